	.target	sm_90a

	.elftype	@"ET_EXEC"


//--------------------- .note.nv.tkinfo           --------------------------
	.section	.note.nv.tkinfo,"",@"SHT_NOTE"
	.sectionflags	@"SHF_NOTE_NV_TKINFO"
	.tkinfo
        /*0018*/ 	.word	0x00000002
        /*0030*/ 	.string	""
        /*0030*/ 	.string	"ptxas"
        /*0030*/ 	.string	"Cuda compilation tools, release 13.0, V13.0.88"
        /*0030*/ 	.string	"Build cuda_13.0.r13.0/compiler.36424714_0"
        /*0030*/ 	.string	"-arch sm_90a -m 64 "



//--------------------- .note.nv.cuinfo           --------------------------
	.section	.note.nv.cuinfo,"",@"SHT_NOTE"
	.sectionflags	@"SHF_NOTE_NV_CUINFO"
        /*0018*/ 	.short	0x0002
        /*001a*/ 	.short	0x005a
        /*001c*/ 	.short	0x0082
	.zero		2


//--------------------- .nv.info                  --------------------------
	.section	.nv.info,"",@"SHT_CUDA_INFO"
	.align	4


	//----- nvinfo : EIATTR_REGCOUNT
	.align		4
        /*0000*/ 	.byte	0x04, 0x2f
        /*0002*/ 	.short	(.L_1 - .L_0)
	.align		4
.L_0:
        /*0004*/ 	.word	index@(_ZN10layer_norm31ln_parallel_residual_bwd_kernelINS_13Kernel_traitsIfffffjLj7168ELj1ELj1ELj8ELj16ENS_18Kernel_traits_baseILj7168EfffffjLj256EEEEELb1ELb1ELb1EEEvNS_9BwdParamsE)
        /*0008*/ 	.word	0x000000fe


	//----- nvinfo : EIATTR_FRAME_SIZE
	.align		4
.L_1:
        /*000c*/ 	.byte	0x04, 0x11
        /*000e*/ 	.short	(.L_3 - .L_2)
	.align		4
.L_2:
        /*0010*/ 	.word	index@(_ZN10layer_norm31ln_parallel_residual_bwd_kernelINS_13Kernel_traitsIfffffjLj7168ELj1ELj1ELj8ELj16ENS_18Kernel_traits_baseILj7168EfffffjLj256EEEEELb1ELb1ELb1EEEvNS_9BwdParamsE)
        /*0014*/ 	.word	0x00000000


	//----- nvinfo : EIATTR_REGCOUNT
	.align		4
.L_3:
        /*0018*/ 	.byte	0x04, 0x2f
        /*001a*/ 	.short	(.L_5 - .L_4)
	.align		4
.L_4:
        /*001c*/ 	.word	index@(_ZN10layer_norm40ln_parallel_residual_bwd_finalize_kernelINS_22Kernel_traits_finalizeILj7168EfffffjLb0ELj1024ELj4ENS_18Kernel_traits_baseILj7168EfffffjLj1024EEEEELb1EEEvNS_9BwdParamsE)
        /*0020*/ 	.word	0x00000020


	//----- nvinfo : EIATTR_FRAME_SIZE
	.align		4
.L_5:
        /*0024*/ 	.byte	0x04, 0x11
        /*0026*/ 	.short	(.L_7 - .L_6)
	.align		4
.L_6:
        /*0028*/ 	.word	index@(_ZN10layer_norm40ln_parallel_residual_bwd_finalize_kernelINS_22Kernel_traits_finalizeILj7168EfffffjLb0ELj1024ELj4ENS_18Kernel_traits_baseILj7168EfffffjLj1024EEEEELb1EEEvNS_9BwdParamsE)
        /*002c*/ 	.word	0x00000000


	//----- nvinfo : EIATTR_REGCOUNT
	.align		4
.L_7:
        /*0030*/ 	.byte	0x04, 0x2f
        /*0032*/ 	.short	(.L_9 - .L_8)
	.align		4
.L_8:
        /*0034*/ 	.word	index@(_ZN10layer_norm22ln_bwd_finalize_kernelINS_22Kernel_traits_finalizeILj7168EfffffjLb0ELj1024ELj4ENS_18Kernel_traits_baseILj7168EfffffjLj1024EEEEELb0ELb1EEEvNS_9BwdParamsE)
        /*0038*/ 	.word	0x00000020


	//----- nvinfo : EIATTR_FRAME_SIZE
	.align		4
.L_9:
        /*003c*/ 	.byte	0x04, 0x11
        /*003e*/ 	.short	(.L_11 - .L_10)
	.align		4
.L_10:
        /*0040*/ 	.word	index@(_ZN10layer_norm22ln_bwd_finalize_kernelINS_22Kernel_traits_finalizeILj7168EfffffjLb0ELj1024ELj4ENS_18Kernel_traits_baseILj7168EfffffjLj1024EEEEELb0ELb1EEEvNS_9BwdParamsE)
        /*0044*/ 	.word	0x00000000


	//----- nvinfo : EIATTR_REGCOUNT
	.align		4
.L_11:
        /*0048*/ 	.byte	0x04, 0x2f
        /*004a*/ 	.short	(.L_13 - .L_12)
	.align		4
.L_12:
        /*004c*/ 	.word	index@(_ZN10layer_norm31ln_parallel_residual_bwd_kernelINS_13Kernel_traitsIfffffjLj7168ELj1ELj1ELj8ELj16ENS_18Kernel_traits_baseILj7168EfffffjLj256EEEEELb1ELb1ELb0EEEvNS_9BwdParamsE)
        /*0050*/ 	.word	0x000000e6


	//----- nvinfo : EIATTR_FRAME_SIZE
	.align		4
.L_13:
        /*0054*/ 	.byte	0x04, 0x11
        /*0056*/ 	.short	(.L_15 - .L_14)
	.align		4
.L_14:
        /*0058*/ 	.word	index@(_ZN10layer_norm31ln_parallel_residual_bwd_kernelINS_13Kernel_traitsIfffffjLj7168ELj1ELj1ELj8ELj16ENS_18Kernel_traits_baseILj7168EfffffjLj256EEEEELb1ELb1ELb0EEEvNS_9BwdParamsE)
        /*005c*/ 	.word	0x00000000


	//----- nvinfo : EIATTR_REGCOUNT
	.align		4
.L_15:
        /*0060*/ 	.byte	0x04, 0x2f
        /*0062*/ 	.short	(.L_17 - .L_16)
	.align		4
.L_16:
        /*0064*/ 	.word	index@(_ZN10layer_norm40ln_parallel_residual_bwd_finalize_kernelINS_22Kernel_traits_finalizeILj7168EfffffjLb0ELj1024ELj4ENS_18Kernel_traits_baseILj7168EfffffjLj1024EEEEELb0EEEvNS_9BwdParamsE)
        /*0068*/ 	.word	0x00000020


	//----- nvinfo : EIATTR_FRAME_SIZE
	.align		4
.L_17:
        /*006c*/ 	.byte	0x04, 0x11
        /*006e*/ 	.short	(.L_19 - .L_18)
	.align		4
.L_18:
        /*0070*/ 	.word	index@(_ZN10layer_norm40ln_parallel_residual_bwd_finalize_kernelINS_22Kernel_traits_finalizeILj7168EfffffjLb0ELj1024ELj4ENS_18Kernel_traits_baseILj7168EfffffjLj1024EEEEELb0EEEvNS_9BwdParamsE)
        /*0074*/ 	.word	0x00000000


	//----- nvinfo : EIATTR_REGCOUNT
	.align		4
.L_19:
        /*0078*/ 	.byte	0x04, 0x2f
        /*007a*/ 	.short	(.L_21 - .L_20)
	.align		4
.L_20:
        /*007c*/ 	.word	index@(_ZN10layer_norm22ln_bwd_finalize_kernelINS_22Kernel_traits_finalizeILj7168EfffffjLb0ELj1024ELj4ENS_18Kernel_traits_baseILj7168EfffffjLj1024EEEEELb0ELb0EEEvNS_9BwdParamsE)
        /*0080*/ 	.word	0x00000020


	//----- nvinfo : EIATTR_FRAME_SIZE
	.align		4
.L_21:
        /*0084*/ 	.byte	0x04, 0x11
        /*0086*/ 	.short	(.L_23 - .L_22)
	.align		4
.L_22:
        /*0088*/ 	.word	index@(_ZN10layer_norm22ln_bwd_finalize_kernelINS_22Kernel_traits_finalizeILj7168EfffffjLb0ELj1024ELj4ENS_18Kernel_traits_baseILj7168EfffffjLj1024EEEEELb0ELb0EEEvNS_9BwdParamsE)
        /*008c*/ 	.word	0x00000000


	//----- nvinfo : EIATTR_REGCOUNT
	.align		4
.L_23:
        /*0090*/ 	.byte	0x04, 0x2f
        /*0092*/ 	.short	(.L_25 - .L_24)
	.align		4
.L_24:
        /*0094*/ 	.word	index@(_ZN10layer_norm31ln_parallel_residual_bwd_kernelINS_13Kernel_traitsIfffffjLj7168ELj1ELj1ELj8ELj16ENS_18Kernel_traits_baseILj7168EfffffjLj256EEEEELb1ELb0ELb1EEEvNS_9BwdParamsE)
        /*0098*/ 	.word	0x000000ff


	//----- nvinfo : EIATTR_FRAME_SIZE
	.align		4
.L_25:
        /*009c*/ 	.byte	0x04, 0x11
        /*009e*/ 	.short	(.L_27 - .L_26)
	.align		4
.L_26:
        /*00a0*/ 	.word	index@(_ZN10layer_norm31ln_parallel_residual_bwd_kernelINS_13Kernel_traitsIfffffjLj7168ELj1ELj1ELj8ELj16ENS_18Kernel_traits_baseILj7168EfffffjLj256EEEEELb1ELb0ELb1EEEvNS_9BwdParamsE)
        /*00a4*/ 	.word	0x000000f0


	//----- nvinfo : EIATTR_REGCOUNT
	.align		4
.L_27:
        /*00a8*/ 	.byte	0x04, 0x2f
        /*00aa*/ 	.short	(.L_29 - .L_28)
	.align		4
.L_28:
        /*00ac*/ 	.word	index@(_ZN10layer_norm31ln_parallel_residual_bwd_kernelINS_13Kernel_traitsIfffffjLj7168ELj1ELj1ELj8ELj16ENS_18Kernel_traits_baseILj7168EfffffjLj256EEEEELb1ELb0ELb0EEEvNS_9BwdParamsE)
        /*00b0*/ 	.word	0x000000ff


	//----- nvinfo : EIATTR_FRAME_SIZE
	.align		4
.L_29:
        /*00b4*/ 	.byte	0x04, 0x11
        /*00b6*/ 	.short	(.L_31 - .L_30)
	.align		4
.L_30:
        /*00b8*/ 	.word	index@(_ZN10layer_norm31ln_parallel_residual_bwd_kernelINS_13Kernel_traitsIfffffjLj7168ELj1ELj1ELj8ELj16ENS_18Kernel_traits_baseILj7168EfffffjLj256EEEEELb1ELb0ELb0EEEvNS_9BwdParamsE)
        /*00bc*/ 	.word	0x000000b8


	//----- nvinfo : EIATTR_REGCOUNT
	.align		4
.L_31:
        /*00c0*/ 	.byte	0x04, 0x2f
        /*00c2*/ 	.short	(.L_33 - .L_32)
	.align		4
.L_32:
        /*00c4*/ 	.word	index@(_ZN10layer_norm31ln_parallel_residual_bwd_kernelINS_13Kernel_traitsIfffffjLj7168ELj1ELj1ELj8ELj16ENS_18Kernel_traits_baseILj7168EfffffjLj256EEEEELb0ELb1ELb1EEEvNS_9BwdParamsE)
        /*00c8*/ 	.word	0x000000ec


	//----- nvinfo : EIATTR_FRAME_SIZE
	.align		4
.L_33:
        /*00cc*/ 	.byte	0x04, 0x11
        /*00ce*/ 	.short	(.L_35 - .L_34)
	.align		4
.L_34:
        /*00d0*/ 	.word	index@(_ZN10layer_norm31ln_parallel_residual_bwd_kernelINS_13Kernel_traitsIfffffjLj7168ELj1ELj1ELj8ELj16ENS_18Kernel_traits_baseILj7168EfffffjLj256EEEEELb0ELb1ELb1EEEvNS_9BwdParamsE)
        /*00d4*/ 	.word	0x00000000


	//----- nvinfo : EIATTR_REGCOUNT
	.align		4
.L_35:
        /*00d8*/ 	.byte	0x04, 0x2f
        /*00da*/ 	.short	(.L_37 - .L_36)
	.align		4
.L_36:
        /*00dc*/ 	.word	index@(_ZN10layer_norm31ln_parallel_residual_bwd_kernelINS_13Kernel_traitsIfffffjLj7168ELj1ELj1ELj8ELj16ENS_18Kernel_traits_baseILj7168EfffffjLj256EEEEELb0ELb1ELb0EEEvNS_9BwdParamsE)
        /*00e0*/ 	.word	0x000000d7


	//----- nvinfo : EIATTR_FRAME_SIZE
	.align		4
.L_37:
        /*00e4*/ 	.byte	0x04, 0x11
        /*00e6*/ 	.short	(.L_39 - .L_38)
	.align		4
.L_38:
        /*00e8*/ 	.word	index@(_ZN10layer_norm31ln_parallel_residual_bwd_kernelINS_13Kernel_traitsIfffffjLj7168ELj1ELj1ELj8ELj16ENS_18Kernel_traits_baseILj7168EfffffjLj256EEEEELb0ELb1ELb0EEEvNS_9BwdParamsE)
        /*00ec*/ 	.word	0x00000000


	//----- nvinfo : EIATTR_REGCOUNT
	.align		4
.L_39:
        /*00f0*/ 	.byte	0x04, 0x2f
        /*00f2*/ 	.short	(.L_41 - .L_40)
	.align		4
.L_40:
        /*00f4*/ 	.word	index@(_ZN10layer_norm31ln_parallel_residual_bwd_kernelINS_13Kernel_traitsIfffffjLj7168ELj1ELj1ELj8ELj16ENS_18Kernel_traits_baseILj7168EfffffjLj256EEEEELb0ELb0ELb1EEEvNS_9BwdParamsE)
        /*00f8*/ 	.word	0x000000ff


	//----- nvinfo : EIATTR_FRAME_SIZE
	.align		4
.L_41:
        /*00fc*/ 	.byte	0x04, 0x11
        /*00fe*/ 	.short	(.L_43 - .L_42)
	.align		4
.L_42:
        /*0100*/ 	.word	index@(_ZN10layer_norm31ln_parallel_residual_bwd_kernelINS_13Kernel_traitsIfffffjLj7168ELj1ELj1ELj8ELj16ENS_18Kernel_traits_baseILj7168EfffffjLj256EEEEELb0ELb0ELb1EEEvNS_9BwdParamsE)
        /*0104*/ 	.word	0x000000a8


	//----- nvinfo : EIATTR_REGCOUNT
	.align		4
.L_43:
        /*0108*/ 	.byte	0x04, 0x2f
        /*010a*/ 	.short	(.L_45 - .L_44)
	.align		4
.L_44:
        /*010c*/ 	.word	index@(_ZN10layer_norm31ln_parallel_residual_bwd_kernelINS_13Kernel_traitsIfffffjLj7168ELj1ELj1ELj8ELj16ENS_18Kernel_traits_baseILj7168EfffffjLj256EEEEELb0ELb0ELb0EEEvNS_9BwdParamsE)
        /*0110*/ 	.word	0x000000ff


	//----- nvinfo : EIATTR_FRAME_SIZE
	.align		4
.L_45:
        /*0114*/ 	.byte	0x04, 0x11
        /*0116*/ 	.short	(.L_47 - .L_46)
	.align		4
.L_46:
        /*0118*/ 	.word	index@(_ZN10layer_norm31ln_parallel_residual_bwd_kernelINS_13Kernel_traitsIfffffjLj7168ELj1ELj1ELj8ELj16ENS_18Kernel_traits_baseILj7168EfffffjLj256EEEEELb0ELb0ELb0EEEvNS_9BwdParamsE)
        /*011c*/ 	.word	0x00000080


	//----- nvinfo : EIATTR_REGCOUNT
	.align		4
.L_47:
        /*0120*/ 	.byte	0x04, 0x2f
        /*0122*/ 	.short	(.L_49 - .L_48)
	.align		4
.L_48:
        /*0124*/ 	.word	index@(_ZN10layer_norm31ln_parallel_residual_bwd_kernelINS_13Kernel_traitsI6__halfffffjLj7168ELj1ELj1ELj8ELj16ENS_18Kernel_traits_baseILj7168ES2_ffffjLj256EEEEELb1ELb1ELb1EEEvNS_9BwdParamsE)
        /*0128*/ 	.word	0x000000fe


	//----- nvinfo : EIATTR_FRAME_SIZE
	.align		4
.L_49:
        /*012c*/ 	.byte	0x04, 0x11
        /*012e*/ 	.short	(.L_51 - .L_50)
	.align		4
.L_50:
        /*0130*/ 	.word	index@(_ZN10layer_norm31ln_parallel_residual_bwd_kernelINS_13Kernel_traitsI6__halfffffjLj7168ELj1ELj1ELj8ELj16ENS_18Kernel_traits_baseILj7168ES2_ffffjLj256EEEEELb1ELb1ELb1EEEvNS_9BwdParamsE)
        /*0134*/ 	.word	0x00000000


	//----- nvinfo : EIATTR_REGCOUNT
	.align		4
.L_51:
        /*0138*/ 	.byte	0x04, 0x2f
        /*013a*/ 	.short	(.L_53 - .L_52)
	.align		4
.L_52:
        /*013c*/ 	.word	index@(_ZN10layer_norm40ln_parallel_residual_bwd_finalize_kernelINS_22Kernel_traits_finalizeILj7168E6__halfffffjLb0ELj1024ELj4ENS_18Kernel_traits_baseILj7168ES2_ffffjLj1024EEEEELb1EEEvNS_9BwdParamsE)
        /*0140*/ 	.word	0x00000020


	//----- nvinfo : EIATTR_FRAME_SIZE
	.align		4
.L_53:
        /*0144*/ 	.byte	0x04, 0x11
        /*0146*/ 	.short	(.L_55 - .L_54)
	.align		4
.L_54:
        /*0148*/ 	.word	index@(_ZN10layer_norm40ln_parallel_residual_bwd_finalize_kernelINS_22Kernel_traits_finalizeILj7168E6__halfffffjLb0ELj1024ELj4ENS_18Kernel_traits_baseILj7168ES2_ffffjLj1024EEEEELb1EEEvNS_9BwdParamsE)
        /*014c*/ 	.word	0x00000000


	//----- nvinfo : EIATTR_REGCOUNT
	.align		4
.L_55:
        /*0150*/ 	.byte	0x04, 0x2f
        /*0152*/ 	.short	(.L_57 - .L_56)
	.align		4
.L_56:
        /*0154*/ 	.word	index@(_ZN10layer_norm22ln_bwd_finalize_kernelINS_22Kernel_traits_finalizeILj7168E6__halfffffjLb0ELj1024ELj4ENS_18Kernel_traits_baseILj7168ES2_ffffjLj1024EEEEELb0ELb1EEEvNS_9BwdParamsE)
        /*0158*/ 	.word	0x00000020


	//----- nvinfo : EIATTR_FRAME_SIZE
	.align		4
.L_57:
        /*015c*/ 	.byte	0x04, 0x11
        /*015e*/ 	.short	(.L_59 - .L_58)
	.align		4
.L_58:
        /*0160*/ 	.word	index@(_ZN10layer_norm22ln_bwd_finalize_kernelINS_22Kernel_traits_finalizeILj7168E6__halfffffjLb0ELj1024ELj4ENS_18Kernel_traits_baseILj7168ES2_ffffjLj1024EEEEELb0ELb1EEEvNS_9BwdParamsE)
        /*0164*/ 	.word	0x00000000


	//----- nvinfo : EIATTR_REGCOUNT
	.align		4
.L_59:
        /*0168*/ 	.byte	0x04, 0x2f
        /*016a*/ 	.short	(.L_61 - .L_60)
	.align		4
.L_60:
        /*016c*/ 	.word	index@(_ZN10layer_norm31ln_parallel_residual_bwd_kernelINS_13Kernel_traitsI6__halfffffjLj7168ELj1ELj1ELj8ELj16ENS_18Kernel_traits_baseILj7168ES2_ffffjLj256EEEEELb1ELb1ELb0EEEvNS_9BwdParamsE)
        /*0170*/ 	.word	0x000000e8


	//----- nvinfo : EIATTR_FRAME_SIZE
	.align		4
.L_61:
        /*0174*/ 	.byte	0x04, 0x11
        /*0176*/ 	.short	(.L_63 - .L_62)
	.align		4
.L_62:
        /*0178*/ 	.word	index@(_ZN10layer_norm31ln_parallel_residual_bwd_kernelINS_13Kernel_traitsI6__halfffffjLj7168ELj1ELj1ELj8ELj16ENS_18Kernel_traits_baseILj7168ES2_ffffjLj256EEEEELb1ELb1ELb0EEEvNS_9BwdParamsE)
        /*017c*/ 	.word	0x00000000


	//----- nvinfo : EIATTR_REGCOUNT
	.align		4
.L_63:
        /*0180*/ 	.byte	0x04, 0x2f
        /*0182*/ 	.short	(.L_65 - .L_64)
	.align		4
.L_64:
        /*0184*/ 	.word	index@(_ZN10layer_norm40ln_parallel_residual_bwd_finalize_kernelINS_22Kernel_traits_finalizeILj7168E6__halfffffjLb0ELj1024ELj4ENS_18Kernel_traits_baseILj7168ES2_ffffjLj1024EEEEELb0EEEvNS_9BwdParamsE)
        /*0188*/ 	.word	0x00000020


	//----- nvinfo : EIATTR_FRAME_SIZE
	.align		4
.L_65:
        /*018c*/ 	.byte	0x04, 0x11
        /*018e*/ 	.short	(.L_67 - .L_66)
	.align		4
.L_66:
        /*0190*/ 	.word	index@(_ZN10layer_norm40ln_parallel_residual_bwd_finalize_kernelINS_22Kernel_traits_finalizeILj7168E6__halfffffjLb0ELj1024ELj4ENS_18Kernel_traits_baseILj7168ES2_ffffjLj1024EEEEELb0EEEvNS_9BwdParamsE)
        /*0194*/ 	.word	0x00000000


	//----- nvinfo : EIATTR_REGCOUNT
	.align		4
.L_67:
        /*0198*/ 	.byte	0x04, 0x2f
        /*019a*/ 	.short	(.L_69 - .L_68)
	.align		4
.L_68:
        /*019c*/ 	.word	index@(_ZN10layer_norm22ln_bwd_finalize_kernelINS_22Kernel_traits_finalizeILj7168E6__halfffffjLb0ELj1024ELj4ENS_18Kernel_traits_baseILj7168ES2_ffffjLj1024EEEEELb0ELb0EEEvNS_9BwdParamsE)
        /*01a0*/ 	.word	0x00000020


	//----- nvinfo : EIATTR_FRAME_SIZE
	.align		4
.L_69:
        /*01a4*/ 	.byte	0x04, 0x11
        /*01a6*/ 	.short	(.L_71 - .L_70)
	.align		4
.L_70:
        /*01a8*/ 	.word	index@(_ZN10layer_norm22ln_bwd_finalize_kernelINS_22Kernel_traits_finalizeILj7168E6__halfffffjLb0ELj1024ELj4ENS_18Kernel_traits_baseILj7168ES2_ffffjLj1024EEEEELb0ELb0EEEvNS_9BwdParamsE)
        /*01ac*/ 	.word	0x00000000


	//----- nvinfo : EIATTR_REGCOUNT
	.align		4
.L_71:
        /*01b0*/ 	.byte	0x04, 0x2f
        /*01b2*/ 	.short	(.L_73 - .L_72)
	.align		4
.L_72:
        /*01b4*/ 	.word	index@(_ZN10layer_norm31ln_parallel_residual_bwd_kernelINS_13Kernel_traitsI6__halfffffjLj7168ELj1ELj1ELj8ELj16ENS_18Kernel_traits_baseILj7168ES2_ffffjLj256EEEEELb1ELb0ELb1EEEvNS_9BwdParamsE)
        /*01b8*/ 	.word	0x000000ff


	//----- nvinfo : EIATTR_FRAME_SIZE
	.align		4
.L_73:
        /*01bc*/ 	.byte	0x04, 0x11
        /*01be*/ 	.short	(.L_75 - .L_74)
	.align		4
.L_74:
        /*01c0*/ 	.word	index@(_ZN10layer_norm31ln_parallel_residual_bwd_kernelINS_13Kernel_traitsI6__halfffffjLj7168ELj1ELj1ELj8ELj16ENS_18Kernel_traits_baseILj7168ES2_ffffjLj256EEEEELb1ELb0ELb1EEEvNS_9BwdParamsE)
        /*01c4*/ 	.word	0x00000110


	//----- nvinfo : EIATTR_REGCOUNT
	.align		4
.L_75:
        /*01c8*/ 	.byte	0x04, 0x2f
        /*01ca*/ 	.short	(.L_77 - .L_76)
	.align		4
.L_76:
        /*01cc*/ 	.word	index@(_ZN10layer_norm31ln_parallel_residual_bwd_kernelINS_13Kernel_traitsI6__halfffffjLj7168ELj1ELj1ELj8ELj16ENS_18Kernel_traits_baseILj7168ES2_ffffjLj256EEEEELb1ELb0ELb0EEEvNS_9BwdParamsE)
        /*01d0*/ 	.word	0x000000ff


	//----- nvinfo : EIATTR_FRAME_SIZE
	.align		4
.L_77:
        /*01d4*/ 	.byte	0x04, 0x11
        /*01d6*/ 	.short	(.L_79 - .L_78)
	.align		4
.L_78:
        /*01d8*/ 	.word	index@(_ZN10layer_norm31ln_parallel_residual_bwd_kernelINS_13Kernel_traitsI6__halfffffjLj7168ELj1ELj1ELj8ELj16ENS_18Kernel_traits_baseILj7168ES2_ffffjLj256EEEEELb1ELb0ELb0EEEvNS_9BwdParamsE)
        /*01dc*/ 	.word	0x000000b8


	//----- nvinfo : EIATTR_REGCOUNT
	.align		4
.L_79:
        /*01e0*/ 	.byte	0x04, 0x2f
        /*01e2*/ 	.short	(.L_81 - .L_80)
	.align		4
.L_80:
        /*01e4*/ 	.word	index@(_ZN10layer_norm31ln_parallel_residual_bwd_kernelINS_13Kernel_traitsI6__halfffffjLj7168ELj1ELj1ELj8ELj16ENS_18Kernel_traits_baseILj7168ES2_ffffjLj256EEEEELb0ELb1ELb1EEEvNS_9BwdParamsE)
        /*01e8*/ 	.word	0x000000eb


	//----- nvinfo : EIATTR_FRAME_SIZE
	.align		4
.L_81:
        /*01ec*/ 	.byte	0x04, 0x11
        /*01ee*/ 	.short	(.L_83 - .L_82)
	.align		4
.L_82:
        /*01f0*/ 	.word	index@(_ZN10layer_norm31ln_parallel_residual_bwd_kernelINS_13Kernel_traitsI6__halfffffjLj7168ELj1ELj1ELj8ELj16ENS_18Kernel_traits_baseILj7168ES2_ffffjLj256EEEEELb0ELb1ELb1EEEvNS_9BwdParamsE)
        /*01f4*/ 	.word	0x00000000


	//----- nvinfo : EIATTR_REGCOUNT
	.align		4
.L_83:
        /*01f8*/ 	.byte	0x04, 0x2f
        /*01fa*/ 	.short	(.L_85 - .L_84)
	.align		4
.L_84:
        /*01fc*/ 	.word	index@(_ZN10layer_norm31ln_parallel_residual_bwd_kernelINS_13Kernel_traitsI6__halfffffjLj7168ELj1ELj1ELj8ELj16ENS_18Kernel_traits_baseILj7168ES2_ffffjLj256EEEEELb0ELb1ELb0EEEvNS_9BwdParamsE)
        /*0200*/ 	.word	0x000000d7


	//----- nvinfo : EIATTR_FRAME_SIZE
	.align		4
.L_85:
        /*0204*/ 	.byte	0x04, 0x11
        /*0206*/ 	.short	(.L_87 - .L_86)
	.align		4
.L_86:
        /*0208*/ 	.word	index@(_ZN10layer_norm31ln_parallel_residual_bwd_kernelINS_13Kernel_traitsI6__halfffffjLj7168ELj1ELj1ELj8ELj16ENS_18Kernel_traits_baseILj7168ES2_ffffjLj256EEEEELb0ELb1ELb0EEEvNS_9BwdParamsE)
        /*020c*/ 	.word	0x00000000


	//----- nvinfo : EIATTR_REGCOUNT
	.align		4
.L_87:
        /*0210*/ 	.byte	0x04, 0x2f
        /*0212*/ 	.short	(.L_89 - .L_88)
	.align		4
.L_88:
        /*0214*/ 	.word	index@(_ZN10layer_norm31ln_parallel_residual_bwd_kernelINS_13Kernel_traitsI6__halfffffjLj7168ELj1ELj1ELj8ELj16ENS_18Kernel_traits_baseILj7168ES2_ffffjLj256EEEEELb0ELb0ELb1EEEvNS_9BwdParamsE)
        /*0218*/ 	.word	0x000000ff


	//----- nvinfo : EIATTR_FRAME_SIZE
	.align		4
.L_89:
        /*021c*/ 	.byte	0x04, 0x11
        /*021e*/ 	.short	(.L_91 - .L_90)
	.align		4
.L_90:
        /*0220*/ 	.word	index@(_ZN10layer_norm31ln_parallel_residual_bwd_kernelINS_13Kernel_traitsI6__halfffffjLj7168ELj1ELj1ELj8ELj16ENS_18Kernel_traits_baseILj7168ES2_ffffjLj256EEEEELb0ELb0ELb1EEEvNS_9BwdParamsE)
        /*0224*/ 	.word	0x000000e0


	//----- nvinfo : EIATTR_REGCOUNT
	.align		4
.L_91:
        /*0228*/ 	.byte	0x04, 0x2f
        /*022a*/ 	.short	(.L_93 - .L_92)
	.align		4
.L_92:
        /*022c*/ 	.word	index@(_ZN10layer_norm31ln_parallel_residual_bwd_kernelINS_13Kernel_traitsI6__halfffffjLj7168ELj1ELj1ELj8ELj16ENS_18Kernel_traits_baseILj7168ES2_ffffjLj256EEEEELb0ELb0ELb0EEEvNS_9BwdParamsE)
        /*0230*/ 	.word	0x000000ff


	//----- nvinfo : EIATTR_FRAME_SIZE
	.align		4
.L_93:
        /*0234*/ 	.byte	0x04, 0x11
        /*0236*/ 	.short	(.L_95 - .L_94)
	.align		4
.L_94:
        /*0238*/ 	.word	index@(_ZN10layer_norm31ln_parallel_residual_bwd_kernelINS_13Kernel_traitsI6__halfffffjLj7168ELj1ELj1ELj8ELj16ENS_18Kernel_traits_baseILj7168ES2_ffffjLj256EEEEELb0ELb0ELb0EEEvNS_9BwdParamsE)
        /*023c*/ 	.word	0x00000080


	//----- nvinfo : EIATTR_REGCOUNT
	.align		4
.L_95:
        /*0240*/ 	.byte	0x04, 0x2f
        /*0242*/ 	.short	(.L_97 - .L_96)
	.align		4
.L_96:
        /*0244*/ 	.word	index@(_ZN10layer_norm31ln_parallel_residual_bwd_kernelINS_13Kernel_traitsIf6__halffS2_fjLj7168ELj1ELj1ELj8ELj8ENS_18Kernel_traits_baseILj7168EfS2_fS2_fjLj256EEEEELb1ELb1ELb1EEEvNS_9BwdParamsE)
        /*0248*/ 	.word	0x000000f1


	//----- nvinfo : EIATTR_FRAME_SIZE
	.align		4
.L_97:
        /*024c*/ 	.byte	0x04, 0x11
        /*024e*/ 	.short	(.L_99 - .L_98)
	.align		4
.L_98:
        /*0250*/ 	.word	index@(_ZN10layer_norm31ln_parallel_residual_bwd_kernelINS_13Kernel_traitsIf6__halffS2_fjLj7168ELj1ELj1ELj8ELj8ENS_18Kernel_traits_baseILj7168EfS2_fS2_fjLj256EEEEELb1ELb1ELb1EEEvNS_9BwdParamsE)
        /*0254*/ 	.word	0x00000000


	//----- nvinfo : EIATTR_REGCOUNT
	.align		4
.L_99:
        /*0258*/ 	.byte	0x04, 0x2f
        /*025a*/ 	.short	(.L_101 - .L_100)
	.align		4
.L_100:
        /*025c*/ 	.word	index@(_ZN10layer_norm40ln_parallel_residual_bwd_finalize_kernelINS_22Kernel_traits_finalizeILj7168Ef6__halffS2_fjLb0ELj1024ELj4ENS_18Kernel_traits_baseILj7168EfS2_fS2_fjLj1024EEEEELb1EEEvNS_9BwdParamsE)
        /*0260*/ 	.word	0x00000020


	//----- nvinfo : EIATTR_FRAME_SIZE
	.align		4
.L_101:
        /*0264*/ 	.byte	0x04, 0x11
        /*0266*/ 	.short	(.L_103 - .L_102)
	.align		4
.L_102:
        /*0268*/ 	.word	index@(_ZN10layer_norm40ln_parallel_residual_bwd_finalize_kernelINS_22Kernel_traits_finalizeILj7168Ef6__halffS2_fjLb0ELj1024ELj4ENS_18Kernel_traits_baseILj7168EfS2_fS2_fjLj1024EEEEELb1EEEvNS_9BwdParamsE)
        /*026c*/ 	.word	0x00000000


	//----- nvinfo : EIATTR_REGCOUNT
	.align		4
.L_103:
        /*0270*/ 	.byte	0x04, 0x2f
        /*0272*/ 	.short	(.L_105 - .L_104)
	.align		4
.L_104:
        /*0274*/ 	.word	index@(_ZN10layer_norm22ln_bwd_finalize_kernelINS_22Kernel_traits_finalizeILj7168Ef6__halffS2_fjLb0ELj1024ELj4ENS_18Kernel_traits_baseILj7168EfS2_fS2_fjLj1024EEEEELb0ELb1EEEvNS_9BwdParamsE)
        /*0278*/ 	.word	0x00000020


	//----- nvinfo : EIATTR_FRAME_SIZE
	.align		4
.L_105:
        /*027c*/ 	.byte	0x04, 0x11
        /*027e*/ 	.short	(.L_107 - .L_106)
	.align		4
.L_106:
        /*0280*/ 	.word	index@(_ZN10layer_norm22ln_bwd_finalize_kernelINS_22Kernel_traits_finalizeILj7168Ef6__halffS2_fjLb0ELj1024ELj4ENS_18Kernel_traits_baseILj7168EfS2_fS2_fjLj1024EEEEELb0ELb1EEEvNS_9BwdParamsE)
        /*0284*/ 	.word	0x00000000


	//----- nvinfo : EIATTR_REGCOUNT
	.align		4
.L_107:
        /*0288*/ 	.byte	0x04, 0x2f
        /*028a*/ 	.short	(.L_109 - .L_108)
	.align		4
.L_108:
        /*028c*/ 	.word	index@(_ZN10layer_norm31ln_parallel_residual_bwd_kernelINS_13Kernel_traitsIf6__halffS2_fjLj7168ELj1ELj1ELj8ELj8ENS_18Kernel_traits_baseILj7168EfS2_fS2_fjLj256EEEEELb1ELb1ELb0EEEvNS_9BwdParamsE)
        /*0290*/ 	.word	0x000000e0


	//----- nvinfo : EIATTR_FRAME_SIZE
	.align		4
.L_109:
        /*0294*/ 	.byte	0x04, 0x11
        /*0296*/ 	.short	(.L_111 - .L_110)
	.align		4
.L_110:
        /*0298*/ 	.word	index@(_ZN10layer_norm31ln_parallel_residual_bwd_kernelINS_13Kernel_traitsIf6__halffS2_fjLj7168ELj1ELj1ELj8ELj8ENS_18Kernel_traits_baseILj7168EfS2_fS2_fjLj256EEEEELb1ELb1ELb0EEEvNS_9BwdParamsE)
        /*029c*/ 	.word	0x00000000


	//----- nvinfo : EIATTR_REGCOUNT
	.align		4
.L_111:
        /*02a0*/ 	.byte	0x04, 0x2f
        /*02a2*/ 	.short	(.L_113 - .L_112)
	.align		4
.L_112:
        /*02a4*/ 	.word	index@(_ZN10layer_norm40ln_parallel_residual_bwd_finalize_kernelINS_22Kernel_traits_finalizeILj7168Ef6__halffS2_fjLb0ELj1024ELj4ENS_18Kernel_traits_baseILj7168EfS2_fS2_fjLj1024EEEEELb0EEEvNS_9BwdParamsE)
        /*02a8*/ 	.word	0x00000020


	//----- nvinfo : EIATTR_FRAME_SIZE
	.align		4
.L_113:
        /*02ac*/ 	.byte	0x04, 0x11
        /*02ae*/ 	.short	(.L_115 - .L_114)
	.align		4
.L_114:
        /*02b0*/ 	.word	index@(_ZN10layer_norm40ln_parallel_residual_bwd_finalize_kernelINS_22Kernel_traits_finalizeILj7168Ef6__halffS2_fjLb0ELj1024ELj4ENS_18Kernel_traits_baseILj7168EfS2_fS2_fjLj1024EEEEELb0EEEvNS_9BwdParamsE)
        /*02b4*/ 	.word	0x00000000


	//----- nvinfo : EIATTR_REGCOUNT
	.align		4
.L_115:
        /*02b8*/ 	.byte	0x04, 0x2f
        /*02ba*/ 	.short	(.L_117 - .L_116)
	.align		4
.L_116:
        /*02bc*/ 	.word	index@(_ZN10layer_norm22ln_bwd_finalize_kernelINS_22Kernel_traits_finalizeILj7168Ef6__halffS2_fjLb0ELj1024ELj4ENS_18Kernel_traits_baseILj7168EfS2_fS2_fjLj1024EEEEELb0ELb0EEEvNS_9BwdParamsE)
        /*02c0*/ 	.word	0x00000020


	//----- nvinfo : EIATTR_FRAME_SIZE
	.align		4
.L_117:
        /*02c4*/ 	.byte	0x04, 0x11
        /*02c6*/ 	.short	(.L_119 - .L_118)
	.align		4
.L_118:
        /*02c8*/ 	.word	index@(_ZN10layer_norm22ln_bwd_finalize_kernelINS_22Kernel_traits_finalizeILj7168Ef6__halffS2_fjLb0ELj1024ELj4ENS_18Kernel_traits_baseILj7168EfS2_fS2_fjLj1024EEEEELb0ELb0EEEvNS_9BwdParamsE)
        /*02cc*/ 	.word	0x00000000


	//----- nvinfo : EIATTR_REGCOUNT
	.align		4
.L_119:
        /*02d0*/ 	.byte	0x04, 0x2f
        /*02d2*/ 	.short	(.L_121 - .L_120)
	.align		4
.L_120:
        /*02d4*/ 	.word	index@(_ZN10layer_norm31ln_parallel_residual_bwd_kernelINS_13Kernel_traitsIf6__halffS2_fjLj7168ELj1ELj1ELj8ELj8ENS_18Kernel_traits_baseILj7168EfS2_fS2_fjLj256EEEEELb1ELb0ELb1EEEvNS_9BwdParamsE)
        /*02d8*/ 	.word	0x000000ff


	//----- nvinfo : EIATTR_FRAME_SIZE
	.align		4
.L_121:
        /*02dc*/ 	.byte	0x04, 0x11
        /*02de*/ 	.short	(.L_123 - .L_122)
	.align		4
.L_122:
        /*02e0*/ 	.word	index@(_ZN10layer_norm31ln_parallel_residual_bwd_kernelINS_13Kernel_traitsIf6__halffS2_fjLj7168ELj1ELj1ELj8ELj8ENS_18Kernel_traits_baseILj7168EfS2_fS2_fjLj256EEEEELb1ELb0ELb1EEEvNS_9BwdParamsE)
        /*02e4*/ 	.word	0x000000d8


	//----- nvinfo : EIATTR_REGCOUNT
	.align		4
.L_123:
        /*02e8*/ 	.byte	0x04, 0x2f
        /*02ea*/ 	.short	(.L_125 - .L_124)
	.align		4
.L_124:
        /*02ec*/ 	.word	index@(_ZN10layer_norm31ln_parallel_residual_bwd_kernelINS_13Kernel_traitsIf6__halffS2_fjLj7168ELj1ELj1ELj8ELj8ENS_18Kernel_traits_baseILj7168EfS2_fS2_fjLj256EEEEELb1ELb0ELb0EEEvNS_9BwdParamsE)
        /*02f0*/ 	.word	0x000000ff


	//----- nvinfo : EIATTR_FRAME_SIZE
	.align		4
.L_125:
        /*02f4*/ 	.byte	0x04, 0x11
        /*02f6*/ 	.short	(.L_127 - .L_126)
	.align		4
.L_126:
        /*02f8*/ 	.word	index@(_ZN10layer_norm31ln_parallel_residual_bwd_kernelINS_13Kernel_traitsIf6__halffS2_fjLj7168ELj1ELj1ELj8ELj8ENS_18Kernel_traits_baseILj7168EfS2_fS2_fjLj256EEEEELb1ELb0ELb0EEEvNS_9BwdParamsE)
        /*02fc*/ 	.word	0x000000a0


	//----- nvinfo : EIATTR_REGCOUNT
	.align		4
.L_127:
        /*0300*/ 	.byte	0x04, 0x2f
        /*0302*/ 	.short	(.L_129 - .L_128)
	.align		4
.L_128:
        /*0304*/ 	.word	index@(_ZN10layer_norm31ln_parallel_residual_bwd_kernelINS_13Kernel_traitsIf6__halffS2_fjLj7168ELj1ELj1ELj8ELj8ENS_18Kernel_traits_baseILj7168EfS2_fS2_fjLj256EEEEELb0ELb1ELb1EEEvNS_9BwdParamsE)
        /*0308*/ 	.word	0x000000da


	//----- nvinfo : EIATTR_FRAME_SIZE
	.align		4
.L_129:
        /*030c*/ 	.byte	0x04, 0x11
        /*030e*/ 	.short	(.L_131 - .L_130)
	.align		4
.L_130:
        /*0310*/ 	.word	index@(_ZN10layer_norm31ln_parallel_residual_bwd_kernelINS_13Kernel_traitsIf6__halffS2_fjLj7168ELj1ELj1ELj8ELj8ENS_18Kernel_traits_baseILj7168EfS2_fS2_fjLj256EEEEELb0ELb1ELb1EEEvNS_9BwdParamsE)
        /*0314*/ 	.word	0x00000000


	//----- nvinfo : EIATTR_REGCOUNT
	.align		4
.L_131:
        /*0318*/ 	.byte	0x04, 0x2f
        /*031a*/ 	.short	(.L_133 - .L_132)
	.align		4
.L_132:
        /*031c*/ 	.word	index@(_ZN10layer_norm31ln_parallel_residual_bwd_kernelINS_13Kernel_traitsIf6__halffS2_fjLj7168ELj1ELj1ELj8ELj8ENS_18Kernel_traits_baseILj7168EfS2_fS2_fjLj256EEEEELb0ELb1ELb0EEEvNS_9BwdParamsE)
        /*0320*/ 	.word	0x000000d2


	//----- nvinfo : EIATTR_FRAME_SIZE
	.align		4
.L_133:
        /*0324*/ 	.byte	0x04, 0x11
        /*0326*/ 	.short	(.L_135 - .L_134)
	.align		4
.L_134:
        /*0328*/ 	.word	index@(_ZN10layer_norm31ln_parallel_residual_bwd_kernelINS_13Kernel_traitsIf6__halffS2_fjLj7168ELj1ELj1ELj8ELj8ENS_18Kernel_traits_baseILj7168EfS2_fS2_fjLj256EEEEELb0ELb1ELb0EEEvNS_9BwdParamsE)
        /*032c*/ 	.word	0x00000000


	//----- nvinfo : EIATTR_REGCOUNT
	.align		4
.L_135:
        /*0330*/ 	.byte	0x04, 0x2f
        /*0332*/ 	.short	(.L_137 - .L_136)
	.align		4
.L_136:
        /*0334*/ 	.word	index@(_ZN10layer_norm31ln_parallel_residual_bwd_kernelINS_13Kernel_traitsIf6__halffS2_fjLj7168ELj1ELj1ELj8ELj8ENS_18Kernel_traits_baseILj7168EfS2_fS2_fjLj256EEEEELb0ELb0ELb1EEEvNS_9BwdParamsE)
        /*0338*/ 	.word	0x000000ff


	//----- nvinfo : EIATTR_FRAME_SIZE
	.align		4
.L_137:
        /*033c*/ 	.byte	0x04, 0x11
        /*033e*/ 	.short	(.L_139 - .L_138)
	.align		4
.L_138:
        /*0340*/ 	.word	index@(_ZN10layer_norm31ln_parallel_residual_bwd_kernelINS_13Kernel_traitsIf6__halffS2_fjLj7168ELj1ELj1ELj8ELj8ENS_18Kernel_traits_baseILj7168EfS2_fS2_fjLj256EEEEELb0ELb0ELb1EEEvNS_9BwdParamsE)
        /*0344*/ 	.word	0x00000080


	//----- nvinfo : EIATTR_REGCOUNT
	.align		4
.L_139:
        /*0348*/ 	.byte	0x04, 0x2f
        /*034a*/ 	.short	(.L_141 - .L_140)
	.align		4
.L_140:
        /*034c*/ 	.word	index@(_ZN10layer_norm31ln_parallel_residual_bwd_kernelINS_13Kernel_traitsIf6__halffS2_fjLj7168ELj1ELj1ELj8ELj8ENS_18Kernel_traits_baseILj7168EfS2_fS2_fjLj256EEEEELb0ELb0ELb0EEEvNS_9BwdParamsE)
        /*0350*/ 	.word	0x000000ff


	//----- nvinfo : EIATTR_FRAME_SIZE
	.align		4
.L_141:
        /*0354*/ 	.byte	0x04, 0x11
        /*0356*/ 	.short	(.L_143 - .L_142)
	.align		4
.L_142:
        /*0358*/ 	.word	index@(_ZN10layer_norm31ln_parallel_residual_bwd_kernelINS_13Kernel_traitsIf6__halffS2_fjLj7168ELj1ELj1ELj8ELj8ENS_18Kernel_traits_baseILj7168EfS2_fS2_fjLj256EEEEELb0ELb0ELb0EEEvNS_9BwdParamsE)
        /*035c*/ 	.word	0x00000078


	//----- nvinfo : EIATTR_REGCOUNT
	.align		4
.L_143:
        /*0360*/ 	.byte	0x04, 0x2f
        /*0362*/ 	.short	(.L_145 - .L_144)
	.align		4
.L_144:
        /*0364*/ 	.word	index@(_ZN10layer_norm31ln_parallel_residual_bwd_kernelINS_13Kernel_traitsI6__halfS2_fS2_fjLj7168ELj1ELj1ELj8ELj8ENS_18Kernel_traits_baseILj7168ES2_S2_fS2_fjLj256EEEEELb1ELb1ELb1EEEvNS_9BwdParamsE)
        /*0368*/ 	.word	0x000000f1


	//----- nvinfo : EIATTR_FRAME_SIZE
	.align		4
.L_145:
        /*036c*/ 	.byte	0x04, 0x11
        /*036e*/ 	.short	(.L_147 - .L_146)
	.align		4
.L_146:
        /*0370*/ 	.word	index@(_ZN10layer_norm31ln_parallel_residual_bwd_kernelINS_13Kernel_traitsI6__halfS2_fS2_fjLj7168ELj1ELj1ELj8ELj8ENS_18Kernel_traits_baseILj7168ES2_S2_fS2_fjLj256EEEEELb1ELb1ELb1EEEvNS_9BwdParamsE)
        /*0374*/ 	.word	0x00000000


	//----- nvinfo : EIATTR_REGCOUNT
	.align		4
.L_147:
        /*0378*/ 	.byte	0x04, 0x2f
        /*037a*/ 	.short	(.L_149 - .L_148)
	.align		4
.L_148:
        /*037c*/ 	.word	index@(_ZN10layer_norm40ln_parallel_residual_bwd_finalize_kernelINS_22Kernel_traits_finalizeILj7168E6__halfS2_fS2_fjLb0ELj1024ELj4ENS_18Kernel_traits_baseILj7168ES2_S2_fS2_fjLj1024EEEEELb1EEEvNS_9BwdParamsE)
        /*0380*/ 	.word	0x00000020


	//----- nvinfo : EIATTR_FRAME_SIZE
	.align		4
.L_149:
        /*0384*/ 	.byte	0x04, 0x11
        /*0386*/ 	.short	(.L_151 - .L_150)
	.align		4
.L_150:
        /*0388*/ 	.word	index@(_ZN10layer_norm40ln_parallel_residual_bwd_finalize_kernelINS_22Kernel_traits_finalizeILj7168E6__halfS2_fS2_fjLb0ELj1024ELj4ENS_18Kernel_traits_baseILj7168ES2_S2_fS2_fjLj1024EEEEELb1EEEvNS_9BwdParamsE)
        /*038c*/ 	.word	0x00000000


	//----- nvinfo : EIATTR_REGCOUNT
	.align		4
.L_151:
        /*0390*/ 	.byte	0x04, 0x2f
        /*0392*/ 	.short	(.L_153 - .L_152)
	.align		4
.L_152:
        /*0394*/ 	.word	index@(_ZN10layer_norm22ln_bwd_finalize_kernelINS_22Kernel_traits_finalizeILj7168E6__halfS2_fS2_fjLb0ELj1024ELj4ENS_18Kernel_traits_baseILj7168ES2_S2_fS2_fjLj1024EEEEELb0ELb1EEEvNS_9BwdParamsE)
        /*0398*/ 	.word	0x00000020


	//----- nvinfo : EIATTR_FRAME_SIZE
	.align		4
.L_153:
        /*039c*/ 	.byte	0x04, 0x11
        /*039e*/ 	.short	(.L_155 - .L_154)
	.align		4
.L_154:
        /*03a0*/ 	.word	index@(_ZN10layer_norm22ln_bwd_finalize_kernelINS_22Kernel_traits_finalizeILj7168E6__halfS2_fS2_fjLb0ELj1024ELj4ENS_18Kernel_traits_baseILj7168ES2_S2_fS2_fjLj1024EEEEELb0ELb1EEEvNS_9BwdParamsE)
        /*03a4*/ 	.word	0x00000000


	//----- nvinfo : EIATTR_REGCOUNT
	.align		4
.L_155:
        /*03a8*/ 	.byte	0x04, 0x2f
        /*03aa*/ 	.short	(.L_157 - .L_156)
	.align		4
.L_156:
        /*03ac*/ 	.word	index@(_ZN10layer_norm31ln_parallel_residual_bwd_kernelINS_13Kernel_traitsI6__halfS2_fS2_fjLj7168ELj1ELj1ELj8ELj8ENS_18Kernel_traits_baseILj7168ES2_S2_fS2_fjLj256EEEEELb1ELb1ELb0EEEvNS_9BwdParamsE)
        /*03b0*/ 	.word	0x000000e0


	//----- nvinfo : EIATTR_FRAME_SIZE
	.align		4
.L_157:
        /*03b4*/ 	.byte	0x04, 0x11
        /*03b6*/ 	.short	(.L_159 - .L_158)
	.align		4
.L_158:
        /*03b8*/ 	.word	index@(_ZN10layer_norm31ln_parallel_residual_bwd_kernelINS_13Kernel_traitsI6__halfS2_fS2_fjLj7168ELj1ELj1ELj8ELj8ENS_18Kernel_traits_baseILj7168ES2_S2_fS2_fjLj256EEEEELb1ELb1ELb0EEEvNS_9BwdParamsE)
        /*03bc*/ 	.word	0x00000000


	//----- nvinfo : EIATTR_REGCOUNT
	.align		4
.L_159:
        /*03c0*/ 	.byte	0x04, 0x2f
        /*03c2*/ 	.short	(.L_161 - .L_160)
	.align		4
.L_160:
        /*03c4*/ 	.word	index@(_ZN10layer_norm40ln_parallel_residual_bwd_finalize_kernelINS_22Kernel_traits_finalizeILj7168E6__halfS2_fS2_fjLb0ELj1024ELj4ENS_18Kernel_traits_baseILj7168ES2_S2_fS2_fjLj1024EEEEELb0EEEvNS_9BwdParamsE)
        /*03c8*/ 	.word	0x00000020


	//----- nvinfo : EIATTR_FRAME_SIZE
	.align		4
.L_161:
        /*03cc*/ 	.byte	0x04, 0x11
        /*03ce*/ 	.short	(.L_163 - .L_162)
	.align		4
.L_162:
        /*03d0*/ 	.word	index@(_ZN10layer_norm40ln_parallel_residual_bwd_finalize_kernelINS_22Kernel_traits_finalizeILj7168E6__halfS2_fS2_fjLb0ELj1024ELj4ENS_18Kernel_traits_baseILj7168ES2_S2_fS2_fjLj1024EEEEELb0EEEvNS_9BwdParamsE)
        /*03d4*/ 	.word	0x00000000


	//----- nvinfo : EIATTR_REGCOUNT
	.align		4
.L_163:
        /*03d8*/ 	.byte	0x04, 0x2f
        /*03da*/ 	.short	(.L_165 - .L_164)
	.align		4
.L_164:
        /*03dc*/ 	.word	index@(_ZN10layer_norm22ln_bwd_finalize_kernelINS_22Kernel_traits_finalizeILj7168E6__halfS2_fS2_fjLb0ELj1024ELj4ENS_18Kernel_traits_baseILj7168ES2_S2_fS2_fjLj1024EEEEELb0ELb0EEEvNS_9BwdParamsE)
        /*03e0*/ 	.word	0x00000020


	//----- nvinfo : EIATTR_FRAME_SIZE
	.align		4
.L_165:
        /*03e4*/ 	.byte	0x04, 0x11
        /*03e6*/ 	.short	(.L_167 - .L_166)
	.align		4
.L_166:
        /*03e8*/ 	.word	index@(_ZN10layer_norm22ln_bwd_finalize_kernelINS_22Kernel_traits_finalizeILj7168E6__halfS2_fS2_fjLb0ELj1024ELj4ENS_18Kernel_traits_baseILj7168ES2_S2_fS2_fjLj1024EEEEELb0ELb0EEEvNS_9BwdParamsE)
        /*03ec*/ 	.word	0x00000000


	//----- nvinfo : EIATTR_REGCOUNT
	.align		4
.L_167:
        /*03f0*/ 	.byte	0x04, 0x2f
        /*03f2*/ 	.short	(.L_169 - .L_168)
	.align		4
.L_168:
        /*03f4*/ 	.word	index@(_ZN10layer_norm31ln_parallel_residual_bwd_kernelINS_13Kernel_traitsI6__halfS2_fS2_fjLj7168ELj1ELj1ELj8ELj8ENS_18Kernel_traits_baseILj7168ES2_S2_fS2_fjLj256EEEEELb1ELb0ELb1EEEvNS_9BwdParamsE)
        /*03f8*/ 	.word	0x000000ff


	//----- nvinfo : EIATTR_FRAME_SIZE
	.align		4
.L_169:
        /*03fc*/ 	.byte	0x04, 0x11
        /*03fe*/ 	.short	(.L_171 - .L_170)
	.align		4
.L_170:
        /*0400*/ 	.word	index@(_ZN10layer_norm31ln_parallel_residual_bwd_kernelINS_13Kernel_traitsI6__halfS2_fS2_fjLj7168ELj1ELj1ELj8ELj8ENS_18Kernel_traits_baseILj7168ES2_S2_fS2_fjLj256EEEEELb1ELb0ELb1EEEvNS_9BwdParamsE)
        /*0404*/ 	.word	0x000000e0


	//----- nvinfo : EIATTR_REGCOUNT
	.align		4
.L_171:
        /*0408*/ 	.byte	0x04, 0x2f
        /*040a*/ 	.short	(.L_173 - .L_172)
	.align		4
.L_172:
        /*040c*/ 	.word	index@(_ZN10layer_norm31ln_parallel_residual_bwd_kernelINS_13Kernel_traitsI6__halfS2_fS2_fjLj7168ELj1ELj1ELj8ELj8ENS_18Kernel_traits_baseILj7168ES2_S2_fS2_fjLj256EEEEELb1ELb0ELb0EEEvNS_9BwdParamsE)
        /*0410*/ 	.word	0x000000ff


	//----- nvinfo : EIATTR_FRAME_SIZE
	.align		4
.L_173:
        /*0414*/ 	.byte	0x04, 0x11
        /*0416*/ 	.short	(.L_175 - .L_174)
	.align		4
.L_174:
        /*0418*/ 	.word	index@(_ZN10layer_norm31ln_parallel_residual_bwd_kernelINS_13Kernel_traitsI6__halfS2_fS2_fjLj7168ELj1ELj1ELj8ELj8ENS_18Kernel_traits_baseILj7168ES2_S2_fS2_fjLj256EEEEELb1ELb0ELb0EEEvNS_9BwdParamsE)
        /*041c*/ 	.word	0x000000a0


	//----- nvinfo : EIATTR_REGCOUNT
	.align		4
.L_175:
        /*0420*/ 	.byte	0x04, 0x2f
        /*0422*/ 	.short	(.L_177 - .L_176)
	.align		4
.L_176:
        /*0424*/ 	.word	index@(_ZN10layer_norm31ln_parallel_residual_bwd_kernelINS_13Kernel_traitsI6__halfS2_fS2_fjLj7168ELj1ELj1ELj8ELj8ENS_18Kernel_traits_baseILj7168ES2_S2_fS2_fjLj256EEEEELb0ELb1ELb1EEEvNS_9BwdParamsE)
        /*0428*/ 	.word	0x000000d6


	//----- nvinfo : EIATTR_FRAME_SIZE
	.align		4
.L_177:
        /*042c*/ 	.byte	0x04, 0x11
        /*042e*/ 	.short	(.L_179 - .L_178)
	.align		4
.L_178:
        /*0430*/ 	.word	index@(_ZN10layer_norm31ln_parallel_residual_bwd_kernelINS_13Kernel_traitsI6__halfS2_fS2_fjLj7168ELj1ELj1ELj8ELj8ENS_18Kernel_traits_baseILj7168ES2_S2_fS2_fjLj256EEEEELb0ELb1ELb1EEEvNS_9BwdParamsE)
        /*0434*/ 	.word	0x00000000


	//----- nvinfo : EIATTR_REGCOUNT
	.align		4
.L_179:
        /*0438*/ 	.byte	0x04, 0x2f
        /*043a*/ 	.short	(.L_181 - .L_180)
	.align		4
.L_180:
        /*043c*/ 	.word	index@(_ZN10layer_norm31ln_parallel_residual_bwd_kernelINS_13Kernel_traitsI6__halfS2_fS2_fjLj7168ELj1ELj1ELj8ELj8ENS_18Kernel_traits_baseILj7168ES2_S2_fS2_fjLj256EEEEELb0ELb1ELb0EEEvNS_9BwdParamsE)
        /*0440*/ 	.word	0x000000d2


	//----- nvinfo : EIATTR_FRAME_SIZE
	.align		4
.L_181:
        /*0444*/ 	.byte	0x04, 0x11
        /*0446*/ 	.short	(.L_183 - .L_182)
	.align		4
.L_182:
        /*0448*/ 	.word	index@(_ZN10layer_norm31ln_parallel_residual_bwd_kernelINS_13Kernel_traitsI6__halfS2_fS2_fjLj7168ELj1ELj1ELj8ELj8ENS_18Kernel_traits_baseILj7168ES2_S2_fS2_fjLj256EEEEELb0ELb1ELb0EEEvNS_9BwdParamsE)
        /*044c*/ 	.word	0x00000000


	//----- nvinfo : EIATTR_REGCOUNT
	.align		4
.L_183:
        /*0450*/ 	.byte	0x04, 0x2f
        /*0452*/ 	.short	(.L_185 - .L_184)
	.align		4
.L_184:
        /*0454*/ 	.word	index@(_ZN10layer_norm31ln_parallel_residual_bwd_kernelINS_13Kernel_traitsI6__halfS2_fS2_fjLj7168ELj1ELj1ELj8ELj8ENS_18Kernel_traits_baseILj7168ES2_S2_fS2_fjLj256EEEEELb0ELb0ELb1EEEvNS_9BwdParamsE)
        /*0458*/ 	.word	0x000000ff


	//----- nvinfo : EIATTR_FRAME_SIZE
	.align		4
.L_185:
        /*045c*/ 	.byte	0x04, 0x11
        /*045e*/ 	.short	(.L_187 - .L_186)
	.align		4
.L_186:
        /*0460*/ 	.word	index@(_ZN10layer_norm31ln_parallel_residual_bwd_kernelINS_13Kernel_traitsI6__halfS2_fS2_fjLj7168ELj1ELj1ELj8ELj8ENS_18Kernel_traits_baseILj7168ES2_S2_fS2_fjLj256EEEEELb0ELb0ELb1EEEvNS_9BwdParamsE)
        /*0464*/ 	.word	0x00000080


	//----- nvinfo : EIATTR_REGCOUNT
	.align		4
.L_187:
        /*0468*/ 	.byte	0x04, 0x2f
        /*046a*/ 	.short	(.L_189 - .L_188)
	.align		4
.L_188:
        /*046c*/ 	.word	index@(_ZN10layer_norm31ln_parallel_residual_bwd_kernelINS_13Kernel_traitsI6__halfS2_fS2_fjLj7168ELj1ELj1ELj8ELj8ENS_18Kernel_traits_baseILj7168ES2_S2_fS2_fjLj256EEEEELb0ELb0ELb0EEEvNS_9BwdParamsE)
        /*0470*/ 	.word	0x000000ff


	//----- nvinfo : EIATTR_FRAME_SIZE
	.align		4
.L_189:
        /*0474*/ 	.byte	0x04, 0x11
        /*0476*/ 	.short	(.L_191 - .L_190)
	.align		4
.L_190:
        /*0478*/ 	.word	index@(_ZN10layer_norm31ln_parallel_residual_bwd_kernelINS_13Kernel_traitsI6__halfS2_fS2_fjLj7168ELj1ELj1ELj8ELj8ENS_18Kernel_traits_baseILj7168ES2_S2_fS2_fjLj256EEEEELb0ELb0ELb0EEEvNS_9BwdParamsE)
        /*047c*/ 	.word	0x00000068


	//----- nvinfo : EIATTR_REGCOUNT
	.align		4
.L_191:
        /*0480*/ 	.byte	0x04, 0x2f
        /*0482*/ 	.short	(.L_193 - .L_192)
	.align		4
.L_192:
        /*0484*/ 	.word	index@(_ZN10layer_norm31ln_parallel_residual_bwd_kernelINS_13Kernel_traitsIf6__halfS2_S2_fjLj7168ELj1ELj1ELj8ELj8ENS_18Kernel_traits_baseILj7168EfS2_S2_S2_fjLj256EEEEELb1ELb1ELb1EEEvNS_9BwdParamsE)
        /*0488*/ 	.word	0x000000e0


	//----- nvinfo : EIATTR_FRAME_SIZE
	.align		4
.L_193:
        /*048c*/ 	.byte	0x04, 0x11
        /*048e*/ 	.short	(.L_195 - .L_194)
	.align		4
.L_194:
        /*0490*/ 	.word	index@(_ZN10layer_norm31ln_parallel_residual_bwd_kernelINS_13Kernel_traitsIf6__halfS2_S2_fjLj7168ELj1ELj1ELj8ELj8ENS_18Kernel_traits_baseILj7168EfS2_S2_S2_fjLj256EEEEELb1ELb1ELb1EEEvNS_9BwdParamsE)
        /*0494*/ 	.word	0x00000000


	//----- nvinfo : EIATTR_REGCOUNT
	.align		4
.L_195:
        /*0498*/ 	.byte	0x04, 0x2f
        /*049a*/ 	.short	(.L_197 - .L_196)
	.align		4
.L_196:
        /*049c*/ 	.word	index@(_ZN10layer_norm40ln_parallel_residual_bwd_finalize_kernelINS_22Kernel_traits_finalizeILj7168Ef6__halfS2_S2_fjLb0ELj1024ELj4ENS_18Kernel_traits_baseILj7168EfS2_S2_S2_fjLj1024EEEEELb1EEEvNS_9BwdParamsE)
        /*04a0*/ 	.word	0x00000020


	//----- nvinfo : EIATTR_FRAME_SIZE
	.align		4
.L_197:
        /*04a4*/ 	.byte	0x04, 0x11
        /*04a6*/ 	.short	(.L_199 - .L_198)
	.align		4
.L_198:
        /*04a8*/ 	.word	index@(_ZN10layer_norm40ln_parallel_residual_bwd_finalize_kernelINS_22Kernel_traits_finalizeILj7168Ef6__halfS2_S2_fjLb0ELj1024ELj4ENS_18Kernel_traits_baseILj7168EfS2_S2_S2_fjLj1024EEEEELb1EEEvNS_9BwdParamsE)
        /*04ac*/ 	.word	0x00000000


	//----- nvinfo : EIATTR_REGCOUNT
	.align		4
.L_199:
        /*04b0*/ 	.byte	0x04, 0x2f
        /*04b2*/ 	.short	(.L_201 - .L_200)
	.align		4
.L_200:
        /*04b4*/ 	.word	index@(_ZN10layer_norm22ln_bwd_finalize_kernelINS_22Kernel_traits_finalizeILj7168Ef6__halfS2_S2_fjLb0ELj1024ELj4ENS_18Kernel_traits_baseILj7168EfS2_S2_S2_fjLj1024EEEEELb0ELb1EEEvNS_9BwdParamsE)
        /*04b8*/ 	.word	0x00000020


	//----- nvinfo : EIATTR_FRAME_SIZE
	.align		4
.L_201:
        /*04bc*/ 	.byte	0x04, 0x11
        /*04be*/ 	.short	(.L_203 - .L_202)
	.align		4
.L_202:
        /*04c0*/ 	.word	index@(_ZN10layer_norm22ln_bwd_finalize_kernelINS_22Kernel_traits_finalizeILj7168Ef6__halfS2_S2_fjLb0ELj1024ELj4ENS_18Kernel_traits_baseILj7168EfS2_S2_S2_fjLj1024EEEEELb0ELb1EEEvNS_9BwdParamsE)
        /*04c4*/ 	.word	0x00000000


	//----- nvinfo : EIATTR_REGCOUNT
	.align		4
.L_203:
        /*04c8*/ 	.byte	0x04, 0x2f
        /*04ca*/ 	.short	(.L_205 - .L_204)
	.align		4
.L_204:
        /*04cc*/ 	.word	index@(_ZN10layer_norm31ln_parallel_residual_bwd_kernelINS_13Kernel_traitsIf6__halfS2_S2_fjLj7168ELj1ELj1ELj8ELj8ENS_18Kernel_traits_baseILj7168EfS2_S2_S2_fjLj256EEEEELb1ELb1ELb0EEEvNS_9BwdParamsE)
        /*04d0*/ 	.word	0x000000d2


	//----- nvinfo : EIATTR_FRAME_SIZE
	.align		4
.L_205:
        /*04d4*/ 	.byte	0x04, 0x11
        /*04d6*/ 	.short	(.L_207 - .L_206)
	.align		4
.L_206:
        /*04d8*/ 	.word	index@(_ZN10layer_norm31ln_parallel_residual_bwd_kernelINS_13Kernel_traitsIf6__halfS2_S2_fjLj7168ELj1ELj1ELj8ELj8ENS_18Kernel_traits_baseILj7168EfS2_S2_S2_fjLj256EEEEELb1ELb1ELb0EEEvNS_9BwdParamsE)
        /*04dc*/ 	.word	0x00000000


	//----- nvinfo : EIATTR_REGCOUNT
	.align		4
.L_207:
        /*04e0*/ 	.byte	0x04, 0x2f
        /*04e2*/ 	.short	(.L_209 - .L_208)
	.align		4
.L_208:
        /*04e4*/ 	.word	index@(_ZN10layer_norm40ln_parallel_residual_bwd_finalize_kernelINS_22Kernel_traits_finalizeILj7168Ef6__halfS2_S2_fjLb0ELj1024ELj4ENS_18Kernel_traits_baseILj7168EfS2_S2_S2_fjLj1024EEEEELb0EEEvNS_9BwdParamsE)
        /*04e8*/ 	.word	0x00000020


	//----- nvinfo : EIATTR_FRAME_SIZE
	.align		4
.L_209:
        /*04ec*/ 	.byte	0x04, 0x11
        /*04ee*/ 	.short	(.L_211 - .L_210)
	.align		4
.L_210:
        /*04f0*/ 	.word	index@(_ZN10layer_norm40ln_parallel_residual_bwd_finalize_kernelINS_22Kernel_traits_finalizeILj7168Ef6__halfS2_S2_fjLb0ELj1024ELj4ENS_18Kernel_traits_baseILj7168EfS2_S2_S2_fjLj1024EEEEELb0EEEvNS_9BwdParamsE)
        /*04f4*/ 	.word	0x00000000


	//----- nvinfo : EIATTR_REGCOUNT
	.align		4
.L_211:
        /*04f8*/ 	.byte	0x04, 0x2f
        /*04fa*/ 	.short	(.L_213 - .L_212)
	.align		4
.L_212:
        /*04fc*/ 	.word	index@(_ZN10layer_norm22ln_bwd_finalize_kernelINS_22Kernel_traits_finalizeILj7168Ef6__halfS2_S2_fjLb0ELj1024ELj4ENS_18Kernel_traits_baseILj7168EfS2_S2_S2_fjLj1024EEEEELb0ELb0EEEvNS_9BwdParamsE)
        /*0500*/ 	.word	0x00000020


	//----- nvinfo : EIATTR_FRAME_SIZE
	.align		4
.L_213:
        /*0504*/ 	.byte	0x04, 0x11
        /*0506*/ 	.short	(.L_215 - .L_214)
	.align		4
.L_214:
        /*0508*/ 	.word	index@(_ZN10layer_norm22ln_bwd_finalize_kernelINS_22Kernel_traits_finalizeILj7168Ef6__halfS2_S2_fjLb0ELj1024ELj4ENS_18Kernel_traits_baseILj7168EfS2_S2_S2_fjLj1024EEEEELb0ELb0EEEvNS_9BwdParamsE)
        /*050c*/ 	.word	0x00000000


	//----- nvinfo : EIATTR_REGCOUNT
	.align		4
.L_215:
        /*0510*/ 	.byte	0x04, 0x2f
        /*0512*/ 	.short	(.L_217 - .L_216)
	.align		4
.L_216:
        /*0514*/ 	.word	index@(_ZN10layer_norm31ln_parallel_residual_bwd_kernelINS_13Kernel_traitsIf6__halfS2_S2_fjLj7168ELj1ELj1ELj8ELj8ENS_18Kernel_traits_baseILj7168EfS2_S2_S2_fjLj256EEEEELb1ELb0ELb1EEEvNS_9BwdParamsE)
        /*0518*/ 	.word	0x000000ff


	//----- nvinfo : EIATTR_FRAME_SIZE
	.align		4
.L_217:
        /*051c*/ 	.byte	0x04, 0x11
        /*051e*/ 	.short	(.L_219 - .L_218)
	.align		4
.L_218:
        /*0520*/ 	.word	index@(_ZN10layer_norm31ln_parallel_residual_bwd_kernelINS_13Kernel_traitsIf6__halfS2_S2_fjLj7168ELj1ELj1ELj8ELj8ENS_18Kernel_traits_baseILj7168EfS2_S2_S2_fjLj256EEEEELb1ELb0ELb1EEEvNS_9BwdParamsE)
        /*0524*/ 	.word	0x00000098


	//----- nvinfo : EIATTR_REGCOUNT
	.align		4
.L_219:
        /*0528*/ 	.byte	0x04, 0x2f
        /*052a*/ 	.short	(.L_221 - .L_220)
	.align		4
.L_220:
        /*052c*/ 	.word	index@(_ZN10layer_norm31ln_parallel_residual_bwd_kernelINS_13Kernel_traitsIf6__halfS2_S2_fjLj7168ELj1ELj1ELj8ELj8ENS_18Kernel_traits_baseILj7168EfS2_S2_S2_fjLj256EEEEELb1ELb0ELb0EEEvNS_9BwdParamsE)
        /*0530*/ 	.word	0x000000ff


	//----- nvinfo : EIATTR_FRAME_SIZE
	.align		4
.L_221:
        /*0534*/ 	.byte	0x04, 0x11
        /*0536*/ 	.short	(.L_223 - .L_222)
	.align		4
.L_222:
        /*0538*/ 	.word	index@(_ZN10layer_norm31ln_parallel_residual_bwd_kernelINS_13Kernel_traitsIf6__halfS2_S2_fjLj7168ELj1ELj1ELj8ELj8ENS_18Kernel_traits_baseILj7168EfS2_S2_S2_fjLj256EEEEELb1ELb0ELb0EEEvNS_9BwdParamsE)
        /*053c*/ 	.word	0x00000068


	//----- nvinfo : EIATTR_REGCOUNT
	.align		4
.L_223:
        /*0540*/ 	.byte	0x04, 0x2f
        /*0542*/ 	.short	(.L_225 - .L_224)
	.align		4
.L_224:
        /*0544*/ 	.word	index@(_ZN10layer_norm31ln_parallel_residual_bwd_kernelINS_13Kernel_traitsIf6__halfS2_S2_fjLj7168ELj1ELj1ELj8ELj8ENS_18Kernel_traits_baseILj7168EfS2_S2_S2_fjLj256EEEEELb0ELb1ELb1EEEvNS_9BwdParamsE)
        /*0548*/ 	.word	0x000000e0


	//----- nvinfo : EIATTR_FRAME_SIZE
	.align		4
.L_225:
        /*054c*/ 	.byte	0x04, 0x11
        /*054e*/ 	.short	(.L_227 - .L_226)
	.align		4
.L_226:
        /*0550*/ 	.word	index@(_ZN10layer_norm31ln_parallel_residual_bwd_kernelINS_13Kernel_traitsIf6__halfS2_S2_fjLj7168ELj1ELj1ELj8ELj8ENS_18Kernel_traits_baseILj7168EfS2_S2_S2_fjLj256EEEEELb0ELb1ELb1EEEvNS_9BwdParamsE)
        /*0554*/ 	.word	0x00000000


	//----- nvinfo : EIATTR_REGCOUNT
	.align		4
.L_227:
        /*0558*/ 	.byte	0x04, 0x2f
        /*055a*/ 	.short	(.L_229 - .L_228)
	.align		4
.L_228:
        /*055c*/ 	.word	index@(_ZN10layer_norm31ln_parallel_residual_bwd_kernelINS_13Kernel_traitsIf6__halfS2_S2_fjLj7168ELj1ELj1ELj8ELj8ENS_18Kernel_traits_baseILj7168EfS2_S2_S2_fjLj256EEEEELb0ELb1ELb0EEEvNS_9BwdParamsE)
        /*0560*/ 	.word	0x000000c4


	//----- nvinfo : EIATTR_FRAME_SIZE
	.align		4
.L_229:
        /*0564*/ 	.byte	0x04, 0x11
        /*0566*/ 	.short	(.L_231 - .L_230)
	.align		4
.L_230:
        /*0568*/ 	.word	index@(_ZN10layer_norm31ln_parallel_residual_bwd_kernelINS_13Kernel_traitsIf6__halfS2_S2_fjLj7168ELj1ELj1ELj8ELj8ENS_18Kernel_traits_baseILj7168EfS2_S2_S2_fjLj256EEEEELb0ELb1ELb0EEEvNS_9BwdParamsE)
        /*056c*/ 	.word	0x00000000


	//----- nvinfo : EIATTR_REGCOUNT
	.align		4
.L_231:
        /*0570*/ 	.byte	0x04, 0x2f
        /*0572*/ 	.short	(.L_233 - .L_232)
	.align		4
.L_232:
        /*0574*/ 	.word	index@(_ZN10layer_norm31ln_parallel_residual_bwd_kernelINS_13Kernel_traitsIf6__halfS2_S2_fjLj7168ELj1ELj1ELj8ELj8ENS_18Kernel_traits_baseILj7168EfS2_S2_S2_fjLj256EEEEELb0ELb0ELb1EEEvNS_9BwdParamsE)
        /*0578*/ 	.word	0x000000ff


	//----- nvinfo : EIATTR_FRAME_SIZE
	.align		4
.L_233:
        /*057c*/ 	.byte	0x04, 0x11
        /*057e*/ 	.short	(.L_235 - .L_234)
	.align		4
.L_234:
        /*0580*/ 	.word	index@(_ZN10layer_norm31ln_parallel_residual_bwd_kernelINS_13Kernel_traitsIf6__halfS2_S2_fjLj7168ELj1ELj1ELj8ELj8ENS_18Kernel_traits_baseILj7168EfS2_S2_S2_fjLj256EEEEELb0ELb0ELb1EEEvNS_9BwdParamsE)
        /*0584*/ 	.word	0x00000048


	//----- nvinfo : EIATTR_REGCOUNT
	.align		4
.L_235:
        /*0588*/ 	.byte	0x04, 0x2f
        /*058a*/ 	.short	(.L_237 - .L_236)
	.align		4
.L_236:
        /*058c*/ 	.word	index@(_ZN10layer_norm31ln_parallel_residual_bwd_kernelINS_13Kernel_traitsIf6__halfS2_S2_fjLj7168ELj1ELj1ELj8ELj8ENS_18Kernel_traits_baseILj7168EfS2_S2_S2_fjLj256EEEEELb0ELb0ELb0EEEvNS_9BwdParamsE)
        /*0590*/ 	.word	0x000000ff


	//----- nvinfo : EIATTR_FRAME_SIZE
	.align		4
.L_237:
        /*0594*/ 	.byte	0x04, 0x11
        /*0596*/ 	.short	(.L_239 - .L_238)
	.align		4
.L_238:
        /*0598*/ 	.word	index@(_ZN10layer_norm31ln_parallel_residual_bwd_kernelINS_13Kernel_traitsIf6__halfS2_S2_fjLj7168ELj1ELj1ELj8ELj8ENS_18Kernel_traits_baseILj7168EfS2_S2_S2_fjLj256EEEEELb0ELb0ELb0EEEvNS_9BwdParamsE)
        /*059c*/ 	.word	0x00000038


	//----- nvinfo : EIATTR_REGCOUNT
	.align		4
.L_239:
        /*05a0*/ 	.byte	0x04, 0x2f
        /*05a2*/ 	.short	(.L_241 - .L_240)
	.align		4
.L_240:
        /*05a4*/ 	.word	index@(_ZN10layer_norm31ln_parallel_residual_bwd_kernelINS_13Kernel_traitsIf13__nv_bfloat16fS2_fjLj7168ELj1ELj1ELj8ELj8ENS_18Kernel_traits_baseILj7168EfS2_fS2_fjLj256EEEEELb1ELb1ELb1EEEvNS_9BwdParamsE)
        /*05a8*/ 	.word	0x000000f1


	//----- nvinfo : EIATTR_FRAME_SIZE
	.align		4
.L_241:
        /*05ac*/ 	.byte	0x04, 0x11
        /*05ae*/ 	.short	(.L_243 - .L_242)
	.align		4
.L_242:
        /*05b0*/ 	.word	index@(_ZN10layer_norm31ln_parallel_residual_bwd_kernelINS_13Kernel_traitsIf13__nv_bfloat16fS2_fjLj7168ELj1ELj1ELj8ELj8ENS_18Kernel_traits_baseILj7168EfS2_fS2_fjLj256EEEEELb1ELb1ELb1EEEvNS_9BwdParamsE)
        /*05b4*/ 	.word	0x00000000


	//----- nvinfo : EIATTR_REGCOUNT
	.align		4
.L_243:
        /*05b8*/ 	.byte	0x04, 0x2f
        /*05ba*/ 	.short	(.L_245 - .L_244)
	.align		4
.L_244:
        /*05bc*/ 	.word	index@(_ZN10layer_norm40ln_parallel_residual_bwd_finalize_kernelINS_22Kernel_traits_finalizeILj7168Ef13__nv_bfloat16fS2_fjLb0ELj1024ELj4ENS_18Kernel_traits_baseILj7168EfS2_fS2_fjLj1024EEEEELb1EEEvNS_9BwdParamsE)
        /*05c0*/ 	.word	0x00000020


	//----- nvinfo : EIATTR_FRAME_SIZE
	.align		4
.L_245:
        /*05c4*/ 	.byte	0x04, 0x11
        /*05c6*/ 	.short	(.L_247 - .L_246)
	.align		4
.L_246:
        /*05c8*/ 	.word	index@(_ZN10layer_norm40ln_parallel_residual_bwd_finalize_kernelINS_22Kernel_traits_finalizeILj7168Ef13__nv_bfloat16fS2_fjLb0ELj1024ELj4ENS_18Kernel_traits_baseILj7168EfS2_fS2_fjLj1024EEEEELb1EEEvNS_9BwdParamsE)
        /*05cc*/ 	.word	0x00000000


	//----- nvinfo : EIATTR_REGCOUNT
	.align		4
.L_247:
        /*05d0*/ 	.byte	0x04, 0x2f
        /*05d2*/ 	.short	(.L_249 - .L_248)
	.align		4
.L_248:
        /*05d4*/ 	.word	index@(_ZN10layer_norm22ln_bwd_finalize_kernelINS_22Kernel_traits_finalizeILj7168Ef13__nv_bfloat16fS2_fjLb0ELj1024ELj4ENS_18Kernel_traits_baseILj7168EfS2_fS2_fjLj1024EEEEELb0ELb1EEEvNS_9BwdParamsE)
        /*05d8*/ 	.word	0x00000020


	//----- nvinfo : EIATTR_FRAME_SIZE
	.align		4
.L_249:
        /*05dc*/ 	.byte	0x04, 0x11
        /*05de*/ 	.short	(.L_251 - .L_250)
	.align		4
.L_250:
        /*05e0*/ 	.word	index@(_ZN10layer_norm22ln_bwd_finalize_kernelINS_22Kernel_traits_finalizeILj7168Ef13__nv_bfloat16fS2_fjLb0ELj1024ELj4ENS_18Kernel_traits_baseILj7168EfS2_fS2_fjLj1024EEEEELb0ELb1EEEvNS_9BwdParamsE)
        /*05e4*/ 	.word	0x00000000


	//----- nvinfo : EIATTR_REGCOUNT
	.align		4
.L_251:
        /*05e8*/ 	.byte	0x04, 0x2f
        /*05ea*/ 	.short	(.L_253 - .L_252)
	.align		4
.L_252:
        /*05ec*/ 	.word	index@(_ZN10layer_norm31ln_parallel_residual_bwd_kernelINS_13Kernel_traitsIf13__nv_bfloat16fS2_fjLj7168ELj1ELj1ELj8ELj8ENS_18Kernel_traits_baseILj7168EfS2_fS2_fjLj256EEEEELb1ELb1ELb0EEEvNS_9BwdParamsE)
        /*05f0*/ 	.word	0x000000e0


	//----- nvinfo : EIATTR_FRAME_SIZE
	.align		4
.L_253:
        /*05f4*/ 	.byte	0x04, 0x11
        /*05f6*/ 	.short	(.L_255 - .L_254)
	.align		4
.L_254:
        /*05f8*/ 	.word	index@(_ZN10layer_norm31ln_parallel_residual_bwd_kernelINS_13Kernel_traitsIf13__nv_bfloat16fS2_fjLj7168ELj1ELj1ELj8ELj8ENS_18Kernel_traits_baseILj7168EfS2_fS2_fjLj256EEEEELb1ELb1ELb0EEEvNS_9BwdParamsE)
        /*05fc*/ 	.word	0x00000000


	//----- nvinfo : EIATTR_REGCOUNT
	.align		4
.L_255:
        /*0600*/ 	.byte	0x04, 0x2f
        /*0602*/ 	.short	(.L_257 - .L_256)
	.align		4
.L_256:
        /*0604*/ 	.word	index@(_ZN10layer_norm40ln_parallel_residual_bwd_finalize_kernelINS_22Kernel_traits_finalizeILj7168Ef13__nv_bfloat16fS2_fjLb0ELj1024ELj4ENS_18Kernel_traits_baseILj7168EfS2_fS2_fjLj1024EEEEELb0EEEvNS_9BwdParamsE)
        /*0608*/ 	.word	0x00000020


	//----- nvinfo : EIATTR_FRAME_SIZE
	.align		4
.L_257:
        /*060c*/ 	.byte	0x04, 0x11
        /*060e*/ 	.short	(.L_259 - .L_258)
	.align		4
.L_258:
        /*0610*/ 	.word	index@(_ZN10layer_norm40ln_parallel_residual_bwd_finalize_kernelINS_22Kernel_traits_finalizeILj7168Ef13__nv_bfloat16fS2_fjLb0ELj1024ELj4ENS_18Kernel_traits_baseILj7168EfS2_fS2_fjLj1024EEEEELb0EEEvNS_9BwdParamsE)
        /*0614*/ 	.word	0x00000000


	//----- nvinfo : EIATTR_REGCOUNT
	.align		4
.L_259:
        /*0618*/ 	.byte	0x04, 0x2f
        /*061a*/ 	.short	(.L_261 - .L_260)
	.align		4
.L_260:
        /*061c*/ 	.word	index@(_ZN10layer_norm22ln_bwd_finalize_kernelINS_22Kernel_traits_finalizeILj7168Ef13__nv_bfloat16fS2_fjLb0ELj1024ELj4ENS_18Kernel_traits_baseILj7168EfS2_fS2_fjLj1024EEEEELb0ELb0EEEvNS_9BwdParamsE)
        /*0620*/ 	.word	0x00000020


	//----- nvinfo : EIATTR_FRAME_SIZE
	.align		4
.L_261:
        /*0624*/ 	.byte	0x04, 0x11
        /*0626*/ 	.short	(.L_263 - .L_262)
	.align		4
.L_262:
        /*0628*/ 	.word	index@(_ZN10layer_norm22ln_bwd_finalize_kernelINS_22Kernel_traits_finalizeILj7168Ef13__nv_bfloat16fS2_fjLb0ELj1024ELj4ENS_18Kernel_traits_baseILj7168EfS2_fS2_fjLj1024EEEEELb0ELb0EEEvNS_9BwdParamsE)
        /*062c*/ 	.word	0x00000000


	//----- nvinfo : EIATTR_REGCOUNT
	.align		4
.L_263:
        /*0630*/ 	.byte	0x04, 0x2f
        /*0632*/ 	.short	(.L_265 - .L_264)
	.align		4
.L_264:
        /*0634*/ 	.word	index@(_ZN10layer_norm31ln_parallel_residual_bwd_kernelINS_13Kernel_traitsIf13__nv_bfloat16fS2_fjLj7168ELj1ELj1ELj8ELj8ENS_18Kernel_traits_baseILj7168EfS2_fS2_fjLj256EEEEELb1ELb0ELb1EEEvNS_9BwdParamsE)
        /*0638*/ 	.word	0x000000ff


	//----- nvinfo : EIATTR_FRAME_SIZE
	.align		4
.L_265:
        /*063c*/ 	.byte	0x04, 0x11
        /*063e*/ 	.short	(.L_267 - .L_266)
	.align		4
.L_266:
        /*0640*/ 	.word	index@(_ZN10layer_norm31ln_parallel_residual_bwd_kernelINS_13Kernel_traitsIf13__nv_bfloat16fS2_fjLj7168ELj1ELj1ELj8ELj8ENS_18Kernel_traits_baseILj7168EfS2_fS2_fjLj256EEEEELb1ELb0ELb1EEEvNS_9BwdParamsE)
        /*0644*/ 	.word	0x000000d8


	//----- nvinfo : EIATTR_REGCOUNT
	.align		4
.L_267:
        /*0648*/ 	.byte	0x04, 0x2f
        /*064a*/ 	.short	(.L_269 - .L_268)
	.align		4
.L_268:
        /*064c*/ 	.word	index@(_ZN10layer_norm31ln_parallel_residual_bwd_kernelINS_13Kernel_traitsIf13__nv_bfloat16fS2_fjLj7168ELj1ELj1ELj8ELj8ENS_18Kernel_traits_baseILj7168EfS2_fS2_fjLj256EEEEELb1ELb0ELb0EEEvNS_9BwdParamsE)
        /*0650*/ 	.word	0x000000ff


	//----- nvinfo : EIATTR_FRAME_SIZE
	.align		4
.L_269:
        /*0654*/ 	.byte	0x04, 0x11
        /*0656*/ 	.short	(.L_271 - .L_270)
	.align		4
.L_270:
        /*0658*/ 	.word	index@(_ZN10layer_norm31ln_parallel_residual_bwd_kernelINS_13Kernel_traitsIf13__nv_bfloat16fS2_fjLj7168ELj1ELj1ELj8ELj8ENS_18Kernel_traits_baseILj7168EfS2_fS2_fjLj256EEEEELb1ELb0ELb0EEEvNS_9BwdParamsE)
        /*065c*/ 	.word	0x000000a0


	//----- nvinfo : EIATTR_REGCOUNT
	.align		4
.L_271:
        /*0660*/ 	.byte	0x04, 0x2f
        /*0662*/ 	.short	(.L_273 - .L_272)
	.align		4
.L_272:
        /*0664*/ 	.word	index@(_ZN10layer_norm31ln_parallel_residual_bwd_kernelINS_13Kernel_traitsIf13__nv_bfloat16fS2_fjLj7168ELj1ELj1ELj8ELj8ENS_18Kernel_traits_baseILj7168EfS2_fS2_fjLj256EEEEELb0ELb1ELb1EEEvNS_9BwdParamsE)
        /*0668*/ 	.word	0x000000da


	//----- nvinfo : EIATTR_FRAME_SIZE
	.align		4
.L_273:
        /*066c*/ 	.byte	0x04, 0x11
        /*066e*/ 	.short	(.L_275 - .L_274)
	.align		4
.L_274:
        /*0670*/ 	.word	index@(_ZN10layer_norm31ln_parallel_residual_bwd_kernelINS_13Kernel_traitsIf13__nv_bfloat16fS2_fjLj7168ELj1ELj1ELj8ELj8ENS_18Kernel_traits_baseILj7168EfS2_fS2_fjLj256EEEEELb0ELb1ELb1EEEvNS_9BwdParamsE)
        /*0674*/ 	.word	0x00000000


	//----- nvinfo : EIATTR_REGCOUNT
	.align		4
.L_275:
        /*0678*/ 	.byte	0x04, 0x2f
        /*067a*/ 	.short	(.L_277 - .L_276)
	.align		4
.L_276:
        /*067c*/ 	.word	index@(_ZN10layer_norm31ln_parallel_residual_bwd_kernelINS_13Kernel_traitsIf13__nv_bfloat16fS2_fjLj7168ELj1ELj1ELj8ELj8ENS_18Kernel_traits_baseILj7168EfS2_fS2_fjLj256EEEEELb0ELb1ELb0EEEvNS_9BwdParamsE)
        /*0680*/ 	.word	0x000000d2


	//----- nvinfo : EIATTR_FRAME_SIZE
	.align		4
.L_277:
        /*0684*/ 	.byte	0x04, 0x11
        /*0686*/ 	.short	(.L_279 - .L_278)
	.align		4
.L_278:
        /*0688*/ 	.word	index@(_ZN10layer_norm31ln_parallel_residual_bwd_kernelINS_13Kernel_traitsIf13__nv_bfloat16fS2_fjLj7168ELj1ELj1ELj8ELj8ENS_18Kernel_traits_baseILj7168EfS2_fS2_fjLj256EEEEELb0ELb1ELb0EEEvNS_9BwdParamsE)
        /*068c*/ 	.word	0x00000000


	//----- nvinfo : EIATTR_REGCOUNT
	.align		4
.L_279:
        /*0690*/ 	.byte	0x04, 0x2f
        /*0692*/ 	.short	(.L_281 - .L_280)
	.align		4
.L_280:
        /*0694*/ 	.word	index@(_ZN10layer_norm31ln_parallel_residual_bwd_kernelINS_13Kernel_traitsIf13__nv_bfloat16fS2_fjLj7168ELj1ELj1ELj8ELj8ENS_18Kernel_traits_baseILj7168EfS2_fS2_fjLj256EEEEELb0ELb0ELb1EEEvNS_9BwdParamsE)
        /*0698*/ 	.word	0x000000ff


	//----- nvinfo : EIATTR_FRAME_SIZE
	.align		4
.L_281:
        /*069c*/ 	.byte	0x04, 0x11
        /*069e*/ 	.short	(.L_283 - .L_282)
	.align		4
.L_282:
        /*06a0*/ 	.word	index@(_ZN10layer_norm31ln_parallel_residual_bwd_kernelINS_13Kernel_traitsIf13__nv_bfloat16fS2_fjLj7168ELj1ELj1ELj8ELj8ENS_18Kernel_traits_baseILj7168EfS2_fS2_fjLj256EEEEELb0ELb0ELb1EEEvNS_9BwdParamsE)
        /*06a4*/ 	.word	0x00000080


	//----- nvinfo : EIATTR_REGCOUNT
	.align		4
.L_283:
        /*06a8*/ 	.byte	0x04, 0x2f
        /*06aa*/ 	.short	(.L_285 - .L_284)
	.align		4
.L_284:
        /*06ac*/ 	.word	index@(_ZN10layer_norm31ln_parallel_residual_bwd_kernelINS_13Kernel_traitsIf13__nv_bfloat16fS2_fjLj7168ELj1ELj1ELj8ELj8ENS_18Kernel_traits_baseILj7168EfS2_fS2_fjLj256EEEEELb0ELb0ELb0EEEvNS_9BwdParamsE)
        /*06b0*/ 	.word	0x000000ff


	//----- nvinfo : EIATTR_FRAME_SIZE
	.align		4
.L_285:
        /*06b4*/ 	.byte	0x04, 0x11
        /*06b6*/ 	.short	(.L_287 - .L_286)
	.align		4
.L_286:
        /*06b8*/ 	.word	index@(_ZN10layer_norm31ln_parallel_residual_bwd_kernelINS_13Kernel_traitsIf13__nv_bfloat16fS2_fjLj7168ELj1ELj1ELj8ELj8ENS_18Kernel_traits_baseILj7168EfS2_fS2_fjLj256EEEEELb0ELb0ELb0EEEvNS_9BwdParamsE)
        /*06bc*/ 	.word	0x00000078


	//----- nvinfo : EIATTR_REGCOUNT
	.align		4
.L_287:
        /*06c0*/ 	.byte	0x04, 0x2f
        /*06c2*/ 	.short	(.L_289 - .L_288)
	.align		4
.L_288:
        /*06c4*/ 	.word	index@(_ZN10layer_norm31ln_parallel_residual_bwd_kernelINS_13Kernel_traitsI13__nv_bfloat16S2_fS2_fjLj7168ELj1ELj1ELj8ELj8ENS_18Kernel_traits_baseILj7168ES2_S2_fS2_fjLj256EEEEELb1ELb1ELb1EEEvNS_9BwdParamsE)
        /*06c8*/ 	.word	0x000000f1


	//----- nvinfo : EIATTR_FRAME_SIZE
	.align		4
.L_289:
        /*06cc*/ 	.byte	0x04, 0x11
        /*06ce*/ 	.short	(.L_291 - .L_290)
	.align		4
.L_290:
        /*06d0*/ 	.word	index@(_ZN10layer_norm31ln_parallel_residual_bwd_kernelINS_13Kernel_traitsI13__nv_bfloat16S2_fS2_fjLj7168ELj1ELj1ELj8ELj8ENS_18Kernel_traits_baseILj7168ES2_S2_fS2_fjLj256EEEEELb1ELb1ELb1EEEvNS_9BwdParamsE)
        /*06d4*/ 	.word	0x00000000


	//----- nvinfo : EIATTR_REGCOUNT
	.align		4
.L_291:
        /*06d8*/ 	.byte	0x04, 0x2f
        /*06da*/ 	.short	(.L_293 - .L_292)
	.align		4
.L_292:
        /*06dc*/ 	.word	index@(_ZN10layer_norm40ln_parallel_residual_bwd_finalize_kernelINS_22Kernel_traits_finalizeILj7168E13__nv_bfloat16S2_fS2_fjLb0ELj1024ELj4ENS_18Kernel_traits_baseILj7168ES2_S2_fS2_fjLj1024EEEEELb1EEEvNS_9BwdParamsE)
        /*06e0*/ 	.word	0x00000020


	//----- nvinfo : EIATTR_FRAME_SIZE
	.align		4
.L_293:
        /*06e4*/ 	.byte	0x04, 0x11
        /*06e6*/ 	.short	(.L_295 - .L_294)
	.align		4
.L_294:
        /*06e8*/ 	.word	index@(_ZN10layer_norm40ln_parallel_residual_bwd_finalize_kernelINS_22Kernel_traits_finalizeILj7168E13__nv_bfloat16S2_fS2_fjLb0ELj1024ELj4ENS_18Kernel_traits_baseILj7168ES2_S2_fS2_fjLj1024EEEEELb1EEEvNS_9BwdParamsE)
        /*06ec*/ 	.word	0x00000000


	//----- nvinfo : EIATTR_REGCOUNT
	.align		4
.L_295:
        /*06f0*/ 	.byte	0x04, 0x2f
        /*06f2*/ 	.short	(.L_297 - .L_296)
	.align		4
.L_296:
        /*06f4*/ 	.word	index@(_ZN10layer_norm22ln_bwd_finalize_kernelINS_22Kernel_traits_finalizeILj7168E13__nv_bfloat16S2_fS2_fjLb0ELj1024ELj4ENS_18Kernel_traits_baseILj7168ES2_S2_fS2_fjLj1024EEEEELb0ELb1EEEvNS_9BwdParamsE)
        /*06f8*/ 	.word	0x00000020


	//----- nvinfo : EIATTR_FRAME_SIZE
	.align		4
.L_297:
        /*06fc*/ 	.byte	0x04, 0x11
        /*06fe*/ 	.short	(.L_299 - .L_298)
	.align		4
.L_298:
        /*0700*/ 	.word	index@(_ZN10layer_norm22ln_bwd_finalize_kernelINS_22Kernel_traits_finalizeILj7168E13__nv_bfloat16S2_fS2_fjLb0ELj1024ELj4ENS_18Kernel_traits_baseILj7168ES2_S2_fS2_fjLj1024EEEEELb0ELb1EEEvNS_9BwdParamsE)
        /*0704*/ 	.word	0x00000000


	//----- nvinfo : EIATTR_REGCOUNT
	.align		4
.L_299:
        /*0708*/ 	.byte	0x04, 0x2f
        /*070a*/ 	.short	(.L_301 - .L_300)
	.align		4
.L_300:
        /*070c*/ 	.word	index@(_ZN10layer_norm31ln_parallel_residual_bwd_kernelINS_13Kernel_traitsI13__nv_bfloat16S2_fS2_fjLj7168ELj1ELj1ELj8ELj8ENS_18Kernel_traits_baseILj7168ES2_S2_fS2_fjLj256EEEEELb1ELb1ELb0EEEvNS_9BwdParamsE)
        /*0710*/ 	.word	0x000000e0


	//----- nvinfo : EIATTR_FRAME_SIZE
	.align		4
.L_301:
        /*0714*/ 	.byte	0x04, 0x11
        /*0716*/ 	.short	(.L_303 - .L_302)
	.align		4
.L_302:
        /*0718*/ 	.word	index@(_ZN10layer_norm31ln_parallel_residual_bwd_kernelINS_13Kernel_traitsI13__nv_bfloat16S2_fS2_fjLj7168ELj1ELj1ELj8ELj8ENS_18Kernel_traits_baseILj7168ES2_S2_fS2_fjLj256EEEEELb1ELb1ELb0EEEvNS_9BwdParamsE)
        /*071c*/ 	.word	0x00000000


	//----- nvinfo : EIATTR_REGCOUNT
	.align		4
.L_303:
        /*0720*/ 	.byte	0x04, 0x2f
        /*0722*/ 	.short	(.L_305 - .L_304)
	.align		4
.L_304:
        /*0724*/ 	.word	index@(_ZN10layer_norm40ln_parallel_residual_bwd_finalize_kernelINS_22Kernel_traits_finalizeILj7168E13__nv_bfloat16S2_fS2_fjLb0ELj1024ELj4ENS_18Kernel_traits_baseILj7168ES2_S2_fS2_fjLj1024EEEEELb0EEEvNS_9BwdParamsE)
        /*0728*/ 	.word	0x00000020


	//----- nvinfo : EIATTR_FRAME_SIZE
	.align		4
.L_305:
        /*072c*/ 	.byte	0x04, 0x11
        /*072e*/ 	.short	(.L_307 - .L_306)
	.align		4
.L_306:
        /*0730*/ 	.word	index@(_ZN10layer_norm40ln_parallel_residual_bwd_finalize_kernelINS_22Kernel_traits_finalizeILj7168E13__nv_bfloat16S2_fS2_fjLb0ELj1024ELj4ENS_18Kernel_traits_baseILj7168ES2_S2_fS2_fjLj1024EEEEELb0EEEvNS_9BwdParamsE)
        /*0734*/ 	.word	0x00000000


	//----- nvinfo : EIATTR_REGCOUNT
	.align		4
.L_307:
        /*0738*/ 	.byte	0x04, 0x2f
        /*073a*/ 	.short	(.L_309 - .L_308)
	.align		4
.L_308:
        /*073c*/ 	.word	index@(_ZN10layer_norm22ln_bwd_finalize_kernelINS_22Kernel_traits_finalizeILj7168E13__nv_bfloat16S2_fS2_fjLb0ELj1024ELj4ENS_18Kernel_traits_baseILj7168ES2_S2_fS2_fjLj1024EEEEELb0ELb0EEEvNS_9BwdParamsE)
        /*0740*/ 	.word	0x00000020


	//----- nvinfo : EIATTR_FRAME_SIZE
	.align		4
.L_309:
        /*0744*/ 	.byte	0x04, 0x11
        /*0746*/ 	.short	(.L_311 - .L_310)
	.align		4
.L_310:
        /*0748*/ 	.word	index@(_ZN10layer_norm22ln_bwd_finalize_kernelINS_22Kernel_traits_finalizeILj7168E13__nv_bfloat16S2_fS2_fjLb0ELj1024ELj4ENS_18Kernel_traits_baseILj7168ES2_S2_fS2_fjLj1024EEEEELb0ELb0EEEvNS_9BwdParamsE)
        /*074c*/ 	.word	0x00000000


	//----- nvinfo : EIATTR_REGCOUNT
	.align		4
.L_311:
        /*0750*/ 	.byte	0x04, 0x2f
        /*0752*/ 	.short	(.L_313 - .L_312)
	.align		4
.L_312:
        /*0754*/ 	.word	index@(_ZN10layer_norm31ln_parallel_residual_bwd_kernelINS_13Kernel_traitsI13__nv_bfloat16S2_fS2_fjLj7168ELj1ELj1ELj8ELj8ENS_18Kernel_traits_baseILj7168ES2_S2_fS2_fjLj256EEEEELb1ELb0ELb1EEEvNS_9BwdParamsE)
        /*0758*/ 	.word	0x000000ff


	//----- nvinfo : EIATTR_FRAME_SIZE
	.align		4
.L_313:
        /*075c*/ 	.byte	0x04, 0x11
        /*075e*/ 	.short	(.L_315 - .L_314)
	.align		4
.L_314:
        /*0760*/ 	.word	index@(_ZN10layer_norm31ln_parallel_residual_bwd_kernelINS_13Kernel_traitsI13__nv_bfloat16S2_fS2_fjLj7168ELj1ELj1ELj8ELj8ENS_18Kernel_traits_baseILj7168ES2_S2_fS2_fjLj256EEEEELb1ELb0ELb1EEEvNS_9BwdParamsE)
        /*0764*/ 	.word	0x000000e0


	//----- nvinfo : EIATTR_REGCOUNT
	.align		4
.L_315:
        /*0768*/ 	.byte	0x04, 0x2f
        /*076a*/ 	.short	(.L_317 - .L_316)
	.align		4
.L_316:
        /*076c*/ 	.word	index@(_ZN10layer_norm31ln_parallel_residual_bwd_kernelINS_13Kernel_traitsI13__nv_bfloat16S2_fS2_fjLj7168ELj1ELj1ELj8ELj8ENS_18Kernel_traits_baseILj7168ES2_S2_fS2_fjLj256EEEEELb1ELb0ELb0EEEvNS_9BwdParamsE)
        /*0770*/ 	.word	0x000000ff


	//----- nvinfo : EIATTR_FRAME_SIZE
	.align		4
.L_317:
        /*0774*/ 	.byte	0x04, 0x11
        /*0776*/ 	.short	(.L_319 - .L_318)
	.align		4
.L_318:
        /*0778*/ 	.word	index@(_ZN10layer_norm31ln_parallel_residual_bwd_kernelINS_13Kernel_traitsI13__nv_bfloat16S2_fS2_fjLj7168ELj1ELj1ELj8ELj8ENS_18Kernel_traits_baseILj7168ES2_S2_fS2_fjLj256EEEEELb1ELb0ELb0EEEvNS_9BwdParamsE)
        /*077c*/ 	.word	0x000000a0


	//----- nvinfo : EIATTR_REGCOUNT
	.align		4
.L_319:
        /*0780*/ 	.byte	0x04, 0x2f
        /*0782*/ 	.short	(.L_321 - .L_320)
	.align		4
.L_320:
        /*0784*/ 	.word	index@(_ZN10layer_norm31ln_parallel_residual_bwd_kernelINS_13Kernel_traitsI13__nv_bfloat16S2_fS2_fjLj7168ELj1ELj1ELj8ELj8ENS_18Kernel_traits_baseILj7168ES2_S2_fS2_fjLj256EEEEELb0ELb1ELb1EEEvNS_9BwdParamsE)
        /*0788*/ 	.word	0x000000d6


	//----- nvinfo : EIATTR_FRAME_SIZE
	.align		4
.L_321:
        /*078c*/ 	.byte	0x04, 0x11
        /*078e*/ 	.short	(.L_323 - .L_322)
	.align		4
.L_322:
        /*0790*/ 	.word	index@(_ZN10layer_norm31ln_parallel_residual_bwd_kernelINS_13Kernel_traitsI13__nv_bfloat16S2_fS2_fjLj7168ELj1ELj1ELj8ELj8ENS_18Kernel_traits_baseILj7168ES2_S2_fS2_fjLj256EEEEELb0ELb1ELb1EEEvNS_9BwdParamsE)
        /*0794*/ 	.word	0x00000000


	//----- nvinfo : EIATTR_REGCOUNT
	.align		4
.L_323:
        /*0798*/ 	.byte	0x04, 0x2f
        /*079a*/ 	.short	(.L_325 - .L_324)
	.align		4
.L_324:
        /*079c*/ 	.word	index@(_ZN10layer_norm31ln_parallel_residual_bwd_kernelINS_13Kernel_traitsI13__nv_bfloat16S2_fS2_fjLj7168ELj1ELj1ELj8ELj8ENS_18Kernel_traits_baseILj7168ES2_S2_fS2_fjLj256EEEEELb0ELb1ELb0EEEvNS_9BwdParamsE)
        /*07a0*/ 	.word	0x000000d2


	//----- nvinfo : EIATTR_FRAME_SIZE
	.align		4
.L_325:
        /*07a4*/ 	.byte	0x04, 0x11
        /*07a6*/ 	.short	(.L_327 - .L_326)
	.align		4
.L_326:
        /*07a8*/ 	.word	index@(_ZN10layer_norm31ln_parallel_residual_bwd_kernelINS_13Kernel_traitsI13__nv_bfloat16S2_fS2_fjLj7168ELj1ELj1ELj8ELj8ENS_18Kernel_traits_baseILj7168ES2_S2_fS2_fjLj256EEEEELb0ELb1ELb0EEEvNS_9BwdParamsE)
        /*07ac*/ 	.word	0x00000000


	//----- nvinfo : EIATTR_REGCOUNT
	.align		4
.L_327:
        /*07b0*/ 	.byte	0x04, 0x2f
        /*07b2*/ 	.short	(.L_329 - .L_328)
	.align		4
.L_328:
        /*07b4*/ 	.word	index@(_ZN10layer_norm31ln_parallel_residual_bwd_kernelINS_13Kernel_traitsI13__nv_bfloat16S2_fS2_fjLj7168ELj1ELj1ELj8ELj8ENS_18Kernel_traits_baseILj7168ES2_S2_fS2_fjLj256EEEEELb0ELb0ELb1EEEvNS_9BwdParamsE)
        /*07b8*/ 	.word	0x000000ff


	//----- nvinfo : EIATTR_FRAME_SIZE
	.align		4
.L_329:
        /*07bc*/ 	.byte	0x04, 0x11
        /*07be*/ 	.short	(.L_331 - .L_330)
	.align		4
.L_330:
        /*07c0*/ 	.word	index@(_ZN10layer_norm31ln_parallel_residual_bwd_kernelINS_13Kernel_traitsI13__nv_bfloat16S2_fS2_fjLj7168ELj1ELj1ELj8ELj8ENS_18Kernel_traits_baseILj7168ES2_S2_fS2_fjLj256EEEEELb0ELb0ELb1EEEvNS_9BwdParamsE)
        /*07c4*/ 	.word	0x00000080


	//----- nvinfo : EIATTR_REGCOUNT
	.align		4
.L_331:
        /*07c8*/ 	.byte	0x04, 0x2f
        /*07ca*/ 	.short	(.L_333 - .L_332)
	.align		4
.L_332:
        /*07cc*/ 	.word	index@(_ZN10layer_norm31ln_parallel_residual_bwd_kernelINS_13Kernel_traitsI13__nv_bfloat16S2_fS2_fjLj7168ELj1ELj1ELj8ELj8ENS_18Kernel_traits_baseILj7168ES2_S2_fS2_fjLj256EEEEELb0ELb0ELb0EEEvNS_9BwdParamsE)
        /*07d0*/ 	.word	0x000000ff


	//----- nvinfo : EIATTR_FRAME_SIZE
	.align		4
.L_333:
        /*07d4*/ 	.byte	0x04, 0x11
        /*07d6*/ 	.short	(.L_335 - .L_334)
	.align		4
.L_334:
        /*07d8*/ 	.word	index@(_ZN10layer_norm31ln_parallel_residual_bwd_kernelINS_13Kernel_traitsI13__nv_bfloat16S2_fS2_fjLj7168ELj1ELj1ELj8ELj8ENS_18Kernel_traits_baseILj7168ES2_S2_fS2_fjLj256EEEEELb0ELb0ELb0EEEvNS_9BwdParamsE)
        /*07dc*/ 	.word	0x00000068


	//----- nvinfo : EIATTR_REGCOUNT
	.align		4
.L_335:
        /*07e0*/ 	.byte	0x04, 0x2f
        /*07e2*/ 	.short	(.L_337 - .L_336)
	.align		4
.L_336:
        /*07e4*/ 	.word	index@(_ZN10layer_norm31ln_parallel_residual_bwd_kernelINS_13Kernel_traitsIf13__nv_bfloat16S2_S2_fjLj7168ELj1ELj1ELj8ELj8ENS_18Kernel_traits_baseILj7168EfS2_S2_S2_fjLj256EEEEELb1ELb1ELb1EEEvNS_9BwdParamsE)
        /*07e8*/ 	.word	0x000000e0


	//----- nvinfo : EIATTR_FRAME_SIZE
	.align		4
.L_337:
        /*07ec*/ 	.byte	0x04, 0x11
        /*07ee*/ 	.short	(.L_339 - .L_338)
	.align		4
.L_338:
        /*07f0*/ 	.word	index@(_ZN10layer_norm31ln_parallel_residual_bwd_kernelINS_13Kernel_traitsIf13__nv_bfloat16S2_S2_fjLj7168ELj1ELj1ELj8ELj8ENS_18Kernel_traits_baseILj7168EfS2_S2_S2_fjLj256EEEEELb1ELb1ELb1EEEvNS_9BwdParamsE)
        /*07f4*/ 	.word	0x00000000


	//----- nvinfo : EIATTR_REGCOUNT
	.align		4
.L_339:
        /*07f8*/ 	.byte	0x04, 0x2f
        /*07fa*/ 	.short	(.L_341 - .L_340)
	.align		4
.L_340:
        /*07fc*/ 	.word	index@(_ZN10layer_norm40ln_parallel_residual_bwd_finalize_kernelINS_22Kernel_traits_finalizeILj7168Ef13__nv_bfloat16S2_S2_fjLb0ELj1024ELj4ENS_18Kernel_traits_baseILj7168EfS2_S2_S2_fjLj1024EEEEELb1EEEvNS_9BwdParamsE)
        /*0800*/ 	.word	0x00000020


	//----- nvinfo : EIATTR_FRAME_SIZE
	.align		4
.L_341:
        /*0804*/ 	.byte	0x04, 0x11
        /*0806*/ 	.short	(.L_343 - .L_342)
	.align		4
.L_342:
        /*0808*/ 	.word	index@(_ZN10layer_norm40ln_parallel_residual_bwd_finalize_kernelINS_22Kernel_traits_finalizeILj7168Ef13__nv_bfloat16S2_S2_fjLb0ELj1024ELj4ENS_18Kernel_traits_baseILj7168EfS2_S2_S2_fjLj1024EEEEELb1EEEvNS_9BwdParamsE)
        /*080c*/ 	.word	0x00000000


	//----- nvinfo : EIATTR_REGCOUNT
	.align		4
.L_343:
        /*0810*/ 	.byte	0x04, 0x2f
        /*0812*/ 	.short	(.L_345 - .L_344)
	.align		4
.L_344:
        /*0814*/ 	.word	index@(_ZN10layer_norm22ln_bwd_finalize_kernelINS_22Kernel_traits_finalizeILj7168Ef13__nv_bfloat16S2_S2_fjLb0ELj1024ELj4ENS_18Kernel_traits_baseILj7168EfS2_S2_S2_fjLj1024EEEEELb0ELb1EEEvNS_9BwdParamsE)
        /*0818*/ 	.word	0x00000020


	//----- nvinfo : EIATTR_FRAME_SIZE
	.align		4
.L_345:
        /*081c*/ 	.byte	0x04, 0x11
        /*081e*/ 	.short	(.L_347 - .L_346)
	.align		4
.L_346:
        /*0820*/ 	.word	index@(_ZN10layer_norm22ln_bwd_finalize_kernelINS_22Kernel_traits_finalizeILj7168Ef13__nv_bfloat16S2_S2_fjLb0ELj1024ELj4ENS_18Kernel_traits_baseILj7168EfS2_S2_S2_fjLj1024EEEEELb0ELb1EEEvNS_9BwdParamsE)
        /*0824*/ 	.word	0x00000000


	//----- nvinfo : EIATTR_REGCOUNT
	.align		4
.L_347:
        /*0828*/ 	.byte	0x04, 0x2f
        /*082a*/ 	.short	(.L_349 - .L_348)
	.align		4
.L_348:
        /*082c*/ 	.word	index@(_ZN10layer_norm31ln_parallel_residual_bwd_kernelINS_13Kernel_traitsIf13__nv_bfloat16S2_S2_fjLj7168ELj1ELj1ELj8ELj8ENS_18Kernel_traits_baseILj7168EfS2_S2_S2_fjLj256EEEEELb1ELb1ELb0EEEvNS_9BwdParamsE)
        /*0830*/ 	.word	0x000000d2


	//----- nvinfo : EIATTR_FRAME_SIZE
	.align		4
.L_349:
        /*0834*/ 	.byte	0x04, 0x11
        /*0836*/ 	.short	(.L_351 - .L_350)
	.align		4
.L_350:
        /*0838*/ 	.word	index@(_ZN10layer_norm31ln_parallel_residual_bwd_kernelINS_13Kernel_traitsIf13__nv_bfloat16S2_S2_fjLj7168ELj1ELj1ELj8ELj8ENS_18Kernel_traits_baseILj7168EfS2_S2_S2_fjLj256EEEEELb1ELb1ELb0EEEvNS_9BwdParamsE)
        /*083c*/ 	.word	0x00000000


	//----- nvinfo : EIATTR_REGCOUNT
	.align		4
.L_351:
        /*0840*/ 	.byte	0x04, 0x2f
        /*0842*/ 	.short	(.L_353 - .L_352)
	.align		4
.L_352:
        /*0844*/ 	.word	index@(_ZN10layer_norm40ln_parallel_residual_bwd_finalize_kernelINS_22Kernel_traits_finalizeILj7168Ef13__nv_bfloat16S2_S2_fjLb0ELj1024ELj4ENS_18Kernel_traits_baseILj7168EfS2_S2_S2_fjLj1024EEEEELb0EEEvNS_9BwdParamsE)
        /*0848*/ 	.word	0x00000020


	//----- nvinfo : EIATTR_FRAME_SIZE
	.align		4
.L_353:
        /*084c*/ 	.byte	0x04, 0x11
        /*084e*/ 	.short	(.L_355 - .L_354)
	.align		4
.L_354:
        /*0850*/ 	.word	index@(_ZN10layer_norm40ln_parallel_residual_bwd_finalize_kernelINS_22Kernel_traits_finalizeILj7168Ef13__nv_bfloat16S2_S2_fjLb0ELj1024ELj4ENS_18Kernel_traits_baseILj7168EfS2_S2_S2_fjLj1024EEEEELb0EEEvNS_9BwdParamsE)
        /*0854*/ 	.word	0x00000000


	//----- nvinfo : EIATTR_REGCOUNT
	.align		4
.L_355:
        /*0858*/ 	.byte	0x04, 0x2f
        /*085a*/ 	.short	(.L_357 - .L_356)
	.align		4
.L_356:
        /*085c*/ 	.word	index@(_ZN10layer_norm22ln_bwd_finalize_kernelINS_22Kernel_traits_finalizeILj7168Ef13__nv_bfloat16S2_S2_fjLb0ELj1024ELj4ENS_18Kernel_traits_baseILj7168EfS2_S2_S2_fjLj1024EEEEELb0ELb0EEEvNS_9BwdParamsE)
        /*0860*/ 	.word	0x00000020


	//----- nvinfo : EIATTR_FRAME_SIZE
	.align		4
.L_357:
        /*0864*/ 	.byte	0x04, 0x11
        /*0866*/ 	.short	(.L_359 - .L_358)
	.align		4
.L_358:
        /*0868*/ 	.word	index@(_ZN10layer_norm22ln_bwd_finalize_kernelINS_22Kernel_traits_finalizeILj7168Ef13__nv_bfloat16S2_S2_fjLb0ELj1024ELj4ENS_18Kernel_traits_baseILj7168EfS2_S2_S2_fjLj1024EEEEELb0ELb0EEEvNS_9BwdParamsE)
        /*086c*/ 	.word	0x00000000


	//----- nvinfo : EIATTR_REGCOUNT
	.align		4
.L_359:
        /*0870*/ 	.byte	0x04, 0x2f
        /*0872*/ 	.short	(.L_361 - .L_360)
	.align		4
.L_360:
        /*0874*/ 	.word	index@(_ZN10layer_norm31ln_parallel_residual_bwd_kernelINS_13Kernel_traitsIf13__nv_bfloat16S2_S2_fjLj7168ELj1ELj1ELj8ELj8ENS_18Kernel_traits_baseILj7168EfS2_S2_S2_fjLj256EEEEELb1ELb0ELb1EEEvNS_9BwdParamsE)
        /*0878*/ 	.word	0x000000ff


	//----- nvinfo : EIATTR_FRAME_SIZE
	.align		4
.L_361:
        /*087c*/ 	.byte	0x04, 0x11
        /*087e*/ 	.short	(.L_363 - .L_362)
	.align		4
.L_362:
        /*0880*/ 	.word	index@(_ZN10layer_norm31ln_parallel_residual_bwd_kernelINS_13Kernel_traitsIf13__nv_bfloat16S2_S2_fjLj7168ELj1ELj1ELj8ELj8ENS_18Kernel_traits_baseILj7168EfS2_S2_S2_fjLj256EEEEELb1ELb0ELb1EEEvNS_9BwdParamsE)
        /*0884*/ 	.word	0x00000090


	//----- nvinfo : EIATTR_REGCOUNT
	.align		4
.L_363:
        /*0888*/ 	.byte	0x04, 0x2f
        /*088a*/ 	.short	(.L_365 - .L_364)
	.align		4
.L_364:
        /*088c*/ 	.word	index@(_ZN10layer_norm31ln_parallel_residual_bwd_kernelINS_13Kernel_traitsIf13__nv_bfloat16S2_S2_fjLj7168ELj1ELj1ELj8ELj8ENS_18Kernel_traits_baseILj7168EfS2_S2_S2_fjLj256EEEEELb1ELb0ELb0EEEvNS_9BwdParamsE)
        /*0890*/ 	.word	0x000000ff


	//----- nvinfo : EIATTR_FRAME_SIZE
	.align		4
.L_365:
        /*0894*/ 	.byte	0x04, 0x11
        /*0896*/ 	.short	(.L_367 - .L_366)
	.align		4
.L_366:
        /*0898*/ 	.word	index@(_ZN10layer_norm31ln_parallel_residual_bwd_kernelINS_13Kernel_traitsIf13__nv_bfloat16S2_S2_fjLj7168ELj1ELj1ELj8ELj8ENS_18Kernel_traits_baseILj7168EfS2_S2_S2_fjLj256EEEEELb1ELb0ELb0EEEvNS_9BwdParamsE)
        /*089c*/ 	.word	0x00000068


	//----- nvinfo : EIATTR_REGCOUNT
	.align		4
.L_367:
        /*08a0*/ 	.byte	0x04, 0x2f
        /*08a2*/ 	.short	(.L_369 - .L_368)
	.align		4
.L_368:
        /*08a4*/ 	.word	index@(_ZN10layer_norm31ln_parallel_residual_bwd_kernelINS_13Kernel_traitsIf13__nv_bfloat16S2_S2_fjLj7168ELj1ELj1ELj8ELj8ENS_18Kernel_traits_baseILj7168EfS2_S2_S2_fjLj256EEEEELb0ELb1ELb1EEEvNS_9BwdParamsE)
        /*08a8*/ 	.word	0x000000e0


	//----- nvinfo : EIATTR_FRAME_SIZE
	.align		4
.L_369:
        /*08ac*/ 	.byte	0x04, 0x11
        /*08ae*/ 	.short	(.L_371 - .L_370)
	.align		4
.L_370:
        /*08b0*/ 	.word	index@(_ZN10layer_norm31ln_parallel_residual_bwd_kernelINS_13Kernel_traitsIf13__nv_bfloat16S2_S2_fjLj7168ELj1ELj1ELj8ELj8ENS_18Kernel_traits_baseILj7168EfS2_S2_S2_fjLj256EEEEELb0ELb1ELb1EEEvNS_9BwdParamsE)
        /*08b4*/ 	.word	0x00000000


	//----- nvinfo : EIATTR_REGCOUNT
	.align		4
.L_371:
        /*08b8*/ 	.byte	0x04, 0x2f
        /*08ba*/ 	.short	(.L_373 - .L_372)
	.align		4
.L_372:
        /*08bc*/ 	.word	index@(_ZN10layer_norm31ln_parallel_residual_bwd_kernelINS_13Kernel_traitsIf13__nv_bfloat16S2_S2_fjLj7168ELj1ELj1ELj8ELj8ENS_18Kernel_traits_baseILj7168EfS2_S2_S2_fjLj256EEEEELb0ELb1ELb0EEEvNS_9BwdParamsE)
        /*08c0*/ 	.word	0x000000c4


	//----- nvinfo : EIATTR_FRAME_SIZE
	.align		4
.L_373:
        /*08c4*/ 	.byte	0x04, 0x11
        /*08c6*/ 	.short	(.L_375 - .L_374)
	.align		4
.L_374:
        /*08c8*/ 	.word	index@(_ZN10layer_norm31ln_parallel_residual_bwd_kernelINS_13Kernel_traitsIf13__nv_bfloat16S2_S2_fjLj7168ELj1ELj1ELj8ELj8ENS_18Kernel_traits_baseILj7168EfS2_S2_S2_fjLj256EEEEELb0ELb1ELb0EEEvNS_9BwdParamsE)
        /*08cc*/ 	.word	0x00000000


	//----- nvinfo : EIATTR_REGCOUNT
	.align		4
.L_375:
        /*08d0*/ 	.byte	0x04, 0x2f
        /*08d2*/ 	.short	(.L_377 - .L_376)
	.align		4
.L_376:
        /*08d4*/ 	.word	index@(_ZN10layer_norm31ln_parallel_residual_bwd_kernelINS_13Kernel_traitsIf13__nv_bfloat16S2_S2_fjLj7168ELj1ELj1ELj8ELj8ENS_18Kernel_traits_baseILj7168EfS2_S2_S2_fjLj256EEEEELb0ELb0ELb1EEEvNS_9BwdParamsE)
        /*08d8*/ 	.word	0x000000ff


	//----- nvinfo : EIATTR_FRAME_SIZE
	.align		4
.L_377:
        /*08dc*/ 	.byte	0x04, 0x11
        /*08de*/ 	.short	(.L_379 - .L_378)
	.align		4
.L_378:
        /*08e0*/ 	.word	index@(_ZN10layer_norm31ln_parallel_residual_bwd_kernelINS_13Kernel_traitsIf13__nv_bfloat16S2_S2_fjLj7168ELj1ELj1ELj8ELj8ENS_18Kernel_traits_baseILj7168EfS2_S2_S2_fjLj256EEEEELb0ELb0ELb1EEEvNS_9BwdParamsE)
        /*08e4*/ 	.word	0x00000048


	//----- nvinfo : EIATTR_REGCOUNT
	.align		4
.L_379:
        /*08e8*/ 	.byte	0x04, 0x2f
        /*08ea*/ 	.short	(.L_381 - .L_380)
	.align		4
.L_380:
        /*08ec*/ 	.word	index@(_ZN10layer_norm31ln_parallel_residual_bwd_kernelINS_13Kernel_traitsIf13__nv_bfloat16S2_S2_fjLj7168ELj1ELj1ELj8ELj8ENS_18Kernel_traits_baseILj7168EfS2_S2_S2_fjLj256EEEEELb0ELb0ELb0EEEvNS_9BwdParamsE)
        /*08f0*/ 	.word	0x000000ff


	//----- nvinfo : EIATTR_FRAME_SIZE
	.align		4
.L_381:
        /*08f4*/ 	.byte	0x04, 0x11
        /*08f6*/ 	.short	(.L_383 - .L_382)
	.align		4
.L_382:
        /*08f8*/ 	.word	index@(_ZN10layer_norm31ln_parallel_residual_bwd_kernelINS_13Kernel_traitsIf13__nv_bfloat16S2_S2_fjLj7168ELj1ELj1ELj8ELj8ENS_18Kernel_traits_baseILj7168EfS2_S2_S2_fjLj256EEEEELb0ELb0ELb0EEEvNS_9BwdParamsE)
        /*08fc*/ 	.word	0x00000038


	//----- nvinfo : EIATTR_REGCOUNT
	.align		4
.L_383:
        /*0900*/ 	.byte	0x04, 0x2f
        /*0902*/ 	.short	(.L_385 - .L_384)
	.align		4
.L_384:
        /*0904*/ 	.word	index@(_ZN10layer_norm31ln_parallel_residual_bwd_kernelINS_13Kernel_traitsI6__halfS2_S2_S2_fjLj7168ELj1ELj1ELj8ELj8ENS_18Kernel_traits_baseILj7168ES2_S2_S2_S2_fjLj256EEEEELb1ELb1ELb1EEEvNS_9BwdParamsE)
        /*0908*/ 	.word	0x000000f7


	//----- nvinfo : EIATTR_FRAME_SIZE
	.align		4
.L_385:
        /*090c*/ 	.byte	0x04, 0x11
        /*090e*/ 	.short	(.L_387 - .L_386)
	.align		4
.L_386:
        /*0910*/ 	.word	index@(_ZN10layer_norm31ln_parallel_residual_bwd_kernelINS_13Kernel_traitsI6__halfS2_S2_S2_fjLj7168ELj1ELj1ELj8ELj8ENS_18Kernel_traits_baseILj7168ES2_S2_S2_S2_fjLj256EEEEELb1ELb1ELb1EEEvNS_9BwdParamsE)
        /*0914*/ 	.word	0x00000000


	//----- nvinfo : EIATTR_REGCOUNT
	.align		4
.L_387:
        /*0918*/ 	.byte	0x04, 0x2f
        /*091a*/ 	.short	(.L_389 - .L_388)
	.align		4
.L_388:
        /*091c*/ 	.word	index@(_ZN10layer_norm40ln_parallel_residual_bwd_finalize_kernelINS_22Kernel_traits_finalizeILj7168E6__halfS2_S2_S2_fjLb0ELj1024ELj4ENS_18Kernel_traits_baseILj7168ES2_S2_S2_S2_fjLj1024EEEEELb1EEEvNS_9BwdParamsE)
        /*0920*/ 	.word	0x00000020


	//----- nvinfo : EIATTR_FRAME_SIZE
	.align		4
.L_389:
        /*0924*/ 	.byte	0x04, 0x11
        /*0926*/ 	.short	(.L_391 - .L_390)
	.align		4
.L_390:
        /*0928*/ 	.word	index@(_ZN10layer_norm40ln_parallel_residual_bwd_finalize_kernelINS_22Kernel_traits_finalizeILj7168E6__halfS2_S2_S2_fjLb0ELj1024ELj4ENS_18Kernel_traits_baseILj7168ES2_S2_S2_S2_fjLj1024EEEEELb1EEEvNS_9BwdParamsE)
        /*092c*/ 	.word	0x00000000


	//----- nvinfo : EIATTR_REGCOUNT
	.align		4
.L_391:
        /*0930*/ 	.byte	0x04, 0x2f
        /*0932*/ 	.short	(.L_393 - .L_392)
	.align		4
.L_392:
        /*0934*/ 	.word	index@(_ZN10layer_norm22ln_bwd_finalize_kernelINS_22Kernel_traits_finalizeILj7168E6__halfS2_S2_S2_fjLb0ELj1024ELj4ENS_18Kernel_traits_baseILj7168ES2_S2_S2_S2_fjLj1024EEEEELb0ELb1EEEvNS_9BwdParamsE)
        /*0938*/ 	.word	0x00000020


	//----- nvinfo : EIATTR_FRAME_SIZE
	.align		4
.L_393:
        /*093c*/ 	.byte	0x04, 0x11
        /*093e*/ 	.short	(.L_395 - .L_394)
	.align		4
.L_394:
        /*0940*/ 	.word	index@(_ZN10layer_norm22ln_bwd_finalize_kernelINS_22Kernel_traits_finalizeILj7168E6__halfS2_S2_S2_fjLb0ELj1024ELj4ENS_18Kernel_traits_baseILj7168ES2_S2_S2_S2_fjLj1024EEEEELb0ELb1EEEvNS_9BwdParamsE)
        /*0944*/ 	.word	0x00000000


	//----- nvinfo : EIATTR_REGCOUNT
	.align		4
.L_395:
        /*0948*/ 	.byte	0x04, 0x2f
        /*094a*/ 	.short	(.L_397 - .L_396)
	.align		4
.L_396:
        /*094c*/ 	.word	index@(_ZN10layer_norm31ln_parallel_residual_bwd_kernelINS_13Kernel_traitsI6__halfS2_S2_S2_fjLj7168ELj1ELj1ELj8ELj8ENS_18Kernel_traits_baseILj7168ES2_S2_S2_S2_fjLj256EEEEELb1ELb1ELb0EEEvNS_9BwdParamsE)
        /*0950*/ 	.word	0x000000d2


	//----- nvinfo : EIATTR_FRAME_SIZE
	.align		4
.L_397:
        /*0954*/ 	.byte	0x04, 0x11
        /*0956*/ 	.short	(.L_399 - .L_398)
	.align		4
.L_398:
        /*0958*/ 	.word	index@(_ZN10layer_norm31ln_parallel_residual_bwd_kernelINS_13Kernel_traitsI6__halfS2_S2_S2_fjLj7168ELj1ELj1ELj8ELj8ENS_18Kernel_traits_baseILj7168ES2_S2_S2_S2_fjLj256EEEEELb1ELb1ELb0EEEvNS_9BwdParamsE)
        /*095c*/ 	.word	0x00000000


	//----- nvinfo : EIATTR_REGCOUNT
	.align		4
.L_399:
        /*0960*/ 	.byte	0x04, 0x2f
        /*0962*/ 	.short	(.L_401 - .L_400)
	.align		4
.L_400:
        /*0964*/ 	.word	index@(_ZN10layer_norm40ln_parallel_residual_bwd_finalize_kernelINS_22Kernel_traits_finalizeILj7168E6__halfS2_S2_S2_fjLb0ELj1024ELj4ENS_18Kernel_traits_baseILj7168ES2_S2_S2_S2_fjLj1024EEEEELb0EEEvNS_9BwdParamsE)
        /*0968*/ 	.word	0x00000020


	//----- nvinfo : EIATTR_FRAME_SIZE
	.align		4
.L_401:
        /*096c*/ 	.byte	0x04, 0x11
        /*096e*/ 	.short	(.L_403 - .L_402)
	.align		4
.L_402:
        /*0970*/ 	.word	index@(_ZN10layer_norm40ln_parallel_residual_bwd_finalize_kernelINS_22Kernel_traits_finalizeILj7168E6__halfS2_S2_S2_fjLb0ELj1024ELj4ENS_18Kernel_traits_baseILj7168ES2_S2_S2_S2_fjLj1024EEEEELb0EEEvNS_9BwdParamsE)
        /*0974*/ 	.word	0x00000000


	//----- nvinfo : EIATTR_REGCOUNT
	.align		4
.L_403:
        /*0978*/ 	.byte	0x04, 0x2f
        /*097a*/ 	.short	(.L_405 - .L_404)
	.align		4
.L_404:
        /*097c*/ 	.word	index@(_ZN10layer_norm22ln_bwd_finalize_kernelINS_22Kernel_traits_finalizeILj7168E6__halfS2_S2_S2_fjLb0ELj1024ELj4ENS_18Kernel_traits_baseILj7168ES2_S2_S2_S2_fjLj1024EEEEELb0ELb0EEEvNS_9BwdParamsE)
        /*0980*/ 	.word	0x00000020


	//----- nvinfo : EIATTR_FRAME_SIZE
	.align		4
.L_405:
        /*0984*/ 	.byte	0x04, 0x11
        /*0986*/ 	.short	(.L_407 - .L_406)
	.align		4
.L_406:
        /*0988*/ 	.word	index@(_ZN10layer_norm22ln_bwd_finalize_kernelINS_22Kernel_traits_finalizeILj7168E6__halfS2_S2_S2_fjLb0ELj1024ELj4ENS_18Kernel_traits_baseILj7168ES2_S2_S2_S2_fjLj1024EEEEELb0ELb0EEEvNS_9BwdParamsE)
        /*098c*/ 	.word	0x00000000


	//----- nvinfo : EIATTR_REGCOUNT
	.align		4
.L_407:
        /*0990*/ 	.byte	0x04, 0x2f
        /*0992*/ 	.short	(.L_409 - .L_408)
	.align		4
.L_408:
        /*0994*/ 	.word	index@(_ZN10layer_norm31ln_parallel_residual_bwd_kernelINS_13Kernel_traitsI6__halfS2_S2_S2_fjLj7168ELj1ELj1ELj8ELj8ENS_18Kernel_traits_baseILj7168ES2_S2_S2_S2_fjLj256EEEEELb1ELb0ELb1EEEvNS_9BwdParamsE)
        /*0998*/ 	.word	0x000000ff


	//----- nvinfo : EIATTR_FRAME_SIZE
	.align		4
.L_409:
        /*099c*/ 	.byte	0x04, 0x11
        /*099e*/ 	.short	(.L_411 - .L_410)
	.align		4
.L_410:
        /*09a0*/ 	.word	index@(_ZN10layer_norm31ln_parallel_residual_bwd_kernelINS_13Kernel_traitsI6__halfS2_S2_S2_fjLj7168ELj1ELj1ELj8ELj8ENS_18Kernel_traits_baseILj7168ES2_S2_S2_S2_fjLj256EEEEELb1ELb0ELb1EEEvNS_9BwdParamsE)
        /*09a4*/ 	.word	0x00000098


	//----- nvinfo : EIATTR_REGCOUNT
	.align		4
.L_411:
        /*09a8*/ 	.byte	0x04, 0x2f
        /*09aa*/ 	.short	(.L_413 - .L_412)
	.align		4
.L_412:
        /*09ac*/ 	.word	index@(_ZN10layer_norm31ln_parallel_residual_bwd_kernelINS_13Kernel_traitsI6__halfS2_S2_S2_fjLj7168ELj1ELj1ELj8ELj8ENS_18Kernel_traits_baseILj7168ES2_S2_S2_S2_fjLj256EEEEELb1ELb0ELb0EEEvNS_9BwdParamsE)
        /*09b0*/ 	.word	0x000000ff


	//----- nvinfo : EIATTR_FRAME_SIZE
	.align		4
.L_413:
        /*09b4*/ 	.byte	0x04, 0x11
        /*09b6*/ 	.short	(.L_415 - .L_414)
	.align		4
.L_414:
        /*09b8*/ 	.word	index@(_ZN10layer_norm31ln_parallel_residual_bwd_kernelINS_13Kernel_traitsI6__halfS2_S2_S2_fjLj7168ELj1ELj1ELj8ELj8ENS_18Kernel_traits_baseILj7168ES2_S2_S2_S2_fjLj256EEEEELb1ELb0ELb0EEEvNS_9BwdParamsE)
        /*09bc*/ 	.word	0x00000068


	//----- nvinfo : EIATTR_REGCOUNT
	.align		4
.L_415:
        /*09c0*/ 	.byte	0x04, 0x2f
        /*09c2*/ 	.short	(.L_417 - .L_416)
	.align		4
.L_416:
        /*09c4*/ 	.word	index@(_ZN10layer_norm31ln_parallel_residual_bwd_kernelINS_13Kernel_traitsI6__halfS2_S2_S2_fjLj7168ELj1ELj1ELj8ELj8ENS_18Kernel_traits_baseILj7168ES2_S2_S2_S2_fjLj256EEEEELb0ELb1ELb1EEEvNS_9BwdParamsE)
        /*09c8*/ 	.word	0x000000d8


	//----- nvinfo : EIATTR_FRAME_SIZE
	.align		4
.L_417:
        /*09cc*/ 	.byte	0x04, 0x11
        /*09ce*/ 	.short	(.L_419 - .L_418)
	.align		4
.L_418:
        /*09d0*/ 	.word	index@(_ZN10layer_norm31ln_parallel_residual_bwd_kernelINS_13Kernel_traitsI6__halfS2_S2_S2_fjLj7168ELj1ELj1ELj8ELj8ENS_18Kernel_traits_baseILj7168ES2_S2_S2_S2_fjLj256EEEEELb0ELb1ELb1EEEvNS_9BwdParamsE)
        /*09d4*/ 	.word	0x00000000


	//----- nvinfo : EIATTR_REGCOUNT
	.align		4
.L_419:
        /*09d8*/ 	.byte	0x04, 0x2f
        /*09da*/ 	.short	(.L_421 - .L_420)
	.align		4
.L_420:
        /*09dc*/ 	.word	index@(_ZN10layer_norm31ln_parallel_residual_bwd_kernelINS_13Kernel_traitsI6__halfS2_S2_S2_fjLj7168ELj1ELj1ELj8ELj8ENS_18Kernel_traits_baseILj7168ES2_S2_S2_S2_fjLj256EEEEELb0ELb1ELb0EEEvNS_9BwdParamsE)
        /*09e0*/ 	.word	0x000000c4


	//----- nvinfo : EIATTR_FRAME_SIZE
	.align		4
.L_421:
        /*09e4*/ 	.byte	0x04, 0x11
        /*09e6*/ 	.short	(.L_423 - .L_422)
	.align		4
.L_422:
        /*09e8*/ 	.word	index@(_ZN10layer_norm31ln_parallel_residual_bwd_kernelINS_13Kernel_traitsI6__halfS2_S2_S2_fjLj7168ELj1ELj1ELj8ELj8ENS_18Kernel_traits_baseILj7168ES2_S2_S2_S2_fjLj256EEEEELb0ELb1ELb0EEEvNS_9BwdParamsE)
        /*09ec*/ 	.word	0x00000000


	//----- nvinfo : EIATTR_REGCOUNT
	.align		4
.L_423:
        /*09f0*/ 	.byte	0x04, 0x2f
        /*09f2*/ 	.short	(.L_425 - .L_424)
	.align		4
.L_424:
        /*09f4*/ 	.word	index@(_ZN10layer_norm31ln_parallel_residual_bwd_kernelINS_13Kernel_traitsI6__halfS2_S2_S2_fjLj7168ELj1ELj1ELj8ELj8ENS_18Kernel_traits_baseILj7168ES2_S2_S2_S2_fjLj256EEEEELb0ELb0ELb1EEEvNS_9BwdParamsE)
        /*09f8*/ 	.word	0x000000ff


	//----- nvinfo : EIATTR_FRAME_SIZE
	.align		4
.L_425:
        /*09fc*/ 	.byte	0x04, 0x11
        /*09fe*/ 	.short	(.L_427 - .L_426)
	.align		4
.L_426:
        /*0a00*/ 	.word	index@(_ZN10layer_norm31ln_parallel_residual_bwd_kernelINS_13Kernel_traitsI6__halfS2_S2_S2_fjLj7168ELj1ELj1ELj8ELj8ENS_18Kernel_traits_baseILj7168ES2_S2_S2_S2_fjLj256EEEEELb0ELb0ELb1EEEvNS_9BwdParamsE)
        /*0a04*/ 	.word	0x00000048


	//----- nvinfo : EIATTR_REGCOUNT
	.align		4
.L_427:
        /*0a08*/ 	.byte	0x04, 0x2f
        /*0a0a*/ 	.short	(.L_429 - .L_428)
	.align		4
.L_428:
        /*0a0c*/ 	.word	index@(_ZN10layer_norm31ln_parallel_residual_bwd_kernelINS_13Kernel_traitsI6__halfS2_S2_S2_fjLj7168ELj1ELj1ELj8ELj8ENS_18Kernel_traits_baseILj7168ES2_S2_S2_S2_fjLj256EEEEELb0ELb0ELb0EEEvNS_9BwdParamsE)
        /*0a10*/ 	.word	0x000000ff


	//----- nvinfo : EIATTR_FRAME_SIZE
	.align		4
.L_429:
        /*0a14*/ 	.byte	0x04, 0x11
        /*0a16*/ 	.short	(.L_431 - .L_430)
	.align		4
.L_430:
        /*0a18*/ 	.word	index@(_ZN10layer_norm31ln_parallel_residual_bwd_kernelINS_13Kernel_traitsI6__halfS2_S2_S2_fjLj7168ELj1ELj1ELj8ELj8ENS_18Kernel_traits_baseILj7168ES2_S2_S2_S2_fjLj256EEEEELb0ELb0ELb0EEEvNS_9BwdParamsE)
        /*0a1c*/ 	.word	0x00000030


	//----- nvinfo : EIATTR_REGCOUNT
	.align		4
.L_431:
        /*0a20*/ 	.byte	0x04, 0x2f
        /*0a22*/ 	.short	(.L_433 - .L_432)
	.align		4
.L_432:
        /*0a24*/ 	.word	index@(_ZN10layer_norm31ln_parallel_residual_bwd_kernelINS_13Kernel_traitsI13__nv_bfloat16S2_S2_S2_fjLj7168ELj1ELj1ELj8ELj8ENS_18Kernel_traits_baseILj7168ES2_S2_S2_S2_fjLj256EEEEELb1ELb1ELb1EEEvNS_9BwdParamsE)
        /*0a28*/ 	.word	0x000000f5


	//----- nvinfo : EIATTR_FRAME_SIZE
	.align		4
.L_433:
        /*0a2c*/ 	.byte	0x04, 0x11
        /*0a2e*/ 	.short	(.L_435 - .L_434)
	.align		4
.L_434:
        /*0a30*/ 	.word	index@(_ZN10layer_norm31ln_parallel_residual_bwd_kernelINS_13Kernel_traitsI13__nv_bfloat16S2_S2_S2_fjLj7168ELj1ELj1ELj8ELj8ENS_18Kernel_traits_baseILj7168ES2_S2_S2_S2_fjLj256EEEEELb1ELb1ELb1EEEvNS_9BwdParamsE)
        /*0a34*/ 	.word	0x00000000


	//----- nvinfo : EIATTR_REGCOUNT
	.align		4
.L_435:
        /*0a38*/ 	.byte	0x04, 0x2f
        /*0a3a*/ 	.short	(.L_437 - .L_436)
	.align		4
.L_436:
        /*0a3c*/ 	.word	index@(_ZN10layer_norm40ln_parallel_residual_bwd_finalize_kernelINS_22Kernel_traits_finalizeILj7168E13__nv_bfloat16S2_S2_S2_fjLb0ELj1024ELj4ENS_18Kernel_traits_baseILj7168ES2_S2_S2_S2_fjLj1024EEEEELb1EEEvNS_9BwdParamsE)
        /*0a40*/ 	.word	0x00000020


	//----- nvinfo : EIATTR_FRAME_SIZE
	.align		4
.L_437:
        /*0a44*/ 	.byte	0x04, 0x11
        /*0a46*/ 	.short	(.L_439 - .L_438)
	.align		4
.L_438:
        /*0a48*/ 	.word	index@(_ZN10layer_norm40ln_parallel_residual_bwd_finalize_kernelINS_22Kernel_traits_finalizeILj7168E13__nv_bfloat16S2_S2_S2_fjLb0ELj1024ELj4ENS_18Kernel_traits_baseILj7168ES2_S2_S2_S2_fjLj1024EEEEELb1EEEvNS_9BwdParamsE)
        /*0a4c*/ 	.word	0x00000000


	//----- nvinfo : EIATTR_REGCOUNT
	.align		4
.L_439:
        /*0a50*/ 	.byte	0x04, 0x2f
        /*0a52*/ 	.short	(.L_441 - .L_440)
	.align		4
.L_440:
        /*0a54*/ 	.word	index@(_ZN10layer_norm22ln_bwd_finalize_kernelINS_22Kernel_traits_finalizeILj7168E13__nv_bfloat16S2_S2_S2_fjLb0ELj1024ELj4ENS_18Kernel_traits_baseILj7168ES2_S2_S2_S2_fjLj1024EEEEELb0ELb1EEEvNS_9BwdParamsE)
        /*0a58*/ 	.word	0x00000020


	//----- nvinfo : EIATTR_FRAME_SIZE
	.align		4
.L_441:
        /*0a5c*/ 	.byte	0x04, 0x11
        /*0a5e*/ 	.short	(.L_443 - .L_442)
	.align		4
.L_442:
        /*0a60*/ 	.word	index@(_ZN10layer_norm22ln_bwd_finalize_kernelINS_22Kernel_traits_finalizeILj7168E13__nv_bfloat16S2_S2_S2_fjLb0ELj1024ELj4ENS_18Kernel_traits_baseILj7168ES2_S2_S2_S2_fjLj1024EEEEELb0ELb1EEEvNS_9BwdParamsE)
        /*0a64*/ 	.word	0x00000000


	//----- nvinfo : EIATTR_REGCOUNT
	.align		4
.L_443:
        /*0a68*/ 	.byte	0x04, 0x2f
        /*0a6a*/ 	.short	(.L_445 - .L_444)
	.align		4
.L_444:
        /*0a6c*/ 	.word	index@(_ZN10layer_norm31ln_parallel_residual_bwd_kernelINS_13Kernel_traitsI13__nv_bfloat16S2_S2_S2_fjLj7168ELj1ELj1ELj8ELj8ENS_18Kernel_traits_baseILj7168ES2_S2_S2_S2_fjLj256EEEEELb1ELb1ELb0EEEvNS_9BwdParamsE)
        /*0a70*/ 	.word	0x000000d2


	//----- nvinfo : EIATTR_FRAME_SIZE
	.align		4
.L_445:
        /*0a74*/ 	.byte	0x04, 0x11
        /*0a76*/ 	.short	(.L_447 - .L_446)
	.align		4
.L_446:
        /*0a78*/ 	.word	index@(_ZN10layer_norm31ln_parallel_residual_bwd_kernelINS_13Kernel_traitsI13__nv_bfloat16S2_S2_S2_fjLj7168ELj1ELj1ELj8ELj8ENS_18Kernel_traits_baseILj7168ES2_S2_S2_S2_fjLj256EEEEELb1ELb1ELb0EEEvNS_9BwdParamsE)
        /*0a7c*/ 	.word	0x00000000


	//----- nvinfo : EIATTR_REGCOUNT
	.align		4
.L_447:
        /*0a80*/ 	.byte	0x04, 0x2f
        /*0a82*/ 	.short	(.L_449 - .L_448)
	.align		4
.L_448:
        /*0a84*/ 	.word	index@(_ZN10layer_norm40ln_parallel_residual_bwd_finalize_kernelINS_22Kernel_traits_finalizeILj7168E13__nv_bfloat16S2_S2_S2_fjLb0ELj1024ELj4ENS_18Kernel_traits_baseILj7168ES2_S2_S2_S2_fjLj1024EEEEELb0EEEvNS_9BwdParamsE)
        /*0a88*/ 	.word	0x00000020


	//----- nvinfo : EIATTR_FRAME_SIZE
	.align		4
.L_449:
        /*0a8c*/ 	.byte	0x04, 0x11
        /*0a8e*/ 	.short	(.L_451 - .L_450)
	.align		4
.L_450:
        /*0a90*/ 	.word	index@(_ZN10layer_norm40ln_parallel_residual_bwd_finalize_kernelINS_22Kernel_traits_finalizeILj7168E13__nv_bfloat16S2_S2_S2_fjLb0ELj1024ELj4ENS_18Kernel_traits_baseILj7168ES2_S2_S2_S2_fjLj1024EEEEELb0EEEvNS_9BwdParamsE)
        /*0a94*/ 	.word	0x00000000


	//----- nvinfo : EIATTR_REGCOUNT
	.align		4
.L_451:
        /*0a98*/ 	.byte	0x04, 0x2f
        /*0a9a*/ 	.short	(.L_453 - .L_452)
	.align		4
.L_452:
        /*0a9c*/ 	.word	index@(_ZN10layer_norm22ln_bwd_finalize_kernelINS_22Kernel_traits_finalizeILj7168E13__nv_bfloat16S2_S2_S2_fjLb0ELj1024ELj4ENS_18Kernel_traits_baseILj7168ES2_S2_S2_S2_fjLj1024EEEEELb0ELb0EEEvNS_9BwdParamsE)
        /*0aa0*/ 	.word	0x00000020


	//----- nvinfo : EIATTR_FRAME_SIZE
	.align		4
.L_453:
        /*0aa4*/ 	.byte	0x04, 0x11
        /*0aa6*/ 	.short	(.L_455 - .L_454)
	.align		4
.L_454:
        /*0aa8*/ 	.word	index@(_ZN10layer_norm22ln_bwd_finalize_kernelINS_22Kernel_traits_finalizeILj7168E13__nv_bfloat16S2_S2_S2_fjLb0ELj1024ELj4ENS_18Kernel_traits_baseILj7168ES2_S2_S2_S2_fjLj1024EEEEELb0ELb0EEEvNS_9BwdParamsE)
        /*0aac*/ 	.word	0x00000000


	//----- nvinfo : EIATTR_REGCOUNT
	.align		4
.L_455:
        /*0ab0*/ 	.byte	0x04, 0x2f
        /*0ab2*/ 	.short	(.L_457 - .L_456)
	.align		4
.L_456:
        /*0ab4*/ 	.word	index@(_ZN10layer_norm31ln_parallel_residual_bwd_kernelINS_13Kernel_traitsI13__nv_bfloat16S2_S2_S2_fjLj7168ELj1ELj1ELj8ELj8ENS_18Kernel_traits_baseILj7168ES2_S2_S2_S2_fjLj256EEEEELb1ELb0ELb1EEEvNS_9BwdParamsE)
        /*0ab8*/ 	.word	0x000000ff


	//----- nvinfo : EIATTR_FRAME_SIZE
	.align		4
.L_457:
        /*0abc*/ 	.byte	0x04, 0x11
        /*0abe*/ 	.short	(.L_459 - .L_458)
	.align		4
.L_458:
        /*0ac0*/ 	.word	index@(_ZN10layer_norm31ln_parallel_residual_bwd_kernelINS_13Kernel_traitsI13__nv_bfloat16S2_S2_S2_fjLj7168ELj1ELj1ELj8ELj8ENS_18Kernel_traits_baseILj7168ES2_S2_S2_S2_fjLj256EEEEELb1ELb0ELb1EEEvNS_9BwdParamsE)
        /*0ac4*/ 	.word	0x00000090


	//----- nvinfo : EIATTR_REGCOUNT
	.align		4
.L_459:
        /*0ac8*/ 	.byte	0x04, 0x2f
        /*0aca*/ 	.short	(.L_461 - .L_460)
	.align		4
.L_460:
        /*0acc*/ 	.word	index@(_ZN10layer_norm31ln_parallel_residual_bwd_kernelINS_13Kernel_traitsI13__nv_bfloat16S2_S2_S2_fjLj7168ELj1ELj1ELj8ELj8ENS_18Kernel_traits_baseILj7168ES2_S2_S2_S2_fjLj256EEEEELb1ELb0ELb0EEEvNS_9BwdParamsE)
        /*0ad0*/ 	.word	0x000000ff


	//----- nvinfo : EIATTR_FRAME_SIZE
	.align		4
.L_461:
        /*0ad4*/ 	.byte	0x04, 0x11
        /*0ad6*/ 	.short	(.L_463 - .L_462)
	.align		4
.L_462:
        /*0ad8*/ 	.word	index@(_ZN10layer_norm31ln_parallel_residual_bwd_kernelINS_13Kernel_traitsI13__nv_bfloat16S2_S2_S2_fjLj7168ELj1ELj1ELj8ELj8ENS_18Kernel_traits_baseILj7168ES2_S2_S2_S2_fjLj256EEEEELb1ELb0ELb0EEEvNS_9BwdParamsE)
        /*0adc*/ 	.word	0x00000068


	//----- nvinfo : EIATTR_REGCOUNT
	.align		4
.L_463:
        /*0ae0*/ 	.byte	0x04, 0x2f
        /*0ae2*/ 	.short	(.L_465 - .L_464)
	.align		4
.L_464:
        /*0ae4*/ 	.word	index@(_ZN10layer_norm31ln_parallel_residual_bwd_kernelINS_13Kernel_traitsI13__nv_bfloat16S2_S2_S2_fjLj7168ELj1ELj1ELj8ELj8ENS_18Kernel_traits_baseILj7168ES2_S2_S2_S2_fjLj256EEEEELb0ELb1ELb1EEEvNS_9BwdParamsE)
        /*0ae8*/ 	.word	0x000000d8


	//----- nvinfo : EIATTR_FRAME_SIZE
	.align		4
.L_465:
        /*0aec*/ 	.byte	0x04, 0x11
        /*0aee*/ 	.short	(.L_467 - .L_466)
	.align		4
.L_466:
        /*0af0*/ 	.word	index@(_ZN10layer_norm31ln_parallel_residual_bwd_kernelINS_13Kernel_traitsI13__nv_bfloat16S2_S2_S2_fjLj7168ELj1ELj1ELj8ELj8ENS_18Kernel_traits_baseILj7168ES2_S2_S2_S2_fjLj256EEEEELb0ELb1ELb1EEEvNS_9BwdParamsE)
        /*0af4*/ 	.word	0x00000000


	//----- nvinfo : EIATTR_REGCOUNT
	.align		4
.L_467:
        /*0af8*/ 	.byte	0x04, 0x2f
        /*0afa*/ 	.short	(.L_469 - .L_468)
	.align		4
.L_468:
        /*0afc*/ 	.word	index@(_ZN10layer_norm31ln_parallel_residual_bwd_kernelINS_13Kernel_traitsI13__nv_bfloat16S2_S2_S2_fjLj7168ELj1ELj1ELj8ELj8ENS_18Kernel_traits_baseILj7168ES2_S2_S2_S2_fjLj256EEEEELb0ELb1ELb0EEEvNS_9BwdParamsE)
        /*0b00*/ 	.word	0x000000c4


	//----- nvinfo : EIATTR_FRAME_SIZE
	.align		4
.L_469:
        /*0b04*/ 	.byte	0x04, 0x11
        /*0b06*/ 	.short	(.L_471 - .L_470)
	.align		4
.L_470:
        /*0b08*/ 	.word	index@(_ZN10layer_norm31ln_parallel_residual_bwd_kernelINS_13Kernel_traitsI13__nv_bfloat16S2_S2_S2_fjLj7168ELj1ELj1ELj8ELj8ENS_18Kernel_traits_baseILj7168ES2_S2_S2_S2_fjLj256EEEEELb0ELb1ELb0EEEvNS_9BwdParamsE)
        /*0b0c*/ 	.word	0x00000000


	//----- nvinfo : EIATTR_REGCOUNT
	.align		4
.L_471:
        /*0b10*/ 	.byte	0x04, 0x2f
        /*0b12*/ 	.short	(.L_473 - .L_472)
	.align		4
.L_472:
        /*0b14*/ 	.word	index@(_ZN10layer_norm31ln_parallel_residual_bwd_kernelINS_13Kernel_traitsI13__nv_bfloat16S2_S2_S2_fjLj7168ELj1ELj1ELj8ELj8ENS_18Kernel_traits_baseILj7168ES2_S2_S2_S2_fjLj256EEEEELb0ELb0ELb1EEEvNS_9BwdParamsE)
        /*0b18*/ 	.word	0x000000ff


	//----- nvinfo : EIATTR_FRAME_SIZE
	.align		4
.L_473:
        /*0b1c*/ 	.byte	0x04, 0x11
        /*0b1e*/ 	.short	(.L_475 - .L_474)
	.align		4
.L_474:
        /*0b20*/ 	.word	index@(_ZN10layer_norm31ln_parallel_residual_bwd_kernelINS_13Kernel_traitsI13__nv_bfloat16S2_S2_S2_fjLj7168ELj1ELj1ELj8ELj8ENS_18Kernel_traits_baseILj7168ES2_S2_S2_S2_fjLj256EEEEELb0ELb0ELb1EEEvNS_9BwdParamsE)
        /*0b24*/ 	.word	0x00000048


	//----- nvinfo : EIATTR_REGCOUNT
	.align		4
.L_475:
        /*0b28*/ 	.byte	0x04, 0x2f
        /*0b2a*/ 	.short	(.L_477 - .L_476)
	.align		4
.L_476:
        /*0b2c*/ 	.word	index@(_ZN10layer_norm31ln_parallel_residual_bwd_kernelINS_13Kernel_traitsI13__nv_bfloat16S2_S2_S2_fjLj7168ELj1ELj1ELj8ELj8ENS_18Kernel_traits_baseILj7168ES2_S2_S2_S2_fjLj256EEEEELb0ELb0ELb0EEEvNS_9BwdParamsE)
        /*0b30*/ 	.word	0x000000ff


	//----- nvinfo : EIATTR_FRAME_SIZE
	.align		4
.L_477:
        /*0b34*/ 	.byte	0x04, 0x11
        /*0b36*/ 	.short	(.L_479 - .L_478)
	.align		4
.L_478:
        /*0b38*/ 	.word	index@(_ZN10layer_norm31ln_parallel_residual_bwd_kernelINS_13Kernel_traitsI13__nv_bfloat16S2_S2_S2_fjLj7168ELj1ELj1ELj8ELj8ENS_18Kernel_traits_baseILj7168ES2_S2_S2_S2_fjLj256EEEEELb0ELb0ELb0EEEvNS_9BwdParamsE)
        /*0b3c*/ 	.word	0x00000030


	//----- nvinfo : EIATTR_MIN_STACK_SIZE
	.align		4
.L_479:
        /*0b40*/ 	.byte	0x04, 0x12
        /*0b42*/ 	.short	(.L_481 - .L_480)
	.align		4
.L_480:
        /*0b44*/ 	.word	index@(_ZN10layer_norm31ln_parallel_residual_bwd_kernelINS_13Kernel_traitsI13__nv_bfloat16S2_S2_S2_fjLj7168ELj1ELj1ELj8ELj8ENS_18Kernel_traits_baseILj7168ES2_S2_S2_S2_fjLj256EEEEELb0ELb0ELb0EEEvNS_9BwdParamsE)
        /*0b48*/ 	.word	0x00000030


	//----- nvinfo : EIATTR_MIN_STACK_SIZE
	.align		4
.L_481:
        /*0b4c*/ 	.byte	0x04, 0x12
        /*0b4e*/ 	.short	(.L_483 - .L_482)
	.align		4
.L_482:
        /*0b50*/ 	.word	index@(_ZN10layer_norm31ln_parallel_residual_bwd_kernelINS_13Kernel_traitsI13__nv_bfloat16S2_S2_S2_fjLj7168ELj1ELj1ELj8ELj8ENS_18Kernel_traits_baseILj7168ES2_S2_S2_S2_fjLj256EEEEELb0ELb0ELb1EEEvNS_9BwdParamsE)
        /*0b54*/ 	.word	0x00000048


	//----- nvinfo : EIATTR_MIN_STACK_SIZE
	.align		4
.L_483:
        /*0b58*/ 	.byte	0x04, 0x12
        /*0b5a*/ 	.short	(.L_485 - .L_484)
	.align		4
.L_484:
        /*0b5c*/ 	.word	index@(_ZN10layer_norm31ln_parallel_residual_bwd_kernelINS_13Kernel_traitsI13__nv_bfloat16S2_S2_S2_fjLj7168ELj1ELj1ELj8ELj8ENS_18Kernel_traits_baseILj7168ES2_S2_S2_S2_fjLj256EEEEELb0ELb1ELb0EEEvNS_9BwdParamsE)
        /*0b60*/ 	.word	0x00000000


	//----- nvinfo : EIATTR_MIN_STACK_SIZE
	.align		4
.L_485:
        /*0b64*/ 	.byte	0x04, 0x12
        /*0b66*/ 	.short	(.L_487 - .L_486)
	.align		4
.L_486:
        /*0b68*/ 	.word	index@(_ZN10layer_norm31ln_parallel_residual_bwd_kernelINS_13Kernel_traitsI13__nv_bfloat16S2_S2_S2_fjLj7168ELj1ELj1ELj8ELj8ENS_18Kernel_traits_baseILj7168ES2_S2_S2_S2_fjLj256EEEEELb0ELb1ELb1EEEvNS_9BwdParamsE)
        /*0b6c*/ 	.word	0x00000000


	//----- nvinfo : EIATTR_MIN_STACK_SIZE
	.align		4
.L_487:
        /*0b70*/ 	.byte	0x04, 0x12
        /*0b72*/ 	.short	(.L_489 - .L_488)
	.align		4
.L_488:
        /*0b74*/ 	.word	index@(_ZN10layer_norm31ln_parallel_residual_bwd_kernelINS_13Kernel_traitsI13__nv_bfloat16S2_S2_S2_fjLj7168ELj1ELj1ELj8ELj8ENS_18Kernel_traits_baseILj7168ES2_S2_S2_S2_fjLj256EEEEELb1ELb0ELb0EEEvNS_9BwdParamsE)
        /*0b78*/ 	.word	0x00000068


	//----- nvinfo : EIATTR_MIN_STACK_SIZE
	.align		4
.L_489:
        /*0b7c*/ 	.byte	0x04, 0x12
        /*0b7e*/ 	.short	(.L_491 - .L_490)
	.align		4
.L_490:
        /*0b80*/ 	.word	index@(_ZN10layer_norm31ln_parallel_residual_bwd_kernelINS_13Kernel_traitsI13__nv_bfloat16S2_S2_S2_fjLj7168ELj1ELj1ELj8ELj8ENS_18Kernel_traits_baseILj7168ES2_S2_S2_S2_fjLj256EEEEELb1ELb0ELb1EEEvNS_9BwdParamsE)
        /*0b84*/ 	.word	0x00000090


	//----- nvinfo : EIATTR_MIN_STACK_SIZE
	.align		4
.L_491:
        /*0b88*/ 	.byte	0x04, 0x12
        /*0b8a*/ 	.short	(.L_493 - .L_492)
	.align		4
.L_492:
        /*0b8c*/ 	.word	index@(_ZN10layer_norm22ln_bwd_finalize_kernelINS_22Kernel_traits_finalizeILj7168E13__nv_bfloat16S2_S2_S2_fjLb0ELj1024ELj4ENS_18Kernel_traits_baseILj7168ES2_S2_S2_S2_fjLj1024EEEEELb0ELb0EEEvNS_9BwdParamsE)
        /*0b90*/ 	.word	0x00000000


	//----- nvinfo : EIATTR_MIN_STACK_SIZE
	.align		4
.L_493:
        /*0b94*/ 	.byte	0x04, 0x12
        /*0b96*/ 	.short	(.L_495 - .L_494)
	.align		4
.L_494:
        /*0b98*/ 	.word	index@(_ZN10layer_norm40ln_parallel_residual_bwd_finalize_kernelINS_22Kernel_traits_finalizeILj7168E13__nv_bfloat16S2_S2_S2_fjLb0ELj1024ELj4ENS_18Kernel_traits_baseILj7168ES2_S2_S2_S2_fjLj1024EEEEELb0EEEvNS_9BwdParamsE)
        /*0b9c*/ 	.word	0x00000000


	//----- nvinfo : EIATTR_MIN_STACK_SIZE
	.align		4
.L_495:
        /*0ba0*/ 	.byte	0x04, 0x12
        /*0ba2*/ 	.short	(.L_497 - .L_496)
	.align		4
.L_496:
        /*0ba4*/ 	.word	index@(_ZN10layer_norm31ln_parallel_residual_bwd_kernelINS_13Kernel_traitsI13__nv_bfloat16S2_S2_S2_fjLj7168ELj1ELj1ELj8ELj8ENS_18Kernel_traits_baseILj7168ES2_S2_S2_S2_fjLj256EEEEELb1ELb1ELb0EEEvNS_9BwdParamsE)
        /*0ba8*/ 	.word	0x00000000


	//----- nvinfo : EIATTR_MIN_STACK_SIZE
	.align		4
.L_497:
        /*0bac*/ 	.byte	0x04, 0x12
        /*0bae*/ 	.short	(.L_499 - .L_498)
	.align		4
.L_498:
        /*0bb0*/ 	.word	index@(_ZN10layer_norm22ln_bwd_finalize_kernelINS_22Kernel_traits_finalizeILj7168E13__nv_bfloat16S2_S2_S2_fjLb0ELj1024ELj4ENS_18Kernel_traits_baseILj7168ES2_S2_S2_S2_fjLj1024EEEEELb0ELb1EEEvNS_9BwdParamsE)
        /*0bb4*/ 	.word	0x00000000


	//----- nvinfo : EIATTR_MIN_STACK_SIZE
	.align		4
.L_499:
        /*0bb8*/ 	.byte	0x04, 0x12
        /*0bba*/ 	.short	(.L_501 - .L_500)
	.align		4
.L_500:
        /*0bbc*/ 	.word	index@(_ZN10layer_norm40ln_parallel_residual_bwd_finalize_kernelINS_22Kernel_traits_finalizeILj7168E13__nv_bfloat16S2_S2_S2_fjLb0ELj1024ELj4ENS_18Kernel_traits_baseILj7168ES2_S2_S2_S2_fjLj1024EEEEELb1EEEvNS_9BwdParamsE)
        /*0bc0*/ 	.word	0x00000000


	//----- nvinfo : EIATTR_MIN_STACK_SIZE
	.align		4
.L_501:
        /*0bc4*/ 	.byte	0x04, 0x12
        /*0bc6*/ 	.short	(.L_503 - .L_502)
	.align		4
.L_502:
        /*0bc8*/ 	.word	index@(_ZN10layer_norm31ln_parallel_residual_bwd_kernelINS_13Kernel_traitsI13__nv_bfloat16S2_S2_S2_fjLj7168ELj1ELj1ELj8ELj8ENS_18Kernel_traits_baseILj7168ES2_S2_S2_S2_fjLj256EEEEELb1ELb1ELb1EEEvNS_9BwdParamsE)
        /*0bcc*/ 	.word	0x00000000


	//----- nvinfo : EIATTR_MIN_STACK_SIZE
	.align		4
.L_503:
        /*0bd0*/ 	.byte	0x04, 0x12
        /*0bd2*/ 	.short	(.L_505 - .L_504)
	.align		4
.L_504:
        /*0bd4*/ 	.word	index@(_ZN10layer_norm31ln_parallel_residual_bwd_kernelINS_13Kernel_traitsI6__halfS2_S2_S2_fjLj7168ELj1ELj1ELj8ELj8ENS_18Kernel_traits_baseILj7168ES2_S2_S2_S2_fjLj256EEEEELb0ELb0ELb0EEEvNS_9BwdParamsE)
        /*0bd8*/ 	.word	0x00000030


	//----- nvinfo : EIATTR_MIN_STACK_SIZE
	.align		4
.L_505:
        /*0bdc*/ 	.byte	0x04, 0x12
        /*0bde*/ 	.short	(.L_507 - .L_506)
	.align		4
.L_506:
        /*0be0*/ 	.word	index@(_ZN10layer_norm31ln_parallel_residual_bwd_kernelINS_13Kernel_traitsI6__halfS2_S2_S2_fjLj7168ELj1ELj1ELj8ELj8ENS_18Kernel_traits_baseILj7168ES2_S2_S2_S2_fjLj256EEEEELb0ELb0ELb1EEEvNS_9BwdParamsE)
        /*0be4*/ 	.word	0x00000048


	//----- nvinfo : EIATTR_MIN_STACK_SIZE
	.align		4
.L_507:
        /*0be8*/ 	.byte	0x04, 0x12
        /*0bea*/ 	.short	(.L_509 - .L_508)
	.align		4
.L_508:
        /*0bec*/ 	.word	index@(_ZN10layer_norm31ln_parallel_residual_bwd_kernelINS_13Kernel_traitsI6__halfS2_S2_S2_fjLj7168ELj1ELj1ELj8ELj8ENS_18Kernel_traits_baseILj7168ES2_S2_S2_S2_fjLj256EEEEELb0ELb1ELb0EEEvNS_9BwdParamsE)
        /*0bf0*/ 	.word	0x00000000


	//----- nvinfo : EIATTR_MIN_STACK_SIZE
	.align		4
.L_509:
        /*0bf4*/ 	.byte	0x04, 0x12
        /*0bf6*/ 	.short	(.L_511 - .L_510)
	.align		4
.L_510:
        /*0bf8*/ 	.word	index@(_ZN10layer_norm31ln_parallel_residual_bwd_kernelINS_13Kernel_traitsI6__halfS2_S2_S2_fjLj7168ELj1ELj1ELj8ELj8ENS_18Kernel_traits_baseILj7168ES2_S2_S2_S2_fjLj256EEEEELb0ELb1ELb1EEEvNS_9BwdParamsE)
        /*0bfc*/ 	.word	0x00000000


	//----- nvinfo : EIATTR_MIN_STACK_SIZE
	.align		4
.L_511:
        /*0c00*/ 	.byte	0x04, 0x12
        /*0c02*/ 	.short	(.L_513 - .L_512)
	.align		4
.L_512:
        /*0c04*/ 	.word	index@(_ZN10layer_norm31ln_parallel_residual_bwd_kernelINS_13Kernel_traitsI6__halfS2_S2_S2_fjLj7168ELj1ELj1ELj8ELj8ENS_18Kernel_traits_baseILj7168ES2_S2_S2_S2_fjLj256EEEEELb1ELb0ELb0EEEvNS_9BwdParamsE)
        /*0c08*/ 	.word	0x00000068


	//----- nvinfo : EIATTR_MIN_STACK_SIZE
	.align		4
.L_513:
        /*0c0c*/ 	.byte	0x04, 0x12
        /*0c0e*/ 	.short	(.L_515 - .L_514)
	.align		4
.L_514:
        /*0c10*/ 	.word	index@(_ZN10layer_norm31ln_parallel_residual_bwd_kernelINS_13Kernel_traitsI6__halfS2_S2_S2_fjLj7168ELj1ELj1ELj8ELj8ENS_18Kernel_traits_baseILj7168ES2_S2_S2_S2_fjLj256EEEEELb1ELb0ELb1EEEvNS_9BwdParamsE)
        /*0c14*/ 	.word	0x00000098


	//----- nvinfo : EIATTR_MIN_STACK_SIZE
	.align		4
.L_515:
        /*0c18*/ 	.byte	0x04, 0x12
        /*0c1a*/ 	.short	(.L_517 - .L_516)
	.align		4
.L_516:
        /*0c1c*/ 	.word	index@(_ZN10layer_norm22ln_bwd_finalize_kernelINS_22Kernel_traits_finalizeILj7168E6__halfS2_S2_S2_fjLb0ELj1024ELj4ENS_18Kernel_traits_baseILj7168ES2_S2_S2_S2_fjLj1024EEEEELb0ELb0EEEvNS_9BwdParamsE)
        /*0c20*/ 	.word	0x00000000


	//----- nvinfo : EIATTR_MIN_STACK_SIZE
	.align		4
.L_517:
        /*0c24*/ 	.byte	0x04, 0x12
        /*0c26*/ 	.short	(.L_519 - .L_518)
	.align		4
.L_518:
        /*0c28*/ 	.word	index@(_ZN10layer_norm40ln_parallel_residual_bwd_finalize_kernelINS_22Kernel_traits_finalizeILj7168E6__halfS2_S2_S2_fjLb0ELj1024ELj4ENS_18Kernel_traits_baseILj7168ES2_S2_S2_S2_fjLj1024EEEEELb0EEEvNS_9BwdParamsE)
        /*0c2c*/ 	.word	0x00000000


	//----- nvinfo : EIATTR_MIN_STACK_SIZE
	.align		4
.L_519:
        /*0c30*/ 	.byte	0x04, 0x12
        /*0c32*/ 	.short	(.L_521 - .L_520)
	.align		4
.L_520:
        /*0c34*/ 	.word	index@(_ZN10layer_norm31ln_parallel_residual_bwd_kernelINS_13Kernel_traitsI6__halfS2_S2_S2_fjLj7168ELj1ELj1ELj8ELj8ENS_18Kernel_traits_baseILj7168ES2_S2_S2_S2_fjLj256EEEEELb1ELb1ELb0EEEvNS_9BwdParamsE)
        /*0c38*/ 	.word	0x00000000


	//----- nvinfo : EIATTR_MIN_STACK_SIZE
	.align		4
.L_521:
        /*0c3c*/ 	.byte	0x04, 0x12
        /*0c3e*/ 	.short	(.L_523 - .L_522)
	.align		4
.L_522:
        /*0c40*/ 	.word	index@(_ZN10layer_norm22ln_bwd_finalize_kernelINS_22Kernel_traits_finalizeILj7168E6__halfS2_S2_S2_fjLb0ELj1024ELj4ENS_18Kernel_traits_baseILj7168ES2_S2_S2_S2_fjLj1024EEEEELb0ELb1EEEvNS_9BwdParamsE)
        /*0c44*/ 	.word	0x00000000


	//----- nvinfo : EIATTR_MIN_STACK_SIZE
	.align		4
.L_523:
        /*0c48*/ 	.byte	0x04, 0x12
        /*0c4a*/ 	.short	(.L_525 - .L_524)
	.align		4
.L_524:
        /*0c4c*/ 	.word	index@(_ZN10layer_norm40ln_parallel_residual_bwd_finalize_kernelINS_22Kernel_traits_finalizeILj7168E6__halfS2_S2_S2_fjLb0ELj1024ELj4ENS_18Kernel_traits_baseILj7168ES2_S2_S2_S2_fjLj1024EEEEELb1EEEvNS_9BwdParamsE)
        /*0c50*/ 	.word	0x00000000


	//----- nvinfo : EIATTR_MIN_STACK_SIZE
	.align		4
.L_525:
        /*0c54*/ 	.byte	0x04, 0x12
        /*0c56*/ 	.short	(.L_527 - .L_526)
	.align		4
.L_526:
        /*0c58*/ 	.word	index@(_ZN10layer_norm31ln_parallel_residual_bwd_kernelINS_13Kernel_traitsI6__halfS2_S2_S2_fjLj7168ELj1ELj1ELj8ELj8ENS_18Kernel_traits_baseILj7168ES2_S2_S2_S2_fjLj256EEEEELb1ELb1ELb1EEEvNS_9BwdParamsE)
        /*0c5c*/ 	.word	0x00000000


	//----- nvinfo : EIATTR_MIN_STACK_SIZE
	.align		4
.L_527:
        /*0c60*/ 	.byte	0x04, 0x12
        /*0c62*/ 	.short	(.L_529 - .L_528)
	.align		4
.L_528:
        /*0c64*/ 	.word	index@(_ZN10layer_norm31ln_parallel_residual_bwd_kernelINS_13Kernel_traitsIf13__nv_bfloat16S2_S2_fjLj7168ELj1ELj1ELj8ELj8ENS_18Kernel_traits_baseILj7168EfS2_S2_S2_fjLj256EEEEELb0ELb0ELb0EEEvNS_9BwdParamsE)
        /*0c68*/ 	.word	0x00000038


	//----- nvinfo : EIATTR_MIN_STACK_SIZE
	.align		4
.L_529:
        /*0c6c*/ 	.byte	0x04, 0x12
        /*0c6e*/ 	.short	(.L_531 - .L_530)
	.align		4
.L_530:
        /*0c70*/ 	.word	index@(_ZN10layer_norm31ln_parallel_residual_bwd_kernelINS_13Kernel_traitsIf13__nv_bfloat16S2_S2_fjLj7168ELj1ELj1ELj8ELj8ENS_18Kernel_traits_baseILj7168EfS2_S2_S2_fjLj256EEEEELb0ELb0ELb1EEEvNS_9BwdParamsE)
        /*0c74*/ 	.word	0x00000048


	//----- nvinfo : EIATTR_MIN_STACK_SIZE
	.align		4
.L_531:
        /*0c78*/ 	.byte	0x04, 0x12
        /*0c7a*/ 	.short	(.L_533 - .L_532)
	.align		4
.L_532:
        /*0c7c*/ 	.word	index@(_ZN10layer_norm31ln_parallel_residual_bwd_kernelINS_13Kernel_traitsIf13__nv_bfloat16S2_S2_fjLj7168ELj1ELj1ELj8ELj8ENS_18Kernel_traits_baseILj7168EfS2_S2_S2_fjLj256EEEEELb0ELb1ELb0EEEvNS_9BwdParamsE)
        /*0c80*/ 	.word	0x00000000


	//----- nvinfo : EIATTR_MIN_STACK_SIZE
	.align		4
.L_533:
        /*0c84*/ 	.byte	0x04, 0x12
        /*0c86*/ 	.short	(.L_535 - .L_534)
	.align		4
.L_534:
        /*0c88*/ 	.word	index@(_ZN10layer_norm31ln_parallel_residual_bwd_kernelINS_13Kernel_traitsIf13__nv_bfloat16S2_S2_fjLj7168ELj1ELj1ELj8ELj8ENS_18Kernel_traits_baseILj7168EfS2_S2_S2_fjLj256EEEEELb0ELb1ELb1EEEvNS_9BwdParamsE)
        /*0c8c*/ 	.word	0x00000000


	//----- nvinfo : EIATTR_MIN_STACK_SIZE
	.align		4
.L_535:
        /*0c90*/ 	.byte	0x04, 0x12
        /*0c92*/ 	.short	(.L_537 - .L_536)
	.align		4
.L_536:
        /*0c94*/ 	.word	index@(_ZN10layer_norm31ln_parallel_residual_bwd_kernelINS_13Kernel_traitsIf13__nv_bfloat16S2_S2_fjLj7168ELj1ELj1ELj8ELj8ENS_18Kernel_traits_baseILj7168EfS2_S2_S2_fjLj256EEEEELb1ELb0ELb0EEEvNS_9BwdParamsE)
        /*0c98*/ 	.word	0x00000068


	//----- nvinfo : EIATTR_MIN_STACK_SIZE
	.align		4
.L_537:
        /*0c9c*/ 	.byte	0x04, 0x12
        /*0c9e*/ 	.short	(.L_539 - .L_538)
	.align		4
.L_538:
        /*0ca0*/ 	.word	index@(_ZN10layer_norm31ln_parallel_residual_bwd_kernelINS_13Kernel_traitsIf13__nv_bfloat16S2_S2_fjLj7168ELj1ELj1ELj8ELj8ENS_18Kernel_traits_baseILj7168EfS2_S2_S2_fjLj256EEEEELb1ELb0ELb1EEEvNS_9BwdParamsE)
        /*0ca4*/ 	.word	0x00000090


	//----- nvinfo : EIATTR_MIN_STACK_SIZE
	.align		4
.L_539:
        /*0ca8*/ 	.byte	0x04, 0x12
        /*0caa*/ 	.short	(.L_541 - .L_540)
	.align		4
.L_540:
        /*0cac*/ 	.word	index@(_ZN10layer_norm22ln_bwd_finalize_kernelINS_22Kernel_traits_finalizeILj7168Ef13__nv_bfloat16S2_S2_fjLb0ELj1024ELj4ENS_18Kernel_traits_baseILj7168EfS2_S2_S2_fjLj1024EEEEELb0ELb0EEEvNS_9BwdParamsE)
        /*0cb0*/ 	.word	0x00000000


	//----- nvinfo : EIATTR_MIN_STACK_SIZE
	.align		4
.L_541:
        /*0cb4*/ 	.byte	0x04, 0x12
        /*0cb6*/ 	.short	(.L_543 - .L_542)
	.align		4
.L_542:
        /*0cb8*/ 	.word	index@(_ZN10layer_norm40ln_parallel_residual_bwd_finalize_kernelINS_22Kernel_traits_finalizeILj7168Ef13__nv_bfloat16S2_S2_fjLb0ELj1024ELj4ENS_18Kernel_traits_baseILj7168EfS2_S2_S2_fjLj1024EEEEELb0EEEvNS_9BwdParamsE)
        /*0cbc*/ 	.word	0x00000000


	//----- nvinfo : EIATTR_MIN_STACK_SIZE
	.align		4
.L_543:
        /*0cc0*/ 	.byte	0x04, 0x12
        /*0cc2*/ 	.short	(.L_545 - .L_544)
	.align		4
.L_544:
        /*0cc4*/ 	.word	index@(_ZN10layer_norm31ln_parallel_residual_bwd_kernelINS_13Kernel_traitsIf13__nv_bfloat16S2_S2_fjLj7168ELj1ELj1ELj8ELj8ENS_18Kernel_traits_baseILj7168EfS2_S2_S2_fjLj256EEEEELb1ELb1ELb0EEEvNS_9BwdParamsE)
        /*0cc8*/ 	.word	0x00000000


	//----- nvinfo : EIATTR_MIN_STACK_SIZE
	.align		4
.L_545:
        /*0ccc*/ 	.byte	0x04, 0x12
        /*0cce*/ 	.short	(.L_547 - .L_546)
	.align		4
.L_546:
        /*0cd0*/ 	.word	index@(_ZN10layer_norm22ln_bwd_finalize_kernelINS_22Kernel_traits_finalizeILj7168Ef13__nv_bfloat16S2_S2_fjLb0ELj1024ELj4ENS_18Kernel_traits_baseILj7168EfS2_S2_S2_fjLj1024EEEEELb0ELb1EEEvNS_9BwdParamsE)
        /*0cd4*/ 	.word	0x00000000


	//----- nvinfo : EIATTR_MIN_STACK_SIZE
	.align		4
.L_547:
        /*0cd8*/ 	.byte	0x04, 0x12
        /*0cda*/ 	.short	(.L_549 - .L_548)
	.align		4
.L_548:
        /*0cdc*/ 	.word	index@(_ZN10layer_norm40ln_parallel_residual_bwd_finalize_kernelINS_22Kernel_traits_finalizeILj7168Ef13__nv_bfloat16S2_S2_fjLb0ELj1024ELj4ENS_18Kernel_traits_baseILj7168EfS2_S2_S2_fjLj1024EEEEELb1EEEvNS_9BwdParamsE)
        /*0ce0*/ 	.word	0x00000000


	//----- nvinfo : EIATTR_MIN_STACK_SIZE
	.align		4
.L_549:
        /*0ce4*/ 	.byte	0x04, 0x12
        /*0ce6*/ 	.short	(.L_551 - .L_550)
	.align		4
.L_550:
        /*0ce8*/ 	.word	index@(_ZN10layer_norm31ln_parallel_residual_bwd_kernelINS_13Kernel_traitsIf13__nv_bfloat16S2_S2_fjLj7168ELj1ELj1ELj8ELj8ENS_18Kernel_traits_baseILj7168EfS2_S2_S2_fjLj256EEEEELb1ELb1ELb1EEEvNS_9BwdParamsE)
        /*0cec*/ 	.word	0x00000000


	//----- nvinfo : EIATTR_MIN_STACK_SIZE
	.align		4
.L_551:
        /*0cf0*/ 	.byte	0x04, 0x12
        /*0cf2*/ 	.short	(.L_553 - .L_552)
	.align		4
.L_552:
        /*0cf4*/ 	.word	index@(_ZN10layer_norm31ln_parallel_residual_bwd_kernelINS_13Kernel_traitsI13__nv_bfloat16S2_fS2_fjLj7168ELj1ELj1ELj8ELj8ENS_18Kernel_traits_baseILj7168ES2_S2_fS2_fjLj256EEEEELb0ELb0ELb0EEEvNS_9BwdParamsE)
        /*0cf8*/ 	.word	0x00000068


	//----- nvinfo : EIATTR_MIN_STACK_SIZE
	.align		4
.L_553:
        /*0cfc*/ 	.byte	0x04, 0x12
        /*0cfe*/ 	.short	(.L_555 - .L_554)
	.align		4
.L_554:
        /*0d00*/ 	.word	index@(_ZN10layer_norm31ln_parallel_residual_bwd_kernelINS_13Kernel_traitsI13__nv_bfloat16S2_fS2_fjLj7168ELj1ELj1ELj8ELj8ENS_18Kernel_traits_baseILj7168ES2_S2_fS2_fjLj256EEEEELb0ELb0ELb1EEEvNS_9BwdParamsE)
        /*0d04*/ 	.word	0x00000080


	//----- nvinfo : EIATTR_MIN_STACK_SIZE
	.align		4
.L_555:
        /*0d08*/ 	.byte	0x04, 0x12
        /*0d0a*/ 	.short	(.L_557 - .L_556)
	.align		4
.L_556:
        /*0d0c*/ 	.word	index@(_ZN10layer_norm31ln_parallel_residual_bwd_kernelINS_13Kernel_traitsI13__nv_bfloat16S2_fS2_fjLj7168ELj1ELj1ELj8ELj8ENS_18Kernel_traits_baseILj7168ES2_S2_fS2_fjLj256EEEEELb0ELb1ELb0EEEvNS_9BwdParamsE)
        /*0d10*/ 	.word	0x00000000


	//----- nvinfo : EIATTR_MIN_STACK_SIZE
	.align		4
.L_557:
        /*0d14*/ 	.byte	0x04, 0x12
        /*0d16*/ 	.short	(.L_559 - .L_558)
	.align		4
.L_558:
        /*0d18*/ 	.word	index@(_ZN10layer_norm31ln_parallel_residual_bwd_kernelINS_13Kernel_traitsI13__nv_bfloat16S2_fS2_fjLj7168ELj1ELj1ELj8ELj8ENS_18Kernel_traits_baseILj7168ES2_S2_fS2_fjLj256EEEEELb0ELb1ELb1EEEvNS_9BwdParamsE)
        /*0d1c*/ 	.word	0x00000000


	//----- nvinfo : EIATTR_MIN_STACK_SIZE
	.align		4
.L_559:
        /*0d20*/ 	.byte	0x04, 0x12
        /*0d22*/ 	.short	(.L_561 - .L_560)
	.align		4
.L_560:
        /*0d24*/ 	.word	index@(_ZN10layer_norm31ln_parallel_residual_bwd_kernelINS_13Kernel_traitsI13__nv_bfloat16S2_fS2_fjLj7168ELj1ELj1ELj8ELj8ENS_18Kernel_traits_baseILj7168ES2_S2_fS2_fjLj256EEEEELb1ELb0ELb0EEEvNS_9BwdParamsE)
        /*0d28*/ 	.word	0x000000a0


	//----- nvinfo : EIATTR_MIN_STACK_SIZE
	.align		4
.L_561:
        /*0d2c*/ 	.byte	0x04, 0x12
        /*0d2e*/ 	.short	(.L_563 - .L_562)
	.align		4
.L_562:
        /*0d30*/ 	.word	index@(_ZN10layer_norm31ln_parallel_residual_bwd_kernelINS_13Kernel_traitsI13__nv_bfloat16S2_fS2_fjLj7168ELj1ELj1ELj8ELj8ENS_18Kernel_traits_baseILj7168ES2_S2_fS2_fjLj256EEEEELb1ELb0ELb1EEEvNS_9BwdParamsE)
        /*0d34*/ 	.word	0x000000e0


	//----- nvinfo : EIATTR_MIN_STACK_SIZE
	.align		4
.L_563:
        /*0d38*/ 	.byte	0x04, 0x12
        /*0d3a*/ 	.short	(.L_565 - .L_564)
	.align		4
.L_564:
        /*0d3c*/ 	.word	index@(_ZN10layer_norm22ln_bwd_finalize_kernelINS_22Kernel_traits_finalizeILj7168E13__nv_bfloat16S2_fS2_fjLb0ELj1024ELj4ENS_18Kernel_traits_baseILj7168ES2_S2_fS2_fjLj1024EEEEELb0ELb0EEEvNS_9BwdParamsE)
        /*0d40*/ 	.word	0x00000000


	//----- nvinfo : EIATTR_MIN_STACK_SIZE
	.align		4
.L_565:
        /*0d44*/ 	.byte	0x04, 0x12
        /*0d46*/ 	.short	(.L_567 - .L_566)
	.align		4
.L_566:
        /*0d48*/ 	.word	index@(_ZN10layer_norm40ln_parallel_residual_bwd_finalize_kernelINS_22Kernel_traits_finalizeILj7168E13__nv_bfloat16S2_fS2_fjLb0ELj1024ELj4ENS_18Kernel_traits_baseILj7168ES2_S2_fS2_fjLj1024EEEEELb0EEEvNS_9BwdParamsE)
        /*0d4c*/ 	.word	0x00000000


	//----- nvinfo : EIATTR_MIN_STACK_SIZE
	.align		4
.L_567:
        /*0d50*/ 	.byte	0x04, 0x12
        /*0d52*/ 	.short	(.L_569 - .L_568)
	.align		4
.L_568:
        /*0d54*/ 	.word	index@(_ZN10layer_norm31ln_parallel_residual_bwd_kernelINS_13Kernel_traitsI13__nv_bfloat16S2_fS2_fjLj7168ELj1ELj1ELj8ELj8ENS_18Kernel_traits_baseILj7168ES2_S2_fS2_fjLj256EEEEELb1ELb1ELb0EEEvNS_9BwdParamsE)
        /*0d58*/ 	.word	0x00000000


	//----- nvinfo : EIATTR_MIN_STACK_SIZE
	.align		4
.L_569:
        /*0d5c*/ 	.byte	0x04, 0x12
        /*0d5e*/ 	.short	(.L_571 - .L_570)
	.align		4
.L_570:
        /*0d60*/ 	.word	index@(_ZN10layer_norm22ln_bwd_finalize_kernelINS_22Kernel_traits_finalizeILj7168E13__nv_bfloat16S2_fS2_fjLb0ELj1024ELj4ENS_18Kernel_traits_baseILj7168ES2_S2_fS2_fjLj1024EEEEELb0ELb1EEEvNS_9BwdParamsE)
        /*0d64*/ 	.word	0x00000000


	//----- nvinfo : EIATTR_MIN_STACK_SIZE
	.align		4
.L_571:
        /*0d68*/ 	.byte	0x04, 0x12
        /*0d6a*/ 	.short	(.L_573 - .L_572)
	.align		4
.L_572:
        /*0d6c*/ 	.word	index@(_ZN10layer_norm40ln_parallel_residual_bwd_finalize_kernelINS_22Kernel_traits_finalizeILj7168E13__nv_bfloat16S2_fS2_fjLb0ELj1024ELj4ENS_18Kernel_traits_baseILj7168ES2_S2_fS2_fjLj1024EEEEELb1EEEvNS_9BwdParamsE)
        /*0d70*/ 	.word	0x00000000


	//----- nvinfo : EIATTR_MIN_STACK_SIZE
	.align		4
.L_573:
        /*0d74*/ 	.byte	0x04, 0x12
        /*0d76*/ 	.short	(.L_575 - .L_574)
	.align		4
.L_574:
        /*0d78*/ 	.word	index@(_ZN10layer_norm31ln_parallel_residual_bwd_kernelINS_13Kernel_traitsI13__nv_bfloat16S2_fS2_fjLj7168ELj1ELj1ELj8ELj8ENS_18Kernel_traits_baseILj7168ES2_S2_fS2_fjLj256EEEEELb1ELb1ELb1EEEvNS_9BwdParamsE)
        /*0d7c*/ 	.word	0x00000000


	//----- nvinfo : EIATTR_MIN_STACK_SIZE
	.align		4
.L_575:
        /*0d80*/ 	.byte	0x04, 0x12
        /*0d82*/ 	.short	(.L_577 - .L_576)
	.align		4
.L_576:
        /*0d84*/ 	.word	index@(_ZN10layer_norm31ln_parallel_residual_bwd_kernelINS_13Kernel_traitsIf13__nv_bfloat16fS2_fjLj7168ELj1ELj1ELj8ELj8ENS_18Kernel_traits_baseILj7168EfS2_fS2_fjLj256EEEEELb0ELb0ELb0EEEvNS_9BwdParamsE)
        /*0d88*/ 	.word	0x00000078


	//----- nvinfo : EIATTR_MIN_STACK_SIZE
	.align		4
.L_577:
        /*0d8c*/ 	.byte	0x04, 0x12
        /*0d8e*/ 	.short	(.L_579 - .L_578)
	.align		4
.L_578:
        /*0d90*/ 	.word	index@(_ZN10layer_norm31ln_parallel_residual_bwd_kernelINS_13Kernel_traitsIf13__nv_bfloat16fS2_fjLj7168ELj1ELj1ELj8ELj8ENS_18Kernel_traits_baseILj7168EfS2_fS2_fjLj256EEEEELb0ELb0ELb1EEEvNS_9BwdParamsE)
        /*0d94*/ 	.word	0x00000080


	//----- nvinfo : EIATTR_MIN_STACK_SIZE
	.align		4
.L_579:
        /*0d98*/ 	.byte	0x04, 0x12
        /*0d9a*/ 	.short	(.L_581 - .L_580)
	.align		4
.L_580:
        /*0d9c*/ 	.word	index@(_ZN10layer_norm31ln_parallel_residual_bwd_kernelINS_13Kernel_traitsIf13__nv_bfloat16fS2_fjLj7168ELj1ELj1ELj8ELj8ENS_18Kernel_traits_baseILj7168EfS2_fS2_fjLj256EEEEELb0ELb1ELb0EEEvNS_9BwdParamsE)
        /*0da0*/ 	.word	0x00000000


	//----- nvinfo : EIATTR_MIN_STACK_SIZE
	.align		4
.L_581:
        /*0da4*/ 	.byte	0x04, 0x12
        /*0da6*/ 	.short	(.L_583 - .L_582)
	.align		4
.L_582:
        /*0da8*/ 	.word	index@(_ZN10layer_norm31ln_parallel_residual_bwd_kernelINS_13Kernel_traitsIf13__nv_bfloat16fS2_fjLj7168ELj1ELj1ELj8ELj8ENS_18Kernel_traits_baseILj7168EfS2_fS2_fjLj256EEEEELb0ELb1ELb1EEEvNS_9BwdParamsE)
        /*0dac*/ 	.word	0x00000000


	//----- nvinfo : EIATTR_MIN_STACK_SIZE
	.align		4
.L_583:
        /*0db0*/ 	.byte	0x04, 0x12
        /*0db2*/ 	.short	(.L_585 - .L_584)
	.align		4
.L_584:
        /*0db4*/ 	.word	index@(_ZN10layer_norm31ln_parallel_residual_bwd_kernelINS_13Kernel_traitsIf13__nv_bfloat16fS2_fjLj7168ELj1ELj1ELj8ELj8ENS_18Kernel_traits_baseILj7168EfS2_fS2_fjLj256EEEEELb1ELb0ELb0EEEvNS_9BwdParamsE)
        /*0db8*/ 	.word	0x000000a0


	//----- nvinfo : EIATTR_MIN_STACK_SIZE
	.align		4
.L_585:
        /*0dbc*/ 	.byte	0x04, 0x12
        /*0dbe*/ 	.short	(.L_587 - .L_586)
	.align		4
.L_586:
        /*0dc0*/ 	.word	index@(_ZN10layer_norm31ln_parallel_residual_bwd_kernelINS_13Kernel_traitsIf13__nv_bfloat16fS2_fjLj7168ELj1ELj1ELj8ELj8ENS_18Kernel_traits_baseILj7168EfS2_fS2_fjLj256EEEEELb1ELb0ELb1EEEvNS_9BwdParamsE)
        /*0dc4*/ 	.word	0x000000d8


	//----- nvinfo : EIATTR_MIN_STACK_SIZE
	.align		4
.L_587:
        /*0dc8*/ 	.byte	0x04, 0x12
        /*0dca*/ 	.short	(.L_589 - .L_588)
	.align		4
.L_588:
        /*0dcc*/ 	.word	index@(_ZN10layer_norm22ln_bwd_finalize_kernelINS_22Kernel_traits_finalizeILj7168Ef13__nv_bfloat16fS2_fjLb0ELj1024ELj4ENS_18Kernel_traits_baseILj7168EfS2_fS2_fjLj1024EEEEELb0ELb0EEEvNS_9BwdParamsE)
        /*0dd0*/ 	.word	0x00000000


	//----- nvinfo : EIATTR_MIN_STACK_SIZE
	.align		4
.L_589:
        /*0dd4*/ 	.byte	0x04, 0x12
        /*0dd6*/ 	.short	(.L_591 - .L_590)
	.align		4
.L_590:
        /*0dd8*/ 	.word	index@(_ZN10layer_norm40ln_parallel_residual_bwd_finalize_kernelINS_22Kernel_traits_finalizeILj7168Ef13__nv_bfloat16fS2_fjLb0ELj1024ELj4ENS_18Kernel_traits_baseILj7168EfS2_fS2_fjLj1024EEEEELb0EEEvNS_9BwdParamsE)
        /*0ddc*/ 	.word	0x00000000


	//----- nvinfo : EIATTR_MIN_STACK_SIZE
	.align		4
.L_591:
        /*0de0*/ 	.byte	0x04, 0x12
        /*0de2*/ 	.short	(.L_593 - .L_592)
	.align		4
.L_592:
        /*0de4*/ 	.word	index@(_ZN10layer_norm31ln_parallel_residual_bwd_kernelINS_13Kernel_traitsIf13__nv_bfloat16fS2_fjLj7168ELj1ELj1ELj8ELj8ENS_18Kernel_traits_baseILj7168EfS2_fS2_fjLj256EEEEELb1ELb1ELb0EEEvNS_9BwdParamsE)
        /*0de8*/ 	.word	0x00000000


	//----- nvinfo : EIATTR_MIN_STACK_SIZE
	.align		4
.L_593:
        /*0dec*/ 	.byte	0x04, 0x12
        /*0dee*/ 	.short	(.L_595 - .L_594)
	.align		4
.L_594:
        /*0df0*/ 	.word	index@(_ZN10layer_norm22ln_bwd_finalize_kernelINS_22Kernel_traits_finalizeILj7168Ef13__nv_bfloat16fS2_fjLb0ELj1024ELj4ENS_18Kernel_traits_baseILj7168EfS2_fS2_fjLj1024EEEEELb0ELb1EEEvNS_9BwdParamsE)
        /*0df4*/ 	.word	0x00000000


	//----- nvinfo : EIATTR_MIN_STACK_SIZE
	.align		4
.L_595:
        /*0df8*/ 	.byte	0x04, 0x12
        /*0dfa*/ 	.short	(.L_597 - .L_596)
	.align		4
.L_596:
        /*0dfc*/ 	.word	index@(_ZN10layer_norm40ln_parallel_residual_bwd_finalize_kernelINS_22Kernel_traits_finalizeILj7168Ef13__nv_bfloat16fS2_fjLb0ELj1024ELj4ENS_18Kernel_traits_baseILj7168EfS2_fS2_fjLj1024EEEEELb1EEEvNS_9BwdParamsE)
        /*0e00*/ 	.word	0x00000000


	//----- nvinfo : EIATTR_MIN_STACK_SIZE
	.align		4
.L_597:
        /*0e04*/ 	.byte	0x04, 0x12
        /*0e06*/ 	.short	(.L_599 - .L_598)
	.align		4
.L_598:
        /*0e08*/ 	.word	index@(_ZN10layer_norm31ln_parallel_residual_bwd_kernelINS_13Kernel_traitsIf13__nv_bfloat16fS2_fjLj7168ELj1ELj1ELj8ELj8ENS_18Kernel_traits_baseILj7168EfS2_fS2_fjLj256EEEEELb1ELb1ELb1EEEvNS_9BwdParamsE)
        /*0e0c*/ 	.word	0x00000000


	//----- nvinfo : EIATTR_MIN_STACK_SIZE
	.align		4
.L_599:
        /*0e10*/ 	.byte	0x04, 0x12
        /*0e12*/ 	.short	(.L_601 - .L_600)
	.align		4
.L_600:
        /*0e14*/ 	.word	index@(_ZN10layer_norm31ln_parallel_residual_bwd_kernelINS_13Kernel_traitsIf6__halfS2_S2_fjLj7168ELj1ELj1ELj8ELj8ENS_18Kernel_traits_baseILj7168EfS2_S2_S2_fjLj256EEEEELb0ELb0ELb0EEEvNS_9BwdParamsE)
        /*0e18*/ 	.word	0x00000038


	//----- nvinfo : EIATTR_MIN_STACK_SIZE
	.align		4
.L_601:
        /*0e1c*/ 	.byte	0x04, 0x12
        /*0e1e*/ 	.short	(.L_603 - .L_602)
	.align		4
.L_602:
        /*0e20*/ 	.word	index@(_ZN10layer_norm31ln_parallel_residual_bwd_kernelINS_13Kernel_traitsIf6__halfS2_S2_fjLj7168ELj1ELj1ELj8ELj8ENS_18Kernel_traits_baseILj7168EfS2_S2_S2_fjLj256EEEEELb0ELb0ELb1EEEvNS_9BwdParamsE)
        /*0e24*/ 	.word	0x00000048


	//----- nvinfo : EIATTR_MIN_STACK_SIZE
	.align		4
.L_603:
        /*0e28*/ 	.byte	0x04, 0x12
        /*0e2a*/ 	.short	(.L_605 - .L_604)
	.align		4
.L_604:
        /*0e2c*/ 	.word	index@(_ZN10layer_norm31ln_parallel_residual_bwd_kernelINS_13Kernel_traitsIf6__halfS2_S2_fjLj7168ELj1ELj1ELj8ELj8ENS_18Kernel_traits_baseILj7168EfS2_S2_S2_fjLj256EEEEELb0ELb1ELb0EEEvNS_9BwdParamsE)
        /*0e30*/ 	.word	0x00000000


	//----- nvinfo : EIATTR_MIN_STACK_SIZE
	.align		4
.L_605:
        /*0e34*/ 	.byte	0x04, 0x12
        /*0e36*/ 	.short	(.L_607 - .L_606)
	.align		4
.L_606:
        /*0e38*/ 	.word	index@(_ZN10layer_norm31ln_parallel_residual_bwd_kernelINS_13Kernel_traitsIf6__halfS2_S2_fjLj7168ELj1ELj1ELj8ELj8ENS_18Kernel_traits_baseILj7168EfS2_S2_S2_fjLj256EEEEELb0ELb1ELb1EEEvNS_9BwdParamsE)
        /*0e3c*/ 	.word	0x00000000


	//----- nvinfo : EIATTR_MIN_STACK_SIZE
	.align		4
.L_607:
        /*0e40*/ 	.byte	0x04, 0x12
        /*0e42*/ 	.short	(.L_609 - .L_608)
	.align		4
.L_608:
        /*0e44*/ 	.word	index@(_ZN10layer_norm31ln_parallel_residual_bwd_kernelINS_13Kernel_traitsIf6__halfS2_S2_fjLj7168ELj1ELj1ELj8ELj8ENS_18Kernel_traits_baseILj7168EfS2_S2_S2_fjLj256EEEEELb1ELb0ELb0EEEvNS_9BwdParamsE)
        /*0e48*/ 	.word	0x00000068


	//----- nvinfo : EIATTR_MIN_STACK_SIZE
	.align		4
.L_609:
        /*0e4c*/ 	.byte	0x04, 0x12
        /*0e4e*/ 	.short	(.L_611 - .L_610)
	.align		4
.L_610:
        /*0e50*/ 	.word	index@(_ZN10layer_norm31ln_parallel_residual_bwd_kernelINS_13Kernel_traitsIf6__halfS2_S2_fjLj7168ELj1ELj1ELj8ELj8ENS_18Kernel_traits_baseILj7168EfS2_S2_S2_fjLj256EEEEELb1ELb0ELb1EEEvNS_9BwdParamsE)
        /*0e54*/ 	.word	0x00000098


	//----- nvinfo : EIATTR_MIN_STACK_SIZE
	.align		4
.L_611:
        /*0e58*/ 	.byte	0x04, 0x12
        /*0e5a*/ 	.short	(.L_613 - .L_612)
	.align		4
.L_612:
        /*0e5c*/ 	.word	index@(_ZN10layer_norm22ln_bwd_finalize_kernelINS_22Kernel_traits_finalizeILj7168Ef6__halfS2_S2_fjLb0ELj1024ELj4ENS_18Kernel_traits_baseILj7168EfS2_S2_S2_fjLj1024EEEEELb0ELb0EEEvNS_9BwdParamsE)
        /*0e60*/ 	.word	0x00000000


	//----- nvinfo : EIATTR_MIN_STACK_SIZE
	.align		4
.L_613:
        /*0e64*/ 	.byte	0x04, 0x12
        /*0e66*/ 	.short	(.L_615 - .L_614)
	.align		4
.L_614:
        /*0e68*/ 	.word	index@(_ZN10layer_norm40ln_parallel_residual_bwd_finalize_kernelINS_22Kernel_traits_finalizeILj7168Ef6__halfS2_S2_fjLb0ELj1024ELj4ENS_18Kernel_traits_baseILj7168EfS2_S2_S2_fjLj1024EEEEELb0EEEvNS_9BwdParamsE)
        /*0e6c*/ 	.word	0x00000000


	//----- nvinfo : EIATTR_MIN_STACK_SIZE
	.align		4
.L_615:
        /*0e70*/ 	.byte	0x04, 0x12
        /*0e72*/ 	.short	(.L_617 - .L_616)
	.align		4
.L_616:
        /*0e74*/ 	.word	index@(_ZN10layer_norm31ln_parallel_residual_bwd_kernelINS_13Kernel_traitsIf6__halfS2_S2_fjLj7168ELj1ELj1ELj8ELj8ENS_18Kernel_traits_baseILj7168EfS2_S2_S2_fjLj256EEEEELb1ELb1ELb0EEEvNS_9BwdParamsE)
        /*0e78*/ 	.word	0x00000000


	//----- nvinfo : EIATTR_MIN_STACK_SIZE
	.align		4
.L_617:
        /*0e7c*/ 	.byte	0x04, 0x12
        /*0e7e*/ 	.short	(.L_619 - .L_618)
	.align		4
.L_618:
        /*0e80*/ 	.word	index@(_ZN10layer_norm22ln_bwd_finalize_kernelINS_22Kernel_traits_finalizeILj7168Ef6__halfS2_S2_fjLb0ELj1024ELj4ENS_18Kernel_traits_baseILj7168EfS2_S2_S2_fjLj1024EEEEELb0ELb1EEEvNS_9BwdParamsE)
        /*0e84*/ 	.word	0x00000000


	//----- nvinfo : EIATTR_MIN_STACK_SIZE
	.align		4
.L_619:
        /*0e88*/ 	.byte	0x04, 0x12
        /*0e8a*/ 	.short	(.L_621 - .L_620)
	.align		4
.L_620:
        /*0e8c*/ 	.word	index@(_ZN10layer_norm40ln_parallel_residual_bwd_finalize_kernelINS_22Kernel_traits_finalizeILj7168Ef6__halfS2_S2_fjLb0ELj1024ELj4ENS_18Kernel_traits_baseILj7168EfS2_S2_S2_fjLj1024EEEEELb1EEEvNS_9BwdParamsE)
        /*0e90*/ 	.word	0x00000000


	//----- nvinfo : EIATTR_MIN_STACK_SIZE
	.align		4
.L_621:
        /*0e94*/ 	.byte	0x04, 0x12
        /*0e96*/ 	.short	(.L_623 - .L_622)
	.align		4
.L_622:
        /*0e98*/ 	.word	index@(_ZN10layer_norm31ln_parallel_residual_bwd_kernelINS_13Kernel_traitsIf6__halfS2_S2_fjLj7168ELj1ELj1ELj8ELj8ENS_18Kernel_traits_baseILj7168EfS2_S2_S2_fjLj256EEEEELb1ELb1ELb1EEEvNS_9BwdParamsE)
        /*0e9c*/ 	.word	0x00000000


	//----- nvinfo : EIATTR_MIN_STACK_SIZE
	.align		4
.L_623:
        /*0ea0*/ 	.byte	0x04, 0x12
        /*0ea2*/ 	.short	(.L_625 - .L_624)
	.align		4
.L_624:
        /*0ea4*/ 	.word	index@(_ZN10layer_norm31ln_parallel_residual_bwd_kernelINS_13Kernel_traitsI6__halfS2_fS2_fjLj7168ELj1ELj1ELj8ELj8ENS_18Kernel_traits_baseILj7168ES2_S2_fS2_fjLj256EEEEELb0ELb0ELb0EEEvNS_9BwdParamsE)
        /*0ea8*/ 	.word	0x00000068


	//----- nvinfo : EIATTR_MIN_STACK_SIZE
	.align		4
.L_625:
        /*0eac*/ 	.byte	0x04, 0x12
        /*0eae*/ 	.short	(.L_627 - .L_626)
	.align		4
.L_626:
        /*0eb0*/ 	.word	index@(_ZN10layer_norm31ln_parallel_residual_bwd_kernelINS_13Kernel_traitsI6__halfS2_fS2_fjLj7168ELj1ELj1ELj8ELj8ENS_18Kernel_traits_baseILj7168ES2_S2_fS2_fjLj256EEEEELb0ELb0ELb1EEEvNS_9BwdParamsE)
        /*0eb4*/ 	.word	0x00000080


	//----- nvinfo : EIATTR_MIN_STACK_SIZE
	.align		4
.L_627:
        /*0eb8*/ 	.byte	0x04, 0x12
        /*0eba*/ 	.short	(.L_629 - .L_628)
	.align		4
.L_628:
        /*0ebc*/ 	.word	index@(_ZN10layer_norm31ln_parallel_residual_bwd_kernelINS_13Kernel_traitsI6__halfS2_fS2_fjLj7168ELj1ELj1ELj8ELj8ENS_18Kernel_traits_baseILj7168ES2_S2_fS2_fjLj256EEEEELb0ELb1ELb0EEEvNS_9BwdParamsE)
        /*0ec0*/ 	.word	0x00000000


	//----- nvinfo : EIATTR_MIN_STACK_SIZE
	.align		4
.L_629:
        /*0ec4*/ 	.byte	0x04, 0x12
        /*0ec6*/ 	.short	(.L_631 - .L_630)
	.align		4
.L_630:
        /*0ec8*/ 	.word	index@(_ZN10layer_norm31ln_parallel_residual_bwd_kernelINS_13Kernel_traitsI6__halfS2_fS2_fjLj7168ELj1ELj1ELj8ELj8ENS_18Kernel_traits_baseILj7168ES2_S2_fS2_fjLj256EEEEELb0ELb1ELb1EEEvNS_9BwdParamsE)
        /*0ecc*/ 	.word	0x00000000


	//----- nvinfo : EIATTR_MIN_STACK_SIZE
	.align		4
.L_631:
        /*0ed0*/ 	.byte	0x04, 0x12
        /*0ed2*/ 	.short	(.L_633 - .L_632)
	.align		4
.L_632:
        /*0ed4*/ 	.word	index@(_ZN10layer_norm31ln_parallel_residual_bwd_kernelINS_13Kernel_traitsI6__halfS2_fS2_fjLj7168ELj1ELj1ELj8ELj8ENS_18Kernel_traits_baseILj7168ES2_S2_fS2_fjLj256EEEEELb1ELb0ELb0EEEvNS_9BwdParamsE)
        /*0ed8*/ 	.word	0x000000a0


	//----- nvinfo : EIATTR_MIN_STACK_SIZE
	.align		4
.L_633:
        /*0edc*/ 	.byte	0x04, 0x12
        /*0ede*/ 	.short	(.L_635 - .L_634)
	.align		4
.L_634:
        /*0ee0*/ 	.word	index@(_ZN10layer_norm31ln_parallel_residual_bwd_kernelINS_13Kernel_traitsI6__halfS2_fS2_fjLj7168ELj1ELj1ELj8ELj8ENS_18Kernel_traits_baseILj7168ES2_S2_fS2_fjLj256EEEEELb1ELb0ELb1EEEvNS_9BwdParamsE)
        /*0ee4*/ 	.word	0x000000e0


	//----- nvinfo : EIATTR_MIN_STACK_SIZE
	.align		4
.L_635:
        /*0ee8*/ 	.byte	0x04, 0x12
        /*0eea*/ 	.short	(.L_637 - .L_636)
	.align		4
.L_636:
        /*0eec*/ 	.word	index@(_ZN10layer_norm22ln_bwd_finalize_kernelINS_22Kernel_traits_finalizeILj7168E6__halfS2_fS2_fjLb0ELj1024ELj4ENS_18Kernel_traits_baseILj7168ES2_S2_fS2_fjLj1024EEEEELb0ELb0EEEvNS_9BwdParamsE)
        /*0ef0*/ 	.word	0x00000000


	//----- nvinfo : EIATTR_MIN_STACK_SIZE
	.align		4
.L_637:
        /*0ef4*/ 	.byte	0x04, 0x12
        /*0ef6*/ 	.short	(.L_639 - .L_638)
	.align		4
.L_638:
        /*0ef8*/ 	.word	index@(_ZN10layer_norm40ln_parallel_residual_bwd_finalize_kernelINS_22Kernel_traits_finalizeILj7168E6__halfS2_fS2_fjLb0ELj1024ELj4ENS_18Kernel_traits_baseILj7168ES2_S2_fS2_fjLj1024EEEEELb0EEEvNS_9BwdParamsE)
        /*0efc*/ 	.word	0x00000000


	//----- nvinfo : EIATTR_MIN_STACK_SIZE
	.align		4
.L_639:
        /*0f00*/ 	.byte	0x04, 0x12
        /*0f02*/ 	.short	(.L_641 - .L_640)
	.align		4
.L_640:
        /*0f04*/ 	.word	index@(_ZN10layer_norm31ln_parallel_residual_bwd_kernelINS_13Kernel_traitsI6__halfS2_fS2_fjLj7168ELj1ELj1ELj8ELj8ENS_18Kernel_traits_baseILj7168ES2_S2_fS2_fjLj256EEEEELb1ELb1ELb0EEEvNS_9BwdParamsE)
        /*0f08*/ 	.word	0x00000000


	//----- nvinfo : EIATTR_MIN_STACK_SIZE
	.align		4
.L_641:
        /*0f0c*/ 	.byte	0x04, 0x12
        /*0f0e*/ 	.short	(.L_643 - .L_642)
	.align		4
.L_642:
        /*0f10*/ 	.word	index@(_ZN10layer_norm22ln_bwd_finalize_kernelINS_22Kernel_traits_finalizeILj7168E6__halfS2_fS2_fjLb0ELj1024ELj4ENS_18Kernel_traits_baseILj7168ES2_S2_fS2_fjLj1024EEEEELb0ELb1EEEvNS_9BwdParamsE)
        /*0f14*/ 	.word	0x00000000


	//----- nvinfo : EIATTR_MIN_STACK_SIZE
	.align		4
.L_643:
        /*0f18*/ 	.byte	0x04, 0x12
        /*0f1a*/ 	.short	(.L_645 - .L_644)
	.align		4
.L_644:
        /*0f1c*/ 	.word	index@(_ZN10layer_norm40ln_parallel_residual_bwd_finalize_kernelINS_22Kernel_traits_finalizeILj7168E6__halfS2_fS2_fjLb0ELj1024ELj4ENS_18Kernel_traits_baseILj7168ES2_S2_fS2_fjLj1024EEEEELb1EEEvNS_9BwdParamsE)
        /*0f20*/ 	.word	0x00000000


	//----- nvinfo : EIATTR_MIN_STACK_SIZE
	.align		4
.L_645:
        /*0f24*/ 	.byte	0x04, 0x12
        /*0f26*/ 	.short	(.L_647 - .L_646)
	.align		4
.L_646:
        /*0f28*/ 	.word	index@(_ZN10layer_norm31ln_parallel_residual_bwd_kernelINS_13Kernel_traitsI6__halfS2_fS2_fjLj7168ELj1ELj1ELj8ELj8ENS_18Kernel_traits_baseILj7168ES2_S2_fS2_fjLj256EEEEELb1ELb1ELb1EEEvNS_9BwdParamsE)
        /*0f2c*/ 	.word	0x00000000


	//----- nvinfo : EIATTR_MIN_STACK_SIZE
	.align		4
.L_647:
        /*0f30*/ 	.byte	0x04, 0x12
        /*0f32*/ 	.short	(.L_649 - .L_648)
	.align		4
.L_648:
        /*0f34*/ 	.word	index@(_ZN10layer_norm31ln_parallel_residual_bwd_kernelINS_13Kernel_traitsIf6__halffS2_fjLj7168ELj1ELj1ELj8ELj8ENS_18Kernel_traits_baseILj7168EfS2_fS2_fjLj256EEEEELb0ELb0ELb0EEEvNS_9BwdParamsE)
        /*0f38*/ 	.word	0x00000078


	//----- nvinfo : EIATTR_MIN_STACK_SIZE
	.align		4
.L_649:
        /*0f3c*/ 	.byte	0x04, 0x12
        /*0f3e*/ 	.short	(.L_651 - .L_650)
	.align		4
.L_650:
        /*0f40*/ 	.word	index@(_ZN10layer_norm31ln_parallel_residual_bwd_kernelINS_13Kernel_traitsIf6__halffS2_fjLj7168ELj1ELj1ELj8ELj8ENS_18Kernel_traits_baseILj7168EfS2_fS2_fjLj256EEEEELb0ELb0ELb1EEEvNS_9BwdParamsE)
        /*0f44*/ 	.word	0x00000080


	//----- nvinfo : EIATTR_MIN_STACK_SIZE
	.align		4
.L_651:
        /*0f48*/ 	.byte	0x04, 0x12
        /*0f4a*/ 	.short	(.L_653 - .L_652)
	.align		4
.L_652:
        /*0f4c*/ 	.word	index@(_ZN10layer_norm31ln_parallel_residual_bwd_kernelINS_13Kernel_traitsIf6__halffS2_fjLj7168ELj1ELj1ELj8ELj8ENS_18Kernel_traits_baseILj7168EfS2_fS2_fjLj256EEEEELb0ELb1ELb0EEEvNS_9BwdParamsE)
        /*0f50*/ 	.word	0x00000000


	//----- nvinfo : EIATTR_MIN_STACK_SIZE
	.align		4
.L_653:
        /*0f54*/ 	.byte	0x04, 0x12
        /*0f56*/ 	.short	(.L_655 - .L_654)
	.align		4
.L_654:
        /*0f58*/ 	.word	index@(_ZN10layer_norm31ln_parallel_residual_bwd_kernelINS_13Kernel_traitsIf6__halffS2_fjLj7168ELj1ELj1ELj8ELj8ENS_18Kernel_traits_baseILj7168EfS2_fS2_fjLj256EEEEELb0ELb1ELb1EEEvNS_9BwdParamsE)
        /*0f5c*/ 	.word	0x00000000


	//----- nvinfo : EIATTR_MIN_STACK_SIZE
	.align		4
.L_655:
        /*0f60*/ 	.byte	0x04, 0x12
        /*0f62*/ 	.short	(.L_657 - .L_656)
	.align		4
.L_656:
        /*0f64*/ 	.word	index@(_ZN10layer_norm31ln_parallel_residual_bwd_kernelINS_13Kernel_traitsIf6__halffS2_fjLj7168ELj1ELj1ELj8ELj8ENS_18Kernel_traits_baseILj7168EfS2_fS2_fjLj256EEEEELb1ELb0ELb0EEEvNS_9BwdParamsE)
        /*0f68*/ 	.word	0x000000a0


	//----- nvinfo : EIATTR_MIN_STACK_SIZE
	.align		4
.L_657:
        /*0f6c*/ 	.byte	0x04, 0x12
        /*0f6e*/ 	.short	(.L_659 - .L_658)
	.align		4
.L_658:
        /*0f70*/ 	.word	index@(_ZN10layer_norm31ln_parallel_residual_bwd_kernelINS_13Kernel_traitsIf6__halffS2_fjLj7168ELj1ELj1ELj8ELj8ENS_18Kernel_traits_baseILj7168EfS2_fS2_fjLj256EEEEELb1ELb0ELb1EEEvNS_9BwdParamsE)
        /*0f74*/ 	.word	0x000000d8


	//----- nvinfo : EIATTR_MIN_STACK_SIZE
	.align		4
.L_659:
        /*0f78*/ 	.byte	0x04, 0x12
        /*0f7a*/ 	.short	(.L_661 - .L_660)
	.align		4
.L_660:
        /*0f7c*/ 	.word	index@(_ZN10layer_norm22ln_bwd_finalize_kernelINS_22Kernel_traits_finalizeILj7168Ef6__halffS2_fjLb0ELj1024ELj4ENS_18Kernel_traits_baseILj7168EfS2_fS2_fjLj1024EEEEELb0ELb0EEEvNS_9BwdParamsE)
        /*0f80*/ 	.word	0x00000000


	//----- nvinfo : EIATTR_MIN_STACK_SIZE
	.align		4
.L_661:
        /*0f84*/ 	.byte	0x04, 0x12
        /*0f86*/ 	.short	(.L_663 - .L_662)
	.align		4
.L_662:
        /*0f88*/ 	.word	index@(_ZN10layer_norm40ln_parallel_residual_bwd_finalize_kernelINS_22Kernel_traits_finalizeILj7168Ef6__halffS2_fjLb0ELj1024ELj4ENS_18Kernel_traits_baseILj7168EfS2_fS2_fjLj1024EEEEELb0EEEvNS_9BwdParamsE)
        /*0f8c*/ 	.word	0x00000000


	//----- nvinfo : EIATTR_MIN_STACK_SIZE
	.align		4
.L_663:
        /*0f90*/ 	.byte	0x04, 0x12
        /*0f92*/ 	.short	(.L_665 - .L_664)
	.align		4
.L_664:
        /*0f94*/ 	.word	index@(_ZN10layer_norm31ln_parallel_residual_bwd_kernelINS_13Kernel_traitsIf6__halffS2_fjLj7168ELj1ELj1ELj8ELj8ENS_18Kernel_traits_baseILj7168EfS2_fS2_fjLj256EEEEELb1ELb1ELb0EEEvNS_9BwdParamsE)
        /*0f98*/ 	.word	0x00000000


	//----- nvinfo : EIATTR_MIN_STACK_SIZE
	.align		4
.L_665:
        /*0f9c*/ 	.byte	0x04, 0x12
        /*0f9e*/ 	.short	(.L_667 - .L_666)
	.align		4
.L_666:
        /*0fa0*/ 	.word	index@(_ZN10layer_norm22ln_bwd_finalize_kernelINS_22Kernel_traits_finalizeILj7168Ef6__halffS2_fjLb0ELj1024ELj4ENS_18Kernel_traits_baseILj7168EfS2_fS2_fjLj1024EEEEELb0ELb1EEEvNS_9BwdParamsE)
        /*0fa4*/ 	.word	0x00000000


	//----- nvinfo : EIATTR_MIN_STACK_SIZE
	.align		4
.L_667:
        /*0fa8*/ 	.byte	0x04, 0x12
        /*0faa*/ 	.short	(.L_669 - .L_668)
	.align		4
.L_668:
        /*0fac*/ 	.word	index@(_ZN10layer_norm40ln_parallel_residual_bwd_finalize_kernelINS_22Kernel_traits_finalizeILj7168Ef6__halffS2_fjLb0ELj1024ELj4ENS_18Kernel_traits_baseILj7168EfS2_fS2_fjLj1024EEEEELb1EEEvNS_9BwdParamsE)
        /*0fb0*/ 	.word	0x00000000


	//----- nvinfo : EIATTR_MIN_STACK_SIZE
	.align		4
.L_669:
        /*0fb4*/ 	.byte	0x04, 0x12
        /*0fb6*/ 	.short	(.L_671 - .L_670)
	.align		4
.L_670:
        /*0fb8*/ 	.word	index@(_ZN10layer_norm31ln_parallel_residual_bwd_kernelINS_13Kernel_traitsIf6__halffS2_fjLj7168ELj1ELj1ELj8ELj8ENS_18Kernel_traits_baseILj7168EfS2_fS2_fjLj256EEEEELb1ELb1ELb1EEEvNS_9BwdParamsE)
        /*0fbc*/ 	.word	0x00000000


	//----- nvinfo : EIATTR_MIN_STACK_SIZE
	.align		4
.L_671:
        /*0fc0*/ 	.byte	0x04, 0x12
        /*0fc2*/ 	.short	(.L_673 - .L_672)
	.align		4
.L_672:
        /*0fc4*/ 	.word	index@(_ZN10layer_norm31ln_parallel_residual_bwd_kernelINS_13Kernel_traitsI6__halfffffjLj7168ELj1ELj1ELj8ELj16ENS_18Kernel_traits_baseILj7168ES2_ffffjLj256EEEEELb0ELb0ELb0EEEvNS_9BwdParamsE)
        /*0fc8*/ 	.word	0x00000080


	//----- nvinfo : EIATTR_MIN_STACK_SIZE
	.align		4
.L_673:
        /*0fcc*/ 	.byte	0x04, 0x12
        /*0fce*/ 	.short	(.L_675 - .L_674)
	.align		4
.L_674:
        /*0fd0*/ 	.word	index@(_ZN10layer_norm31ln_parallel_residual_bwd_kernelINS_13Kernel_traitsI6__halfffffjLj7168ELj1ELj1ELj8ELj16ENS_18Kernel_traits_baseILj7168ES2_ffffjLj256EEEEELb0ELb0ELb1EEEvNS_9BwdParamsE)
        /*0fd4*/ 	.word	0x000000e0


	//----- nvinfo : EIATTR_MIN_STACK_SIZE
	.align		4
.L_675:
        /*0fd8*/ 	.byte	0x04, 0x12
        /*0fda*/ 	.short	(.L_677 - .L_676)
	.align		4
.L_676:
        /*0fdc*/ 	.word	index@(_ZN10layer_norm31ln_parallel_residual_bwd_kernelINS_13Kernel_traitsI6__halfffffjLj7168ELj1ELj1ELj8ELj16ENS_18Kernel_traits_baseILj7168ES2_ffffjLj256EEEEELb0ELb1ELb0EEEvNS_9BwdParamsE)
        /*0fe0*/ 	.word	0x00000000


	//----- nvinfo : EIATTR_MIN_STACK_SIZE
	.align		4
.L_677:
        /*0fe4*/ 	.byte	0x04, 0x12
        /*0fe6*/ 	.short	(.L_679 - .L_678)
	.align		4
.L_678:
        /*0fe8*/ 	.word	index@(_ZN10layer_norm31ln_parallel_residual_bwd_kernelINS_13Kernel_traitsI6__halfffffjLj7168ELj1ELj1ELj8ELj16ENS_18Kernel_traits_baseILj7168ES2_ffffjLj256EEEEELb0ELb1ELb1EEEvNS_9BwdParamsE)
        /*0fec*/ 	.word	0x00000000


	//----- nvinfo : EIATTR_MIN_STACK_SIZE
	.align		4
.L_679:
        /*0ff0*/ 	.byte	0x04, 0x12
        /*0ff2*/ 	.short	(.L_681 - .L_680)
	.align		4
.L_680:
        /*0ff4*/ 	.word	index@(_ZN10layer_norm31ln_parallel_residual_bwd_kernelINS_13Kernel_traitsI6__halfffffjLj7168ELj1ELj1ELj8ELj16ENS_18Kernel_traits_baseILj7168ES2_ffffjLj256EEEEELb1ELb0ELb0EEEvNS_9BwdParamsE)
        /*0ff8*/ 	.word	0x000000b8


	//----- nvinfo : EIATTR_MIN_STACK_SIZE
	.align		4
.L_681:
        /*0ffc*/ 	.byte	0x04, 0x12
        /*0ffe*/ 	.short	(.L_683 - .L_682)
	.align		4
.L_682:
        /*1000*/ 	.word	index@(_ZN10layer_norm31ln_parallel_residual_bwd_kernelINS_13Kernel_traitsI6__halfffffjLj7168ELj1ELj1ELj8ELj16ENS_18Kernel_traits_baseILj7168ES2_ffffjLj256EEEEELb1ELb0ELb1EEEvNS_9BwdParamsE)
        /*1004*/ 	.word	0x00000110


	//----- nvinfo : EIATTR_MIN_STACK_SIZE
	.align		4
.L_683:
        /*1008*/ 	.byte	0x04, 0x12
        /*100a*/ 	.short	(.L_685 - .L_684)
	.align		4
.L_684:
        /*100c*/ 	.word	index@(_ZN10layer_norm22ln_bwd_finalize_kernelINS_22Kernel_traits_finalizeILj7168E6__halfffffjLb0ELj1024ELj4ENS_18Kernel_traits_baseILj7168ES2_ffffjLj1024EEEEELb0ELb0EEEvNS_9BwdParamsE)
        /*1010*/ 	.word	0x00000000


	//----- nvinfo : EIATTR_MIN_STACK_SIZE
	.align		4
.L_685:
        /*1014*/ 	.byte	0x04, 0x12
        /*1016*/ 	.short	(.L_687 - .L_686)
	.align		4
.L_686:
        /*1018*/ 	.word	index@(_ZN10layer_norm40ln_parallel_residual_bwd_finalize_kernelINS_22Kernel_traits_finalizeILj7168E6__halfffffjLb0ELj1024ELj4ENS_18Kernel_traits_baseILj7168ES2_ffffjLj1024EEEEELb0EEEvNS_9BwdParamsE)
        /*101c*/ 	.word	0x00000000


	//----- nvinfo : EIATTR_MIN_STACK_SIZE
	.align		4
.L_687:
        /*1020*/ 	.byte	0x04, 0x12
        /*1022*/ 	.short	(.L_689 - .L_688)
	.align		4
.L_688:
        /*1024*/ 	.word	index@(_ZN10layer_norm31ln_parallel_residual_bwd_kernelINS_13Kernel_traitsI6__halfffffjLj7168ELj1ELj1ELj8ELj16ENS_18Kernel_traits_baseILj7168ES2_ffffjLj256EEEEELb1ELb1ELb0EEEvNS_9BwdParamsE)
        /*1028*/ 	.word	0x00000000


	//----- nvinfo : EIATTR_MIN_STACK_SIZE
	.align		4
.L_689:
        /*102c*/ 	.byte	0x04, 0x12
        /*102e*/ 	.short	(.L_691 - .L_690)
	.align		4
.L_690:
        /*1030*/ 	.word	index@(_ZN10layer_norm22ln_bwd_finalize_kernelINS_22Kernel_traits_finalizeILj7168E6__halfffffjLb0ELj1024ELj4ENS_18Kernel_traits_baseILj7168ES2_ffffjLj1024EEEEELb0ELb1EEEvNS_9BwdParamsE)
        /*1034*/ 	.word	0x00000000


	//----- nvinfo : EIATTR_MIN_STACK_SIZE
	.align		4
.L_691:
        /*1038*/ 	.byte	0x04, 0x12
        /*103a*/ 	.short	(.L_693 - .L_692)
	.align		4
.L_692:
        /*103c*/ 	.word	index@(_ZN10layer_norm40ln_parallel_residual_bwd_finalize_kernelINS_22Kernel_traits_finalizeILj7168E6__halfffffjLb0ELj1024ELj4ENS_18Kernel_traits_baseILj7168ES2_ffffjLj1024EEEEELb1EEEvNS_9BwdParamsE)
        /*1040*/ 	.word	0x00000000


	//----- nvinfo : EIATTR_MIN_STACK_SIZE
	.align		4
.L_693:
        /*1044*/ 	.byte	0x04, 0x12
        /*1046*/ 	.short	(.L_695 - .L_694)
	.align		4
.L_694:
        /*1048*/ 	.word	index@(_ZN10layer_norm31ln_parallel_residual_bwd_kernelINS_13Kernel_traitsI6__halfffffjLj7168ELj1ELj1ELj8ELj16ENS_18Kernel_traits_baseILj7168ES2_ffffjLj256EEEEELb1ELb1ELb1EEEvNS_9BwdParamsE)
        /*104c*/ 	.word	0x00000000


	//----- nvinfo : EIATTR_MIN_STACK_SIZE
	.align		4
.L_695:
        /*1050*/ 	.byte	0x04, 0x12
        /*1052*/ 	.short	(.L_697 - .L_696)
	.align		4
.L_696:
        /*1054*/ 	.word	index@(_ZN10layer_norm31ln_parallel_residual_bwd_kernelINS_13Kernel_traitsIfffffjLj7168ELj1ELj1ELj8ELj16ENS_18Kernel_traits_baseILj7168EfffffjLj256EEEEELb0ELb0ELb0EEEvNS_9BwdParamsE)
        /*1058*/ 	.word	0x00000080


	//----- nvinfo : EIATTR_MIN_STACK_SIZE
	.align		4
.L_697:
        /*105c*/ 	.byte	0x04, 0x12
        /*105e*/ 	.short	(.L_699 - .L_698)
	.align		4
.L_698:
        /*1060*/ 	.word	index@(_ZN10layer_norm31ln_parallel_residual_bwd_kernelINS_13Kernel_traitsIfffffjLj7168ELj1ELj1ELj8ELj16ENS_18Kernel_traits_baseILj7168EfffffjLj256EEEEELb0ELb0ELb1EEEvNS_9BwdParamsE)
        /*1064*/ 	.word	0x000000a8


	//----- nvinfo : EIATTR_MIN_STACK_SIZE
	.align		4
.L_699:
        /*1068*/ 	.byte	0x04, 0x12
        /*106a*/ 	.short	(.L_701 - .L_700)
	.align		4
.L_700:
        /*106c*/ 	.word	index@(_ZN10layer_norm31ln_parallel_residual_bwd_kernelINS_13Kernel_traitsIfffffjLj7168ELj1ELj1ELj8ELj16ENS_18Kernel_traits_baseILj7168EfffffjLj256EEEEELb0ELb1ELb0EEEvNS_9BwdParamsE)
        /*1070*/ 	.word	0x00000000


	//----- nvinfo : EIATTR_MIN_STACK_SIZE
	.align		4
.L_701:
        /*1074*/ 	.byte	0x04, 0x12
        /*1076*/ 	.short	(.L_703 - .L_702)
	.align		4
.L_702:
        /*1078*/ 	.word	index@(_ZN10layer_norm31ln_parallel_residual_bwd_kernelINS_13Kernel_traitsIfffffjLj7168ELj1ELj1ELj8ELj16ENS_18Kernel_traits_baseILj7168EfffffjLj256EEEEELb0ELb1ELb1EEEvNS_9BwdParamsE)
        /*107c*/ 	.word	0x00000000


	//----- nvinfo : EIATTR_MIN_STACK_SIZE
	.align		4
.L_703:
        /*1080*/ 	.byte	0x04, 0x12
        /*1082*/ 	.short	(.L_705 - .L_704)
	.align		4
.L_704:
        /*1084*/ 	.word	index@(_ZN10layer_norm31ln_parallel_residual_bwd_kernelINS_13Kernel_traitsIfffffjLj7168ELj1ELj1ELj8ELj16ENS_18Kernel_traits_baseILj7168EfffffjLj256EEEEELb1ELb0ELb0EEEvNS_9BwdParamsE)
        /*1088*/ 	.word	0x000000b8


	//----- nvinfo : EIATTR_MIN_STACK_SIZE
	.align		4
.L_705:
        /*108c*/ 	.byte	0x04, 0x12
        /*108e*/ 	.short	(.L_707 - .L_706)
	.align		4
.L_706:
        /*1090*/ 	.word	index@(_ZN10layer_norm31ln_parallel_residual_bwd_kernelINS_13Kernel_traitsIfffffjLj7168ELj1ELj1ELj8ELj16ENS_18Kernel_traits_baseILj7168EfffffjLj256EEEEELb1ELb0ELb1EEEvNS_9BwdParamsE)
        /*1094*/ 	.word	0x000000f0


	//----- nvinfo : EIATTR_MIN_STACK_SIZE
	.align		4
.L_707:
        /*1098*/ 	.byte	0x04, 0x12
        /*109a*/ 	.short	(.L_709 - .L_708)
	.align		4
.L_708:
        /*109c*/ 	.word	index@(_ZN10layer_norm22ln_bwd_finalize_kernelINS_22Kernel_traits_finalizeILj7168EfffffjLb0ELj1024ELj4ENS_18Kernel_traits_baseILj7168EfffffjLj1024EEEEELb0ELb0EEEvNS_9BwdParamsE)
        /*10a0*/ 	.word	0x00000000


	//----- nvinfo : EIATTR_MIN_STACK_SIZE
	.align		4
.L_709:
        /*10a4*/ 	.byte	0x04, 0x12
        /*10a6*/ 	.short	(.L_711 - .L_710)
	.align		4
.L_710:
        /*10a8*/ 	.word	index@(_ZN10layer_norm40ln_parallel_residual_bwd_finalize_kernelINS_22Kernel_traits_finalizeILj7168EfffffjLb0ELj1024ELj4ENS_18Kernel_traits_baseILj7168EfffffjLj1024EEEEELb0EEEvNS_9BwdParamsE)
        /*10ac*/ 	.word	0x00000000


	//----- nvinfo : EIATTR_MIN_STACK_SIZE
	.align		4
.L_711:
        /*10b0*/ 	.byte	0x04, 0x12
        /*10b2*/ 	.short	(.L_713 - .L_712)
	.align		4
.L_712:
        /*10b4*/ 	.word	index@(_ZN10layer_norm31ln_parallel_residual_bwd_kernelINS_13Kernel_traitsIfffffjLj7168ELj1ELj1ELj8ELj16ENS_18Kernel_traits_baseILj7168EfffffjLj256EEEEELb1ELb1ELb0EEEvNS_9BwdParamsE)
        /*10b8*/ 	.word	0x00000000


	//----- nvinfo : EIATTR_MIN_STACK_SIZE
	.align		4
.L_713:
        /*10bc*/ 	.byte	0x04, 0x12
        /*10be*/ 	.short	(.L_715 - .L_714)
	.align		4
.L_714:
        /*10c0*/ 	.word	index@(_ZN10layer_norm22ln_bwd_finalize_kernelINS_22Kernel_traits_finalizeILj7168EfffffjLb0ELj1024ELj4ENS_18Kernel_traits_baseILj7168EfffffjLj1024EEEEELb0ELb1EEEvNS_9BwdParamsE)
        /*10c4*/ 	.word	0x00000000


	//----- nvinfo : EIATTR_MIN_STACK_SIZE
	.align		4
.L_715:
        /*10c8*/ 	.byte	0x04, 0x12
        /*10ca*/ 	.short	(.L_717 - .L_716)
	.align		4
.L_716:
        /*10cc*/ 	.word	index@(_ZN10layer_norm40ln_parallel_residual_bwd_finalize_kernelINS_22Kernel_traits_finalizeILj7168EfffffjLb0ELj1024ELj4ENS_18Kernel_traits_baseILj7168EfffffjLj1024EEEEELb1EEEvNS_9BwdParamsE)
        /*10d0*/ 	.word	0x00000000


	//----- nvinfo : EIATTR_MIN_STACK_SIZE
	.align		4
.L_717:
        /*10d4*/ 	.byte	0x04, 0x12
        /*10d6*/ 	.short	(.L_719 - .L_718)
	.align		4
.L_718:
        /*10d8*/ 	.word	index@(_ZN10layer_norm31ln_parallel_residual_bwd_kernelINS_13Kernel_traitsIfffffjLj7168ELj1ELj1ELj8ELj16ENS_18Kernel_traits_baseILj7168EfffffjLj256EEEEELb1ELb1ELb1EEEvNS_9BwdParamsE)
        /*10dc*/ 	.word	0x00000000
.L_719:


//--------------------- .nv.compat                --------------------------
	.section	.nv.compat,"",@"SHT_CUDA_COMPAT_INFO"
	.align	4
        /*0000*/ 	.byte	0x02, 0x09, 0x01, 0x00, 0x02, 0x02, 0x01, 0x00, 0x02, 0x05, 0x05, 0x00, 0x03, 0x07, 0x01, 0x01
        /*0010*/ 	.byte	0x02, 0x03, 0x00, 0x00, 0x02, 0x06, 0x01, 0x00, 0x04, 0x0b, 0x08, 0x00, 0x00, 0x00, 0x00, 0x00
        /*0020*/ 	.byte	0x00, 0x00, 0x00, 0x00


//--------------------- .nv.info._ZN10layer_norm31ln_parallel_residual_bwd_kernelINS_13Kernel_traitsI13__nv_bfloat16S2_S2_S2_fjLj7168ELj1ELj1ELj8ELj8ENS_18Kernel_traits_baseILj7168ES2_S2_S2_S2_fjLj256EEEEELb0ELb0ELb0EEEvNS_9BwdParamsE --------------------------
	.section	.nv.info._ZN10layer_norm31ln_parallel_residual_bwd_kernelINS_13Kernel_traitsI13__nv_bfloat16S2_S2_S2_fjLj7168ELj1ELj1ELj8ELj8ENS_18Kernel_traits_baseILj7168ES2_S2_S2_S2_fjLj256EEEEELb0ELb0ELb0EEEvNS_9BwdParamsE,"",@"SHT_CUDA_INFO"
	.sectionflags	@""
	.align	4


	//----- nvinfo : EIATTR_CUDA_API_VERSION
	.align		4
        /*0000*/ 	.byte	0x04, 0x37
        /*0002*/ 	.short	(.L_721 - .L_720)
.L_720:
        /*0004*/ 	.word	0x00000082


	//----- nvinfo : EIATTR_KPARAM_INFO
	.align		4
.L_721:
        /*0008*/ 	.byte	0x04, 0x17
        /*000a*/ 	.short	(.L_723 - .L_722)
.L_722:
        /*000c*/ 	.word	0x00000000
        /*0010*/ 	.short	0x0000
        /*0012*/ 	.short	0x0000
        /*0014*/ 	.byte	0x00, 0xf0, 0xa1, 0x04


	//----- nvinfo : EIATTR_SPARSE_MMA_MASK
	.align		4
.L_723:
        /*0018*/ 	.byte	0x03, 0x50
        /*001a*/ 	.short	0x0000


	//----- nvinfo : EIATTR_MAXREG_COUNT
	.align		4
        /*001c*/ 	.byte	0x03, 0x1b
        /*001e*/ 	.short	0x00ff


	//----- nvinfo : EIATTR_NUM_BARRIERS
	.align		4
        /*0020*/ 	.byte	0x02, 0x4c
        /*0022*/ 	.byte	0x01
	.zero		1


	//----- nvinfo : EIATTR_ANNOTATIONS
	.align		4
        /*0024*/ 	.byte	0x04, 0x55
        /*0026*/ 	.short	(.L_725 - .L_724)


	//   ....[0]....
.L_724:
        /*0028*/ 	.word	0x00000001
        /*002c*/ 	.byte	0x70, 0x09, 0x00, 0x00, 0x01, 0x00, 0x00, 0x00, 0x10, 0x0a, 0x00, 0x00, 0x01, 0x00, 0x00, 0x00
        /* <DEDUP_REMOVED lines=10> */
        /*00dc*/ 	.byte	0xd0, 0x17, 0x00, 0x00, 0x01, 0x00, 0x00, 0x00, 0x90, 0x1a, 0x00, 0x00


	//----- nvinfo : EIATTR_MERCURY_ISA_VERSION
	.align		4
.L_725:
        /*00e8*/ 	.byte	0x03, 0x5f
        /*00ea*/ 	.short	0x0101


	//----- nvinfo : EIATTR_COOP_GROUP_MASK_REGIDS
	.align		4
        /*00ec*/ 	.byte	0x04, 0x29
        /*00ee*/ 	.short	(.L_727 - .L_726)


	//   ....[0]....
.L_726:
        /*00f0*/ 	.word	0xffffffff


	//   ....[1]....
        /*00f4*/ 	.word	0xffffffff


	//   ....[2]....
        /*00f8*/ 	.word	0xffffffff


	//   ....[3]....
        /*00fc*/ 	.word	0xffffffff


	//   ....[4]....
        /*0100*/ 	.word	0xffffffff


	//   ....[5]....
        /*0104*/ 	.word	0xffffffff


	//   ....[6]....
        /*0108*/ 	.word	0xffffffff


	//   ....[7]....
        /*010c*/ 	.word	0xffffffff


	//   ....[8]....
        /*0110*/ 	.word	0xffffffff


	//   ....[9]....
        /*0114*/ 	.word	0xffffffff


	//   ....[10]....
        /*0118*/ 	.word	0x05000097


	//   ....[11]....
        /*011c*/ 	.word	0x05000097


	//   ....[12]....
        /*0120*/ 	.word	0x05000097


	//   ....[13]....
        /*0124*/ 	.word	0x05000097


	//   ....[14]....
        /*0128*/ 	.word	0x05000097


	//   ....[15]....
        /*012c*/ 	.word	0x05000097


	//   ....[16]....
        /*0130*/ 	.word	0x05000097


	//   ....[17]....
        /*0134*/ 	.word	0x05000097


	//   ....[18]....
        /*0138*/ 	.word	0x05000097


	//   ....[19]....
        /*013c*/ 	.word	0x05000097


	//----- nvinfo : EIATTR_COOP_GROUP_INSTR_OFFSETS
	.align		4
.L_727:
        /*0140*/ 	.byte	0x04, 0x28
        /*0142*/ 	.short	(.L_729 - .L_728)


	//   ....[0]....
.L_728:
        /*0144*/ 	.word	0x00003740


	//   ....[1]....
        /*0148*/ 	.word	0x00003750


	//   ....[2]....
        /*014c*/ 	.word	0x00003780


	//   ....[3]....
        /*0150*/ 	.word	0x000037a0


	//   ....[4]....
        /*0154*/ 	.word	0x000037c0


	//   ....[5]....
        /*0158*/ 	.word	0x000037e0


	//   ....[6]....
        /*015c*/ 	.word	0x000037f0


	//   ....[7]....
        /*0160*/ 	.word	0x00003820


	//   ....[8]....
        /*0164*/ 	.word	0x00003840


	//   ....[9]....
        /*0168*/ 	.word	0x00003850


	//   ....[10]....
        /*016c*/ 	.word	0x00006590


	//   ....[11]....
        /*0170*/ 	.word	0x000065f0


	//   ....[12]....
        /*0174*/ 	.word	0x00006650


	//   ....[13]....
        /*0178*/ 	.word	0x000066a0


	//   ....[14]....
        /*017c*/ 	.word	0x00006700


	//   ....[15]....
        /*0180*/ 	.word	0x00006750


	//   ....[16]....
        /*0184*/ 	.word	0x000067b0


	//   ....[17]....
        /*0188*/ 	.word	0x00006800


	//   ....[18]....
        /*018c*/ 	.word	0x00006870


	//   ....[19]....
        /*0190*/ 	.word	0x000068d0


	//----- nvinfo : EIATTR_EXIT_INSTR_OFFSETS
	.align		4
.L_729:
        /*0194*/ 	.byte	0x04, 0x1c
        /*0196*/ 	.short	(.L_731 - .L_730)


	//   ....[0]....
.L_730:
        /*0198*/ 	.word	0x00006470


	//   ....[1]....
        /*019c*/ 	.word	0x00006540


	//----- nvinfo : EIATTR_MAX_THREADS
	.align		4
.L_731:
        /*01a0*/ 	.byte	0x04, 0x05
        /*01a2*/ 	.short	(.L_733 - .L_732)
.L_732:
        /*01a4*/ 	.word	0x00000100
        /*01a8*/ 	.word	0x00000001
        /*01ac*/ 	.word	0x00000001


	//----- nvinfo : EIATTR_CRS_STACK_SIZE
	.align		4
.L_733:
        /*01b0*/ 	.byte	0x04, 0x1e
        /*01b2*/ 	.short	(.L_735 - .L_734)
.L_734:
        /*01b4*/ 	.word	0x00000000


	//----- nvinfo : EIATTR_CBANK_PARAM_SIZE
	.align		4
.L_735:
        /*01b8*/ 	.byte	0x03, 0x19
        /*01ba*/ 	.short	0x0128


	//----- nvinfo : EIATTR_PARAM_CBANK
	.align		4
        /*01bc*/ 	.byte	0x04, 0x0a
        /*01be*/ 	.short	(.L_737 - .L_736)
	.align		4
.L_736:
        /*01c0*/ 	.word	index@(.nv.constant0._ZN10layer_norm31ln_parallel_residual_bwd_kernelINS_13Kernel_traitsI13__nv_bfloat16S2_S2_S2_fjLj7168ELj1ELj1ELj8ELj8ENS_18Kernel_traits_baseILj7168ES2_S2_S2_S2_fjLj256EEEEELb0ELb0ELb0EEEvNS_9BwdParamsE)
        /*01c4*/ 	.short	0x0210
        /*01c6*/ 	.short	0x0128


	//----- nvinfo : EIATTR_SW_WAR
	.align		4
.L_737:
        /*01c8*/ 	.byte	0x04, 0x36
        /*01ca*/ 	.short	(.L_739 - .L_738)
.L_738:
        /*01cc*/ 	.word	0x00000008
.L_739:


//--------------------- .nv.info._ZN10layer_norm31ln_parallel_residual_bwd_kernelINS_13Kernel_traitsI13__nv_bfloat16S2_S2_S2_fjLj7168ELj1ELj1ELj8ELj8ENS_18Kernel_traits_baseILj7168ES2_S2_S2_S2_fjLj256EEEEELb0ELb0ELb1EEEvNS_9BwdParamsE --------------------------
	.section	.nv.info._ZN10layer_norm31ln_parallel_residual_bwd_kernelINS_13Kernel_traitsI13__nv_bfloat16S2_S2_S2_fjLj7168ELj1ELj1ELj8ELj8ENS_18Kernel_traits_baseILj7168ES2_S2_S2_S2_fjLj256EEEEELb0ELb0ELb1EEEvNS_9BwdParamsE,"",@"SHT_CUDA_INFO"
	.sectionflags	@""
	.align	4


	//----- nvinfo : EIATTR_CUDA_API_VERSION
	.align		4
        /*0000*/ 	.byte	0x04, 0x37
        /*0002*/ 	.short	(.L_741 - .L_740)
.L_740:
        /*0004*/ 	.word	0x00000082


	//----- nvinfo : EIATTR_KPARAM_INFO
	.align		4
.L_741:
        /*0008*/ 	.byte	0x04, 0x17
        /*000a*/ 	.short	(.L_743 - .L_742)
.L_742:
        /*000c*/ 	.word	0x00000000
        /*0010*/ 	.short	0x0000
        /*0012*/ 	.short	0x0000
        /*0014*/ 	.byte	0x00, 0xf0, 0xa1, 0x04


	//----- nvinfo : EIATTR_SPARSE_MMA_MASK
	.align		4
.L_743:
        /*0018*/ 	.byte	0x03, 0x50
        /*001a*/ 	.short	0x0000


	//----- nvinfo : EIATTR_MAXREG_COUNT
	.align		4
        /*001c*/ 	.byte	0x03, 0x1b
        /*001e*/ 	.short	0x00ff


	//----- nvinfo : EIATTR_NUM_BARRIERS
	.align		4
        /*0020*/ 	.byte	0x02, 0x4c
        /*0022*/ 	.byte	0x01
	.zero		1


	//----- nvinfo : EIATTR_ANNOTATIONS
	.align		4
        /*0024*/ 	.byte	0x04, 0x55
        /*0026*/ 	.short	(.L_745 - .L_744)


	//   ....[0]....
.L_744:
        /* <DEDUP_REMOVED lines=19> */


	//----- nvinfo : EIATTR_MERCURY_ISA_VERSION
	.align		4
.L_745:
        /*0148*/ 	.byte	0x03, 0x5f
        /*014a*/ 	.short	0x0101


	//----- nvinfo : EIATTR_COOP_GROUP_MASK_REGIDS
	.align		4
        /*014c*/ 	.byte	0x04, 0x29
        /*014e*/ 	.short	(.L_747 - .L_746)


	//   ....[0]....
.L_746:
        /*0150*/ 	.word	0xffffffff


	//   ....[1]....
        /*0154*/ 	.word	0xffffffff


	//   ....[2]....
        /*0158*/ 	.word	0xffffffff


	//   ....[3]....
        /*015c*/ 	.word	0xffffffff


	//   ....[4]....
        /*0160*/ 	.word	0xffffffff


	//   ....[5]....
        /*0164*/ 	.word	0xffffffff


	//   ....[6]....
        /*0168*/ 	.word	0xffffffff


	//   ....[7]....
        /*016c*/ 	.word	0xffffffff


	//   ....[8]....
        /*0170*/ 	.word	0xffffffff


	//   ....[9]....
        /*0174*/ 	.word	0xffffffff


	//   ....[10]....
        /*0178*/ 	.word	0x05000042


	//   ....[11]....
        /*017c*/ 	.word	0x05000042


	//   ....[12]....
        /*0180*/ 	.word	0x05000042


	//   ....[13]....
        /*0184*/ 	.word	0x05000042


	//   ....[14]....
        /*0188*/ 	.word	0x05000042


	//   ....[15]....
        /*018c*/ 	.word	0x05000042


	//   ....[16]....
        /*0190*/ 	.word	0x05000042


	//   ....[17]....
        /*0194*/ 	.word	0x05000042


	//   ....[18]....
        /*0198*/ 	.word	0x05000042


	//   ....[19]....
        /*019c*/ 	.word	0x05000042


	//----- nvinfo : EIATTR_COOP_GROUP_INSTR_OFFSETS
	.align		4
.L_747:
        /*01a0*/ 	.byte	0x04, 0x28
        /*01a2*/ 	.short	(.L_749 - .L_748)


	//   ....[0]....
.L_748:
        /*01a4*/ 	.word	0x000033f0


	//   ....[1]....
        /*01a8*/ 	.word	0x00003410


	//   ....[2]....
        /*01ac*/ 	.word	0x00003430


	//   ....[3]....
        /*01b0*/ 	.word	0x00003450


	//   ....[4]....
        /*01b4*/ 	.word	0x00003470


	//   ....[5]....
        /*01b8*/ 	.word	0x00003490


	//   ....[6]....
        /*01bc*/ 	.word	0x000034b0


	//   ....[7]....
        /*01c0*/ 	.word	0x000034d0


	//   ....[8]....
        /*01c4*/ 	.word	0x000034e0


	//   ....[9]....
        /*01c8*/ 	.word	0x00003500


	//   ....[10]....
        /*01cc*/ 	.word	0x00005e00


	//   ....[11]....
        /*01d0*/ 	.word	0x00005e60


	//   ....[12]....
        /*01d4*/ 	.word	0x00005ed0


	//   ....[13]....
        /*01d8*/ 	.word	0x00005f30


	//   ....[14]....
        /*01dc*/ 	.word	0x00005fa0


	//   ....[15]....
        /*01e0*/ 	.word	0x00006000


	//   ....[16]....
        /*01e4*/ 	.word	0x00006070


	//   ....[17]....
        /*01e8*/ 	.word	0x000060d0


	//   ....[18]....
        /*01ec*/ 	.word	0x00006140


	//   ....[19]....
        /*01f0*/ 	.word	0x000061a0


	//----- nvinfo : EIATTR_EXIT_INSTR_OFFSETS
	.align		4
.L_749:
        /*01f4*/ 	.byte	0x04, 0x1c
        /*01f6*/ 	.short	(.L_751 - .L_750)


	//   ....[0]....
.L_750:
        /*01f8*/ 	.word	0x00005da0


	//----- nvinfo : EIATTR_MAX_THREADS
	.align		4
.L_751:
        /*01fc*/ 	.byte	0x04, 0x05
        /*01fe*/ 	.short	(.L_753 - .L_752)
.L_752:
        /*0200*/ 	.word	0x00000100
        /*0204*/ 	.word	0x00000001
        /*0208*/ 	.word	0x00000001


	//----- nvinfo : EIATTR_CRS_STACK_SIZE
	.align		4
.L_753:
        /*020c*/ 	.byte	0x04, 0x1e
        /*020e*/ 	.short	(.L_755 - .L_754)
.L_754:
        /*0210*/ 	.word	0x00000000


	//----- nvinfo : EIATTR_CBANK_PARAM_SIZE
	.align		4
.L_755:
        /*0214*/ 	.byte	0x03, 0x19
        /*0216*/ 	.short	0x0128


	//----- nvinfo : EIATTR_PARAM_CBANK
	.align		4
        /*0218*/ 	.byte	0x04, 0x0a
        /*021a*/ 	.short	(.L_757 - .L_756)
	.align		4
.L_756:
        /*021c*/ 	.word	index@(.nv.constant0._ZN10layer_norm31ln_parallel_residual_bwd_kernelINS_13Kernel_traitsI13__nv_bfloat16S2_S2_S2_fjLj7168ELj1ELj1ELj8ELj8ENS_18Kernel_traits_baseILj7168ES2_S2_S2_S2_fjLj256EEEEELb0ELb0ELb1EEEvNS_9BwdParamsE)
        /*0220*/ 	.short	0x0210
        /*0222*/ 	.short	0x0128


	//----- nvinfo : EIATTR_SW_WAR
	.align		4
.L_757:
        /*0224*/ 	.byte	0x04, 0x36
        /*0226*/ 	.short	(.L_759 - .L_758)
.L_758:
        /*0228*/ 	.word	0x00000008
.L_759:


//--------------------- .nv.info._ZN10layer_norm31ln_parallel_residual_bwd_kernelINS_13Kernel_traitsI13__nv_bfloat16S2_S2_S2_fjLj7168ELj1ELj1ELj8ELj8ENS_18Kernel_traits_baseILj7168ES2_S2_S2_S2_fjLj256EEEEELb0ELb1ELb0EEEvNS_9BwdParamsE --------------------------
	.section	.nv.info._ZN10layer_norm31ln_parallel_residual_bwd_kernelINS_13Kernel_traitsI13__nv_bfloat16S2_S2_S2_fjLj7168ELj1ELj1ELj8ELj8ENS_18Kernel_traits_baseILj7168ES2_S2_S2_S2_fjLj256EEEEELb0ELb1ELb0EEEvNS_9BwdParamsE,"",@"SHT_CUDA_INFO"
	.sectionflags	@""
	.align	4


	//----- nvinfo : EIATTR_CUDA_API_VERSION
	.align		4
        /*0000*/ 	.byte	0x04, 0x37
        /*0002*/ 	.short	(.L_761 - .L_760)
.L_760:
        /*0004*/ 	.word	0x00000082


	//----- nvinfo : EIATTR_KPARAM_INFO
	.align		4
.L_761:
        /*0008*/ 	.byte	0x04, 0x17
        /*000a*/ 	.short	(.L_763 - .L_762)
.L_762:
        /*000c*/ 	.word	0x00000000
        /*0010*/ 	.short	0x0000
        /*0012*/ 	.short	0x0000
        /*0014*/ 	.byte	0x00, 0xf0, 0xa1, 0x04


	//----- nvinfo : EIATTR_SPARSE_MMA_MASK
	.align		4
.L_763:
        /*0018*/ 	.byte	0x03, 0x50
        /*001a*/ 	.short	0x0000


	//----- nvinfo : EIATTR_MAXREG_COUNT
	.align		4
        /*001c*/ 	.byte	0x03, 0x1b
        /*001e*/ 	.short	0x00ff


	//----- nvinfo : EIATTR_NUM_BARRIERS
	.align		4
        /*0020*/ 	.byte	0x02, 0x4c
        /*0022*/ 	.byte	0x01
	.zero		1


	//----- nvinfo : EIATTR_MERCURY_ISA_VERSION
	.align		4
        /*0024*/ 	.byte	0x03, 0x5f
        /*0026*/ 	.short	0x0101


	//----- nvinfo : EIATTR_COOP_GROUP_MASK_REGIDS
	.align		4
        /*0028*/ 	.byte	0x04, 0x29
        /*002a*/ 	.short	(.L_765 - .L_764)


	//   ....[0]....
.L_764:
        /*002c*/ 	.word	0xffffffff


	//   ....[1]....
        /*0030*/ 	.word	0xffffffff


	//   ....[2]....
        /*0034*/ 	.word	0xffffffff


	//   ....[3]....
        /*0038*/ 	.word	0xffffffff


	//   ....[4]....
        /*003c*/ 	.word	0xffffffff


	//   ....[5]....
        /*0040*/ 	.word	0xffffffff


	//   ....[6]....
        /*0044*/ 	.word	0xffffffff


	//   ....[7]....
        /*0048*/ 	.word	0xffffffff


	//   ....[8]....
        /*004c*/ 	.word	0xffffffff


	//   ....[9]....
        /*0050*/ 	.word	0xffffffff


	//   ....[10]....
        /*0054*/ 	.word	0x05000074


	//   ....[11]....
        /*0058*/ 	.word	0x05000074


	//   ....[12]....
        /*005c*/ 	.word	0x05000074


	//   ....[13]....
        /*0060*/ 	.word	0x05000074


	//   ....[14]....
        /*0064*/ 	.word	0x05000074


	//   ....[15]....
        /*0068*/ 	.word	0x05000074


	//   ....[16]....
        /*006c*/ 	.word	0x05000074


	//   ....[17]....
        /*0070*/ 	.word	0x05000074


	//   ....[18]....
        /*0074*/ 	.word	0x05000074


	//   ....[19]....
        /*0078*/ 	.word	0x05000074


	//----- nvinfo : EIATTR_COOP_GROUP_INSTR_OFFSETS
	.align		4
.L_765:
        /*007c*/ 	.byte	0x04, 0x28
        /*007e*/ 	.short	(.L_767 - .L_766)


	//   ....[0]....
.L_766:
        /*0080*/ 	.word	0x00002460


	//   ....[1]....
        /*0084*/ 	.word	0x00002470


	//   ....[2]....
        /*0088*/ 	.word	0x000024a0


	//   ....[3]....
        /*008c*/ 	.word	0x000024b0


	//   ....[4]....
        /*0090*/ 	.word	0x000024e0


	//   ....[5]....
        /*0094*/ 	.word	0x000024f0


	//   ....[6]....
        /*0098*/ 	.word	0x00002520


	//   ....[7]....
        /*009c*/ 	.word	0x00002530


	//   ....[8]....
        /*00a0*/ 	.word	0x00002560


	//   ....[9]....
        /*00a4*/ 	.word	0x00002570


	//   ....[10]....
        /*00a8*/ 	.word	0x00004e90


	//   ....[11]....
        /*00ac*/ 	.word	0x00004ee0


	//   ....[12]....
        /*00b0*/ 	.word	0x00004f50


	//   ....[13]....
        /*00b4*/ 	.word	0x00004fb0


	//   ....[14]....
        /*00b8*/ 	.word	0x00005020


	//   ....[15]....
        /*00bc*/ 	.word	0x00005080


	//   ....[16]....
        /*00c0*/ 	.word	0x000050f0


	//   ....[17]....
        /*00c4*/ 	.word	0x00005150


	//   ....[18]....
        /*00c8*/ 	.word	0x000051c0


	//   ....[19]....
        /*00cc*/ 	.word	0x00005220


	//----- nvinfo : EIATTR_EXIT_INSTR_OFFSETS
	.align		4
.L_767:
        /*00d0*/ 	.byte	0x04, 0x1c
        /*00d2*/ 	.short	(.L_769 - .L_768)


	//   ....[0]....
.L_768:
        /*00d4*/ 	.word	0x00004db0


	//   ....[1]....
        /*00d8*/ 	.word	0x00004e30


	//----- nvinfo : EIATTR_MAX_THREADS
	.align		4
.L_769:
        /*00dc*/ 	.byte	0x04, 0x05
        /*00de*/ 	.short	(.L_771 - .L_770)
.L_770:
        /*00e0*/ 	.word	0x00000100
        /*00e4*/ 	.word	0x00000001
        /*00e8*/ 	.word	0x00000001


	//----- nvinfo : EIATTR_CRS_STACK_SIZE
	.align		4
.L_771:
        /*00ec*/ 	.byte	0x04, 0x1e
        /*00ee*/ 	.short	(.L_773 - .L_772)
.L_772:
        /*00f0*/ 	.word	0x00000000


	//----- nvinfo : EIATTR_CBANK_PARAM_SIZE
	.align		4
.L_773:
        /*00f4*/ 	.byte	0x03, 0x19
        /*00f6*/ 	.short	0x0128


	//----- nvinfo : EIATTR_PARAM_CBANK
	.align		4
        /*00f8*/ 	.byte	0x04, 0x0a
        /*00fa*/ 	.short	(.L_775 - .L_774)
	.align		4
.L_774:
        /*00fc*/ 	.word	index@(.nv.constant0._ZN10layer_norm31ln_parallel_residual_bwd_kernelINS_13Kernel_traitsI13__nv_bfloat16S2_S2_S2_fjLj7168ELj1ELj1ELj8ELj8ENS_18Kernel_traits_baseILj7168ES2_S2_S2_S2_fjLj256EEEEELb0ELb1ELb0EEEvNS_9BwdParamsE)
        /*0100*/ 	.short	0x0210
        /*0102*/ 	.short	0x0128


	//----- nvinfo : EIATTR_SW_WAR
	.align		4
.L_775:
        /*0104*/ 	.byte	0x04, 0x36
        /*0106*/ 	.short	(.L_777 - .L_776)
.L_776:
        /*0108*/ 	.word	0x00000008
.L_777:


//--------------------- .nv.info._ZN10layer_norm31ln_parallel_residual_bwd_kernelINS_13Kernel_traitsI13__nv_bfloat16S2_S2_S2_fjLj7168ELj1ELj1ELj8ELj8ENS_18Kernel_traits_baseILj7168ES2_S2_S2_S2_fjLj256EEEEELb0ELb1ELb1EEEvNS_9BwdParamsE --------------------------
	.section	.nv.info._ZN10layer_norm31ln_parallel_residual_bwd_kernelINS_13Kernel_traitsI13__nv_bfloat16S2_S2_S2_fjLj7168ELj1ELj1ELj8ELj8ENS_18Kernel_traits_baseILj7168ES2_S2_S2_S2_fjLj256EEEEELb0ELb1ELb1EEEvNS_9BwdParamsE,"",@"SHT_CUDA_INFO"
	.sectionflags	@""
	.align	4


	//----- nvinfo : EIATTR_CUDA_API_VERSION
	.align		4
        /*0000*/ 	.byte	0x04, 0x37
        /*0002*/ 	.short	(.L_779 - .L_778)
.L_778:
        /*0004*/ 	.word	0x00000082


	//----- nvinfo : EIATTR_KPARAM_INFO
	.align		4
.L_779:
        /*0008*/ 	.byte	0x04, 0x17
        /*000a*/ 	.short	(.L_781 - .L_780)
.L_780:
        /*000c*/ 	.word	0x00000000
        /*0010*/ 	.short	0x0000
        /*0012*/ 	.short	0x0000
        /*0014*/ 	.byte	0x00, 0xf0, 0xa1, 0x04


	//----- nvinfo : EIATTR_SPARSE_MMA_MASK
	.align		4
.L_781:
        /*0018*/ 	.byte	0x03, 0x50
        /*001a*/ 	.short	0x0000


	//----- nvinfo : EIATTR_MAXREG_COUNT
	.align		4
        /*001c*/ 	.byte	0x03, 0x1b
        /*001e*/ 	.short	0x00ff


	//----- nvinfo : EIATTR_NUM_BARRIERS
	.align		4
        /*0020*/ 	.byte	0x02, 0x4c
        /*0022*/ 	.byte	0x01
	.zero		1


	//----- nvinfo : EIATTR_MERCURY_ISA_VERSION
	.align		4
        /*0024*/ 	.byte	0x03, 0x5f
        /*0026*/ 	.short	0x0101


	//----- nvinfo : EIATTR_COOP_GROUP_MASK_REGIDS
	.align		4
        /*0028*/ 	.byte	0x04, 0x29
        /*002a*/ 	.short	(.L_783 - .L_782)


	//   ....[0]....
.L_782:
        /*002c*/ 	.word	0xffffffff


	//   ....[1]....
        /*0030*/ 	.word	0xffffffff


	//   ....[2]....
        /*0034*/ 	.word	0xffffffff


	//   ....[3]....
        /*0038*/ 	.word	0xffffffff


	//   ....[4]....
        /*003c*/ 	.word	0xffffffff


	//   ....[5]....
        /*0040*/ 	.word	0xffffffff


	//   ....[6]....
        /*0044*/ 	.word	0xffffffff


	//   ....[7]....
        /*0048*/ 	.word	0xffffffff


	//   ....[8]....
        /*004c*/ 	.word	0xffffffff


	//   ....[9]....
        /*0050*/ 	.word	0xffffffff


	//   ....[10]....
        /*0054*/ 	.word	0x0500000c


	//   ....[11]....
        /*0058*/ 	.word	0x0500000c


	//   ....[12]....
        /*005c*/ 	.word	0x0500000c


	//   ....[13]....
        /*0060*/ 	.word	0x0500000c


	//   ....[14]....
        /*0064*/ 	.word	0x0500000c


	//   ....[15]....
        /*0068*/ 	.word	0x0500000c


	//   ....[16]....
        /*006c*/ 	.word	0x0500000c


	//   ....[17]....
        /*0070*/ 	.word	0x0500000c


	//   ....[18]....
        /*0074*/ 	.word	0x0500000c


	//   ....[19]....
        /*0078*/ 	.word	0x0500000c


	//----- nvinfo : EIATTR_COOP_GROUP_INSTR_OFFSETS
	.align		4
.L_783:
        /*007c*/ 	.byte	0x04, 0x28
        /*007e*/ 	.short	(.L_785 - .L_784)


	//   ....[0]....
.L_784:
        /*0080*/ 	.word	0x000020f0


	//   ....[1]....
        /*0084*/ 	.word	0x00002100


	//   ....[2]....
        /*0088*/ 	.word	0x00002130


	//   ....[3]....
        /*008c*/ 	.word	0x00002140


	//   ....[4]....
        /*0090*/ 	.word	0x00002170


	//   ....[5]....
        /*0094*/ 	.word	0x00002180


	//   ....[6]....
        /*0098*/ 	.word	0x000021b0


	//   ....[7]....
        /*009c*/ 	.word	0x000021c0


	//   ....[8]....
        /*00a0*/ 	.word	0x000021f0


	//   ....[9]....
        /*00a4*/ 	.word	0x00002200


	//   ....[10]....
        /*00a8*/ 	.word	0x00004710


	//   ....[11]....
        /*00ac*/ 	.word	0x00004760


	//   ....[12]....
        /*00b0*/ 	.word	0x000047d0


	//   ....[13]....
        /*00b4*/ 	.word	0x00004830


	//   ....[14]....
        /*00b8*/ 	.word	0x000048a0


	//   ....[15]....
        /*00bc*/ 	.word	0x00004900


	//   ....[16]....
        /*00c0*/ 	.word	0x00004970


	//   ....[17]....
        /*00c4*/ 	.word	0x000049d0


	//   ....[18]....
        /*00c8*/ 	.word	0x00004a40


	//   ....[19]....
        /*00cc*/ 	.word	0x00004aa0


	//----- nvinfo : EIATTR_EXIT_INSTR_OFFSETS
	.align		4
.L_785:
        /*00d0*/ 	.byte	0x04, 0x1c
        /*00d2*/ 	.short	(.L_787 - .L_786)


	//   ....[0]....
.L_786:
        /*00d4*/ 	.word	0x000046b0


	//----- nvinfo : EIATTR_MAX_THREADS
	.align		4
.L_787:
        /*00d8*/ 	.byte	0x04, 0x05
        /*00da*/ 	.short	(.L_789 - .L_788)
.L_788:
        /*00dc*/ 	.word	0x00000100
        /*00e0*/ 	.word	0x00000001
        /*00e4*/ 	.word	0x00000001


	//----- nvinfo : EIATTR_CRS_STACK_SIZE
	.align		4
.L_789:
        /*00e8*/ 	.byte	0x04, 0x1e
        /*00ea*/ 	.short	(.L_791 - .L_790)
.L_790:
        /*00ec*/ 	.word	0x00000000


	//----- nvinfo : EIATTR_CBANK_PARAM_SIZE
	.align		4
.L_791:
        /*00f0*/ 	.byte	0x03, 0x19
        /*00f2*/ 	.short	0x0128


	//----- nvinfo : EIATTR_PARAM_CBANK
	.align		4
        /*00f4*/ 	.byte	0x04, 0x0a
        /*00f6*/ 	.short	(.L_793 - .L_792)
	.align		4
.L_792:
        /*00f8*/ 	.word	index@(.nv.constant0._ZN10layer_norm31ln_parallel_residual_bwd_kernelINS_13Kernel_traitsI13__nv_bfloat16S2_S2_S2_fjLj7168ELj1ELj1ELj8ELj8ENS_18Kernel_traits_baseILj7168ES2_S2_S2_S2_fjLj256EEEEELb0ELb1ELb1EEEvNS_9BwdParamsE)
        /*00fc*/ 	.short	0x0210
        /*00fe*/ 	.short	0x0128


	//----- nvinfo : EIATTR_SW_WAR
	.align		4
.L_793:
        /*0100*/ 	.byte	0x04, 0x36
        /*0102*/ 	.short	(.L_795 - .L_794)
.L_794:
        /*0104*/ 	.word	0x00000008
.L_795:


//--------------------- .nv.info._ZN10layer_norm31ln_parallel_residual_bwd_kernelINS_13Kernel_traitsI13__nv_bfloat16S2_S2_S2_fjLj7168ELj1ELj1ELj8ELj8ENS_18Kernel_traits_baseILj7168ES2_S2_S2_S2_fjLj256EEEEELb1ELb0ELb0EEEvNS_9BwdParamsE --------------------------
	.section	.nv.info._ZN10layer_norm31ln_parallel_residual_bwd_kernelINS_13Kernel_traitsI13__nv_bfloat16S2_S2_S2_fjLj7168ELj1ELj1ELj8ELj8ENS_18Kernel_traits_baseILj7168ES2_S2_S2_S2_fjLj256EEEEELb1ELb0ELb0EEEvNS_9BwdParamsE,"",@"SHT_CUDA_INFO"
	.sectionflags	@""
	.align	4


	//----- nvinfo : EIATTR_CUDA_API_VERSION
	.align		4
        /*0000*/ 	.byte	0x04, 0x37
        /*0002*/ 	.short	(.L_797 - .L_796)
.L_796:
        /*0004*/ 	.word	0x00000082


	//----- nvinfo : EIATTR_KPARAM_INFO
	.align		4
.L_797:
        /*0008*/ 	.byte	0x04, 0x17
        /*000a*/ 	.short	(.L_799 - .L_798)
.L_798:
        /*000c*/ 	.word	0x00000000
        /*0010*/ 	.short	0x0000
        /*0012*/ 	.short	0x0000
        /*0014*/ 	.byte	0x00, 0xf0, 0xa1, 0x04


	//----- nvinfo : EIATTR_SPARSE_MMA_MASK
	.align		4
.L_799:
        /*0018*/ 	.byte	0x03, 0x50
        /*001a*/ 	.short	0x0000


	//----- nvinfo : EIATTR_MAXREG_COUNT
	.align		4
        /*001c*/ 	.byte	0x03, 0x1b
        /*001e*/ 	.short	0x00ff


	//----- nvinfo : EIATTR_NUM_BARRIERS
	.align		4
        /*0020*/ 	.byte	0x02, 0x4c
        /*0022*/ 	.byte	0x01
	.zero		1


	//----- nvinfo : EIATTR_ANNOTATIONS
	.align		4
        /*0024*/ 	.byte	0x04, 0x55
        /*0026*/ 	.short	(.L_801 - .L_800)


	//   ....[0]....
.L_800:
        /* <DEDUP_REMOVED lines=29> */


	//----- nvinfo : EIATTR_MERCURY_ISA_VERSION
	.align		4
.L_801:
        /*01e8*/ 	.byte	0x03, 0x5f
        /*01ea*/ 	.short	0x0101


	//----- nvinfo : EIATTR_COOP_GROUP_MASK_REGIDS
	.align		4
        /*01ec*/ 	.byte	0x04, 0x29
        /*01ee*/ 	.short	(.L_803 - .L_802)


	//   ....[0]....
.L_802:
        /*01f0*/ 	.word	0xffffffff


	//   ....[1]....
        /*01f4*/ 	.word	0xffffffff


	//   ....[2]....
        /*01f8*/ 	.word	0xffffffff


	//   ....[3]....
        /*01fc*/ 	.word	0xffffffff


	//   ....[4]....
        /*0200*/ 	.word	0xffffffff


	//   ....[5]....
        /*0204*/ 	.word	0xffffffff


	//   ....[6]....
        /*0208*/ 	.word	0xffffffff


	//   ....[7]....
        /*020c*/ 	.word	0xffffffff


	//   ....[8]....
        /*0210*/ 	.word	0xffffffff


	//   ....[9]....
        /*0214*/ 	.word	0xffffffff


	//   ....[10]....
        /*0218*/ 	.word	0x05000097


	//   ....[11]....
        /*021c*/ 	.word	0x05000097


	//   ....[12]....
        /*0220*/ 	.word	0x05000097


	//   ....[13]....
        /*0224*/ 	.word	0x05000097


	//   ....[14]....
        /*0228*/ 	.word	0x05000097


	//   ....[15]....
        /*022c*/ 	.word	0x05000097


	//   ....[16]....
        /*0230*/ 	.word	0x05000097


	//   ....[17]....
        /*0234*/ 	.word	0x05000097


	//   ....[18]....
        /*0238*/ 	.word	0x05000097


	//   ....[19]....
        /*023c*/ 	.word	0x05000097


	//----- nvinfo : EIATTR_COOP_GROUP_INSTR_OFFSETS
	.align		4
.L_803:
        /*0240*/ 	.byte	0x04, 0x28
        /*0242*/ 	.short	(.L_805 - .L_804)


	//   ....[0]....
.L_804:
        /*0244*/ 	.word	0x00003f40


	//   ....[1]....
        /*0248*/ 	.word	0x00003f50


	//   ....[2]....
        /*024c*/ 	.word	0x00003f80


	//   ....[3]....
        /*0250*/ 	.word	0x00003fa0


	//   ....[4]....
        /*0254*/ 	.word	0x00003fc0


	//   ....[5]....
        /*0258*/ 	.word	0x00003fe0


	//   ....[6]....
        /*025c*/ 	.word	0x00003ff0


	//   ....[7]....
        /*0260*/ 	.word	0x00004020


	//   ....[8]....
        /*0264*/ 	.word	0x00004040


	//   ....[9]....
        /*0268*/ 	.word	0x00004050


	//   ....[10]....
        /*026c*/ 	.word	0x00007850


	//   ....[11]....
        /*0270*/ 	.word	0x000078b0


	//   ....[12]....
        /*0274*/ 	.word	0x00007910


	//   ....[13]....
        /*0278*/ 	.word	0x00007960


	//   ....[14]....
        /*027c*/ 	.word	0x000079c0


	//   ....[15]....
        /*0280*/ 	.word	0x00007a10


	//   ....[16]....
        /*0284*/ 	.word	0x00007a70


	//   ....[17]....
        /*0288*/ 	.word	0x00007ac0


	//   ....[18]....
        /*028c*/ 	.word	0x00007b30


	//   ....[19]....
        /*0290*/ 	.word	0x00007b90


	//----- nvinfo : EIATTR_EXIT_INSTR_OFFSETS
	.align		4
.L_805:
        /*0294*/ 	.byte	0x04, 0x1c
        /*0296*/ 	.short	(.L_807 - .L_806)


	//   ....[0]....
.L_806:
        /*0298*/ 	.word	0x00007730


	//   ....[1]....
        /*029c*/ 	.word	0x00007800


	//----- nvinfo : EIATTR_MAX_THREADS
	.align		4
.L_807:
        /*02a0*/ 	.byte	0x04, 0x05
        /*02a2*/ 	.short	(.L_809 - .L_808)
.L_808:
        /*02a4*/ 	.word	0x00000100
        /*02a8*/ 	.word	0x00000001
        /*02ac*/ 	.word	0x00000001


	//----- nvinfo : EIATTR_CRS_STACK_SIZE
	.align		4
.L_809:
        /*02b0*/ 	.byte	0x04, 0x1e
        /*02b2*/ 	.short	(.L_811 - .L_810)
.L_810:
        /*02b4*/ 	.word	0x00000000


	//----- nvinfo : EIATTR_CBANK_PARAM_SIZE
	.align		4
.L_811:
        /*02b8*/ 	.byte	0x03, 0x19
        /*02ba*/ 	.short	0x0128


	//----- nvinfo : EIATTR_PARAM_CBANK
	.align		4
        /*02bc*/ 	.byte	0x04, 0x0a
        /*02be*/ 	.short	(.L_813 - .L_812)
	.align		4
.L_812:
        /*02c0*/ 	.word	index@(.nv.constant0._ZN10layer_norm31ln_parallel_residual_bwd_kernelINS_13Kernel_traitsI13__nv_bfloat16S2_S2_S2_fjLj7168ELj1ELj1ELj8ELj8ENS_18Kernel_traits_baseILj7168ES2_S2_S2_S2_fjLj256EEEEELb1ELb0ELb0EEEvNS_9BwdParamsE)
        /*02c4*/ 	.short	0x0210
        /*02c6*/ 	.short	0x0128


	//----- nvinfo : EIATTR_SW_WAR
	.align		4
.L_813:
        /*02c8*/ 	.byte	0x04, 0x36
        /*02ca*/ 	.short	(.L_815 - .L_814)
.L_814:
        /*02cc*/ 	.word	0x00000008
.L_815:


//--------------------- .nv.info._ZN10layer_norm31ln_parallel_residual_bwd_kernelINS_13Kernel_traitsI13__nv_bfloat16S2_S2_S2_fjLj7168ELj1ELj1ELj8ELj8ENS_18Kernel_traits_baseILj7168ES2_S2_S2_S2_fjLj256EEEEELb1ELb0ELb1EEEvNS_9BwdParamsE --------------------------
	.section	.nv.info._ZN10layer_norm31ln_parallel_residual_bwd_kernelINS_13Kernel_traitsI13__nv_bfloat16S2_S2_S2_fjLj7168ELj1ELj1ELj8ELj8ENS_18Kernel_traits_baseILj7168ES2_S2_S2_S2_fjLj256EEEEELb1ELb0ELb1EEEvNS_9BwdParamsE,"",@"SHT_CUDA_INFO"
	.sectionflags	@""
	.align	4


	//----- nvinfo : EIATTR_CUDA_API_VERSION
	.align		4
        /*0000*/ 	.byte	0x04, 0x37
        /*0002*/ 	.short	(.L_817 - .L_816)
.L_816:
        /*0004*/ 	.word	0x00000082


	//----- nvinfo : EIATTR_KPARAM_INFO
	.align		4
.L_817:
        /*0008*/ 	.byte	0x04, 0x17
        /*000a*/ 	.short	(.L_819 - .L_818)
.L_818:
        /*000c*/ 	.word	0x00000000
        /*0010*/ 	.short	0x0000
        /*0012*/ 	.short	0x0000
        /*0014*/ 	.byte	0x00, 0xf0, 0xa1, 0x04


	//----- nvinfo : EIATTR_SPARSE_MMA_MASK
	.align		4
.L_819:
        /*0018*/ 	.byte	0x03, 0x50
        /*001a*/ 	.short	0x0000


	//----- nvinfo : EIATTR_MAXREG_COUNT
	.align		4
        /*001c*/ 	.byte	0x03, 0x1b
        /*001e*/ 	.short	0x00ff


	//----- nvinfo : EIATTR_NUM_BARRIERS
	.align		4
        /*0020*/ 	.byte	0x02, 0x4c
        /*0022*/ 	.byte	0x01
	.zero		1


	//----- nvinfo : EIATTR_ANNOTATIONS
	.align		4
        /*0024*/ 	.byte	0x04, 0x55
        /*0026*/ 	.short	(.L_821 - .L_820)


	//   ....[0]....
.L_820:
        /* <DEDUP_REMOVED lines=37> */


	//----- nvinfo : EIATTR_MERCURY_ISA_VERSION
	.align		4
.L_821:
        /*0268*/ 	.byte	0x03, 0x5f
        /*026a*/ 	.short	0x0101


	//----- nvinfo : EIATTR_COOP_GROUP_MASK_REGIDS
	.align		4
        /*026c*/ 	.byte	0x04, 0x29
        /*026e*/ 	.short	(.L_823 - .L_822)


	//   ....[0]....
.L_822:
        /*0270*/ 	.word	0xffffffff


	//   ....[1]....
        /*0274*/ 	.word	0xffffffff


	//   ....[2]....
        /*0278*/ 	.word	0xffffffff


	//   ....[3]....
        /*027c*/ 	.word	0xffffffff


	//   ....[4]....
        /*0280*/ 	.word	0xffffffff


	//   ....[5]....
        /*0284*/ 	.word	0xffffffff


	//   ....[6]....
        /*0288*/ 	.word	0xffffffff


	//   ....[7]....
        /*028c*/ 	.word	0xffffffff


	//   ....[8]....
        /*0290*/ 	.word	0xffffffff


	//   ....[9]....
        /*0294*/ 	.word	0xffffffff


	//   ....[10]....
        /*0298*/ 	.word	0x05000042


	//   ....[11]....
        /*029c*/ 	.word	0x05000042


	//   ....[12]....
        /*02a0*/ 	.word	0x05000042


	//   ....[13]....
        /*02a4*/ 	.word	0x05000042


	//   ....[14]....
        /*02a8*/ 	.word	0x05000042


	//   ....[15]....
        /*02ac*/ 	.word	0x05000042


	//   ....[16]....
        /*02b0*/ 	.word	0x05000042


	//   ....[17]....
        /*02b4*/ 	.word	0x05000042


	//   ....[18]....
        /*02b8*/ 	.word	0x05000042


	//   ....[19]....
        /*02bc*/ 	.word	0x05000042


	//----- nvinfo : EIATTR_COOP_GROUP_INSTR_OFFSETS
	.align		4
.L_823:
        /*02c0*/ 	.byte	0x04, 0x28
        /*02c2*/ 	.short	(.L_825 - .L_824)


	//   ....[0]....
.L_824:
        /*02c4*/ 	.word	0x00003bb0


	//   ....[1]....
        /*02c8*/ 	.word	0x00003bd0


	//   ....[2]....
        /*02cc*/ 	.word	0x00003bf0


	//   ....[3]....
        /*02d0*/ 	.word	0x00003c10


	//   ....[4]....
        /*02d4*/ 	.word	0x00003c30


	//   ....[5]....
        /*02d8*/ 	.word	0x00003c50


	//   ....[6]....
        /*02dc*/ 	.word	0x00003c70


	//   ....[7]....
        /*02e0*/ 	.word	0x00003c90


	//   ....[8]....
        /*02e4*/ 	.word	0x00003ca0


	//   ....[9]....
        /*02e8*/ 	.word	0x00003cc0


	//   ....[10]....
        /*02ec*/ 	.word	0x00007070


	//   ....[11]....
        /*02f0*/ 	.word	0x000070c0


	//   ....[12]....
        /*02f4*/ 	.word	0x00007120


	//   ....[13]....
        /*02f8*/ 	.word	0x00007170


	//   ....[14]....
        /*02fc*/ 	.word	0x000071d0


	//   ....[15]....
        /*0300*/ 	.word	0x00007220


	//   ....[16]....
        /*0304*/ 	.word	0x00007280


	//   ....[17]....
        /*0308*/ 	.word	0x000072d0


	//   ....[18]....
        /*030c*/ 	.word	0x00007330


	//   ....[19]....
        /*0310*/ 	.word	0x00007380


	//----- nvinfo : EIATTR_EXIT_INSTR_OFFSETS
	.align		4
.L_825:
        /*0314*/ 	.byte	0x04, 0x1c
        /*0316*/ 	.short	(.L_827 - .L_826)


	//   ....[0]....
.L_826:
        /*0318*/ 	.word	0x00007010


	//----- nvinfo : EIATTR_MAX_THREADS
	.align		4
.L_827:
        /*031c*/ 	.byte	0x04, 0x05
        /*031e*/ 	.short	(.L_829 - .L_828)
.L_828:
        /*0320*/ 	.word	0x00000100
        /*0324*/ 	.word	0x00000001
        /*0328*/ 	.word	0x00000001


	//----- nvinfo : EIATTR_CRS_STACK_SIZE
	.align		4
.L_829:
        /*032c*/ 	.byte	0x04, 0x1e
        /*032e*/ 	.short	(.L_831 - .L_830)
.L_830:
        /*0330*/ 	.word	0x00000000


	//----- nvinfo : EIATTR_CBANK_PARAM_SIZE
	.align		4
.L_831:
        /*0334*/ 	.byte	0x03, 0x19
        /*0336*/ 	.short	0x0128


	//----- nvinfo : EIATTR_PARAM_CBANK
	.align		4
        /*0338*/ 	.byte	0x04, 0x0a
        /*033a*/ 	.short	(.L_833 - .L_832)
	.align		4
.L_832:
        /*033c*/ 	.word	index@(.nv.constant0._ZN10layer_norm31ln_parallel_residual_bwd_kernelINS_13Kernel_traitsI13__nv_bfloat16S2_S2_S2_fjLj7168ELj1ELj1ELj8ELj8ENS_18Kernel_traits_baseILj7168ES2_S2_S2_S2_fjLj256EEEEELb1ELb0ELb1EEEvNS_9BwdParamsE)
        /*0340*/ 	.short	0x0210
        /*0342*/ 	.short	0x0128


	//----- nvinfo : EIATTR_SW_WAR
	.align		4
.L_833:
        /*0344*/ 	.byte	0x04, 0x36
        /*0346*/ 	.short	(.L_835 - .L_834)
.L_834:
        /*0348*/ 	.word	0x00000008
.L_835:


//--------------------- .nv.info._ZN10layer_norm22ln_bwd_finalize_kernelINS_22Kernel_traits_finalizeILj7168E13__nv_bfloat16S2_S2_S2_fjLb0ELj1024ELj4ENS_18Kernel_traits_baseILj7168ES2_S2_S2_S2_fjLj1024EEEEELb0ELb0EEEvNS_9BwdParamsE --------------------------
	.section	.nv.info._ZN10layer_norm22ln_bwd_finalize_kernelINS_22Kernel_traits_finalizeILj7168E13__nv_bfloat16S2_S2_S2_fjLb0ELj1024ELj4ENS_18Kernel_traits_baseILj7168ES2_S2_S2_S2_fjLj1024EEEEELb0ELb0EEEvNS_9BwdParamsE,"",@"SHT_CUDA_INFO"
	.sectionflags	@""
	.align	4


	//----- nvinfo : EIATTR_CUDA_API_VERSION
	.align		4
        /*0000*/ 	.byte	0x04, 0x37
        /*0002*/ 	.short	(.L_837 - .L_836)
.L_836:
        /*0004*/ 	.word	0x00000082


	//----- nvinfo : EIATTR_KPARAM_INFO
	.align		4
.L_837:
        /*0008*/ 	.byte	0x04, 0x17
        /*000a*/ 	.short	(.L_839 - .L_838)
.L_838:
        /*000c*/ 	.word	0x00000000
        /*0010*/ 	.short	0x0000
        /*0012*/ 	.short	0x0000
        /*0014*/ 	.byte	0x00, 0xf0, 0xa1, 0x04


	//----- nvinfo : EIATTR_SPARSE_MMA_MASK
	.align		4
.L_839:
        /*0018*/ 	.byte	0x03, 0x50
        /*001a*/ 	.short	0x0000


	//----- nvinfo : EIATTR_MAXREG_COUNT
	.align		4
        /*001c*/ 	.byte	0x03, 0x1b
        /*001e*/ 	.short	0x0040


	//----- nvinfo : EIATTR_NUM_BARRIERS
	.align		4
        /*0020*/ 	.byte	0x02, 0x4c
        /*0022*/ 	.byte	0x01
	.zero		1


	//----- nvinfo : EIATTR_MERCURY_ISA_VERSION
	.align		4
        /*0024*/ 	.byte	0x03, 0x5f
        /*0026*/ 	.short	0x0101


	//----- nvinfo : EIATTR_COOP_GROUP_MASK_REGIDS
	.align		4
        /*0028*/ 	.byte	0x04, 0x29
        /*002a*/ 	.short	(.L_841 - .L_840)


	//   ....[0]....
.L_840:
        /*002c*/ 	.word	0xffffffff


	//   ....[1]....
        /*0030*/ 	.word	0xffffffff


	//   ....[2]....
        /*0034*/ 	.word	0xffffffff


	//   ....[3]....
        /*0038*/ 	.word	0xffffffff


	//   ....[4]....
        /*003c*/ 	.word	0xffffffff


	//   ....[5]....
        /*0040*/ 	.word	0xffffffff


	//   ....[6]....
        /*0044*/ 	.word	0xffffffff


	//   ....[7]....
        /*0048*/ 	.word	0xffffffff


	//   ....[8]....
        /*004c*/ 	.word	0xffffffff


	//   ....[9]....
        /*0050*/ 	.word	0xffffffff


	//   ....[10]....
        /*0054*/ 	.word	0x05000013


	//   ....[11]....
        /*0058*/ 	.word	0x05000013


	//   ....[12]....
        /*005c*/ 	.word	0x05000013


	//   ....[13]....
        /*0060*/ 	.word	0x05000013


	//   ....[14]....
        /*0064*/ 	.word	0x05000013


	//   ....[15]....
        /*0068*/ 	.word	0x05000013


	//   ....[16]....
        /*006c*/ 	.word	0x05000013


	//   ....[17]....
        /*0070*/ 	.word	0x05000013


	//   ....[18]....
        /*0074*/ 	.word	0x05000013


	//   ....[19]....
        /*0078*/ 	.word	0x05000013


	//----- nvinfo : EIATTR_COOP_GROUP_INSTR_OFFSETS
	.align		4
.L_841:
        /*007c*/ 	.byte	0x04, 0x28
        /*007e*/ 	.short	(.L_843 - .L_842)


	//   ....[0]....
.L_842:
        /*0080*/ 	.word	0x000008e0


	//   ....[1]....
        /*0084*/ 	.word	0x000008f0


	//   ....[2]....
        /*0088*/ 	.word	0x00000920


	//   ....[3]....
        /*008c*/ 	.word	0x00000930


	//   ....[4]....
        /*0090*/ 	.word	0x00000960


	//   ....[5]....
        /*0094*/ 	.word	0x00000970


	//   ....[6]....
        /*0098*/ 	.word	0x000009a0


	//   ....[7]....
        /*009c*/ 	.word	0x000009b0


	//   ....[8]....
        /*00a0*/ 	.word	0x000009e0


	//   ....[9]....
        /*00a4*/ 	.word	0x000009f0


	//   ....[10]....
        /*00a8*/ 	.word	0x00000c10


	//   ....[11]....
        /*00ac*/ 	.word	0x00000c80


	//   ....[12]....
        /*00b0*/ 	.word	0x00000cf0


	//   ....[13]....
        /*00b4*/ 	.word	0x00000d60


	//   ....[14]....
        /*00b8*/ 	.word	0x00000dd0


	//   ....[15]....
        /*00bc*/ 	.word	0x00000e30


	//   ....[16]....
        /*00c0*/ 	.word	0x00000ea0


	//   ....[17]....
        /*00c4*/ 	.word	0x00000f10


	//   ....[18]....
        /*00c8*/ 	.word	0x00000f80


	//   ....[19]....
        /*00cc*/ 	.word	0x00000ff0


	//----- nvinfo : EIATTR_EXIT_INSTR_OFFSETS
	.align		4
.L_843:
        /*00d0*/ 	.byte	0x04, 0x1c
        /*00d2*/ 	.short	(.L_845 - .L_844)


	//   ....[0]....
.L_844:
        /*00d4*/ 	.word	0x00000070


	//   ....[1]....
        /*00d8*/ 	.word	0x00000bb0


	//----- nvinfo : EIATTR_MAX_THREADS
	.align		4
.L_845:
        /*00dc*/ 	.byte	0x04, 0x05
        /*00de*/ 	.short	(.L_847 - .L_846)
.L_846:
        /*00e0*/ 	.word	0x00000400
        /*00e4*/ 	.word	0x00000001
        /*00e8*/ 	.word	0x00000001


	//----- nvinfo : EIATTR_CRS_STACK_SIZE
	.align		4
.L_847:
        /*00ec*/ 	.byte	0x04, 0x1e
        /*00ee*/ 	.short	(.L_849 - .L_848)
.L_848:
        /*00f0*/ 	.word	0x00000000


	//----- nvinfo : EIATTR_CBANK_PARAM_SIZE
	.align		4
.L_849:
        /*00f4*/ 	.byte	0x03, 0x19
        /*00f6*/ 	.short	0x0128


	//----- nvinfo : EIATTR_PARAM_CBANK
	.align		4
        /*00f8*/ 	.byte	0x04, 0x0a
        /*00fa*/ 	.short	(.L_851 - .L_850)
	.align		4
.L_850:
        /*00fc*/ 	.word	index@(.nv.constant0._ZN10layer_norm22ln_bwd_finalize_kernelINS_22Kernel_traits_finalizeILj7168E13__nv_bfloat16S2_S2_S2_fjLb0ELj1024ELj4ENS_18Kernel_traits_baseILj7168ES2_S2_S2_S2_fjLj1024EEEEELb0ELb0EEEvNS_9BwdParamsE)
        /*0100*/ 	.short	0x0210
        /*0102*/ 	.short	0x0128


	//----- nvinfo : EIATTR_SW_WAR
	.align		4
.L_851:
        /*0104*/ 	.byte	0x04, 0x36
        /*0106*/ 	.short	(.L_853 - .L_852)
.L_852:
        /*0108*/ 	.word	0x00000008
.L_853:


//--------------------- .nv.info._ZN10layer_norm40ln_parallel_residual_bwd_finalize_kernelINS_22Kernel_traits_finalizeILj7168E13__nv_bfloat16S2_S2_S2_fjLb0ELj1024ELj4ENS_18Kernel_traits_baseILj7168ES2_S2_S2_S2_fjLj1024EEEEELb0EEEvNS_9BwdParamsE --------------------------
	.section	.nv.info._ZN10layer_norm40ln_parallel_residual_bwd_finalize_kernelINS_22Kernel_traits_finalizeILj7168E13__nv_bfloat16S2_S2_S2_fjLb0ELj1024ELj4ENS_18Kernel_traits_baseILj7168ES2_S2_S2_S2_fjLj1024EEEEELb0EEEvNS_9BwdParamsE,"",@"SHT_CUDA_INFO"
	.sectionflags	@""
	.align	4


	//----- nvinfo : EIATTR_CUDA_API_VERSION
	.align		4
        /*0000*/ 	.byte	0x04, 0x37
        /*0002*/ 	.short	(.L_855 - .L_854)
.L_854:
        /*0004*/ 	.word	0x00000082


	//----- nvinfo : EIATTR_KPARAM_INFO
	.align		4
.L_855:
        /*0008*/ 	.byte	0x04, 0x17
        /*000a*/ 	.short	(.L_857 - .L_856)
.L_856:
        /*000c*/ 	.word	0x00000000
        /*0010*/ 	.short	0x0000
        /*0012*/ 	.short	0x0000
        /*0014*/ 	.byte	0x00, 0xf0, 0xa1, 0x04


	//----- nvinfo : EIATTR_SPARSE_MMA_MASK
	.align		4
.L_857:
        /*0018*/ 	.byte	0x03, 0x50
        /*001a*/ 	.short	0x0000


	//----- nvinfo : EIATTR_MAXREG_COUNT
	.align		4
        /*001c*/ 	.byte	0x03, 0x1b
        /*001e*/ 	.short	0x0040


	//----- nvinfo : EIATTR_NUM_BARRIERS
	.align		4
        /*0020*/ 	.byte	0x02, 0x4c
        /*0022*/ 	.byte	0x01
	.zero		1


	//----- nvinfo : EIATTR_MERCURY_ISA_VERSION
	.align		4
        /*0024*/ 	.byte	0x03, 0x5f
        /*0026*/ 	.short	0x0101


	//----- nvinfo : EIATTR_COOP_GROUP_MASK_REGIDS
	.align		4
        /*0028*/ 	.byte	0x04, 0x29
        /*002a*/ 	.short	(.L_859 - .L_858)


	//   ....[0]....
.L_858:
        /*002c*/ 	.word	0xffffffff


	//   ....[1]....
        /*0030*/ 	.word	0xffffffff


	//   ....[2]....
        /*0034*/ 	.word	0xffffffff


	//   ....[3]....
        /*0038*/ 	.word	0xffffffff


	//   ....[4]....
        /*003c*/ 	.word	0xffffffff


	//   ....[5]....
        /*0040*/ 	.word	0xffffffff


	//   ....[6]....
        /*0044*/ 	.word	0xffffffff


	//   ....[7]....
        /*0048*/ 	.word	0xffffffff


	//   ....[8]....
        /*004c*/ 	.word	0xffffffff


	//   ....[9]....
        /*0050*/ 	.word	0xffffffff


	//   ....[10]....
        /*0054*/ 	.word	0xffffffff


	//   ....[11]....
        /*0058*/ 	.word	0xffffffff


	//   ....[12]....
        /*005c*/ 	.word	0xffffffff


	//   ....[13]....
        /*0060*/ 	.word	0xffffffff


	//   ....[14]....
        /*0064*/ 	.word	0xffffffff


	//   ....[15]....
        /*0068*/ 	.word	0xffffffff


	//   ....[16]....
        /*006c*/ 	.word	0xffffffff


	//   ....[17]....
        /*0070*/ 	.word	0xffffffff


	//   ....[18]....
        /*0074*/ 	.word	0xffffffff


	//   ....[19]....
        /*0078*/ 	.word	0xffffffff


	//   ....[20]....
        /*007c*/ 	.word	0x0500000c


	//   ....[21]....
        /*0080*/ 	.word	0x0500000c


	//   ....[22]....
        /*0084*/ 	.word	0x0500000c


	//   ....[23]....
        /*0088*/ 	.word	0x0500000c


	//   ....[24]....
        /*008c*/ 	.word	0x0500000c


	//   ....[25]....
        /*0090*/ 	.word	0x0500000c


	//   ....[26]....
        /*0094*/ 	.word	0x0500000c


	//   ....[27]....
        /*0098*/ 	.word	0x0500000c


	//   ....[28]....
        /*009c*/ 	.word	0x0500000c


	//   ....[29]....
        /*00a0*/ 	.word	0x0500000c


	//   ....[30]....
        /*00a4*/ 	.word	0x0500000c


	//   ....[31]....
        /*00a8*/ 	.word	0x0500000c


	//   ....[32]....
        /*00ac*/ 	.word	0x0500000c


	//   ....[33]....
        /*00b0*/ 	.word	0x0500000c


	//   ....[34]....
        /*00b4*/ 	.word	0x0500000c


	//   ....[35]....
        /*00b8*/ 	.word	0x0500000c


	//   ....[36]....
        /*00bc*/ 	.word	0x0500000c


	//   ....[37]....
        /*00c0*/ 	.word	0x0500000c


	//   ....[38]....
        /*00c4*/ 	.word	0x0500000c


	//   ....[39]....
        /*00c8*/ 	.word	0x0500000c


	//----- nvinfo : EIATTR_COOP_GROUP_INSTR_OFFSETS
	.align		4
.L_859:
        /*00cc*/ 	.byte	0x04, 0x28
        /*00ce*/ 	.short	(.L_861 - .L_860)


	//   ....[0]....
.L_860:
        /*00d0*/ 	.word	0x00000ce0


	//   ....[1]....
        /*00d4*/ 	.word	0x00000cf0


	//   ....[2]....
        /*00d8*/ 	.word	0x00000d00


	//   ....[3]....
        /*00dc*/ 	.word	0x00000d10


	//   ....[4]....
        /*00e0*/ 	.word	0x00000d40


	//   ....[5]....
        /*00e4*/ 	.word	0x00000d70


	//   ....[6]....
        /*00e8*/ 	.word	0x00000d80


	//   ....[7]....
        /*00ec*/ 	.word	0x00000d90


	//   ....[8]....
        /*00f0*/ 	.word	0x00000db0


	//   ....[9]....
        /*00f4*/ 	.word	0x00000df0


	//   ....[10]....
        /*00f8*/ 	.word	0x00000e00


	//   ....[11]....
        /*00fc*/ 	.word	0x00000e10


	//   ....[12]....
        /*0100*/ 	.word	0x00000e30


	//   ....[13]....
        /*0104*/ 	.word	0x00000e70


	//   ....[14]....
        /*0108*/ 	.word	0x00000e80


	//   ....[15]....
        /*010c*/ 	.word	0x00000e90


	//   ....[16]....
        /*0110*/ 	.word	0x00000eb0


	//   ....[17]....
        /*0114*/ 	.word	0x00000ee0


	//   ....[18]....
        /*0118*/ 	.word	0x00000f00


	//   ....[19]....
        /*011c*/ 	.word	0x00000f10


	//   ....[20]....
        /*0120*/ 	.word	0x00001230


	//   ....[21]....
        /*0124*/ 	.word	0x00001290


	//   ....[22]....
        /*0128*/ 	.word	0x000012f0


	//   ....[23]....
        /*012c*/ 	.word	0x00001350


	//   ....[24]....
        /*0130*/ 	.word	0x000013b0


	//   ....[25]....
        /*0134*/ 	.word	0x00001410


	//   ....[26]....
        /*0138*/ 	.word	0x00001480


	//   ....[27]....
        /*013c*/ 	.word	0x000014f0


	//   ....[28]....
        /*0140*/ 	.word	0x00001560


	//   ....[29]....
        /*0144*/ 	.word	0x000015d0


	//   ....[30]....
        /*0148*/ 	.word	0x00001630


	//   ....[31]....
        /*014c*/ 	.word	0x000016a0


	//   ....[32]....
        /*0150*/ 	.word	0x00001710


	//   ....[33]....
        /*0154*/ 	.word	0x00001780


	//   ....[34]....
        /*0158*/ 	.word	0x000017f0


	//   ....[35]....
        /*015c*/ 	.word	0x00001850


	//   ....[36]....
        /*0160*/ 	.word	0x000018c0


	//   ....[37]....
        /*0164*/ 	.word	0x00001930


	//   ....[38]....
        /*0168*/ 	.word	0x000019a0


	//   ....[39]....
        /*016c*/ 	.word	0x00001a10


	//----- nvinfo : EIATTR_EXIT_INSTR_OFFSETS
	.align		4
.L_861:
        /*0170*/ 	.byte	0x04, 0x1c
        /*0172*/ 	.short	(.L_863 - .L_862)


	//   ....[0]....
.L_862:
        /*0174*/ 	.word	0x00000070


	//   ....[1]....
        /*0178*/ 	.word	0x000011d0


	//----- nvinfo : EIATTR_MAX_THREADS
	.align		4
.L_863:
        /*017c*/ 	.byte	0x04, 0x05
        /*017e*/ 	.short	(.L_865 - .L_864)
.L_864:
        /*0180*/ 	.word	0x00000400
        /*0184*/ 	.word	0x00000001
        /*0188*/ 	.word	0x00000001


	//----- nvinfo : EIATTR_CRS_STACK_SIZE
	.align		4
.L_865:
        /*018c*/ 	.byte	0x04, 0x1e
        /*018e*/ 	.short	(.L_867 - .L_866)
.L_866:
        /*0190*/ 	.word	0x00000000


	//----- nvinfo : EIATTR_CBANK_PARAM_SIZE
	.align		4
.L_867:
        /*0194*/ 	.byte	0x03, 0x19
        /*0196*/ 	.short	0x0128


	//----- nvinfo : EIATTR_PARAM_CBANK
	.align		4
        /*0198*/ 	.byte	0x04, 0x0a
        /*019a*/ 	.short	(.L_869 - .L_868)
	.align		4
.L_868:
        /*019c*/ 	.word	index@(.nv.constant0._ZN10layer_norm40ln_parallel_residual_bwd_finalize_kernelINS_22Kernel_traits_finalizeILj7168E13__nv_bfloat16S2_S2_S2_fjLb0ELj1024ELj4ENS_18Kernel_traits_baseILj7168ES2_S2_S2_S2_fjLj1024EEEEELb0EEEvNS_9BwdParamsE)
        /*01a0*/ 	.short	0x0210
        /*01a2*/ 	.short	0x0128


	//----- nvinfo : EIATTR_SW_WAR
	.align		4
.L_869:
        /*01a4*/ 	.byte	0x04, 0x36
        /*01a6*/ 	.short	(.L_871 - .L_870)
.L_870:
        /*01a8*/ 	.word	0x00000008
.L_871:


//--------------------- .nv.info._ZN10layer_norm31ln_parallel_residual_bwd_kernelINS_13Kernel_traitsI13__nv_bfloat16S2_S2_S2_fjLj7168ELj1ELj1ELj8ELj8ENS_18Kernel_traits_baseILj7168ES2_S2_S2_S2_fjLj256EEEEELb1ELb1ELb0EEEvNS_9BwdParamsE --------------------------
	.section	.nv.info._ZN10layer_norm31ln_parallel_residual_bwd_kernelINS_13Kernel_traitsI13__nv_bfloat16S2_S2_S2_fjLj7168ELj1ELj1ELj8ELj8ENS_18Kernel_traits_baseILj7168ES2_S2_S2_S2_fjLj256EEEEELb1ELb1ELb0EEEvNS_9BwdParamsE,"",@"SHT_CUDA_INFO"
	.sectionflags	@""
	.align	4


	//----- nvinfo : EIATTR_CUDA_API_VERSION
	.align		4
        /*0000*/ 	.byte	0x04, 0x37
        /*0002*/ 	.short	(.L_873 - .L_872)
.L_872:
        /*0004*/ 	.word	0x00000082


	//----- nvinfo : EIATTR_KPARAM_INFO
	.align		4
.L_873:
        /*0008*/ 	.byte	0x04, 0x17
        /*000a*/ 	.short	(.L_875 - .L_874)
.L_874:
        /*000c*/ 	.word	0x00000000
        /*0010*/ 	.short	0x0000
        /*0012*/ 	.short	0x0000
        /*0014*/ 	.byte	0x00, 0xf0, 0xa1, 0x04


	//----- nvinfo : EIATTR_SPARSE_MMA_MASK
	.align		4
.L_875:
        /*0018*/ 	.byte	0x03, 0x50
        /*001a*/ 	.short	0x0000


	//----- nvinfo : EIATTR_MAXREG_COUNT
	.align		4
        /*001c*/ 	.byte	0x03, 0x1b
        /*001e*/ 	.short	0x00ff


	//----- nvinfo : EIATTR_NUM_BARRIERS
	.align		4
        /*0020*/ 	.byte	0x02, 0x4c
        /*0022*/ 	.byte	0x01
	.zero		1


	//----- nvinfo : EIATTR_MERCURY_ISA_VERSION
	.align		4
        /*0024*/ 	.byte	0x03, 0x5f
        /*0026*/ 	.short	0x0101


	//----- nvinfo : EIATTR_COOP_GROUP_MASK_REGIDS
	.align		4
        /*0028*/ 	.byte	0x04, 0x29
        /*002a*/ 	.short	(.L_877 - .L_876)


	//   ....[0]....
.L_876:
        /*002c*/ 	.word	0xffffffff


	//   ....[1]....
        /*0030*/ 	.word	0xffffffff


	//   ....[2]....
        /*0034*/ 	.word	0xffffffff


	//   ....[3]....
        /*0038*/ 	.word	0xffffffff


	//   ....[4]....
        /*003c*/ 	.word	0xffffffff


	//   ....[5]....
        /*0040*/ 	.word	0xffffffff


	//   ....[6]....
        /*0044*/ 	.word	0xffffffff


	//   ....[7]....
        /*0048*/ 	.word	0xffffffff


	//   ....[8]....
        /*004c*/ 	.word	0xffffffff


	//   ....[9]....
        /*0050*/ 	.word	0xffffffff


	//   ....[10]....
        /*0054*/ 	.word	0x05000070


	//   ....[11]....
        /*0058*/ 	.word	0x05000070


	//   ....[12]....
        /*005c*/ 	.word	0x05000070


	//   ....[13]....
        /*0060*/ 	.word	0x05000070


	//   ....[14]....
        /*0064*/ 	.word	0x05000070


	//   ....[15]....
        /*0068*/ 	.word	0x05000070


	//   ....[16]....
        /*006c*/ 	.word	0x05000070


	//   ....[17]....
        /*0070*/ 	.word	0x05000070


	//   ....[18]....
        /*0074*/ 	.word	0x05000070


	//   ....[19]....
        /*0078*/ 	.word	0x05000070


	//----- nvinfo : EIATTR_COOP_GROUP_INSTR_OFFSETS
	.align		4
.L_877:
        /*007c*/ 	.byte	0x04, 0x28
        /*007e*/ 	.short	(.L_879 - .L_878)


	//   ....[0]....
.L_878:
        /*0080*/ 	.word	0x00002a40


	//   ....[1]....
        /*0084*/ 	.word	0x00002a50


	//   ....[2]....
        /*0088*/ 	.word	0x00002a80


	//   ....[3]....
        /*008c*/ 	.word	0x00002a90


	//   ....[4]....
        /*0090*/ 	.word	0x00002ac0


	//   ....[5]....
        /*0094*/ 	.word	0x00002ad0


	//   ....[6]....
        /*0098*/ 	.word	0x00002b00


	//   ....[7]....
        /*009c*/ 	.word	0x00002b10


	//   ....[8]....
        /*00a0*/ 	.word	0x00002b40


	//   ....[9]....
        /*00a4*/ 	.word	0x00002b50


	//   ....[10]....
        /*00a8*/ 	.word	0x00005ef0


	//   ....[11]....
        /*00ac*/ 	.word	0x00005f40


	//   ....[12]....
        /*00b0*/ 	.word	0x00005fb0


	//   ....[13]....
        /*00b4*/ 	.word	0x00006010


	//   ....[14]....
        /*00b8*/ 	.word	0x00006080


	//   ....[15]....
        /*00bc*/ 	.word	0x000060e0


	//   ....[16]....
        /*00c0*/ 	.word	0x00006150


	//   ....[17]....
        /*00c4*/ 	.word	0x000061b0


	//   ....[18]....
        /*00c8*/ 	.word	0x00006220


	//   ....[19]....
        /*00cc*/ 	.word	0x00006280


	//----- nvinfo : EIATTR_EXIT_INSTR_OFFSETS
	.align		4
.L_879:
        /*00d0*/ 	.byte	0x04, 0x1c
        /*00d2*/ 	.short	(.L_881 - .L_880)


	//   ....[0]....
.L_880:
        /*00d4*/ 	.word	0x00005e10


	//   ....[1]....
        /*00d8*/ 	.word	0x00005e90


	//----- nvinfo : EIATTR_MAX_THREADS
	.align		4
.L_881:
        /*00dc*/ 	.byte	0x04, 0x05
        /*00de*/ 	.short	(.L_883 - .L_882)
.L_882:
        /*00e0*/ 	.word	0x00000100
        /*00e4*/ 	.word	0x00000001
        /*00e8*/ 	.word	0x00000001


	//----- nvinfo : EIATTR_CRS_STACK_SIZE
	.align		4
.L_883:
        /*00ec*/ 	.byte	0x04, 0x1e
        /*00ee*/ 	.short	(.L_885 - .L_884)
.L_884:
        /*00f0*/ 	.word	0x00000000


	//----- nvinfo : EIATTR_CBANK_PARAM_SIZE
	.align		4
.L_885:
        /*00f4*/ 	.byte	0x03, 0x19
        /*00f6*/ 	.short	0x0128


	//----- nvinfo : EIATTR_PARAM_CBANK
	.align		4
        /*00f8*/ 	.byte	0x04, 0x0a
        /*00fa*/ 	.short	(.L_887 - .L_886)
	.align		4
.L_886:
        /*00fc*/ 	.word	index@(.nv.constant0._ZN10layer_norm31ln_parallel_residual_bwd_kernelINS_13Kernel_traitsI13__nv_bfloat16S2_S2_S2_fjLj7168ELj1ELj1ELj8ELj8ENS_18Kernel_traits_baseILj7168ES2_S2_S2_S2_fjLj256EEEEELb1ELb1ELb0EEEvNS_9BwdParamsE)
        /*0100*/ 	.short	0x0210
        /*0102*/ 	.short	0x0128


	//----- nvinfo : EIATTR_SW_WAR
	.align		4
.L_887:
        /*0104*/ 	.byte	0x04, 0x36
        /*0106*/ 	.short	(.L_889 - .L_888)
.L_888:
        /*0108*/ 	.word	0x00000008
.L_889:


//--------------------- .nv.info._ZN10layer_norm22ln_bwd_finalize_kernelINS_22Kernel_traits_finalizeILj7168E13__nv_bfloat16S2_S2_S2_fjLb0ELj1024ELj4ENS_18Kernel_traits_baseILj7168ES2_S2_S2_S2_fjLj1024EEEEELb0ELb1EEEvNS_9BwdParamsE --------------------------
	.section	.nv.info._ZN10layer_norm22ln_bwd_finalize_kernelINS_22Kernel_traits_finalizeILj7168E13__nv_bfloat16S2_S2_S2_fjLb0ELj1024ELj4ENS_18Kernel_traits_baseILj7168ES2_S2_S2_S2_fjLj1024EEEEELb0ELb1EEEvNS_9BwdParamsE,"",@"SHT_CUDA_INFO"
	.sectionflags	@""
	.align	4


	//----- nvinfo : EIATTR_CUDA_API_VERSION
	.align		4
        /*0000*/ 	.byte	0x04, 0x37
        /*0002*/ 	.short	(.L_891 - .L_890)
.L_890:
        /*0004*/ 	.word	0x00000082


	//----- nvinfo : EIATTR_KPARAM_INFO
	.align		4
.L_891:
        /*0008*/ 	.byte	0x04, 0x17
        /*000a*/ 	.short	(.L_893 - .L_892)
.L_892:
        /*000c*/ 	.word	0x00000000
        /*0010*/ 	.short	0x0000
        /*0012*/ 	.short	0x0000
        /*0014*/ 	.byte	0x00, 0xf0, 0xa1, 0x04


	//----- nvinfo : EIATTR_SPARSE_MMA_MASK
	.align		4
.L_893:
        /*0018*/ 	.byte	0x03, 0x50
        /*001a*/ 	.short	0x0000


	//----- nvinfo : EIATTR_MAXREG_COUNT
	.align		4
        /*001c*/ 	.byte	0x03, 0x1b
        /*001e*/ 	.short	0x0040


	//----- nvinfo : EIATTR_NUM_BARRIERS
	.align		4
        /*0020*/ 	.byte	0x02, 0x4c
        /*0022*/ 	.byte	0x01
	.zero		1


	//----- nvinfo : EIATTR_MERCURY_ISA_VERSION
	.align		4
        /*0024*/ 	.byte	0x03, 0x5f
        /*0026*/ 	.short	0x0101


	//----- nvinfo : EIATTR_COOP_GROUP_MASK_REGIDS
	.align		4
        /*0028*/ 	.byte	0x04, 0x29
        /*002a*/ 	.short	(.L_895 - .L_894)


	//   ....[0]....
.L_894:
        /*002c*/ 	.word	0xffffffff


	//   ....[1]....
        /*0030*/ 	.word	0xffffffff


	//   ....[2]....
        /*0034*/ 	.word	0xffffffff


	//   ....[3]....
        /*0038*/ 	.word	0xffffffff


	//   ....[4]....
        /*003c*/ 	.word	0xffffffff


	//   ....[5]....
        /*0040*/ 	.word	0xffffffff


	//   ....[6]....
        /*0044*/ 	.word	0xffffffff


	//   ....[7]....
        /*0048*/ 	.word	0xffffffff


	//   ....[8]....
        /*004c*/ 	.word	0xffffffff


	//   ....[9]....
        /*0050*/ 	.word	0xffffffff


	//   ....[10]....
        /*0054*/ 	.word	0x05000011


	//   ....[11]....
        /*0058*/ 	.word	0x05000011


	//   ....[12]....
        /*005c*/ 	.word	0x05000011


	//   ....[13]....
        /*0060*/ 	.word	0x05000011


	//   ....[14]....
        /*0064*/ 	.word	0x05000011


	//   ....[15]....
        /*0068*/ 	.word	0x05000011


	//   ....[16]....
        /*006c*/ 	.word	0x05000011


	//   ....[17]....
        /*0070*/ 	.word	0x05000011


	//   ....[18]....
        /*0074*/ 	.word	0x05000011


	//   ....[19]....
        /*0078*/ 	.word	0x05000011


	//----- nvinfo : EIATTR_COOP_GROUP_INSTR_OFFSETS
	.align		4
.L_895:
        /*007c*/ 	.byte	0x04, 0x28
        /*007e*/ 	.short	(.L_897 - .L_896)


	//   ....[0]....
.L_896:
        /*0080*/ 	.word	0x000008e0


	//   ....[1]....
        /*0084*/ 	.word	0x000008f0


	//   ....[2]....
        /*0088*/ 	.word	0x00000920


	//   ....[3]....
        /*008c*/ 	.word	0x00000930


	//   ....[4]....
        /*0090*/ 	.word	0x00000960


	//   ....[5]....
        /*0094*/ 	.word	0x00000970


	//   ....[6]....
        /*0098*/ 	.word	0x000009a0


	//   ....[7]....
        /*009c*/ 	.word	0x000009b0


	//   ....[8]....
        /*00a0*/ 	.word	0x000009e0


	//   ....[9]....
        /*00a4*/ 	.word	0x000009f0


	//   ....[10]....
        /*00a8*/ 	.word	0x00000bf0


	//   ....[11]....
        /*00ac*/ 	.word	0x00000c60


	//   ....[12]....
        /*00b0*/ 	.word	0x00000cd0


	//   ....[13]....
        /*00b4*/ 	.word	0x00000d40


	//   ....[14]....
        /*00b8*/ 	.word	0x00000db0


	//   ....[15]....
        /*00bc*/ 	.word	0x00000e10


	//   ....[16]....
        /*00c0*/ 	.word	0x00000e80


	//   ....[17]....
        /*00c4*/ 	.word	0x00000ef0


	//   ....[18]....
        /*00c8*/ 	.word	0x00000f60


	//   ....[19]....
        /*00cc*/ 	.word	0x00000fd0


	//----- nvinfo : EIATTR_EXIT_INSTR_OFFSETS
	.align		4
.L_897:
        /*00d0*/ 	.byte	0x04, 0x1c
        /*00d2*/ 	.short	(.L_899 - .L_898)


	//   ....[0]....
.L_898:
        /*00d4*/ 	.word	0x00000070


	//   ....[1]....
        /*00d8*/ 	.word	0x00000b90


	//----- nvinfo : EIATTR_MAX_THREADS
	.align		4
.L_899:
        /*00dc*/ 	.byte	0x04, 0x05
        /*00de*/ 	.short	(.L_901 - .L_900)
.L_900:
        /*00e0*/ 	.word	0x00000400
        /*00e4*/ 	.word	0x00000001
        /*00e8*/ 	.word	0x00000001


	//----- nvinfo : EIATTR_CRS_STACK_SIZE
	.align		4
.L_901:
        /*00ec*/ 	.byte	0x04, 0x1e
        /*00ee*/ 	.short	(.L_903 - .L_902)
.L_902:
        /*00f0*/ 	.word	0x00000000


	//----- nvinfo : EIATTR_CBANK_PARAM_SIZE
	.align		4
.L_903:
        /*00f4*/ 	.byte	0x03, 0x19
        /*00f6*/ 	.short	0x0128


	//----- nvinfo : EIATTR_PARAM_CBANK
	.align		4
        /*00f8*/ 	.byte	0x04, 0x0a
        /*00fa*/ 	.short	(.L_905 - .L_904)
	.align		4
.L_904:
        /*00fc*/ 	.word	index@(.nv.constant0._ZN10layer_norm22ln_bwd_finalize_kernelINS_22Kernel_traits_finalizeILj7168E13__nv_bfloat16S2_S2_S2_fjLb0ELj1024ELj4ENS_18Kernel_traits_baseILj7168ES2_S2_S2_S2_fjLj1024EEEEELb0ELb1EEEvNS_9BwdParamsE)
        /*0100*/ 	.short	0x0210
        /*0102*/ 	.short	0x0128


	//----- nvinfo : EIATTR_SW_WAR
	.align		4
.L_905:
        /*0104*/ 	.byte	0x04, 0x36
        /*0106*/ 	.short	(.L_907 - .L_906)
.L_906:
        /*0108*/ 	.word	0x00000008
.L_907:


//--------------------- .nv.info._ZN10layer_norm40ln_parallel_residual_bwd_finalize_kernelINS_22Kernel_traits_finalizeILj7168E13__nv_bfloat16S2_S2_S2_fjLb0ELj1024ELj4ENS_18Kernel_traits_baseILj7168ES2_S2_S2_S2_fjLj1024EEEEELb1EEEvNS_9BwdParamsE --------------------------
	.section	.nv.info._ZN10layer_norm40ln_parallel_residual_bwd_finalize_kernelINS_22Kernel_traits_finalizeILj7168E13__nv_bfloat16S2_S2_S2_fjLb0ELj1024ELj4ENS_18Kernel_traits_baseILj7168ES2_S2_S2_S2_fjLj1024EEEEELb1EEEvNS_9BwdParamsE,"",@"SHT_CUDA_INFO"
	.sectionflags	@""
	.align	4


	//----- nvinfo : EIATTR_CUDA_API_VERSION
	.align		4
        /*0000*/ 	.byte	0x04, 0x37
        /*0002*/ 	.short	(.L_909 - .L_908)
.L_908:
        /*0004*/ 	.word	0x00000082


	//----- nvinfo : EIATTR_KPARAM_INFO
	.align		4
.L_909:
        /*0008*/ 	.byte	0x04, 0x17
        /*000a*/ 	.short	(.L_911 - .L_910)
.L_910:
        /*000c*/ 	.word	0x00000000
        /*0010*/ 	.short	0x0000
        /*0012*/ 	.short	0x0000
        /*0014*/ 	.byte	0x00, 0xf0, 0xa1, 0x04


	//----- nvinfo : EIATTR_SPARSE_MMA_MASK
	.align		4
.L_911:
        /*0018*/ 	.byte	0x03, 0x50
        /*001a*/ 	.short	0x0000


	//----- nvinfo : EIATTR_MAXREG_COUNT
	.align		4
        /*001c*/ 	.byte	0x03, 0x1b
        /*001e*/ 	.short	0x0040


	//----- nvinfo : EIATTR_NUM_BARRIERS
	.align		4
        /*0020*/ 	.byte	0x02, 0x4c
        /*0022*/ 	.byte	0x01
	.zero		1


	//----- nvinfo : EIATTR_MERCURY_ISA_VERSION
	.align		4
        /*0024*/ 	.byte	0x03, 0x5f
        /*0026*/ 	.short	0x0101


	//----- nvinfo : EIATTR_COOP_GROUP_MASK_REGIDS
	.align		4
        /*0028*/ 	.byte	0x04, 0x29
        /*002a*/ 	.short	(.L_913 - .L_912)


	//   ....[0]....
.L_912:
        /*002c*/ 	.word	0xffffffff


	//   ....[1]....
        /*0030*/ 	.word	0xffffffff


	//   ....[2]....
        /*0034*/ 	.word	0xffffffff


	//   ....[3]....
        /*0038*/ 	.word	0xffffffff


	//   ....[4]....
        /*003c*/ 	.word	0xffffffff


	//   ....[5]....
        /*0040*/ 	.word	0xffffffff


	//   ....[6]....
        /*0044*/ 	.word	0xffffffff


	//   ....[7]....
        /*0048*/ 	.word	0xffffffff


	//   ....[8]....
        /*004c*/ 	.word	0xffffffff


	//   ....[9]....
        /*0050*/ 	.word	0xffffffff


	//   ....[10]....
        /*0054*/ 	.word	0xffffffff


	//   ....[11]....
        /*0058*/ 	.word	0xffffffff


	//   ....[12]....
        /*005c*/ 	.word	0xffffffff


	//   ....[13]....
        /*0060*/ 	.word	0xffffffff


	//   ....[14]....
        /*0064*/ 	.word	0xffffffff


	//   ....[15]....
        /*0068*/ 	.word	0xffffffff


	//   ....[16]....
        /*006c*/ 	.word	0xffffffff


	//   ....[17]....
        /*0070*/ 	.word	0xffffffff


	//   ....[18]....
        /*0074*/ 	.word	0xffffffff


	//   ....[19]....
        /*0078*/ 	.word	0xffffffff


	//   ....[20]....
        /*007c*/ 	.word	0x0500000b


	//   ....[21]....
        /*0080*/ 	.word	0x0500000b


	//   ....[22]....
        /*0084*/ 	.word	0x0500000b


	//   ....[23]....
        /*0088*/ 	.word	0x0500000b


	//   ....[24]....
        /*008c*/ 	.word	0x0500000b


	//   ....[25]....
        /*0090*/ 	.word	0x0500000b


	//   ....[26]....
        /*0094*/ 	.word	0x0500000b


	//   ....[27]....
        /*0098*/ 	.word	0x0500000b


	//   ....[28]....
        /*009c*/ 	.word	0x0500000b


	//   ....[29]....
        /*00a0*/ 	.word	0x0500000b


	//   ....[30]....
        /*00a4*/ 	.word	0x0500000b


	//   ....[31]....
        /*00a8*/ 	.word	0x0500000b


	//   ....[32]....
        /*00ac*/ 	.word	0x0500000b


	//   ....[33]....
        /*00b0*/ 	.word	0x0500000b


	//   ....[34]....
        /*00b4*/ 	.word	0x0500000b


	//   ....[35]....
        /*00b8*/ 	.word	0x0500000b


	//   ....[36]....
        /*00bc*/ 	.word	0x0500000b


	//   ....[37]....
        /*00c0*/ 	.word	0x0500000b


	//   ....[38]....
        /*00c4*/ 	.word	0x0500000b


	//   ....[39]....
        /*00c8*/ 	.word	0x0500000b


	//----- nvinfo : EIATTR_COOP_GROUP_INSTR_OFFSETS
	.align		4
.L_913:
        /*00cc*/ 	.byte	0x04, 0x28
        /*00ce*/ 	.short	(.L_915 - .L_914)


	//   ....[0]....
.L_914:
        /*00d0*/ 	.word	0x00000ce0


	//   ....[1]....
        /*00d4*/ 	.word	0x00000cf0


	//   ....[2]....
        /*00d8*/ 	.word	0x00000d00


	//   ....[3]....
        /*00dc*/ 	.word	0x00000d10


	//   ....[4]....
        /*00e0*/ 	.word	0x00000d40


	//   ....[5]....
        /*00e4*/ 	.word	0x00000d70


	//   ....[6]....
        /*00e8*/ 	.word	0x00000d80


	//   ....[7]....
        /*00ec*/ 	.word	0x00000d90


	//   ....[8]....
        /*00f0*/ 	.word	0x00000db0


	//   ....[9]....
        /*00f4*/ 	.word	0x00000df0


	//   ....[10]....
        /*00f8*/ 	.word	0x00000e00


	//   ....[11]....
        /*00fc*/ 	.word	0x00000e10


	//   ....[12]....
        /*0100*/ 	.word	0x00000e30


	//   ....[13]....
        /*0104*/ 	.word	0x00000e70


	//   ....[14]....
        /*0108*/ 	.word	0x00000e80


	//   ....[15]....
        /*010c*/ 	.word	0x00000e90


	//   ....[16]....
        /*0110*/ 	.word	0x00000eb0


	//   ....[17]....
        /*0114*/ 	.word	0x00000ee0


	//   ....[18]....
        /*0118*/ 	.word	0x00000f00


	//   ....[19]....
        /*011c*/ 	.word	0x00000f10


	//   ....[20]....
        /*0120*/ 	.word	0x00001210


	//   ....[21]....
        /*0124*/ 	.word	0x00001270


	//   ....[22]....
        /*0128*/ 	.word	0x000012d0


	//   ....[23]....
        /*012c*/ 	.word	0x00001330


	//   ....[24]....
        /*0130*/ 	.word	0x00001390


	//   ....[25]....
        /*0134*/ 	.word	0x000013f0


	//   ....[26]....
        /*0138*/ 	.word	0x00001460


	//   ....[27]....
        /*013c*/ 	.word	0x000014d0


	//   ....[28]....
        /*0140*/ 	.word	0x00001540


	//   ....[29]....
        /*0144*/ 	.word	0x000015b0


	//   ....[30]....
        /*0148*/ 	.word	0x00001610


	//   ....[31]....
        /*014c*/ 	.word	0x00001680


	//   ....[32]....
        /*0150*/ 	.word	0x000016f0


	//   ....[33]....
        /*0154*/ 	.word	0x00001760


	//   ....[34]....
        /*0158*/ 	.word	0x000017d0


	//   ....[35]....
        /*015c*/ 	.word	0x00001830


	//   ....[36]....
        /*0160*/ 	.word	0x000018a0


	//   ....[37]....
        /*0164*/ 	.word	0x00001910


	//   ....[38]....
        /*0168*/ 	.word	0x00001980


	//   ....[39]....
        /*016c*/ 	.word	0x000019f0


	//----- nvinfo : EIATTR_EXIT_INSTR_OFFSETS
	.align		4
.L_915:
        /*0170*/ 	.byte	0x04, 0x1c
        /*0172*/ 	.short	(.L_917 - .L_916)


	//   ....[0]....
.L_916:
        /*0174*/ 	.word	0x00000070


	//   ....[1]....
        /*0178*/ 	.word	0x000011b0


	//----- nvinfo : EIATTR_MAX_THREADS
	.align		4
.L_917:
        /*017c*/ 	.byte	0x04, 0x05
        /*017e*/ 	.short	(.L_919 - .L_918)
.L_918:
        /*0180*/ 	.word	0x00000400
        /*0184*/ 	.word	0x00000001
        /*0188*/ 	.word	0x00000001


	//----- nvinfo : EIATTR_CRS_STACK_SIZE
	.align		4
.L_919:
        /*018c*/ 	.byte	0x04, 0x1e
        /*018e*/ 	.short	(.L_921 - .L_920)
.L_920:
        /*0190*/ 	.word	0x00000000


	//----- nvinfo : EIATTR_CBANK_PARAM_SIZE
	.align		4
.L_921:
        /*0194*/ 	.byte	0x03, 0x19
        /*0196*/ 	.short	0x0128


	//----- nvinfo : EIATTR_PARAM_CBANK
	.align		4
        /*0198*/ 	.byte	0x04, 0x0a
        /*019a*/ 	.short	(.L_923 - .L_922)
	.align		4
.L_922:
        /*019c*/ 	.word	index@(.nv.constant0._ZN10layer_norm40ln_parallel_residual_bwd_finalize_kernelINS_22Kernel_traits_finalizeILj7168E13__nv_bfloat16S2_S2_S2_fjLb0ELj1024ELj4ENS_18Kernel_traits_baseILj7168ES2_S2_S2_S2_fjLj1024EEEEELb1EEEvNS_9BwdParamsE)
        /*01a0*/ 	.short	0x0210
        /*01a2*/ 	.short	0x0128


	//----- nvinfo : EIATTR_SW_WAR
	.align		4
.L_923:
        /*01a4*/ 	.byte	0x04, 0x36
        /*01a6*/ 	.short	(.L_925 - .L_924)
.L_924:
        /*01a8*/ 	.word	0x00000008
.L_925:


//--------------------- .nv.info._ZN10layer_norm31ln_parallel_residual_bwd_kernelINS_13Kernel_traitsI13__nv_bfloat16S2_S2_S2_fjLj7168ELj1ELj1ELj8ELj8ENS_18Kernel_traits_baseILj7168ES2_S2_S2_S2_fjLj256EEEEELb1ELb1ELb1EEEvNS_9BwdParamsE --------------------------
	.section	.nv.info._ZN10layer_norm31ln_parallel_residual_bwd_kernelINS_13Kernel_traitsI13__nv_bfloat16S2_S2_S2_fjLj7168ELj1ELj1ELj8ELj8ENS_18Kernel_traits_baseILj7168ES2_S2_S2_S2_fjLj256EEEEELb1ELb1ELb1EEEvNS_9BwdParamsE,"",@"SHT_CUDA_INFO"
	.sectionflags	@""
	.align	4


	//----- nvinfo : EIATTR_CUDA_API_VERSION
	.align		4
        /*0000*/ 	.byte	0x04, 0x37
        /*0002*/ 	.short	(.L_927 - .L_926)
.L_926:
        /*0004*/ 	.word	0x00000082


	//----- nvinfo : EIATTR_KPARAM_INFO
	.align		4
.L_927:
        /*0008*/ 	.byte	0x04, 0x17
        /*000a*/ 	.short	(.L_929 - .L_928)
.L_928:
        /*000c*/ 	.word	0x00000000
        /*0010*/ 	.short	0x0000
        /*0012*/ 	.short	0x0000
        /*0014*/ 	.byte	0x00, 0xf0, 0xa1, 0x04


	//----- nvinfo : EIATTR_SPARSE_MMA_MASK
	.align		4
.L_929:
        /*0018*/ 	.byte	0x03, 0x50
        /*001a*/ 	.short	0x0000


	//----- nvinfo : EIATTR_MAXREG_COUNT
	.align		4
        /*001c*/ 	.byte	0x03, 0x1b
        /*001e*/ 	.short	0x00ff


	//----- nvinfo : EIATTR_NUM_BARRIERS
	.align		4
        /*0020*/ 	.byte	0x02, 0x4c
        /*0022*/ 	.byte	0x01
	.zero		1


	//----- nvinfo : EIATTR_MERCURY_ISA_VERSION
	.align		4
        /*0024*/ 	.byte	0x03, 0x5f
        /*0026*/ 	.short	0x0101


	//----- nvinfo : EIATTR_COOP_GROUP_MASK_REGIDS
	.align		4
        /*0028*/ 	.byte	0x04, 0x29
        /*002a*/ 	.short	(.L_931 - .L_930)


	//   ....[0]....
.L_930:
        /*002c*/ 	.word	0xffffffff


	//   ....[1]....
        /*0030*/ 	.word	0xffffffff


	//   ....[2]....
        /*0034*/ 	.word	0xffffffff


	//   ....[3]....
        /*0038*/ 	.word	0xffffffff


	//   ....[4]....
        /*003c*/ 	.word	0xffffffff


	//   ....[5]....
        /*0040*/ 	.word	0xffffffff


	//   ....[6]....
        /*0044*/ 	.word	0xffffffff


	//   ....[7]....
        /*0048*/ 	.word	0xffffffff


	//   ....[8]....
        /*004c*/ 	.word	0xffffffff


	//   ....[9]....
        /*0050*/ 	.word	0xffffffff


	//   ....[10]....
        /*0054*/ 	.word	0x05000048


	//   ....[11]....
        /*0058*/ 	.word	0x05000048


	//   ....[12]....
        /*005c*/ 	.word	0x05000048


	//   ....[13]....
        /*0060*/ 	.word	0x05000048


	//   ....[14]....
        /*0064*/ 	.word	0x05000048


	//   ....[15]....
        /*0068*/ 	.word	0x05000048


	//   ....[16]....
        /*006c*/ 	.word	0x05000048


	//   ....[17]....
        /*0070*/ 	.word	0x05000048


	//   ....[18]....
        /*0074*/ 	.word	0x05000048


	//   ....[19]....
        /*0078*/ 	.word	0x05000048


	//----- nvinfo : EIATTR_COOP_GROUP_INSTR_OFFSETS
	.align		4
.L_931:
        /*007c*/ 	.byte	0x04, 0x28
        /*007e*/ 	.short	(.L_933 - .L_932)


	//   ....[0]....
.L_932:
        /*0080*/ 	.word	0x00002650


	//   ....[1]....
        /*0084*/ 	.word	0x00002660


	//   ....[2]....
        /*0088*/ 	.word	0x00002690


	//   ....[3]....
        /*008c*/ 	.word	0x000026a0


	//   ....[4]....
        /*0090*/ 	.word	0x000026e0


	//   ....[5]....
        /*0094*/ 	.word	0x00002700


	//   ....[6]....
        /*0098*/ 	.word	0x00002730


	//   ....[7]....
        /*009c*/ 	.word	0x00002740


	//   ....[8]....
        /*00a0*/ 	.word	0x00002790


	//   ....[9]....
        /*00a4*/ 	.word	0x000027b0


	//   ....[10]....
        /*00a8*/ 	.word	0x000056f0


	//   ....[11]....
        /*00ac*/ 	.word	0x00005740


	//   ....[12]....
        /*00b0*/ 	.word	0x000057b0


	//   ....[13]....
        /*00b4*/ 	.word	0x00005810


	//   ....[14]....
        /*00b8*/ 	.word	0x00005890


	//   ....[15]....
        /*00bc*/ 	.word	0x00005900


	//   ....[16]....
        /*00c0*/ 	.word	0x00005970


	//   ....[17]....
        /*00c4*/ 	.word	0x000059d0


	//   ....[18]....
        /*00c8*/ 	.word	0x00005a60


	//   ....[19]....
        /*00cc*/ 	.word	0x00005ad0


	//----- nvinfo : EIATTR_EXIT_INSTR_OFFSETS
	.align		4
.L_933:
        /*00d0*/ 	.byte	0x04, 0x1c
        /*00d2*/ 	.short	(.L_935 - .L_934)


	//   ....[0]....
.L_934:
        /*00d4*/ 	.word	0x00005690


	//----- nvinfo : EIATTR_MAX_THREADS
	.align		4
.L_935:
        /*00d8*/ 	.byte	0x04, 0x05
        /*00da*/ 	.short	(.L_937 - .L_936)
.L_936:
        /*00dc*/ 	.word	0x00000100
        /*00e0*/ 	.word	0x00000001
        /*00e4*/ 	.word	0x00000001


	//----- nvinfo : EIATTR_CRS_STACK_SIZE
	.align		4
.L_937:
        /*00e8*/ 	.byte	0x04, 0x1e
        /*00ea*/ 	.short	(.L_939 - .L_938)
.L_938:
        /*00ec*/ 	.word	0x00000000


	//----- nvinfo : EIATTR_CBANK_PARAM_SIZE
	.align		4
.L_939:
        /*00f0*/ 	.byte	0x03, 0x19
        /*00f2*/ 	.short	0x0128


	//----- nvinfo : EIATTR_PARAM_CBANK
	.align		4
        /*00f4*/ 	.byte	0x04, 0x0a
        /*00f6*/ 	.short	(.L_941 - .L_940)
	.align		4
.L_940:
        /*00f8*/ 	.word	index@(.nv.constant0._ZN10layer_norm31ln_parallel_residual_bwd_kernelINS_13Kernel_traitsI13__nv_bfloat16S2_S2_S2_fjLj7168ELj1ELj1ELj8ELj8ENS_18Kernel_traits_baseILj7168ES2_S2_S2_S2_fjLj256EEEEELb1ELb1ELb1EEEvNS_9BwdParamsE)
        /*00fc*/ 	.short	0x0210
        /*00fe*/ 	.short	0x0128


	//----- nvinfo : EIATTR_SW_WAR
	.align		4
.L_941:
        /*0100*/ 	.byte	0x04, 0x36
        /*0102*/ 	.short	(.L_943 - .L_942)
.L_942:
        /*0104*/ 	.word	0x00000008
.L_943:


//--------------------- .nv.info._ZN10layer_norm31ln_parallel_residual_bwd_kernelINS_13Kernel_traitsI6__halfS2_S2_S2_fjLj7168ELj1ELj1ELj8ELj8ENS_18Kernel_traits_baseILj7168ES2_S2_S2_S2_fjLj256EEEEELb0ELb0ELb0EEEvNS_9BwdParamsE --------------------------
	.section	.nv.info._ZN10layer_norm31ln_parallel_residual_bwd_kernelINS_13Kernel_traitsI6__halfS2_S2_S2_fjLj7168ELj1ELj1ELj8ELj8ENS_18Kernel_traits_baseILj7168ES2_S2_S2_S2_fjLj256EEEEELb0ELb0ELb0EEEvNS_9BwdParamsE,"",@"SHT_CUDA_INFO"
	.sectionflags	@""
	.align	4


	//----- nvinfo : EIATTR_CUDA_API_VERSION
	.align		4
        /*0000*/ 	.byte	0x04, 0x37
        /*0002*/ 	.short	(.L_945 - .L_944)
.L_944:
        /*0004*/ 	.word	0x00000082


	//----- nvinfo : EIATTR_KPARAM_INFO
	.align		4
.L_945:
        /*0008*/ 	.byte	0x04, 0x17
        /*000a*/ 	.short	(.L_947 - .L_946)
.L_946:
        /*000c*/ 	.word	0x00000000
        /*0010*/ 	.short	0x0000
        /*0012*/ 	.short	0x0000
        /*0014*/ 	.byte	0x00, 0xf0, 0xa1, 0x04


	//----- nvinfo : EIATTR_SPARSE_MMA_MASK
	.align		4
.L_947:
        /*0018*/ 	.byte	0x03, 0x50
        /*001a*/ 	.short	0x0000


	//----- nvinfo : EIATTR_MAXREG_COUNT
	.align		4
        /*001c*/ 	.byte	0x03, 0x1b
        /*001e*/ 	.short	0x00ff


	//----- nvinfo : EIATTR_NUM_BARRIERS
	.align		4
        /*0020*/ 	.byte	0x02, 0x4c
        /*0022*/ 	.byte	0x01
	.zero		1


	//----- nvinfo : EIATTR_ANNOTATIONS
	.align		4
        /*0024*/ 	.byte	0x04, 0x55
        /*0026*/ 	.short	(.L_949 - .L_948)


	//   ....[0]....
.L_948:
        /* <DEDUP_REMOVED lines=13> */


	//----- nvinfo : EIATTR_MERCURY_ISA_VERSION
	.align		4
.L_949:
        /*00e8*/ 	.byte	0x03, 0x5f
        /*00ea*/ 	.short	0x0101


	//----- nvinfo : EIATTR_COOP_GROUP_MASK_REGIDS
	.align		4
        /*00ec*/ 	.byte	0x04, 0x29
        /*00ee*/ 	.short	(.L_951 - .L_950)


	//   ....[0]....
.L_950:
        /*00f0*/ 	.word	0xffffffff


	//   ....[1]....
        /*00f4*/ 	.word	0xffffffff


	//   ....[2]....
        /*00f8*/ 	.word	0xffffffff


	//   ....[3]....
        /*00fc*/ 	.word	0xffffffff


	//   ....[4]....
        /*0100*/ 	.word	0xffffffff


	//   ....[5]....
        /*0104*/ 	.word	0xffffffff


	//   ....[6]....
        /*0108*/ 	.word	0xffffffff


	//   ....[7]....
        /*010c*/ 	.word	0xffffffff


	//   ....[8]....
        /*0110*/ 	.word	0xffffffff


	//   ....[9]....
        /*0114*/ 	.word	0xffffffff


	//   ....[10]....
        /*0118*/ 	.word	0x05000097


	//   ....[11]....
        /*011c*/ 	.word	0x05000097


	//   ....[12]....
        /*0120*/ 	.word	0x05000097


	//   ....[13]....
        /*0124*/ 	.word	0x05000097


	//   ....[14]....
        /*0128*/ 	.word	0x05000097


	//   ....[15]....
        /*012c*/ 	.word	0x05000097


	//   ....[16]....
        /*0130*/ 	.word	0x05000097


	//   ....[17]....
        /*0134*/ 	.word	0x05000097


	//   ....[18]....
        /*0138*/ 	.word	0x05000097


	//   ....[19]....
        /*013c*/ 	.word	0x05000097


	//----- nvinfo : EIATTR_COOP_GROUP_INSTR_OFFSETS
	.align		4
.L_951:
        /*0140*/ 	.byte	0x04, 0x28
        /*0142*/ 	.short	(.L_953 - .L_952)


	//   ....[0]....
.L_952:
        /*0144*/ 	.word	0x00003730


	//   ....[1]....
        /*0148*/ 	.word	0x00003740


	//   ....[2]....
        /*014c*/ 	.word	0x00003770


	//   ....[3]....
        /*0150*/ 	.word	0x00003790


	//   ....[4]....
        /*0154*/ 	.word	0x000037b0


	//   ....[5]....
        /*0158*/ 	.word	0x000037d0


	//   ....[6]....
        /*015c*/ 	.word	0x000037e0


	//   ....[7]....
        /*0160*/ 	.word	0x00003810


	//   ....[8]....
        /*0164*/ 	.word	0x00003830


	//   ....[9]....
        /*0168*/ 	.word	0x00003840


	//   ....[10]....
        /*016c*/ 	.word	0x00006580


	//   ....[11]....
        /*0170*/ 	.word	0x000065e0


	//   ....[12]....
        /*0174*/ 	.word	0x00006640


	//   ....[13]....
        /*0178*/ 	.word	0x00006690


	//   ....[14]....
        /*017c*/ 	.word	0x000066f0


	//   ....[15]....
        /*0180*/ 	.word	0x00006740


	//   ....[16]....
        /*0184*/ 	.word	0x000067a0


	//   ....[17]....
        /*0188*/ 	.word	0x000067f0


	//   ....[18]....
        /*018c*/ 	.word	0x00006860


	//   ....[19]....
        /*0190*/ 	.word	0x000068c0


	//----- nvinfo : EIATTR_EXIT_INSTR_OFFSETS
	.align		4
.L_953:
        /*0194*/ 	.byte	0x04, 0x1c
        /*0196*/ 	.short	(.L_955 - .L_954)


	//   ....[0]....
.L_954:
        /*0198*/ 	.word	0x00006460


	//   ....[1]....
        /*019c*/ 	.word	0x00006530


	//----- nvinfo : EIATTR_MAX_THREADS
	.align		4
.L_955:
        /*01a0*/ 	.byte	0x04, 0x05
        /*01a2*/ 	.short	(.L_957 - .L_956)
.L_956:
        /*01a4*/ 	.word	0x00000100
        /*01a8*/ 	.word	0x00000001
        /*01ac*/ 	.word	0x00000001


	//----- nvinfo : EIATTR_CRS_STACK_SIZE
	.align		4
.L_957:
        /*01b0*/ 	.byte	0x04, 0x1e
        /*01b2*/ 	.short	(.L_959 - .L_958)
.L_958:
        /*01b4*/ 	.word	0x00000000


	//----- nvinfo : EIATTR_CBANK_PARAM_SIZE
	.align		4
.L_959:
        /*01b8*/ 	.byte	0x03, 0x19
        /*01ba*/ 	.short	0x0128


	//----- nvinfo : EIATTR_PARAM_CBANK
	.align		4
        /*01bc*/ 	.byte	0x04, 0x0a
        /*01be*/ 	.short	(.L_961 - .L_960)
	.align		4
.L_960:
        /*01c0*/ 	.word	index@(.nv.constant0._ZN10layer_norm31ln_parallel_residual_bwd_kernelINS_13Kernel_traitsI6__halfS2_S2_S2_fjLj7168ELj1ELj1ELj8ELj8ENS_18Kernel_traits_baseILj7168ES2_S2_S2_S2_fjLj256EEEEELb0ELb0ELb0EEEvNS_9BwdParamsE)
        /*01c4*/ 	.short	0x0210
        /*01c6*/ 	.short	0x0128


	//----- nvinfo : EIATTR_SW_WAR
	.align		4
.L_961:
        /*01c8*/ 	.byte	0x04, 0x36
        /*01ca*/ 	.short	(.L_963 - .L_962)
.L_962:
        /*01cc*/ 	.word	0x00000008
.L_963:


//--------------------- .nv.info._ZN10layer_norm31ln_parallel_residual_bwd_kernelINS_13Kernel_traitsI6__halfS2_S2_S2_fjLj7168ELj1ELj1ELj8ELj8ENS_18Kernel_traits_baseILj7168ES2_S2_S2_S2_fjLj256EEEEELb0ELb0ELb1EEEvNS_9BwdParamsE --------------------------
	.section	.nv.info._ZN10layer_norm31ln_parallel_residual_bwd_kernelINS_13Kernel_traitsI6__halfS2_S2_S2_fjLj7168ELj1ELj1ELj8ELj8ENS_18Kernel_traits_baseILj7168ES2_S2_S2_S2_fjLj256EEEEELb0ELb0ELb1EEEvNS_9BwdParamsE,"",@"SHT_CUDA_INFO"
	.sectionflags	@""
	.align	4


	//----- nvinfo : EIATTR_CUDA_API_VERSION
	.align		4
        /*0000*/ 	.byte	0x04, 0x37
        /*0002*/ 	.short	(.L_965 - .L_964)
.L_964:
        /*0004*/ 	.word	0x00000082


	//----- nvinfo : EIATTR_KPARAM_INFO
	.align		4
.L_965:
        /*0008*/ 	.byte	0x04, 0x17
        /*000a*/ 	.short	(.L_967 - .L_966)
.L_966:
        /*000c*/ 	.word	0x00000000
        /*0010*/ 	.short	0x0000
        /*0012*/ 	.short	0x0000
        /*0014*/ 	.byte	0x00, 0xf0, 0xa1, 0x04


	//----- nvinfo : EIATTR_SPARSE_MMA_MASK
	.align		4
.L_967:
        /*0018*/ 	.byte	0x03, 0x50
        /*001a*/ 	.short	0x0000


	//----- nvinfo : EIATTR_MAXREG_COUNT
	.align		4
        /*001c*/ 	.byte	0x03, 0x1b
        /*001e*/ 	.short	0x00ff


	//----- nvinfo : EIATTR_NUM_BARRIERS
	.align		4
        /*0020*/ 	.byte	0x02, 0x4c
        /*0022*/ 	.byte	0x01
	.zero		1


	//----- nvinfo : EIATTR_ANNOTATIONS
	.align		4
        /*0024*/ 	.byte	0x04, 0x55
        /*0026*/ 	.short	(.L_969 - .L_968)


	//   ....[0]....
.L_968:
        /* <DEDUP_REMOVED lines=19> */


	//----- nvinfo : EIATTR_MERCURY_ISA_VERSION
	.align		4
.L_969:
        /*0148*/ 	.byte	0x03, 0x5f
        /*014a*/ 	.short	0x0101


	//----- nvinfo : EIATTR_COOP_GROUP_MASK_REGIDS
	.align		4
        /*014c*/ 	.byte	0x04, 0x29
        /*014e*/ 	.short	(.L_971 - .L_970)


	//   ....[0]....
.L_970:
        /*0150*/ 	.word	0xffffffff


	//   ....[1]....
        /*0154*/ 	.word	0xffffffff


	//   ....[2]....
        /*0158*/ 	.word	0xffffffff


	//   ....[3]....
        /*015c*/ 	.word	0xffffffff


	//   ....[4]....
        /*0160*/ 	.word	0xffffffff


	//   ....[5]....
        /*0164*/ 	.word	0xffffffff


	//   ....[6]....
        /*0168*/ 	.word	0xffffffff


	//   ....[7]....
        /*016c*/ 	.word	0xffffffff


	//   ....[8]....
        /*0170*/ 	.word	0xffffffff


	//   ....[9]....
        /*0174*/ 	.word	0xffffffff


	//   ....[10]....
        /*0178*/ 	.word	0x05000042


	//   ....[11]....
        /*017c*/ 	.word	0x05000042


	//   ....[12]....
        /*0180*/ 	.word	0x05000042


	//   ....[13]....
        /*0184*/ 	.word	0x05000042


	//   ....[14]....
        /*0188*/ 	.word	0x05000042


	//   ....[15]....
        /*018c*/ 	.word	0x05000042


	//   ....[16]....
        /*0190*/ 	.word	0x05000042


	//   ....[17]....
        /*0194*/ 	.word	0x05000042


	//   ....[18]....
        /*0198*/ 	.word	0x05000042


	//   ....[19]....
        /*019c*/ 	.word	0x05000042


	//----- nvinfo : EIATTR_COOP_GROUP_INSTR_OFFSETS
	.align		4
.L_971:
        /*01a0*/ 	.byte	0x04, 0x28
        /*01a2*/ 	.short	(.L_973 - .L_972)


	//   ....[0]....
.L_972:
        /*01a4*/ 	.word	0x00003400


	//   ....[1]....
        /*01a8*/ 	.word	0x00003420


	//   ....[2]....
        /*01ac*/ 	.word	0x00003440


	//   ....[3]....
        /*01b0*/ 	.word	0x00003460


	//   ....[4]....
        /*01b4*/ 	.word	0x00003480


	//   ....[5]....
        /*01b8*/ 	.word	0x000034a0


	//   ....[6]....
        /*01bc*/ 	.word	0x000034c0


	//   ....[7]....
        /*01c0*/ 	.word	0x000034e0


	//   ....[8]....
        /*01c4*/ 	.word	0x000034f0


	//   ....[9]....
        /*01c8*/ 	.word	0x00003510


	//   ....[10]....
        /*01cc*/ 	.word	0x00005d30


	//   ....[11]....
        /*01d0*/ 	.word	0x00005d90


	//   ....[12]....
        /*01d4*/ 	.word	0x00005e00


	//   ....[13]....
        /*01d8*/ 	.word	0x00005e60


	//   ....[14]....
        /*01dc*/ 	.word	0x00005ed0


	//   ....[15]....
        /*01e0*/ 	.word	0x00005f30


	//   ....[16]....
        /*01e4*/ 	.word	0x00005fa0


	//   ....[17]....
        /*01e8*/ 	.word	0x00006000


	//   ....[18]....
        /*01ec*/ 	.word	0x00006070


	//   ....[19]....
        /*01f0*/ 	.word	0x000060d0


	//----- nvinfo : EIATTR_EXIT_INSTR_OFFSETS
	.align		4
.L_973:
        /*01f4*/ 	.byte	0x04, 0x1c
        /*01f6*/ 	.short	(.L_975 - .L_974)


	//   ....[0]....
.L_974:
        /*01f8*/ 	.word	0x00005cd0


	//----- nvinfo : EIATTR_MAX_THREADS
	.align		4
.L_975:
        /*01fc*/ 	.byte	0x04, 0x05
        /*01fe*/ 	.short	(.L_977 - .L_976)
.L_976:
        /*0200*/ 	.word	0x00000100
        /*0204*/ 	.word	0x00000001
        /*0208*/ 	.word	0x00000001


	//----- nvinfo : EIATTR_CRS_STACK_SIZE
	.align		4
.L_977:
        /*020c*/ 	.byte	0x04, 0x1e
        /*020e*/ 	.short	(.L_979 - .L_978)
.L_978:
        /*0210*/ 	.word	0x00000000


	//----- nvinfo : EIATTR_CBANK_PARAM_SIZE
	.align		4
.L_979:
        /*0214*/ 	.byte	0x03, 0x19
        /*0216*/ 	.short	0x0128


	//----- nvinfo : EIATTR_PARAM_CBANK
	.align		4
        /*0218*/ 	.byte	0x04, 0x0a
        /*021a*/ 	.short	(.L_981 - .L_980)
	.align		4
.L_980:
        /*021c*/ 	.word	index@(.nv.constant0._ZN10layer_norm31ln_parallel_residual_bwd_kernelINS_13Kernel_traitsI6__halfS2_S2_S2_fjLj7168ELj1ELj1ELj8ELj8ENS_18Kernel_traits_baseILj7168ES2_S2_S2_S2_fjLj256EEEEELb0ELb0ELb1EEEvNS_9BwdParamsE)
        /*0220*/ 	.short	0x0210
        /*0222*/ 	.short	0x0128


	//----- nvinfo : EIATTR_SW_WAR
	.align		4
.L_981:
        /*0224*/ 	.byte	0x04, 0x36
        /*0226*/ 	.short	(.L_983 - .L_982)
.L_982:
        /*0228*/ 	.word	0x00000008
.L_983:


//--------------------- .nv.info._ZN10layer_norm31ln_parallel_residual_bwd_kernelINS_13Kernel_traitsI6__halfS2_S2_S2_fjLj7168ELj1ELj1ELj8ELj8ENS_18Kernel_traits_baseILj7168ES2_S2_S2_S2_fjLj256EEEEELb0ELb1ELb0EEEvNS_9BwdParamsE --------------------------
	.section	.nv.info._ZN10layer_norm31ln_parallel_residual_bwd_kernelINS_13Kernel_traitsI6__halfS2_S2_S2_fjLj7168ELj1ELj1ELj8ELj8ENS_18Kernel_traits_baseILj7168ES2_S2_S2_S2_fjLj256EEEEELb0ELb1ELb0EEEvNS_9BwdParamsE,"",@"SHT_CUDA_INFO"
	.sectionflags	@""
	.align	4


	//----- nvinfo : EIATTR_CUDA_API_VERSION
	.align		4
        /*0000*/ 	.byte	0x04, 0x37
        /*0002*/ 	.short	(.L_985 - .L_984)
.L_984:
        /*0004*/ 	.word	0x00000082


	//----- nvinfo : EIATTR_KPARAM_INFO
	.align		4
.L_985:
        /*0008*/ 	.byte	0x04, 0x17
        /*000a*/ 	.short	(.L_987 - .L_986)
.L_986:
        /*000c*/ 	.word	0x00000000
        /*0010*/ 	.short	0x0000
        /*0012*/ 	.short	0x0000
        /*0014*/ 	.byte	0x00, 0xf0, 0xa1, 0x04


	//----- nvinfo : EIATTR_SPARSE_MMA_MASK
	.align		4
.L_987:
        /*0018*/ 	.byte	0x03, 0x50
        /*001a*/ 	.short	0x0000


	//----- nvinfo : EIATTR_MAXREG_COUNT
	.align		4
        /*001c*/ 	.byte	0x03, 0x1b
        /*001e*/ 	.short	0x00ff


	//----- nvinfo : EIATTR_NUM_BARRIERS
	.align		4
        /*0020*/ 	.byte	0x02, 0x4c
        /*0022*/ 	.byte	0x01
	.zero		1


	//----- nvinfo : EIATTR_MERCURY_ISA_VERSION
	.align		4
        /*0024*/ 	.byte	0x03, 0x5f
        /*0026*/ 	.short	0x0101


	//----- nvinfo : EIATTR_COOP_GROUP_MASK_REGIDS
	.align		4
        /*0028*/ 	.byte	0x04, 0x29
        /*002a*/ 	.short	(.L_989 - .L_988)


	//   ....[0]....
.L_988:
        /*002c*/ 	.word	0xffffffff


	//   ....[1]....
        /*0030*/ 	.word	0xffffffff


	//   ....[2]....
        /*0034*/ 	.word	0xffffffff


	//   ....[3]....
        /*0038*/ 	.word	0xffffffff


	//   ....[4]....
        /*003c*/ 	.word	0xffffffff


	//   ....[5]....
        /*0040*/ 	.word	0xffffffff


	//   ....[6]....
        /*0044*/ 	.word	0xffffffff


	//   ....[7]....
        /*0048*/ 	.word	0xffffffff


	//   ....[8]....
        /*004c*/ 	.word	0xffffffff


	//   ....[9]....
        /*0050*/ 	.word	0xffffffff


	//   ....[10]....
        /*0054*/ 	.word	0x05000074


	//   ....[11]....
        /*0058*/ 	.word	0x05000074


	//   ....[12]....
        /*005c*/ 	.word	0x05000074


	//   ....[13]....
        /*0060*/ 	.word	0x05000074


	//   ....[14]....
        /*0064*/ 	.word	0x05000074


	//   ....[15]....
        /*0068*/ 	.word	0x05000074


	//   ....[16]....
        /*006c*/ 	.word	0x05000074


	//   ....[17]....
        /*0070*/ 	.word	0x05000074


	//   ....[18]....
        /*0074*/ 	.word	0x05000074


	//   ....[19]....
        /*0078*/ 	.word	0x05000074


	//----- nvinfo : EIATTR_COOP_GROUP_INSTR_OFFSETS
	.align		4
.L_989:
        /*007c*/ 	.byte	0x04, 0x28
        /*007e*/ 	.short	(.L_991 - .L_990)


	//   ....[0]....
.L_990:
        /*0080*/ 	.word	0x00002460


	//   ....[1]....
        /*0084*/ 	.word	0x00002470


	//   ....[2]....
        /*0088*/ 	.word	0x000024a0


	//   ....[3]....
        /*008c*/ 	.word	0x000024b0


	//   ....[4]....
        /*0090*/ 	.word	0x000024e0


	//   ....[5]....
        /*0094*/ 	.word	0x000024f0


	//   ....[6]....
        /*0098*/ 	.word	0x00002520


	//   ....[7]....
        /*009c*/ 	.word	0x00002530


	//   ....[8]....
        /*00a0*/ 	.word	0x00002560


	//   ....[9]....
        /*00a4*/ 	.word	0x00002570


	//   ....[10]....
        /*00a8*/ 	.word	0x00004e90


	//   ....[11]....
        /*00ac*/ 	.word	0x00004ee0


	//   ....[12]....
        /*00b0*/ 	.word	0x00004f50


	//   ....[13]....
        /*00b4*/ 	.word	0x00004fb0


	//   ....[14]....
        /*00b8*/ 	.word	0x00005020


	//   ....[15]....
        /*00bc*/ 	.word	0x00005080


	//   ....[16]....
        /*00c0*/ 	.word	0x000050f0


	//   ....[17]....
        /*00c4*/ 	.word	0x00005150


	//   ....[18]....
        /*00c8*/ 	.word	0x000051c0


	//   ....[19]....
        /*00cc*/ 	.word	0x00005220


	//----- nvinfo : EIATTR_EXIT_INSTR_OFFSETS
	.align		4
.L_991:
        /*00d0*/ 	.byte	0x04, 0x1c
        /*00d2*/ 	.short	(.L_993 - .L_992)


	//   ....[0]....
.L_992:
        /*00d4*/ 	.word	0x00004db0


	//   ....[1]....
        /*00d8*/ 	.word	0x00004e30


	//----- nvinfo : EIATTR_MAX_THREADS
	.align		4
.L_993:
        /*00dc*/ 	.byte	0x04, 0x05
        /*00de*/ 	.short	(.L_995 - .L_994)
.L_994:
        /*00e0*/ 	.word	0x00000100
        /*00e4*/ 	.word	0x00000001
        /*00e8*/ 	.word	0x00000001


	//----- nvinfo : EIATTR_CRS_STACK_SIZE
	.align		4
.L_995:
        /*00ec*/ 	.byte	0x04, 0x1e
        /*00ee*/ 	.short	(.L_997 - .L_996)
.L_996:
        /*00f0*/ 	.word	0x00000000


	//----- nvinfo : EIATTR_CBANK_PARAM_SIZE
	.align		4
.L_997:
        /*00f4*/ 	.byte	0x03, 0x19
        /*00f6*/ 	.short	0x0128


	//----- nvinfo : EIATTR_PARAM_CBANK
	.align		4
        /*00f8*/ 	.byte	0x04, 0x0a
        /*00fa*/ 	.short	(.L_999 - .L_998)
	.align		4
.L_998:
        /*00fc*/ 	.word	index@(.nv.constant0._ZN10layer_norm31ln_parallel_residual_bwd_kernelINS_13Kernel_traitsI6__halfS2_S2_S2_fjLj7168ELj1ELj1ELj8ELj8ENS_18Kernel_traits_baseILj7168ES2_S2_S2_S2_fjLj256EEEEELb0ELb1ELb0EEEvNS_9BwdParamsE)
        /*0100*/ 	.short	0x0210
        /*0102*/ 	.short	0x0128


	//----- nvinfo : EIATTR_SW_WAR
	.align		4
.L_999:
        /*0104*/ 	.byte	0x04, 0x36
        /*0106*/ 	.short	(.L_1001 - .L_1000)
.L_1000:
        /*0108*/ 	.word	0x00000008
.L_1001:


//--------------------- .nv.info._ZN10layer_norm31ln_parallel_residual_bwd_kernelINS_13Kernel_traitsI6__halfS2_S2_S2_fjLj7168ELj1ELj1ELj8ELj8ENS_18Kernel_traits_baseILj7168ES2_S2_S2_S2_fjLj256EEEEELb0ELb1ELb1EEEvNS_9BwdParamsE --------------------------
	.section	.nv.info._ZN10layer_norm31ln_parallel_residual_bwd_kernelINS_13Kernel_traitsI6__halfS2_S2_S2_fjLj7168ELj1ELj1ELj8ELj8ENS_18Kernel_traits_baseILj7168ES2_S2_S2_S2_fjLj256EEEEELb0ELb1ELb1EEEvNS_9BwdParamsE,"",@"SHT_CUDA_INFO"
	.sectionflags	@""
	.align	4


	//----- nvinfo : EIATTR_CUDA_API_VERSION
	.align		4
        /*0000*/ 	.byte	0x04, 0x37
        /*0002*/ 	.short	(.L_1003 - .L_1002)
.L_1002:
        /*0004*/ 	.word	0x00000082


	//----- nvinfo : EIATTR_KPARAM_INFO
	.align		4
.L_1003:
        /*0008*/ 	.byte	0x04, 0x17
        /*000a*/ 	.short	(.L_1005 - .L_1004)
.L_1004:
        /*000c*/ 	.word	0x00000000
        /*0010*/ 	.short	0x0000
        /*0012*/ 	.short	0x0000
        /*0014*/ 	.byte	0x00, 0xf0, 0xa1, 0x04


	//----- nvinfo : EIATTR_SPARSE_MMA_MASK
	.align		4
.L_1005:
        /*0018*/ 	.byte	0x03, 0x50
        /*001a*/ 	.short	0x0000


	//----- nvinfo : EIATTR_MAXREG_COUNT
	.align		4
        /*001c*/ 	.byte	0x03, 0x1b
        /*001e*/ 	.short	0x00ff


	//----- nvinfo : EIATTR_NUM_BARRIERS
	.align		4
        /*0020*/ 	.byte	0x02, 0x4c
        /*0022*/ 	.byte	0x01
	.zero		1


	//----- nvinfo : EIATTR_MERCURY_ISA_VERSION
	.align		4
        /*0024*/ 	.byte	0x03, 0x5f
        /*0026*/ 	.short	0x0101


	//----- nvinfo : EIATTR_COOP_GROUP_MASK_REGIDS
	.align		4
        /*0028*/ 	.byte	0x04, 0x29
        /*002a*/ 	.short	(.L_1007 - .L_1006)


	//   ....[0]....
.L_1006:
        /*002c*/ 	.word	0xffffffff


	//   ....[1]....
        /*0030*/ 	.word	0xffffffff


	//   ....[2]....
        /*0034*/ 	.word	0xffffffff


	//   ....[3]....
        /*0038*/ 	.word	0xffffffff


	//   ....[4]....
        /*003c*/ 	.word	0xffffffff


	//   ....[5]....
        /*0040*/ 	.word	0xffffffff


	//   ....[6]....
        /*0044*/ 	.word	0xffffffff


	//   ....[7]....
        /*0048*/ 	.word	0xffffffff


	//   ....[8]....
        /*004c*/ 	.word	0xffffffff


	//   ....[9]....
        /*0050*/ 	.word	0xffffffff


	//   ....[10]....
        /*0054*/ 	.word	0x0500000c


	//   ....[11]....
        /*0058*/ 	.word	0x0500000c


	//   ....[12]....
        /*005c*/ 	.word	0x0500000c


	//   ....[13]....
        /*0060*/ 	.word	0x0500000c


	//   ....[14]....
        /*0064*/ 	.word	0x0500000c


	//   ....[15]....
        /*0068*/ 	.word	0x0500000c


	//   ....[16]....
        /*006c*/ 	.word	0x0500000c


	//   ....[17]....
        /*0070*/ 	.word	0x0500000c


	//   ....[18]....
        /*0074*/ 	.word	0x0500000c


	//   ....[19]....
        /*0078*/ 	.word	0x0500000c


	//----- nvinfo : EIATTR_COOP_GROUP_INSTR_OFFSETS
	.align		4
.L_1007:
        /*007c*/ 	.byte	0x04, 0x28
        /*007e*/ 	.short	(.L_1009 - .L_1008)


	//   ....[0]....
.L_1008:
        /*0080*/ 	.word	0x000020f0


	//   ....[1]....
        /*0084*/ 	.word	0x00002100


	//   ....[2]....
        /*0088*/ 	.word	0x00002130


	//   ....[3]....
        /*008c*/ 	.word	0x00002140


	//   ....[4]....
        /*0090*/ 	.word	0x00002170


	//   ....[5]....
        /*0094*/ 	.word	0x00002180


	//   ....[6]....
        /*0098*/ 	.word	0x000021b0


	//   ....[7]....
        /*009c*/ 	.word	0x000021c0


	//   ....[8]....
        /*00a0*/ 	.word	0x000021f0


	//   ....[9]....
        /*00a4*/ 	.word	0x00002200


	//   ....[10]....
        /*00a8*/ 	.word	0x00004710


	//   ....[11]....
        /*00ac*/ 	.word	0x00004760


	//   ....[12]....
        /*00b0*/ 	.word	0x000047d0


	//   ....[13]....
        /*00b4*/ 	.word	0x00004830


	//   ....[14]....
        /*00b8*/ 	.word	0x000048a0


	//   ....[15]....
        /*00bc*/ 	.word	0x00004900


	//   ....[16]....
        /*00c0*/ 	.word	0x00004970


	//   ....[17]....
        /*00c4*/ 	.word	0x000049d0


	//   ....[18]....
        /*00c8*/ 	.word	0x00004a40


	//   ....[19]....
        /*00cc*/ 	.word	0x00004aa0


	//----- nvinfo : EIATTR_EXIT_INSTR_OFFSETS
	.align		4
.L_1009:
        /*00d0*/ 	.byte	0x04, 0x1c
        /*00d2*/ 	.short	(.L_1011 - .L_1010)


	//   ....[0]....
.L_1010:
        /*00d4*/ 	.word	0x000046b0


	//----- nvinfo : EIATTR_MAX_THREADS
	.align		4
.L_1011:
        /*00d8*/ 	.byte	0x04, 0x05
        /*00da*/ 	.short	(.L_1013 - .L_1012)
.L_1012:
        /*00dc*/ 	.word	0x00000100
        /*00e0*/ 	.word	0x00000001
        /*00e4*/ 	.word	0x00000001


	//----- nvinfo : EIATTR_CRS_STACK_SIZE
	.align		4
.L_1013:
        /*00e8*/ 	.byte	0x04, 0x1e
        /*00ea*/ 	.short	(.L_1015 - .L_1014)
.L_1014:
        /*00ec*/ 	.word	0x00000000


	//----- nvinfo : EIATTR_CBANK_PARAM_SIZE
	.align		4
.L_1015:
        /*00f0*/ 	.byte	0x03, 0x19
        /*00f2*/ 	.short	0x0128


	//----- nvinfo : EIATTR_PARAM_CBANK
	.align		4
        /*00f4*/ 	.byte	0x04, 0x0a
        /*00f6*/ 	.short	(.L_1017 - .L_1016)
	.align		4
.L_1016:
        /*00f8*/ 	.word	index@(.nv.constant0._ZN10layer_norm31ln_parallel_residual_bwd_kernelINS_13Kernel_traitsI6__halfS2_S2_S2_fjLj7168ELj1ELj1ELj8ELj8ENS_18Kernel_traits_baseILj7168ES2_S2_S2_S2_fjLj256EEEEELb0ELb1ELb1EEEvNS_9BwdParamsE)
        /*00fc*/ 	.short	0x0210
        /*00fe*/ 	.short	0x0128


	//----- nvinfo : EIATTR_SW_WAR
	.align		4
.L_1017:
        /*0100*/ 	.byte	0x04, 0x36
        /*0102*/ 	.short	(.L_1019 - .L_1018)
.L_1018:
        /*0104*/ 	.word	0x00000008
.L_1019:


//--------------------- .nv.info._ZN10layer_norm31ln_parallel_residual_bwd_kernelINS_13Kernel_traitsI6__halfS2_S2_S2_fjLj7168ELj1ELj1ELj8ELj8ENS_18Kernel_traits_baseILj7168ES2_S2_S2_S2_fjLj256EEEEELb1ELb0ELb0EEEvNS_9BwdParamsE --------------------------
	.section	.nv.info._ZN10layer_norm31ln_parallel_residual_bwd_kernelINS_13Kernel_traitsI6__halfS2_S2_S2_fjLj7168ELj1ELj1ELj8ELj8ENS_18Kernel_traits_baseILj7168ES2_S2_S2_S2_fjLj256EEEEELb1ELb0ELb0EEEvNS_9BwdParamsE,"",@"SHT_CUDA_INFO"
	.sectionflags	@""
	.align	4


	//----- nvinfo : EIATTR_CUDA_API_VERSION
	.align		4
        /*0000*/ 	.byte	0x04, 0x37
        /*0002*/ 	.short	(.L_1021 - .L_1020)
.L_1020:
        /*0004*/ 	.word	0x00000082


	//----- nvinfo : EIATTR_KPARAM_INFO
	.align		4
.L_1021:
        /*0008*/ 	.byte	0x04, 0x17
        /*000a*/ 	.short	(.L_1023 - .L_1022)
.L_1022:
        /*000c*/ 	.word	0x00000000
        /*0010*/ 	.short	0x0000
        /*0012*/ 	.short	0x0000
        /*0014*/ 	.byte	0x00, 0xf0, 0xa1, 0x04


	//----- nvinfo : EIATTR_SPARSE_MMA_MASK
	.align		4
.L_1023:
        /*0018*/ 	.byte	0x03, 0x50
        /*001a*/ 	.short	0x0000


	//----- nvinfo : EIATTR_MAXREG_COUNT
	.align		4
        /*001c*/ 	.byte	0x03, 0x1b
        /*001e*/ 	.short	0x00ff


	//----- nvinfo : EIATTR_NUM_BARRIERS
	.align		4
        /*0020*/ 	.byte	0x02, 0x4c
        /*0022*/ 	.byte	0x01
	.zero		1


	//----- nvinfo : EIATTR_ANNOTATIONS
	.align		4
        /*0024*/ 	.byte	0x04, 0x55
        /*0026*/ 	.short	(.L_1025 - .L_1024)


	//   ....[0]....
.L_1024:
        /* <DEDUP_REMOVED lines=29> */


	//----- nvinfo : EIATTR_MERCURY_ISA_VERSION
	.align		4
.L_1025:
        /*01e8*/ 	.byte	0x03, 0x5f
        /*01ea*/ 	.short	0x0101


	//----- nvinfo : EIATTR_COOP_GROUP_MASK_REGIDS
	.align		4
        /*01ec*/ 	.byte	0x04, 0x29
        /*01ee*/ 	.short	(.L_1027 - .L_1026)


	//   ....[0]....
.L_1026:
        /*01f0*/ 	.word	0xffffffff


	//   ....[1]....
        /*01f4*/ 	.word	0xffffffff


	//   ....[2]....
        /*01f8*/ 	.word	0xffffffff


	//   ....[3]....
        /*01fc*/ 	.word	0xffffffff


	//   ....[4]....
        /*0200*/ 	.word	0xffffffff


	//   ....[5]....
        /*0204*/ 	.word	0xffffffff


	//   ....[6]....
        /*0208*/ 	.word	0xffffffff


	//   ....[7]....
        /*020c*/ 	.word	0xffffffff


	//   ....[8]....
        /*0210*/ 	.word	0xffffffff


	//   ....[9]....
        /*0214*/ 	.word	0xffffffff


	//   ....[10]....
        /*0218*/ 	.word	0x05000097


	//   ....[11]....
        /*021c*/ 	.word	0x05000097


	//   ....[12]....
        /*0220*/ 	.word	0x05000097


	//   ....[13]....
        /*0224*/ 	.word	0x05000097


	//   ....[14]....
        /*0228*/ 	.word	0x05000097


	//   ....[15]....
        /*022c*/ 	.word	0x05000097


	//   ....[16]....
        /*0230*/ 	.word	0x05000097


	//   ....[17]....
        /*0234*/ 	.word	0x05000097


	//   ....[18]....
        /*0238*/ 	.word	0x05000097


	//   ....[19]....
        /*023c*/ 	.word	0x05000097


	//----- nvinfo : EIATTR_COOP_GROUP_INSTR_OFFSETS
	.align		4
.L_1027:
        /*0240*/ 	.byte	0x04, 0x28
        /*0242*/ 	.short	(.L_1029 - .L_1028)


	//   ....[0]....
.L_1028:
        /*0244*/ 	.word	0x00003f40


	//   ....[1]....
        /*0248*/ 	.word	0x00003f50


	//   ....[2]....
        /*024c*/ 	.word	0x00003f80


	//   ....[3]....
        /*0250*/ 	.word	0x00003fa0


	//   ....[4]....
        /*0254*/ 	.word	0x00003fc0


	//   ....[5]....
        /*0258*/ 	.word	0x00003fe0


	//   ....[6]....
        /*025c*/ 	.word	0x00003ff0


	//   ....[7]....
        /*0260*/ 	.word	0x00004020


	//   ....[8]....
        /*0264*/ 	.word	0x00004040


	//   ....[9]....
        /*0268*/ 	.word	0x00004050


	//   ....[10]....
        /*026c*/ 	.word	0x00007850


	//   ....[11]....
        /*0270*/ 	.word	0x000078b0


	//   ....[12]....
        /*0274*/ 	.word	0x00007910


	//   ....[13]....
        /*0278*/ 	.word	0x00007960


	//   ....[14]....
        /*027c*/ 	.word	0x000079c0


	//   ....[15]....
        /*0280*/ 	.word	0x00007a10


	//   ....[16]....
        /*0284*/ 	.word	0x00007a70


	//   ....[17]....
        /*0288*/ 	.word	0x00007ac0


	//   ....[18]....
        /*028c*/ 	.word	0x00007b30


	//   ....[19]....
        /*0290*/ 	.word	0x00007b90


	//----- nvinfo : EIATTR_EXIT_INSTR_OFFSETS
	.align		4
.L_1029:
        /*0294*/ 	.byte	0x04, 0x1c
        /*0296*/ 	.short	(.L_1031 - .L_1030)


	//   ....[0]....
.L_1030:
        /*0298*/ 	.word	0x00007730


	//   ....[1]....
        /*029c*/ 	.word	0x00007800


	//----- nvinfo : EIATTR_MAX_THREADS
	.align		4
.L_1031:
        /*02a0*/ 	.byte	0x04, 0x05
        /*02a2*/ 	.short	(.L_1033 - .L_1032)
.L_1032:
        /*02a4*/ 	.word	0x00000100
        /*02a8*/ 	.word	0x00000001
        /*02ac*/ 	.word	0x00000001


	//----- nvinfo : EIATTR_CRS_STACK_SIZE
	.align		4
.L_1033:
        /*02b0*/ 	.byte	0x04, 0x1e
        /*02b2*/ 	.short	(.L_1035 - .L_1034)
.L_1034:
        /*02b4*/ 	.word	0x00000000


	//----- nvinfo : EIATTR_CBANK_PARAM_SIZE
	.align		4
.L_1035:
        /*02b8*/ 	.byte	0x03, 0x19
        /*02ba*/ 	.short	0x0128


	//----- nvinfo : EIATTR_PARAM_CBANK
	.align		4
        /*02bc*/ 	.byte	0x04, 0x0a
        /*02be*/ 	.short	(.L_1037 - .L_1036)
	.align		4
.L_1036:
        /*02c0*/ 	.word	index@(.nv.constant0._ZN10layer_norm31ln_parallel_residual_bwd_kernelINS_13Kernel_traitsI6__halfS2_S2_S2_fjLj7168ELj1ELj1ELj8ELj8ENS_18Kernel_traits_baseILj7168ES2_S2_S2_S2_fjLj256EEEEELb1ELb0ELb0EEEvNS_9BwdParamsE)
        /*02c4*/ 	.short	0x0210
        /*02c6*/ 	.short	0x0128


	//----- nvinfo : EIATTR_SW_WAR
	.align		4
.L_1037:
        /*02c8*/ 	.byte	0x04, 0x36
        /*02ca*/ 	.short	(.L_1039 - .L_1038)
.L_1038:
        /*02cc*/ 	.word	0x00000008
.L_1039:


//--------------------- .nv.info._ZN10layer_norm31ln_parallel_residual_bwd_kernelINS_13Kernel_traitsI6__halfS2_S2_S2_fjLj7168ELj1ELj1ELj8ELj8ENS_18Kernel_traits_baseILj7168ES2_S2_S2_S2_fjLj256EEEEELb1ELb0ELb1EEEvNS_9BwdParamsE --------------------------
	.section	.nv.info._ZN10layer_norm31ln_parallel_residual_bwd_kernelINS_13Kernel_traitsI6__halfS2_S2_S2_fjLj7168ELj1ELj1ELj8ELj8ENS_18Kernel_traits_baseILj7168ES2_S2_S2_S2_fjLj256EEEEELb1ELb0ELb1EEEvNS_9BwdParamsE,"",@"SHT_CUDA_INFO"
	.sectionflags	@""
	.align	4


	//----- nvinfo : EIATTR_CUDA_API_VERSION
	.align		4
        /*0000*/ 	.byte	0x04, 0x37
        /*0002*/ 	.short	(.L_1041 - .L_1040)
.L_1040:
        /*0004*/ 	.word	0x00000082


	//----- nvinfo : EIATTR_KPARAM_INFO
	.align		4
.L_1041:
        /*0008*/ 	.byte	0x04, 0x17
        /*000a*/ 	.short	(.L_1043 - .L_1042)
.L_1042:
        /*000c*/ 	.word	0x00000000
        /*0010*/ 	.short	0x0000
        /*0012*/ 	.short	0x0000
        /*0014*/ 	.byte	0x00, 0xf0, 0xa1, 0x04


	//----- nvinfo : EIATTR_SPARSE_MMA_MASK
	.align		4
.L_1043:
        /*0018*/ 	.byte	0x03, 0x50
        /*001a*/ 	.short	0x0000


	//----- nvinfo : EIATTR_MAXREG_COUNT
	.align		4
        /*001c*/ 	.byte	0x03, 0x1b
        /*001e*/ 	.short	0x00ff


	//----- nvinfo : EIATTR_NUM_BARRIERS
	.align		4
        /*0020*/ 	.byte	0x02, 0x4c
        /*0022*/ 	.byte	0x01
	.zero		1


	//----- nvinfo : EIATTR_ANNOTATIONS
	.align		4
        /*0024*/ 	.byte	0x04, 0x55
        /*0026*/ 	.short	(.L_1045 - .L_1044)


	//   ....[0]....
.L_1044:
        /* <DEDUP_REMOVED lines=38> */


	//----- nvinfo : EIATTR_MERCURY_ISA_VERSION
	.align		4
.L_1045:
        /*0278*/ 	.byte	0x03, 0x5f
        /*027a*/ 	.short	0x0101


	//----- nvinfo : EIATTR_COOP_GROUP_MASK_REGIDS
	.align		4
        /*027c*/ 	.byte	0x04, 0x29
        /*027e*/ 	.short	(.L_1047 - .L_1046)


	//   ....[0]....
.L_1046:
        /*0280*/ 	.word	0xffffffff


	//   ....[1]....
        /*0284*/ 	.word	0xffffffff


	//   ....[2]....
        /*0288*/ 	.word	0xffffffff


	//   ....[3]....
        /*028c*/ 	.word	0xffffffff


	//   ....[4]....
        /*0290*/ 	.word	0xffffffff


	//   ....[5]....
        /*0294*/ 	.word	0xffffffff


	//   ....[6]....
        /*0298*/ 	.word	0xffffffff


	//   ....[7]....
        /*029c*/ 	.word	0xffffffff


	//   ....[8]....
        /*02a0*/ 	.word	0xffffffff


	//   ....[9]....
        /*02a4*/ 	.word	0xffffffff


	//   ....[10]....
        /*02a8*/ 	.word	0x05000042


	//   ....[11]....
        /*02ac*/ 	.word	0x05000042


	//   ....[12]....
        /*02b0*/ 	.word	0x05000042


	//   ....[13]....
        /*02b4*/ 	.word	0x05000042


	//   ....[14]....
        /*02b8*/ 	.word	0x05000042


	//   ....[15]....
        /*02bc*/ 	.word	0x05000042


	//   ....[16]....
        /*02c0*/ 	.word	0x05000042


	//   ....[17]....
        /*02c4*/ 	.word	0x05000042


	//   ....[18]....
        /*02c8*/ 	.word	0x05000042


	//   ....[19]....
        /*02cc*/ 	.word	0x05000042


	//----- nvinfo : EIATTR_COOP_GROUP_INSTR_OFFSETS
	.align		4
.L_1047:
        /*02d0*/ 	.byte	0x04, 0x28
        /*02d2*/ 	.short	(.L_1049 - .L_1048)


	//   ....[0]....
.L_1048:
        /*02d4*/ 	.word	0x00003bc0


	//   ....[1]....
        /*02d8*/ 	.word	0x00003be0


	//   ....[2]....
        /*02dc*/ 	.word	0x00003c00


	//   ....[3]....
        /*02e0*/ 	.word	0x00003c20


	//   ....[4]....
        /*02e4*/ 	.word	0x00003c40


	//   ....[5]....
        /*02e8*/ 	.word	0x00003c60


	//   ....[6]....
        /*02ec*/ 	.word	0x00003c80


	//   ....[7]....
        /*02f0*/ 	.word	0x00003ca0


	//   ....[8]....
        /*02f4*/ 	.word	0x00003cb0


	//   ....[9]....
        /*02f8*/ 	.word	0x00003cd0


	//   ....[10]....
        /*02fc*/ 	.word	0x00006fe0


	//   ....[11]....
        /*0300*/ 	.word	0x00007030


	//   ....[12]....
        /*0304*/ 	.word	0x00007090


	//   ....[13]....
        /*0308*/ 	.word	0x000070e0


	//   ....[14]....
        /*030c*/ 	.word	0x00007140


	//   ....[15]....
        /*0310*/ 	.word	0x00007190


	//   ....[16]....
        /*0314*/ 	.word	0x000071f0


	//   ....[17]....
        /*0318*/ 	.word	0x00007240


	//   ....[18]....
        /*031c*/ 	.word	0x000072a0


	//   ....[19]....
        /*0320*/ 	.word	0x000072f0


	//----- nvinfo : EIATTR_EXIT_INSTR_OFFSETS
	.align		4
.L_1049:
        /*0324*/ 	.byte	0x04, 0x1c
        /*0326*/ 	.short	(.L_1051 - .L_1050)


	//   ....[0]....
.L_1050:
        /*0328*/ 	.word	0x00006f80


	//----- nvinfo : EIATTR_MAX_THREADS
	.align		4
.L_1051:
        /*032c*/ 	.byte	0x04, 0x05
        /*032e*/ 	.short	(.L_1053 - .L_1052)
.L_1052:
        /*0330*/ 	.word	0x00000100
        /*0334*/ 	.word	0x00000001
        /*0338*/ 	.word	0x00000001


	//----- nvinfo : EIATTR_CRS_STACK_SIZE
	.align		4
.L_1053:
        /*033c*/ 	.byte	0x04, 0x1e
        /*033e*/ 	.short	(.L_1055 - .L_1054)
.L_1054:
        /*0340*/ 	.word	0x00000000


	//----- nvinfo : EIATTR_CBANK_PARAM_SIZE
	.align		4
.L_1055:
        /*0344*/ 	.byte	0x03, 0x19
        /*0346*/ 	.short	0x0128


	//----- nvinfo : EIATTR_PARAM_CBANK
	.align		4
        /*0348*/ 	.byte	0x04, 0x0a
        /*034a*/ 	.short	(.L_1057 - .L_1056)
	.align		4
.L_1056:
        /*034c*/ 	.word	index@(.nv.constant0._ZN10layer_norm31ln_parallel_residual_bwd_kernelINS_13Kernel_traitsI6__halfS2_S2_S2_fjLj7168ELj1ELj1ELj8ELj8ENS_18Kernel_traits_baseILj7168ES2_S2_S2_S2_fjLj256EEEEELb1ELb0ELb1EEEvNS_9BwdParamsE)
        /*0350*/ 	.short	0x0210
        /*0352*/ 	.short	0x0128


	//----- nvinfo : EIATTR_SW_WAR
	.align		4
.L_1057:
        /*0354*/ 	.byte	0x04, 0x36
        /*0356*/ 	.short	(.L_1059 - .L_1058)
.L_1058:
        /*0358*/ 	.word	0x00000008
.L_1059:


//--------------------- .nv.info._ZN10layer_norm22ln_bwd_finalize_kernelINS_22Kernel_traits_finalizeILj7168E6__halfS2_S2_S2_fjLb0ELj1024ELj4ENS_18Kernel_traits_baseILj7168ES2_S2_S2_S2_fjLj1024EEEEELb0ELb0EEEvNS_9BwdParamsE --------------------------
	.section	.nv.info._ZN10layer_norm22ln_bwd_finalize_kernelINS_22Kernel_traits_finalizeILj7168E6__halfS2_S2_S2_fjLb0ELj1024ELj4ENS_18Kernel_traits_baseILj7168ES2_S2_S2_S2_fjLj1024EEEEELb0ELb0EEEvNS_9BwdParamsE,"",@"SHT_CUDA_INFO"
	.sectionflags	@""
	.align	4


	//----- nvinfo : EIATTR_CUDA_API_VERSION
	.align		4
        /*0000*/ 	.byte	0x04, 0x37
        /*0002*/ 	.short	(.L_1061 - .L_1060)
.L_1060:
        /*0004*/ 	.word	0x00000082


	//----- nvinfo : EIATTR_KPARAM_INFO
	.align		4
.L_1061:
        /*0008*/ 	.byte	0x04, 0x17
        /*000a*/ 	.short	(.L_1063 - .L_1062)
.L_1062:
        /*000c*/ 	.word	0x00000000
        /*0010*/ 	.short	0x0000
        /*0012*/ 	.short	0x0000
        /*0014*/ 	.byte	0x00, 0xf0, 0xa1, 0x04


	//----- nvinfo : EIATTR_SPARSE_MMA_MASK
	.align		4
.L_1063:
        /*0018*/ 	.byte	0x03, 0x50
        /*001a*/ 	.short	0x0000


	//----- nvinfo : EIATTR_MAXREG_COUNT
	.align		4
        /*001c*/ 	.byte	0x03, 0x1b
        /*001e*/ 	.short	0x0040


	//----- nvinfo : EIATTR_NUM_BARRIERS
	.align		4
        /*0020*/ 	.byte	0x02, 0x4c
        /*0022*/ 	.byte	0x01
	.zero		1


	//----- nvinfo : EIATTR_MERCURY_ISA_VERSION
	.align		4
        /*0024*/ 	.byte	0x03, 0x5f
        /*0026*/ 	.short	0x0101


	//----- nvinfo : EIATTR_COOP_GROUP_MASK_REGIDS
	.align		4
        /*0028*/ 	.byte	0x04, 0x29
        /*002a*/ 	.short	(.L_1065 - .L_1064)


	//   ....[0]....
.L_1064:
        /*002c*/ 	.word	0xffffffff


	//   ....[1]....
        /*0030*/ 	.word	0xffffffff


	//   ....[2]....
        /*0034*/ 	.word	0xffffffff


	//   ....[3]....
        /*0038*/ 	.word	0xffffffff


	//   ....[4]....
        /*003c*/ 	.word	0xffffffff


	//   ....[5]....
        /*0040*/ 	.word	0xffffffff


	//   ....[6]....
        /*0044*/ 	.word	0xffffffff


	//   ....[7]....
        /*0048*/ 	.word	0xffffffff


	//   ....[8]....
        /*004c*/ 	.word	0xffffffff


	//   ....[9]....
        /*0050*/ 	.word	0xffffffff


	//   ....[10]....
        /*0054*/ 	.word	0x05000013


	//   ....[11]....
        /*0058*/ 	.word	0x05000013


	//   ....[12]....
        /*005c*/ 	.word	0x05000013


	//   ....[13]....
        /*0060*/ 	.word	0x05000013


	//   ....[14]....
        /*0064*/ 	.word	0x05000013


	//   ....[15]....
        /*0068*/ 	.word	0x05000013


	//   ....[16]....
        /*006c*/ 	.word	0x05000013


	//   ....[17]....
        /*0070*/ 	.word	0x05000013


	//   ....[18]....
        /*0074*/ 	.word	0x05000013


	//   ....[19]....
        /*0078*/ 	.word	0x05000013


	//----- nvinfo : EIATTR_COOP_GROUP_INSTR_OFFSETS
	.align		4
.L_1065:
        /*007c*/ 	.byte	0x04, 0x28
        /*007e*/ 	.short	(.L_1067 - .L_1066)


	//   ....[0]....
.L_1066:
        /*0080*/ 	.word	0x000008e0


	//   ....[1]....
        /*0084*/ 	.word	0x000008f0


	//   ....[2]....
        /*0088*/ 	.word	0x00000920


	//   ....[3]....
        /*008c*/ 	.word	0x00000930


	//   ....[4]....
        /*0090*/ 	.word	0x00000960


	//   ....[5]....
        /*0094*/ 	.word	0x00000970


	//   ....[6]....
        /*0098*/ 	.word	0x000009a0


	//   ....[7]....
        /*009c*/ 	.word	0x000009b0


	//   ....[8]....
        /*00a0*/ 	.word	0x000009e0


	//   ....[9]....
        /*00a4*/ 	.word	0x000009f0


	//   ....[10]....
        /*00a8*/ 	.word	0x00000c10


	//   ....[11]....
        /*00ac*/ 	.word	0x00000c80


	//   ....[12]....
        /*00b0*/ 	.word	0x00000cf0


	//   ....[13]....
        /*00b4*/ 	.word	0x00000d60


	//   ....[14]....
        /*00b8*/ 	.word	0x00000dd0


	//   ....[15]....
        /*00bc*/ 	.word	0x00000e30


	//   ....[16]....
        /*00c0*/ 	.word	0x00000ea0


	//   ....[17]....
        /*00c4*/ 	.word	0x00000f10


	//   ....[18]....
        /*00c8*/ 	.word	0x00000f80


	//   ....[19]....
        /*00cc*/ 	.word	0x00000ff0


	//----- nvinfo : EIATTR_EXIT_INSTR_OFFSETS
	.align		4
.L_1067:
        /*00d0*/ 	.byte	0x04, 0x1c
        /*00d2*/ 	.short	(.L_1069 - .L_1068)


	//   ....[0]....
.L_1068:
        /*00d4*/ 	.word	0x00000070


	//   ....[1]....
        /*00d8*/ 	.word	0x00000bb0


	//----- nvinfo : EIATTR_MAX_THREADS
	.align		4
.L_1069:
        /*00dc*/ 	.byte	0x04, 0x05
        /*00de*/ 	.short	(.L_1071 - .L_1070)
.L_1070:
        /*00e0*/ 	.word	0x00000400
        /*00e4*/ 	.word	0x00000001
        /*00e8*/ 	.word	0x00000001


	//----- nvinfo : EIATTR_CRS_STACK_SIZE
	.align		4
.L_1071:
        /*00ec*/ 	.byte	0x04, 0x1e
        /*00ee*/ 	.short	(.L_1073 - .L_1072)
.L_1072:
        /*00f0*/ 	.word	0x00000000


	//----- nvinfo : EIATTR_CBANK_PARAM_SIZE
	.align		4
.L_1073:
        /*00f4*/ 	.byte	0x03, 0x19
        /*00f6*/ 	.short	0x0128


	//----- nvinfo : EIATTR_PARAM_CBANK
	.align		4
        /*00f8*/ 	.byte	0x04, 0x0a
        /*00fa*/ 	.short	(.L_1075 - .L_1074)
	.align		4
.L_1074:
        /*00fc*/ 	.word	index@(.nv.constant0._ZN10layer_norm22ln_bwd_finalize_kernelINS_22Kernel_traits_finalizeILj7168E6__halfS2_S2_S2_fjLb0ELj1024ELj4ENS_18Kernel_traits_baseILj7168ES2_S2_S2_S2_fjLj1024EEEEELb0ELb0EEEvNS_9BwdParamsE)
        /*0100*/ 	.short	0x0210
        /*0102*/ 	.short	0x0128


	//----- nvinfo : EIATTR_SW_WAR
	.align		4
.L_1075:
        /*0104*/ 	.byte	0x04, 0x36
        /*0106*/ 	.short	(.L_1077 - .L_1076)
.L_1076:
        /*0108*/ 	.word	0x00000008
.L_1077:


//--------------------- .nv.info._ZN10layer_norm40ln_parallel_residual_bwd_finalize_kernelINS_22Kernel_traits_finalizeILj7168E6__halfS2_S2_S2_fjLb0ELj1024ELj4ENS_18Kernel_traits_baseILj7168ES2_S2_S2_S2_fjLj1024EEEEELb0EEEvNS_9BwdParamsE --------------------------
	.section	.nv.info._ZN10layer_norm40ln_parallel_residual_bwd_finalize_kernelINS_22Kernel_traits_finalizeILj7168E6__halfS2_S2_S2_fjLb0ELj1024ELj4ENS_18Kernel_traits_baseILj7168ES2_S2_S2_S2_fjLj1024EEEEELb0EEEvNS_9BwdParamsE,"",@"SHT_CUDA_INFO"
	.sectionflags	@""
	.align	4


	//----- nvinfo : EIATTR_CUDA_API_VERSION
	.align		4
        /*0000*/ 	.byte	0x04, 0x37
        /*0002*/ 	.short	(.L_1079 - .L_1078)
.L_1078:
        /*0004*/ 	.word	0x00000082


	//----- nvinfo : EIATTR_KPARAM_INFO
	.align		4
.L_1079:
        /*0008*/ 	.byte	0x04, 0x17
        /*000a*/ 	.short	(.L_1081 - .L_1080)
.L_1080:
        /*000c*/ 	.word	0x00000000
        /*0010*/ 	.short	0x0000
        /*0012*/ 	.short	0x0000
        /*0014*/ 	.byte	0x00, 0xf0, 0xa1, 0x04


	//----- nvinfo : EIATTR_SPARSE_MMA_MASK
	.align		4
.L_1081:
        /*0018*/ 	.byte	0x03, 0x50
        /*001a*/ 	.short	0x0000


	//----- nvinfo : EIATTR_MAXREG_COUNT
	.align		4
        /*001c*/ 	.byte	0x03, 0x1b
        /*001e*/ 	.short	0x0040


	//----- nvinfo : EIATTR_NUM_BARRIERS
	.align		4
        /*0020*/ 	.byte	0x02, 0x4c
        /*0022*/ 	.byte	0x01
	.zero		1


	//----- nvinfo : EIATTR_MERCURY_ISA_VERSION
	.align		4
        /*0024*/ 	.byte	0x03, 0x5f
        /*0026*/ 	.short	0x0101


	//----- nvinfo : EIATTR_COOP_GROUP_MASK_REGIDS
	.align		4
        /*0028*/ 	.byte	0x04, 0x29
        /*002a*/ 	.short	(.L_1083 - .L_1082)


	//   ....[0]....
.L_1082:
        /*002c*/ 	.word	0xffffffff


	//   ....[1]....
        /*0030*/ 	.word	0xffffffff


	//   ....[2]....
        /*0034*/ 	.word	0xffffffff


	//   ....[3]....
        /*0038*/ 	.word	0xffffffff


	//   ....[4]....
        /*003c*/ 	.word	0xffffffff


	//   ....[5]....
        /*0040*/ 	.word	0xffffffff


	//   ....[6]....
        /*0044*/ 	.word	0xffffffff


	//   ....[7]....
        /*0048*/ 	.word	0xffffffff


	//   ....[8]....
        /*004c*/ 	.word	0xffffffff


	//   ....[9]....
        /*0050*/ 	.word	0xffffffff


	//   ....[10]....
        /*0054*/ 	.word	0xffffffff


	//   ....[11]....
        /*0058*/ 	.word	0xffffffff


	//   ....[12]....
        /*005c*/ 	.word	0xffffffff


	//   ....[13]....
        /*0060*/ 	.word	0xffffffff


	//   ....[14]....
        /*0064*/ 	.word	0xffffffff


	//   ....[15]....
        /*0068*/ 	.word	0xffffffff


	//   ....[16]....
        /*006c*/ 	.word	0xffffffff


	//   ....[17]....
        /*0070*/ 	.word	0xffffffff


	//   ....[18]....
        /*0074*/ 	.word	0xffffffff


	//   ....[19]....
        /*0078*/ 	.word	0xffffffff


	//   ....[20]....
        /*007c*/ 	.word	0x0500000c


	//   ....[21]....
        /*0080*/ 	.word	0x0500000c


	//   ....[22]....
        /*0084*/ 	.word	0x0500000c


	//   ....[23]....
        /*0088*/ 	.word	0x0500000c


	//   ....[24]....
        /*008c*/ 	.word	0x0500000c


	//   ....[25]....
        /*0090*/ 	.word	0x0500000c


	//   ....[26]....
        /*0094*/ 	.word	0x0500000c


	//   ....[27]....
        /*0098*/ 	.word	0x0500000c


	//   ....[28]....
        /*009c*/ 	.word	0x0500000c


	//   ....[29]....
        /*00a0*/ 	.word	0x0500000c


	//   ....[30]....
        /*00a4*/ 	.word	0x0500000c


	//   ....[31]....
        /*00a8*/ 	.word	0x0500000c


	//   ....[32]....
        /*00ac*/ 	.word	0x0500000c


	//   ....[33]....
        /*00b0*/ 	.word	0x0500000c


	//   ....[34]....
        /*00b4*/ 	.word	0x0500000c


	//   ....[35]....
        /*00b8*/ 	.word	0x0500000c


	//   ....[36]....
        /*00bc*/ 	.word	0x0500000c


	//   ....[37]....
        /*00c0*/ 	.word	0x0500000c


	//   ....[38]....
        /*00c4*/ 	.word	0x0500000c


	//   ....[39]....
        /*00c8*/ 	.word	0x0500000c


	//----- nvinfo : EIATTR_COOP_GROUP_INSTR_OFFSETS
	.align		4
.L_1083:
        /*00cc*/ 	.byte	0x04, 0x28
        /*00ce*/ 	.short	(.L_1085 - .L_1084)


	//   ....[0]....
.L_1084:
        /*00d0*/ 	.word	0x00000ce0


	//   ....[1]....
        /*00d4*/ 	.word	0x00000cf0


	//   ....[2]....
        /*00d8*/ 	.word	0x00000d00


	//   ....[3]....
        /*00dc*/ 	.word	0x00000d10


	//   ....[4]....
        /*00e0*/ 	.word	0x00000d40


	//   ....[5]....
        /*00e4*/ 	.word	0x00000d70


	//   ....[6]....
        /*00e8*/ 	.word	0x00000d80


	//   ....[7]....
        /*00ec*/ 	.word	0x00000d90


	//   ....[8]....
        /*00f0*/ 	.word	0x00000db0


	//   ....[9]....
        /*00f4*/ 	.word	0x00000df0


	//   ....[10]....
        /*00f8*/ 	.word	0x00000e00


	//   ....[11]....
        /*00fc*/ 	.word	0x00000e10


	//   ....[12]....
        /*0100*/ 	.word	0x00000e30


	//   ....[13]....
        /*0104*/ 	.word	0x00000e70


	//   ....[14]....
        /*0108*/ 	.word	0x00000e80


	//   ....[15]....
        /*010c*/ 	.word	0x00000e90


	//   ....[16]....
        /*0110*/ 	.word	0x00000eb0


	//   ....[17]....
        /*0114*/ 	.word	0x00000ee0


	//   ....[18]....
        /*0118*/ 	.word	0x00000f00


	//   ....[19]....
        /*011c*/ 	.word	0x00000f10


	//   ....[20]....
        /*0120*/ 	.word	0x00001230


	//   ....[21]....
        /*0124*/ 	.word	0x00001290


	//   ....[22]....
        /*0128*/ 	.word	0x000012f0


	//   ....[23]....
        /*012c*/ 	.word	0x00001350


	//   ....[24]....
        /*0130*/ 	.word	0x000013b0


	//   ....[25]....
        /*0134*/ 	.word	0x00001410


	//   ....[26]....
        /*0138*/ 	.word	0x00001480


	//   ....[27]....
        /*013c*/ 	.word	0x000014f0


	//   ....[28]....
        /*0140*/ 	.word	0x00001560


	//   ....[29]....
        /*0144*/ 	.word	0x000015d0


	//   ....[30]....
        /*0148*/ 	.word	0x00001630


	//   ....[31]....
        /*014c*/ 	.word	0x000016a0


	//   ....[32]....
        /*0150*/ 	.word	0x00001710


	//   ....[33]....
        /*0154*/ 	.word	0x00001780


	//   ....[34]....
        /*0158*/ 	.word	0x000017f0


	//   ....[35]....
        /*015c*/ 	.word	0x00001850


	//   ....[36]....
        /*0160*/ 	.word	0x000018c0


	//   ....[37]....
        /*0164*/ 	.word	0x00001930


	//   ....[38]....
        /*0168*/ 	.word	0x000019a0


	//   ....[39]....
        /*016c*/ 	.word	0x00001a10


	//----- nvinfo : EIATTR_EXIT_INSTR_OFFSETS
	.align		4
.L_1085:
        /*0170*/ 	.byte	0x04, 0x1c
        /*0172*/ 	.short	(.L_1087 - .L_1086)


	//   ....[0]....
.L_1086:
        /*0174*/ 	.word	0x00000070


	//   ....[1]....
        /*0178*/ 	.word	0x000011d0


	//----- nvinfo : EIATTR_MAX_THREADS
	.align		4
.L_1087:
        /*017c*/ 	.byte	0x04, 0x05
        /*017e*/ 	.short	(.L_1089 - .L_1088)
.L_1088:
        /*0180*/ 	.word	0x00000400
        /*0184*/ 	.word	0x00000001
        /*0188*/ 	.word	0x00000001


	//----- nvinfo : EIATTR_CRS_STACK_SIZE
	.align		4
.L_1089:
        /*018c*/ 	.byte	0x04, 0x1e
        /*018e*/ 	.short	(.L_1091 - .L_1090)
.L_1090:
        /*0190*/ 	.word	0x00000000


	//----- nvinfo : EIATTR_CBANK_PARAM_SIZE
	.align		4
.L_1091:
        /*0194*/ 	.byte	0x03, 0x19
        /*0196*/ 	.short	0x0128


	//----- nvinfo : EIATTR_PARAM_CBANK
	.align		4
        /*0198*/ 	.byte	0x04, 0x0a
        /*019a*/ 	.short	(.L_1093 - .L_1092)
	.align		4
.L_1092:
        /*019c*/ 	.word	index@(.nv.constant0._ZN10layer_norm40ln_parallel_residual_bwd_finalize_kernelINS_22Kernel_traits_finalizeILj7168E6__halfS2_S2_S2_fjLb0ELj1024ELj4ENS_18Kernel_traits_baseILj7168ES2_S2_S2_S2_fjLj1024EEEEELb0EEEvNS_9BwdParamsE)
        /*01a0*/ 	.short	0x0210
        /*01a2*/ 	.short	0x0128


	//----- nvinfo : EIATTR_SW_WAR
	.align		4
.L_1093:
        /*01a4*/ 	.byte	0x04, 0x36
        /*01a6*/ 	.short	(.L_1095 - .L_1094)
.L_1094:
        /*01a8*/ 	.word	0x00000008
.L_1095:


//--------------------- .nv.info._ZN10layer_norm31ln_parallel_residual_bwd_kernelINS_13Kernel_traitsI6__halfS2_S2_S2_fjLj7168ELj1ELj1ELj8ELj8ENS_18Kernel_traits_baseILj7168ES2_S2_S2_S2_fjLj256EEEEELb1ELb1ELb0EEEvNS_9BwdParamsE --------------------------
	.section	.nv.info._ZN10layer_norm31ln_parallel_residual_bwd_kernelINS_13Kernel_traitsI6__halfS2_S2_S2_fjLj7168ELj1ELj1ELj8ELj8ENS_18Kernel_traits_baseILj7168ES2_S2_S2_S2_fjLj256EEEEELb1ELb1ELb0EEEvNS_9BwdParamsE,"",@"SHT_CUDA_INFO"
	.sectionflags	@""
	.align	4


	//----- nvinfo : EIATTR_CUDA_API_VERSION
	.align		4
        /*0000*/ 	.byte	0x04, 0x37
        /*0002*/ 	.short	(.L_1097 - .L_1096)
.L_1096:
        /*0004*/ 	.word	0x00000082


	//----- nvinfo : EIATTR_KPARAM_INFO
	.align		4
.L_1097:
        /*0008*/ 	.byte	0x04, 0x17
        /*000a*/ 	.short	(.L_1099 - .L_1098)
.L_1098:
        /*000c*/ 	.word	0x00000000
        /*0010*/ 	.short	0x0000
        /*0012*/ 	.short	0x0000
        /*0014*/ 	.byte	0x00, 0xf0, 0xa1, 0x04


	//----- nvinfo : EIATTR_SPARSE_MMA_MASK
	.align		4
.L_1099:
        /*0018*/ 	.byte	0x03, 0x50
        /*001a*/ 	.short	0x0000


	//----- nvinfo : EIATTR_MAXREG_COUNT
	.align		4
        /*001c*/ 	.byte	0x03, 0x1b
        /*001e*/ 	.short	0x00ff


	//----- nvinfo : EIATTR_NUM_BARRIERS
	.align		4
        /*0020*/ 	.byte	0x02, 0x4c
        /*0022*/ 	.byte	0x01
	.zero		1


	//----- nvinfo : EIATTR_MERCURY_ISA_VERSION
	.align		4
        /*0024*/ 	.byte	0x03, 0x5f
        /*0026*/ 	.short	0x0101


	//----- nvinfo : EIATTR_COOP_GROUP_MASK_REGIDS
	.align		4
        /*0028*/ 	.byte	0x04, 0x29
        /*002a*/ 	.short	(.L_1101 - .L_1100)


	//   ....[0]....
.L_1100:
        /*002c*/ 	.word	0xffffffff


	//   ....[1]....
        /*0030*/ 	.word	0xffffffff


	//   ....[2]....
        /*0034*/ 	.word	0xffffffff


	//   ....[3]....
        /*0038*/ 	.word	0xffffffff


	//   ....[4]....
        /*003c*/ 	.word	0xffffffff


	//   ....[5]....
        /*0040*/ 	.word	0xffffffff


	//   ....[6]....
        /*0044*/ 	.word	0xffffffff


	//   ....[7]....
        /*0048*/ 	.word	0xffffffff


	//   ....[8]....
        /*004c*/ 	.word	0xffffffff


	//   ....[9]....
        /*0050*/ 	.word	0xffffffff


	//   ....[10]....
        /*0054*/ 	.word	0x05000070


	//   ....[11]....
        /*0058*/ 	.word	0x05000070


	//   ....[12]....
        /*005c*/ 	.word	0x05000070


	//   ....[13]....
        /*0060*/ 	.word	0x05000070


	//   ....[14]....
        /*0064*/ 	.word	0x05000070


	//   ....[15]....
        /*0068*/ 	.word	0x05000070


	//   ....[16]....
        /*006c*/ 	.word	0x05000070


	//   ....[17]....
        /*0070*/ 	.word	0x05000070


	//   ....[18]....
        /*0074*/ 	.word	0x05000070


	//   ....[19]....
        /*0078*/ 	.word	0x05000070


	//----- nvinfo : EIATTR_COOP_GROUP_INSTR_OFFSETS
	.align		4
.L_1101:
        /*007c*/ 	.byte	0x04, 0x28
        /*007e*/ 	.short	(.L_1103 - .L_1102)


	//   ....[0]....
.L_1102:
        /*0080*/ 	.word	0x00002a40


	//   ....[1]....
        /*0084*/ 	.word	0x00002a50


	//   ....[2]....
        /*0088*/ 	.word	0x00002a80


	//   ....[3]....
        /*008c*/ 	.word	0x00002a90


	//   ....[4]....
        /*0090*/ 	.word	0x00002ac0


	//   ....[5]....
        /*0094*/ 	.word	0x00002ad0


	//   ....[6]....
        /*0098*/ 	.word	0x00002b00


	//   ....[7]....
        /*009c*/ 	.word	0x00002b10


	//   ....[8]....
        /*00a0*/ 	.word	0x00002b40


	//   ....[9]....
        /*00a4*/ 	.word	0x00002b50


	//   ....[10]....
        /*00a8*/ 	.word	0x00005ef0


	//   ....[11]....
        /*00ac*/ 	.word	0x00005f40


	//   ....[12]....
        /*00b0*/ 	.word	0x00005fb0


	//   ....[13]....
        /*00b4*/ 	.word	0x00006010


	//   ....[14]....
        /*00b8*/ 	.word	0x00006080


	//   ....[15]....
        /*00bc*/ 	.word	0x000060e0


	//   ....[16]....
        /*00c0*/ 	.word	0x00006150


	//   ....[17]....
        /*00c4*/ 	.word	0x000061b0


	//   ....[18]....
        /*00c8*/ 	.word	0x00006220


	//   ....[19]....
        /*00cc*/ 	.word	0x00006280


	//----- nvinfo : EIATTR_EXIT_INSTR_OFFSETS
	.align		4
.L_1103:
        /*00d0*/ 	.byte	0x04, 0x1c
        /*00d2*/ 	.short	(.L_1105 - .L_1104)


	//   ....[0]....
.L_1104:
        /*00d4*/ 	.word	0x00005e10


	//   ....[1]....
        /*00d8*/ 	.word	0x00005e90


	//----- nvinfo : EIATTR_MAX_THREADS
	.align		4
.L_1105:
        /*00dc*/ 	.byte	0x04, 0x05
        /*00de*/ 	.short	(.L_1107 - .L_1106)
.L_1106:
        /*00e0*/ 	.word	0x00000100
        /*00e4*/ 	.word	0x00000001
        /*00e8*/ 	.word	0x00000001


	//----- nvinfo : EIATTR_CRS_STACK_SIZE
	.align		4
.L_1107:
        /*00ec*/ 	.byte	0x04, 0x1e
        /*00ee*/ 	.short	(.L_1109 - .L_1108)
.L_1108:
        /*00f0*/ 	.word	0x00000000


	//----- nvinfo : EIATTR_CBANK_PARAM_SIZE
	.align		4
.L_1109:
        /*00f4*/ 	.byte	0x03, 0x19
        /*00f6*/ 	.short	0x0128


	//----- nvinfo : EIATTR_PARAM_CBANK
	.align		4
        /*00f8*/ 	.byte	0x04, 0x0a
        /*00fa*/ 	.short	(.L_1111 - .L_1110)
	.align		4
.L_1110:
        /*00fc*/ 	.word	index@(.nv.constant0._ZN10layer_norm31ln_parallel_residual_bwd_kernelINS_13Kernel_traitsI6__halfS2_S2_S2_fjLj7168ELj1ELj1ELj8ELj8ENS_18Kernel_traits_baseILj7168ES2_S2_S2_S2_fjLj256EEEEELb1ELb1ELb0EEEvNS_9BwdParamsE)
        /*0100*/ 	.short	0x0210
        /*0102*/ 	.short	0x0128


	//----- nvinfo : EIATTR_SW_WAR
	.align		4
.L_1111:
        /*0104*/ 	.byte	0x04, 0x36
        /*0106*/ 	.short	(.L_1113 - .L_1112)
.L_1112:
        /*0108*/ 	.word	0x00000008
.L_1113:


//--------------------- .nv.info._ZN10layer_norm22ln_bwd_finalize_kernelINS_22Kernel_traits_finalizeILj7168E6__halfS2_S2_S2_fjLb0ELj1024ELj4ENS_18Kernel_traits_baseILj7168ES2_S2_S2_S2_fjLj1024EEEEELb0ELb1EEEvNS_9BwdParamsE --------------------------
	.section	.nv.info._ZN10layer_norm22ln_bwd_finalize_kernelINS_22Kernel_traits_finalizeILj7168E6__halfS2_S2_S2_fjLb0ELj1024ELj4ENS_18Kernel_traits_baseILj7168ES2_S2_S2_S2_fjLj1024EEEEELb0ELb1EEEvNS_9BwdParamsE,"",@"SHT_CUDA_INFO"
	.sectionflags	@""
	.align	4


	//----- nvinfo : EIATTR_CUDA_API_VERSION
	.align		4
        /*0000*/ 	.byte	0x04, 0x37
        /*0002*/ 	.short	(.L_1115 - .L_1114)
.L_1114:
        /*0004*/ 	.word	0x00000082


	//----- nvinfo : EIATTR_KPARAM_INFO
	.align		4
.L_1115:
        /*0008*/ 	.byte	0x04, 0x17
        /*000a*/ 	.short	(.L_1117 - .L_1116)
.L_1116:
        /*000c*/ 	.word	0x00000000
        /*0010*/ 	.short	0x0000
        /*0012*/ 	.short	0x0000
        /*0014*/ 	.byte	0x00, 0xf0, 0xa1, 0x04


	//----- nvinfo : EIATTR_SPARSE_MMA_MASK
	.align		4
.L_1117:
        /*0018*/ 	.byte	0x03, 0x50
        /*001a*/ 	.short	0x0000


	//----- nvinfo : EIATTR_MAXREG_COUNT
	.align		4
        /*001c*/ 	.byte	0x03, 0x1b
        /*001e*/ 	.short	0x0040


	//----- nvinfo : EIATTR_NUM_BARRIERS
	.align		4
        /*0020*/ 	.byte	0x02, 0x4c
        /*0022*/ 	.byte	0x01
	.zero		1


	//----- nvinfo : EIATTR_MERCURY_ISA_VERSION
	.align		4
        /*0024*/ 	.byte	0x03, 0x5f
        /*0026*/ 	.short	0x0101


	//----- nvinfo : EIATTR_COOP_GROUP_MASK_REGIDS
	.align		4
        /*0028*/ 	.byte	0x04, 0x29
        /*002a*/ 	.short	(.L_1119 - .L_1118)


	//   ....[0]....
.L_1118:
        /*002c*/ 	.word	0xffffffff


	//   ....[1]....
        /*0030*/ 	.word	0xffffffff


	//   ....[2]....
        /*0034*/ 	.word	0xffffffff


	//   ....[3]....
        /*0038*/ 	.word	0xffffffff


	//   ....[4]....
        /*003c*/ 	.word	0xffffffff


	//   ....[5]....
        /*0040*/ 	.word	0xffffffff


	//   ....[6]....
        /*0044*/ 	.word	0xffffffff


	//   ....[7]....
        /*0048*/ 	.word	0xffffffff


	//   ....[8]....
        /*004c*/ 	.word	0xffffffff


	//   ....[9]....
        /*0050*/ 	.word	0xffffffff


	//   ....[10]....
        /*0054*/ 	.word	0x05000011


	//   ....[11]....
        /*0058*/ 	.word	0x05000011


	//   ....[12]....
        /*005c*/ 	.word	0x05000011


	//   ....[13]....
        /*0060*/ 	.word	0x05000011


	//   ....[14]....
        /*0064*/ 	.word	0x05000011


	//   ....[15]....
        /*0068*/ 	.word	0x05000011


	//   ....[16]....
        /*006c*/ 	.word	0x05000011


	//   ....[17]....
        /*0070*/ 	.word	0x05000011


	//   ....[18]....
        /*0074*/ 	.word	0x05000011


	//   ....[19]....
        /*0078*/ 	.word	0x05000011


	//----- nvinfo : EIATTR_COOP_GROUP_INSTR_OFFSETS
	.align		4
.L_1119:
        /*007c*/ 	.byte	0x04, 0x28
        /*007e*/ 	.short	(.L_1121 - .L_1120)


	//   ....[0]....
.L_1120:
        /*0080*/ 	.word	0x000008e0


	//   ....[1]....
        /*0084*/ 	.word	0x000008f0


	//   ....[2]....
        /*0088*/ 	.word	0x00000920


	//   ....[3]....
        /*008c*/ 	.word	0x00000930


	//   ....[4]....
        /*0090*/ 	.word	0x00000960


	//   ....[5]....
        /*0094*/ 	.word	0x00000970


	//   ....[6]....
        /*0098*/ 	.word	0x000009a0


	//   ....[7]....
        /*009c*/ 	.word	0x000009b0


	//   ....[8]....
        /*00a0*/ 	.word	0x000009e0


	//   ....[9]....
        /*00a4*/ 	.word	0x000009f0


	//   ....[10]....
        /*00a8*/ 	.word	0x00000bf0


	//   ....[11]....
        /*00ac*/ 	.word	0x00000c60


	//   ....[12]....
        /*00b0*/ 	.word	0x00000cd0


	//   ....[13]....
        /*00b4*/ 	.word	0x00000d40


	//   ....[14]....
        /*00b8*/ 	.word	0x00000db0


	//   ....[15]....
        /*00bc*/ 	.word	0x00000e10


	//   ....[16]....
        /*00c0*/ 	.word	0x00000e80


	//   ....[17]....
        /*00c4*/ 	.word	0x00000ef0


	//   ....[18]....
        /*00c8*/ 	.word	0x00000f60


	//   ....[19]....
        /*00cc*/ 	.word	0x00000fd0


	//----- nvinfo : EIATTR_EXIT_INSTR_OFFSETS
	.align		4
.L_1121:
        /*00d0*/ 	.byte	0x04, 0x1c
        /*00d2*/ 	.short	(.L_1123 - .L_1122)


	//   ....[0]....
.L_1122:
        /*00d4*/ 	.word	0x00000070


	//   ....[1]....
        /*00d8*/ 	.word	0x00000b90


	//----- nvinfo : EIATTR_MAX_THREADS
	.align		4
.L_1123:
        /*00dc*/ 	.byte	0x04, 0x05
        /*00de*/ 	.short	(.L_1125 - .L_1124)
.L_1124:
        /*00e0*/ 	.word	0x00000400
        /*00e4*/ 	.word	0x00000001
        /*00e8*/ 	.word	0x00000001


	//----- nvinfo : EIATTR_CRS_STACK_SIZE
	.align		4
.L_1125:
        /*00ec*/ 	.byte	0x04, 0x1e
        /*00ee*/ 	.short	(.L_1127 - .L_1126)
.L_1126:
        /*00f0*/ 	.word	0x00000000


	//----- nvinfo : EIATTR_CBANK_PARAM_SIZE
	.align		4
.L_1127:
        /*00f4*/ 	.byte	0x03, 0x19
        /*00f6*/ 	.short	0x0128


	//----- nvinfo : EIATTR_PARAM_CBANK
	.align		4
        /*00f8*/ 	.byte	0x04, 0x0a
        /*00fa*/ 	.short	(.L_1129 - .L_1128)
	.align		4
.L_1128:
        /*00fc*/ 	.word	index@(.nv.constant0._ZN10layer_norm22ln_bwd_finalize_kernelINS_22Kernel_traits_finalizeILj7168E6__halfS2_S2_S2_fjLb0ELj1024ELj4ENS_18Kernel_traits_baseILj7168ES2_S2_S2_S2_fjLj1024EEEEELb0ELb1EEEvNS_9BwdParamsE)
        /*0100*/ 	.short	0x0210
        /*0102*/ 	.short	0x0128


	//----- nvinfo : EIATTR_SW_WAR
	.align		4
.L_1129:
        /*0104*/ 	.byte	0x04, 0x36
        /*0106*/ 	.short	(.L_1131 - .L_1130)
.L_1130:
        /*0108*/ 	.word	0x00000008
.L_1131:


//--------------------- .nv.info._ZN10layer_norm40ln_parallel_residual_bwd_finalize_kernelINS_22Kernel_traits_finalizeILj7168E6__halfS2_S2_S2_fjLb0ELj1024ELj4ENS_18Kernel_traits_baseILj7168ES2_S2_S2_S2_fjLj1024EEEEELb1EEEvNS_9BwdParamsE --------------------------
	.section	.nv.info._ZN10layer_norm40ln_parallel_residual_bwd_finalize_kernelINS_22Kernel_traits_finalizeILj7168E6__halfS2_S2_S2_fjLb0ELj1024ELj4ENS_18Kernel_traits_baseILj7168ES2_S2_S2_S2_fjLj1024EEEEELb1EEEvNS_9BwdParamsE,"",@"SHT_CUDA_INFO"
	.sectionflags	@""
	.align	4


	//----- nvinfo : EIATTR_CUDA_API_VERSION
	.align		4
        /*0000*/ 	.byte	0x04, 0x37
        /*0002*/ 	.short	(.L_1133 - .L_1132)
.L_1132:
        /*0004*/ 	.word	0x00000082


	//----- nvinfo : EIATTR_KPARAM_INFO
	.align		4
.L_1133:
        /*0008*/ 	.byte	0x04, 0x17
        /*000a*/ 	.short	(.L_1135 - .L_1134)
.L_1134:
        /*000c*/ 	.word	0x00000000
        /*0010*/ 	.short	0x0000
        /*0012*/ 	.short	0x0000
        /*0014*/ 	.byte	0x00, 0xf0, 0xa1, 0x04


	//----- nvinfo : EIATTR_SPARSE_MMA_MASK
	.align		4
.L_1135:
        /*0018*/ 	.byte	0x03, 0x50
        /*001a*/ 	.short	0x0000


	//----- nvinfo : EIATTR_MAXREG_COUNT
	.align		4
        /*001c*/ 	.byte	0x03, 0x1b
        /*001e*/ 	.short	0x0040


	//----- nvinfo : EIATTR_NUM_BARRIERS
	.align		4
        /*0020*/ 	.byte	0x02, 0x4c
        /*0022*/ 	.byte	0x01
	.zero		1


	//----- nvinfo : EIATTR_MERCURY_ISA_VERSION
	.align		4
        /*0024*/ 	.byte	0x03, 0x5f
        /*0026*/ 	.short	0x0101


	//----- nvinfo : EIATTR_COOP_GROUP_MASK_REGIDS
	.align		4
        /*0028*/ 	.byte	0x04, 0x29
        /*002a*/ 	.short	(.L_1137 - .L_1136)


	//   ....[0]....
.L_1136:
        /*002c*/ 	.word	0xffffffff


	//   ....[1]....
        /*0030*/ 	.word	0xffffffff


	//   ....[2]....
        /*0034*/ 	.word	0xffffffff


	//   ....[3]....
        /*0038*/ 	.word	0xffffffff


	//   ....[4]....
        /*003c*/ 	.word	0xffffffff


	//   ....[5]....
        /*0040*/ 	.word	0xffffffff


	//   ....[6]....
        /*0044*/ 	.word	0xffffffff


	//   ....[7]....
        /*0048*/ 	.word	0xffffffff


	//   ....[8]....
        /*004c*/ 	.word	0xffffffff


	//   ....[9]....
        /*0050*/ 	.word	0xffffffff


	//   ....[10]....
        /*0054*/ 	.word	0xffffffff


	//   ....[11]....
        /*0058*/ 	.word	0xffffffff


	//   ....[12]....
        /*005c*/ 	.word	0xffffffff


	//   ....[13]....
        /*0060*/ 	.word	0xffffffff


	//   ....[14]....
        /*0064*/ 	.word	0xffffffff


	//   ....[15]....
        /*0068*/ 	.word	0xffffffff


	//   ....[16]....
        /*006c*/ 	.word	0xffffffff


	//   ....[17]....
        /*0070*/ 	.word	0xffffffff


	//   ....[18]....
        /*0074*/ 	.word	0xffffffff


	//   ....[19]....
        /*0078*/ 	.word	0xffffffff


	//   ....[20]....
        /*007c*/ 	.word	0x0500000b


	//   ....[21]....
        /*0080*/ 	.word	0x0500000b


	//   ....[22]....
        /*0084*/ 	.word	0x0500000b


	//   ....[23]....
        /*0088*/ 	.word	0x0500000b


	//   ....[24]....
        /*008c*/ 	.word	0x0500000b


	//   ....[25]....
        /*0090*/ 	.word	0x0500000b


	//   ....[26]....
        /*0094*/ 	.word	0x0500000b


	//   ....[27]....
        /*0098*/ 	.word	0x0500000b


	//   ....[28]....
        /*009c*/ 	.word	0x0500000b


	//   ....[29]....
        /*00a0*/ 	.word	0x0500000b


	//   ....[30]....
        /*00a4*/ 	.word	0x0500000b


	//   ....[31]....
        /*00a8*/ 	.word	0x0500000b


	//   ....[32]....
        /*00ac*/ 	.word	0x0500000b


	//   ....[33]....
        /*00b0*/ 	.word	0x0500000b


	//   ....[34]....
        /*00b4*/ 	.word	0x0500000b


	//   ....[35]....
        /*00b8*/ 	.word	0x0500000b


	//   ....[36]....
        /*00bc*/ 	.word	0x0500000b


	//   ....[37]....
        /*00c0*/ 	.word	0x0500000b


	//   ....[38]....
        /*00c4*/ 	.word	0x0500000b


	//   ....[39]....
        /*00c8*/ 	.word	0x0500000b


	//----- nvinfo : EIATTR_COOP_GROUP_INSTR_OFFSETS
	.align		4
.L_1137:
        /*00cc*/ 	.byte	0x04, 0x28
        /*00ce*/ 	.short	(.L_1139 - .L_1138)


	//   ....[0]....
.L_1138:
        /*00d0*/ 	.word	0x00000ce0


	//   ....[1]....
        /*00d4*/ 	.word	0x00000cf0


	//   ....[2]....
        /*00d8*/ 	.word	0x00000d00


	//   ....[3]....
        /*00dc*/ 	.word	0x00000d10


	//   ....[4]....
        /*00e0*/ 	.word	0x00000d40


	//   ....[5]....
        /*00e4*/ 	.word	0x00000d70


	//   ....[6]....
        /*00e8*/ 	.word	0x00000d80


	//   ....[7]....
        /*00ec*/ 	.word	0x00000d90


	//   ....[8]....
        /*00f0*/ 	.word	0x00000db0


	//   ....[9]....
        /*00f4*/ 	.word	0x00000df0


	//   ....[10]....
        /*00f8*/ 	.word	0x00000e00


	//   ....[11]....
        /*00fc*/ 	.word	0x00000e10


	//   ....[12]....
        /*0100*/ 	.word	0x00000e30


	//   ....[13]....
        /*0104*/ 	.word	0x00000e70


	//   ....[14]....
        /*0108*/ 	.word	0x00000e80


	//   ....[15]....
        /*010c*/ 	.word	0x00000e90


	//   ....[16]....
        /*0110*/ 	.word	0x00000eb0


	//   ....[17]....
        /*0114*/ 	.word	0x00000ee0


	//   ....[18]....
        /*0118*/ 	.word	0x00000f00


	//   ....[19]....
        /*011c*/ 	.word	0x00000f10


	//   ....[20]....
        /*0120*/ 	.word	0x00001210


	//   ....[21]....
        /*0124*/ 	.word	0x00001270


	//   ....[22]....
        /*0128*/ 	.word	0x000012d0


	//   ....[23]....
        /*012c*/ 	.word	0x00001330


	//   ....[24]....
        /*0130*/ 	.word	0x00001390


	//   ....[25]....
        /*0134*/ 	.word	0x000013f0


	//   ....[26]....
        /*0138*/ 	.word	0x00001460


	//   ....[27]....
        /*013c*/ 	.word	0x000014d0


	//   ....[28]....
        /*0140*/ 	.word	0x00001540


	//   ....[29]....
        /*0144*/ 	.word	0x000015b0


	//   ....[30]....
        /*0148*/ 	.word	0x00001610


	//   ....[31]....
        /*014c*/ 	.word	0x00001680


	//   ....[32]....
        /*0150*/ 	.word	0x000016f0


	//   ....[33]....
        /*0154*/ 	.word	0x00001760


	//   ....[34]....
        /*0158*/ 	.word	0x000017d0


	//   ....[35]....
        /*015c*/ 	.word	0x00001830


	//   ....[36]....
        /*0160*/ 	.word	0x000018a0


	//   ....[37]....
        /*0164*/ 	.word	0x00001910


	//   ....[38]....
        /*0168*/ 	.word	0x00001980


	//   ....[39]....
        /*016c*/ 	.word	0x000019f0


	//----- nvinfo : EIATTR_EXIT_INSTR_OFFSETS
	.align		4
.L_1139:
        /*0170*/ 	.byte	0x04, 0x1c
        /*0172*/ 	.short	(.L_1141 - .L_1140)


	//   ....[0]....
.L_1140:
        /*0174*/ 	.word	0x00000070


	//   ....[1]....
        /*0178*/ 	.word	0x000011b0


	//----- nvinfo : EIATTR_MAX_THREADS
	.align		4
.L_1141:
        /*017c*/ 	.byte	0x04, 0x05
        /*017e*/ 	.short	(.L_1143 - .L_1142)
.L_1142:
        /*0180*/ 	.word	0x00000400
        /*0184*/ 	.word	0x00000001
        /*0188*/ 	.word	0x00000001


	//----- nvinfo : EIATTR_CRS_STACK_SIZE
	.align		4
.L_1143:
        /*018c*/ 	.byte	0x04, 0x1e
        /*018e*/ 	.short	(.L_1145 - .L_1144)
.L_1144:
        /*0190*/ 	.word	0x00000000


	//----- nvinfo : EIATTR_CBANK_PARAM_SIZE
	.align		4
.L_1145:
        /*0194*/ 	.byte	0x03, 0x19
        /*0196*/ 	.short	0x0128


	//----- nvinfo : EIATTR_PARAM_CBANK
	.align		4
        /*0198*/ 	.byte	0x04, 0x0a
        /*019a*/ 	.short	(.L_1147 - .L_1146)
	.align		4
.L_1146:
        /*019c*/ 	.word	index@(.nv.constant0._ZN10layer_norm40ln_parallel_residual_bwd_finalize_kernelINS_22Kernel_traits_finalizeILj7168E6__halfS2_S2_S2_fjLb0ELj1024ELj4ENS_18Kernel_traits_baseILj7168ES2_S2_S2_S2_fjLj1024EEEEELb1EEEvNS_9BwdParamsE)
        /*01a0*/ 	.short	0x0210
        /*01a2*/ 	.short	0x0128


	//----- nvinfo : EIATTR_SW_WAR
	.align		4
.L_1147:
        /*01a4*/ 	.byte	0x04, 0x36
        /*01a6*/ 	.short	(.L_1149 - .L_1148)
.L_1148:
        /*01a8*/ 	.word	0x00000008
.L_1149:


//--------------------- .nv.info._ZN10layer_norm31ln_parallel_residual_bwd_kernelINS_13Kernel_traitsI6__halfS2_S2_S2_fjLj7168ELj1ELj1ELj8ELj8ENS_18Kernel_traits_baseILj7168ES2_S2_S2_S2_fjLj256EEEEELb1ELb1ELb1EEEvNS_9BwdParamsE --------------------------
	.section	.nv.info._ZN10layer_norm31ln_parallel_residual_bwd_kernelINS_13Kernel_traitsI6__halfS2_S2_S2_fjLj7168ELj1ELj1ELj8ELj8ENS_18Kernel_traits_baseILj7168ES2_S2_S2_S2_fjLj256EEEEELb1ELb1ELb1EEEvNS_9BwdParamsE,"",@"SHT_CUDA_INFO"
	.sectionflags	@""
	.align	4


	//----- nvinfo : EIATTR_CUDA_API_VERSION
	.align		4
        /*0000*/ 	.byte	0x04, 0x37
        /*0002*/ 	.short	(.L_1151 - .L_1150)
.L_1150:
        /*0004*/ 	.word	0x00000082


	//----- nvinfo : EIATTR_KPARAM_INFO
	.align		4
.L_1151:
        /*0008*/ 	.byte	0x04, 0x17
        /*000a*/ 	.short	(.L_1153 - .L_1152)
.L_1152:
        /*000c*/ 	.word	0x00000000
        /*0010*/ 	.short	0x0000
        /*0012*/ 	.short	0x0000
        /*0014*/ 	.byte	0x00, 0xf0, 0xa1, 0x04


	//----- nvinfo : EIATTR_SPARSE_MMA_MASK
	.align		4
.L_1153:
        /*0018*/ 	.byte	0x03, 0x50
        /*001a*/ 	.short	0x0000


	//----- nvinfo : EIATTR_MAXREG_COUNT
	.align		4
        /*001c*/ 	.byte	0x03, 0x1b
        /*001e*/ 	.short	0x00ff


	//----- nvinfo : EIATTR_NUM_BARRIERS
	.align		4
        /*0020*/ 	.byte	0x02, 0x4c
        /*0022*/ 	.byte	0x01
	.zero		1


	//----- nvinfo : EIATTR_MERCURY_ISA_VERSION
	.align		4
        /*0024*/ 	.byte	0x03, 0x5f
        /*0026*/ 	.short	0x0101


	//----- nvinfo : EIATTR_COOP_GROUP_MASK_REGIDS
	.align		4
        /*0028*/ 	.byte	0x04, 0x29
        /*002a*/ 	.short	(.L_1155 - .L_1154)


	//   ....[0]....
.L_1154:
        /*002c*/ 	.word	0xffffffff


	//   ....[1]....
        /*0030*/ 	.word	0xffffffff


	//   ....[2]....
        /*0034*/ 	.word	0xffffffff


	//   ....[3]....
        /*0038*/ 	.word	0xffffffff


	//   ....[4]....
        /*003c*/ 	.word	0xffffffff


	//   ....[5]....
        /*0040*/ 	.word	0xffffffff


	//   ....[6]....
        /*0044*/ 	.word	0xffffffff


	//   ....[7]....
        /*0048*/ 	.word	0xffffffff


	//   ....[8]....
        /*004c*/ 	.word	0xffffffff


	//   ....[9]....
        /*0050*/ 	.word	0xffffffff


	//   ....[10]....
        /*0054*/ 	.word	0x05000047


	//   ....[11]....
        /*0058*/ 	.word	0x05000047


	//   ....[12]....
        /*005c*/ 	.word	0x05000047


	//   ....[13]....
        /*0060*/ 	.word	0x05000047


	//   ....[14]....
        /*0064*/ 	.word	0x05000047


	//   ....[15]....
        /*0068*/ 	.word	0x05000047


	//   ....[16]....
        /*006c*/ 	.word	0x05000047


	//   ....[17]....
        /*0070*/ 	.word	0x05000047


	//   ....[18]....
        /*0074*/ 	.word	0x05000047


	//   ....[19]....
        /*0078*/ 	.word	0x05000047


	//----- nvinfo : EIATTR_COOP_GROUP_INSTR_OFFSETS
	.align		4
.L_1155:
        /*007c*/ 	.byte	0x04, 0x28
        /*007e*/ 	.short	(.L_1157 - .L_1156)


	//   ....[0]....
.L_1156:
        /*0080*/ 	.word	0x00002650


	//   ....[1]....
        /*0084*/ 	.word	0x00002660


	//   ....[2]....
        /*0088*/ 	.word	0x00002690


	//   ....[3]....
        /*008c*/ 	.word	0x000026a0


	//   ....[4]....
        /*0090*/ 	.word	0x000026e0


	//   ....[5]....
        /*0094*/ 	.word	0x00002700


	//   ....[6]....
        /*0098*/ 	.word	0x00002730


	//   ....[7]....
        /*009c*/ 	.word	0x00002740


	//   ....[8]....
        /*00a0*/ 	.word	0x00002790


	//   ....[9]....
        /*00a4*/ 	.word	0x000027a0


	//   ....[10]....
        /*00a8*/ 	.word	0x000056e0


	//   ....[11]....
        /*00ac*/ 	.word	0x00005730


	//   ....[12]....
        /*00b0*/ 	.word	0x000057a0


	//   ....[13]....
        /*00b4*/ 	.word	0x00005800


	//   ....[14]....
        /*00b8*/ 	.word	0x00005880


	//   ....[15]....
        /*00bc*/ 	.word	0x000058f0


	//   ....[16]....
        /*00c0*/ 	.word	0x00005960


	//   ....[17]....
        /*00c4*/ 	.word	0x000059c0


	//   ....[18]....
        /*00c8*/ 	.word	0x00005a50


	//   ....[19]....
        /*00cc*/ 	.word	0x00005ab0


	//----- nvinfo : EIATTR_EXIT_INSTR_OFFSETS
	.align		4
.L_1157:
        /*00d0*/ 	.byte	0x04, 0x1c
        /*00d2*/ 	.short	(.L_1159 - .L_1158)


	//   ....[0]....
.L_1158:
        /*00d4*/ 	.word	0x00005680


	//----- nvinfo : EIATTR_MAX_THREADS
	.align		4
.L_1159:
        /*00d8*/ 	.byte	0x04, 0x05
        /*00da*/ 	.short	(.L_1161 - .L_1160)
.L_1160:
        /*00dc*/ 	.word	0x00000100
        /*00e0*/ 	.word	0x00000001
        /*00e4*/ 	.word	0x00000001


	//----- nvinfo : EIATTR_CRS_STACK_SIZE
	.align		4
.L_1161:
        /*00e8*/ 	.byte	0x04, 0x1e
        /*00ea*/ 	.short	(.L_1163 - .L_1162)
.L_1162:
        /*00ec*/ 	.word	0x00000000


	//----- nvinfo : EIATTR_CBANK_PARAM_SIZE
	.align		4
.L_1163:
        /*00f0*/ 	.byte	0x03, 0x19
        /*00f2*/ 	.short	0x0128


	//----- nvinfo : EIATTR_PARAM_CBANK
	.align		4
        /*00f4*/ 	.byte	0x04, 0x0a
        /*00f6*/ 	.short	(.L_1165 - .L_1164)
	.align		4
.L_1164:
        /*00f8*/ 	.word	index@(.nv.constant0._ZN10layer_norm31ln_parallel_residual_bwd_kernelINS_13Kernel_traitsI6__halfS2_S2_S2_fjLj7168ELj1ELj1ELj8ELj8ENS_18Kernel_traits_baseILj7168ES2_S2_S2_S2_fjLj256EEEEELb1ELb1ELb1EEEvNS_9BwdParamsE)
        /*00fc*/ 	.short	0x0210
        /*00fe*/ 	.short	0x0128


	//----- nvinfo : EIATTR_SW_WAR
	.align		4
.L_1165:
        /*0100*/ 	.byte	0x04, 0x36
        /*0102*/ 	.short	(.L_1167 - .L_1166)
.L_1166:
        /*0104*/ 	.word	0x00000008
.L_1167:


//--------------------- .nv.info._ZN10layer_norm31ln_parallel_residual_bwd_kernelINS_13Kernel_traitsIf13__nv_bfloat16S2_S2_fjLj7168ELj1ELj1ELj8ELj8ENS_18Kernel_traits_baseILj7168EfS2_S2_S2_fjLj256EEEEELb0ELb0ELb0EEEvNS_9BwdParamsE --------------------------
	.section	.nv.info._ZN10layer_norm31ln_parallel_residual_bwd_kernelINS_13Kernel_traitsIf13__nv_bfloat16S2_S2_fjLj7168ELj1ELj1ELj8ELj8ENS_18Kernel_traits_baseILj7168EfS2_S2_S2_fjLj256EEEEELb0ELb0ELb0EEEvNS_9BwdParamsE,"",@"SHT_CUDA_INFO"
	.sectionflags	@""
	.align	4


	//----- nvinfo : EIATTR_CUDA_API_VERSION
	.align		4
        /*0000*/ 	.byte	0x04, 0x37
        /*0002*/ 	.short	(.L_1169 - .L_1168)
.L_1168:
        /*0004*/ 	.word	0x00000082


	//----- nvinfo : EIATTR_KPARAM_INFO
	.align		4
.L_1169:
        /*0008*/ 	.byte	0x04, 0x17
        /*000a*/ 	.short	(.L_1171 - .L_1170)
.L_1170:
        /*000c*/ 	.word	0x00000000
        /*0010*/ 	.short	0x0000
        /*0012*/ 	.short	0x0000
        /*0014*/ 	.byte	0x00, 0xf0, 0xa1, 0x04


	//----- nvinfo : EIATTR_SPARSE_MMA_MASK
	.align		4
.L_1171:
        /*0018*/ 	.byte	0x03, 0x50
        /*001a*/ 	.short	0x0000


	//----- nvinfo : EIATTR_MAXREG_COUNT
	.align		4
        /*001c*/ 	.byte	0x03, 0x1b
        /*001e*/ 	.short	0x00ff


	//----- nvinfo : EIATTR_NUM_BARRIERS
	.align		4
        /*0020*/ 	.byte	0x02, 0x4c
        /*0022*/ 	.byte	0x01
	.zero		1


	//----- nvinfo : EIATTR_ANNOTATIONS
	.align		4
        /*0024*/ 	.byte	0x04, 0x55
        /*0026*/ 	.short	(.L_1173 - .L_1172)


	//   ....[0]....
.L_1172:
        /* <DEDUP_REMOVED lines=17> */
        /*012c*/ 	.byte	0xc0, 0x5d, 0x00, 0x00


	//----- nvinfo : EIATTR_MERCURY_ISA_VERSION
	.align		4
.L_1173:
        /*0130*/ 	.byte	0x03, 0x5f
        /*0132*/ 	.short	0x0101


	//----- nvinfo : EIATTR_COOP_GROUP_MASK_REGIDS
	.align		4
        /*0134*/ 	.byte	0x04, 0x29
        /*0136*/ 	.short	(.L_1175 - .L_1174)


	//   ....[0]....
.L_1174:
        /*0138*/ 	.word	0xffffffff


	//   ....[1]....
        /*013c*/ 	.word	0xffffffff


	//   ....[2]....
        /*0140*/ 	.word	0xffffffff


	//   ....[3]....
        /*0144*/ 	.word	0xffffffff


	//   ....[4]....
        /*0148*/ 	.word	0xffffffff


	//   ....[5]....
        /*014c*/ 	.word	0xffffffff


	//   ....[6]....
        /*0150*/ 	.word	0xffffffff


	//   ....[7]....
        /*0154*/ 	.word	0xffffffff


	//   ....[8]....
        /*0158*/ 	.word	0xffffffff


	//   ....[9]....
        /*015c*/ 	.word	0xffffffff


	//   ....[10]....
        /*0160*/ 	.word	0x050000d3


	//   ....[11]....
        /*0164*/ 	.word	0x050000d3


	//   ....[12]....
        /*0168*/ 	.word	0x050000d3


	//   ....[13]....
        /*016c*/ 	.word	0x050000d3


	//   ....[14]....
        /*0170*/ 	.word	0x050000d3


	//   ....[15]....
        /*0174*/ 	.word	0x050000d3


	//   ....[16]....
        /*0178*/ 	.word	0x050000d3


	//   ....[17]....
        /*017c*/ 	.word	0x050000d3


	//   ....[18]....
        /*0180*/ 	.word	0x050000d3


	//   ....[19]....
        /*0184*/ 	.word	0x050000d3


	//----- nvinfo : EIATTR_COOP_GROUP_INSTR_OFFSETS
	.align		4
.L_1175:
        /*0188*/ 	.byte	0x04, 0x28
        /*018a*/ 	.short	(.L_1177 - .L_1176)


	//   ....[0]....
.L_1176:
        /*018c*/ 	.word	0x00003040


	//   ....[1]....
        /*0190*/ 	.word	0x00003060


	//   ....[2]....
        /*0194*/ 	.word	0x00003080


	//   ....[3]....
        /*0198*/ 	.word	0x000030a0


	//   ....[4]....
        /*019c*/ 	.word	0x000030c0


	//   ....[5]....
        /*01a0*/ 	.word	0x000030e0


	//   ....[6]....
        /*01a4*/ 	.word	0x00003100


	//   ....[7]....
        /*01a8*/ 	.word	0x00003120


	//   ....[8]....
        /*01ac*/ 	.word	0x00003130


	//   ....[9]....
        /*01b0*/ 	.word	0x00003150


	//   ....[10]....
        /*01b4*/ 	.word	0x00005f00


	//   ....[11]....
        /*01b8*/ 	.word	0x00005f70


	//   ....[12]....
        /*01bc*/ 	.word	0x00005fe0


	//   ....[13]....
        /*01c0*/ 	.word	0x00006040


	//   ....[14]....
        /*01c4*/ 	.word	0x000060b0


	//   ....[15]....
        /*01c8*/ 	.word	0x00006110


	//   ....[16]....
        /*01cc*/ 	.word	0x00006180


	//   ....[17]....
        /*01d0*/ 	.word	0x000061e0


	//   ....[18]....
        /*01d4*/ 	.word	0x00006250


	//   ....[19]....
        /*01d8*/ 	.word	0x000062a0


	//----- nvinfo : EIATTR_EXIT_INSTR_OFFSETS
	.align		4
.L_1177:
        /*01dc*/ 	.byte	0x04, 0x1c
        /*01de*/ 	.short	(.L_1179 - .L_1178)


	//   ....[0]....
.L_1178:
        /*01e0*/ 	.word	0x00005de0


	//   ....[1]....
        /*01e4*/ 	.word	0x00005eb0


	//----- nvinfo : EIATTR_MAX_THREADS
	.align		4
.L_1179:
        /*01e8*/ 	.byte	0x04, 0x05
        /*01ea*/ 	.short	(.L_1181 - .L_1180)
.L_1180:
        /*01ec*/ 	.word	0x00000100
        /*01f0*/ 	.word	0x00000001
        /*01f4*/ 	.word	0x00000001


	//----- nvinfo : EIATTR_CRS_STACK_SIZE
	.align		4
.L_1181:
        /*01f8*/ 	.byte	0x04, 0x1e
        /*01fa*/ 	.short	(.L_1183 - .L_1182)
.L_1182:
        /*01fc*/ 	.word	0x00000000


	//----- nvinfo : EIATTR_CBANK_PARAM_SIZE
	.align		4
.L_1183:
        /*0200*/ 	.byte	0x03, 0x19
        /*0202*/ 	.short	0x0128


	//----- nvinfo : EIATTR_PARAM_CBANK
	.align		4
        /*0204*/ 	.byte	0x04, 0x0a
        /*0206*/ 	.short	(.L_1185 - .L_1184)
	.align		4
.L_1184:
        /*0208*/ 	.word	index@(.nv.constant0._ZN10layer_norm31ln_parallel_residual_bwd_kernelINS_13Kernel_traitsIf13__nv_bfloat16S2_S2_fjLj7168ELj1ELj1ELj8ELj8ENS_18Kernel_traits_baseILj7168EfS2_S2_S2_fjLj256EEEEELb0ELb0ELb0EEEvNS_9BwdParamsE)
        /*020c*/ 	.short	0x0210
        /*020e*/ 	.short	0x0128


	//----- nvinfo : EIATTR_SW_WAR
	.align		4
.L_1185:
        /*0210*/ 	.byte	0x04, 0x36
        /*0212*/ 	.short	(.L_1187 - .L_1186)
.L_1186:
        /*0214*/ 	.word	0x00000008
.L_1187:


//--------------------- .nv.info._ZN10layer_norm31ln_parallel_residual_bwd_kernelINS_13Kernel_traitsIf13__nv_bfloat16S2_S2_fjLj7168ELj1ELj1ELj8ELj8ENS_18Kernel_traits_baseILj7168EfS2_S2_S2_fjLj256EEEEELb0ELb0ELb1EEEvNS_9BwdParamsE --------------------------
	.section	.nv.info._ZN10layer_norm31ln_parallel_residual_bwd_kernelINS_13Kernel_traitsIf13__nv_bfloat16S2_S2_fjLj7168ELj1ELj1ELj8ELj8ENS_18Kernel_traits_baseILj7168EfS2_S2_S2_fjLj256EEEEELb0ELb0ELb1EEEvNS_9BwdParamsE,"",@"SHT_CUDA_INFO"
	.sectionflags	@""
	.align	4


	//----- nvinfo : EIATTR_CUDA_API_VERSION
	.align		4
        /*0000*/ 	.byte	0x04, 0x37
        /*0002*/ 	.short	(.L_1189 - .L_1188)
.L_1188:
        /*0004*/ 	.word	0x00000082


	//----- nvinfo : EIATTR_KPARAM_INFO
	.align		4
.L_1189:
        /*0008*/ 	.byte	0x04, 0x17
        /*000a*/ 	.short	(.L_1191 - .L_1190)
.L_1190:
        /*000c*/ 	.word	0x00000000
        /*0010*/ 	.short	0x0000
        /*0012*/ 	.short	0x0000
        /*0014*/ 	.byte	0x00, 0xf0, 0xa1, 0x04


	//----- nvinfo : EIATTR_SPARSE_MMA_MASK
	.align		4
.L_1191:
        /*0018*/ 	.byte	0x03, 0x50
        /*001a*/ 	.short	0x0000


	//----- nvinfo : EIATTR_MAXREG_COUNT
	.align		4
        /*001c*/ 	.byte	0x03, 0x1b
        /*001e*/ 	.short	0x00ff


	//----- nvinfo : EIATTR_NUM_BARRIERS
	.align		4
        /*0020*/ 	.byte	0x02, 0x4c
        /*0022*/ 	.byte	0x01
	.zero		1


	//----- nvinfo : EIATTR_ANNOTATIONS
	.align		4
        /*0024*/ 	.byte	0x04, 0x55
        /*0026*/ 	.short	(.L_1193 - .L_1192)


	//   ....[0]....
.L_1192:
        /* <DEDUP_REMOVED lines=37> */


	//----- nvinfo : EIATTR_MERCURY_ISA_VERSION
	.align		4
.L_1193:
        /*0268*/ 	.byte	0x03, 0x5f
        /*026a*/ 	.short	0x0101


	//----- nvinfo : EIATTR_COOP_GROUP_MASK_REGIDS
	.align		4
        /*026c*/ 	.byte	0x04, 0x29
        /*026e*/ 	.short	(.L_1195 - .L_1194)


	//   ....[0]....
.L_1194:
        /*0270*/ 	.word	0xffffffff


	//   ....[1]....
        /*0274*/ 	.word	0xffffffff


	//   ....[2]....
        /*0278*/ 	.word	0xffffffff


	//   ....[3]....
        /*027c*/ 	.word	0xffffffff


	//   ....[4]....
        /*0280*/ 	.word	0xffffffff


	//   ....[5]....
        /*0284*/ 	.word	0xffffffff


	//   ....[6]....
        /*0288*/ 	.word	0xffffffff


	//   ....[7]....
        /*028c*/ 	.word	0xffffffff


	//   ....[8]....
        /*0290*/ 	.word	0xffffffff


	//   ....[9]....
        /*0294*/ 	.word	0xffffffff


	//   ....[10]....
        /*0298*/ 	.word	0x0500006a


	//   ....[11]....
        /*029c*/ 	.word	0x0500006a


	//   ....[12]....
        /*02a0*/ 	.word	0x0500006a


	//   ....[13]....
        /*02a4*/ 	.word	0x0500006a


	//   ....[14]....
        /*02a8*/ 	.word	0x0500006a


	//   ....[15]....
        /*02ac*/ 	.word	0x0500006a


	//   ....[16]....
        /*02b0*/ 	.word	0x0500006a


	//   ....[17]....
        /*02b4*/ 	.word	0x0500006a


	//   ....[18]....
        /*02b8*/ 	.word	0x0500006a


	//   ....[19]....
        /*02bc*/ 	.word	0x0500006a


	//----- nvinfo : EIATTR_COOP_GROUP_INSTR_OFFSETS
	.align		4
.L_1195:
        /*02c0*/ 	.byte	0x04, 0x28
        /*02c2*/ 	.short	(.L_1197 - .L_1196)


	//   ....[0]....
.L_1196:
        /*02c4*/ 	.word	0x00002f90


	//   ....[1]....
        /*02c8*/ 	.word	0x00002fb0


	//   ....[2]....
        /*02cc*/ 	.word	0x00002fd0


	//   ....[3]....
        /*02d0*/ 	.word	0x00002ff0


	//   ....[4]....
        /*02d4*/ 	.word	0x00003010


	//   ....[5]....
        /*02d8*/ 	.word	0x00003030


	//   ....[6]....
        /*02dc*/ 	.word	0x00003050


	//   ....[7]....
        /*02e0*/ 	.word	0x00003070


	//   ....[8]....
        /*02e4*/ 	.word	0x00003080


	//   ....[9]....
        /*02e8*/ 	.word	0x000030a0


	//   ....[10]....
        /*02ec*/ 	.word	0x00005a10


	//   ....[11]....
        /*02f0*/ 	.word	0x00005a70


	//   ....[12]....
        /*02f4*/ 	.word	0x00005ae0


	//   ....[13]....
        /*02f8*/ 	.word	0x00005b40


	//   ....[14]....
        /*02fc*/ 	.word	0x00005bb0


	//   ....[15]....
        /*0300*/ 	.word	0x00005c10


	//   ....[16]....
        /*0304*/ 	.word	0x00005c80


	//   ....[17]....
        /*0308*/ 	.word	0x00005ce0


	//   ....[18]....
        /*030c*/ 	.word	0x00005d50


	//   ....[19]....
        /*0310*/ 	.word	0x00005db0


	//----- nvinfo : EIATTR_EXIT_INSTR_OFFSETS
	.align		4
.L_1197:
        /*0314*/ 	.byte	0x04, 0x1c
        /*0316*/ 	.short	(.L_1199 - .L_1198)


	//   ....[0]....
.L_1198:
        /*0318*/ 	.word	0x000059b0


	//----- nvinfo : EIATTR_MAX_THREADS
	.align		4
.L_1199:
        /*031c*/ 	.byte	0x04, 0x05
        /*031e*/ 	.short	(.L_1201 - .L_1200)
.L_1200:
        /*0320*/ 	.word	0x00000100
        /*0324*/ 	.word	0x00000001
        /*0328*/ 	.word	0x00000001


	//----- nvinfo : EIATTR_CRS_STACK_SIZE
	.align		4
.L_1201:
        /*032c*/ 	.byte	0x04, 0x1e
        /*032e*/ 	.short	(.L_1203 - .L_1202)
.L_1202:
        /*0330*/ 	.word	0x00000000


	//----- nvinfo : EIATTR_CBANK_PARAM_SIZE
	.align		4
.L_1203:
        /*0334*/ 	.byte	0x03, 0x19
        /*0336*/ 	.short	0x0128


	//----- nvinfo : EIATTR_PARAM_CBANK
	.align		4
        /*0338*/ 	.byte	0x04, 0x0a
        /*033a*/ 	.short	(.L_1205 - .L_1204)
	.align		4
.L_1204:
        /*033c*/ 	.word	index@(.nv.constant0._ZN10layer_norm31ln_parallel_residual_bwd_kernelINS_13Kernel_traitsIf13__nv_bfloat16S2_S2_fjLj7168ELj1ELj1ELj8ELj8ENS_18Kernel_traits_baseILj7168EfS2_S2_S2_fjLj256EEEEELb0ELb0ELb1EEEvNS_9BwdParamsE)
        /*0340*/ 	.short	0x0210
        /*0342*/ 	.short	0x0128


	//----- nvinfo : EIATTR_SW_WAR
	.align		4
.L_1205:
        /*0344*/ 	.byte	0x04, 0x36
        /*0346*/ 	.short	(.L_1207 - .L_1206)
.L_1206:
        /*0348*/ 	.word	0x00000008
.L_1207:


//--------------------- .nv.info._ZN10layer_norm31ln_parallel_residual_bwd_kernelINS_13Kernel_traitsIf13__nv_bfloat16S2_S2_fjLj7168ELj1ELj1ELj8ELj8ENS_18Kernel_traits_baseILj7168EfS2_S2_S2_fjLj256EEEEELb0ELb1ELb0EEEvNS_9BwdParamsE --------------------------
	.section	.nv.info._ZN10layer_norm31ln_parallel_residual_bwd_kernelINS_13Kernel_traitsIf13__nv_bfloat16S2_S2_fjLj7168ELj1ELj1ELj8ELj8ENS_18Kernel_traits_baseILj7168EfS2_S2_S2_fjLj256EEEEELb0ELb1ELb0EEEvNS_9BwdParamsE,"",@"SHT_CUDA_INFO"
	.sectionflags	@""
	.align	4


	//----- nvinfo : EIATTR_CUDA_API_VERSION
	.align		4
        /*0000*/ 	.byte	0x04, 0x37
        /*0002*/ 	.short	(.L_1209 - .L_1208)
.L_1208:
        /*0004*/ 	.word	0x00000082


	//----- nvinfo : EIATTR_KPARAM_INFO
	.align		4
.L_1209:
        /*0008*/ 	.byte	0x04, 0x17
        /*000a*/ 	.short	(.L_1211 - .L_1210)
.L_1210:
        /*000c*/ 	.word	0x00000000
        /*0010*/ 	.short	0x0000
        /*0012*/ 	.short	0x0000
        /*0014*/ 	.byte	0x00, 0xf0, 0xa1, 0x04


	//----- nvinfo : EIATTR_SPARSE_MMA_MASK
	.align		4
.L_1211:
        /*0018*/ 	.byte	0x03, 0x50
        /*001a*/ 	.short	0x0000


	//----- nvinfo : EIATTR_MAXREG_COUNT
	.align		4
        /*001c*/ 	.byte	0x03, 0x1b
        /*001e*/ 	.short	0x00ff


	//----- nvinfo : EIATTR_NUM_BARRIERS
	.align		4
        /*0020*/ 	.byte	0x02, 0x4c
        /*0022*/ 	.byte	0x01
	.zero		1


	//----- nvinfo : EIATTR_MERCURY_ISA_VERSION
	.align		4
        /*0024*/ 	.byte	0x03, 0x5f
        /*0026*/ 	.short	0x0101


	//----- nvinfo : EIATTR_COOP_GROUP_MASK_REGIDS
	.align		4
        /*0028*/ 	.byte	0x04, 0x29
        /*002a*/ 	.short	(.L_1213 - .L_1212)


	//   ....[0]....
.L_1212:
        /*002c*/ 	.word	0xffffffff


	//   ....[1]....
        /*0030*/ 	.word	0xffffffff


	//   ....[2]....
        /*0034*/ 	.word	0xffffffff


	//   ....[3]....
        /*0038*/ 	.word	0xffffffff


	//   ....[4]....
        /*003c*/ 	.word	0xffffffff


	//   ....[5]....
        /*0040*/ 	.word	0xffffffff


	//   ....[6]....
        /*0044*/ 	.word	0xffffffff


	//   ....[7]....
        /*0048*/ 	.word	0xffffffff


	//   ....[8]....
        /*004c*/ 	.word	0xffffffff


	//   ....[9]....
        /*0050*/ 	.word	0xffffffff


	//   ....[10]....
        /*0054*/ 	.word	0x05000086


	//   ....[11]....
        /*0058*/ 	.word	0x05000086


	//   ....[12]....
        /*005c*/ 	.word	0x05000086


	//   ....[13]....
        /*0060*/ 	.word	0x05000086


	//   ....[14]....
        /*0064*/ 	.word	0x05000086


	//   ....[15]....
        /*0068*/ 	.word	0x05000086


	//   ....[16]....
        /*006c*/ 	.word	0x05000086


	//   ....[17]....
        /*0070*/ 	.word	0x05000086


	//   ....[18]....
        /*0074*/ 	.word	0x05000086


	//   ....[19]....
        /*0078*/ 	.word	0x05000086


	//----- nvinfo : EIATTR_COOP_GROUP_INSTR_OFFSETS
	.align		4
.L_1213:
        /*007c*/ 	.byte	0x04, 0x28
        /*007e*/ 	.short	(.L_1215 - .L_1214)


	//   ....[0]....
.L_1214:
        /*0080*/ 	.word	0x000020e0


	//   ....[1]....
        /*0084*/ 	.word	0x000020f0


	//   ....[2]....
        /*0088*/ 	.word	0x00002120


	//   ....[3]....
        /*008c*/ 	.word	0x00002130


	//   ....[4]....
        /*0090*/ 	.word	0x00002160


	//   ....[5]....
        /*0094*/ 	.word	0x00002170


	//   ....[6]....
        /*0098*/ 	.word	0x000021a0


	//   ....[7]....
        /*009c*/ 	.word	0x000021b0


	//   ....[8]....
        /*00a0*/ 	.word	0x000021e0


	//   ....[9]....
        /*00a4*/ 	.word	0x000021f0


	//   ....[10]....
        /*00a8*/ 	.word	0x00004b10


	//   ....[11]....
        /*00ac*/ 	.word	0x00004b60


	//   ....[12]....
        /*00b0*/ 	.word	0x00004bd0


	//   ....[13]....
        /*00b4*/ 	.word	0x00004c30


	//   ....[14]....
        /*00b8*/ 	.word	0x00004ca0


	//   ....[15]....
        /*00bc*/ 	.word	0x00004d00


	//   ....[16]....
        /*00c0*/ 	.word	0x00004d70


	//   ....[17]....
        /*00c4*/ 	.word	0x00004dd0


	//   ....[18]....
        /*00c8*/ 	.word	0x00004e40


	//   ....[19]....
        /*00cc*/ 	.word	0x00004ea0


	//----- nvinfo : EIATTR_EXIT_INSTR_OFFSETS
	.align		4
.L_1215:
        /*00d0*/ 	.byte	0x04, 0x1c
        /*00d2*/ 	.short	(.L_1217 - .L_1216)


	//   ....[0]....
.L_1216:
        /*00d4*/ 	.word	0x00004a30


	//   ....[1]....
        /*00d8*/ 	.word	0x00004ab0


	//----- nvinfo : EIATTR_MAX_THREADS
	.align		4
.L_1217:
        /*00dc*/ 	.byte	0x04, 0x05
        /*00de*/ 	.short	(.L_1219 - .L_1218)
.L_1218:
        /*00e0*/ 	.word	0x00000100
        /*00e4*/ 	.word	0x00000001
        /*00e8*/ 	.word	0x00000001


	//----- nvinfo : EIATTR_CRS_STACK_SIZE
	.align		4
.L_1219:
        /*00ec*/ 	.byte	0x04, 0x1e
        /*00ee*/ 	.short	(.L_1221 - .L_1220)
.L_1220:
        /*00f0*/ 	.word	0x00000000


	//----- nvinfo : EIATTR_CBANK_PARAM_SIZE
	.align		4
.L_1221:
        /*00f4*/ 	.byte	0x03, 0x19
        /*00f6*/ 	.short	0x0128


	//----- nvinfo : EIATTR_PARAM_CBANK
	.align		4
        /*00f8*/ 	.byte	0x04, 0x0a
        /*00fa*/ 	.short	(.L_1223 - .L_1222)
	.align		4
.L_1222:
        /*00fc*/ 	.word	index@(.nv.constant0._ZN10layer_norm31ln_parallel_residual_bwd_kernelINS_13Kernel_traitsIf13__nv_bfloat16S2_S2_fjLj7168ELj1ELj1ELj8ELj8ENS_18Kernel_traits_baseILj7168EfS2_S2_S2_fjLj256EEEEELb0ELb1ELb0EEEvNS_9BwdParamsE)
        /*0100*/ 	.short	0x0210
        /*0102*/ 	.short	0x0128


	//----- nvinfo : EIATTR_SW_WAR
	.align		4
.L_1223:
        /*0104*/ 	.byte	0x04, 0x36
        /*0106*/ 	.short	(.L_1225 - .L_1224)
.L_1224:
        /*0108*/ 	.word	0x00000008
.L_1225:


//--------------------- .nv.info._ZN10layer_norm31ln_parallel_residual_bwd_kernelINS_13Kernel_traitsIf13__nv_bfloat16S2_S2_fjLj7168ELj1ELj1ELj8ELj8ENS_18Kernel_traits_baseILj7168EfS2_S2_S2_fjLj256EEEEELb0ELb1ELb1EEEvNS_9BwdParamsE --------------------------
	.section	.nv.info._ZN10layer_norm31ln_parallel_residual_bwd_kernelINS_13Kernel_traitsIf13__nv_bfloat16S2_S2_fjLj7168ELj1ELj1ELj8ELj8ENS_18Kernel_traits_baseILj7168EfS2_S2_S2_fjLj256EEEEELb0ELb1ELb1EEEvNS_9BwdParamsE,"",@"SHT_CUDA_INFO"
	.sectionflags	@""
	.align	4


	//----- nvinfo : EIATTR_CUDA_API_VERSION
	.align		4
        /*0000*/ 	.byte	0x04, 0x37
        /*0002*/ 	.short	(.L_1227 - .L_1226)
.L_1226:
        /*0004*/ 	.word	0x00000082


	//----- nvinfo : EIATTR_KPARAM_INFO
	.align		4
.L_1227:
        /*0008*/ 	.byte	0x04, 0x17
        /*000a*/ 	.short	(.L_1229 - .L_1228)
.L_1228:
        /*000c*/ 	.word	0x00000000
        /*0010*/ 	.short	0x0000
        /*0012*/ 	.short	0x0000
        /*0014*/ 	.byte	0x00, 0xf0, 0xa1, 0x04


	//----- nvinfo : EIATTR_SPARSE_MMA_MASK
	.align		4
.L_1229:
        /*0018*/ 	.byte	0x03, 0x50
        /*001a*/ 	.short	0x0000


	//----- nvinfo : EIATTR_MAXREG_COUNT
	.align		4
        /*001c*/ 	.byte	0x03, 0x1b
        /*001e*/ 	.short	0x00ff


	//----- nvinfo : EIATTR_NUM_BARRIERS
	.align		4
        /*0020*/ 	.byte	0x02, 0x4c
        /*0022*/ 	.byte	0x01
	.zero		1


	//----- nvinfo : EIATTR_MERCURY_ISA_VERSION
	.align		4
        /*0024*/ 	.byte	0x03, 0x5f
        /*0026*/ 	.short	0x0101


	//----- nvinfo : EIATTR_COOP_GROUP_MASK_REGIDS
	.align		4
        /*0028*/ 	.byte	0x04, 0x29
        /*002a*/ 	.short	(.L_1231 - .L_1230)


	//   ....[0]....
.L_1230:
        /*002c*/ 	.word	0xffffffff


	//   ....[1]....
        /*0030*/ 	.word	0xffffffff


	//   ....[2]....
        /*0034*/ 	.word	0xffffffff


	//   ....[3]....
        /*0038*/ 	.word	0xffffffff


	//   ....[4]....
        /*003c*/ 	.word	0xffffffff


	//   ....[5]....
        /*0040*/ 	.word	0xffffffff


	//   ....[6]....
        /*0044*/ 	.word	0xffffffff


	//   ....[7]....
        /*0048*/ 	.word	0xffffffff


	//   ....[8]....
        /*004c*/ 	.word	0xffffffff


	//   ....[9]....
        /*0050*/ 	.word	0xffffffff


	//   ....[10]....
        /*0054*/ 	.word	0x0500002a


	//   ....[11]....
        /*0058*/ 	.word	0x0500002a


	//   ....[12]....
        /*005c*/ 	.word	0x0500002a


	//   ....[13]....
        /*0060*/ 	.word	0x0500002a


	//   ....[14]....
        /*0064*/ 	.word	0x0500002a


	//   ....[15]....
        /*0068*/ 	.word	0x0500002a


	//   ....[16]....
        /*006c*/ 	.word	0x0500002a


	//   ....[17]....
        /*0070*/ 	.word	0x0500002a


	//   ....[18]....
        /*0074*/ 	.word	0x0500002a


	//   ....[19]....
        /*0078*/ 	.word	0x0500002a


	//----- nvinfo : EIATTR_COOP_GROUP_INSTR_OFFSETS
	.align		4
.L_1231:
        /*007c*/ 	.byte	0x04, 0x28
        /*007e*/ 	.short	(.L_1233 - .L_1232)


	//   ....[0]....
.L_1232:
        /*0080*/ 	.word	0x00001e90


	//   ....[1]....
        /*0084*/ 	.word	0x00001ea0


	//   ....[2]....
        /*0088*/ 	.word	0x00001ed0


	//   ....[3]....
        /*008c*/ 	.word	0x00001ee0


	//   ....[4]....
        /*0090*/ 	.word	0x00001f10


	//   ....[5]....
        /*0094*/ 	.word	0x00001f20


	//   ....[6]....
        /*0098*/ 	.word	0x00001f50


	//   ....[7]....
        /*009c*/ 	.word	0x00001f60


	//   ....[8]....
        /*00a0*/ 	.word	0x00001f90


	//   ....[9]....
        /*00a4*/ 	.word	0x00001fa0


	//   ....[10]....
        /*00a8*/ 	.word	0x00004290


	//   ....[11]....
        /*00ac*/ 	.word	0x000042e0


	//   ....[12]....
        /*00b0*/ 	.word	0x00004350


	//   ....[13]....
        /*00b4*/ 	.word	0x000043b0


	//   ....[14]....
        /*00b8*/ 	.word	0x00004420


	//   ....[15]....
        /*00bc*/ 	.word	0x00004480


	//   ....[16]....
        /*00c0*/ 	.word	0x000044f0


	//   ....[17]....
        /*00c4*/ 	.word	0x00004550


	//   ....[18]....
        /*00c8*/ 	.word	0x000045c0


	//   ....[19]....
        /*00cc*/ 	.word	0x00004620


	//----- nvinfo : EIATTR_EXIT_INSTR_OFFSETS
	.align		4
.L_1233:
        /*00d0*/ 	.byte	0x04, 0x1c
        /*00d2*/ 	.short	(.L_1235 - .L_1234)


	//   ....[0]....
.L_1234:
        /*00d4*/ 	.word	0x00004230


	//----- nvinfo : EIATTR_MAX_THREADS
	.align		4
.L_1235:
        /*00d8*/ 	.byte	0x04, 0x05
        /*00da*/ 	.short	(.L_1237 - .L_1236)
.L_1236:
        /*00dc*/ 	.word	0x00000100
        /*00e0*/ 	.word	0x00000001
        /*00e4*/ 	.word	0x00000001


	//----- nvinfo : EIATTR_CRS_STACK_SIZE
	.align		4
.L_1237:
        /*00e8*/ 	.byte	0x04, 0x1e
        /*00ea*/ 	.short	(.L_1239 - .L_1238)
.L_1238:
        /*00ec*/ 	.word	0x00000000


	//----- nvinfo : EIATTR_CBANK_PARAM_SIZE
	.align		4
.L_1239:
        /*00f0*/ 	.byte	0x03, 0x19
        /*00f2*/ 	.short	0x0128


	//----- nvinfo : EIATTR_PARAM_CBANK
	.align		4
        /*00f4*/ 	.byte	0x04, 0x0a
        /*00f6*/ 	.short	(.L_1241 - .L_1240)
	.align		4
.L_1240:
        /*00f8*/ 	.word	index@(.nv.constant0._ZN10layer_norm31ln_parallel_residual_bwd_kernelINS_13Kernel_traitsIf13__nv_bfloat16S2_S2_fjLj7168ELj1ELj1ELj8ELj8ENS_18Kernel_traits_baseILj7168EfS2_S2_S2_fjLj256EEEEELb0ELb1ELb1EEEvNS_9BwdParamsE)
        /*00fc*/ 	.short	0x0210
        /*00fe*/ 	.short	0x0128


	//----- nvinfo : EIATTR_SW_WAR
	.align		4
.L_1241:
        /*0100*/ 	.byte	0x04, 0x36
        /*0102*/ 	.short	(.L_1243 - .L_1242)
.L_1242:
        /*0104*/ 	.word	0x00000008
.L_1243:


//--------------------- .nv.info._ZN10layer_norm31ln_parallel_residual_bwd_kernelINS_13Kernel_traitsIf13__nv_bfloat16S2_S2_fjLj7168ELj1ELj1ELj8ELj8ENS_18Kernel_traits_baseILj7168EfS2_S2_S2_fjLj256EEEEELb1ELb0ELb0EEEvNS_9BwdParamsE --------------------------
	.section	.nv.info._ZN10layer_norm31ln_parallel_residual_bwd_kernelINS_13Kernel_traitsIf13__nv_bfloat16S2_S2_fjLj7168ELj1ELj1ELj8ELj8ENS_18Kernel_traits_baseILj7168EfS2_S2_S2_fjLj256EEEEELb1ELb0ELb0EEEvNS_9BwdParamsE,"",@"SHT_CUDA_INFO"
	.sectionflags	@""
	.align	4


	//----- nvinfo : EIATTR_CUDA_API_VERSION
	.align		4
        /*0000*/ 	.byte	0x04, 0x37
        /*0002*/ 	.short	(.L_1245 - .L_1244)
.L_1244:
        /*0004*/ 	.word	0x00000082


	//----- nvinfo : EIATTR_KPARAM_INFO
	.align		4
.L_1245:
        /*0008*/ 	.byte	0x04, 0x17
        /*000a*/ 	.short	(.L_1247 - .L_1246)
.L_1246:
        /*000c*/ 	.word	0x00000000
        /*0010*/ 	.short	0x0000
        /*0012*/ 	.short	0x0000
        /*0014*/ 	.byte	0x00, 0xf0, 0xa1, 0x04


	//----- nvinfo : EIATTR_SPARSE_MMA_MASK
	.align		4
.L_1247:
        /*0018*/ 	.byte	0x03, 0x50
        /*001a*/ 	.short	0x0000


	//----- nvinfo : EIATTR_MAXREG_COUNT
	.align		4
        /*001c*/ 	.byte	0x03, 0x1b
        /*001e*/ 	.short	0x00ff


	//----- nvinfo : EIATTR_NUM_BARRIERS
	.align		4
        /*0020*/ 	.byte	0x02, 0x4c
        /*0022*/ 	.byte	0x01
	.zero		1


	//----- nvinfo : EIATTR_ANNOTATIONS
	.align		4
        /*0024*/ 	.byte	0x04, 0x55
        /*0026*/ 	.short	(.L_1249 - .L_1248)


	//   ....[0]....
.L_1248:
        /* <DEDUP_REMOVED lines=28> */


	//----- nvinfo : EIATTR_MERCURY_ISA_VERSION
	.align		4
.L_1249:
        /*01d0*/ 	.byte	0x03, 0x5f
        /*01d2*/ 	.short	0x0101


	//----- nvinfo : EIATTR_COOP_GROUP_MASK_REGIDS
	.align		4
        /*01d4*/ 	.byte	0x04, 0x29
        /*01d6*/ 	.short	(.L_1251 - .L_1250)


	//   ....[0]....
.L_1250:
        /*01d8*/ 	.word	0xffffffff


	//   ....[1]....
        /*01dc*/ 	.word	0xffffffff


	//   ....[2]....
        /*01e0*/ 	.word	0xffffffff


	//   ....[3]....
        /*01e4*/ 	.word	0xffffffff


	//   ....[4]....
        /*01e8*/ 	.word	0xffffffff


	//   ....[5]....
        /*01ec*/ 	.word	0xffffffff


	//   ....[6]....
        /*01f0*/ 	.word	0xffffffff


	//   ....[7]....
        /*01f4*/ 	.word	0xffffffff


	//   ....[8]....
        /*01f8*/ 	.word	0xffffffff


	//   ....[9]....
        /*01fc*/ 	.word	0xffffffff


	//   ....[10]....
        /*0200*/ 	.word	0x050000c2


	//   ....[11]....
        /*0204*/ 	.word	0x050000c2


	//   ....[12]....
        /*0208*/ 	.word	0x050000c2


	//   ....[13]....
        /*020c*/ 	.word	0x050000c2


	//   ....[14]....
        /*0210*/ 	.word	0x050000c2


	//   ....[15]....
        /*0214*/ 	.word	0x050000c2


	//   ....[16]....
        /*0218*/ 	.word	0x050000c2


	//   ....[17]....
        /*021c*/ 	.word	0x050000c2


	//   ....[18]....
        /*0220*/ 	.word	0x050000c2


	//   ....[19]....
        /*0224*/ 	.word	0x050000c2


	//----- nvinfo : EIATTR_COOP_GROUP_INSTR_OFFSETS
	.align		4
.L_1251:
        /*0228*/ 	.byte	0x04, 0x28
        /*022a*/ 	.short	(.L_1253 - .L_1252)


	//   ....[0]....
.L_1252:
        /*022c*/ 	.word	0x00003840


	//   ....[1]....
        /*0230*/ 	.word	0x00003860


	//   ....[2]....
        /*0234*/ 	.word	0x00003880


	//   ....[3]....
        /*0238*/ 	.word	0x000038a0


	//   ....[4]....
        /*023c*/ 	.word	0x000038c0


	//   ....[5]....
        /*0240*/ 	.word	0x000038e0


	//   ....[6]....
        /*0244*/ 	.word	0x00003900


	//   ....[7]....
        /*0248*/ 	.word	0x00003920


	//   ....[8]....
        /*024c*/ 	.word	0x00003930


	//   ....[9]....
        /*0250*/ 	.word	0x00003950


	//   ....[10]....
        /*0254*/ 	.word	0x00007170


	//   ....[11]....
        /*0258*/ 	.word	0x000071e0


	//   ....[12]....
        /*025c*/ 	.word	0x00007250


	//   ....[13]....
        /*0260*/ 	.word	0x000072c0


	//   ....[14]....
        /*0264*/ 	.word	0x00007330


	//   ....[15]....
        /*0268*/ 	.word	0x000073a0


	//   ....[16]....
        /*026c*/ 	.word	0x00007410


	//   ....[17]....
        /*0270*/ 	.word	0x00007480


	//   ....[18]....
        /*0274*/ 	.word	0x000074f0


	//   ....[19]....
        /*0278*/ 	.word	0x00007540


	//----- nvinfo : EIATTR_EXIT_INSTR_OFFSETS
	.align		4
.L_1253:
        /*027c*/ 	.byte	0x04, 0x1c
        /*027e*/ 	.short	(.L_1255 - .L_1254)


	//   ....[0]....
.L_1254:
        /*0280*/ 	.word	0x00007050


	//   ....[1]....
        /*0284*/ 	.word	0x00007120


	//----- nvinfo : EIATTR_MAX_THREADS
	.align		4
.L_1255:
        /*0288*/ 	.byte	0x04, 0x05
        /*028a*/ 	.short	(.L_1257 - .L_1256)
.L_1256:
        /*028c*/ 	.word	0x00000100
        /*0290*/ 	.word	0x00000001
        /*0294*/ 	.word	0x00000001


	//----- nvinfo : EIATTR_CRS_STACK_SIZE
	.align		4
.L_1257:
        /*0298*/ 	.byte	0x04, 0x1e
        /*029a*/ 	.short	(.L_1259 - .L_1258)
.L_1258:
        /*029c*/ 	.word	0x00000000


	//----- nvinfo : EIATTR_CBANK_PARAM_SIZE
	.align		4
.L_1259:
        /*02a0*/ 	.byte	0x03, 0x19
        /*02a2*/ 	.short	0x0128


	//----- nvinfo : EIATTR_PARAM_CBANK
	.align		4
        /*02a4*/ 	.byte	0x04, 0x0a
        /*02a6*/ 	.short	(.L_1261 - .L_1260)
	.align		4
.L_1260:
        /*02a8*/ 	.word	index@(.nv.constant0._ZN10layer_norm31ln_parallel_residual_bwd_kernelINS_13Kernel_traitsIf13__nv_bfloat16S2_S2_fjLj7168ELj1ELj1ELj8ELj8ENS_18Kernel_traits_baseILj7168EfS2_S2_S2_fjLj256EEEEELb1ELb0ELb0EEEvNS_9BwdParamsE)
        /*02ac*/ 	.short	0x0210
        /*02ae*/ 	.short	0x0128


	//----- nvinfo : EIATTR_SW_WAR
	.align		4
.L_1261:
        /*02b0*/ 	.byte	0x04, 0x36
        /*02b2*/ 	.short	(.L_1263 - .L_1262)
.L_1262:
        /*02b4*/ 	.word	0x00000008
.L_1263:


//--------------------- .nv.info._ZN10layer_norm31ln_parallel_residual_bwd_kernelINS_13Kernel_traitsIf13__nv_bfloat16S2_S2_fjLj7168ELj1ELj1ELj8ELj8ENS_18Kernel_traits_baseILj7168EfS2_S2_S2_fjLj256EEEEELb1ELb0ELb1EEEvNS_9BwdParamsE --------------------------
	.section	.nv.info._ZN10layer_norm31ln_parallel_residual_bwd_kernelINS_13Kernel_traitsIf13__nv_bfloat16S2_S2_fjLj7168ELj1ELj1ELj8ELj8ENS_18Kernel_traits_baseILj7168EfS2_S2_S2_fjLj256EEEEELb1ELb0ELb1EEEvNS_9BwdParamsE,"",@"SHT_CUDA_INFO"
	.sectionflags	@""
	.align	4


	//----- nvinfo : EIATTR_CUDA_API_VERSION
	.align		4
        /*0000*/ 	.byte	0x04, 0x37
        /*0002*/ 	.short	(.L_1265 - .L_1264)
.L_1264:
        /*0004*/ 	.word	0x00000082


	//----- nvinfo : EIATTR_KPARAM_INFO
	.align		4
.L_1265:
        /*0008*/ 	.byte	0x04, 0x17
        /*000a*/ 	.short	(.L_1267 - .L_1266)
.L_1266:
        /*000c*/ 	.word	0x00000000
        /*0010*/ 	.short	0x0000
        /*0012*/ 	.short	0x0000
        /*0014*/ 	.byte	0x00, 0xf0, 0xa1, 0x04


	//----- nvinfo : EIATTR_SPARSE_MMA_MASK
	.align		4
.L_1267:
        /*0018*/ 	.byte	0x03, 0x50
        /*001a*/ 	.short	0x0000


	//----- nvinfo : EIATTR_MAXREG_COUNT
	.align		4
        /*001c*/ 	.byte	0x03, 0x1b
        /*001e*/ 	.short	0x00ff


	//----- nvinfo : EIATTR_NUM_BARRIERS
	.align		4
        /*0020*/ 	.byte	0x02, 0x4c
        /*0022*/ 	.byte	0x01
	.zero		1


	//----- nvinfo : EIATTR_ANNOTATIONS
	.align		4
        /*0024*/ 	.byte	0x04, 0x55
        /*0026*/ 	.short	(.L_1269 - .L_1268)


	//   ....[0]....
.L_1268:
        /* <DEDUP_REMOVED lines=73> */


	//----- nvinfo : EIATTR_MERCURY_ISA_VERSION
	.align		4
.L_1269:
        /*04a8*/ 	.byte	0x03, 0x5f
        /*04aa*/ 	.short	0x0101


	//----- nvinfo : EIATTR_COOP_GROUP_MASK_REGIDS
	.align		4
        /*04ac*/ 	.byte	0x04, 0x29
        /*04ae*/ 	.short	(.L_1271 - .L_1270)


	//   ....[0]....
.L_1270:
        /*04b0*/ 	.word	0xffffffff


	//   ....[1]....
        /*04b4*/ 	.word	0xffffffff


	//   ....[2]....
        /*04b8*/ 	.word	0xffffffff


	//   ....[3]....
        /*04bc*/ 	.word	0xffffffff


	//   ....[4]....
        /*04c0*/ 	.word	0xffffffff


	//   ....[5]....
        /*04c4*/ 	.word	0xffffffff


	//   ....[6]....
        /*04c8*/ 	.word	0xffffffff


	//   ....[7]....
        /*04cc*/ 	.word	0xffffffff


	//   ....[8]....
        /*04d0*/ 	.word	0xffffffff


	//   ....[9]....
        /*04d4*/ 	.word	0xffffffff


	//   ....[10]....
        /*04d8*/ 	.word	0x0500006a


	//   ....[11]....
        /*04dc*/ 	.word	0x0500006a


	//   ....[12]....
        /*04e0*/ 	.word	0x0500006a


	//   ....[13]....
        /*04e4*/ 	.word	0x0500006a


	//   ....[14]....
        /*04e8*/ 	.word	0x0500006a


	//   ....[15]....
        /*04ec*/ 	.word	0x0500006a


	//   ....[16]....
        /*04f0*/ 	.word	0x0500006a


	//   ....[17]....
        /*04f4*/ 	.word	0x0500006a


	//   ....[18]....
        /*04f8*/ 	.word	0x0500006a


	//   ....[19]....
        /*04fc*/ 	.word	0x0500006a


	//----- nvinfo : EIATTR_COOP_GROUP_INSTR_OFFSETS
	.align		4
.L_1271:
        /*0500*/ 	.byte	0x04, 0x28
        /*0502*/ 	.short	(.L_1273 - .L_1272)


	//   ....[0]....
.L_1272:
        /*0504*/ 	.word	0x00003780


	//   ....[1]....
        /*0508*/ 	.word	0x000037a0


	//   ....[2]....
        /*050c*/ 	.word	0x000037c0


	//   ....[3]....
        /*0510*/ 	.word	0x000037e0


	//   ....[4]....
        /*0514*/ 	.word	0x00003800


	//   ....[5]....
        /*0518*/ 	.word	0x00003820


	//   ....[6]....
        /*051c*/ 	.word	0x00003840


	//   ....[7]....
        /*0520*/ 	.word	0x00003860


	//   ....[8]....
        /*0524*/ 	.word	0x00003870


	//   ....[9]....
        /*0528*/ 	.word	0x00003890


	//   ....[10]....
        /*052c*/ 	.word	0x00006bd0


	//   ....[11]....
        /*0530*/ 	.word	0x00006c20


	//   ....[12]....
        /*0534*/ 	.word	0x00006c80


	//   ....[13]....
        /*0538*/ 	.word	0x00006cd0


	//   ....[14]....
        /*053c*/ 	.word	0x00006d30


	//   ....[15]....
        /*0540*/ 	.word	0x00006d80


	//   ....[16]....
        /*0544*/ 	.word	0x00006de0


	//   ....[17]....
        /*0548*/ 	.word	0x00006e30


	//   ....[18]....
        /*054c*/ 	.word	0x00006e90


	//   ....[19]....
        /*0550*/ 	.word	0x00006ee0


	//----- nvinfo : EIATTR_EXIT_INSTR_OFFSETS
	.align		4
.L_1273:
        /*0554*/ 	.byte	0x04, 0x1c
        /*0556*/ 	.short	(.L_1275 - .L_1274)


	//   ....[0]....
.L_1274:
        /*0558*/ 	.word	0x00006b70


	//----- nvinfo : EIATTR_MAX_THREADS
	.align		4
.L_1275:
        /*055c*/ 	.byte	0x04, 0x05
        /*055e*/ 	.short	(.L_1277 - .L_1276)
.L_1276:
        /*0560*/ 	.word	0x00000100
        /*0564*/ 	.word	0x00000001
        /*0568*/ 	.word	0x00000001


	//----- nvinfo : EIATTR_CRS_STACK_SIZE
	.align		4
.L_1277:
        /*056c*/ 	.byte	0x04, 0x1e
        /*056e*/ 	.short	(.L_1279 - .L_1278)
.L_1278:
        /*0570*/ 	.word	0x00000000


	//----- nvinfo : EIATTR_CBANK_PARAM_SIZE
	.align		4
.L_1279:
        /*0574*/ 	.byte	0x03, 0x19
        /*0576*/ 	.short	0x0128


	//----- nvinfo : EIATTR_PARAM_CBANK
	.align		4
        /*0578*/ 	.byte	0x04, 0x0a
        /*057a*/ 	.short	(.L_1281 - .L_1280)
	.align		4
.L_1280:
        /*057c*/ 	.word	index@(.nv.constant0._ZN10layer_norm31ln_parallel_residual_bwd_kernelINS_13Kernel_traitsIf13__nv_bfloat16S2_S2_fjLj7168ELj1ELj1ELj8ELj8ENS_18Kernel_traits_baseILj7168EfS2_S2_S2_fjLj256EEEEELb1ELb0ELb1EEEvNS_9BwdParamsE)
        /*0580*/ 	.short	0x0210
        /*0582*/ 	.short	0x0128


	//----- nvinfo : EIATTR_SW_WAR
	.align		4
.L_1281:
        /*0584*/ 	.byte	0x04, 0x36
        /*0586*/ 	.short	(.L_1283 - .L_1282)
.L_1282:
        /*0588*/ 	.word	0x00000008
.L_1283:


//--------------------- .nv.info._ZN10layer_norm22ln_bwd_finalize_kernelINS_22Kernel_traits_finalizeILj7168Ef13__nv_bfloat16S2_S2_fjLb0ELj1024ELj4ENS_18Kernel_traits_baseILj7168EfS2_S2_S2_fjLj1024EEEEELb0ELb0EEEvNS_9BwdParamsE --------------------------
	.section	.nv.info._ZN10layer_norm22ln_bwd_finalize_kernelINS_22Kernel_traits_finalizeILj7168Ef13__nv_bfloat16S2_S2_fjLb0ELj1024ELj4ENS_18Kernel_traits_baseILj7168EfS2_S2_S2_fjLj1024EEEEELb0ELb0EEEvNS_9BwdParamsE,"",@"SHT_CUDA_INFO"
	.sectionflags	@""
	.align	4


	//----- nvinfo : EIATTR_CUDA_API_VERSION
	.align		4
        /*0000*/ 	.byte	0x04, 0x37
        /*0002*/ 	.short	(.L_1285 - .L_1284)
.L_1284:
        /*0004*/ 	.word	0x00000082


	//----- nvinfo : EIATTR_KPARAM_INFO
	.align		4
.L_1285:
        /*0008*/ 	.byte	0x04, 0x17
        /*000a*/ 	.short	(.L_1287 - .L_1286)
.L_1286:
        /*000c*/ 	.word	0x00000000
        /*0010*/ 	.short	0x0000
        /*0012*/ 	.short	0x0000
        /*0014*/ 	.byte	0x00, 0xf0, 0xa1, 0x04


	//----- nvinfo : EIATTR_SPARSE_MMA_MASK
	.align		4
.L_1287:
        /*0018*/ 	.byte	0x03, 0x50
        /*001a*/ 	.short	0x0000


	//----- nvinfo : EIATTR_MAXREG_COUNT
	.align		4
        /*001c*/ 	.byte	0x03, 0x1b
        /*001e*/ 	.short	0x0040


	//----- nvinfo : EIATTR_NUM_BARRIERS
	.align		4
        /*0020*/ 	.byte	0x02, 0x4c
        /*0022*/ 	.byte	0x01
	.zero		1


	//----- nvinfo : EIATTR_MERCURY_ISA_VERSION
	.align		4
        /*0024*/ 	.byte	0x03, 0x5f
        /*0026*/ 	.short	0x0101


	//----- nvinfo : EIATTR_COOP_GROUP_MASK_REGIDS
	.align		4
        /*0028*/ 	.byte	0x04, 0x29
        /*002a*/ 	.short	(.L_1289 - .L_1288)


	//   ....[0]....
.L_1288:
        /*002c*/ 	.word	0xffffffff


	//   ....[1]....
        /*0030*/ 	.word	0xffffffff


	//   ....[2]....
        /*0034*/ 	.word	0xffffffff


	//   ....[3]....
        /*0038*/ 	.word	0xffffffff


	//   ....[4]....
        /*003c*/ 	.word	0xffffffff


	//   ....[5]....
        /*0040*/ 	.word	0xffffffff


	//   ....[6]....
        /*0044*/ 	.word	0xffffffff


	//   ....[7]....
        /*0048*/ 	.word	0xffffffff


	//   ....[8]....
        /*004c*/ 	.word	0xffffffff


	//   ....[9]....
        /*0050*/ 	.word	0xffffffff


	//   ....[10]....
        /*0054*/ 	.word	0x05000013


	//   ....[11]....
        /*0058*/ 	.word	0x05000013


	//   ....[12]....
        /*005c*/ 	.word	0x05000013


	//   ....[13]....
        /*0060*/ 	.word	0x05000013


	//   ....[14]....
        /*0064*/ 	.word	0x05000013


	//   ....[15]....
        /*0068*/ 	.word	0x05000013


	//   ....[16]....
        /*006c*/ 	.word	0x05000013


	//   ....[17]....
        /*0070*/ 	.word	0x05000013


	//   ....[18]....
        /*0074*/ 	.word	0x05000013


	//   ....[19]....
        /*0078*/ 	.word	0x05000013


	//----- nvinfo : EIATTR_COOP_GROUP_INSTR_OFFSETS
	.align		4
.L_1289:
        /*007c*/ 	.byte	0x04, 0x28
        /*007e*/ 	.short	(.L_1291 - .L_1290)


	//   ....[0]....
.L_1290:
        /*0080*/ 	.word	0x000008e0


	//   ....[1]....
        /*0084*/ 	.word	0x000008f0


	//   ....[2]....
        /*0088*/ 	.word	0x00000920


	//   ....[3]....
        /*008c*/ 	.word	0x00000930


	//   ....[4]....
        /*0090*/ 	.word	0x00000960


	//   ....[5]....
        /*0094*/ 	.word	0x00000970


	//   ....[6]....
        /*0098*/ 	.word	0x000009a0


	//   ....[7]....
        /*009c*/ 	.word	0x000009b0


	//   ....[8]....
        /*00a0*/ 	.word	0x000009e0


	//   ....[9]....
        /*00a4*/ 	.word	0x000009f0


	//   ....[10]....
        /*00a8*/ 	.word	0x00000bf0


	//   ....[11]....
        /*00ac*/ 	.word	0x00000c60


	//   ....[12]....
        /*00b0*/ 	.word	0x00000cd0


	//   ....[13]....
        /*00b4*/ 	.word	0x00000d40


	//   ....[14]....
        /*00b8*/ 	.word	0x00000db0


	//   ....[15]....
        /*00bc*/ 	.word	0x00000e10


	//   ....[16]....
        /*00c0*/ 	.word	0x00000e80


	//   ....[17]....
        /*00c4*/ 	.word	0x00000ef0


	//   ....[18]....
        /*00c8*/ 	.word	0x00000f60


	//   ....[19]....
        /*00cc*/ 	.word	0x00000fd0


	//----- nvinfo : EIATTR_EXIT_INSTR_OFFSETS
	.align		4
.L_1291:
        /*00d0*/ 	.byte	0x04, 0x1c
        /*00d2*/ 	.short	(.L_1293 - .L_1292)


	//   ....[0]....
.L_1292:
        /*00d4*/ 	.word	0x00000070


	//   ....[1]....
        /*00d8*/ 	.word	0x00000b90


	//----- nvinfo : EIATTR_MAX_THREADS
	.align		4
.L_1293:
        /*00dc*/ 	.byte	0x04, 0x05
        /*00de*/ 	.short	(.L_1295 - .L_1294)
.L_1294:
        /*00e0*/ 	.word	0x00000400
        /*00e4*/ 	.word	0x00000001
        /*00e8*/ 	.word	0x00000001


	//----- nvinfo : EIATTR_CRS_STACK_SIZE
	.align		4
.L_1295:
        /*00ec*/ 	.byte	0x04, 0x1e
        /*00ee*/ 	.short	(.L_1297 - .L_1296)
.L_1296:
        /*00f0*/ 	.word	0x00000000


	//----- nvinfo : EIATTR_CBANK_PARAM_SIZE
	.align		4
.L_1297:
        /*00f4*/ 	.byte	0x03, 0x19
        /*00f6*/ 	.short	0x0128


	//----- nvinfo : EIATTR_PARAM_CBANK
	.align		4
        /*00f8*/ 	.byte	0x04, 0x0a
        /*00fa*/ 	.short	(.L_1299 - .L_1298)
	.align		4
.L_1298:
        /*00fc*/ 	.word	index@(.nv.constant0._ZN10layer_norm22ln_bwd_finalize_kernelINS_22Kernel_traits_finalizeILj7168Ef13__nv_bfloat16S2_S2_fjLb0ELj1024ELj4ENS_18Kernel_traits_baseILj7168EfS2_S2_S2_fjLj1024EEEEELb0ELb0EEEvNS_9BwdParamsE)
        /*0100*/ 	.short	0x0210
        /*0102*/ 	.short	0x0128


	//----- nvinfo : EIATTR_SW_WAR
	.align		4
.L_1299:
        /*0104*/ 	.byte	0x04, 0x36
        /*0106*/ 	.short	(.L_1301 - .L_1300)
.L_1300:
        /*0108*/ 	.word	0x00000008
.L_1301:


//--------------------- .nv.info._ZN10layer_norm40ln_parallel_residual_bwd_finalize_kernelINS_22Kernel_traits_finalizeILj7168Ef13__nv_bfloat16S2_S2_fjLb0ELj1024ELj4ENS_18Kernel_traits_baseILj7168EfS2_S2_S2_fjLj1024EEEEELb0EEEvNS_9BwdParamsE --------------------------
	.section	.nv.info._ZN10layer_norm40ln_parallel_residual_bwd_finalize_kernelINS_22Kernel_traits_finalizeILj7168Ef13__nv_bfloat16S2_S2_fjLb0ELj1024ELj4ENS_18Kernel_traits_baseILj7168EfS2_S2_S2_fjLj1024EEEEELb0EEEvNS_9BwdParamsE,"",@"SHT_CUDA_INFO"
	.sectionflags	@""
	.align	4


	//----- nvinfo : EIATTR_CUDA_API_VERSION
	.align		4
        /*0000*/ 	.byte	0x04, 0x37
        /*0002*/ 	.short	(.L_1303 - .L_1302)
.L_1302:
        /*0004*/ 	.word	0x00000082


	//----- nvinfo : EIATTR_KPARAM_INFO
	.align		4
.L_1303:
        /*0008*/ 	.byte	0x04, 0x17
        /*000a*/ 	.short	(.L_1305 - .L_1304)
.L_1304:
        /*000c*/ 	.word	0x00000000
        /*0010*/ 	.short	0x0000
        /*0012*/ 	.short	0x0000
        /*0014*/ 	.byte	0x00, 0xf0, 0xa1, 0x04


	//----- nvinfo : EIATTR_SPARSE_MMA_MASK
	.align		4
.L_1305:
        /*0018*/ 	.byte	0x03, 0x50
        /*001a*/ 	.short	0x0000


	//----- nvinfo : EIATTR_MAXREG_COUNT
	.align		4
        /*001c*/ 	.byte	0x03, 0x1b
        /*001e*/ 	.short	0x0040


	//----- nvinfo : EIATTR_NUM_BARRIERS
	.align		4
        /*0020*/ 	.byte	0x02, 0x4c
        /*0022*/ 	.byte	0x01
	.zero		1


	//----- nvinfo : EIATTR_MERCURY_ISA_VERSION
	.align		4
        /*0024*/ 	.byte	0x03, 0x5f
        /*0026*/ 	.short	0x0101


	//----- nvinfo : EIATTR_COOP_GROUP_MASK_REGIDS
	.align		4
        /*0028*/ 	.byte	0x04, 0x29
        /*002a*/ 	.short	(.L_1307 - .L_1306)


	//   ....[0]....
.L_1306:
        /*002c*/ 	.word	0xffffffff


	//   ....[1]....
        /*0030*/ 	.word	0xffffffff


	//   ....[2]....
        /*0034*/ 	.word	0xffffffff


	//   ....[3]....
        /*0038*/ 	.word	0xffffffff


	//   ....[4]....
        /*003c*/ 	.word	0xffffffff


	//   ....[5]....
        /*0040*/ 	.word	0xffffffff


	//   ....[6]....
        /*0044*/ 	.word	0xffffffff


	//   ....[7]....
        /*0048*/ 	.word	0xffffffff


	//   ....[8]....
        /*004c*/ 	.word	0xffffffff


	//   ....[9]....
        /*0050*/ 	.word	0xffffffff


	//   ....[10]....
        /*0054*/ 	.word	0xffffffff


	//   ....[11]....
        /*0058*/ 	.word	0xffffffff


	//   ....[12]....
        /*005c*/ 	.word	0xffffffff


	//   ....[13]....
        /*0060*/ 	.word	0xffffffff


	//   ....[14]....
        /*0064*/ 	.word	0xffffffff


	//   ....[15]....
        /*0068*/ 	.word	0xffffffff


	//   ....[16]....
        /*006c*/ 	.word	0xffffffff


	//   ....[17]....
        /*0070*/ 	.word	0xffffffff


	//   ....[18]....
        /*0074*/ 	.word	0xffffffff


	//   ....[19]....
        /*0078*/ 	.word	0xffffffff


	//   ....[20]....
        /*007c*/ 	.word	0x0500000c


	//   ....[21]....
        /*0080*/ 	.word	0x0500000c


	//   ....[22]....
        /*0084*/ 	.word	0x0500000c


	//   ....[23]....
        /*0088*/ 	.word	0x0500000c


	//   ....[24]....
        /*008c*/ 	.word	0x0500000c


	//   ....[25]....
        /*0090*/ 	.word	0x0500000c


	//   ....[26]....
        /*0094*/ 	.word	0x0500000c


	//   ....[27]....
        /*0098*/ 	.word	0x0500000c


	//   ....[28]....
        /*009c*/ 	.word	0x0500000c


	//   ....[29]....
        /*00a0*/ 	.word	0x0500000c


	//   ....[30]....
        /*00a4*/ 	.word	0x0500000c


	//   ....[31]....
        /*00a8*/ 	.word	0x0500000c


	//   ....[32]....
        /*00ac*/ 	.word	0x0500000c


	//   ....[33]....
        /*00b0*/ 	.word	0x0500000c


	//   ....[34]....
        /*00b4*/ 	.word	0x0500000c


	//   ....[35]....
        /*00b8*/ 	.word	0x0500000c


	//   ....[36]....
        /*00bc*/ 	.word	0x0500000c


	//   ....[37]....
        /*00c0*/ 	.word	0x0500000c


	//   ....[38]....
        /*00c4*/ 	.word	0x0500000c


	//   ....[39]....
        /*00c8*/ 	.word	0x0500000c


	//----- nvinfo : EIATTR_COOP_GROUP_INSTR_OFFSETS
	.align		4
.L_1307:
        /*00cc*/ 	.byte	0x04, 0x28
        /*00ce*/ 	.short	(.L_1309 - .L_1308)


	//   ....[0]....
.L_1308:
        /*00d0*/ 	.word	0x00000ce0


	//   ....[1]....
        /*00d4*/ 	.word	0x00000cf0


	//   ....[2]....
        /*00d8*/ 	.word	0x00000d00


	//   ....[3]....
        /*00dc*/ 	.word	0x00000d10


	//   ....[4]....
        /*00e0*/ 	.word	0x00000d40


	//   ....[5]....
        /*00e4*/ 	.word	0x00000d70


	//   ....[6]....
        /*00e8*/ 	.word	0x00000d80


	//   ....[7]....
        /*00ec*/ 	.word	0x00000d90


	//   ....[8]....
        /*00f0*/ 	.word	0x00000db0


	//   ....[9]....
        /*00f4*/ 	.word	0x00000df0


	//   ....[10]....
        /*00f8*/ 	.word	0x00000e00


	//   ....[11]....
        /*00fc*/ 	.word	0x00000e10


	//   ....[12]....
        /*0100*/ 	.word	0x00000e30


	//   ....[13]....
        /*0104*/ 	.word	0x00000e70


	//   ....[14]....
        /*0108*/ 	.word	0x00000e80


	//   ....[15]....
        /*010c*/ 	.word	0x00000e90


	//   ....[16]....
        /*0110*/ 	.word	0x00000eb0


	//   ....[17]....
        /*0114*/ 	.word	0x00000ee0


	//   ....[18]....
        /*0118*/ 	.word	0x00000f00


	//   ....[19]....
        /*011c*/ 	.word	0x00000f10


	//   ....[20]....
        /*0120*/ 	.word	0x000011f0


	//   ....[21]....
        /*0124*/ 	.word	0x00001250


	//   ....[22]....
        /*0128*/ 	.word	0x000012b0


	//   ....[23]....
        /*012c*/ 	.word	0x00001310


	//   ....[24]....
        /*0130*/ 	.word	0x00001370


	//   ....[25]....
        /*0134*/ 	.word	0x000013d0


	//   ....[26]....
        /*0138*/ 	.word	0x00001440


	//   ....[27]....
        /*013c*/ 	.word	0x000014b0


	//   ....[28]....
        /*0140*/ 	.word	0x00001520


	//   ....[29]....
        /*0144*/ 	.word	0x00001590


	//   ....[30]....
        /*0148*/ 	.word	0x000015f0


	//   ....[31]....
        /*014c*/ 	.word	0x00001660


	//   ....[32]....
        /*0150*/ 	.word	0x000016d0


	//   ....[33]....
        /*0154*/ 	.word	0x00001740


	//   ....[34]....
        /*0158*/ 	.word	0x000017b0


	//   ....[35]....
        /*015c*/ 	.word	0x00001810


	//   ....[36]....
        /*0160*/ 	.word	0x00001880


	//   ....[37]....
        /*0164*/ 	.word	0x000018f0


	//   ....[38]....
        /*0168*/ 	.word	0x00001960


	//   ....[39]....
        /*016c*/ 	.word	0x000019d0


	//----- nvinfo : EIATTR_EXIT_INSTR_OFFSETS
	.align		4
.L_1309:
        /*0170*/ 	.byte	0x04, 0x1c
        /*0172*/ 	.short	(.L_1311 - .L_1310)


	//   ....[0]....
.L_1310:
        /*0174*/ 	.word	0x00000070


	//   ....[1]....
        /*0178*/ 	.word	0x00001190


	//----- nvinfo : EIATTR_MAX_THREADS
	.align		4
.L_1311:
        /*017c*/ 	.byte	0x04, 0x05
        /*017e*/ 	.short	(.L_1313 - .L_1312)
.L_1312:
        /*0180*/ 	.word	0x00000400
        /*0184*/ 	.word	0x00000001
        /*0188*/ 	.word	0x00000001


	//----- nvinfo : EIATTR_CRS_STACK_SIZE
	.align		4
.L_1313:
        /*018c*/ 	.byte	0x04, 0x1e
        /*018e*/ 	.short	(.L_1315 - .L_1314)
.L_1314:
        /*0190*/ 	.word	0x00000000


	//----- nvinfo : EIATTR_CBANK_PARAM_SIZE
	.align		4
.L_1315:
        /*0194*/ 	.byte	0x03, 0x19
        /*0196*/ 	.short	0x0128


	//----- nvinfo : EIATTR_PARAM_CBANK
	.align		4
        /*0198*/ 	.byte	0x04, 0x0a
        /*019a*/ 	.short	(.L_1317 - .L_1316)
	.align		4
.L_1316:
        /*019c*/ 	.word	index@(.nv.constant0._ZN10layer_norm40ln_parallel_residual_bwd_finalize_kernelINS_22Kernel_traits_finalizeILj7168Ef13__nv_bfloat16S2_S2_fjLb0ELj1024ELj4ENS_18Kernel_traits_baseILj7168EfS2_S2_S2_fjLj1024EEEEELb0EEEvNS_9BwdParamsE)
        /*01a0*/ 	.short	0x0210
        /*01a2*/ 	.short	0x0128


	//----- nvinfo : EIATTR_SW_WAR
	.align		4
.L_1317:
        /*01a4*/ 	.byte	0x04, 0x36
        /*01a6*/ 	.short	(.L_1319 - .L_1318)
.L_1318:
        /*01a8*/ 	.word	0x00000008
.L_1319:


//--------------------- .nv.info._ZN10layer_norm31ln_parallel_residual_bwd_kernelINS_13Kernel_traitsIf13__nv_bfloat16S2_S2_fjLj7168ELj1ELj1ELj8ELj8ENS_18Kernel_traits_baseILj7168EfS2_S2_S2_fjLj256EEEEELb1ELb1ELb0EEEvNS_9BwdParamsE --------------------------
	.section	.nv.info._ZN10layer_norm31ln_parallel_residual_bwd_kernelINS_13Kernel_traitsIf13__nv_bfloat16S2_S2_fjLj7168ELj1ELj1ELj8ELj8ENS_18Kernel_traits_baseILj7168EfS2_S2_S2_fjLj256EEEEELb1ELb1ELb0EEEvNS_9BwdParamsE,"",@"SHT_CUDA_INFO"
	.sectionflags	@""
	.align	4


	//----- nvinfo : EIATTR_CUDA_API_VERSION
	.align		4
        /*0000*/ 	.byte	0x04, 0x37
        /*0002*/ 	.short	(.L_1321 - .L_1320)
.L_1320:
        /*0004*/ 	.word	0x00000082


	//----- nvinfo : EIATTR_KPARAM_INFO
	.align		4
.L_1321:
        /*0008*/ 	.byte	0x04, 0x17
        /*000a*/ 	.short	(.L_1323 - .L_1322)
.L_1322:
        /*000c*/ 	.word	0x00000000
        /*0010*/ 	.short	0x0000
        /*0012*/ 	.short	0x0000
        /*0014*/ 	.byte	0x00, 0xf0, 0xa1, 0x04


	//----- nvinfo : EIATTR_SPARSE_MMA_MASK
	.align		4
.L_1323:
        /*0018*/ 	.byte	0x03, 0x50
        /*001a*/ 	.short	0x0000


	//----- nvinfo : EIATTR_MAXREG_COUNT
	.align		4
        /*001c*/ 	.byte	0x03, 0x1b
        /*001e*/ 	.short	0x00ff


	//----- nvinfo : EIATTR_NUM_BARRIERS
	.align		4
        /*0020*/ 	.byte	0x02, 0x4c
        /*0022*/ 	.byte	0x01
	.zero		1


	//----- nvinfo : EIATTR_MERCURY_ISA_VERSION
	.align		4
        /*0024*/ 	.byte	0x03, 0x5f
        /*0026*/ 	.short	0x0101


	//----- nvinfo : EIATTR_COOP_GROUP_MASK_REGIDS
	.align		4
        /*0028*/ 	.byte	0x04, 0x29
        /*002a*/ 	.short	(.L_1325 - .L_1324)


	//   ....[0]....
.L_1324:
        /*002c*/ 	.word	0xffffffff


	//   ....[1]....
        /*0030*/ 	.word	0xffffffff


	//   ....[2]....
        /*0034*/ 	.word	0xffffffff


	//   ....[3]....
        /*0038*/ 	.word	0xffffffff


	//   ....[4]....
        /*003c*/ 	.word	0xffffffff


	//   ....[5]....
        /*0040*/ 	.word	0xffffffff


	//   ....[6]....
        /*0044*/ 	.word	0xffffffff


	//   ....[7]....
        /*0048*/ 	.word	0xffffffff


	//   ....[8]....
        /*004c*/ 	.word	0xffffffff


	//   ....[9]....
        /*0050*/ 	.word	0xffffffff


	//   ....[10]....
        /*0054*/ 	.word	0x05000084


	//   ....[11]....
        /*0058*/ 	.word	0x05000084


	//   ....[12]....
        /*005c*/ 	.word	0x05000084


	//   ....[13]....
        /*0060*/ 	.word	0x05000084


	//   ....[14]....
        /*0064*/ 	.word	0x05000084


	//   ....[15]....
        /*0068*/ 	.word	0x05000084


	//   ....[16]....
        /*006c*/ 	.word	0x05000084


	//   ....[17]....
        /*0070*/ 	.word	0x05000084


	//   ....[18]....
        /*0074*/ 	.word	0x05000084


	//   ....[19]....
        /*0078*/ 	.word	0x05000084


	//----- nvinfo : EIATTR_COOP_GROUP_INSTR_OFFSETS
	.align		4
.L_1325:
        /*007c*/ 	.byte	0x04, 0x28
        /*007e*/ 	.short	(.L_1327 - .L_1326)


	//   ....[0]....
.L_1326:
        /*0080*/ 	.word	0x000026c0


	//   ....[1]....
        /*0084*/ 	.word	0x000026d0


	//   ....[2]....
        /*0088*/ 	.word	0x00002700


	//   ....[3]....
        /*008c*/ 	.word	0x00002710


	//   ....[4]....
        /*0090*/ 	.word	0x00002740


	//   ....[5]....
        /*0094*/ 	.word	0x00002750


	//   ....[6]....
        /*0098*/ 	.word	0x00002780


	//   ....[7]....
        /*009c*/ 	.word	0x00002790


	//   ....[8]....
        /*00a0*/ 	.word	0x000027c0


	//   ....[9]....
        /*00a4*/ 	.word	0x000027d0


	//   ....[10]....
        /*00a8*/ 	.word	0x00005b70


	//   ....[11]....
        /*00ac*/ 	.word	0x00005bc0


	//   ....[12]....
        /*00b0*/ 	.word	0x00005c30


	//   ....[13]....
        /*00b4*/ 	.word	0x00005c90


	//   ....[14]....
        /*00b8*/ 	.word	0x00005d00


	//   ....[15]....
        /*00bc*/ 	.word	0x00005d60


	//   ....[16]....
        /*00c0*/ 	.word	0x00005dd0


	//   ....[17]....
        /*00c4*/ 	.word	0x00005e30


	//   ....[18]....
        /*00c8*/ 	.word	0x00005ea0


	//   ....[19]....
        /*00cc*/ 	.word	0x00005f00


	//----- nvinfo : EIATTR_EXIT_INSTR_OFFSETS
	.align		4
.L_1327:
        /*00d0*/ 	.byte	0x04, 0x1c
        /*00d2*/ 	.short	(.L_1329 - .L_1328)


	//   ....[0]....
.L_1328:
        /*00d4*/ 	.word	0x00005a90


	//   ....[1]....
        /*00d8*/ 	.word	0x00005b10


	//----- nvinfo : EIATTR_MAX_THREADS
	.align		4
.L_1329:
        /*00dc*/ 	.byte	0x04, 0x05
        /*00de*/ 	.short	(.L_1331 - .L_1330)
.L_1330:
        /*00e0*/ 	.word	0x00000100
        /*00e4*/ 	.word	0x00000001
        /*00e8*/ 	.word	0x00000001


	//----- nvinfo : EIATTR_CRS_STACK_SIZE
	.align		4
.L_1331:
        /*00ec*/ 	.byte	0x04, 0x1e
        /*00ee*/ 	.short	(.L_1333 - .L_1332)
.L_1332:
        /*00f0*/ 	.word	0x00000000


	//----- nvinfo : EIATTR_CBANK_PARAM_SIZE
	.align		4
.L_1333:
        /*00f4*/ 	.byte	0x03, 0x19
        /*00f6*/ 	.short	0x0128


	//----- nvinfo : EIATTR_PARAM_CBANK
	.align		4
        /*00f8*/ 	.byte	0x04, 0x0a
        /*00fa*/ 	.short	(.L_1335 - .L_1334)
	.align		4
.L_1334:
        /*00fc*/ 	.word	index@(.nv.constant0._ZN10layer_norm31ln_parallel_residual_bwd_kernelINS_13Kernel_traitsIf13__nv_bfloat16S2_S2_fjLj7168ELj1ELj1ELj8ELj8ENS_18Kernel_traits_baseILj7168EfS2_S2_S2_fjLj256EEEEELb1ELb1ELb0EEEvNS_9BwdParamsE)
        /*0100*/ 	.short	0x0210
        /*0102*/ 	.short	0x0128


	//----- nvinfo : EIATTR_SW_WAR
	.align		4
.L_1335:
        /*0104*/ 	.byte	0x04, 0x36
        /*0106*/ 	.short	(.L_1337 - .L_1336)
.L_1336:
        /*0108*/ 	.word	0x00000008
.L_1337:


//--------------------- .nv.info._ZN10layer_norm22ln_bwd_finalize_kernelINS_22Kernel_traits_finalizeILj7168Ef13__nv_bfloat16S2_S2_fjLb0ELj1024ELj4ENS_18Kernel_traits_baseILj7168EfS2_S2_S2_fjLj1024EEEEELb0ELb1EEEvNS_9BwdParamsE --------------------------
	.section	.nv.info._ZN10layer_norm22ln_bwd_finalize_kernelINS_22Kernel_traits_finalizeILj7168Ef13__nv_bfloat16S2_S2_fjLb0ELj1024ELj4ENS_18Kernel_traits_baseILj7168EfS2_S2_S2_fjLj1024EEEEELb0ELb1EEEvNS_9BwdParamsE,"",@"SHT_CUDA_INFO"
	.sectionflags	@""
	.align	4


	//----- nvinfo : EIATTR_CUDA_API_VERSION
	.align		4
        /*0000*/ 	.byte	0x04, 0x37
        /*0002*/ 	.short	(.L_1339 - .L_1338)
.L_1338:
        /*0004*/ 	.word	0x00000082


	//----- nvinfo : EIATTR_KPARAM_INFO
	.align		4
.L_1339:
        /*0008*/ 	.byte	0x04, 0x17
        /*000a*/ 	.short	(.L_1341 - .L_1340)
.L_1340:
        /*000c*/ 	.word	0x00000000
        /*0010*/ 	.short	0x0000
        /*0012*/ 	.short	0x0000
        /*0014*/ 	.byte	0x00, 0xf0, 0xa1, 0x04


	//----- nvinfo : EIATTR_SPARSE_MMA_MASK
	.align		4
.L_1341:
        /*0018*/ 	.byte	0x03, 0x50
        /*001a*/ 	.short	0x0000


	//----- nvinfo : EIATTR_MAXREG_COUNT
	.align		4
        /*001c*/ 	.byte	0x03, 0x1b
        /*001e*/ 	.short	0x0040


	//----- nvinfo : EIATTR_NUM_BARRIERS
	.align		4
        /*0020*/ 	.byte	0x02, 0x4c
        /*0022*/ 	.byte	0x01
	.zero		1


	//----- nvinfo : EIATTR_MERCURY_ISA_VERSION
	.align		4
        /*0024*/ 	.byte	0x03, 0x5f
        /*0026*/ 	.short	0x0101


	//----- nvinfo : EIATTR_COOP_GROUP_MASK_REGIDS
	.align		4
        /*0028*/ 	.byte	0x04, 0x29
        /*002a*/ 	.short	(.L_1343 - .L_1342)


	//   ....[0]....
.L_1342:
        /*002c*/ 	.word	0xffffffff


	//   ....[1]....
        /*0030*/ 	.word	0xffffffff


	//   ....[2]....
        /*0034*/ 	.word	0xffffffff


	//   ....[3]....
        /*0038*/ 	.word	0xffffffff


	//   ....[4]....
        /*003c*/ 	.word	0xffffffff


	//   ....[5]....
        /*0040*/ 	.word	0xffffffff


	//   ....[6]....
        /*0044*/ 	.word	0xffffffff


	//   ....[7]....
        /*0048*/ 	.word	0xffffffff


	//   ....[8]....
        /*004c*/ 	.word	0xffffffff


	//   ....[9]....
        /*0050*/ 	.word	0xffffffff


	//   ....[10]....
        /*0054*/ 	.word	0x05000011


	//   ....[11]....
        /*0058*/ 	.word	0x05000011


	//   ....[12]....
        /*005c*/ 	.word	0x05000011


	//   ....[13]....
        /*0060*/ 	.word	0x05000011


	//   ....[14]....
        /*0064*/ 	.word	0x05000011


	//   ....[15]....
        /*0068*/ 	.word	0x05000011


	//   ....[16]....
        /*006c*/ 	.word	0x05000011


	//   ....[17]....
        /*0070*/ 	.word	0x05000011


	//   ....[18]....
        /*0074*/ 	.word	0x05000011


	//   ....[19]....
        /*0078*/ 	.word	0x05000011


	//----- nvinfo : EIATTR_COOP_GROUP_INSTR_OFFSETS
	.align		4
.L_1343:
        /*007c*/ 	.byte	0x04, 0x28
        /*007e*/ 	.short	(.L_1345 - .L_1344)


	//   ....[0]....
.L_1344:
        /*0080*/ 	.word	0x000008e0


	//   ....[1]....
        /*0084*/ 	.word	0x000008f0


	//   ....[2]....
        /*0088*/ 	.word	0x00000920


	//   ....[3]....
        /*008c*/ 	.word	0x00000930


	//   ....[4]....
        /*0090*/ 	.word	0x00000960


	//   ....[5]....
        /*0094*/ 	.word	0x00000970


	//   ....[6]....
        /*0098*/ 	.word	0x000009a0


	//   ....[7]....
        /*009c*/ 	.word	0x000009b0


	//   ....[8]....
        /*00a0*/ 	.word	0x000009e0


	//   ....[9]....
        /*00a4*/ 	.word	0x000009f0


	//   ....[10]....
        /*00a8*/ 	.word	0x00000ba0


	//   ....[11]....
        /*00ac*/ 	.word	0x00000c10


	//   ....[12]....
        /*00b0*/ 	.word	0x00000c80


	//   ....[13]....
        /*00b4*/ 	.word	0x00000cf0


	//   ....[14]....
        /*00b8*/ 	.word	0x00000d60


	//   ....[15]....
        /*00bc*/ 	.word	0x00000dc0


	//   ....[16]....
        /*00c0*/ 	.word	0x00000e30


	//   ....[17]....
        /*00c4*/ 	.word	0x00000ea0


	//   ....[18]....
        /*00c8*/ 	.word	0x00000f10


	//   ....[19]....
        /*00cc*/ 	.word	0x00000f80


	//----- nvinfo : EIATTR_EXIT_INSTR_OFFSETS
	.align		4
.L_1345:
        /*00d0*/ 	.byte	0x04, 0x1c
        /*00d2*/ 	.short	(.L_1347 - .L_1346)


	//   ....[0]....
.L_1346:
        /*00d4*/ 	.word	0x00000070


	//   ....[1]....
        /*00d8*/ 	.word	0x00000b40


	//----- nvinfo : EIATTR_MAX_THREADS
	.align		4
.L_1347:
        /*00dc*/ 	.byte	0x04, 0x05
        /*00de*/ 	.short	(.L_1349 - .L_1348)
.L_1348:
        /*00e0*/ 	.word	0x00000400
        /*00e4*/ 	.word	0x00000001
        /*00e8*/ 	.word	0x00000001


	//----- nvinfo : EIATTR_CRS_STACK_SIZE
	.align		4
.L_1349:
        /*00ec*/ 	.byte	0x04, 0x1e
        /*00ee*/ 	.short	(.L_1351 - .L_1350)
.L_1350:
        /*00f0*/ 	.word	0x00000000


	//----- nvinfo : EIATTR_CBANK_PARAM_SIZE
	.align		4
.L_1351:
        /*00f4*/ 	.byte	0x03, 0x19
        /*00f6*/ 	.short	0x0128


	//----- nvinfo : EIATTR_PARAM_CBANK
	.align		4
        /*00f8*/ 	.byte	0x04, 0x0a
        /*00fa*/ 	.short	(.L_1353 - .L_1352)
	.align		4
.L_1352:
        /*00fc*/ 	.word	index@(.nv.constant0._ZN10layer_norm22ln_bwd_finalize_kernelINS_22Kernel_traits_finalizeILj7168Ef13__nv_bfloat16S2_S2_fjLb0ELj1024ELj4ENS_18Kernel_traits_baseILj7168EfS2_S2_S2_fjLj1024EEEEELb0ELb1EEEvNS_9BwdParamsE)
        /*0100*/ 	.short	0x0210
        /*0102*/ 	.short	0x0128


	//----- nvinfo : EIATTR_SW_WAR
	.align		4
.L_1353:
        /*0104*/ 	.byte	0x04, 0x36
        /*0106*/ 	.short	(.L_1355 - .L_1354)
.L_1354:
        /*0108*/ 	.word	0x00000008
.L_1355:


//--------------------- .nv.info._ZN10layer_norm40ln_parallel_residual_bwd_finalize_kernelINS_22Kernel_traits_finalizeILj7168Ef13__nv_bfloat16S2_S2_fjLb0ELj1024ELj4ENS_18Kernel_traits_baseILj7168EfS2_S2_S2_fjLj1024EEEEELb1EEEvNS_9BwdParamsE --------------------------
	.section	.nv.info._ZN10layer_norm40ln_parallel_residual_bwd_finalize_kernelINS_22Kernel_traits_finalizeILj7168Ef13__nv_bfloat16S2_S2_fjLb0ELj1024ELj4ENS_18Kernel_traits_baseILj7168EfS2_S2_S2_fjLj1024EEEEELb1EEEvNS_9BwdParamsE,"",@"SHT_CUDA_INFO"
	.sectionflags	@""
	.align	4


	//----- nvinfo : EIATTR_CUDA_API_VERSION
	.align		4
        /*0000*/ 	.byte	0x04, 0x37
        /*0002*/ 	.short	(.L_1357 - .L_1356)
.L_1356:
        /*0004*/ 	.word	0x00000082


	//----- nvinfo : EIATTR_KPARAM_INFO
	.align		4
.L_1357:
        /*0008*/ 	.byte	0x04, 0x17
        /*000a*/ 	.short	(.L_1359 - .L_1358)
.L_1358:
        /*000c*/ 	.word	0x00000000
        /*0010*/ 	.short	0x0000
        /*0012*/ 	.short	0x0000
        /*0014*/ 	.byte	0x00, 0xf0, 0xa1, 0x04


	//----- nvinfo : EIATTR_SPARSE_MMA_MASK
	.align		4
.L_1359:
        /*0018*/ 	.byte	0x03, 0x50
        /*001a*/ 	.short	0x0000


	//----- nvinfo : EIATTR_MAXREG_COUNT
	.align		4
        /*001c*/ 	.byte	0x03, 0x1b
        /*001e*/ 	.short	0x0040


	//----- nvinfo : EIATTR_NUM_BARRIERS
	.align		4
        /*0020*/ 	.byte	0x02, 0x4c
        /*0022*/ 	.byte	0x01
	.zero		1


	//----- nvinfo : EIATTR_MERCURY_ISA_VERSION
	.align		4
        /*0024*/ 	.byte	0x03, 0x5f
        /*0026*/ 	.short	0x0101


	//----- nvinfo : EIATTR_COOP_GROUP_MASK_REGIDS
	.align		4
        /*0028*/ 	.byte	0x04, 0x29
        /*002a*/ 	.short	(.L_1361 - .L_1360)


	//   ....[0]....
.L_1360:
        /*002c*/ 	.word	0xffffffff


	//   ....[1]....
        /*0030*/ 	.word	0xffffffff


	//   ....[2]....
        /*0034*/ 	.word	0xffffffff


	//   ....[3]....
        /*0038*/ 	.word	0xffffffff


	//   ....[4]....
        /*003c*/ 	.word	0xffffffff


	//   ....[5]....
        /*0040*/ 	.word	0xffffffff


	//   ....[6]....
        /*0044*/ 	.word	0xffffffff


	//   ....[7]....
        /*0048*/ 	.word	0xffffffff


	//   ....[8]....
        /*004c*/ 	.word	0xffffffff


	//   ....[9]....
        /*0050*/ 	.word	0xffffffff


	//   ....[10]....
        /*0054*/ 	.word	0xffffffff


	//   ....[11]....
        /*0058*/ 	.word	0xffffffff


	//   ....[12]....
        /*005c*/ 	.word	0xffffffff


	//   ....[13]....
        /*0060*/ 	.word	0xffffffff


	//   ....[14]....
        /*0064*/ 	.word	0xffffffff


	//   ....[15]....
        /*0068*/ 	.word	0xffffffff


	//   ....[16]....
        /*006c*/ 	.word	0xffffffff


	//   ....[17]....
        /*0070*/ 	.word	0xffffffff


	//   ....[18]....
        /*0074*/ 	.word	0xffffffff


	//   ....[19]....
        /*0078*/ 	.word	0xffffffff


	//   ....[20]....
        /*007c*/ 	.word	0x0500000b


	//   ....[21]....
        /*0080*/ 	.word	0x0500000b


	//   ....[22]....
        /*0084*/ 	.word	0x0500000b


	//   ....[23]....
        /*0088*/ 	.word	0x0500000b


	//   ....[24]....
        /*008c*/ 	.word	0x0500000b


	//   ....[25]....
        /*0090*/ 	.word	0x0500000b


	//   ....[26]....
        /*0094*/ 	.word	0x0500000b


	//   ....[27]....
        /*0098*/ 	.word	0x0500000b


	//   ....[28]....
        /*009c*/ 	.word	0x0500000b


	//   ....[29]....
        /*00a0*/ 	.word	0x0500000b


	//   ....[30]....
        /*00a4*/ 	.word	0x0500000b


	//   ....[31]....
        /*00a8*/ 	.word	0x0500000b


	//   ....[32]....
        /*00ac*/ 	.word	0x0500000b


	//   ....[33]....
        /*00b0*/ 	.word	0x0500000b


	//   ....[34]....
        /*00b4*/ 	.word	0x0500000b


	//   ....[35]....
        /*00b8*/ 	.word	0x0500000b


	//   ....[36]....
        /*00bc*/ 	.word	0x0500000b


	//   ....[37]....
        /*00c0*/ 	.word	0x0500000b


	//   ....[38]....
        /*00c4*/ 	.word	0x0500000b


	//   ....[39]....
        /*00c8*/ 	.word	0x0500000b


	//----- nvinfo : EIATTR_COOP_GROUP_INSTR_OFFSETS
	.align		4
.L_1361:
        /*00cc*/ 	.byte	0x04, 0x28
        /*00ce*/ 	.short	(.L_1363 - .L_1362)


	//   ....[0]....
.L_1362:
        /*00d0*/ 	.word	0x00000ce0


	//   ....[1]....
        /*00d4*/ 	.word	0x00000cf0


	//   ....[2]....
        /*00d8*/ 	.word	0x00000d00


	//   ....[3]....
        /*00dc*/ 	.word	0x00000d10


	//   ....[4]....
        /*00e0*/ 	.word	0x00000d40


	//   ....[5]....
        /*00e4*/ 	.word	0x00000d70


	//   ....[6]....
        /*00e8*/ 	.word	0x00000d80


	//   ....[7]....
        /*00ec*/ 	.word	0x00000d90


	//   ....[8]....
        /*00f0*/ 	.word	0x00000db0


	//   ....[9]....
        /*00f4*/ 	.word	0x00000df0


	//   ....[10]....
        /*00f8*/ 	.word	0x00000e00


	//   ....[11]....
        /*00fc*/ 	.word	0x00000e10


	//   ....[12]....
        /*0100*/ 	.word	0x00000e30


	//   ....[13]....
        /*0104*/ 	.word	0x00000e70


	//   ....[14]....
        /*0108*/ 	.word	0x00000e80


	//   ....[15]....
        /*010c*/ 	.word	0x00000e90


	//   ....[16]....
        /*0110*/ 	.word	0x00000eb0


	//   ....[17]....
        /*0114*/ 	.word	0x00000ee0


	//   ....[18]....
        /*0118*/ 	.word	0x00000f00


	//   ....[19]....
        /*011c*/ 	.word	0x00000f10


	//   ....[20]....
        /*0120*/ 	.word	0x000011d0


	//   ....[21]....
        /*0124*/ 	.word	0x00001230


	//   ....[22]....
        /*0128*/ 	.word	0x00001290


	//   ....[23]....
        /*012c*/ 	.word	0x000012f0


	//   ....[24]....
        /*0130*/ 	.word	0x00001350


	//   ....[25]....
        /*0134*/ 	.word	0x000013b0


	//   ....[26]....
        /*0138*/ 	.word	0x00001420


	//   ....[27]....
        /*013c*/ 	.word	0x00001490


	//   ....[28]....
        /*0140*/ 	.word	0x00001500


	//   ....[29]....
        /*0144*/ 	.word	0x00001570


	//   ....[30]....
        /*0148*/ 	.word	0x000015d0


	//   ....[31]....
        /*014c*/ 	.word	0x00001640


	//   ....[32]....
        /*0150*/ 	.word	0x000016b0


	//   ....[33]....
        /*0154*/ 	.word	0x00001720


	//   ....[34]....
        /*0158*/ 	.word	0x00001790


	//   ....[35]....
        /*015c*/ 	.word	0x000017f0


	//   ....[36]....
        /*0160*/ 	.word	0x00001860


	//   ....[37]....
        /*0164*/ 	.word	0x000018d0


	//   ....[38]....
        /*0168*/ 	.word	0x00001940


	//   ....[39]....
        /*016c*/ 	.word	0x000019b0


	//----- nvinfo : EIATTR_EXIT_INSTR_OFFSETS
	.align		4
.L_1363:
        /*0170*/ 	.byte	0x04, 0x1c
        /*0172*/ 	.short	(.L_1365 - .L_1364)


	//   ....[0]....
.L_1364:
        /*0174*/ 	.word	0x00000070


	//   ....[1]....
        /*0178*/ 	.word	0x00001170


	//----- nvinfo : EIATTR_MAX_THREADS
	.align		4
.L_1365:
        /*017c*/ 	.byte	0x04, 0x05
        /*017e*/ 	.short	(.L_1367 - .L_1366)
.L_1366:
        /*0180*/ 	.word	0x00000400
        /*0184*/ 	.word	0x00000001
        /*0188*/ 	.word	0x00000001


	//----- nvinfo : EIATTR_CRS_STACK_SIZE
	.align		4
.L_1367:
        /*018c*/ 	.byte	0x04, 0x1e
        /*018e*/ 	.short	(.L_1369 - .L_1368)
.L_1368:
        /*0190*/ 	.word	0x00000000


	//----- nvinfo : EIATTR_CBANK_PARAM_SIZE
	.align		4
.L_1369:
        /*0194*/ 	.byte	0x03, 0x19
        /*0196*/ 	.short	0x0128


	//----- nvinfo : EIATTR_PARAM_CBANK
	.align		4
        /*0198*/ 	.byte	0x04, 0x0a
        /*019a*/ 	.short	(.L_1371 - .L_1370)
	.align		4
.L_1370:
        /*019c*/ 	.word	index@(.nv.constant0._ZN10layer_norm40ln_parallel_residual_bwd_finalize_kernelINS_22Kernel_traits_finalizeILj7168Ef13__nv_bfloat16S2_S2_fjLb0ELj1024ELj4ENS_18Kernel_traits_baseILj7168EfS2_S2_S2_fjLj1024EEEEELb1EEEvNS_9BwdParamsE)
        /*01a0*/ 	.short	0x0210
        /*01a2*/ 	.short	0x0128


	//----- nvinfo : EIATTR_SW_WAR
	.align		4
.L_1371:
        /*01a4*/ 	.byte	0x04, 0x36
        /*01a6*/ 	.short	(.L_1373 - .L_1372)
.L_1372:
        /*01a8*/ 	.word	0x00000008
.L_1373:


//--------------------- .nv.info._ZN10layer_norm31ln_parallel_residual_bwd_kernelINS_13Kernel_traitsIf13__nv_bfloat16S2_S2_fjLj7168ELj1ELj1ELj8ELj8ENS_18Kernel_traits_baseILj7168EfS2_S2_S2_fjLj256EEEEELb1ELb1ELb1EEEvNS_9BwdParamsE --------------------------
	.section	.nv.info._ZN10layer_norm31ln_parallel_residual_bwd_kernelINS_13Kernel_traitsIf13__nv_bfloat16S2_S2_fjLj7168ELj1ELj1ELj8ELj8ENS_18Kernel_traits_baseILj7168EfS2_S2_S2_fjLj256EEEEELb1ELb1ELb1EEEvNS_9BwdParamsE,"",@"SHT_CUDA_INFO"
	.sectionflags	@""
	.align	4


	//----- nvinfo : EIATTR_CUDA_API_VERSION
	.align		4
        /*0000*/ 	.byte	0x04, 0x37
        /*0002*/ 	.short	(.L_1375 - .L_1374)
.L_1374:
        /*0004*/ 	.word	0x00000082


	//----- nvinfo : EIATTR_KPARAM_INFO
	.align		4
.L_1375:
        /*0008*/ 	.byte	0x04, 0x17
        /*000a*/ 	.short	(.L_1377 - .L_1376)
.L_1376:
        /*000c*/ 	.word	0x00000000
        /*0010*/ 	.short	0x0000
        /*0012*/ 	.short	0x0000
        /*0014*/ 	.byte	0x00, 0xf0, 0xa1, 0x04


	//----- nvinfo : EIATTR_SPARSE_MMA_MASK
	.align		4
.L_1377:
        /*0018*/ 	.byte	0x03, 0x50
        /*001a*/ 	.short	0x0000


	//----- nvinfo : EIATTR_MAXREG_COUNT
	.align		4
        /*001c*/ 	.byte	0x03, 0x1b
        /*001e*/ 	.short	0x00ff


	//----- nvinfo : EIATTR_NUM_BARRIERS
	.align		4
        /*0020*/ 	.byte	0x02, 0x4c
        /*0022*/ 	.byte	0x01
	.zero		1


	//----- nvinfo : EIATTR_MERCURY_ISA_VERSION
	.align		4
        /*0024*/ 	.byte	0x03, 0x5f
        /*0026*/ 	.short	0x0101


	//----- nvinfo : EIATTR_COOP_GROUP_MASK_REGIDS
	.align		4
        /*0028*/ 	.byte	0x04, 0x29
        /*002a*/ 	.short	(.L_1379 - .L_1378)


	//   ....[0]....
.L_1378:
        /*002c*/ 	.word	0xffffffff


	//   ....[1]....
        /*0030*/ 	.word	0xffffffff


	//   ....[2]....
        /*0034*/ 	.word	0xffffffff


	//   ....[3]....
        /*0038*/ 	.word	0xffffffff


	//   ....[4]....
        /*003c*/ 	.word	0xffffffff


	//   ....[5]....
        /*0040*/ 	.word	0xffffffff


	//   ....[6]....
        /*0044*/ 	.word	0xffffffff


	//   ....[7]....
        /*0048*/ 	.word	0xffffffff


	//   ....[8]....
        /*004c*/ 	.word	0xffffffff


	//   ....[9]....
        /*0050*/ 	.word	0xffffffff


	//   ....[10]....
        /*0054*/ 	.word	0x05000028


	//   ....[11]....
        /*0058*/ 	.word	0x05000028


	//   ....[12]....
        /*005c*/ 	.word	0x05000028


	//   ....[13]....
        /*0060*/ 	.word	0x05000028


	//   ....[14]....
        /*0064*/ 	.word	0x05000028


	//   ....[15]....
        /*0068*/ 	.word	0x05000028


	//   ....[16]....
        /*006c*/ 	.word	0x05000028


	//   ....[17]....
        /*0070*/ 	.word	0x05000028


	//   ....[18]....
        /*0074*/ 	.word	0x05000028


	//   ....[19]....
        /*0078*/ 	.word	0x05000028


	//----- nvinfo : EIATTR_COOP_GROUP_INSTR_OFFSETS
	.align		4
.L_1379:
        /*007c*/ 	.byte	0x04, 0x28
        /*007e*/ 	.short	(.L_1381 - .L_1380)


	//   ....[0]....
.L_1380:
        /*0080*/ 	.word	0x000023c0


	//   ....[1]....
        /*0084*/ 	.word	0x000023d0


	//   ....[2]....
        /*0088*/ 	.word	0x00002400


	//   ....[3]....
        /*008c*/ 	.word	0x00002410


	//   ....[4]....
        /*0090*/ 	.word	0x00002440


	//   ....[5]....
        /*0094*/ 	.word	0x00002450


	//   ....[6]....
        /*0098*/ 	.word	0x00002480


	//   ....[7]....
        /*009c*/ 	.word	0x00002490


	//   ....[8]....
        /*00a0*/ 	.word	0x000024c0


	//   ....[9]....
        /*00a4*/ 	.word	0x000024d0


	//   ....[10]....
        /*00a8*/ 	.word	0x000053d0


	//   ....[11]....
        /*00ac*/ 	.word	0x00005420


	//   ....[12]....
        /*00b0*/ 	.word	0x00005490


	//   ....[13]....
        /*00b4*/ 	.word	0x000054f0


	//   ....[14]....
        /*00b8*/ 	.word	0x00005560


	//   ....[15]....
        /*00bc*/ 	.word	0x000055c0


	//   ....[16]....
        /*00c0*/ 	.word	0x00005630


	//   ....[17]....
        /*00c4*/ 	.word	0x00005690


	//   ....[18]....
        /*00c8*/ 	.word	0x00005700


	//   ....[19]....
        /*00cc*/ 	.word	0x00005760


	//----- nvinfo : EIATTR_EXIT_INSTR_OFFSETS
	.align		4
.L_1381:
        /*00d0*/ 	.byte	0x04, 0x1c
        /*00d2*/ 	.short	(.L_1383 - .L_1382)


	//   ....[0]....
.L_1382:
        /*00d4*/ 	.word	0x00005370


	//----- nvinfo : EIATTR_MAX_THREADS
	.align		4
.L_1383:
        /*00d8*/ 	.byte	0x04, 0x05
        /*00da*/ 	.short	(.L_1385 - .L_1384)
.L_1384:
        /*00dc*/ 	.word	0x00000100
        /*00e0*/ 	.word	0x00000001
        /*00e4*/ 	.word	0x00000001


	//----- nvinfo : EIATTR_CRS_STACK_SIZE
	.align		4
.L_1385:
        /*00e8*/ 	.byte	0x04, 0x1e
        /*00ea*/ 	.short	(.L_1387 - .L_1386)
.L_1386:
        /*00ec*/ 	.word	0x00000000


	//----- nvinfo : EIATTR_CBANK_PARAM_SIZE
	.align		4
.L_1387:
        /*00f0*/ 	.byte	0x03, 0x19
        /*00f2*/ 	.short	0x0128


	//----- nvinfo : EIATTR_PARAM_CBANK
	.align		4
        /*00f4*/ 	.byte	0x04, 0x0a
        /*00f6*/ 	.short	(.L_1389 - .L_1388)
	.align		4
.L_1388:
        /*00f8*/ 	.word	index@(.nv.constant0._ZN10layer_norm31ln_parallel_residual_bwd_kernelINS_13Kernel_traitsIf13__nv_bfloat16S2_S2_fjLj7168ELj1ELj1ELj8ELj8ENS_18Kernel_traits_baseILj7168EfS2_S2_S2_fjLj256EEEEELb1ELb1ELb1EEEvNS_9BwdParamsE)
        /*00fc*/ 	.short	0x0210
        /*00fe*/ 	.short	0x0128


	//----- nvinfo : EIATTR_SW_WAR
	.align		4
.L_1389:
        /*0100*/ 	.byte	0x04, 0x36
        /*0102*/ 	.short	(.L_1391 - .L_1390)
.L_1390:
        /*0104*/ 	.word	0x00000008
.L_1391:


//--------------------- .nv.info._ZN10layer_norm31ln_parallel_residual_bwd_kernelINS_13Kernel_traitsI13__nv_bfloat16S2_fS2_fjLj7168ELj1ELj1ELj8ELj8ENS_18Kernel_traits_baseILj7168ES2_S2_fS2_fjLj256EEEEELb0ELb0ELb0EEEvNS_9BwdParamsE --------------------------
	.section	.nv.info._ZN10layer_norm31ln_parallel_residual_bwd_kernelINS_13Kernel_traitsI13__nv_bfloat16S2_fS2_fjLj7168ELj1ELj1ELj8ELj8ENS_18Kernel_traits_baseILj7168ES2_S2_fS2_fjLj256EEEEELb0ELb0ELb0EEEvNS_9BwdParamsE,"",@"SHT_CUDA_INFO"
	.sectionflags	@""
	.align	4


	//----- nvinfo : EIATTR_CUDA_API_VERSION
	.align		4
        /*0000*/ 	.byte	0x04, 0x37
        /*0002*/ 	.short	(.L_1393 - .L_1392)
.L_1392:
        /*0004*/ 	.word	0x00000082


	//----- nvinfo : EIATTR_KPARAM_INFO
	.align		4
.L_1393:
        /*0008*/ 	.byte	0x04, 0x17
        /*000a*/ 	.short	(.L_1395 - .L_1394)
.L_1394:
        /*000c*/ 	.word	0x00000000
        /*0010*/ 	.short	0x0000
        /*0012*/ 	.short	0x0000
        /*0014*/ 	.byte	0x00, 0xf0, 0xa1, 0x04


	//----- nvinfo : EIATTR_SPARSE_MMA_MASK
	.align		4
.L_1395:
        /*0018*/ 	.byte	0x03, 0x50
        /*001a*/ 	.short	0x0000


	//----- nvinfo : EIATTR_MAXREG_COUNT
	.align		4
        /*001c*/ 	.byte	0x03, 0x1b
        /*001e*/ 	.short	0x00ff


	//----- nvinfo : EIATTR_NUM_BARRIERS
	.align		4
        /*0020*/ 	.byte	0x02, 0x4c
        /*0022*/ 	.byte	0x01
	.zero		1


	//----- nvinfo : EIATTR_ANNOTATIONS
	.align		4
        /*0024*/ 	.byte	0x04, 0x55
        /*0026*/ 	.short	(.L_1397 - .L_1396)


	//   ....[0]....
.L_1396:
        /* <DEDUP_REMOVED lines=27> */


	//----- nvinfo : EIATTR_MERCURY_ISA_VERSION
	.align		4
.L_1397:
        /*01c8*/ 	.byte	0x03, 0x5f
        /*01ca*/ 	.short	0x0101


	//----- nvinfo : EIATTR_COOP_GROUP_MASK_REGIDS
	.align		4
        /*01cc*/ 	.byte	0x04, 0x29
        /*01ce*/ 	.short	(.L_1399 - .L_1398)


	//   ....[0]....
.L_1398:
        /*01d0*/ 	.word	0xffffffff


	//   ....[1]....
        /*01d4*/ 	.word	0xffffffff


	//   ....[2]....
        /*01d8*/ 	.word	0xffffffff


	//   ....[3]....
        /*01dc*/ 	.word	0xffffffff


	//   ....[4]....
        /*01e0*/ 	.word	0xffffffff


	//   ....[5]....
        /*01e4*/ 	.word	0xffffffff


	//   ....[6]....
        /*01e8*/ 	.word	0xffffffff


	//   ....[7]....
        /*01ec*/ 	.word	0xffffffff


	//   ....[8]....
        /*01f0*/ 	.word	0xffffffff


	//   ....[9]....
        /*01f4*/ 	.word	0xffffffff


	//   ....[10]....
        /*01f8*/ 	.word	0x050000ae


	//   ....[11]....
        /*01fc*/ 	.word	0x050000ae


	//   ....[12]....
        /*0200*/ 	.word	0x050000ae


	//   ....[13]....
        /*0204*/ 	.word	0x050000ae


	//   ....[14]....
        /*0208*/ 	.word	0x050000ae


	//   ....[15]....
        /*020c*/ 	.word	0x050000ae


	//   ....[16]....
        /*0210*/ 	.word	0x050000ae


	//   ....[17]....
        /*0214*/ 	.word	0x050000ae


	//   ....[18]....
        /*0218*/ 	.word	0x050000ae


	//   ....[19]....
        /*021c*/ 	.word	0x050000ae


	//----- nvinfo : EIATTR_COOP_GROUP_INSTR_OFFSETS
	.align		4
.L_1399:
        /*0220*/ 	.byte	0x04, 0x28
        /*0222*/ 	.short	(.L_1401 - .L_1400)


	//   ....[0]....
.L_1400:
        /*0224*/ 	.word	0x00003650


	//   ....[1]....
        /*0228*/ 	.word	0x00003670


	//   ....[2]....
        /*022c*/ 	.word	0x00003690


	//   ....[3]....
        /*0230*/ 	.word	0x000036b0


	//   ....[4]....
        /*0234*/ 	.word	0x000036c0


	//   ....[5]....
        /*0238*/ 	.word	0x000036f0


	//   ....[6]....
        /*023c*/ 	.word	0x00003700


	//   ....[7]....
        /*0240*/ 	.word	0x00003730


	//   ....[8]....
        /*0244*/ 	.word	0x00003740


	//   ....[9]....
        /*0248*/ 	.word	0x00003760


	//   ....[10]....
        /*024c*/ 	.word	0x00005bf0


	//   ....[11]....
        /*0250*/ 	.word	0x00005c40


	//   ....[12]....
        /*0254*/ 	.word	0x00005ca0


	//   ....[13]....
        /*0258*/ 	.word	0x00005cf0


	//   ....[14]....
        /*025c*/ 	.word	0x00005d50


	//   ....[15]....
        /*0260*/ 	.word	0x00005da0


	//   ....[16]....
        /*0264*/ 	.word	0x00005e10


	//   ....[17]....
        /*0268*/ 	.word	0x00005e70


	//   ....[18]....
        /*026c*/ 	.word	0x00005ed0


	//   ....[19]....
        /*0270*/ 	.word	0x00005f20


	//----- nvinfo : EIATTR_EXIT_INSTR_OFFSETS
	.align		4
.L_1401:
        /*0274*/ 	.byte	0x04, 0x1c
        /*0276*/ 	.short	(.L_1403 - .L_1402)


	//   ....[0]....
.L_1402:
        /*0278*/ 	.word	0x00005ac0


	//   ....[1]....
        /*027c*/ 	.word	0x00005b90


	//----- nvinfo : EIATTR_MAX_THREADS
	.align		4
.L_1403:
        /*0280*/ 	.byte	0x04, 0x05
        /*0282*/ 	.short	(.L_1405 - .L_1404)
.L_1404:
        /*0284*/ 	.word	0x00000100
        /*0288*/ 	.word	0x00000001
        /*028c*/ 	.word	0x00000001


	//----- nvinfo : EIATTR_CRS_STACK_SIZE
	.align		4
.L_1405:
        /*0290*/ 	.byte	0x04, 0x1e
        /*0292*/ 	.short	(.L_1407 - .L_1406)
.L_1406:
        /*0294*/ 	.word	0x00000000


	//----- nvinfo : EIATTR_CBANK_PARAM_SIZE
	.align		4
.L_1407:
        /*0298*/ 	.byte	0x03, 0x19
        /*029a*/ 	.short	0x0128


	//----- nvinfo : EIATTR_PARAM_CBANK
	.align		4
        /*029c*/ 	.byte	0x04, 0x0a
        /*029e*/ 	.short	(.L_1409 - .L_1408)
	.align		4
.L_1408:
        /*02a0*/ 	.word	index@(.nv.constant0._ZN10layer_norm31ln_parallel_residual_bwd_kernelINS_13Kernel_traitsI13__nv_bfloat16S2_fS2_fjLj7168ELj1ELj1ELj8ELj8ENS_18Kernel_traits_baseILj7168ES2_S2_fS2_fjLj256EEEEELb0ELb0ELb0EEEvNS_9BwdParamsE)
        /*02a4*/ 	.short	0x0210
        /*02a6*/ 	.short	0x0128


	//----- nvinfo : EIATTR_SW_WAR
	.align		4
.L_1409:
        /*02a8*/ 	.byte	0x04, 0x36
        /*02aa*/ 	.short	(.L_1411 - .L_1410)
.L_1410:
        /*02ac*/ 	.word	0x00000008
.L_1411:


//--------------------- .nv.info._ZN10layer_norm31ln_parallel_residual_bwd_kernelINS_13Kernel_traitsI13__nv_bfloat16S2_fS2_fjLj7168ELj1ELj1ELj8ELj8ENS_18Kernel_traits_baseILj7168ES2_S2_fS2_fjLj256EEEEELb0ELb0ELb1EEEvNS_9BwdParamsE --------------------------
	.section	.nv.info._ZN10layer_norm31ln_parallel_residual_bwd_kernelINS_13Kernel_traitsI13__nv_bfloat16S2_fS2_fjLj7168ELj1ELj1ELj8ELj8ENS_18Kernel_traits_baseILj7168ES2_S2_fS2_fjLj256EEEEELb0ELb0ELb1EEEvNS_9BwdParamsE,"",@"SHT_CUDA_INFO"
	.sectionflags	@""
	.align	4


	//----- nvinfo : EIATTR_CUDA_API_VERSION
	.align		4
        /*0000*/ 	.byte	0x04, 0x37
        /*0002*/ 	.short	(.L_1413 - .L_1412)
.L_1412:
        /*0004*/ 	.word	0x00000082


	//----- nvinfo : EIATTR_KPARAM_INFO
	.align		4
.L_1413:
        /*0008*/ 	.byte	0x04, 0x17
        /*000a*/ 	.short	(.L_1415 - .L_1414)
.L_1414:
        /*000c*/ 	.word	0x00000000
        /*0010*/ 	.short	0x0000
        /*0012*/ 	.short	0x0000
        /*0014*/ 	.byte	0x00, 0xf0, 0xa1, 0x04


	//----- nvinfo : EIATTR_SPARSE_MMA_MASK
	.align		4
.L_1415:
        /*0018*/ 	.byte	0x03, 0x50
        /*001a*/ 	.short	0x0000


	//----- nvinfo : EIATTR_MAXREG_COUNT
	.align		4
        /*001c*/ 	.byte	0x03, 0x1b
        /*001e*/ 	.short	0x00ff


	//----- nvinfo : EIATTR_NUM_BARRIERS
	.align		4
        /*0020*/ 	.byte	0x02, 0x4c
        /*0022*/ 	.byte	0x01
	.zero		1


	//----- nvinfo : EIATTR_ANNOTATIONS
	.align		4
        /*0024*/ 	.byte	0x04, 0x55
        /*0026*/ 	.short	(.L_1417 - .L_1416)


	//   ....[0]....
.L_1416:
        /* <DEDUP_REMOVED lines=33> */


	//----- nvinfo : EIATTR_MERCURY_ISA_VERSION
	.align		4
.L_1417:
        /*0228*/ 	.byte	0x03, 0x5f
        /*022a*/ 	.short	0x0101


	//----- nvinfo : EIATTR_COOP_GROUP_MASK_REGIDS
	.align		4
        /*022c*/ 	.byte	0x04, 0x29
        /*022e*/ 	.short	(.L_1419 - .L_1418)


	//   ....[0]....
.L_1418:
        /*0230*/ 	.word	0xffffffff


	//   ....[1]....
        /*0234*/ 	.word	0xffffffff


	//   ....[2]....
        /*0238*/ 	.word	0xffffffff


	//   ....[3]....
        /*023c*/ 	.word	0xffffffff


	//   ....[4]....
        /*0240*/ 	.word	0xffffffff


	//   ....[5]....
        /*0244*/ 	.word	0xffffffff


	//   ....[6]....
        /*0248*/ 	.word	0xffffffff


	//   ....[7]....
        /*024c*/ 	.word	0xffffffff


	//   ....[8]....
        /*0250*/ 	.word	0xffffffff


	//   ....[9]....
        /*0254*/ 	.word	0xffffffff


	//   ....[10]....
        /*0258*/ 	.word	0x0500003e


	//   ....[11]....
        /*025c*/ 	.word	0x0500003e


	//   ....[12]....
        /*0260*/ 	.word	0x0500003e


	//   ....[13]....
        /*0264*/ 	.word	0x0500003e


	//   ....[14]....
        /*0268*/ 	.word	0x0500003e


	//   ....[15]....
        /*026c*/ 	.word	0x0500003e


	//   ....[16]....
        /*0270*/ 	.word	0x0500003e


	//   ....[17]....
        /*0274*/ 	.word	0x0500003e


	//   ....[18]....
        /*0278*/ 	.word	0x0500003e


	//   ....[19]....
        /*027c*/ 	.word	0x0500003e


	//----- nvinfo : EIATTR_COOP_GROUP_INSTR_OFFSETS
	.align		4
.L_1419:
        /*0280*/ 	.byte	0x04, 0x28
        /*0282*/ 	.short	(.L_1421 - .L_1420)


	//   ....[0]....
.L_1420:
        /*0284*/ 	.word	0x00003280


	//   ....[1]....
        /*0288*/ 	.word	0x000032a0


	//   ....[2]....
        /*028c*/ 	.word	0x000032c0


	//   ....[3]....
        /*0290*/ 	.word	0x000032e0


	//   ....[4]....
        /*0294*/ 	.word	0x00003300


	//   ....[5]....
        /*0298*/ 	.word	0x00003320


	//   ....[6]....
        /*029c*/ 	.word	0x00003340


	//   ....[7]....
        /*02a0*/ 	.word	0x00003360


	//   ....[8]....
        /*02a4*/ 	.word	0x00003370


	//   ....[9]....
        /*02a8*/ 	.word	0x00003390


	//   ....[10]....
        /*02ac*/ 	.word	0x00005680


	//   ....[11]....
        /*02b0*/ 	.word	0x000056d0


	//   ....[12]....
        /*02b4*/ 	.word	0x00005730


	//   ....[13]....
        /*02b8*/ 	.word	0x00005780


	//   ....[14]....
        /*02bc*/ 	.word	0x000057e0


	//   ....[15]....
        /*02c0*/ 	.word	0x00005830


	//   ....[16]....
        /*02c4*/ 	.word	0x00005890


	//   ....[17]....
        /*02c8*/ 	.word	0x000058e0


	//   ....[18]....
        /*02cc*/ 	.word	0x00005940


	//   ....[19]....
        /*02d0*/ 	.word	0x00005990


	//----- nvinfo : EIATTR_EXIT_INSTR_OFFSETS
	.align		4
.L_1421:
        /*02d4*/ 	.byte	0x04, 0x1c
        /*02d6*/ 	.short	(.L_1423 - .L_1422)


	//   ....[0]....
.L_1422:
        /*02d8*/ 	.word	0x00005620


	//----- nvinfo : EIATTR_MAX_THREADS
	.align		4
.L_1423:
        /*02dc*/ 	.byte	0x04, 0x05
        /*02de*/ 	.short	(.L_1425 - .L_1424)
.L_1424:
        /*02e0*/ 	.word	0x00000100
        /*02e4*/ 	.word	0x00000001
        /*02e8*/ 	.word	0x00000001


	//----- nvinfo : EIATTR_CRS_STACK_SIZE
	.align		4
.L_1425:
        /*02ec*/ 	.byte	0x04, 0x1e
        /*02ee*/ 	.short	(.L_1427 - .L_1426)
.L_1426:
        /*02f0*/ 	.word	0x00000000


	//----- nvinfo : EIATTR_CBANK_PARAM_SIZE
	.align		4
.L_1427:
        /*02f4*/ 	.byte	0x03, 0x19
        /*02f6*/ 	.short	0x0128


	//----- nvinfo : EIATTR_PARAM_CBANK
	.align		4
        /*02f8*/ 	.byte	0x04, 0x0a
        /*02fa*/ 	.short	(.L_1429 - .L_1428)
	.align		4
.L_1428:
        /*02fc*/ 	.word	index@(.nv.constant0._ZN10layer_norm31ln_parallel_residual_bwd_kernelINS_13Kernel_traitsI13__nv_bfloat16S2_fS2_fjLj7168ELj1ELj1ELj8ELj8ENS_18Kernel_traits_baseILj7168ES2_S2_fS2_fjLj256EEEEELb0ELb0ELb1EEEvNS_9BwdParamsE)
        /*0300*/ 	.short	0x0210
        /*0302*/ 	.short	0x0128


	//----- nvinfo : EIATTR_SW_WAR
	.align		4
.L_1429:
        /*0304*/ 	.byte	0x04, 0x36
        /*0306*/ 	.short	(.L_1431 - .L_1430)
.L_1430:
        /*0308*/ 	.word	0x00000008
.L_1431:


//--------------------- .nv.info._ZN10layer_norm31ln_parallel_residual_bwd_kernelINS_13Kernel_traitsI13__nv_bfloat16S2_fS2_fjLj7168ELj1ELj1ELj8ELj8ENS_18Kernel_traits_baseILj7168ES2_S2_fS2_fjLj256EEEEELb0ELb1ELb0EEEvNS_9BwdParamsE --------------------------
	.section	.nv.info._ZN10layer_norm31ln_parallel_residual_bwd_kernelINS_13Kernel_traitsI13__nv_bfloat16S2_fS2_fjLj7168ELj1ELj1ELj8ELj8ENS_18Kernel_traits_baseILj7168ES2_S2_fS2_fjLj256EEEEELb0ELb1ELb0EEEvNS_9BwdParamsE,"",@"SHT_CUDA_INFO"
	.sectionflags	@""
	.align	4


	//----- nvinfo : EIATTR_CUDA_API_VERSION
	.align		4
        /*0000*/ 	.byte	0x04, 0x37
        /*0002*/ 	.short	(.L_1433 - .L_1432)
.L_1432:
        /*0004*/ 	.word	0x00000082


	//----- nvinfo : EIATTR_KPARAM_INFO
	.align		4
.L_1433:
        /*0008*/ 	.byte	0x04, 0x17
        /*000a*/ 	.short	(.L_1435 - .L_1434)
.L_1434:
        /*000c*/ 	.word	0x00000000
        /*0010*/ 	.short	0x0000
        /*0012*/ 	.short	0x0000
        /*0014*/ 	.byte	0x00, 0xf0, 0xa1, 0x04


	//----- nvinfo : EIATTR_SPARSE_MMA_MASK
	.align		4
.L_1435:
        /*0018*/ 	.byte	0x03, 0x50
        /*001a*/ 	.short	0x0000


	//----- nvinfo : EIATTR_MAXREG_COUNT
	.align		4
        /*001c*/ 	.byte	0x03, 0x1b
        /*001e*/ 	.short	0x00ff


	//----- nvinfo : EIATTR_NUM_BARRIERS
	.align		4
        /*0020*/ 	.byte	0x02, 0x4c
        /*0022*/ 	.byte	0x01
	.zero		1


	//----- nvinfo : EIATTR_MERCURY_ISA_VERSION
	.align		4
        /*0024*/ 	.byte	0x03, 0x5f
        /*0026*/ 	.short	0x0101


	//----- nvinfo : EIATTR_COOP_GROUP_MASK_REGIDS
	.align		4
        /*0028*/ 	.byte	0x04, 0x29
        /*002a*/ 	.short	(.L_1437 - .L_1436)


	//   ....[0]....
.L_1436:
        /*002c*/ 	.word	0xffffffff


	//   ....[1]....
        /*0030*/ 	.word	0xffffffff


	//   ....[2]....
        /*0034*/ 	.word	0xffffffff


	//   ....[3]....
        /*0038*/ 	.word	0xffffffff


	//   ....[4]....
        /*003c*/ 	.word	0xffffffff


	//   ....[5]....
        /*0040*/ 	.word	0xffffffff


	//   ....[6]....
        /*0044*/ 	.word	0xffffffff


	//   ....[7]....
        /*0048*/ 	.word	0xffffffff


	//   ....[8]....
        /*004c*/ 	.word	0xffffffff


	//   ....[9]....
        /*0050*/ 	.word	0xffffffff


	//   ....[10]....
        /*0054*/ 	.word	0x0500008a


	//   ....[11]....
        /*0058*/ 	.word	0x0500008a


	//   ....[12]....
        /*005c*/ 	.word	0x0500008a


	//   ....[13]....
        /*0060*/ 	.word	0x0500008a


	//   ....[14]....
        /*0064*/ 	.word	0x0500008a


	//   ....[15]....
        /*0068*/ 	.word	0x0500008a


	//   ....[16]....
        /*006c*/ 	.word	0x0500008a


	//   ....[17]....
        /*0070*/ 	.word	0x0500008a


	//   ....[18]....
        /*0074*/ 	.word	0x0500008a


	//   ....[19]....
        /*0078*/ 	.word	0x0500008a


	//----- nvinfo : EIATTR_COOP_GROUP_INSTR_OFFSETS
	.align		4
.L_1437:
        /*007c*/ 	.byte	0x04, 0x28
        /*007e*/ 	.short	(.L_1439 - .L_1438)


	//   ....[0]....
.L_1438:
        /*0080*/ 	.word	0x000021c0


	//   ....[1]....
        /*0084*/ 	.word	0x000021d0


	//   ....[2]....
        /*0088*/ 	.word	0x00002200


	//   ....[3]....
        /*008c*/ 	.word	0x00002210


	//   ....[4]....
        /*0090*/ 	.word	0x00002240


	//   ....[5]....
        /*0094*/ 	.word	0x00002250


	//   ....[6]....
        /*0098*/ 	.word	0x00002280


	//   ....[7]....
        /*009c*/ 	.word	0x00002290


	//   ....[8]....
        /*00a0*/ 	.word	0x000022c0


	//   ....[9]....
        /*00a4*/ 	.word	0x000022d0


	//   ....[10]....
        /*00a8*/ 	.word	0x00004340


	//   ....[11]....
        /*00ac*/ 	.word	0x00004390


	//   ....[12]....
        /*00b0*/ 	.word	0x00004400


	//   ....[13]....
        /*00b4*/ 	.word	0x00004460


	//   ....[14]....
        /*00b8*/ 	.word	0x000044d0


	//   ....[15]....
        /*00bc*/ 	.word	0x00004530


	//   ....[16]....
        /*00c0*/ 	.word	0x000045a0


	//   ....[17]....
        /*00c4*/ 	.word	0x00004600


	//   ....[18]....
        /*00c8*/ 	.word	0x00004670


	//   ....[19]....
        /*00cc*/ 	.word	0x000046d0


	//----- nvinfo : EIATTR_EXIT_INSTR_OFFSETS
	.align		4
.L_1439:
        /*00d0*/ 	.byte	0x04, 0x1c
        /*00d2*/ 	.short	(.L_1441 - .L_1440)


	//   ....[0]....
.L_1440:
        /*00d4*/ 	.word	0x00004260


	//   ....[1]....
        /*00d8*/ 	.word	0x000042e0


	//----- nvinfo : EIATTR_MAX_THREADS
	.align		4
.L_1441:
        /*00dc*/ 	.byte	0x04, 0x05
        /*00de*/ 	.short	(.L_1443 - .L_1442)
.L_1442:
        /*00e0*/ 	.word	0x00000100
        /*00e4*/ 	.word	0x00000001
        /*00e8*/ 	.word	0x00000001


	//----- nvinfo : EIATTR_CRS_STACK_SIZE
	.align		4
.L_1443:
        /*00ec*/ 	.byte	0x04, 0x1e
        /*00ee*/ 	.short	(.L_1445 - .L_1444)
.L_1444:
        /*00f0*/ 	.word	0x00000000


	//----- nvinfo : EIATTR_CBANK_PARAM_SIZE
	.align		4
.L_1445:
        /*00f4*/ 	.byte	0x03, 0x19
        /*00f6*/ 	.short	0x0128


	//----- nvinfo : EIATTR_PARAM_CBANK
	.align		4
        /*00f8*/ 	.byte	0x04, 0x0a
        /*00fa*/ 	.short	(.L_1447 - .L_1446)
	.align		4
.L_1446:
        /*00fc*/ 	.word	index@(.nv.constant0._ZN10layer_norm31ln_parallel_residual_bwd_kernelINS_13Kernel_traitsI13__nv_bfloat16S2_fS2_fjLj7168ELj1ELj1ELj8ELj8ENS_18Kernel_traits_baseILj7168ES2_S2_fS2_fjLj256EEEEELb0ELb1ELb0EEEvNS_9BwdParamsE)
        /*0100*/ 	.short	0x0210
        /*0102*/ 	.short	0x0128


	//----- nvinfo : EIATTR_SW_WAR
	.align		4
.L_1447:
        /*0104*/ 	.byte	0x04, 0x36
        /*0106*/ 	.short	(.L_1449 - .L_1448)
.L_1448:
        /*0108*/ 	.word	0x00000008
.L_1449:


//--------------------- .nv.info._ZN10layer_norm31ln_parallel_residual_bwd_kernelINS_13Kernel_traitsI13__nv_bfloat16S2_fS2_fjLj7168ELj1ELj1ELj8ELj8ENS_18Kernel_traits_baseILj7168ES2_S2_fS2_fjLj256EEEEELb0ELb1ELb1EEEvNS_9BwdParamsE --------------------------
	.section	.nv.info._ZN10layer_norm31ln_parallel_residual_bwd_kernelINS_13Kernel_traitsI13__nv_bfloat16S2_fS2_fjLj7168ELj1ELj1ELj8ELj8ENS_18Kernel_traits_baseILj7168ES2_S2_fS2_fjLj256EEEEELb0ELb1ELb1EEEvNS_9BwdParamsE,"",@"SHT_CUDA_INFO"
	.sectionflags	@""
	.align	4


	//----- nvinfo : EIATTR_CUDA_API_VERSION
	.align		4
        /*0000*/ 	.byte	0x04, 0x37
        /*0002*/ 	.short	(.L_1451 - .L_1450)
.L_1450:
        /*0004*/ 	.word	0x00000082


	//----- nvinfo : EIATTR_KPARAM_INFO
	.align		4
.L_1451:
        /*0008*/ 	.byte	0x04, 0x17
        /*000a*/ 	.short	(.L_1453 - .L_1452)
.L_1452:
        /*000c*/ 	.word	0x00000000
        /*0010*/ 	.short	0x0000
        /*0012*/ 	.short	0x0000
        /*0014*/ 	.byte	0x00, 0xf0, 0xa1, 0x04


	//----- nvinfo : EIATTR_SPARSE_MMA_MASK
	.align		4
.L_1453:
        /*0018*/ 	.byte	0x03, 0x50
        /*001a*/ 	.short	0x0000


	//----- nvinfo : EIATTR_MAXREG_COUNT
	.align		4
        /*001c*/ 	.byte	0x03, 0x1b
        /*001e*/ 	.short	0x00ff


	//----- nvinfo : EIATTR_NUM_BARRIERS
	.align		4
        /*0020*/ 	.byte	0x02, 0x4c
        /*0022*/ 	.byte	0x01
	.zero		1


	//----- nvinfo : EIATTR_MERCURY_ISA_VERSION
	.align		4
        /*0024*/ 	.byte	0x03, 0x5f
        /*0026*/ 	.short	0x0101


	//----- nvinfo : EIATTR_COOP_GROUP_MASK_REGIDS
	.align		4
        /*0028*/ 	.byte	0x04, 0x29
        /*002a*/ 	.short	(.L_1455 - .L_1454)


	//   ....[0]....
.L_1454:
        /*002c*/ 	.word	0xffffffff


	//   ....[1]....
        /*0030*/ 	.word	0xffffffff


	//   ....[2]....
        /*0034*/ 	.word	0xffffffff


	//   ....[3]....
        /*0038*/ 	.word	0xffffffff


	//   ....[4]....
        /*003c*/ 	.word	0xffffffff


	//   ....[5]....
        /*0040*/ 	.word	0xffffffff


	//   ....[6]....
        /*0044*/ 	.word	0xffffffff


	//   ....[7]....
        /*0048*/ 	.word	0xffffffff


	//   ....[8]....
        /*004c*/ 	.word	0xffffffff


	//   ....[9]....
        /*0050*/ 	.word	0xffffffff


	//   ....[10]....
        /*0054*/ 	.word	0x0500002a


	//   ....[11]....
        /*0058*/ 	.word	0x0500002a


	//   ....[12]....
        /*005c*/ 	.word	0x0500002a


	//   ....[13]....
        /*0060*/ 	.word	0x0500002a


	//   ....[14]....
        /*0064*/ 	.word	0x0500002a


	//   ....[15]....
        /*0068*/ 	.word	0x0500002a


	//   ....[16]....
        /*006c*/ 	.word	0x0500002a


	//   ....[17]....
        /*0070*/ 	.word	0x0500002a


	//   ....[18]....
        /*0074*/ 	.word	0x0500002a


	//   ....[19]....
        /*0078*/ 	.word	0x0500002a


	//----- nvinfo : EIATTR_COOP_GROUP_INSTR_OFFSETS
	.align		4
.L_1455:
        /*007c*/ 	.byte	0x04, 0x28
        /*007e*/ 	.short	(.L_1457 - .L_1456)


	//   ....[0]....
.L_1456:
        /*0080*/ 	.word	0x00001db0


	//   ....[1]....
        /*0084*/ 	.word	0x00001dc0


	//   ....[2]....
        /*0088*/ 	.word	0x00001df0


	//   ....[3]....
        /*008c*/ 	.word	0x00001e00


	//   ....[4]....
        /*0090*/ 	.word	0x00001e30


	//   ....[5]....
        /*0094*/ 	.word	0x00001e40


	//   ....[6]....
        /*0098*/ 	.word	0x00001e70


	//   ....[7]....
        /*009c*/ 	.word	0x00001e80


	//   ....[8]....
        /*00a0*/ 	.word	0x00001eb0


	//   ....[9]....
        /*00a4*/ 	.word	0x00001ec0


	//   ....[10]....
        /*00a8*/ 	.word	0x00003cb0


	//   ....[11]....
        /*00ac*/ 	.word	0x00003d00


	//   ....[12]....
        /*00b0*/ 	.word	0x00003d70


	//   ....[13]....
        /*00b4*/ 	.word	0x00003dd0


	//   ....[14]....
        /*00b8*/ 	.word	0x00003e40


	//   ....[15]....
        /*00bc*/ 	.word	0x00003ea0


	//   ....[16]....
        /*00c0*/ 	.word	0x00003f10


	//   ....[17]....
        /*00c4*/ 	.word	0x00003f70


	//   ....[18]....
        /*00c8*/ 	.word	0x00003fe0


	//   ....[19]....
        /*00cc*/ 	.word	0x00004040


	//----- nvinfo : EIATTR_EXIT_INSTR_OFFSETS
	.align		4
.L_1457:
        /*00d0*/ 	.byte	0x04, 0x1c
        /*00d2*/ 	.short	(.L_1459 - .L_1458)


	//   ....[0]....
.L_1458:
        /*00d4*/ 	.word	0x00003c50


	//----- nvinfo : EIATTR_MAX_THREADS
	.align		4
.L_1459:
        /*00d8*/ 	.byte	0x04, 0x05
        /*00da*/ 	.short	(.L_1461 - .L_1460)
.L_1460:
        /*00dc*/ 	.word	0x00000100
        /*00e0*/ 	.word	0x00000001
        /*00e4*/ 	.word	0x00000001


	//----- nvinfo : EIATTR_CRS_STACK_SIZE
	.align		4
.L_1461:
        /*00e8*/ 	.byte	0x04, 0x1e
        /*00ea*/ 	.short	(.L_1463 - .L_1462)
.L_1462:
        /*00ec*/ 	.word	0x00000000


	//----- nvinfo : EIATTR_CBANK_PARAM_SIZE
	.align		4
.L_1463:
        /*00f0*/ 	.byte	0x03, 0x19
        /*00f2*/ 	.short	0x0128


	//----- nvinfo : EIATTR_PARAM_CBANK
	.align		4
        /*00f4*/ 	.byte	0x04, 0x0a
        /*00f6*/ 	.short	(.L_1465 - .L_1464)
	.align		4
.L_1464:
        /*00f8*/ 	.word	index@(.nv.constant0._ZN10layer_norm31ln_parallel_residual_bwd_kernelINS_13Kernel_traitsI13__nv_bfloat16S2_fS2_fjLj7168ELj1ELj1ELj8ELj8ENS_18Kernel_traits_baseILj7168ES2_S2_fS2_fjLj256EEEEELb0ELb1ELb1EEEvNS_9BwdParamsE)
        /*00fc*/ 	.short	0x0210
        /*00fe*/ 	.short	0x0128


	//----- nvinfo : EIATTR_SW_WAR
	.align		4
.L_1465:
        /*0100*/ 	.byte	0x04, 0x36
        /*0102*/ 	.short	(.L_1467 - .L_1466)
.L_1466:
        /*0104*/ 	.word	0x00000008
.L_1467:


//--------------------- .nv.info._ZN10layer_norm31ln_parallel_residual_bwd_kernelINS_13Kernel_traitsI13__nv_bfloat16S2_fS2_fjLj7168ELj1ELj1ELj8ELj8ENS_18Kernel_traits_baseILj7168ES2_S2_fS2_fjLj256EEEEELb1ELb0ELb0EEEvNS_9BwdParamsE --------------------------
	.section	.nv.info._ZN10layer_norm31ln_parallel_residual_bwd_kernelINS_13Kernel_traitsI13__nv_bfloat16S2_fS2_fjLj7168ELj1ELj1ELj8ELj8ENS_18Kernel_traits_baseILj7168ES2_S2_fS2_fjLj256EEEEELb1ELb0ELb0EEEvNS_9BwdParamsE,"",@"SHT_CUDA_INFO"
	.sectionflags	@""
	.align	4


	//----- nvinfo : EIATTR_CUDA_API_VERSION
	.align		4
        /*0000*/ 	.byte	0x04, 0x37
        /*0002*/ 	.short	(.L_1469 - .L_1468)
.L_1468:
        /*0004*/ 	.word	0x00000082


	//----- nvinfo : EIATTR_KPARAM_INFO
	.align		4
.L_1469:
        /*0008*/ 	.byte	0x04, 0x17
        /*000a*/ 	.short	(.L_1471 - .L_1470)
.L_1470:
        /*000c*/ 	.word	0x00000000
        /*0010*/ 	.short	0x0000
        /*0012*/ 	.short	0x0000
        /*0014*/ 	.byte	0x00, 0xf0, 0xa1, 0x04


	//----- nvinfo : EIATTR_SPARSE_MMA_MASK
	.align		4
.L_1471:
        /*0018*/ 	.byte	0x03, 0x50
        /*001a*/ 	.short	0x0000


	//----- nvinfo : EIATTR_MAXREG_COUNT
	.align		4
        /*001c*/ 	.byte	0x03, 0x1b
        /*001e*/ 	.short	0x00ff


	//----- nvinfo : EIATTR_NUM_BARRIERS
	.align		4
        /*0020*/ 	.byte	0x02, 0x4c
        /*0022*/ 	.byte	0x01
	.zero		1


	//----- nvinfo : EIATTR_ANNOTATIONS
	.align		4
        /*0024*/ 	.byte	0x04, 0x55
        /*0026*/ 	.short	(.L_1473 - .L_1472)


	//   ....[0]....
.L_1472:
        /* <DEDUP_REMOVED lines=40> */


	//----- nvinfo : EIATTR_MERCURY_ISA_VERSION
	.align		4
.L_1473:
        /*0298*/ 	.byte	0x03, 0x5f
        /*029a*/ 	.short	0x0101


	//----- nvinfo : EIATTR_COOP_GROUP_MASK_REGIDS
	.align		4
        /*029c*/ 	.byte	0x04, 0x29
        /*029e*/ 	.short	(.L_1475 - .L_1474)


	//   ....[0]....
.L_1474:
        /*02a0*/ 	.word	0xffffffff


	//   ....[1]....
        /*02a4*/ 	.word	0xffffffff


	//   ....[2]....
        /*02a8*/ 	.word	0xffffffff


	//   ....[3]....
        /*02ac*/ 	.word	0xffffffff


	//   ....[4]....
        /*02b0*/ 	.word	0xffffffff


	//   ....[5]....
        /*02b4*/ 	.word	0xffffffff


	//   ....[6]....
        /*02b8*/ 	.word	0xffffffff


	//   ....[7]....
        /*02bc*/ 	.word	0xffffffff


	//   ....[8]....
        /*02c0*/ 	.word	0xffffffff


	//   ....[9]....
        /*02c4*/ 	.word	0xffffffff


	//   ....[10]....
        /*02c8*/ 	.word	0x050000af


	//   ....[11]....
        /*02cc*/ 	.word	0x050000af


	//   ....[12]....
        /*02d0*/ 	.word	0x050000af


	//   ....[13]....
        /*02d4*/ 	.word	0x050000af


	//   ....[14]....
        /*02d8*/ 	.word	0x050000af


	//   ....[15]....
        /*02dc*/ 	.word	0x050000af


	//   ....[16]....
        /*02e0*/ 	.word	0x050000af


	//   ....[17]....
        /*02e4*/ 	.word	0x050000af


	//   ....[18]....
        /*02e8*/ 	.word	0x050000af


	//   ....[19]....
        /*02ec*/ 	.word	0x050000af


	//----- nvinfo : EIATTR_COOP_GROUP_INSTR_OFFSETS
	.align		4
.L_1475:
        /*02f0*/ 	.byte	0x04, 0x28
        /*02f2*/ 	.short	(.L_1477 - .L_1476)


	//   ....[0]....
.L_1476:
        /*02f4*/ 	.word	0x00003d80


	//   ....[1]....
        /*02f8*/ 	.word	0x00003d90


	//   ....[2]....
        /*02fc*/ 	.word	0x00003dc0


	//   ....[3]....
        /*0300*/ 	.word	0x00003de0


	//   ....[4]....
        /*0304*/ 	.word	0x00003e00


	//   ....[5]....
        /*0308*/ 	.word	0x00003e20


	//   ....[6]....
        /*030c*/ 	.word	0x00003e30


	//   ....[7]....
        /*0310*/ 	.word	0x00003e60


	//   ....[8]....
        /*0314*/ 	.word	0x00003e70


	//   ....[9]....
        /*0318*/ 	.word	0x00003e90


	//   ....[10]....
        /*031c*/ 	.word	0x00006dd0


	//   ....[11]....
        /*0320*/ 	.word	0x00006e30


	//   ....[12]....
        /*0324*/ 	.word	0x00006e90


	//   ....[13]....
        /*0328*/ 	.word	0x00006ee0


	//   ....[14]....
        /*032c*/ 	.word	0x00006f40


	//   ....[15]....
        /*0330*/ 	.word	0x00006f90


	//   ....[16]....
        /*0334*/ 	.word	0x00006ff0


	//   ....[17]....
        /*0338*/ 	.word	0x00007040


	//   ....[18]....
        /*033c*/ 	.word	0x000070b0


	//   ....[19]....
        /*0340*/ 	.word	0x00007110


	//----- nvinfo : EIATTR_EXIT_INSTR_OFFSETS
	.align		4
.L_1477:
        /*0344*/ 	.byte	0x04, 0x1c
        /*0346*/ 	.short	(.L_1479 - .L_1478)


	//   ....[0]....
.L_1478:
        /*0348*/ 	.word	0x00006cb0


	//   ....[1]....
        /*034c*/ 	.word	0x00006d80


	//----- nvinfo : EIATTR_MAX_THREADS
	.align		4
.L_1479:
        /*0350*/ 	.byte	0x04, 0x05
        /*0352*/ 	.short	(.L_1481 - .L_1480)
.L_1480:
        /*0354*/ 	.word	0x00000100
        /*0358*/ 	.word	0x00000001
        /*035c*/ 	.word	0x00000001


	//----- nvinfo : EIATTR_CRS_STACK_SIZE
	.align		4
.L_1481:
        /*0360*/ 	.byte	0x04, 0x1e
        /*0362*/ 	.short	(.L_1483 - .L_1482)
.L_1482:
        /*0364*/ 	.word	0x00000000


	//----- nvinfo : EIATTR_CBANK_PARAM_SIZE
	.align		4
.L_1483:
        /*0368*/ 	.byte	0x03, 0x19
        /*036a*/ 	.short	0x0128


	//----- nvinfo : EIATTR_PARAM_CBANK
	.align		4
        /*036c*/ 	.byte	0x04, 0x0a
        /*036e*/ 	.short	(.L_1485 - .L_1484)
	.align		4
.L_1484:
        /*0370*/ 	.word	index@(.nv.constant0._ZN10layer_norm31ln_parallel_residual_bwd_kernelINS_13Kernel_traitsI13__nv_bfloat16S2_fS2_fjLj7168ELj1ELj1ELj8ELj8ENS_18Kernel_traits_baseILj7168ES2_S2_fS2_fjLj256EEEEELb1ELb0ELb0EEEvNS_9BwdParamsE)
        /*0374*/ 	.short	0x0210
        /*0376*/ 	.short	0x0128


	//----- nvinfo : EIATTR_SW_WAR
	.align		4
.L_1485:
        /*0378*/ 	.byte	0x04, 0x36
        /*037a*/ 	.short	(.L_1487 - .L_1486)
.L_1486:
        /*037c*/ 	.word	0x00000008
.L_1487:


//--------------------- .nv.info._ZN10layer_norm31ln_parallel_residual_bwd_kernelINS_13Kernel_traitsI13__nv_bfloat16S2_fS2_fjLj7168ELj1ELj1ELj8ELj8ENS_18Kernel_traits_baseILj7168ES2_S2_fS2_fjLj256EEEEELb1ELb0ELb1EEEvNS_9BwdParamsE --------------------------
	.section	.nv.info._ZN10layer_norm31ln_parallel_residual_bwd_kernelINS_13Kernel_traitsI13__nv_bfloat16S2_fS2_fjLj7168ELj1ELj1ELj8ELj8ENS_18Kernel_traits_baseILj7168ES2_S2_fS2_fjLj256EEEEELb1ELb0ELb1EEEvNS_9BwdParamsE,"",@"SHT_CUDA_INFO"
	.sectionflags	@""
	.align	4


	//----- nvinfo : EIATTR_CUDA_API_VERSION
	.align		4
        /*0000*/ 	.byte	0x04, 0x37
        /*0002*/ 	.short	(.L_1489 - .L_1488)
.L_1488:
        /*0004*/ 	.word	0x00000082


	//----- nvinfo : EIATTR_KPARAM_INFO
	.align		4
.L_1489:
        /*0008*/ 	.byte	0x04, 0x17
        /*000a*/ 	.short	(.L_1491 - .L_1490)
.L_1490:
        /*000c*/ 	.word	0x00000000
        /*0010*/ 	.short	0x0000
        /*0012*/ 	.short	0x0000
        /*0014*/ 	.byte	0x00, 0xf0, 0xa1, 0x04


	//----- nvinfo : EIATTR_SPARSE_MMA_MASK
	.align		4
.L_1491:
        /*0018*/ 	.byte	0x03, 0x50
        /*001a*/ 	.short	0x0000


	//----- nvinfo : EIATTR_MAXREG_COUNT
	.align		4
        /*001c*/ 	.byte	0x03, 0x1b
        /*001e*/ 	.short	0x00ff


	//----- nvinfo : EIATTR_NUM_BARRIERS
	.align		4
        /*0020*/ 	.byte	0x02, 0x4c
        /*0022*/ 	.byte	0x01
	.zero		1


	//----- nvinfo : EIATTR_ANNOTATIONS
	.align		4
        /*0024*/ 	.byte	0x04, 0x55
        /*0026*/ 	.short	(.L_1493 - .L_1492)


	//   ....[0]....
.L_1492:
        /* <DEDUP_REMOVED lines=57> */


	//----- nvinfo : EIATTR_MERCURY_ISA_VERSION
	.align		4
.L_1493:
        /*03a8*/ 	.byte	0x03, 0x5f
        /*03aa*/ 	.short	0x0101


	//----- nvinfo : EIATTR_COOP_GROUP_MASK_REGIDS
	.align		4
        /*03ac*/ 	.byte	0x04, 0x29
        /*03ae*/ 	.short	(.L_1495 - .L_1494)


	//   ....[0]....
.L_1494:
        /*03b0*/ 	.word	0xffffffff


	//   ....[1]....
        /*03b4*/ 	.word	0xffffffff


	//   ....[2]....
        /*03b8*/ 	.word	0xffffffff


	//   ....[3]....
        /*03bc*/ 	.word	0xffffffff


	//   ....[4]....
        /*03c0*/ 	.word	0xffffffff


	//   ....[5]....
        /*03c4*/ 	.word	0xffffffff


	//   ....[6]....
        /*03c8*/ 	.word	0xffffffff


	//   ....[7]....
        /*03cc*/ 	.word	0xffffffff


	//   ....[8]....
        /*03d0*/ 	.word	0xffffffff


	//   ....[9]....
        /*03d4*/ 	.word	0xffffffff


	//   ....[10]....
        /*03d8*/ 	.word	0x0500003b


	//   ....[11]....
        /*03dc*/ 	.word	0x0500003b


	//   ....[12]....
        /*03e0*/ 	.word	0x0500003b


	//   ....[13]....
        /*03e4*/ 	.word	0x0500003b


	//   ....[14]....
        /*03e8*/ 	.word	0x0500003b


	//   ....[15]....
        /*03ec*/ 	.word	0x0500003b


	//   ....[16]....
        /*03f0*/ 	.word	0x0500003b


	//   ....[17]....
        /*03f4*/ 	.word	0x0500003b


	//   ....[18]....
        /*03f8*/ 	.word	0x0500003b


	//   ....[19]....
        /*03fc*/ 	.word	0x0500003b


	//----- nvinfo : EIATTR_COOP_GROUP_INSTR_OFFSETS
	.align		4
.L_1495:
        /*0400*/ 	.byte	0x04, 0x28
        /*0402*/ 	.short	(.L_1497 - .L_1496)


	//   ....[0]....
.L_1496:
        /*0404*/ 	.word	0x000039a0


	//   ....[1]....
        /*0408*/ 	.word	0x000039c0


	//   ....[2]....
        /*040c*/ 	.word	0x000039e0


	//   ....[3]....
        /*0410*/ 	.word	0x00003a00


	//   ....[4]....
        /*0414*/ 	.word	0x00003a20


	//   ....[5]....
        /*0418*/ 	.word	0x00003a40


	//   ....[6]....
        /*041c*/ 	.word	0x00003a60


	//   ....[7]....
        /*0420*/ 	.word	0x00003a80


	//   ....[8]....
        /*0424*/ 	.word	0x00003a90


	//   ....[9]....
        /*0428*/ 	.word	0x00003ab0


	//   ....[10]....
        /*042c*/ 	.word	0x000066c0


	//   ....[11]....
        /*0430*/ 	.word	0x00006710


	//   ....[12]....
        /*0434*/ 	.word	0x00006770


	//   ....[13]....
        /*0438*/ 	.word	0x000067c0


	//   ....[14]....
        /*043c*/ 	.word	0x00006820


	//   ....[15]....
        /*0440*/ 	.word	0x00006870


	//   ....[16]....
        /*0444*/ 	.word	0x000068d0


	//   ....[17]....
        /*0448*/ 	.word	0x00006920


	//   ....[18]....
        /*044c*/ 	.word	0x00006980


	//   ....[19]....
        /*0450*/ 	.word	0x000069d0


	//----- nvinfo : EIATTR_EXIT_INSTR_OFFSETS
	.align		4
.L_1497:
        /*0454*/ 	.byte	0x04, 0x1c
        /*0456*/ 	.short	(.L_1499 - .L_1498)


	//   ....[0]....
.L_1498:
        /*0458*/ 	.word	0x00006660


	//----- nvinfo : EIATTR_MAX_THREADS
	.align		4
.L_1499:
        /*045c*/ 	.byte	0x04, 0x05
        /*045e*/ 	.short	(.L_1501 - .L_1500)
.L_1500:
        /*0460*/ 	.word	0x00000100
        /*0464*/ 	.word	0x00000001
        /*0468*/ 	.word	0x00000001


	//----- nvinfo : EIATTR_CRS_STACK_SIZE
	.align		4
.L_1501:
        /*046c*/ 	.byte	0x04, 0x1e
        /*046e*/ 	.short	(.L_1503 - .L_1502)
.L_1502:
        /*0470*/ 	.word	0x00000000


	//----- nvinfo : EIATTR_CBANK_PARAM_SIZE
	.align		4
.L_1503:
        /*0474*/ 	.byte	0x03, 0x19
        /*0476*/ 	.short	0x0128


	//----- nvinfo : EIATTR_PARAM_CBANK
	.align		4
        /*0478*/ 	.byte	0x04, 0x0a
        /*047a*/ 	.short	(.L_1505 - .L_1504)
	.align		4
.L_1504:
        /*047c*/ 	.word	index@(.nv.constant0._ZN10layer_norm31ln_parallel_residual_bwd_kernelINS_13Kernel_traitsI13__nv_bfloat16S2_fS2_fjLj7168ELj1ELj1ELj8ELj8ENS_18Kernel_traits_baseILj7168ES2_S2_fS2_fjLj256EEEEELb1ELb0ELb1EEEvNS_9BwdParamsE)
        /*0480*/ 	.short	0x0210
        /*0482*/ 	.short	0x0128


	//----- nvinfo : EIATTR_SW_WAR
	.align		4
.L_1505:
        /*0484*/ 	.byte	0x04, 0x36
        /*0486*/ 	.short	(.L_1507 - .L_1506)
.L_1506:
        /*0488*/ 	.word	0x00000008
.L_1507:


//--------------------- .nv.info._ZN10layer_norm22ln_bwd_finalize_kernelINS_22Kernel_traits_finalizeILj7168E13__nv_bfloat16S2_fS2_fjLb0ELj1024ELj4ENS_18Kernel_traits_baseILj7168ES2_S2_fS2_fjLj1024EEEEELb0ELb0EEEvNS_9BwdParamsE --------------------------
	.section	.nv.info._ZN10layer_norm22ln_bwd_finalize_kernelINS_22Kernel_traits_finalizeILj7168E13__nv_bfloat16S2_fS2_fjLb0ELj1024ELj4ENS_18Kernel_traits_baseILj7168ES2_S2_fS2_fjLj1024EEEEELb0ELb0EEEvNS_9BwdParamsE,"",@"SHT_CUDA_INFO"
	.sectionflags	@""
	.align	4


	//----- nvinfo : EIATTR_CUDA_API_VERSION
	.align		4
        /*0000*/ 	.byte	0x04, 0x37
        /*0002*/ 	.short	(.L_1509 - .L_1508)
.L_1508:
        /*0004*/ 	.word	0x00000082


	//----- nvinfo : EIATTR_KPARAM_INFO
	.align		4
.L_1509:
        /*0008*/ 	.byte	0x04, 0x17
        /*000a*/ 	.short	(.L_1511 - .L_1510)
.L_1510:
        /*000c*/ 	.word	0x00000000
        /*0010*/ 	.short	0x0000
        /*0012*/ 	.short	0x0000
        /*0014*/ 	.byte	0x00, 0xf0, 0xa1, 0x04


	//----- nvinfo : EIATTR_SPARSE_MMA_MASK
	.align		4
.L_1511:
        /*0018*/ 	.byte	0x03, 0x50
        /*001a*/ 	.short	0x0000


	//----- nvinfo : EIATTR_MAXREG_COUNT
	.align		4
        /*001c*/ 	.byte	0x03, 0x1b
        /*001e*/ 	.short	0x0040


	//----- nvinfo : EIATTR_NUM_BARRIERS
	.align		4
        /*0020*/ 	.byte	0x02, 0x4c
        /*0022*/ 	.byte	0x01
	.zero		1


	//----- nvinfo : EIATTR_MERCURY_ISA_VERSION
	.align		4
        /*0024*/ 	.byte	0x03, 0x5f
        /*0026*/ 	.short	0x0101


	//----- nvinfo : EIATTR_COOP_GROUP_MASK_REGIDS
	.align		4
        /*0028*/ 	.byte	0x04, 0x29
        /*002a*/ 	.short	(.L_1513 - .L_1512)


	//   ....[0]....
.L_1512:
        /*002c*/ 	.word	0xffffffff


	//   ....[1]....
        /*0030*/ 	.word	0xffffffff


	//   ....[2]....
        /*0034*/ 	.word	0xffffffff


	//   ....[3]....
        /*0038*/ 	.word	0xffffffff


	//   ....[4]....
        /*003c*/ 	.word	0xffffffff


	//   ....[5]....
        /*0040*/ 	.word	0xffffffff


	//   ....[6]....
        /*0044*/ 	.word	0xffffffff


	//   ....[7]....
        /*0048*/ 	.word	0xffffffff


	//   ....[8]....
        /*004c*/ 	.word	0xffffffff


	//   ....[9]....
        /*0050*/ 	.word	0xffffffff


	//   ....[10]....
        /*0054*/ 	.word	0x05000013


	//   ....[11]....
        /*0058*/ 	.word	0x05000013


	//   ....[12]....
        /*005c*/ 	.word	0x05000013


	//   ....[13]....
        /*0060*/ 	.word	0x05000013


	//   ....[14]....
        /*0064*/ 	.word	0x05000013


	//   ....[15]....
        /*0068*/ 	.word	0x05000013


	//   ....[16]....
        /*006c*/ 	.word	0x05000013


	//   ....[17]....
        /*0070*/ 	.word	0x05000013


	//   ....[18]....
        /*0074*/ 	.word	0x05000013


	//   ....[19]....
        /*0078*/ 	.word	0x05000013


	//----- nvinfo : EIATTR_COOP_GROUP_INSTR_OFFSETS
	.align		4
.L_1513:
        /*007c*/ 	.byte	0x04, 0x28
        /*007e*/ 	.short	(.L_1515 - .L_1514)


	//   ....[0]....
.L_1514:
        /*0080*/ 	.word	0x000008e0


	//   ....[1]....
        /*0084*/ 	.word	0x000008f0


	//   ....[2]....
        /*0088*/ 	.word	0x00000920


	//   ....[3]....
        /*008c*/ 	.word	0x00000930


	//   ....[4]....
        /*0090*/ 	.word	0x00000960


	//   ....[5]....
        /*0094*/ 	.word	0x00000970


	//   ....[6]....
        /*0098*/ 	.word	0x000009a0


	//   ....[7]....
        /*009c*/ 	.word	0x000009b0


	//   ....[8]....
        /*00a0*/ 	.word	0x000009e0


	//   ....[9]....
        /*00a4*/ 	.word	0x000009f0


	//   ....[10]....
        /*00a8*/ 	.word	0x00000c10


	//   ....[11]....
        /*00ac*/ 	.word	0x00000c80


	//   ....[12]....
        /*00b0*/ 	.word	0x00000cf0


	//   ....[13]....
        /*00b4*/ 	.word	0x00000d60


	//   ....[14]....
        /*00b8*/ 	.word	0x00000dd0


	//   ....[15]....
        /*00bc*/ 	.word	0x00000e30


	//   ....[16]....
        /*00c0*/ 	.word	0x00000ea0


	//   ....[17]....
        /*00c4*/ 	.word	0x00000f10


	//   ....[18]....
        /*00c8*/ 	.word	0x00000f80


	//   ....[19]....
        /*00cc*/ 	.word	0x00000ff0


	//----- nvinfo : EIATTR_EXIT_INSTR_OFFSETS
	.align		4
.L_1515:
        /*00d0*/ 	.byte	0x04, 0x1c
        /*00d2*/ 	.short	(.L_1517 - .L_1516)


	//   ....[0]....
.L_1516:
        /*00d4*/ 	.word	0x00000070


	//   ....[1]....
        /*00d8*/ 	.word	0x00000bb0


	//----- nvinfo : EIATTR_MAX_THREADS
	.align		4
.L_1517:
        /*00dc*/ 	.byte	0x04, 0x05
        /*00de*/ 	.short	(.L_1519 - .L_1518)
.L_1518:
        /*00e0*/ 	.word	0x00000400
        /*00e4*/ 	.word	0x00000001
        /*00e8*/ 	.word	0x00000001


	//----- nvinfo : EIATTR_CRS_STACK_SIZE
	.align		4
.L_1519:
        /*00ec*/ 	.byte	0x04, 0x1e
        /*00ee*/ 	.short	(.L_1521 - .L_1520)
.L_1520:
        /*00f0*/ 	.word	0x00000000


	//----- nvinfo : EIATTR_CBANK_PARAM_SIZE
	.align		4
.L_1521:
        /*00f4*/ 	.byte	0x03, 0x19
        /*00f6*/ 	.short	0x0128


	//----- nvinfo : EIATTR_PARAM_CBANK
	.align		4
        /*00f8*/ 	.byte	0x04, 0x0a
        /*00fa*/ 	.short	(.L_1523 - .L_1522)
	.align		4
.L_1522:
        /*00fc*/ 	.word	index@(.nv.constant0._ZN10layer_norm22ln_bwd_finalize_kernelINS_22Kernel_traits_finalizeILj7168E13__nv_bfloat16S2_fS2_fjLb0ELj1024ELj4ENS_18Kernel_traits_baseILj7168ES2_S2_fS2_fjLj1024EEEEELb0ELb0EEEvNS_9BwdParamsE)
        /*0100*/ 	.short	0x0210
        /*0102*/ 	.short	0x0128


	//----- nvinfo : EIATTR_SW_WAR
	.align		4
.L_1523:
        /*0104*/ 	.byte	0x04, 0x36
        /*0106*/ 	.short	(.L_1525 - .L_1524)
.L_1524:
        /*0108*/ 	.word	0x00000008
.L_1525:


//--------------------- .nv.info._ZN10layer_norm40ln_parallel_residual_bwd_finalize_kernelINS_22Kernel_traits_finalizeILj7168E13__nv_bfloat16S2_fS2_fjLb0ELj1024ELj4ENS_18Kernel_traits_baseILj7168ES2_S2_fS2_fjLj1024EEEEELb0EEEvNS_9BwdParamsE --------------------------
	.section	.nv.info._ZN10layer_norm40ln_parallel_residual_bwd_finalize_kernelINS_22Kernel_traits_finalizeILj7168E13__nv_bfloat16S2_fS2_fjLb0ELj1024ELj4ENS_18Kernel_traits_baseILj7168ES2_S2_fS2_fjLj1024EEEEELb0EEEvNS_9BwdParamsE,"",@"SHT_CUDA_INFO"
	.sectionflags	@""
	.align	4


	//----- nvinfo : EIATTR_CUDA_API_VERSION
	.align		4
        /*0000*/ 	.byte	0x04, 0x37
        /*0002*/ 	.short	(.L_1527 - .L_1526)
.L_1526:
        /*0004*/ 	.word	0x00000082


	//----- nvinfo : EIATTR_KPARAM_INFO
	.align		4
.L_1527:
        /*0008*/ 	.byte	0x04, 0x17
        /*000a*/ 	.short	(.L_1529 - .L_1528)
.L_1528:
        /*000c*/ 	.word	0x00000000
        /*0010*/ 	.short	0x0000
        /*0012*/ 	.short	0x0000
        /*0014*/ 	.byte	0x00, 0xf0, 0xa1, 0x04


	//----- nvinfo : EIATTR_SPARSE_MMA_MASK
	.align		4
.L_1529:
        /*0018*/ 	.byte	0x03, 0x50
        /*001a*/ 	.short	0x0000


	//----- nvinfo : EIATTR_MAXREG_COUNT
	.align		4
        /*001c*/ 	.byte	0x03, 0x1b
        /*001e*/ 	.short	0x0040


	//----- nvinfo : EIATTR_NUM_BARRIERS
	.align		4
        /*0020*/ 	.byte	0x02, 0x4c
        /*0022*/ 	.byte	0x01
	.zero		1


	//----- nvinfo : EIATTR_MERCURY_ISA_VERSION
	.align		4
        /*0024*/ 	.byte	0x03, 0x5f
        /*0026*/ 	.short	0x0101


	//----- nvinfo : EIATTR_COOP_GROUP_MASK_REGIDS
	.align		4
        /*0028*/ 	.byte	0x04, 0x29
        /*002a*/ 	.short	(.L_1531 - .L_1530)


	//   ....[0]....
.L_1530:
        /*002c*/ 	.word	0xffffffff


	//   ....[1]....
        /*0030*/ 	.word	0xffffffff


	//   ....[2]....
        /*0034*/ 	.word	0xffffffff


	//   ....[3]....
        /*0038*/ 	.word	0xffffffff


	//   ....[4]....
        /*003c*/ 	.word	0xffffffff


	//   ....[5]....
        /*0040*/ 	.word	0xffffffff


	//   ....[6]....
        /*0044*/ 	.word	0xffffffff


	//   ....[7]....
        /*0048*/ 	.word	0xffffffff


	//   ....[8]....
        /*004c*/ 	.word	0xffffffff


	//   ....[9]....
        /*0050*/ 	.word	0xffffffff


	//   ....[10]....
        /*0054*/ 	.word	0xffffffff


	//   ....[11]....
        /*0058*/ 	.word	0xffffffff


	//   ....[12]....
        /*005c*/ 	.word	0xffffffff


	//   ....[13]....
        /*0060*/ 	.word	0xffffffff


	//   ....[14]....
        /*0064*/ 	.word	0xffffffff


	//   ....[15]....
        /*0068*/ 	.word	0xffffffff


	//   ....[16]....
        /*006c*/ 	.word	0xffffffff


	//   ....[17]....
        /*0070*/ 	.word	0xffffffff


	//   ....[18]....
        /*0074*/ 	.word	0xffffffff


	//   ....[19]....
        /*0078*/ 	.word	0xffffffff


	//   ....[20]....
        /*007c*/ 	.word	0x0500000c


	//   ....[21]....
        /*0080*/ 	.word	0x0500000c


	//   ....[22]....
        /*0084*/ 	.word	0x0500000c


	//   ....[23]....
        /*0088*/ 	.word	0x0500000c


	//   ....[24]....
        /*008c*/ 	.word	0x0500000c


	//   ....[25]....
        /*0090*/ 	.word	0x0500000c


	//   ....[26]....
        /*0094*/ 	.word	0x0500000c


	//   ....[27]....
        /*0098*/ 	.word	0x0500000c


	//   ....[28]....
        /*009c*/ 	.word	0x0500000c


	//   ....[29]....
        /*00a0*/ 	.word	0x0500000c


	//   ....[30]....
        /*00a4*/ 	.word	0x0500000c


	//   ....[31]....
        /*00a8*/ 	.word	0x0500000c


	//   ....[32]....
        /*00ac*/ 	.word	0x0500000c


	//   ....[33]....
        /*00b0*/ 	.word	0x0500000c


	//   ....[34]....
        /*00b4*/ 	.word	0x0500000c


	//   ....[35]....
        /*00b8*/ 	.word	0x0500000c


	//   ....[36]....
        /*00bc*/ 	.word	0x0500000c


	//   ....[37]....
        /*00c0*/ 	.word	0x0500000c


	//   ....[38]....
        /*00c4*/ 	.word	0x0500000c


	//   ....[39]....
        /*00c8*/ 	.word	0x0500000c


	//----- nvinfo : EIATTR_COOP_GROUP_INSTR_OFFSETS
	.align		4
.L_1531:
        /*00cc*/ 	.byte	0x04, 0x28
        /*00ce*/ 	.short	(.L_1533 - .L_1532)


	//   ....[0]....
.L_1532:
        /*00d0*/ 	.word	0x00000ce0


	//   ....[1]....
        /*00d4*/ 	.word	0x00000cf0


	//   ....[2]....
        /*00d8*/ 	.word	0x00000d00


	//   ....[3]....
        /*00dc*/ 	.word	0x00000d10


	//   ....[4]....
        /*00e0*/ 	.word	0x00000d40


	//   ....[5]....
        /*00e4*/ 	.word	0x00000d70


	//   ....[6]....
        /*00e8*/ 	.word	0x00000d80


	//   ....[7]....
        /*00ec*/ 	.word	0x00000d90


	//   ....[8]....
        /*00f0*/ 	.word	0x00000db0


	//   ....[9]....
        /*00f4*/ 	.word	0x00000df0


	//   ....[10]....
        /*00f8*/ 	.word	0x00000e00


	//   ....[11]....
        /*00fc*/ 	.word	0x00000e10


	//   ....[12]....
        /*0100*/ 	.word	0x00000e30


	//   ....[13]....
        /*0104*/ 	.word	0x00000e70


	//   ....[14]....
        /*0108*/ 	.word	0x00000e80


	//   ....[15]....
        /*010c*/ 	.word	0x00000e90


	//   ....[16]....
        /*0110*/ 	.word	0x00000eb0


	//   ....[17]....
        /*0114*/ 	.word	0x00000ee0


	//   ....[18]....
        /*0118*/ 	.word	0x00000f00


	//   ....[19]....
        /*011c*/ 	.word	0x00000f10


	//   ....[20]....
        /*0120*/ 	.word	0x00001230


	//   ....[21]....
        /*0124*/ 	.word	0x00001290


	//   ....[22]....
        /*0128*/ 	.word	0x000012f0


	//   ....[23]....
        /*012c*/ 	.word	0x00001350


	//   ....[24]....
        /*0130*/ 	.word	0x000013b0


	//   ....[25]....
        /*0134*/ 	.word	0x00001410


	//   ....[26]....
        /*0138*/ 	.word	0x00001480


	//   ....[27]....
        /*013c*/ 	.word	0x000014f0


	//   ....[28]....
        /*0140*/ 	.word	0x00001560


	//   ....[29]....
        /*0144*/ 	.word	0x000015d0


	//   ....[30]....
        /*0148*/ 	.word	0x00001630


	//   ....[31]....
        /*014c*/ 	.word	0x000016a0


	//   ....[32]....
        /*0150*/ 	.word	0x00001710


	//   ....[33]....
        /*0154*/ 	.word	0x00001780


	//   ....[34]....
        /*0158*/ 	.word	0x000017f0


	//   ....[35]....
        /*015c*/ 	.word	0x00001850


	//   ....[36]....
        /*0160*/ 	.word	0x000018c0


	//   ....[37]....
        /*0164*/ 	.word	0x00001930


	//   ....[38]....
        /*0168*/ 	.word	0x000019a0


	//   ....[39]....
        /*016c*/ 	.word	0x00001a10


	//----- nvinfo : EIATTR_EXIT_INSTR_OFFSETS
	.align		4
.L_1533:
        /*0170*/ 	.byte	0x04, 0x1c
        /*0172*/ 	.short	(.L_1535 - .L_1534)


	//   ....[0]....
.L_1534:
        /*0174*/ 	.word	0x00000070


	//   ....[1]....
        /*0178*/ 	.word	0x000011d0


	//----- nvinfo : EIATTR_MAX_THREADS
	.align		4
.L_1535:
        /*017c*/ 	.byte	0x04, 0x05
        /*017e*/ 	.short	(.L_1537 - .L_1536)
.L_1536:
        /*0180*/ 	.word	0x00000400
        /*0184*/ 	.word	0x00000001
        /*0188*/ 	.word	0x00000001


	//----- nvinfo : EIATTR_CRS_STACK_SIZE
	.align		4
.L_1537:
        /*018c*/ 	.byte	0x04, 0x1e
        /*018e*/ 	.short	(.L_1539 - .L_1538)
.L_1538:
        /*0190*/ 	.word	0x00000000


	//----- nvinfo : EIATTR_CBANK_PARAM_SIZE
	.align		4
.L_1539:
        /*0194*/ 	.byte	0x03, 0x19
        /*0196*/ 	.short	0x0128


	//----- nvinfo : EIATTR_PARAM_CBANK
	.align		4
        /*0198*/ 	.byte	0x04, 0x0a
        /*019a*/ 	.short	(.L_1541 - .L_1540)
	.align		4
.L_1540:
        /*019c*/ 	.word	index@(.nv.constant0._ZN10layer_norm40ln_parallel_residual_bwd_finalize_kernelINS_22Kernel_traits_finalizeILj7168E13__nv_bfloat16S2_fS2_fjLb0ELj1024ELj4ENS_18Kernel_traits_baseILj7168ES2_S2_fS2_fjLj1024EEEEELb0EEEvNS_9BwdParamsE)
        /*01a0*/ 	.short	0x0210
        /*01a2*/ 	.short	0x0128


	//----- nvinfo : EIATTR_SW_WAR
	.align		4
.L_1541:
        /*01a4*/ 	.byte	0x04, 0x36
        /*01a6*/ 	.short	(.L_1543 - .L_1542)
.L_1542:
        /*01a8*/ 	.word	0x00000008
.L_1543:


//--------------------- .nv.info._ZN10layer_norm31ln_parallel_residual_bwd_kernelINS_13Kernel_traitsI13__nv_bfloat16S2_fS2_fjLj7168ELj1ELj1ELj8ELj8ENS_18Kernel_traits_baseILj7168ES2_S2_fS2_fjLj256EEEEELb1ELb1ELb0EEEvNS_9BwdParamsE --------------------------
	.section	.nv.info._ZN10layer_norm31ln_parallel_residual_bwd_kernelINS_13Kernel_traitsI13__nv_bfloat16S2_fS2_fjLj7168ELj1ELj1ELj8ELj8ENS_18Kernel_traits_baseILj7168ES2_S2_fS2_fjLj256EEEEELb1ELb1ELb0EEEvNS_9BwdParamsE,"",@"SHT_CUDA_INFO"
	.sectionflags	@""
	.align	4


	//----- nvinfo : EIATTR_CUDA_API_VERSION
	.align		4
        /*0000*/ 	.byte	0x04, 0x37
        /*0002*/ 	.short	(.L_1545 - .L_1544)
.L_1544:
        /*0004*/ 	.word	0x00000082


	//----- nvinfo : EIATTR_KPARAM_INFO
	.align		4
.L_1545:
        /*0008*/ 	.byte	0x04, 0x17
        /*000a*/ 	.short	(.L_1547 - .L_1546)
.L_1546:
        /*000c*/ 	.word	0x00000000
        /*0010*/ 	.short	0x0000
        /*0012*/ 	.short	0x0000
        /*0014*/ 	.byte	0x00, 0xf0, 0xa1, 0x04


	//----- nvinfo : EIATTR_SPARSE_MMA_MASK
	.align		4
.L_1547:
        /*0018*/ 	.byte	0x03, 0x50
        /*001a*/ 	.short	0x0000


	//----- nvinfo : EIATTR_MAXREG_COUNT
	.align		4
        /*001c*/ 	.byte	0x03, 0x1b
        /*001e*/ 	.short	0x00ff


	//----- nvinfo : EIATTR_NUM_BARRIERS
	.align		4
        /*0020*/ 	.byte	0x02, 0x4c
        /*0022*/ 	.byte	0x01
	.zero		1


	//----- nvinfo : EIATTR_MERCURY_ISA_VERSION
	.align		4
        /*0024*/ 	.byte	0x03, 0x5f
        /*0026*/ 	.short	0x0101


	//----- nvinfo : EIATTR_COOP_GROUP_MASK_REGIDS
	.align		4
        /*0028*/ 	.byte	0x04, 0x29
        /*002a*/ 	.short	(.L_1549 - .L_1548)


	//   ....[0]....
.L_1548:
        /*002c*/ 	.word	0xffffffff


	//   ....[1]....
        /*0030*/ 	.word	0xffffffff


	//   ....[2]....
        /*0034*/ 	.word	0xffffffff


	//   ....[3]....
        /*0038*/ 	.word	0xffffffff


	//   ....[4]....
        /*003c*/ 	.word	0xffffffff


	//   ....[5]....
        /*0040*/ 	.word	0xffffffff


	//   ....[6]....
        /*0044*/ 	.word	0xffffffff


	//   ....[7]....
        /*0048*/ 	.word	0xffffffff


	//   ....[8]....
        /*004c*/ 	.word	0xffffffff


	//   ....[9]....
        /*0050*/ 	.word	0xffffffff


	//   ....[10]....
        /*0054*/ 	.word	0x05000089


	//   ....[11]....
        /*0058*/ 	.word	0x05000089


	//   ....[12]....
        /*005c*/ 	.word	0x05000089


	//   ....[13]....
        /*0060*/ 	.word	0x05000089


	//   ....[14]....
        /*0064*/ 	.word	0x05000089


	//   ....[15]....
        /*0068*/ 	.word	0x05000089


	//   ....[16]....
        /*006c*/ 	.word	0x05000089


	//   ....[17]....
        /*0070*/ 	.word	0x05000089


	//   ....[18]....
        /*0074*/ 	.word	0x05000089


	//   ....[19]....
        /*0078*/ 	.word	0x05000089


	//----- nvinfo : EIATTR_COOP_GROUP_INSTR_OFFSETS
	.align		4
.L_1549:
        /*007c*/ 	.byte	0x04, 0x28
        /*007e*/ 	.short	(.L_1551 - .L_1550)


	//   ....[0]....
.L_1550:
        /*0080*/ 	.word	0x000026b0


	//   ....[1]....
        /*0084*/ 	.word	0x000026c0


	//   ....[2]....
        /*0088*/ 	.word	0x000026f0


	//   ....[3]....
        /*008c*/ 	.word	0x00002700


	//   ....[4]....
        /*0090*/ 	.word	0x00002730


	//   ....[5]....
        /*0094*/ 	.word	0x00002740


	//   ....[6]....
        /*0098*/ 	.word	0x00002770


	//   ....[7]....
        /*009c*/ 	.word	0x00002780


	//   ....[8]....
        /*00a0*/ 	.word	0x000027b0


	//   ....[9]....
        /*00a4*/ 	.word	0x000027c0


	//   ....[10]....
        /*00a8*/ 	.word	0x000052a0


	//   ....[11]....
        /*00ac*/ 	.word	0x000052f0


	//   ....[12]....
        /*00b0*/ 	.word	0x00005360


	//   ....[13]....
        /*00b4*/ 	.word	0x000053c0


	//   ....[14]....
        /*00b8*/ 	.word	0x00005430


	//   ....[15]....
        /*00bc*/ 	.word	0x00005490


	//   ....[16]....
        /*00c0*/ 	.word	0x00005500


	//   ....[17]....
        /*00c4*/ 	.word	0x00005560


	//   ....[18]....
        /*00c8*/ 	.word	0x000055d0


	//   ....[19]....
        /*00cc*/ 	.word	0x00005630


	//----- nvinfo : EIATTR_EXIT_INSTR_OFFSETS
	.align		4
.L_1551:
        /*00d0*/ 	.byte	0x04, 0x1c
        /*00d2*/ 	.short	(.L_1553 - .L_1552)


	//   ....[0]....
.L_1552:
        /*00d4*/ 	.word	0x000051c0


	//   ....[1]....
        /*00d8*/ 	.word	0x00005240


	//----- nvinfo : EIATTR_MAX_THREADS
	.align		4
.L_1553:
        /*00dc*/ 	.byte	0x04, 0x05
        /*00de*/ 	.short	(.L_1555 - .L_1554)
.L_1554:
        /*00e0*/ 	.word	0x00000100
        /*00e4*/ 	.word	0x00000001
        /*00e8*/ 	.word	0x00000001


	//----- nvinfo : EIATTR_CRS_STACK_SIZE
	.align		4
.L_1555:
        /*00ec*/ 	.byte	0x04, 0x1e
        /*00ee*/ 	.short	(.L_1557 - .L_1556)
.L_1556:
        /*00f0*/ 	.word	0x00000000


	//----- nvinfo : EIATTR_CBANK_PARAM_SIZE
	.align		4
.L_1557:
        /*00f4*/ 	.byte	0x03, 0x19
        /*00f6*/ 	.short	0x0128


	//----- nvinfo : EIATTR_PARAM_CBANK
	.align		4
        /*00f8*/ 	.byte	0x04, 0x0a
        /*00fa*/ 	.short	(.L_1559 - .L_1558)
	.align		4
.L_1558:
        /*00fc*/ 	.word	index@(.nv.constant0._ZN10layer_norm31ln_parallel_residual_bwd_kernelINS_13Kernel_traitsI13__nv_bfloat16S2_fS2_fjLj7168ELj1ELj1ELj8ELj8ENS_18Kernel_traits_baseILj7168ES2_S2_fS2_fjLj256EEEEELb1ELb1ELb0EEEvNS_9BwdParamsE)
        /*0100*/ 	.short	0x0210
        /*0102*/ 	.short	0x0128


	//----- nvinfo : EIATTR_SW_WAR
	.align		4
.L_1559:
        /*0104*/ 	.byte	0x04, 0x36
        /*0106*/ 	.short	(.L_1561 - .L_1560)
.L_1560:
        /*0108*/ 	.word	0x00000008
.L_1561:


//--------------------- .nv.info._ZN10layer_norm22ln_bwd_finalize_kernelINS_22Kernel_traits_finalizeILj7168E13__nv_bfloat16S2_fS2_fjLb0ELj1024ELj4ENS_18Kernel_traits_baseILj7168ES2_S2_fS2_fjLj1024EEEEELb0ELb1EEEvNS_9BwdParamsE --------------------------
	.section	.nv.info._ZN10layer_norm22ln_bwd_finalize_kernelINS_22Kernel_traits_finalizeILj7168E13__nv_bfloat16S2_fS2_fjLb0ELj1024ELj4ENS_18Kernel_traits_baseILj7168ES2_S2_fS2_fjLj1024EEEEELb0ELb1EEEvNS_9BwdParamsE,"",@"SHT_CUDA_INFO"
	.sectionflags	@""
	.align	4


	//----- nvinfo : EIATTR_CUDA_API_VERSION
	.align		4
        /*0000*/ 	.byte	0x04, 0x37
        /*0002*/ 	.short	(.L_1563 - .L_1562)
.L_1562:
        /*0004*/ 	.word	0x00000082


	//----- nvinfo : EIATTR_KPARAM_INFO
	.align		4
.L_1563:
        /*0008*/ 	.byte	0x04, 0x17
        /*000a*/ 	.short	(.L_1565 - .L_1564)
.L_1564:
        /*000c*/ 	.word	0x00000000
        /*0010*/ 	.short	0x0000
        /*0012*/ 	.short	0x0000
        /*0014*/ 	.byte	0x00, 0xf0, 0xa1, 0x04


	//----- nvinfo : EIATTR_SPARSE_MMA_MASK
	.align		4
.L_1565:
        /*0018*/ 	.byte	0x03, 0x50
        /*001a*/ 	.short	0x0000


	//----- nvinfo : EIATTR_MAXREG_COUNT
	.align		4
        /*001c*/ 	.byte	0x03, 0x1b
        /*001e*/ 	.short	0x0040


	//----- nvinfo : EIATTR_NUM_BARRIERS
	.align		4
        /*0020*/ 	.byte	0x02, 0x4c
        /*0022*/ 	.byte	0x01
	.zero		1


	//----- nvinfo : EIATTR_MERCURY_ISA_VERSION
	.align		4
        /*0024*/ 	.byte	0x03, 0x5f
        /*0026*/ 	.short	0x0101


	//----- nvinfo : EIATTR_COOP_GROUP_MASK_REGIDS
	.align		4
        /*0028*/ 	.byte	0x04, 0x29
        /*002a*/ 	.short	(.L_1567 - .L_1566)


	//   ....[0]....
.L_1566:
        /*002c*/ 	.word	0xffffffff


	//   ....[1]....
        /*0030*/ 	.word	0xffffffff


	//   ....[2]....
        /*0034*/ 	.word	0xffffffff


	//   ....[3]....
        /*0038*/ 	.word	0xffffffff


	//   ....[4]....
        /*003c*/ 	.word	0xffffffff


	//   ....[5]....
        /*0040*/ 	.word	0xffffffff


	//   ....[6]....
        /*0044*/ 	.word	0xffffffff


	//   ....[7]....
        /*0048*/ 	.word	0xffffffff


	//   ....[8]....
        /*004c*/ 	.word	0xffffffff


	//   ....[9]....
        /*0050*/ 	.word	0xffffffff


	//   ....[10]....
        /*0054*/ 	.word	0x05000011


	//   ....[11]....
        /*0058*/ 	.word	0x05000011


	//   ....[12]....
        /*005c*/ 	.word	0x05000011


	//   ....[13]....
        /*0060*/ 	.word	0x05000011


	//   ....[14]....
        /*0064*/ 	.word	0x05000011


	//   ....[15]....
        /*0068*/ 	.word	0x05000011


	//   ....[16]....
        /*006c*/ 	.word	0x05000011


	//   ....[17]....
        /*0070*/ 	.word	0x05000011


	//   ....[18]....
        /*0074*/ 	.word	0x05000011


	//   ....[19]....
        /*0078*/ 	.word	0x05000011


	//----- nvinfo : EIATTR_COOP_GROUP_INSTR_OFFSETS
	.align		4
.L_1567:
        /*007c*/ 	.byte	0x04, 0x28
        /*007e*/ 	.short	(.L_1569 - .L_1568)


	//   ....[0]....
.L_1568:
        /*0080*/ 	.word	0x000008e0


	//   ....[1]....
        /*0084*/ 	.word	0x000008f0


	//   ....[2]....
        /*0088*/ 	.word	0x00000920


	//   ....[3]....
        /*008c*/ 	.word	0x00000930


	//   ....[4]....
        /*0090*/ 	.word	0x00000960


	//   ....[5]....
        /*0094*/ 	.word	0x00000970


	//   ....[6]....
        /*0098*/ 	.word	0x000009a0


	//   ....[7]....
        /*009c*/ 	.word	0x000009b0


	//   ....[8]....
        /*00a0*/ 	.word	0x000009e0


	//   ....[9]....
        /*00a4*/ 	.word	0x000009f0


	//   ....[10]....
        /*00a8*/ 	.word	0x00000bf0


	//   ....[11]....
        /*00ac*/ 	.word	0x00000c60


	//   ....[12]....
        /*00b0*/ 	.word	0x00000cd0


	//   ....[13]....
        /*00b4*/ 	.word	0x00000d40


	//   ....[14]....
        /*00b8*/ 	.word	0x00000db0


	//   ....[15]....
        /*00bc*/ 	.word	0x00000e10


	//   ....[16]....
        /*00c0*/ 	.word	0x00000e80


	//   ....[17]....
        /*00c4*/ 	.word	0x00000ef0


	//   ....[18]....
        /*00c8*/ 	.word	0x00000f60


	//   ....[19]....
        /*00cc*/ 	.word	0x00000fd0


	//----- nvinfo : EIATTR_EXIT_INSTR_OFFSETS
	.align		4
.L_1569:
        /*00d0*/ 	.byte	0x04, 0x1c
        /*00d2*/ 	.short	(.L_1571 - .L_1570)


	//   ....[0]....
.L_1570:
        /*00d4*/ 	.word	0x00000070


	//   ....[1]....
        /*00d8*/ 	.word	0x00000b90


	//----- nvinfo : EIATTR_MAX_THREADS
	.align		4
.L_1571:
        /*00dc*/ 	.byte	0x04, 0x05
        /*00de*/ 	.short	(.L_1573 - .L_1572)
.L_1572:
        /*00e0*/ 	.word	0x00000400
        /*00e4*/ 	.word	0x00000001
        /*00e8*/ 	.word	0x00000001


	//----- nvinfo : EIATTR_CRS_STACK_SIZE
	.align		4
.L_1573:
        /*00ec*/ 	.byte	0x04, 0x1e
        /*00ee*/ 	.short	(.L_1575 - .L_1574)
.L_1574:
        /*00f0*/ 	.word	0x00000000


	//----- nvinfo : EIATTR_CBANK_PARAM_SIZE
	.align		4
.L_1575:
        /*00f4*/ 	.byte	0x03, 0x19
        /*00f6*/ 	.short	0x0128


	//----- nvinfo : EIATTR_PARAM_CBANK
	.align		4
        /*00f8*/ 	.byte	0x04, 0x0a
        /*00fa*/ 	.short	(.L_1577 - .L_1576)
	.align		4
.L_1576:
        /*00fc*/ 	.word	index@(.nv.constant0._ZN10layer_norm22ln_bwd_finalize_kernelINS_22Kernel_traits_finalizeILj7168E13__nv_bfloat16S2_fS2_fjLb0ELj1024ELj4ENS_18Kernel_traits_baseILj7168ES2_S2_fS2_fjLj1024EEEEELb0ELb1EEEvNS_9BwdParamsE)
        /*0100*/ 	.short	0x0210
        /*0102*/ 	.short	0x0128


	//----- nvinfo : EIATTR_SW_WAR
	.align		4
.L_1577:
        /*0104*/ 	.byte	0x04, 0x36
        /*0106*/ 	.short	(.L_1579 - .L_1578)
.L_1578:
        /*0108*/ 	.word	0x00000008
.L_1579:


//--------------------- .nv.info._ZN10layer_norm40ln_parallel_residual_bwd_finalize_kernelINS_22Kernel_traits_finalizeILj7168E13__nv_bfloat16S2_fS2_fjLb0ELj1024ELj4ENS_18Kernel_traits_baseILj7168ES2_S2_fS2_fjLj1024EEEEELb1EEEvNS_9BwdParamsE --------------------------
	.section	.nv.info._ZN10layer_norm40ln_parallel_residual_bwd_finalize_kernelINS_22Kernel_traits_finalizeILj7168E13__nv_bfloat16S2_fS2_fjLb0ELj1024ELj4ENS_18Kernel_traits_baseILj7168ES2_S2_fS2_fjLj1024EEEEELb1EEEvNS_9BwdParamsE,"",@"SHT_CUDA_INFO"
	.sectionflags	@""
	.align	4


	//----- nvinfo : EIATTR_CUDA_API_VERSION
	.align		4
        /*0000*/ 	.byte	0x04, 0x37
        /*0002*/ 	.short	(.L_1581 - .L_1580)
.L_1580:
        /*0004*/ 	.word	0x00000082


	//----- nvinfo : EIATTR_KPARAM_INFO
	.align		4
.L_1581:
        /*0008*/ 	.byte	0x04, 0x17
        /*000a*/ 	.short	(.L_1583 - .L_1582)
.L_1582:
        /*000c*/ 	.word	0x00000000
        /*0010*/ 	.short	0x0000
        /*0012*/ 	.short	0x0000
        /*0014*/ 	.byte	0x00, 0xf0, 0xa1, 0x04


	//----- nvinfo : EIATTR_SPARSE_MMA_MASK
	.align		4
.L_1583:
        /*0018*/ 	.byte	0x03, 0x50
        /*001a*/ 	.short	0x0000


	//----- nvinfo : EIATTR_MAXREG_COUNT
	.align		4
        /*001c*/ 	.byte	0x03, 0x1b
        /*001e*/ 	.short	0x0040


	//----- nvinfo : EIATTR_NUM_BARRIERS
	.align		4
        /*0020*/ 	.byte	0x02, 0x4c
        /*0022*/ 	.byte	0x01
	.zero		1


	//----- nvinfo : EIATTR_MERCURY_ISA_VERSION
	.align		4
        /*0024*/ 	.byte	0x03, 0x5f
        /*0026*/ 	.short	0x0101


	//----- nvinfo : EIATTR_COOP_GROUP_MASK_REGIDS
	.align		4
        /*0028*/ 	.byte	0x04, 0x29
        /*002a*/ 	.short	(.L_1585 - .L_1584)


	//   ....[0]....
.L_1584:
        /*002c*/ 	.word	0xffffffff


	//   ....[1]....
        /*0030*/ 	.word	0xffffffff


	//   ....[2]....
        /*0034*/ 	.word	0xffffffff


	//   ....[3]....
        /*0038*/ 	.word	0xffffffff


	//   ....[4]....
        /*003c*/ 	.word	0xffffffff


	//   ....[5]....
        /*0040*/ 	.word	0xffffffff


	//   ....[6]....
        /*0044*/ 	.word	0xffffffff


	//   ....[7]....
        /*0048*/ 	.word	0xffffffff


	//   ....[8]....
        /*004c*/ 	.word	0xffffffff


	//   ....[9]....
        /*0050*/ 	.word	0xffffffff


	//   ....[10]....
        /*0054*/ 	.word	0xffffffff


	//   ....[11]....
        /*0058*/ 	.word	0xffffffff


	//   ....[12]....
        /*005c*/ 	.word	0xffffffff


	//   ....[13]....
        /*0060*/ 	.word	0xffffffff


	//   ....[14]....
        /*0064*/ 	.word	0xffffffff


	//   ....[15]....
        /*0068*/ 	.word	0xffffffff


	//   ....[16]....
        /*006c*/ 	.word	0xffffffff


	//   ....[17]....
        /*0070*/ 	.word	0xffffffff


	//   ....[18]....
        /*0074*/ 	.word	0xffffffff


	//   ....[19]....
        /*0078*/ 	.word	0xffffffff


	//   ....[20]....
        /*007c*/ 	.word	0x0500000b


	//   ....[21]....
        /*0080*/ 	.word	0x0500000b


	//   ....[22]....
        /*0084*/ 	.word	0x0500000b


	//   ....[23]....
        /*0088*/ 	.word	0x0500000b


	//   ....[24]....
        /*008c*/ 	.word	0x0500000b


	//   ....[25]....
        /*0090*/ 	.word	0x0500000b


	//   ....[26]....
        /*0094*/ 	.word	0x0500000b


	//   ....[27]....
        /*0098*/ 	.word	0x0500000b


	//   ....[28]....
        /*009c*/ 	.word	0x0500000b


	//   ....[29]....
        /*00a0*/ 	.word	0x0500000b


	//   ....[30]....
        /*00a4*/ 	.word	0x0500000b


	//   ....[31]....
        /*00a8*/ 	.word	0x0500000b


	//   ....[32]....
        /*00ac*/ 	.word	0x0500000b


	//   ....[33]....
        /*00b0*/ 	.word	0x0500000b


	//   ....[34]....
        /*00b4*/ 	.word	0x0500000b


	//   ....[35]....
        /*00b8*/ 	.word	0x0500000b


	//   ....[36]....
        /*00bc*/ 	.word	0x0500000b


	//   ....[37]....
        /*00c0*/ 	.word	0x0500000b


	//   ....[38]....
        /*00c4*/ 	.word	0x0500000b


	//   ....[39]....
        /*00c8*/ 	.word	0x0500000b


	//----- nvinfo : EIATTR_COOP_GROUP_INSTR_OFFSETS
	.align		4
.L_1585:
        /*00cc*/ 	.byte	0x04, 0x28
        /*00ce*/ 	.short	(.L_1587 - .L_1586)


	//   ....[0]....
.L_1586:
        /*00d0*/ 	.word	0x00000ce0


	//   ....[1]....
        /*00d4*/ 	.word	0x00000cf0


	//   ....[2]....
        /*00d8*/ 	.word	0x00000d00


	//   ....[3]....
        /*00dc*/ 	.word	0x00000d10


	//   ....[4]....
        /*00e0*/ 	.word	0x00000d40


	//   ....[5]....
        /*00e4*/ 	.word	0x00000d70


	//   ....[6]....
        /*00e8*/ 	.word	0x00000d80


	//   ....[7]....
        /*00ec*/ 	.word	0x00000d90


	//   ....[8]....
        /*00f0*/ 	.word	0x00000db0


	//   ....[9]....
        /*00f4*/ 	.word	0x00000df0


	//   ....[10]....
        /*00f8*/ 	.word	0x00000e00


	//   ....[11]....
        /*00fc*/ 	.word	0x00000e10


	//   ....[12]....
        /*0100*/ 	.word	0x00000e30


	//   ....[13]....
        /*0104*/ 	.word	0x00000e70


	//   ....[14]....
        /*0108*/ 	.word	0x00000e80


	//   ....[15]....
        /*010c*/ 	.word	0x00000e90


	//   ....[16]....
        /*0110*/ 	.word	0x00000eb0


	//   ....[17]....
        /*0114*/ 	.word	0x00000ee0


	//   ....[18]....
        /*0118*/ 	.word	0x00000f00


	//   ....[19]....
        /*011c*/ 	.word	0x00000f10


	//   ....[20]....
        /*0120*/ 	.word	0x00001210


	//   ....[21]....
        /*0124*/ 	.word	0x00001270


	//   ....[22]....
        /*0128*/ 	.word	0x000012d0


	//   ....[23]....
        /*012c*/ 	.word	0x00001330


	//   ....[24]....
        /*0130*/ 	.word	0x00001390


	//   ....[25]....
        /*0134*/ 	.word	0x000013f0


	//   ....[26]....
        /*0138*/ 	.word	0x00001460


	//   ....[27]....
        /*013c*/ 	.word	0x000014d0


	//   ....[28]....
        /*0140*/ 	.word	0x00001540


	//   ....[29]....
        /*0144*/ 	.word	0x000015b0


	//   ....[30]....
        /*0148*/ 	.word	0x00001610


	//   ....[31]....
        /*014c*/ 	.word	0x00001680


	//   ....[32]....
        /*0150*/ 	.word	0x000016f0


	//   ....[33]....
        /*0154*/ 	.word	0x00001760


	//   ....[34]....
        /*0158*/ 	.word	0x000017d0


	//   ....[35]....
        /*015c*/ 	.word	0x00001830


	//   ....[36]....
        /*0160*/ 	.word	0x000018a0


	//   ....[37]....
        /*0164*/ 	.word	0x00001910


	//   ....[38]....
        /*0168*/ 	.word	0x00001980


	//   ....[39]....
        /*016c*/ 	.word	0x000019f0


	//----- nvinfo : EIATTR_EXIT_INSTR_OFFSETS
	.align		4
.L_1587:
        /*0170*/ 	.byte	0x04, 0x1c
        /*0172*/ 	.short	(.L_1589 - .L_1588)


	//   ....[0]....
.L_1588:
        /*0174*/ 	.word	0x00000070


	//   ....[1]....
        /*0178*/ 	.word	0x000011b0


	//----- nvinfo : EIATTR_MAX_THREADS
	.align		4
.L_1589:
        /*017c*/ 	.byte	0x04, 0x05
        /*017e*/ 	.short	(.L_1591 - .L_1590)
.L_1590:
        /*0180*/ 	.word	0x00000400
        /*0184*/ 	.word	0x00000001
        /*0188*/ 	.word	0x00000001


	//----- nvinfo : EIATTR_CRS_STACK_SIZE
	.align		4
.L_1591:
        /*018c*/ 	.byte	0x04, 0x1e
        /*018e*/ 	.short	(.L_1593 - .L_1592)
.L_1592:
        /*0190*/ 	.word	0x00000000


	//----- nvinfo : EIATTR_CBANK_PARAM_SIZE
	.align		4
.L_1593:
        /*0194*/ 	.byte	0x03, 0x19
        /*0196*/ 	.short	0x0128


	//----- nvinfo : EIATTR_PARAM_CBANK
	.align		4
        /*0198*/ 	.byte	0x04, 0x0a
        /*019a*/ 	.short	(.L_1595 - .L_1594)
	.align		4
.L_1594:
        /*019c*/ 	.word	index@(.nv.constant0._ZN10layer_norm40ln_parallel_residual_bwd_finalize_kernelINS_22Kernel_traits_finalizeILj7168E13__nv_bfloat16S2_fS2_fjLb0ELj1024ELj4ENS_18Kernel_traits_baseILj7168ES2_S2_fS2_fjLj1024EEEEELb1EEEvNS_9BwdParamsE)
        /*01a0*/ 	.short	0x0210
        /*01a2*/ 	.short	0x0128


	//----- nvinfo : EIATTR_SW_WAR
	.align		4
.L_1595:
        /*01a4*/ 	.byte	0x04, 0x36
        /*01a6*/ 	.short	(.L_1597 - .L_1596)
.L_1596:
        /*01a8*/ 	.word	0x00000008
.L_1597:


//--------------------- .nv.info._ZN10layer_norm31ln_parallel_residual_bwd_kernelINS_13Kernel_traitsI13__nv_bfloat16S2_fS2_fjLj7168ELj1ELj1ELj8ELj8ENS_18Kernel_traits_baseILj7168ES2_S2_fS2_fjLj256EEEEELb1ELb1ELb1EEEvNS_9BwdParamsE --------------------------
	.section	.nv.info._ZN10layer_norm31ln_parallel_residual_bwd_kernelINS_13Kernel_traitsI13__nv_bfloat16S2_fS2_fjLj7168ELj1ELj1ELj8ELj8ENS_18Kernel_traits_baseILj7168ES2_S2_fS2_fjLj256EEEEELb1ELb1ELb1EEEvNS_9BwdParamsE,"",@"SHT_CUDA_INFO"
	.sectionflags	@""
	.align	4


	//----- nvinfo : EIATTR_CUDA_API_VERSION
	.align		4
        /*0000*/ 	.byte	0x04, 0x37
        /*0002*/ 	.short	(.L_1599 - .L_1598)
.L_1598:
        /*0004*/ 	.word	0x00000082


	//----- nvinfo : EIATTR_KPARAM_INFO
	.align		4
.L_1599:
        /*0008*/ 	.byte	0x04, 0x17
        /*000a*/ 	.short	(.L_1601 - .L_1600)
.L_1600:
        /*000c*/ 	.word	0x00000000
        /*0010*/ 	.short	0x0000
        /*0012*/ 	.short	0x0000
        /*0014*/ 	.byte	0x00, 0xf0, 0xa1, 0x04


	//----- nvinfo : EIATTR_SPARSE_MMA_MASK
	.align		4
.L_1601:
        /*0018*/ 	.byte	0x03, 0x50
        /*001a*/ 	.short	0x0000


	//----- nvinfo : EIATTR_MAXREG_COUNT
	.align		4
        /*001c*/ 	.byte	0x03, 0x1b
        /*001e*/ 	.short	0x00ff


	//----- nvinfo : EIATTR_NUM_BARRIERS
	.align		4
        /*0020*/ 	.byte	0x02, 0x4c
        /*0022*/ 	.byte	0x01
	.zero		1


	//----- nvinfo : EIATTR_MERCURY_ISA_VERSION
	.align		4
        /*0024*/ 	.byte	0x03, 0x5f
        /*0026*/ 	.short	0x0101


	//----- nvinfo : EIATTR_COOP_GROUP_MASK_REGIDS
	.align		4
        /*0028*/ 	.byte	0x04, 0x29
        /*002a*/ 	.short	(.L_1603 - .L_1602)


	//   ....[0]....
.L_1602:
        /*002c*/ 	.word	0xffffffff


	//   ....[1]....
        /*0030*/ 	.word	0xffffffff


	//   ....[2]....
        /*0034*/ 	.word	0xffffffff


	//   ....[3]....
        /*0038*/ 	.word	0xffffffff


	//   ....[4]....
        /*003c*/ 	.word	0xffffffff


	//   ....[5]....
        /*0040*/ 	.word	0xffffffff


	//   ....[6]....
        /*0044*/ 	.word	0xffffffff


	//   ....[7]....
        /*0048*/ 	.word	0xffffffff


	//   ....[8]....
        /*004c*/ 	.word	0xffffffff


	//   ....[9]....
        /*0050*/ 	.word	0xffffffff


	//   ....[10]....
        /*0054*/ 	.word	0x0500005b


	//   ....[11]....
        /*0058*/ 	.word	0x0500005b


	//   ....[12]....
        /*005c*/ 	.word	0x0500005b


	//   ....[13]....
        /*0060*/ 	.word	0x0500005b


	//   ....[14]....
        /*0064*/ 	.word	0x0500005b


	//   ....[15]....
        /*0068*/ 	.word	0x0500005b


	//   ....[16]....
        /*006c*/ 	.word	0x0500005b


	//   ....[17]....
        /*0070*/ 	.word	0x0500005b


	//   ....[18]....
        /*0074*/ 	.word	0x0500005b


	//   ....[19]....
        /*0078*/ 	.word	0x0500005b


	//----- nvinfo : EIATTR_COOP_GROUP_INSTR_OFFSETS
	.align		4
.L_1603:
        /*007c*/ 	.byte	0x04, 0x28
        /*007e*/ 	.short	(.L_1605 - .L_1604)


	//   ....[0]....
.L_1604:
        /*0080*/ 	.word	0x00002200


	//   ....[1]....
        /*0084*/ 	.word	0x00002210


	//   ....[2]....
        /*0088*/ 	.word	0x00002240


	//   ....[3]....
        /*008c*/ 	.word	0x00002250


	//   ....[4]....
        /*0090*/ 	.word	0x00002290


	//   ....[5]....
        /*0094*/ 	.word	0x000022b0


	//   ....[6]....
        /*0098*/ 	.word	0x000022e0


	//   ....[7]....
        /*009c*/ 	.word	0x000022f0


	//   ....[8]....
        /*00a0*/ 	.word	0x00002330


	//   ....[9]....
        /*00a4*/ 	.word	0x00002340


	//   ....[10]....
        /*00a8*/ 	.word	0x00004bb0


	//   ....[11]....
        /*00ac*/ 	.word	0x00004c00


	//   ....[12]....
        /*00b0*/ 	.word	0x00004c70


	//   ....[13]....
        /*00b4*/ 	.word	0x00004cd0


	//   ....[14]....
        /*00b8*/ 	.word	0x00004d50


	//   ....[15]....
        /*00bc*/ 	.word	0x00004dc0


	//   ....[16]....
        /*00c0*/ 	.word	0x00004e30


	//   ....[17]....
        /*00c4*/ 	.word	0x00004e90


	//   ....[18]....
        /*00c8*/ 	.word	0x00004f10


	//   ....[19]....
        /*00cc*/ 	.word	0x00004f70


	//----- nvinfo : EIATTR_EXIT_INSTR_OFFSETS
	.align		4
.L_1605:
        /*00d0*/ 	.byte	0x04, 0x1c
        /*00d2*/ 	.short	(.L_1607 - .L_1606)


	//   ....[0]....
.L_1606:
        /*00d4*/ 	.word	0x00004b50


	//----- nvinfo : EIATTR_MAX_THREADS
	.align		4
.L_1607:
        /*00d8*/ 	.byte	0x04, 0x05
        /*00da*/ 	.short	(.L_1609 - .L_1608)
.L_1608:
        /*00dc*/ 	.word	0x00000100
        /*00e0*/ 	.word	0x00000001
        /*00e4*/ 	.word	0x00000001


	//----- nvinfo : EIATTR_CRS_STACK_SIZE
	.align		4
.L_1609:
        /*00e8*/ 	.byte	0x04, 0x1e
        /*00ea*/ 	.short	(.L_1611 - .L_1610)
.L_1610:
        /*00ec*/ 	.word	0x00000000


	//----- nvinfo : EIATTR_CBANK_PARAM_SIZE
	.align		4
.L_1611:
        /*00f0*/ 	.byte	0x03, 0x19
        /*00f2*/ 	.short	0x0128


	//----- nvinfo : EIATTR_PARAM_CBANK
	.align		4
        /*00f4*/ 	.byte	0x04, 0x0a
        /*00f6*/ 	.short	(.L_1613 - .L_1612)
	.align		4
.L_1612:
        /*00f8*/ 	.word	index@(.nv.constant0._ZN10layer_norm31ln_parallel_residual_bwd_kernelINS_13Kernel_traitsI13__nv_bfloat16S2_fS2_fjLj7168ELj1ELj1ELj8ELj8ENS_18Kernel_traits_baseILj7168ES2_S2_fS2_fjLj256EEEEELb1ELb1ELb1EEEvNS_9BwdParamsE)
        /*00fc*/ 	.short	0x0210
        /*00fe*/ 	.short	0x0128


	//----- nvinfo : EIATTR_SW_WAR
	.align		4
.L_1613:
        /*0100*/ 	.byte	0x04, 0x36
        /*0102*/ 	.short	(.L_1615 - .L_1614)
.L_1614:
        /*0104*/ 	.word	0x00000008
.L_1615:


//--------------------- .nv.info._ZN10layer_norm31ln_parallel_residual_bwd_kernelINS_13Kernel_traitsIf13__nv_bfloat16fS2_fjLj7168ELj1ELj1ELj8ELj8ENS_18Kernel_traits_baseILj7168EfS2_fS2_fjLj256EEEEELb0ELb0ELb0EEEvNS_9BwdParamsE --------------------------
	.section	.nv.info._ZN10layer_norm31ln_parallel_residual_bwd_kernelINS_13Kernel_traitsIf13__nv_bfloat16fS2_fjLj7168ELj1ELj1ELj8ELj8ENS_18Kernel_traits_baseILj7168EfS2_fS2_fjLj256EEEEELb0ELb0ELb0EEEvNS_9BwdParamsE,"",@"SHT_CUDA_INFO"
	.sectionflags	@""
	.align	4


	//----- nvinfo : EIATTR_CUDA_API_VERSION
	.align		4
        /*0000*/ 	.byte	0x04, 0x37
        /*0002*/ 	.short	(.L_1617 - .L_1616)
.L_1616:
        /*0004*/ 	.word	0x00000082


	//----- nvinfo : EIATTR_KPARAM_INFO
	.align		4
.L_1617:
        /*0008*/ 	.byte	0x04, 0x17
        /*000a*/ 	.short	(.L_1619 - .L_1618)
.L_1618:
        /*000c*/ 	.word	0x00000000
        /*0010*/ 	.short	0x0000
        /*0012*/ 	.short	0x0000
        /*0014*/ 	.byte	0x00, 0xf0, 0xa1, 0x04


	//----- nvinfo : EIATTR_SPARSE_MMA_MASK
	.align		4
.L_1619:
        /*0018*/ 	.byte	0x03, 0x50
        /*001a*/ 	.short	0x0000


	//----- nvinfo : EIATTR_MAXREG_COUNT
	.align		4
        /*001c*/ 	.byte	0x03, 0x1b
        /*001e*/ 	.short	0x00ff


	//----- nvinfo : EIATTR_NUM_BARRIERS
	.align		4
        /*0020*/ 	.byte	0x02, 0x4c
        /*0022*/ 	.byte	0x01
	.zero		1


	//----- nvinfo : EIATTR_ANNOTATIONS
	.align		4
        /*0024*/ 	.byte	0x04, 0x55
        /*0026*/ 	.short	(.L_1621 - .L_1620)


	//   ....[0]....
.L_1620:
        /* <DEDUP_REMOVED lines=34> */


	//----- nvinfo : EIATTR_MERCURY_ISA_VERSION
	.align		4
.L_1621:
        /*0230*/ 	.byte	0x03, 0x5f
        /*0232*/ 	.short	0x0101


	//----- nvinfo : EIATTR_COOP_GROUP_MASK_REGIDS
	.align		4
        /*0234*/ 	.byte	0x04, 0x29
        /*0236*/ 	.short	(.L_1623 - .L_1622)


	//   ....[0]....
.L_1622:
        /*0238*/ 	.word	0xffffffff


	//   ....[1]....
        /*023c*/ 	.word	0xffffffff


	//   ....[2]....
        /*0240*/ 	.word	0xffffffff


	//   ....[3]....
        /*0244*/ 	.word	0xffffffff


	//   ....[4]....
        /*0248*/ 	.word	0xffffffff


	//   ....[5]....
        /*024c*/ 	.word	0xffffffff


	//   ....[6]....
        /*0250*/ 	.word	0xffffffff


	//   ....[7]....
        /*0254*/ 	.word	0xffffffff


	//   ....[8]....
        /*0258*/ 	.word	0xffffffff


	//   ....[9]....
        /*025c*/ 	.word	0xffffffff


	//   ....[10]....
        /*0260*/ 	.word	0x050000c7


	//   ....[11]....
        /*0264*/ 	.word	0x050000c7


	//   ....[12]....
        /*0268*/ 	.word	0x050000c7


	//   ....[13]....
        /*026c*/ 	.word	0x050000c7


	//   ....[14]....
        /*0270*/ 	.word	0x050000c7


	//   ....[15]....
        /*0274*/ 	.word	0x050000c7


	//   ....[16]....
        /*0278*/ 	.word	0x050000c7


	//   ....[17]....
        /*027c*/ 	.word	0x050000c7


	//   ....[18]....
        /*0280*/ 	.word	0x050000c7


	//   ....[19]....
        /*0284*/ 	.word	0x050000c7


	//----- nvinfo : EIATTR_COOP_GROUP_INSTR_OFFSETS
	.align		4
.L_1623:
        /*0288*/ 	.byte	0x04, 0x28
        /*028a*/ 	.short	(.L_1625 - .L_1624)


	//   ....[0]....
.L_1624:
        /*028c*/ 	.word	0x00002f80


	//   ....[1]....
        /*0290*/ 	.word	0x00002fa0


	//   ....[2]....
        /*0294*/ 	.word	0x00002fc0


	//   ....[3]....
        /*0298*/ 	.word	0x00002fe0


	//   ....[4]....
        /*029c*/ 	.word	0x00003000


	//   ....[5]....
        /*02a0*/ 	.word	0x00003020


	//   ....[6]....
        /*02a4*/ 	.word	0x00003040


	//   ....[7]....
        /*02a8*/ 	.word	0x00003060


	//   ....[8]....
        /*02ac*/ 	.word	0x00003080


	//   ....[9]....
        /*02b0*/ 	.word	0x00003090


	//   ....[10]....
        /*02b4*/ 	.word	0x000055c0


	//   ....[11]....
        /*02b8*/ 	.word	0x00005630


	//   ....[12]....
        /*02bc*/ 	.word	0x000056a0


	//   ....[13]....
        /*02c0*/ 	.word	0x00005710


	//   ....[14]....
        /*02c4*/ 	.word	0x00005780


	//   ....[15]....
        /*02c8*/ 	.word	0x000057f0


	//   ....[16]....
        /*02cc*/ 	.word	0x00005860


	//   ....[17]....
        /*02d0*/ 	.word	0x000058d0


	//   ....[18]....
        /*02d4*/ 	.word	0x00005940


	//   ....[19]....
        /*02d8*/ 	.word	0x00005990


	//----- nvinfo : EIATTR_EXIT_INSTR_OFFSETS
	.align		4
.L_1625:
        /*02dc*/ 	.byte	0x04, 0x1c
        /*02de*/ 	.short	(.L_1627 - .L_1626)


	//   ....[0]....
.L_1626:
        /*02e0*/ 	.word	0x00005490


	//   ....[1]....
        /*02e4*/ 	.word	0x00005560


	//----- nvinfo : EIATTR_MAX_THREADS
	.align		4
.L_1627:
        /*02e8*/ 	.byte	0x04, 0x05
        /*02ea*/ 	.short	(.L_1629 - .L_1628)
.L_1628:
        /*02ec*/ 	.word	0x00000100
        /*02f0*/ 	.word	0x00000001
        /*02f4*/ 	.word	0x00000001


	//----- nvinfo : EIATTR_CRS_STACK_SIZE
	.align		4
.L_1629:
        /*02f8*/ 	.byte	0x04, 0x1e
        /*02fa*/ 	.short	(.L_1631 - .L_1630)
.L_1630:
        /*02fc*/ 	.word	0x00000000


	//----- nvinfo : EIATTR_CBANK_PARAM_SIZE
	.align		4
.L_1631:
        /*0300*/ 	.byte	0x03, 0x19
        /*0302*/ 	.short	0x0128


	//----- nvinfo : EIATTR_PARAM_CBANK
	.align		4
        /*0304*/ 	.byte	0x04, 0x0a
        /*0306*/ 	.short	(.L_1633 - .L_1632)
	.align		4
.L_1632:
        /*0308*/ 	.word	index@(.nv.constant0._ZN10layer_norm31ln_parallel_residual_bwd_kernelINS_13Kernel_traitsIf13__nv_bfloat16fS2_fjLj7168ELj1ELj1ELj8ELj8ENS_18Kernel_traits_baseILj7168EfS2_fS2_fjLj256EEEEELb0ELb0ELb0EEEvNS_9BwdParamsE)
        /*030c*/ 	.short	0x0210
        /*030e*/ 	.short	0x0128


	//----- nvinfo : EIATTR_SW_WAR
	.align		4
.L_1633:
        /*0310*/ 	.byte	0x04, 0x36
        /*0312*/ 	.short	(.L_1635 - .L_1634)
.L_1634:
        /*0314*/ 	.word	0x00000008
.L_1635:


//--------------------- .nv.info._ZN10layer_norm31ln_parallel_residual_bwd_kernelINS_13Kernel_traitsIf13__nv_bfloat16fS2_fjLj7168ELj1ELj1ELj8ELj8ENS_18Kernel_traits_baseILj7168EfS2_fS2_fjLj256EEEEELb0ELb0ELb1EEEvNS_9BwdParamsE --------------------------
	.section	.nv.info._ZN10layer_norm31ln_parallel_residual_bwd_kernelINS_13Kernel_traitsIf13__nv_bfloat16fS2_fjLj7168ELj1ELj1ELj8ELj8ENS_18Kernel_traits_baseILj7168EfS2_fS2_fjLj256EEEEELb0ELb0ELb1EEEvNS_9BwdParamsE,"",@"SHT_CUDA_INFO"
	.sectionflags	@""
	.align	4


	//----- nvinfo : EIATTR_CUDA_API_VERSION
	.align		4
        /*0000*/ 	.byte	0x04, 0x37
        /*0002*/ 	.short	(.L_1637 - .L_1636)
.L_1636:
        /*0004*/ 	.word	0x00000082


	//----- nvinfo : EIATTR_KPARAM_INFO
	.align		4
.L_1637:
        /*0008*/ 	.byte	0x04, 0x17
        /*000a*/ 	.short	(.L_1639 - .L_1638)
.L_1638:
        /*000c*/ 	.word	0x00000000
        /*0010*/ 	.short	0x0000
        /*0012*/ 	.short	0x0000
        /*0014*/ 	.byte	0x00, 0xf0, 0xa1, 0x04


	//----- nvinfo : EIATTR_SPARSE_MMA_MASK
	.align		4
.L_1639:
        /*0018*/ 	.byte	0x03, 0x50
        /*001a*/ 	.short	0x0000


	//----- nvinfo : EIATTR_MAXREG_COUNT
	.align		4
        /*001c*/ 	.byte	0x03, 0x1b
        /*001e*/ 	.short	0x00ff


	//----- nvinfo : EIATTR_NUM_BARRIERS
	.align		4
        /*0020*/ 	.byte	0x02, 0x4c
        /*0022*/ 	.byte	0x01
	.zero		1


	//----- nvinfo : EIATTR_ANNOTATIONS
	.align		4
        /*0024*/ 	.byte	0x04, 0x55
        /*0026*/ 	.short	(.L_1641 - .L_1640)


	//   ....[0]....
.L_1640:
        /* <DEDUP_REMOVED lines=65> */


	//----- nvinfo : EIATTR_MERCURY_ISA_VERSION
	.align		4
.L_1641:
        /*0428*/ 	.byte	0x03, 0x5f
        /*042a*/ 	.short	0x0101


	//----- nvinfo : EIATTR_COOP_GROUP_MASK_REGIDS
	.align		4
        /*042c*/ 	.byte	0x04, 0x29
        /*042e*/ 	.short	(.L_1643 - .L_1642)


	//   ....[0]....
.L_1642:
        /*0430*/ 	.word	0xffffffff


	//   ....[1]....
        /*0434*/ 	.word	0xffffffff


	//   ....[2]....
        /*0438*/ 	.word	0xffffffff


	//   ....[3]....
        /*043c*/ 	.word	0xffffffff


	//   ....[4]....
        /*0440*/ 	.word	0xffffffff


	//   ....[5]....
        /*0444*/ 	.word	0xffffffff


	//   ....[6]....
        /*0448*/ 	.word	0xffffffff


	//   ....[7]....
        /*044c*/ 	.word	0xffffffff


	//   ....[8]....
        /*0450*/ 	.word	0xffffffff


	//   ....[9]....
        /*0454*/ 	.word	0xffffffff


	//   ....[10]....
        /*0458*/ 	.word	0x05000062


	//   ....[11]....
        /*045c*/ 	.word	0x05000062


	//   ....[12]....
        /*0460*/ 	.word	0x05000062


	//   ....[13]....
        /*0464*/ 	.word	0x05000062


	//   ....[14]....
        /*0468*/ 	.word	0x05000062


	//   ....[15]....
        /*046c*/ 	.word	0x05000062


	//   ....[16]....
        /*0470*/ 	.word	0x05000062


	//   ....[17]....
        /*0474*/ 	.word	0x05000062


	//   ....[18]....
        /*0478*/ 	.word	0x05000062


	//   ....[19]....
        /*047c*/ 	.word	0x05000062


	//----- nvinfo : EIATTR_COOP_GROUP_INSTR_OFFSETS
	.align		4
.L_1643:
        /*0480*/ 	.byte	0x04, 0x28
        /*0482*/ 	.short	(.L_1645 - .L_1644)


	//   ....[0]....
.L_1644:
        /*0484*/ 	.word	0x00002e00


	//   ....[1]....
        /*0488*/ 	.word	0x00002e20


	//   ....[2]....
        /*048c*/ 	.word	0x00002e40


	//   ....[3]....
        /*0490*/ 	.word	0x00002e60


	//   ....[4]....
        /*0494*/ 	.word	0x00002e80


	//   ....[5]....
        /*0498*/ 	.word	0x00002ea0


	//   ....[6]....
        /*049c*/ 	.word	0x00002ec0


	//   ....[7]....
        /*04a0*/ 	.word	0x00002ee0


	//   ....[8]....
        /*04a4*/ 	.word	0x00002ef0


	//   ....[9]....
        /*04a8*/ 	.word	0x00002f10


	//   ....[10]....
        /*04ac*/ 	.word	0x000051d0


	//   ....[11]....
        /*04b0*/ 	.word	0x00005220


	//   ....[12]....
        /*04b4*/ 	.word	0x00005280


	//   ....[13]....
        /*04b8*/ 	.word	0x000052d0


	//   ....[14]....
        /*04bc*/ 	.word	0x00005330


	//   ....[15]....
        /*04c0*/ 	.word	0x00005380


	//   ....[16]....
        /*04c4*/ 	.word	0x000053e0


	//   ....[17]....
        /*04c8*/ 	.word	0x00005430


	//   ....[18]....
        /*04cc*/ 	.word	0x00005490


	//   ....[19]....
        /*04d0*/ 	.word	0x000054e0


	//----- nvinfo : EIATTR_EXIT_INSTR_OFFSETS
	.align		4
.L_1645:
        /*04d4*/ 	.byte	0x04, 0x1c
        /*04d6*/ 	.short	(.L_1647 - .L_1646)


	//   ....[0]....
.L_1646:
        /*04d8*/ 	.word	0x00005170


	//----- nvinfo : EIATTR_MAX_THREADS
	.align		4
.L_1647:
        /*04dc*/ 	.byte	0x04, 0x05
        /*04de*/ 	.short	(.L_1649 - .L_1648)
.L_1648:
        /*04e0*/ 	.word	0x00000100
        /*04e4*/ 	.word	0x00000001
        /*04e8*/ 	.word	0x00000001


	//----- nvinfo : EIATTR_CRS_STACK_SIZE
	.align		4
.L_1649:
        /*04ec*/ 	.byte	0x04, 0x1e
        /*04ee*/ 	.short	(.L_1651 - .L_1650)
.L_1650:
        /*04f0*/ 	.word	0x00000000


	//----- nvinfo : EIATTR_CBANK_PARAM_SIZE
	.align		4
.L_1651:
        /*04f4*/ 	.byte	0x03, 0x19
        /*04f6*/ 	.short	0x0128


	//----- nvinfo : EIATTR_PARAM_CBANK
	.align		4
        /*04f8*/ 	.byte	0x04, 0x0a
        /*04fa*/ 	.short	(.L_1653 - .L_1652)
	.align		4
.L_1652:
        /*04fc*/ 	.word	index@(.nv.constant0._ZN10layer_norm31ln_parallel_residual_bwd_kernelINS_13Kernel_traitsIf13__nv_bfloat16fS2_fjLj7168ELj1ELj1ELj8ELj8ENS_18Kernel_traits_baseILj7168EfS2_fS2_fjLj256EEEEELb0ELb0ELb1EEEvNS_9BwdParamsE)
        /*0500*/ 	.short	0x0210
        /*0502*/ 	.short	0x0128


	//----- nvinfo : EIATTR_SW_WAR
	.align		4
.L_1653:
        /*0504*/ 	.byte	0x04, 0x36
        /*0506*/ 	.short	(.L_1655 - .L_1654)
.L_1654:
        /*0508*/ 	.word	0x00000008
.L_1655:


//--------------------- .nv.info._ZN10layer_norm31ln_parallel_residual_bwd_kernelINS_13Kernel_traitsIf13__nv_bfloat16fS2_fjLj7168ELj1ELj1ELj8ELj8ENS_18Kernel_traits_baseILj7168EfS2_fS2_fjLj256EEEEELb0ELb1ELb0EEEvNS_9BwdParamsE --------------------------
	.section	.nv.info._ZN10layer_norm31ln_parallel_residual_bwd_kernelINS_13Kernel_traitsIf13__nv_bfloat16fS2_fjLj7168ELj1ELj1ELj8ELj8ENS_18Kernel_traits_baseILj7168EfS2_fS2_fjLj256EEEEELb0ELb1ELb0EEEvNS_9BwdParamsE,"",@"SHT_CUDA_INFO"
	.sectionflags	@""
	.align	4


	//----- nvinfo : EIATTR_CUDA_API_VERSION
	.align		4
        /*0000*/ 	.byte	0x04, 0x37
        /*0002*/ 	.short	(.L_1657 - .L_1656)
.L_1656:
        /*0004*/ 	.word	0x00000082


	//----- nvinfo : EIATTR_KPARAM_INFO
	.align		4
.L_1657:
        /*0008*/ 	.byte	0x04, 0x17
        /*000a*/ 	.short	(.L_1659 - .L_1658)
.L_1658:
        /*000c*/ 	.word	0x00000000
        /*0010*/ 	.short	0x0000
        /*0012*/ 	.short	0x0000
        /*0014*/ 	.byte	0x00, 0xf0, 0xa1, 0x04


	//----- nvinfo : EIATTR_SPARSE_MMA_MASK
	.align		4
.L_1659:
        /*0018*/ 	.byte	0x03, 0x50
        /*001a*/ 	.short	0x0000


	//----- nvinfo : EIATTR_MAXREG_COUNT
	.align		4
        /*001c*/ 	.byte	0x03, 0x1b
        /*001e*/ 	.short	0x00ff


	//----- nvinfo : EIATTR_NUM_BARRIERS
	.align		4
        /*0020*/ 	.byte	0x02, 0x4c
        /*0022*/ 	.byte	0x01
	.zero		1


	//----- nvinfo : EIATTR_MERCURY_ISA_VERSION
	.align		4
        /*0024*/ 	.byte	0x03, 0x5f
        /*0026*/ 	.short	0x0101


	//----- nvinfo : EIATTR_COOP_GROUP_MASK_REGIDS
	.align		4
        /*0028*/ 	.byte	0x04, 0x29
        /*002a*/ 	.short	(.L_1661 - .L_1660)


	//   ....[0]....
.L_1660:
        /*002c*/ 	.word	0xffffffff


	//   ....[1]....
        /*0030*/ 	.word	0xffffffff


	//   ....[2]....
        /*0034*/ 	.word	0xffffffff


	//   ....[3]....
        /*0038*/ 	.word	0xffffffff


	//   ....[4]....
        /*003c*/ 	.word	0xffffffff


	//   ....[5]....
        /*0040*/ 	.word	0xffffffff


	//   ....[6]....
        /*0044*/ 	.word	0xffffffff


	//   ....[7]....
        /*0048*/ 	.word	0xffffffff


	//   ....[8]....
        /*004c*/ 	.word	0xffffffff


	//   ....[9]....
        /*0050*/ 	.word	0xffffffff


	//   ....[10]....
        /*0054*/ 	.word	0x0500009d


	//   ....[11]....
        /*0058*/ 	.word	0x0500009d


	//   ....[12]....
        /*005c*/ 	.word	0x0500009d


	//   ....[13]....
        /*0060*/ 	.word	0x0500009d


	//   ....[14]....
        /*0064*/ 	.word	0x0500009d


	//   ....[15]....
        /*0068*/ 	.word	0x0500009d


	//   ....[16]....
        /*006c*/ 	.word	0x0500009d


	//   ....[17]....
        /*0070*/ 	.word	0x0500009d


	//   ....[18]....
        /*0074*/ 	.word	0x0500009d


	//   ....[19]....
        /*0078*/ 	.word	0x0500009d


	//----- nvinfo : EIATTR_COOP_GROUP_INSTR_OFFSETS
	.align		4
.L_1661:
        /*007c*/ 	.byte	0x04, 0x28
        /*007e*/ 	.short	(.L_1663 - .L_1662)


	//   ....[0]....
.L_1662:
        /*0080*/ 	.word	0x00001e40


	//   ....[1]....
        /*0084*/ 	.word	0x00001e50


	//   ....[2]....
        /*0088*/ 	.word	0x00001e80


	//   ....[3]....
        /*008c*/ 	.word	0x00001e90


	//   ....[4]....
        /*0090*/ 	.word	0x00001ec0


	//   ....[5]....
        /*0094*/ 	.word	0x00001ed0


	//   ....[6]....
        /*0098*/ 	.word	0x00001f00


	//   ....[7]....
        /*009c*/ 	.word	0x00001f10


	//   ....[8]....
        /*00a0*/ 	.word	0x00001f40


	//   ....[9]....
        /*00a4*/ 	.word	0x00001f50


	//   ....[10]....
        /*00a8*/ 	.word	0x00003fc0


	//   ....[11]....
        /*00ac*/ 	.word	0x00004010


	//   ....[12]....
        /*00b0*/ 	.word	0x00004080


	//   ....[13]....
        /*00b4*/ 	.word	0x000040e0


	//   ....[14]....
        /*00b8*/ 	.word	0x00004150


	//   ....[15]....
        /*00bc*/ 	.word	0x000041b0


	//   ....[16]....
        /*00c0*/ 	.word	0x00004220


	//   ....[17]....
        /*00c4*/ 	.word	0x00004280


	//   ....[18]....
        /*00c8*/ 	.word	0x000042f0


	//   ....[19]....
        /*00cc*/ 	.word	0x00004350


	//----- nvinfo : EIATTR_EXIT_INSTR_OFFSETS
	.align		4
.L_1663:
        /*00d0*/ 	.byte	0x04, 0x1c
        /*00d2*/ 	.short	(.L_1665 - .L_1664)


	//   ....[0]....
.L_1664:
        /*00d4*/ 	.word	0x00003ee0


	//   ....[1]....
        /*00d8*/ 	.word	0x00003f60


	//----- nvinfo : EIATTR_MAX_THREADS
	.align		4
.L_1665:
        /*00dc*/ 	.byte	0x04, 0x05
        /*00de*/ 	.short	(.L_1667 - .L_1666)
.L_1666:
        /*00e0*/ 	.word	0x00000100
        /*00e4*/ 	.word	0x00000001
        /*00e8*/ 	.word	0x00000001


	//----- nvinfo : EIATTR_CRS_STACK_SIZE
	.align		4
.L_1667:
        /*00ec*/ 	.byte	0x04, 0x1e
        /*00ee*/ 	.short	(.L_1669 - .L_1668)
.L_1668:
        /*00f0*/ 	.word	0x00000000


	//----- nvinfo : EIATTR_CBANK_PARAM_SIZE
	.align		4
.L_1669:
        /*00f4*/ 	.byte	0x03, 0x19
        /*00f6*/ 	.short	0x0128


	//----- nvinfo : EIATTR_PARAM_CBANK
	.align		4
        /*00f8*/ 	.byte	0x04, 0x0a
        /*00fa*/ 	.short	(.L_1671 - .L_1670)
	.align		4
.L_1670:
        /*00fc*/ 	.word	index@(.nv.constant0._ZN10layer_norm31ln_parallel_residual_bwd_kernelINS_13Kernel_traitsIf13__nv_bfloat16fS2_fjLj7168ELj1ELj1ELj8ELj8ENS_18Kernel_traits_baseILj7168EfS2_fS2_fjLj256EEEEELb0ELb1ELb0EEEvNS_9BwdParamsE)
        /*0100*/ 	.short	0x0210
        /*0102*/ 	.short	0x0128


	//----- nvinfo : EIATTR_SW_WAR
	.align		4
.L_1671:
        /*0104*/ 	.byte	0x04, 0x36
        /*0106*/ 	.short	(.L_1673 - .L_1672)
.L_1672:
        /*0108*/ 	.word	0x00000008
.L_1673:


//--------------------- .nv.info._ZN10layer_norm31ln_parallel_residual_bwd_kernelINS_13Kernel_traitsIf13__nv_bfloat16fS2_fjLj7168ELj1ELj1ELj8ELj8ENS_18Kernel_traits_baseILj7168EfS2_fS2_fjLj256EEEEELb0ELb1ELb1EEEvNS_9BwdParamsE --------------------------
	.section	.nv.info._ZN10layer_norm31ln_parallel_residual_bwd_kernelINS_13Kernel_traitsIf13__nv_bfloat16fS2_fjLj7168ELj1ELj1ELj8ELj8ENS_18Kernel_traits_baseILj7168EfS2_fS2_fjLj256EEEEELb0ELb1ELb1EEEvNS_9BwdParamsE,"",@"SHT_CUDA_INFO"
	.sectionflags	@""
	.align	4


	//----- nvinfo : EIATTR_CUDA_API_VERSION
	.align		4
        /*0000*/ 	.byte	0x04, 0x37
        /*0002*/ 	.short	(.L_1675 - .L_1674)
.L_1674:
        /*0004*/ 	.word	0x00000082


	//----- nvinfo : EIATTR_KPARAM_INFO
	.align		4
.L_1675:
        /*0008*/ 	.byte	0x04, 0x17
        /*000a*/ 	.short	(.L_1677 - .L_1676)
.L_1676:
        /*000c*/ 	.word	0x00000000
        /*0010*/ 	.short	0x0000
        /*0012*/ 	.short	0x0000
        /*0014*/ 	.byte	0x00, 0xf0, 0xa1, 0x04


	//----- nvinfo : EIATTR_SPARSE_MMA_MASK
	.align		4
.L_1677:
        /*0018*/ 	.byte	0x03, 0x50
        /*001a*/ 	.short	0x0000


	//----- nvinfo : EIATTR_MAXREG_COUNT
	.align		4
        /*001c*/ 	.byte	0x03, 0x1b
        /*001e*/ 	.short	0x00ff


	//----- nvinfo : EIATTR_NUM_BARRIERS
	.align		4
        /*0020*/ 	.byte	0x02, 0x4c
        /*0022*/ 	.byte	0x01
	.zero		1


	//----- nvinfo : EIATTR_MERCURY_ISA_VERSION
	.align		4
        /*0024*/ 	.byte	0x03, 0x5f
        /*0026*/ 	.short	0x0101


	//----- nvinfo : EIATTR_COOP_GROUP_MASK_REGIDS
	.align		4
        /*0028*/ 	.byte	0x04, 0x29
        /*002a*/ 	.short	(.L_1679 - .L_1678)


	//   ....[0]....
.L_1678:
        /*002c*/ 	.word	0xffffffff


	//   ....[1]....
        /*0030*/ 	.word	0xffffffff


	//   ....[2]....
        /*0034*/ 	.word	0xffffffff


	//   ....[3]....
        /*0038*/ 	.word	0xffffffff


	//   ....[4]....
        /*003c*/ 	.word	0xffffffff


	//   ....[5]....
        /*0040*/ 	.word	0xffffffff


	//   ....[6]....
        /*0044*/ 	.word	0xffffffff


	//   ....[7]....
        /*0048*/ 	.word	0xffffffff


	//   ....[8]....
        /*004c*/ 	.word	0xffffffff


	//   ....[9]....
        /*0050*/ 	.word	0xffffffff


	//   ....[10]....
        /*0054*/ 	.word	0x05000046


	//   ....[11]....
        /*0058*/ 	.word	0x05000046


	//   ....[12]....
        /*005c*/ 	.word	0x05000046


	//   ....[13]....
        /*0060*/ 	.word	0x05000046


	//   ....[14]....
        /*0064*/ 	.word	0x05000046


	//   ....[15]....
        /*0068*/ 	.word	0x05000046


	//   ....[16]....
        /*006c*/ 	.word	0x05000046


	//   ....[17]....
        /*0070*/ 	.word	0x05000046


	//   ....[18]....
        /*0074*/ 	.word	0x05000046


	//   ....[19]....
        /*0078*/ 	.word	0x05000046


	//----- nvinfo : EIATTR_COOP_GROUP_INSTR_OFFSETS
	.align		4
.L_1679:
        /*007c*/ 	.byte	0x04, 0x28
        /*007e*/ 	.short	(.L_1681 - .L_1680)


	//   ....[0]....
.L_1680:
        /*0080*/ 	.word	0x00001af0


	//   ....[1]....
        /*0084*/ 	.word	0x00001b00


	//   ....[2]....
        /*0088*/ 	.word	0x00001b30


	//   ....[3]....
        /*008c*/ 	.word	0x00001b40


	//   ....[4]....
        /*0090*/ 	.word	0x00001b70


	//   ....[5]....
        /*0094*/ 	.word	0x00001b80


	//   ....[6]....
        /*0098*/ 	.word	0x00001bb0


	//   ....[7]....
        /*009c*/ 	.word	0x00001bc0


	//   ....[8]....
        /*00a0*/ 	.word	0x00001bf0


	//   ....[9]....
        /*00a4*/ 	.word	0x00001c00


	//   ....[10]....
        /*00a8*/ 	.word	0x00003a50


	//   ....[11]....
        /*00ac*/ 	.word	0x00003aa0


	//   ....[12]....
        /*00b0*/ 	.word	0x00003b10


	//   ....[13]....
        /*00b4*/ 	.word	0x00003b70


	//   ....[14]....
        /*00b8*/ 	.word	0x00003be0


	//   ....[15]....
        /*00bc*/ 	.word	0x00003c40


	//   ....[16]....
        /*00c0*/ 	.word	0x00003cb0


	//   ....[17]....
        /*00c4*/ 	.word	0x00003d10


	//   ....[18]....
        /*00c8*/ 	.word	0x00003d80


	//   ....[19]....
        /*00cc*/ 	.word	0x00003de0


	//----- nvinfo : EIATTR_EXIT_INSTR_OFFSETS
	.align		4
.L_1681:
        /*00d0*/ 	.byte	0x04, 0x1c
        /*00d2*/ 	.short	(.L_1683 - .L_1682)


	//   ....[0]....
.L_1682:
        /*00d4*/ 	.word	0x000039f0


	//----- nvinfo : EIATTR_MAX_THREADS
	.align		4
.L_1683:
        /*00d8*/ 	.byte	0x04, 0x05
        /*00da*/ 	.short	(.L_1685 - .L_1684)
.L_1684:
        /*00dc*/ 	.word	0x00000100
        /*00e0*/ 	.word	0x00000001
        /*00e4*/ 	.word	0x00000001


	//----- nvinfo : EIATTR_CRS_STACK_SIZE
	.align		4
.L_1685:
        /*00e8*/ 	.byte	0x04, 0x1e
        /*00ea*/ 	.short	(.L_1687 - .L_1686)
.L_1686:
        /*00ec*/ 	.word	0x00000000


	//----- nvinfo : EIATTR_CBANK_PARAM_SIZE
	.align		4
.L_1687:
        /*00f0*/ 	.byte	0x03, 0x19
        /*00f2*/ 	.short	0x0128


	//----- nvinfo : EIATTR_PARAM_CBANK
	.align		4
        /*00f4*/ 	.byte	0x04, 0x0a
        /*00f6*/ 	.short	(.L_1689 - .L_1688)
	.align		4
.L_1688:
        /*00f8*/ 	.word	index@(.nv.constant0._ZN10layer_norm31ln_parallel_residual_bwd_kernelINS_13Kernel_traitsIf13__nv_bfloat16fS2_fjLj7168ELj1ELj1ELj8ELj8ENS_18Kernel_traits_baseILj7168EfS2_fS2_fjLj256EEEEELb0ELb1ELb1EEEvNS_9BwdParamsE)
        /*00fc*/ 	.short	0x0210
        /*00fe*/ 	.short	0x0128


	//----- nvinfo : EIATTR_SW_WAR
	.align		4
.L_1689:
        /*0100*/ 	.byte	0x04, 0x36
        /*0102*/ 	.short	(.L_1691 - .L_1690)
.L_1690:
        /*0104*/ 	.word	0x00000008
.L_1691:


//--------------------- .nv.info._ZN10layer_norm31ln_parallel_residual_bwd_kernelINS_13Kernel_traitsIf13__nv_bfloat16fS2_fjLj7168ELj1ELj1ELj8ELj8ENS_18Kernel_traits_baseILj7168EfS2_fS2_fjLj256EEEEELb1ELb0ELb0EEEvNS_9BwdParamsE --------------------------
	.section	.nv.info._ZN10layer_norm31ln_parallel_residual_bwd_kernelINS_13Kernel_traitsIf13__nv_bfloat16fS2_fjLj7168ELj1ELj1ELj8ELj8ENS_18Kernel_traits_baseILj7168EfS2_fS2_fjLj256EEEEELb1ELb0ELb0EEEvNS_9BwdParamsE,"",@"SHT_CUDA_INFO"
	.sectionflags	@""
	.align	4


	//----- nvinfo : EIATTR_CUDA_API_VERSION
	.align		4
        /*0000*/ 	.byte	0x04, 0x37
        /*0002*/ 	.short	(.L_1693 - .L_1692)
.L_1692:
        /*0004*/ 	.word	0x00000082


	//----- nvinfo : EIATTR_KPARAM_INFO
	.align		4
.L_1693:
        /*0008*/ 	.byte	0x04, 0x17
        /*000a*/ 	.short	(.L_1695 - .L_1694)
.L_1694:
        /*000c*/ 	.word	0x00000000
        /*0010*/ 	.short	0x0000
        /*0012*/ 	.short	0x0000
        /*0014*/ 	.byte	0x00, 0xf0, 0xa1, 0x04


	//----- nvinfo : EIATTR_SPARSE_MMA_MASK
	.align		4
.L_1695:
        /*0018*/ 	.byte	0x03, 0x50
        /*001a*/ 	.short	0x0000


	//----- nvinfo : EIATTR_MAXREG_COUNT
	.align		4
        /*001c*/ 	.byte	0x03, 0x1b
        /*001e*/ 	.short	0x00ff


	//----- nvinfo : EIATTR_NUM_BARRIERS
	.align		4
        /*0020*/ 	.byte	0x02, 0x4c
        /*0022*/ 	.byte	0x01
	.zero		1


	//----- nvinfo : EIATTR_ANNOTATIONS
	.align		4
        /*0024*/ 	.byte	0x04, 0x55
        /*0026*/ 	.short	(.L_1697 - .L_1696)


	//   ....[0]....
.L_1696:
        /* <DEDUP_REMOVED lines=41> */


	//----- nvinfo : EIATTR_MERCURY_ISA_VERSION
	.align		4
.L_1697:
        /*02a8*/ 	.byte	0x03, 0x5f
        /*02aa*/ 	.short	0x0101


	//----- nvinfo : EIATTR_COOP_GROUP_MASK_REGIDS
	.align		4
        /*02ac*/ 	.byte	0x04, 0x29
        /*02ae*/ 	.short	(.L_1699 - .L_1698)


	//   ....[0]....
.L_1698:
        /*02b0*/ 	.word	0xffffffff


	//   ....[1]....
        /*02b4*/ 	.word	0xffffffff


	//   ....[2]....
        /*02b8*/ 	.word	0xffffffff


	//   ....[3]....
        /*02bc*/ 	.word	0xffffffff


	//   ....[4]....
        /*02c0*/ 	.word	0xffffffff


	//   ....[5]....
        /*02c4*/ 	.word	0xffffffff


	//   ....[6]....
        /*02c8*/ 	.word	0xffffffff


	//   ....[7]....
        /*02cc*/ 	.word	0xffffffff


	//   ....[8]....
        /*02d0*/ 	.word	0xffffffff


	//   ....[9]....
        /*02d4*/ 	.word	0xffffffff


	//   ....[10]....
        /*02d8*/ 	.word	0x050000af


	//   ....[11]....
        /*02dc*/ 	.word	0x050000af


	//   ....[12]....
        /*02e0*/ 	.word	0x050000af


	//   ....[13]....
        /*02e4*/ 	.word	0x050000af


	//   ....[14]....
        /*02e8*/ 	.word	0x050000af


	//   ....[15]....
        /*02ec*/ 	.word	0x050000af


	//   ....[16]....
        /*02f0*/ 	.word	0x050000af


	//   ....[17]....
        /*02f4*/ 	.word	0x050000af


	//   ....[18]....
        /*02f8*/ 	.word	0x050000af


	//   ....[19]....
        /*02fc*/ 	.word	0x050000af


	//----- nvinfo : EIATTR_COOP_GROUP_INSTR_OFFSETS
	.align		4
.L_1699:
        /*0300*/ 	.byte	0x04, 0x28
        /*0302*/ 	.short	(.L_1701 - .L_1700)


	//   ....[0]....
.L_1700:
        /*0304*/ 	.word	0x00003660


	//   ....[1]....
        /*0308*/ 	.word	0x00003680


	//   ....[2]....
        /*030c*/ 	.word	0x000036a0


	//   ....[3]....
        /*0310*/ 	.word	0x000036c0


	//   ....[4]....
        /*0314*/ 	.word	0x000036e0


	//   ....[5]....
        /*0318*/ 	.word	0x00003700


	//   ....[6]....
        /*031c*/ 	.word	0x00003720


	//   ....[7]....
        /*0320*/ 	.word	0x00003740


	//   ....[8]....
        /*0324*/ 	.word	0x00003760


	//   ....[9]....
        /*0328*/ 	.word	0x00003770


	//   ....[10]....
        /*032c*/ 	.word	0x000066f0


	//   ....[11]....
        /*0330*/ 	.word	0x00006760


	//   ....[12]....
        /*0334*/ 	.word	0x000067d0


	//   ....[13]....
        /*0338*/ 	.word	0x00006840


	//   ....[14]....
        /*033c*/ 	.word	0x000068b0


	//   ....[15]....
        /*0340*/ 	.word	0x00006920


	//   ....[16]....
        /*0344*/ 	.word	0x00006990


	//   ....[17]....
        /*0348*/ 	.word	0x00006a00


	//   ....[18]....
        /*034c*/ 	.word	0x00006a70


	//   ....[19]....
        /*0350*/ 	.word	0x00006ac0


	//----- nvinfo : EIATTR_EXIT_INSTR_OFFSETS
	.align		4
.L_1701:
        /*0354*/ 	.byte	0x04, 0x1c
        /*0356*/ 	.short	(.L_1703 - .L_1702)


	//   ....[0]....
.L_1702:
        /*0358*/ 	.word	0x000065d0


	//   ....[1]....
        /*035c*/ 	.word	0x000066a0


	//----- nvinfo : EIATTR_MAX_THREADS
	.align		4
.L_1703:
        /*0360*/ 	.byte	0x04, 0x05
        /*0362*/ 	.short	(.L_1705 - .L_1704)
.L_1704:
        /*0364*/ 	.word	0x00000100
        /*0368*/ 	.word	0x00000001
        /*036c*/ 	.word	0x00000001


	//----- nvinfo : EIATTR_CRS_STACK_SIZE
	.align		4
.L_1705:
        /*0370*/ 	.byte	0x04, 0x1e
        /*0372*/ 	.short	(.L_1707 - .L_1706)
.L_1706:
        /*0374*/ 	.word	0x00000000


	//----- nvinfo : EIATTR_CBANK_PARAM_SIZE
	.align		4
.L_1707:
        /*0378*/ 	.byte	0x03, 0x19
        /*037a*/ 	.short	0x0128


	//----- nvinfo : EIATTR_PARAM_CBANK
	.align		4
        /*037c*/ 	.byte	0x04, 0x0a
        /*037e*/ 	.short	(.L_1709 - .L_1708)
	.align		4
.L_1708:
        /*0380*/ 	.word	index@(.nv.constant0._ZN10layer_norm31ln_parallel_residual_bwd_kernelINS_13Kernel_traitsIf13__nv_bfloat16fS2_fjLj7168ELj1ELj1ELj8ELj8ENS_18Kernel_traits_baseILj7168EfS2_fS2_fjLj256EEEEELb1ELb0ELb0EEEvNS_9BwdParamsE)
        /*0384*/ 	.short	0x0210
        /*0386*/ 	.short	0x0128


	//----- nvinfo : EIATTR_SW_WAR
	.align		4
.L_1709:
        /*0388*/ 	.byte	0x04, 0x36
        /*038a*/ 	.short	(.L_1711 - .L_1710)
.L_1710:
        /*038c*/ 	.word	0x00000008
.L_1711:


//--------------------- .nv.info._ZN10layer_norm31ln_parallel_residual_bwd_kernelINS_13Kernel_traitsIf13__nv_bfloat16fS2_fjLj7168ELj1ELj1ELj8ELj8ENS_18Kernel_traits_baseILj7168EfS2_fS2_fjLj256EEEEELb1ELb0ELb1EEEvNS_9BwdParamsE --------------------------
	.section	.nv.info._ZN10layer_norm31ln_parallel_residual_bwd_kernelINS_13Kernel_traitsIf13__nv_bfloat16fS2_fjLj7168ELj1ELj1ELj8ELj8ENS_18Kernel_traits_baseILj7168EfS2_fS2_fjLj256EEEEELb1ELb0ELb1EEEvNS_9BwdParamsE,"",@"SHT_CUDA_INFO"
	.sectionflags	@""
	.align	4


	//----- nvinfo : EIATTR_CUDA_API_VERSION
	.align		4
        /*0000*/ 	.byte	0x04, 0x37
        /*0002*/ 	.short	(.L_1713 - .L_1712)
.L_1712:
        /*0004*/ 	.word	0x00000082


	//----- nvinfo : EIATTR_KPARAM_INFO
	.align		4
.L_1713:
        /*0008*/ 	.byte	0x04, 0x17
        /*000a*/ 	.short	(.L_1715 - .L_1714)
.L_1714:
        /*000c*/ 	.word	0x00000000
        /*0010*/ 	.short	0x0000
        /*0012*/ 	.short	0x0000
        /*0014*/ 	.byte	0x00, 0xf0, 0xa1, 0x04


	//----- nvinfo : EIATTR_SPARSE_MMA_MASK
	.align		4
.L_1715:
        /*0018*/ 	.byte	0x03, 0x50
        /*001a*/ 	.short	0x0000


	//----- nvinfo : EIATTR_MAXREG_COUNT
	.align		4
        /*001c*/ 	.byte	0x03, 0x1b
        /*001e*/ 	.short	0x00ff


	//----- nvinfo : EIATTR_NUM_BARRIERS
	.align		4
        /*0020*/ 	.byte	0x02, 0x4c
        /*0022*/ 	.byte	0x01
	.zero		1


	//----- nvinfo : EIATTR_ANNOTATIONS
	.align		4
        /*0024*/ 	.byte	0x04, 0x55
        /*0026*/ 	.short	(.L_1717 - .L_1716)


	//   ....[0]....
.L_1716:
        /* <DEDUP_REMOVED lines=107> */


	//----- nvinfo : EIATTR_MERCURY_ISA_VERSION
	.align		4
.L_1717:
        /*06c8*/ 	.byte	0x03, 0x5f
        /*06ca*/ 	.short	0x0101


	//----- nvinfo : EIATTR_COOP_GROUP_MASK_REGIDS
	.align		4
        /*06cc*/ 	.byte	0x04, 0x29
        /*06ce*/ 	.short	(.L_1719 - .L_1718)


	//   ....[0]....
.L_1718:
        /*06d0*/ 	.word	0xffffffff


	//   ....[1]....
        /*06d4*/ 	.word	0xffffffff


	//   ....[2]....
        /*06d8*/ 	.word	0xffffffff


	//   ....[3]....
        /*06dc*/ 	.word	0xffffffff


	//   ....[4]....
        /*06e0*/ 	.word	0xffffffff


	//   ....[5]....
        /*06e4*/ 	.word	0xffffffff


	//   ....[6]....
        /*06e8*/ 	.word	0xffffffff


	//   ....[7]....
        /*06ec*/ 	.word	0xffffffff


	//   ....[8]....
        /*06f0*/ 	.word	0xffffffff


	//   ....[9]....
        /*06f4*/ 	.word	0xffffffff


	//   ....[10]....
        /*06f8*/ 	.word	0x050000df


	//   ....[11]....
        /*06fc*/ 	.word	0x050000df


	//   ....[12]....
        /*0700*/ 	.word	0x050000df


	//   ....[13]....
        /*0704*/ 	.word	0x050000df


	//   ....[14]....
        /*0708*/ 	.word	0x050000df


	//   ....[15]....
        /*070c*/ 	.word	0x050000df


	//   ....[16]....
        /*0710*/ 	.word	0x050000df


	//   ....[17]....
        /*0714*/ 	.word	0x050000df


	//   ....[18]....
        /*0718*/ 	.word	0x050000df


	//   ....[19]....
        /*071c*/ 	.word	0x050000df


	//----- nvinfo : EIATTR_COOP_GROUP_INSTR_OFFSETS
	.align		4
.L_1719:
        /*0720*/ 	.byte	0x04, 0x28
        /*0722*/ 	.short	(.L_1721 - .L_1720)


	//   ....[0]....
.L_1720:
        /*0724*/ 	.word	0x00003570


	//   ....[1]....
        /*0728*/ 	.word	0x00003590


	//   ....[2]....
        /*072c*/ 	.word	0x000035b0


	//   ....[3]....
        /*0730*/ 	.word	0x000035d0


	//   ....[4]....
        /*0734*/ 	.word	0x000035f0


	//   ....[5]....
        /*0738*/ 	.word	0x00003610


	//   ....[6]....
        /*073c*/ 	.word	0x00003630


	//   ....[7]....
        /*0740*/ 	.word	0x00003650


	//   ....[8]....
        /*0744*/ 	.word	0x00003660


	//   ....[9]....
        /*0748*/ 	.word	0x00003680


	//   ....[10]....
        /*074c*/ 	.word	0x00006340


	//   ....[11]....
        /*0750*/ 	.word	0x00006390


	//   ....[12]....
        /*0754*/ 	.word	0x000063f0


	//   ....[13]....
        /*0758*/ 	.word	0x00006440


	//   ....[14]....
        /*075c*/ 	.word	0x000064a0


	//   ....[15]....
        /*0760*/ 	.word	0x000064f0


	//   ....[16]....
        /*0764*/ 	.word	0x00006550


	//   ....[17]....
        /*0768*/ 	.word	0x000065a0


	//   ....[18]....
        /*076c*/ 	.word	0x00006600


	//   ....[19]....
        /*0770*/ 	.word	0x00006650


	//----- nvinfo : EIATTR_EXIT_INSTR_OFFSETS
	.align		4
.L_1721:
        /*0774*/ 	.byte	0x04, 0x1c
        /*0776*/ 	.short	(.L_1723 - .L_1722)


	//   ....[0]....
.L_1722:
        /*0778*/ 	.word	0x000062e0


	//----- nvinfo : EIATTR_MAX_THREADS
	.align		4
.L_1723:
        /*077c*/ 	.byte	0x04, 0x05
        /*077e*/ 	.short	(.L_1725 - .L_1724)
.L_1724:
        /*0780*/ 	.word	0x00000100
        /*0784*/ 	.word	0x00000001
        /*0788*/ 	.word	0x00000001


	//----- nvinfo : EIATTR_CRS_STACK_SIZE
	.align		4
.L_1725:
        /*078c*/ 	.byte	0x04, 0x1e
        /*078e*/ 	.short	(.L_1727 - .L_1726)
.L_1726:
        /*0790*/ 	.word	0x00000000


	//----- nvinfo : EIATTR_CBANK_PARAM_SIZE
	.align		4
.L_1727:
        /*0794*/ 	.byte	0x03, 0x19
        /*0796*/ 	.short	0x0128


	//----- nvinfo : EIATTR_PARAM_CBANK
	.align		4
        /*0798*/ 	.byte	0x04, 0x0a
        /*079a*/ 	.short	(.L_1729 - .L_1728)
	.align		4
.L_1728:
        /*079c*/ 	.word	index@(.nv.constant0._ZN10layer_norm31ln_parallel_residual_bwd_kernelINS_13Kernel_traitsIf13__nv_bfloat16fS2_fjLj7168ELj1ELj1ELj8ELj8ENS_18Kernel_traits_baseILj7168EfS2_fS2_fjLj256EEEEELb1ELb0ELb1EEEvNS_9BwdParamsE)
        /*07a0*/ 	.short	0x0210
        /*07a2*/ 	.short	0x0128


	//----- nvinfo : EIATTR_SW_WAR
	.align		4
.L_1729:
        /*07a4*/ 	.byte	0x04, 0x36
        /*07a6*/ 	.short	(.L_1731 - .L_1730)
.L_1730:
        /*07a8*/ 	.word	0x00000008
.L_1731:


//--------------------- .nv.info._ZN10layer_norm22ln_bwd_finalize_kernelINS_22Kernel_traits_finalizeILj7168Ef13__nv_bfloat16fS2_fjLb0ELj1024ELj4ENS_18Kernel_traits_baseILj7168EfS2_fS2_fjLj1024EEEEELb0ELb0EEEvNS_9BwdParamsE --------------------------
	.section	.nv.info._ZN10layer_norm22ln_bwd_finalize_kernelINS_22Kernel_traits_finalizeILj7168Ef13__nv_bfloat16fS2_fjLb0ELj1024ELj4ENS_18Kernel_traits_baseILj7168EfS2_fS2_fjLj1024EEEEELb0ELb0EEEvNS_9BwdParamsE,"",@"SHT_CUDA_INFO"
	.sectionflags	@""
	.align	4


	//----- nvinfo : EIATTR_CUDA_API_VERSION
	.align		4
        /*0000*/ 	.byte	0x04, 0x37
        /*0002*/ 	.short	(.L_1733 - .L_1732)
.L_1732:
        /*0004*/ 	.word	0x00000082


	//----- nvinfo : EIATTR_KPARAM_INFO
	.align		4
.L_1733:
        /*0008*/ 	.byte	0x04, 0x17
        /*000a*/ 	.short	(.L_1735 - .L_1734)
.L_1734:
        /*000c*/ 	.word	0x00000000
        /*0010*/ 	.short	0x0000
        /*0012*/ 	.short	0x0000
        /*0014*/ 	.byte	0x00, 0xf0, 0xa1, 0x04


	//----- nvinfo : EIATTR_SPARSE_MMA_MASK
	.align		4
.L_1735:
        /*0018*/ 	.byte	0x03, 0x50
        /*001a*/ 	.short	0x0000


	//----- nvinfo : EIATTR_MAXREG_COUNT
	.align		4
        /*001c*/ 	.byte	0x03, 0x1b
        /*001e*/ 	.short	0x0040


	//----- nvinfo : EIATTR_NUM_BARRIERS
	.align		4
        /*0020*/ 	.byte	0x02, 0x4c
        /*0022*/ 	.byte	0x01
	.zero		1


	//----- nvinfo : EIATTR_MERCURY_ISA_VERSION
	.align		4
        /*0024*/ 	.byte	0x03, 0x5f
        /*0026*/ 	.short	0x0101


	//----- nvinfo : EIATTR_COOP_GROUP_MASK_REGIDS
	.align		4
        /*0028*/ 	.byte	0x04, 0x29
        /*002a*/ 	.short	(.L_1737 - .L_1736)


	//   ....[0]....
.L_1736:
        /*002c*/ 	.word	0xffffffff


	//   ....[1]....
        /*0030*/ 	.word	0xffffffff


	//   ....[2]....
        /*0034*/ 	.word	0xffffffff


	//   ....[3]....
        /*0038*/ 	.word	0xffffffff


	//   ....[4]....
        /*003c*/ 	.word	0xffffffff


	//   ....[5]....
        /*0040*/ 	.word	0xffffffff


	//   ....[6]....
        /*0044*/ 	.word	0xffffffff


	//   ....[7]....
        /*0048*/ 	.word	0xffffffff


	//   ....[8]....
        /*004c*/ 	.word	0xffffffff


	//   ....[9]....
        /*0050*/ 	.word	0xffffffff


	//   ....[10]....
        /*0054*/ 	.word	0x05000013


	//   ....[11]....
        /*0058*/ 	.word	0x05000013


	//   ....[12]....
        /*005c*/ 	.word	0x05000013


	//   ....[13]....
        /*0060*/ 	.word	0x05000013


	//   ....[14]....
        /*0064*/ 	.word	0x05000013


	//   ....[15]....
        /*0068*/ 	.word	0x05000013


	//   ....[16]....
        /*006c*/ 	.word	0x05000013


	//   ....[17]....
        /*0070*/ 	.word	0x05000013


	//   ....[18]....
        /*0074*/ 	.word	0x05000013


	//   ....[19]....
        /*0078*/ 	.word	0x05000013


	//----- nvinfo : EIATTR_COOP_GROUP_INSTR_OFFSETS
	.align		4
.L_1737:
        /*007c*/ 	.byte	0x04, 0x28
        /*007e*/ 	.short	(.L_1739 - .L_1738)


	//   ....[0]....
.L_1738:
        /*0080*/ 	.word	0x000008e0


	//   ....[1]....
        /*0084*/ 	.word	0x000008f0


	//   ....[2]....
        /*0088*/ 	.word	0x00000920


	//   ....[3]....
        /*008c*/ 	.word	0x00000930


	//   ....[4]....
        /*0090*/ 	.word	0x00000960


	//   ....[5]....
        /*0094*/ 	.word	0x00000970


	//   ....[6]....
        /*0098*/ 	.word	0x000009a0


	//   ....[7]....
        /*009c*/ 	.word	0x000009b0


	//   ....[8]....
        /*00a0*/ 	.word	0x000009e0


	//   ....[9]....
        /*00a4*/ 	.word	0x000009f0


	//   ....[10]....
        /*00a8*/ 	.word	0x00000bf0


	//   ....[11]....
        /*00ac*/ 	.word	0x00000c60


	//   ....[12]....
        /*00b0*/ 	.word	0x00000cd0


	//   ....[13]....
        /*00b4*/ 	.word	0x00000d40


	//   ....[14]....
        /*00b8*/ 	.word	0x00000db0


	//   ....[15]....
        /*00bc*/ 	.word	0x00000e10


	//   ....[16]....
        /*00c0*/ 	.word	0x00000e80


	//   ....[17]....
        /*00c4*/ 	.word	0x00000ef0


	//   ....[18]....
        /*00c8*/ 	.word	0x00000f60


	//   ....[19]....
        /*00cc*/ 	.word	0x00000fd0


	//----- nvinfo : EIATTR_EXIT_INSTR_OFFSETS
	.align		4
.L_1739:
        /*00d0*/ 	.byte	0x04, 0x1c
        /*00d2*/ 	.short	(.L_1741 - .L_1740)


	//   ....[0]....
.L_1740:
        /*00d4*/ 	.word	0x00000070


	//   ....[1]....
        /*00d8*/ 	.word	0x00000b90


	//----- nvinfo : EIATTR_MAX_THREADS
	.align		4
.L_1741:
        /*00dc*/ 	.byte	0x04, 0x05
        /*00de*/ 	.short	(.L_1743 - .L_1742)
.L_1742:
        /*00e0*/ 	.word	0x00000400
        /*00e4*/ 	.word	0x00000001
        /*00e8*/ 	.word	0x00000001


	//----- nvinfo : EIATTR_CRS_STACK_SIZE
	.align		4
.L_1743:
        /*00ec*/ 	.byte	0x04, 0x1e
        /*00ee*/ 	.short	(.L_1745 - .L_1744)
.L_1744:
        /*00f0*/ 	.word	0x00000000


	//----- nvinfo : EIATTR_CBANK_PARAM_SIZE
	.align		4
.L_1745:
        /*00f4*/ 	.byte	0x03, 0x19
        /*00f6*/ 	.short	0x0128


	//----- nvinfo : EIATTR_PARAM_CBANK
	.align		4
        /*00f8*/ 	.byte	0x04, 0x0a
        /*00fa*/ 	.short	(.L_1747 - .L_1746)
	.align		4
.L_1746:
        /*00fc*/ 	.word	index@(.nv.constant0._ZN10layer_norm22ln_bwd_finalize_kernelINS_22Kernel_traits_finalizeILj7168Ef13__nv_bfloat16fS2_fjLb0ELj1024ELj4ENS_18Kernel_traits_baseILj7168EfS2_fS2_fjLj1024EEEEELb0ELb0EEEvNS_9BwdParamsE)
        /*0100*/ 	.short	0x0210
        /*0102*/ 	.short	0x0128


	//----- nvinfo : EIATTR_SW_WAR
	.align		4
.L_1747:
        /*0104*/ 	.byte	0x04, 0x36
        /*0106*/ 	.short	(.L_1749 - .L_1748)
.L_1748:
        /*0108*/ 	.word	0x00000008
.L_1749:


//--------------------- .nv.info._ZN10layer_norm40ln_parallel_residual_bwd_finalize_kernelINS_22Kernel_traits_finalizeILj7168Ef13__nv_bfloat16fS2_fjLb0ELj1024ELj4ENS_18Kernel_traits_baseILj7168EfS2_fS2_fjLj1024EEEEELb0EEEvNS_9BwdParamsE --------------------------
	.section	.nv.info._ZN10layer_norm40ln_parallel_residual_bwd_finalize_kernelINS_22Kernel_traits_finalizeILj7168Ef13__nv_bfloat16fS2_fjLb0ELj1024ELj4ENS_18Kernel_traits_baseILj7168EfS2_fS2_fjLj1024EEEEELb0EEEvNS_9BwdParamsE,"",@"SHT_CUDA_INFO"
	.sectionflags	@""
	.align	4


	//----- nvinfo : EIATTR_CUDA_API_VERSION
	.align		4
        /*0000*/ 	.byte	0x04, 0x37
        /*0002*/ 	.short	(.L_1751 - .L_1750)
.L_1750:
        /*0004*/ 	.word	0x00000082


	//----- nvinfo : EIATTR_KPARAM_INFO
	.align		4
.L_1751:
        /*0008*/ 	.byte	0x04, 0x17
        /*000a*/ 	.short	(.L_1753 - .L_1752)
.L_1752:
        /*000c*/ 	.word	0x00000000
        /*0010*/ 	.short	0x0000
        /*0012*/ 	.short	0x0000
        /*0014*/ 	.byte	0x00, 0xf0, 0xa1, 0x04


	//----- nvinfo : EIATTR_SPARSE_MMA_MASK
	.align		4
.L_1753:
        /*0018*/ 	.byte	0x03, 0x50
        /*001a*/ 	.short	0x0000


	//----- nvinfo : EIATTR_MAXREG_COUNT
	.align		4
        /*001c*/ 	.byte	0x03, 0x1b
        /*001e*/ 	.short	0x0040


	//----- nvinfo : EIATTR_NUM_BARRIERS
	.align		4
        /*0020*/ 	.byte	0x02, 0x4c
        /*0022*/ 	.byte	0x01
	.zero		1


	//----- nvinfo : EIATTR_MERCURY_ISA_VERSION
	.align		4
        /*0024*/ 	.byte	0x03, 0x5f
        /*0026*/ 	.short	0x0101


	//----- nvinfo : EIATTR_COOP_GROUP_MASK_REGIDS
	.align		4
        /*0028*/ 	.byte	0x04, 0x29
        /*002a*/ 	.short	(.L_1755 - .L_1754)


	//   ....[0]....
.L_1754:
        /*002c*/ 	.word	0xffffffff


	//   ....[1]....
        /*0030*/ 	.word	0xffffffff


	//   ....[2]....
        /*0034*/ 	.word	0xffffffff


	//   ....[3]....
        /*0038*/ 	.word	0xffffffff


	//   ....[4]....
        /*003c*/ 	.word	0xffffffff


	//   ....[5]....
        /*0040*/ 	.word	0xffffffff


	//   ....[6]....
        /*0044*/ 	.word	0xffffffff


	//   ....[7]....
        /*0048*/ 	.word	0xffffffff


	//   ....[8]....
        /*004c*/ 	.word	0xffffffff


	//   ....[9]....
        /*0050*/ 	.word	0xffffffff


	//   ....[10]....
        /*0054*/ 	.word	0xffffffff


	//   ....[11]....
        /*0058*/ 	.word	0xffffffff


	//   ....[12]....
        /*005c*/ 	.word	0xffffffff


	//   ....[13]....
        /*0060*/ 	.word	0xffffffff


	//   ....[14]....
        /*0064*/ 	.word	0xffffffff


	//   ....[15]....
        /*0068*/ 	.word	0xffffffff


	//   ....[16]....
        /*006c*/ 	.word	0xffffffff


	//   ....[17]....
        /*0070*/ 	.word	0xffffffff


	//   ....[18]....
        /*0074*/ 	.word	0xffffffff


	//   ....[19]....
        /*0078*/ 	.word	0xffffffff


	//   ....[20]....
        /*007c*/ 	.word	0x0500000c


	//   ....[21]....
        /*0080*/ 	.word	0x0500000c


	//   ....[22]....
        /*0084*/ 	.word	0x0500000c


	//   ....[23]....
        /*0088*/ 	.word	0x0500000c


	//   ....[24]....
        /*008c*/ 	.word	0x0500000c


	//   ....[25]....
        /*0090*/ 	.word	0x0500000c


	//   ....[26]....
        /*0094*/ 	.word	0x0500000c


	//   ....[27]....
        /*0098*/ 	.word	0x0500000c


	//   ....[28]....
        /*009c*/ 	.word	0x0500000c


	//   ....[29]....
        /*00a0*/ 	.word	0x0500000c


	//   ....[30]....
        /*00a4*/ 	.word	0x0500000c


	//   ....[31]....
        /*00a8*/ 	.word	0x0500000c


	//   ....[32]....
        /*00ac*/ 	.word	0x0500000c


	//   ....[33]....
        /*00b0*/ 	.word	0x0500000c


	//   ....[34]....
        /*00b4*/ 	.word	0x0500000c


	//   ....[35]....
        /*00b8*/ 	.word	0x0500000c


	//   ....[36]....
        /*00bc*/ 	.word	0x0500000c


	//   ....[37]....
        /*00c0*/ 	.word	0x0500000c


	//   ....[38]....
        /*00c4*/ 	.word	0x0500000c


	//   ....[39]....
        /*00c8*/ 	.word	0x0500000c


	//----- nvinfo : EIATTR_COOP_GROUP_INSTR_OFFSETS
	.align		4
.L_1755:
        /*00cc*/ 	.byte	0x04, 0x28
        /*00ce*/ 	.short	(.L_1757 - .L_1756)


	//   ....[0]....
.L_1756:
        /*00d0*/ 	.word	0x00000ce0


	//   ....[1]....
        /*00d4*/ 	.word	0x00000cf0


	//   ....[2]....
        /*00d8*/ 	.word	0x00000d00


	//   ....[3]....
        /*00dc*/ 	.word	0x00000d10


	//   ....[4]....
        /*00e0*/ 	.word	0x00000d40


	//   ....[5]....
        /*00e4*/ 	.word	0x00000d70


	//   ....[6]....
        /*00e8*/ 	.word	0x00000d80


	//   ....[7]....
        /*00ec*/ 	.word	0x00000d90


	//   ....[8]....
        /*00f0*/ 	.word	0x00000db0


	//   ....[9]....
        /*00f4*/ 	.word	0x00000df0


	//   ....[10]....
        /*00f8*/ 	.word	0x00000e00


	//   ....[11]....
        /*00fc*/ 	.word	0x00000e10


	//   ....[12]....
        /*0100*/ 	.word	0x00000e30


	//   ....[13]....
        /*0104*/ 	.word	0x00000e70


	//   ....[14]....
        /*0108*/ 	.word	0x00000e80


	//   ....[15]....
        /*010c*/ 	.word	0x00000e90


	//   ....[16]....
        /*0110*/ 	.word	0x00000eb0


	//   ....[17]....
        /*0114*/ 	.word	0x00000ee0


	//   ....[18]....
        /*0118*/ 	.word	0x00000f00


	//   ....[19]....
        /*011c*/ 	.word	0x00000f10


	//   ....[20]....
        /*0120*/ 	.word	0x000011f0


	//   ....[21]....
        /*0124*/ 	.word	0x00001250


	//   ....[22]....
        /*0128*/ 	.word	0x000012b0


	//   ....[23]....
        /*012c*/ 	.word	0x00001310


	//   ....[24]....
        /*0130*/ 	.word	0x00001370


	//   ....[25]....
        /*0134*/ 	.word	0x000013d0


	//   ....[26]....
        /*0138*/ 	.word	0x00001440


	//   ....[27]....
        /*013c*/ 	.word	0x000014b0


	//   ....[28]....
        /*0140*/ 	.word	0x00001520


	//   ....[29]....
        /*0144*/ 	.word	0x00001590


	//   ....[30]....
        /*0148*/ 	.word	0x000015f0


	//   ....[31]....
        /*014c*/ 	.word	0x00001660


	//   ....[32]....
        /*0150*/ 	.word	0x000016d0


	//   ....[33]....
        /*0154*/ 	.word	0x00001740


	//   ....[34]....
        /*0158*/ 	.word	0x000017b0


	//   ....[35]....
        /*015c*/ 	.word	0x00001810


	//   ....[36]....
        /*0160*/ 	.word	0x00001880


	//   ....[37]....
        /*0164*/ 	.word	0x000018f0


	//   ....[38]....
        /*0168*/ 	.word	0x00001960


	//   ....[39]....
        /*016c*/ 	.word	0x000019d0


	//----- nvinfo : EIATTR_EXIT_INSTR_OFFSETS
	.align		4
.L_1757:
        /*0170*/ 	.byte	0x04, 0x1c
        /*0172*/ 	.short	(.L_1759 - .L_1758)


	//   ....[0]....
.L_1758:
        /*0174*/ 	.word	0x00000070


	//   ....[1]....
        /*0178*/ 	.word	0x00001190


	//----- nvinfo : EIATTR_MAX_THREADS
	.align		4
.L_1759:
        /*017c*/ 	.byte	0x04, 0x05
        /*017e*/ 	.short	(.L_1761 - .L_1760)
.L_1760:
        /*0180*/ 	.word	0x00000400
        /*0184*/ 	.word	0x00000001
        /*0188*/ 	.word	0x00000001


	//----- nvinfo : EIATTR_CRS_STACK_SIZE
	.align		4
.L_1761:
        /*018c*/ 	.byte	0x04, 0x1e
        /*018e*/ 	.short	(.L_1763 - .L_1762)
.L_1762:
        /*0190*/ 	.word	0x00000000


	//----- nvinfo : EIATTR_CBANK_PARAM_SIZE
	.align		4
.L_1763:
        /*0194*/ 	.byte	0x03, 0x19
        /*0196*/ 	.short	0x0128


	//----- nvinfo : EIATTR_PARAM_CBANK
	.align		4
        /*0198*/ 	.byte	0x04, 0x0a
        /*019a*/ 	.short	(.L_1765 - .L_1764)
	.align		4
.L_1764:
        /*019c*/ 	.word	index@(.nv.constant0._ZN10layer_norm40ln_parallel_residual_bwd_finalize_kernelINS_22Kernel_traits_finalizeILj7168Ef13__nv_bfloat16fS2_fjLb0ELj1024ELj4ENS_18Kernel_traits_baseILj7168EfS2_fS2_fjLj1024EEEEELb0EEEvNS_9BwdParamsE)
        /*01a0*/ 	.short	0x0210
        /*01a2*/ 	.short	0x0128


	//----- nvinfo : EIATTR_SW_WAR
	.align		4
.L_1765:
        /*01a4*/ 	.byte	0x04, 0x36
        /*01a6*/ 	.short	(.L_1767 - .L_1766)
.L_1766:
        /*01a8*/ 	.word	0x00000008
.L_1767:


//--------------------- .nv.info._ZN10layer_norm31ln_parallel_residual_bwd_kernelINS_13Kernel_traitsIf13__nv_bfloat16fS2_fjLj7168ELj1ELj1ELj8ELj8ENS_18Kernel_traits_baseILj7168EfS2_fS2_fjLj256EEEEELb1ELb1ELb0EEEvNS_9BwdParamsE --------------------------
	.section	.nv.info._ZN10layer_norm31ln_parallel_residual_bwd_kernelINS_13Kernel_traitsIf13__nv_bfloat16fS2_fjLj7168ELj1ELj1ELj8ELj8ENS_18Kernel_traits_baseILj7168EfS2_fS2_fjLj256EEEEELb1ELb1ELb0EEEvNS_9BwdParamsE,"",@"SHT_CUDA_INFO"
	.sectionflags	@""
	.align	4


	//----- nvinfo : EIATTR_CUDA_API_VERSION
	.align		4
        /*0000*/ 	.byte	0x04, 0x37
        /*0002*/ 	.short	(.L_1769 - .L_1768)
.L_1768:
        /*0004*/ 	.word	0x00000082


	//----- nvinfo : EIATTR_KPARAM_INFO
	.align		4
.L_1769:
        /*0008*/ 	.byte	0x04, 0x17
        /*000a*/ 	.short	(.L_1771 - .L_1770)
.L_1770:
        /*000c*/ 	.word	0x00000000
        /*0010*/ 	.short	0x0000
        /*0012*/ 	.short	0x0000
        /*0014*/ 	.byte	0x00, 0xf0, 0xa1, 0x04


	//----- nvinfo : EIATTR_SPARSE_MMA_MASK
	.align		4
.L_1771:
        /*0018*/ 	.byte	0x03, 0x50
        /*001a*/ 	.short	0x0000


	//----- nvinfo : EIATTR_MAXREG_COUNT
	.align		4
        /*001c*/ 	.byte	0x03, 0x1b
        /*001e*/ 	.short	0x00ff


	//----- nvinfo : EIATTR_NUM_BARRIERS
	.align		4
        /*0020*/ 	.byte	0x02, 0x4c
        /*0022*/ 	.byte	0x01
	.zero		1


	//----- nvinfo : EIATTR_MERCURY_ISA_VERSION
	.align		4
        /*0024*/ 	.byte	0x03, 0x5f
        /*0026*/ 	.short	0x0101


	//----- nvinfo : EIATTR_COOP_GROUP_MASK_REGIDS
	.align		4
        /*0028*/ 	.byte	0x04, 0x29
        /*002a*/ 	.short	(.L_1773 - .L_1772)


	//   ....[0]....
.L_1772:
        /*002c*/ 	.word	0xffffffff


	//   ....[1]....
        /*0030*/ 	.word	0xffffffff


	//   ....[2]....
        /*0034*/ 	.word	0xffffffff


	//   ....[3]....
        /*0038*/ 	.word	0xffffffff


	//   ....[4]....
        /*003c*/ 	.word	0xffffffff


	//   ....[5]....
        /*0040*/ 	.word	0xffffffff


	//   ....[6]....
        /*0044*/ 	.word	0xffffffff


	//   ....[7]....
        /*0048*/ 	.word	0xffffffff


	//   ....[8]....
        /*004c*/ 	.word	0xffffffff


	//   ....[9]....
        /*0050*/ 	.word	0xffffffff


	//   ....[10]....
        /*0054*/ 	.word	0x0500009d


	//   ....[11]....
        /*0058*/ 	.word	0x0500009d


	//   ....[12]....
        /*005c*/ 	.word	0x0500009d


	//   ....[13]....
        /*0060*/ 	.word	0x0500009d


	//   ....[14]....
        /*0064*/ 	.word	0x0500009d


	//   ....[15]....
        /*0068*/ 	.word	0x0500009d


	//   ....[16]....
        /*006c*/ 	.word	0x0500009d


	//   ....[17]....
        /*0070*/ 	.word	0x0500009d


	//   ....[18]....
        /*0074*/ 	.word	0x0500009d


	//   ....[19]....
        /*0078*/ 	.word	0x0500009d


	//----- nvinfo : EIATTR_COOP_GROUP_INSTR_OFFSETS
	.align		4
.L_1773:
        /*007c*/ 	.byte	0x04, 0x28
        /*007e*/ 	.short	(.L_1775 - .L_1774)


	//   ....[0]....
.L_1774:
        /*0080*/ 	.word	0x00002330


	//   ....[1]....
        /*0084*/ 	.word	0x00002340


	//   ....[2]....
        /*0088*/ 	.word	0x00002370


	//   ....[3]....
        /*008c*/ 	.word	0x00002380


	//   ....[4]....
        /*0090*/ 	.word	0x000023b0


	//   ....[5]....
        /*0094*/ 	.word	0x000023c0


	//   ....[6]....
        /*0098*/ 	.word	0x000023f0


	//   ....[7]....
        /*009c*/ 	.word	0x00002400


	//   ....[8]....
        /*00a0*/ 	.word	0x00002430


	//   ....[9]....
        /*00a4*/ 	.word	0x00002440


	//   ....[10]....
        /*00a8*/ 	.word	0x00004f20


	//   ....[11]....
        /*00ac*/ 	.word	0x00004f70


	//   ....[12]....
        /*00b0*/ 	.word	0x00004fe0


	//   ....[13]....
        /*00b4*/ 	.word	0x00005040


	//   ....[14]....
        /*00b8*/ 	.word	0x000050b0


	//   ....[15]....
        /*00bc*/ 	.word	0x00005110


	//   ....[16]....
        /*00c0*/ 	.word	0x00005180


	//   ....[17]....
        /*00c4*/ 	.word	0x000051e0


	//   ....[18]....
        /*00c8*/ 	.word	0x00005250


	//   ....[19]....
        /*00cc*/ 	.word	0x000052b0


	//----- nvinfo : EIATTR_EXIT_INSTR_OFFSETS
	.align		4
.L_1775:
        /*00d0*/ 	.byte	0x04, 0x1c
        /*00d2*/ 	.short	(.L_1777 - .L_1776)


	//   ....[0]....
.L_1776:
        /*00d4*/ 	.word	0x00004e40


	//   ....[1]....
        /*00d8*/ 	.word	0x00004ec0


	//----- nvinfo : EIATTR_MAX_THREADS
	.align		4
.L_1777:
        /*00dc*/ 	.byte	0x04, 0x05
        /*00de*/ 	.short	(.L_1779 - .L_1778)
.L_1778:
        /*00e0*/ 	.word	0x00000100
        /*00e4*/ 	.word	0x00000001
        /*00e8*/ 	.word	0x00000001


	//----- nvinfo : EIATTR_CRS_STACK_SIZE
	.align		4
.L_1779:
        /*00ec*/ 	.byte	0x04, 0x1e
        /*00ee*/ 	.short	(.L_1781 - .L_1780)
.L_1780:
        /*00f0*/ 	.word	0x00000000


	//----- nvinfo : EIATTR_CBANK_PARAM_SIZE
	.align		4
.L_1781:
        /*00f4*/ 	.byte	0x03, 0x19
        /*00f6*/ 	.short	0x0128


	//----- nvinfo : EIATTR_PARAM_CBANK
	.align		4
        /*00f8*/ 	.byte	0x04, 0x0a
        /*00fa*/ 	.short	(.L_1783 - .L_1782)
	.align		4
.L_1782:
        /*00fc*/ 	.word	index@(.nv.constant0._ZN10layer_norm31ln_parallel_residual_bwd_kernelINS_13Kernel_traitsIf13__nv_bfloat16fS2_fjLj7168ELj1ELj1ELj8ELj8ENS_18Kernel_traits_baseILj7168EfS2_fS2_fjLj256EEEEELb1ELb1ELb0EEEvNS_9BwdParamsE)
        /*0100*/ 	.short	0x0210
        /*0102*/ 	.short	0x0128


	//----- nvinfo : EIATTR_SW_WAR
	.align		4
.L_1783:
        /*0104*/ 	.byte	0x04, 0x36
        /*0106*/ 	.short	(.L_1785 - .L_1784)
.L_1784:
        /*0108*/ 	.word	0x00000008
.L_1785:


//--------------------- .nv.info._ZN10layer_norm22ln_bwd_finalize_kernelINS_22Kernel_traits_finalizeILj7168Ef13__nv_bfloat16fS2_fjLb0ELj1024ELj4ENS_18Kernel_traits_baseILj7168EfS2_fS2_fjLj1024EEEEELb0ELb1EEEvNS_9BwdParamsE --------------------------
	.section	.nv.info._ZN10layer_norm22ln_bwd_finalize_kernelINS_22Kernel_traits_finalizeILj7168Ef13__nv_bfloat16fS2_fjLb0ELj1024ELj4ENS_18Kernel_traits_baseILj7168EfS2_fS2_fjLj1024EEEEELb0ELb1EEEvNS_9BwdParamsE,"",@"SHT_CUDA_INFO"
	.sectionflags	@""
	.align	4


	//----- nvinfo : EIATTR_CUDA_API_VERSION
	.align		4
        /*0000*/ 	.byte	0x04, 0x37
        /*0002*/ 	.short	(.L_1787 - .L_1786)
.L_1786:
        /*0004*/ 	.word	0x00000082


	//----- nvinfo : EIATTR_KPARAM_INFO
	.align		4
.L_1787:
        /*0008*/ 	.byte	0x04, 0x17
        /*000a*/ 	.short	(.L_1789 - .L_1788)
.L_1788:
        /*000c*/ 	.word	0x00000000
        /*0010*/ 	.short	0x0000
        /*0012*/ 	.short	0x0000
        /*0014*/ 	.byte	0x00, 0xf0, 0xa1, 0x04


	//----- nvinfo : EIATTR_SPARSE_MMA_MASK
	.align		4
.L_1789:
        /*0018*/ 	.byte	0x03, 0x50
        /*001a*/ 	.short	0x0000


	//----- nvinfo : EIATTR_MAXREG_COUNT
	.align		4
        /*001c*/ 	.byte	0x03, 0x1b
        /*001e*/ 	.short	0x0040


	//----- nvinfo : EIATTR_NUM_BARRIERS
	.align		4
        /*0020*/ 	.byte	0x02, 0x4c
        /*0022*/ 	.byte	0x01
	.zero		1


	//----- nvinfo : EIATTR_MERCURY_ISA_VERSION
	.align		4
        /*0024*/ 	.byte	0x03, 0x5f
        /*0026*/ 	.short	0x0101


	//----- nvinfo : EIATTR_COOP_GROUP_MASK_REGIDS
	.align		4
        /*0028*/ 	.byte	0x04, 0x29
        /*002a*/ 	.short	(.L_1791 - .L_1790)


	//   ....[0]....
.L_1790:
        /*002c*/ 	.word	0xffffffff


	//   ....[1]....
        /*0030*/ 	.word	0xffffffff


	//   ....[2]....
        /*0034*/ 	.word	0xffffffff


	//   ....[3]....
        /*0038*/ 	.word	0xffffffff


	//   ....[4]....
        /*003c*/ 	.word	0xffffffff


	//   ....[5]....
        /*0040*/ 	.word	0xffffffff


	//   ....[6]....
        /*0044*/ 	.word	0xffffffff


	//   ....[7]....
        /*0048*/ 	.word	0xffffffff


	//   ....[8]....
        /*004c*/ 	.word	0xffffffff


	//   ....[9]....
        /*0050*/ 	.word	0xffffffff


	//   ....[10]....
        /*0054*/ 	.word	0x05000011


	//   ....[11]....
        /*0058*/ 	.word	0x05000011


	//   ....[12]....
        /*005c*/ 	.word	0x05000011


	//   ....[13]....
        /*0060*/ 	.word	0x05000011


	//   ....[14]....
        /*0064*/ 	.word	0x05000011


	//   ....[15]....
        /*0068*/ 	.word	0x05000011


	//   ....[16]....
        /*006c*/ 	.word	0x05000011


	//   ....[17]....
        /*0070*/ 	.word	0x05000011


	//   ....[18]....
        /*0074*/ 	.word	0x05000011


	//   ....[19]....
        /*0078*/ 	.word	0x05000011


	//----- nvinfo : EIATTR_COOP_GROUP_INSTR_OFFSETS
	.align		4
.L_1791:
        /*007c*/ 	.byte	0x04, 0x28
        /*007e*/ 	.short	(.L_1793 - .L_1792)


	//   ....[0]....
.L_1792:
        /*0080*/ 	.word	0x000008e0


	//   ....[1]....
        /*0084*/ 	.word	0x000008f0


	//   ....[2]....
        /*0088*/ 	.word	0x00000920


	//   ....[3]....
        /*008c*/ 	.word	0x00000930


	//   ....[4]....
        /*0090*/ 	.word	0x00000960


	//   ....[5]....
        /*0094*/ 	.word	0x00000970


	//   ....[6]....
        /*0098*/ 	.word	0x000009a0


	//   ....[7]....
        /*009c*/ 	.word	0x000009b0


	//   ....[8]....
        /*00a0*/ 	.word	0x000009e0


	//   ....[9]....
        /*00a4*/ 	.word	0x000009f0


	//   ....[10]....
        /*00a8*/ 	.word	0x00000ba0


	//   ....[11]....
        /*00ac*/ 	.word	0x00000c10


	//   ....[12]....
        /*00b0*/ 	.word	0x00000c80


	//   ....[13]....
        /*00b4*/ 	.word	0x00000cf0


	//   ....[14]....
        /*00b8*/ 	.word	0x00000d60


	//   ....[15]....
        /*00bc*/ 	.word	0x00000dc0


	//   ....[16]....
        /*00c0*/ 	.word	0x00000e30


	//   ....[17]....
        /*00c4*/ 	.word	0x00000ea0


	//   ....[18]....
        /*00c8*/ 	.word	0x00000f10


	//   ....[19]....
        /*00cc*/ 	.word	0x00000f80


	//----- nvinfo : EIATTR_EXIT_INSTR_OFFSETS
	.align		4
.L_1793:
        /*00d0*/ 	.byte	0x04, 0x1c
        /*00d2*/ 	.short	(.L_1795 - .L_1794)


	//   ....[0]....
.L_1794:
        /*00d4*/ 	.word	0x00000070


	//   ....[1]....
        /*00d8*/ 	.word	0x00000b40


	//----- nvinfo : EIATTR_MAX_THREADS
	.align		4
.L_1795:
        /*00dc*/ 	.byte	0x04, 0x05
        /*00de*/ 	.short	(.L_1797 - .L_1796)
.L_1796:
        /*00e0*/ 	.word	0x00000400
        /*00e4*/ 	.word	0x00000001
        /*00e8*/ 	.word	0x00000001


	//----- nvinfo : EIATTR_CRS_STACK_SIZE
	.align		4
.L_1797:
        /*00ec*/ 	.byte	0x04, 0x1e
        /*00ee*/ 	.short	(.L_1799 - .L_1798)
.L_1798:
        /*00f0*/ 	.word	0x00000000


	//----- nvinfo : EIATTR_CBANK_PARAM_SIZE
	.align		4
.L_1799:
        /*00f4*/ 	.byte	0x03, 0x19
        /*00f6*/ 	.short	0x0128


	//----- nvinfo : EIATTR_PARAM_CBANK
	.align		4
        /*00f8*/ 	.byte	0x04, 0x0a
        /*00fa*/ 	.short	(.L_1801 - .L_1800)
	.align		4
.L_1800:
        /*00fc*/ 	.word	index@(.nv.constant0._ZN10layer_norm22ln_bwd_finalize_kernelINS_22Kernel_traits_finalizeILj7168Ef13__nv_bfloat16fS2_fjLb0ELj1024ELj4ENS_18Kernel_traits_baseILj7168EfS2_fS2_fjLj1024EEEEELb0ELb1EEEvNS_9BwdParamsE)
        /*0100*/ 	.short	0x0210
        /*0102*/ 	.short	0x0128


	//----- nvinfo : EIATTR_SW_WAR
	.align		4
.L_1801:
        /*0104*/ 	.byte	0x04, 0x36
        /*0106*/ 	.short	(.L_1803 - .L_1802)
.L_1802:
        /*0108*/ 	.word	0x00000008
.L_1803:


//--------------------- .nv.info._ZN10layer_norm40ln_parallel_residual_bwd_finalize_kernelINS_22Kernel_traits_finalizeILj7168Ef13__nv_bfloat16fS2_fjLb0ELj1024ELj4ENS_18Kernel_traits_baseILj7168EfS2_fS2_fjLj1024EEEEELb1EEEvNS_9BwdParamsE --------------------------
	.section	.nv.info._ZN10layer_norm40ln_parallel_residual_bwd_finalize_kernelINS_22Kernel_traits_finalizeILj7168Ef13__nv_bfloat16fS2_fjLb0ELj1024ELj4ENS_18Kernel_traits_baseILj7168EfS2_fS2_fjLj1024EEEEELb1EEEvNS_9BwdParamsE,"",@"SHT_CUDA_INFO"
	.sectionflags	@""
	.align	4


	//----- nvinfo : EIATTR_CUDA_API_VERSION
	.align		4
        /*0000*/ 	.byte	0x04, 0x37
        /*0002*/ 	.short	(.L_1805 - .L_1804)
.L_1804:
        /*0004*/ 	.word	0x00000082


	//----- nvinfo : EIATTR_KPARAM_INFO
	.align		4
.L_1805:
        /*0008*/ 	.byte	0x04, 0x17
        /*000a*/ 	.short	(.L_1807 - .L_1806)
.L_1806:
        /*000c*/ 	.word	0x00000000
        /*0010*/ 	.short	0x0000
        /*0012*/ 	.short	0x0000
        /*0014*/ 	.byte	0x00, 0xf0, 0xa1, 0x04


	//----- nvinfo : EIATTR_SPARSE_MMA_MASK
	.align		4
.L_1807:
        /*0018*/ 	.byte	0x03, 0x50
        /*001a*/ 	.short	0x0000


	//----- nvinfo : EIATTR_MAXREG_COUNT
	.align		4
        /*001c*/ 	.byte	0x03, 0x1b
        /*001e*/ 	.short	0x0040


	//----- nvinfo : EIATTR_NUM_BARRIERS
	.align		4
        /*0020*/ 	.byte	0x02, 0x4c
        /*0022*/ 	.byte	0x01
	.zero		1


	//----- nvinfo : EIATTR_MERCURY_ISA_VERSION
	.align		4
        /*0024*/ 	.byte	0x03, 0x5f
        /*0026*/ 	.short	0x0101


	//----- nvinfo : EIATTR_COOP_GROUP_MASK_REGIDS
	.align		4
        /*0028*/ 	.byte	0x04, 0x29
        /*002a*/ 	.short	(.L_1809 - .L_1808)


	//   ....[0]....
.L_1808:
        /*002c*/ 	.word	0xffffffff


	//   ....[1]....
        /*0030*/ 	.word	0xffffffff


	//   ....[2]....
        /*0034*/ 	.word	0xffffffff


	//   ....[3]....
        /*0038*/ 	.word	0xffffffff


	//   ....[4]....
        /*003c*/ 	.word	0xffffffff


	//   ....[5]....
        /*0040*/ 	.word	0xffffffff


	//   ....[6]....
        /*0044*/ 	.word	0xffffffff


	//   ....[7]....
        /*0048*/ 	.word	0xffffffff


	//   ....[8]....
        /*004c*/ 	.word	0xffffffff


	//   ....[9]....
        /*0050*/ 	.word	0xffffffff


	//   ....[10]....
        /*0054*/ 	.word	0xffffffff


	//   ....[11]....
        /*0058*/ 	.word	0xffffffff


	//   ....[12]....
        /*005c*/ 	.word	0xffffffff


	//   ....[13]....
        /*0060*/ 	.word	0xffffffff


	//   ....[14]....
        /*0064*/ 	.word	0xffffffff


	//   ....[15]....
        /*0068*/ 	.word	0xffffffff


	//   ....[16]....
        /*006c*/ 	.word	0xffffffff


	//   ....[17]....
        /*0070*/ 	.word	0xffffffff


	//   ....[18]....
        /*0074*/ 	.word	0xffffffff


	//   ....[19]....
        /*0078*/ 	.word	0xffffffff


	//   ....[20]....
        /*007c*/ 	.word	0x0500000b


	//   ....[21]....
        /*0080*/ 	.word	0x0500000b


	//   ....[22]....
        /*0084*/ 	.word	0x0500000b


	//   ....[23]....
        /*0088*/ 	.word	0x0500000b


	//   ....[24]....
        /*008c*/ 	.word	0x0500000b


	//   ....[25]....
        /*0090*/ 	.word	0x0500000b


	//   ....[26]....
        /*0094*/ 	.word	0x0500000b


	//   ....[27]....
        /*0098*/ 	.word	0x0500000b


	//   ....[28]....
        /*009c*/ 	.word	0x0500000b


	//   ....[29]....
        /*00a0*/ 	.word	0x0500000b


	//   ....[30]....
        /*00a4*/ 	.word	0x0500000b


	//   ....[31]....
        /*00a8*/ 	.word	0x0500000b


	//   ....[32]....
        /*00ac*/ 	.word	0x0500000b


	//   ....[33]....
        /*00b0*/ 	.word	0x0500000b


	//   ....[34]....
        /*00b4*/ 	.word	0x0500000b


	//   ....[35]....
        /*00b8*/ 	.word	0x0500000b


	//   ....[36]....
        /*00bc*/ 	.word	0x0500000b


	//   ....[37]....
        /*00c0*/ 	.word	0x0500000b


	//   ....[38]....
        /*00c4*/ 	.word	0x0500000b


	//   ....[39]....
        /*00c8*/ 	.word	0x0500000b


	//----- nvinfo : EIATTR_COOP_GROUP_INSTR_OFFSETS
	.align		4
.L_1809:
        /*00cc*/ 	.byte	0x04, 0x28
        /*00ce*/ 	.short	(.L_1811 - .L_1810)


	//   ....[0]....
.L_1810:
        /*00d0*/ 	.word	0x00000ce0


	//   ....[1]....
        /*00d4*/ 	.word	0x00000cf0


	//   ....[2]....
        /*00d8*/ 	.word	0x00000d00


	//   ....[3]....
        /*00dc*/ 	.word	0x00000d10


	//   ....[4]....
        /*00e0*/ 	.word	0x00000d40


	//   ....[5]....
        /*00e4*/ 	.word	0x00000d70


	//   ....[6]....
        /*00e8*/ 	.word	0x00000d80


	//   ....[7]....
        /*00ec*/ 	.word	0x00000d90


	//   ....[8]....
        /*00f0*/ 	.word	0x00000db0


	//   ....[9]....
        /*00f4*/ 	.word	0x00000df0


	//   ....[10]....
        /*00f8*/ 	.word	0x00000e00


	//   ....[11]....
        /*00fc*/ 	.word	0x00000e10


	//   ....[12]....
        /*0100*/ 	.word	0x00000e30


	//   ....[13]....
        /*0104*/ 	.word	0x00000e70


	//   ....[14]....
        /*0108*/ 	.word	0x00000e80


	//   ....[15]....
        /*010c*/ 	.word	0x00000e90


	//   ....[16]....
        /*0110*/ 	.word	0x00000eb0


	//   ....[17]....
        /*0114*/ 	.word	0x00000ee0


	//   ....[18]....
        /*0118*/ 	.word	0x00000f00


	//   ....[19]....
        /*011c*/ 	.word	0x00000f10


	//   ....[20]....
        /*0120*/ 	.word	0x000011d0


	//   ....[21]....
        /*0124*/ 	.word	0x00001230


	//   ....[22]....
        /*0128*/ 	.word	0x00001290


	//   ....[23]....
        /*012c*/ 	.word	0x000012f0


	//   ....[24]....
        /*0130*/ 	.word	0x00001350


	//   ....[25]....
        /*0134*/ 	.word	0x000013b0


	//   ....[26]....
        /*0138*/ 	.word	0x00001420


	//   ....[27]....
        /*013c*/ 	.word	0x00001490


	//   ....[28]....
        /*0140*/ 	.word	0x00001500


	//   ....[29]....
        /*0144*/ 	.word	0x00001570


	//   ....[30]....
        /*0148*/ 	.word	0x000015d0


	//   ....[31]....
        /*014c*/ 	.word	0x00001640


	//   ....[32]....
        /*0150*/ 	.word	0x000016b0


	//   ....[33]....
        /*0154*/ 	.word	0x00001720


	//   ....[34]....
        /*0158*/ 	.word	0x00001790


	//   ....[35]....
        /*015c*/ 	.word	0x000017f0


	//   ....[36]....
        /*0160*/ 	.word	0x00001860


	//   ....[37]....
        /*0164*/ 	.word	0x000018d0


	//   ....[38]....
        /*0168*/ 	.word	0x00001940


	//   ....[39]....
        /*016c*/ 	.word	0x000019b0


	//----- nvinfo : EIATTR_EXIT_INSTR_OFFSETS
	.align		4
.L_1811:
        /*0170*/ 	.byte	0x04, 0x1c
        /*0172*/ 	.short	(.L_1813 - .L_1812)


	//   ....[0]....
.L_1812:
        /*0174*/ 	.word	0x00000070


	//   ....[1]....
        /*0178*/ 	.word	0x00001170


	//----- nvinfo : EIATTR_MAX_THREADS
	.align		4
.L_1813:
        /*017c*/ 	.byte	0x04, 0x05
        /*017e*/ 	.short	(.L_1815 - .L_1814)
.L_1814:
        /*0180*/ 	.word	0x00000400
        /*0184*/ 	.word	0x00000001
        /*0188*/ 	.word	0x00000001


	//----- nvinfo : EIATTR_CRS_STACK_SIZE
	.align		4
.L_1815:
        /*018c*/ 	.byte	0x04, 0x1e
        /*018e*/ 	.short	(.L_1817 - .L_1816)
.L_1816:
        /*0190*/ 	.word	0x00000000


	//----- nvinfo : EIATTR_CBANK_PARAM_SIZE
	.align		4
.L_1817:
        /*0194*/ 	.byte	0x03, 0x19
        /*0196*/ 	.short	0x0128


	//----- nvinfo : EIATTR_PARAM_CBANK
	.align		4
        /*0198*/ 	.byte	0x04, 0x0a
        /*019a*/ 	.short	(.L_1819 - .L_1818)
	.align		4
.L_1818:
        /*019c*/ 	.word	index@(.nv.constant0._ZN10layer_norm40ln_parallel_residual_bwd_finalize_kernelINS_22Kernel_traits_finalizeILj7168Ef13__nv_bfloat16fS2_fjLb0ELj1024ELj4ENS_18Kernel_traits_baseILj7168EfS2_fS2_fjLj1024EEEEELb1EEEvNS_9BwdParamsE)
        /*01a0*/ 	.short	0x0210
        /*01a2*/ 	.short	0x0128


	//----- nvinfo : EIATTR_SW_WAR
	.align		4
.L_1819:
        /*01a4*/ 	.byte	0x04, 0x36
        /*01a6*/ 	.short	(.L_1821 - .L_1820)
.L_1820:
        /*01a8*/ 	.word	0x00000008
.L_1821:


//--------------------- .nv.info._ZN10layer_norm31ln_parallel_residual_bwd_kernelINS_13Kernel_traitsIf13__nv_bfloat16fS2_fjLj7168ELj1ELj1ELj8ELj8ENS_18Kernel_traits_baseILj7168EfS2_fS2_fjLj256EEEEELb1ELb1ELb1EEEvNS_9BwdParamsE --------------------------
	.section	.nv.info._ZN10layer_norm31ln_parallel_residual_bwd_kernelINS_13Kernel_traitsIf13__nv_bfloat16fS2_fjLj7168ELj1ELj1ELj8ELj8ENS_18Kernel_traits_baseILj7168EfS2_fS2_fjLj256EEEEELb1ELb1ELb1EEEvNS_9BwdParamsE,"",@"SHT_CUDA_INFO"
	.sectionflags	@""
	.align	4


	//----- nvinfo : EIATTR_CUDA_API_VERSION
	.align		4
        /*0000*/ 	.byte	0x04, 0x37
        /*0002*/ 	.short	(.L_1823 - .L_1822)
.L_1822:
        /*0004*/ 	.word	0x00000082


	//----- nvinfo : EIATTR_KPARAM_INFO
	.align		4
.L_1823:
        /*0008*/ 	.byte	0x04, 0x17
        /*000a*/ 	.short	(.L_1825 - .L_1824)
.L_1824:
        /*000c*/ 	.word	0x00000000
        /*0010*/ 	.short	0x0000
        /*0012*/ 	.short	0x0000
        /*0014*/ 	.byte	0x00, 0xf0, 0xa1, 0x04


	//----- nvinfo : EIATTR_SPARSE_MMA_MASK
	.align		4
.L_1825:
        /*0018*/ 	.byte	0x03, 0x50
        /*001a*/ 	.short	0x0000


	//----- nvinfo : EIATTR_MAXREG_COUNT
	.align		4
        /*001c*/ 	.byte	0x03, 0x1b
        /*001e*/ 	.short	0x00ff


	//----- nvinfo : EIATTR_NUM_BARRIERS
	.align		4
        /*0020*/ 	.byte	0x02, 0x4c
        /*0022*/ 	.byte	0x01
	.zero		1


	//----- nvinfo : EIATTR_MERCURY_ISA_VERSION
	.align		4
        /*0024*/ 	.byte	0x03, 0x5f
        /*0026*/ 	.short	0x0101


	//----- nvinfo : EIATTR_COOP_GROUP_MASK_REGIDS
	.align		4
        /*0028*/ 	.byte	0x04, 0x29
        /*002a*/ 	.short	(.L_1827 - .L_1826)


	//   ....[0]....
.L_1826:
        /*002c*/ 	.word	0xffffffff


	//   ....[1]....
        /*0030*/ 	.word	0xffffffff


	//   ....[2]....
        /*0034*/ 	.word	0xffffffff


	//   ....[3]....
        /*0038*/ 	.word	0xffffffff


	//   ....[4]....
        /*003c*/ 	.word	0xffffffff


	//   ....[5]....
        /*0040*/ 	.word	0xffffffff


	//   ....[6]....
        /*0044*/ 	.word	0xffffffff


	//   ....[7]....
        /*0048*/ 	.word	0xffffffff


	//   ....[8]....
        /*004c*/ 	.word	0xffffffff


	//   ....[9]....
        /*0050*/ 	.word	0xffffffff


	//   ....[10]....
        /*0054*/ 	.word	0x05000073


	//   ....[11]....
        /*0058*/ 	.word	0x05000073


	//   ....[12]....
        /*005c*/ 	.word	0x05000073


	//   ....[13]....
        /*0060*/ 	.word	0x05000073


	//   ....[14]....
        /*0064*/ 	.word	0x05000073


	//   ....[15]....
        /*0068*/ 	.word	0x05000073


	//   ....[16]....
        /*006c*/ 	.word	0x05000073


	//   ....[17]....
        /*0070*/ 	.word	0x05000073


	//   ....[18]....
        /*0074*/ 	.word	0x05000073


	//   ....[19]....
        /*0078*/ 	.word	0x05000073


	//----- nvinfo : EIATTR_COOP_GROUP_INSTR_OFFSETS
	.align		4
.L_1827:
        /*007c*/ 	.byte	0x04, 0x28
        /*007e*/ 	.short	(.L_1829 - .L_1828)


	//   ....[0]....
.L_1828:
        /*0080*/ 	.word	0x00001f60


	//   ....[1]....
        /*0084*/ 	.word	0x00001f70


	//   ....[2]....
        /*0088*/ 	.word	0x00001fa0


	//   ....[3]....
        /*008c*/ 	.word	0x00001fb0


	//   ....[4]....
        /*0090*/ 	.word	0x00001ff0


	//   ....[5]....
        /*0094*/ 	.word	0x00002000


	//   ....[6]....
        /*0098*/ 	.word	0x00002030


	//   ....[7]....
        /*009c*/ 	.word	0x00002040


	//   ....[8]....
        /*00a0*/ 	.word	0x00002090


	//   ....[9]....
        /*00a4*/ 	.word	0x000020a0


	//   ....[10]....
        /*00a8*/ 	.word	0x00004920


	//   ....[11]....
        /*00ac*/ 	.word	0x00004970


	//   ....[12]....
        /*00b0*/ 	.word	0x000049e0


	//   ....[13]....
        /*00b4*/ 	.word	0x00004a40


	//   ....[14]....
        /*00b8*/ 	.word	0x00004ac0


	//   ....[15]....
        /*00bc*/ 	.word	0x00004b20


	//   ....[16]....
        /*00c0*/ 	.word	0x00004b90


	//   ....[17]....
        /*00c4*/ 	.word	0x00004bf0


	//   ....[18]....
        /*00c8*/ 	.word	0x00004c80


	//   ....[19]....
        /*00cc*/ 	.word	0x00004ce0


	//----- nvinfo : EIATTR_EXIT_INSTR_OFFSETS
	.align		4
.L_1829:
        /*00d0*/ 	.byte	0x04, 0x1c
        /*00d2*/ 	.short	(.L_1831 - .L_1830)


	//   ....[0]....
.L_1830:
        /*00d4*/ 	.word	0x000048c0


	//----- nvinfo : EIATTR_MAX_THREADS
	.align		4
.L_1831:
        /*00d8*/ 	.byte	0x04, 0x05
        /*00da*/ 	.short	(.L_1833 - .L_1832)
.L_1832:
        /*00dc*/ 	.word	0x00000100
        /*00e0*/ 	.word	0x00000001
        /*00e4*/ 	.word	0x00000001


	//----- nvinfo : EIATTR_CRS_STACK_SIZE
	.align		4
.L_1833:
        /*00e8*/ 	.byte	0x04, 0x1e
        /*00ea*/ 	.short	(.L_1835 - .L_1834)
.L_1834:
        /*00ec*/ 	.word	0x00000000


	//----- nvinfo : EIATTR_CBANK_PARAM_SIZE
	.align		4
.L_1835:
        /*00f0*/ 	.byte	0x03, 0x19
        /*00f2*/ 	.short	0x0128


	//----- nvinfo : EIATTR_PARAM_CBANK
	.align		4
        /*00f4*/ 	.byte	0x04, 0x0a
        /*00f6*/ 	.short	(.L_1837 - .L_1836)
	.align		4
.L_1836:
        /*00f8*/ 	.word	index@(.nv.constant0._ZN10layer_norm31ln_parallel_residual_bwd_kernelINS_13Kernel_traitsIf13__nv_bfloat16fS2_fjLj7168ELj1ELj1ELj8ELj8ENS_18Kernel_traits_baseILj7168EfS2_fS2_fjLj256EEEEELb1ELb1ELb1EEEvNS_9BwdParamsE)
        /*00fc*/ 	.short	0x0210
        /*00fe*/ 	.short	0x0128


	//----- nvinfo : EIATTR_SW_WAR
	.align		4
.L_1837:
        /*0100*/ 	.byte	0x04, 0x36
        /*0102*/ 	.short	(.L_1839 - .L_1838)
.L_1838:
        /*0104*/ 	.word	0x00000008
.L_1839:


//--------------------- .nv.info._ZN10layer_norm31ln_parallel_residual_bwd_kernelINS_13Kernel_traitsIf6__halfS2_S2_fjLj7168ELj1ELj1ELj8ELj8ENS_18Kernel_traits_baseILj7168EfS2_S2_S2_fjLj256EEEEELb0ELb0ELb0EEEvNS_9BwdParamsE --------------------------
	.section	.nv.info._ZN10layer_norm31ln_parallel_residual_bwd_kernelINS_13Kernel_traitsIf6__halfS2_S2_fjLj7168ELj1ELj1ELj8ELj8ENS_18Kernel_traits_baseILj7168EfS2_S2_S2_fjLj256EEEEELb0ELb0ELb0EEEvNS_9BwdParamsE,"",@"SHT_CUDA_INFO"
	.sectionflags	@""
	.align	4


	//----- nvinfo : EIATTR_CUDA_API_VERSION
	.align		4
        /*0000*/ 	.byte	0x04, 0x37
        /*0002*/ 	.short	(.L_1841 - .L_1840)
.L_1840:
        /*0004*/ 	.word	0x00000082


	//----- nvinfo : EIATTR_KPARAM_INFO
	.align		4
.L_1841:
        /*0008*/ 	.byte	0x04, 0x17
        /*000a*/ 	.short	(.L_1843 - .L_1842)
.L_1842:
        /*000c*/ 	.word	0x00000000
        /*0010*/ 	.short	0x0000
        /*0012*/ 	.short	0x0000
        /*0014*/ 	.byte	0x00, 0xf0, 0xa1, 0x04


	//----- nvinfo : EIATTR_SPARSE_MMA_MASK
	.align		4
.L_1843:
        /*0018*/ 	.byte	0x03, 0x50
        /*001a*/ 	.short	0x0000


	//----- nvinfo : EIATTR_MAXREG_COUNT
	.align		4
        /*001c*/ 	.byte	0x03, 0x1b
        /*001e*/ 	.short	0x00ff


	//----- nvinfo : EIATTR_NUM_BARRIERS
	.align		4
        /*0020*/ 	.byte	0x02, 0x4c
        /*0022*/ 	.byte	0x01
	.zero		1


	//----- nvinfo : EIATTR_ANNOTATIONS
	.align		4
        /*0024*/ 	.byte	0x04, 0x55
        /*0026*/ 	.short	(.L_1845 - .L_1844)


	//   ....[0]....
.L_1844:
        /* <DEDUP_REMOVED lines=18> */


	//----- nvinfo : EIATTR_MERCURY_ISA_VERSION
	.align		4
.L_1845:
        /*0130*/ 	.byte	0x03, 0x5f
        /*0132*/ 	.short	0x0101


	//----- nvinfo : EIATTR_COOP_GROUP_MASK_REGIDS
	.align		4
        /*0134*/ 	.byte	0x04, 0x29
        /*0136*/ 	.short	(.L_1847 - .L_1846)


	//   ....[0]....
.L_1846:
        /*0138*/ 	.word	0xffffffff


	//   ....[1]....
        /*013c*/ 	.word	0xffffffff


	//   ....[2]....
        /*0140*/ 	.word	0xffffffff


	//   ....[3]....
        /*0144*/ 	.word	0xffffffff


	//   ....[4]....
        /*0148*/ 	.word	0xffffffff


	//   ....[5]....
        /*014c*/ 	.word	0xffffffff


	//   ....[6]....
        /*0150*/ 	.word	0xffffffff


	//   ....[7]....
        /*0154*/ 	.word	0xffffffff


	//   ....[8]....
        /*0158*/ 	.word	0xffffffff


	//   ....[9]....
        /*015c*/ 	.word	0xffffffff


	//   ....[10]....
        /*0160*/ 	.word	0x050000d3


	//   ....[11]....
        /*0164*/ 	.word	0x050000d3


	//   ....[12]....
        /*0168*/ 	.word	0x050000d3


	//   ....[13]....
        /*016c*/ 	.word	0x050000d3


	//   ....[14]....
        /*0170*/ 	.word	0x050000d3


	//   ....[15]....
        /*0174*/ 	.word	0x050000d3


	//   ....[16]....
        /*0178*/ 	.word	0x050000d3


	//   ....[17]....
        /*017c*/ 	.word	0x050000d3


	//   ....[18]....
        /*0180*/ 	.word	0x050000d3


	//   ....[19]....
        /*0184*/ 	.word	0x050000d3


	//----- nvinfo : EIATTR_COOP_GROUP_INSTR_OFFSETS
	.align		4
.L_1847:
        /*0188*/ 	.byte	0x04, 0x28
        /*018a*/ 	.short	(.L_1849 - .L_1848)


	//   ....[0]....
.L_1848:
        /*018c*/ 	.word	0x00003040


	//   ....[1]....
        /*0190*/ 	.word	0x00003060


	//   ....[2]....
        /*0194*/ 	.word	0x00003080


	//   ....[3]....
        /*0198*/ 	.word	0x000030a0


	//   ....[4]....
        /*019c*/ 	.word	0x000030c0


	//   ....[5]....
        /*01a0*/ 	.word	0x000030e0


	//   ....[6]....
        /*01a4*/ 	.word	0x00003100


	//   ....[7]....
        /*01a8*/ 	.word	0x00003120


	//   ....[8]....
        /*01ac*/ 	.word	0x00003130


	//   ....[9]....
        /*01b0*/ 	.word	0x00003150


	//   ....[10]....
        /*01b4*/ 	.word	0x00005f00


	//   ....[11]....
        /*01b8*/ 	.word	0x00005f70


	//   ....[12]....
        /*01bc*/ 	.word	0x00005fe0


	//   ....[13]....
        /*01c0*/ 	.word	0x00006040


	//   ....[14]....
        /*01c4*/ 	.word	0x000060b0


	//   ....[15]....
        /*01c8*/ 	.word	0x00006110


	//   ....[16]....
        /*01cc*/ 	.word	0x00006180


	//   ....[17]....
        /*01d0*/ 	.word	0x000061e0


	//   ....[18]....
        /*01d4*/ 	.word	0x00006250


	//   ....[19]....
        /*01d8*/ 	.word	0x000062a0


	//----- nvinfo : EIATTR_EXIT_INSTR_OFFSETS
	.align		4
.L_1849:
        /*01dc*/ 	.byte	0x04, 0x1c
        /*01de*/ 	.short	(.L_1851 - .L_1850)


	//   ....[0]....
.L_1850:
        /*01e0*/ 	.word	0x00005de0


	//   ....[1]....
        /*01e4*/ 	.word	0x00005eb0


	//----- nvinfo : EIATTR_MAX_THREADS
	.align		4
.L_1851:
        /*01e8*/ 	.byte	0x04, 0x05
        /*01ea*/ 	.short	(.L_1853 - .L_1852)
.L_1852:
        /*01ec*/ 	.word	0x00000100
        /*01f0*/ 	.word	0x00000001
        /*01f4*/ 	.word	0x00000001


	//----- nvinfo : EIATTR_CRS_STACK_SIZE
	.align		4
.L_1853:
        /*01f8*/ 	.byte	0x04, 0x1e
        /*01fa*/ 	.short	(.L_1855 - .L_1854)
.L_1854:
        /*01fc*/ 	.word	0x00000000


	//----- nvinfo : EIATTR_CBANK_PARAM_SIZE
	.align		4
.L_1855:
        /*0200*/ 	.byte	0x03, 0x19
        /*0202*/ 	.short	0x0128


	//----- nvinfo : EIATTR_PARAM_CBANK
	.align		4
        /*0204*/ 	.byte	0x04, 0x0a
        /*0206*/ 	.short	(.L_1857 - .L_1856)
	.align		4
.L_1856:
        /*0208*/ 	.word	index@(.nv.constant0._ZN10layer_norm31ln_parallel_residual_bwd_kernelINS_13Kernel_traitsIf6__halfS2_S2_fjLj7168ELj1ELj1ELj8ELj8ENS_18Kernel_traits_baseILj7168EfS2_S2_S2_fjLj256EEEEELb0ELb0ELb0EEEvNS_9BwdParamsE)
        /*020c*/ 	.short	0x0210
        /*020e*/ 	.short	0x0128


	//----- nvinfo : EIATTR_SW_WAR
	.align		4
.L_1857:
        /*0210*/ 	.byte	0x04, 0x36
        /*0212*/ 	.short	(.L_1859 - .L_1858)
.L_1858:
        /*0214*/ 	.word	0x00000008
.L_1859:


//--------------------- .nv.info._ZN10layer_norm31ln_parallel_residual_bwd_kernelINS_13Kernel_traitsIf6__halfS2_S2_fjLj7168ELj1ELj1ELj8ELj8ENS_18Kernel_traits_baseILj7168EfS2_S2_S2_fjLj256EEEEELb0ELb0ELb1EEEvNS_9BwdParamsE --------------------------
	.section	.nv.info._ZN10layer_norm31ln_parallel_residual_bwd_kernelINS_13Kernel_traitsIf6__halfS2_S2_fjLj7168ELj1ELj1ELj8ELj8ENS_18Kernel_traits_baseILj7168EfS2_S2_S2_fjLj256EEEEELb0ELb0ELb1EEEvNS_9BwdParamsE,"",@"SHT_CUDA_INFO"
	.sectionflags	@""
	.align	4


	//----- nvinfo : EIATTR_CUDA_API_VERSION
	.align		4
        /*0000*/ 	.byte	0x04, 0x37
        /*0002*/ 	.short	(.L_1861 - .L_1860)
.L_1860:
        /*0004*/ 	.word	0x00000082


	//----- nvinfo : EIATTR_KPARAM_INFO
	.align		4
.L_1861:
        /*0008*/ 	.byte	0x04, 0x17
        /*000a*/ 	.short	(.L_1863 - .L_1862)
.L_1862:
        /*000c*/ 	.word	0x00000000
        /*0010*/ 	.short	0x0000
        /*0012*/ 	.short	0x0000
        /*0014*/ 	.byte	0x00, 0xf0, 0xa1, 0x04


	//----- nvinfo : EIATTR_SPARSE_MMA_MASK
	.align		4
.L_1863:
        /*0018*/ 	.byte	0x03, 0x50
        /*001a*/ 	.short	0x0000


	//----- nvinfo : EIATTR_MAXREG_COUNT
	.align		4
        /*001c*/ 	.byte	0x03, 0x1b
        /*001e*/ 	.short	0x00ff


	//----- nvinfo : EIATTR_NUM_BARRIERS
	.align		4
        /*0020*/ 	.byte	0x02, 0x4c
        /*0022*/ 	.byte	0x01
	.zero		1


	//----- nvinfo : EIATTR_ANNOTATIONS
	.align		4
        /*0024*/ 	.byte	0x04, 0x55
        /*0026*/ 	.short	(.L_1865 - .L_1864)


	//   ....[0]....
.L_1864:
        /* <DEDUP_REMOVED lines=37> */


	//----- nvinfo : EIATTR_MERCURY_ISA_VERSION
	.align		4
.L_1865:
        /*0268*/ 	.byte	0x03, 0x5f
        /*026a*/ 	.short	0x0101


	//----- nvinfo : EIATTR_COOP_GROUP_MASK_REGIDS
	.align		4
        /*026c*/ 	.byte	0x04, 0x29
        /*026e*/ 	.short	(.L_1867 - .L_1866)


	//   ....[0]....
.L_1866:
        /*0270*/ 	.word	0xffffffff


	//   ....[1]....
        /*0274*/ 	.word	0xffffffff


	//   ....[2]....
        /*0278*/ 	.word	0xffffffff


	//   ....[3]....
        /*027c*/ 	.word	0xffffffff


	//   ....[4]....
        /*0280*/ 	.word	0xffffffff


	//   ....[5]....
        /*0284*/ 	.word	0xffffffff


	//   ....[6]....
        /*0288*/ 	.word	0xffffffff


	//   ....[7]....
        /*028c*/ 	.word	0xffffffff


	//   ....[8]....
        /*0290*/ 	.word	0xffffffff


	//   ....[9]....
        /*0294*/ 	.word	0xffffffff


	//   ....[10]....
        /*0298*/ 	.word	0x0500006a


	//   ....[11]....
        /*029c*/ 	.word	0x0500006a


	//   ....[12]....
        /*02a0*/ 	.word	0x0500006a


	//   ....[13]....
        /*02a4*/ 	.word	0x0500006a


	//   ....[14]....
        /*02a8*/ 	.word	0x0500006a


	//   ....[15]....
        /*02ac*/ 	.word	0x0500006a


	//   ....[16]....
        /*02b0*/ 	.word	0x0500006a


	//   ....[17]....
        /*02b4*/ 	.word	0x0500006a


	//   ....[18]....
        /*02b8*/ 	.word	0x0500006a


	//   ....[19]....
        /*02bc*/ 	.word	0x0500006a


	//----- nvinfo : EIATTR_COOP_GROUP_INSTR_OFFSETS
	.align		4
.L_1867:
        /*02c0*/ 	.byte	0x04, 0x28
        /*02c2*/ 	.short	(.L_1869 - .L_1868)


	//   ....[0]....
.L_1868:
        /*02c4*/ 	.word	0x00002f80


	//   ....[1]....
        /*02c8*/ 	.word	0x00002fa0


	//   ....[2]....
        /*02cc*/ 	.word	0x00002fc0


	//   ....[3]....
        /*02d0*/ 	.word	0x00002fe0


	//   ....[4]....
        /*02d4*/ 	.word	0x00003000


	//   ....[5]....
        /*02d8*/ 	.word	0x00003020


	//   ....[6]....
        /*02dc*/ 	.word	0x00003040


	//   ....[7]....
        /*02e0*/ 	.word	0x00003060


	//   ....[8]....
        /*02e4*/ 	.word	0x00003070


	//   ....[9]....
        /*02e8*/ 	.word	0x00003090


	//   ....[10]....
        /*02ec*/ 	.word	0x00005a00


	//   ....[11]....
        /*02f0*/ 	.word	0x00005a60


	//   ....[12]....
        /*02f4*/ 	.word	0x00005ad0


	//   ....[13]....
        /*02f8*/ 	.word	0x00005b30


	//   ....[14]....
        /*02fc*/ 	.word	0x00005ba0


	//   ....[15]....
        /*0300*/ 	.word	0x00005c00


	//   ....[16]....
        /*0304*/ 	.word	0x00005c70


	//   ....[17]....
        /*0308*/ 	.word	0x00005cd0


	//   ....[18]....
        /*030c*/ 	.word	0x00005d40


	//   ....[19]....
        /*0310*/ 	.word	0x00005da0


	//----- nvinfo : EIATTR_EXIT_INSTR_OFFSETS
	.align		4
.L_1869:
        /*0314*/ 	.byte	0x04, 0x1c
        /*0316*/ 	.short	(.L_1871 - .L_1870)


	//   ....[0]....
.L_1870:
        /*0318*/ 	.word	0x000059a0


	//----- nvinfo : EIATTR_MAX_THREADS
	.align		4
.L_1871:
        /*031c*/ 	.byte	0x04, 0x05
        /*031e*/ 	.short	(.L_1873 - .L_1872)
.L_1872:
        /*0320*/ 	.word	0x00000100
        /*0324*/ 	.word	0x00000001
        /*0328*/ 	.word	0x00000001


	//----- nvinfo : EIATTR_CRS_STACK_SIZE
	.align		4
.L_1873:
        /*032c*/ 	.byte	0x04, 0x1e
        /*032e*/ 	.short	(.L_1875 - .L_1874)
.L_1874:
        /*0330*/ 	.word	0x00000000


	//----- nvinfo : EIATTR_CBANK_PARAM_SIZE
	.align		4
.L_1875:
        /*0334*/ 	.byte	0x03, 0x19
        /*0336*/ 	.short	0x0128


	//----- nvinfo : EIATTR_PARAM_CBANK
	.align		4
        /*0338*/ 	.byte	0x04, 0x0a
        /*033a*/ 	.short	(.L_1877 - .L_1876)
	.align		4
.L_1876:
        /*033c*/ 	.word	index@(.nv.constant0._ZN10layer_norm31ln_parallel_residual_bwd_kernelINS_13Kernel_traitsIf6__halfS2_S2_fjLj7168ELj1ELj1ELj8ELj8ENS_18Kernel_traits_baseILj7168EfS2_S2_S2_fjLj256EEEEELb0ELb0ELb1EEEvNS_9BwdParamsE)
        /*0340*/ 	.short	0x0210
        /*0342*/ 	.short	0x0128


	//----- nvinfo : EIATTR_SW_WAR
	.align		4
.L_1877:
        /*0344*/ 	.byte	0x04, 0x36
        /*0346*/ 	.short	(.L_1879 - .L_1878)
.L_1878:
        /*0348*/ 	.word	0x00000008
.L_1879:


//--------------------- .nv.info._ZN10layer_norm31ln_parallel_residual_bwd_kernelINS_13Kernel_traitsIf6__halfS2_S2_fjLj7168ELj1ELj1ELj8ELj8ENS_18Kernel_traits_baseILj7168EfS2_S2_S2_fjLj256EEEEELb0ELb1ELb0EEEvNS_9BwdParamsE --------------------------
	.section	.nv.info._ZN10layer_norm31ln_parallel_residual_bwd_kernelINS_13Kernel_traitsIf6__halfS2_S2_fjLj7168ELj1ELj1ELj8ELj8ENS_18Kernel_traits_baseILj7168EfS2_S2_S2_fjLj256EEEEELb0ELb1ELb0EEEvNS_9BwdParamsE,"",@"SHT_CUDA_INFO"
	.sectionflags	@""
	.align	4


	//----- nvinfo : EIATTR_CUDA_API_VERSION
	.align		4
        /*0000*/ 	.byte	0x04, 0x37
        /*0002*/ 	.short	(.L_1881 - .L_1880)
.L_1880:
        /*0004*/ 	.word	0x00000082


	//----- nvinfo : EIATTR_KPARAM_INFO
	.align		4
.L_1881:
        /*0008*/ 	.byte	0x04, 0x17
        /*000a*/ 	.short	(.L_1883 - .L_1882)
.L_1882:
        /*000c*/ 	.word	0x00000000
        /*0010*/ 	.short	0x0000
        /*0012*/ 	.short	0x0000
        /*0014*/ 	.byte	0x00, 0xf0, 0xa1, 0x04


	//----- nvinfo : EIATTR_SPARSE_MMA_MASK
	.align		4
.L_1883:
        /*0018*/ 	.byte	0x03, 0x50
        /*001a*/ 	.short	0x0000


	//----- nvinfo : EIATTR_MAXREG_COUNT
	.align		4
        /*001c*/ 	.byte	0x03, 0x1b
        /*001e*/ 	.short	0x00ff


	//----- nvinfo : EIATTR_NUM_BARRIERS
	.align		4
        /*0020*/ 	.byte	0x02, 0x4c
        /*0022*/ 	.byte	0x01
	.zero		1


	//----- nvinfo : EIATTR_MERCURY_ISA_VERSION
	.align		4
        /*0024*/ 	.byte	0x03, 0x5f
        /*0026*/ 	.short	0x0101


	//----- nvinfo : EIATTR_COOP_GROUP_MASK_REGIDS
	.align		4
        /*0028*/ 	.byte	0x04, 0x29
        /*002a*/ 	.short	(.L_1885 - .L_1884)


	//   ....[0]....
.L_1884:
        /*002c*/ 	.word	0xffffffff


	//   ....[1]....
        /*0030*/ 	.word	0xffffffff


	//   ....[2]....
        /*0034*/ 	.word	0xffffffff


	//   ....[3]....
        /*0038*/ 	.word	0xffffffff


	//   ....[4]....
        /*003c*/ 	.word	0xffffffff


	//   ....[5]....
        /*0040*/ 	.word	0xffffffff


	//   ....[6]....
        /*0044*/ 	.word	0xffffffff


	//   ....[7]....
        /*0048*/ 	.word	0xffffffff


	//   ....[8]....
        /*004c*/ 	.word	0xffffffff


	//   ....[9]....
        /*0050*/ 	.word	0xffffffff


	//   ....[10]....
        /*0054*/ 	.word	0x05000086


	//   ....[11]....
        /*0058*/ 	.word	0x05000086


	//   ....[12]....
        /*005c*/ 	.word	0x05000086


	//   ....[13]....
        /*0060*/ 	.word	0x05000086


	//   ....[14]....
        /*0064*/ 	.word	0x05000086


	//   ....[15]....
        /*0068*/ 	.word	0x05000086


	//   ....[16]....
        /*006c*/ 	.word	0x05000086


	//   ....[17]....
        /*0070*/ 	.word	0x05000086


	//   ....[18]....
        /*0074*/ 	.word	0x05000086


	//   ....[19]....
        /*0078*/ 	.word	0x05000086


	//----- nvinfo : EIATTR_COOP_GROUP_INSTR_OFFSETS
	.align		4
.L_1885:
        /*007c*/ 	.byte	0x04, 0x28
        /*007e*/ 	.short	(.L_1887 - .L_1886)


	//   ....[0]....
.L_1886:
        /*0080*/ 	.word	0x000020e0


	//   ....[1]....
        /*0084*/ 	.word	0x000020f0


	//   ....[2]....
        /*0088*/ 	.word	0x00002120


	//   ....[3]....
        /*008c*/ 	.word	0x00002130


	//   ....[4]....
        /*0090*/ 	.word	0x00002160


	//   ....[5]....
        /*0094*/ 	.word	0x00002170


	//   ....[6]....
        /*0098*/ 	.word	0x000021a0


	//   ....[7]....
        /*009c*/ 	.word	0x000021b0


	//   ....[8]....
        /*00a0*/ 	.word	0x000021e0


	//   ....[9]....
        /*00a4*/ 	.word	0x000021f0


	//   ....[10]....
        /*00a8*/ 	.word	0x00004b10


	//   ....[11]....
        /*00ac*/ 	.word	0x00004b60


	//   ....[12]....
        /*00b0*/ 	.word	0x00004bd0


	//   ....[13]....
        /*00b4*/ 	.word	0x00004c30


	//   ....[14]....
        /*00b8*/ 	.word	0x00004ca0


	//   ....[15]....
        /*00bc*/ 	.word	0x00004d00


	//   ....[16]....
        /*00c0*/ 	.word	0x00004d70


	//   ....[17]....
        /*00c4*/ 	.word	0x00004dd0


	//   ....[18]....
        /*00c8*/ 	.word	0x00004e40


	//   ....[19]....
        /*00cc*/ 	.word	0x00004ea0


	//----- nvinfo : EIATTR_EXIT_INSTR_OFFSETS
	.align		4
.L_1887:
        /*00d0*/ 	.byte	0x04, 0x1c
        /*00d2*/ 	.short	(.L_1889 - .L_1888)


	//   ....[0]....
.L_1888:
        /*00d4*/ 	.word	0x00004a30


	//   ....[1]....
        /*00d8*/ 	.word	0x00004ab0


	//----- nvinfo : EIATTR_MAX_THREADS
	.align		4
.L_1889:
        /*00dc*/ 	.byte	0x04, 0x05
        /*00de*/ 	.short	(.L_1891 - .L_1890)
.L_1890:
        /*00e0*/ 	.word	0x00000100
        /*00e4*/ 	.word	0x00000001
        /*00e8*/ 	.word	0x00000001


	//----- nvinfo : EIATTR_CRS_STACK_SIZE
	.align		4
.L_1891:
        /*00ec*/ 	.byte	0x04, 0x1e
        /*00ee*/ 	.short	(.L_1893 - .L_1892)
.L_1892:
        /*00f0*/ 	.word	0x00000000


	//----- nvinfo : EIATTR_CBANK_PARAM_SIZE
	.align		4
.L_1893:
        /*00f4*/ 	.byte	0x03, 0x19
        /*00f6*/ 	.short	0x0128


	//----- nvinfo : EIATTR_PARAM_CBANK
	.align		4
        /*00f8*/ 	.byte	0x04, 0x0a
        /*00fa*/ 	.short	(.L_1895 - .L_1894)
	.align		4
.L_1894:
        /*00fc*/ 	.word	index@(.nv.constant0._ZN10layer_norm31ln_parallel_residual_bwd_kernelINS_13Kernel_traitsIf6__halfS2_S2_fjLj7168ELj1ELj1ELj8ELj8ENS_18Kernel_traits_baseILj7168EfS2_S2_S2_fjLj256EEEEELb0ELb1ELb0EEEvNS_9BwdParamsE)
        /*0100*/ 	.short	0x0210
        /*0102*/ 	.short	0x0128


	//----- nvinfo : EIATTR_SW_WAR
	.align		4
.L_1895:
        /*0104*/ 	.byte	0x04, 0x36
        /*0106*/ 	.short	(.L_1897 - .L_1896)
.L_1896:
        /*0108*/ 	.word	0x00000008
.L_1897:


//--------------------- .nv.info._ZN10layer_norm31ln_parallel_residual_bwd_kernelINS_13Kernel_traitsIf6__halfS2_S2_fjLj7168ELj1ELj1ELj8ELj8ENS_18Kernel_traits_baseILj7168EfS2_S2_S2_fjLj256EEEEELb0ELb1ELb1EEEvNS_9BwdParamsE --------------------------
	.section	.nv.info._ZN10layer_norm31ln_parallel_residual_bwd_kernelINS_13Kernel_traitsIf6__halfS2_S2_fjLj7168ELj1ELj1ELj8ELj8ENS_18Kernel_traits_baseILj7168EfS2_S2_S2_fjLj256EEEEELb0ELb1ELb1EEEvNS_9BwdParamsE,"",@"SHT_CUDA_INFO"
	.sectionflags	@""
	.align	4


	//----- nvinfo : EIATTR_CUDA_API_VERSION
	.align		4
        /*0000*/ 	.byte	0x04, 0x37
        /*0002*/ 	.short	(.L_1899 - .L_1898)
.L_1898:
        /*0004*/ 	.word	0x00000082


	//----- nvinfo : EIATTR_KPARAM_INFO
	.align		4
.L_1899:
        /*0008*/ 	.byte	0x04, 0x17
        /*000a*/ 	.short	(.L_1901 - .L_1900)
.L_1900:
        /*000c*/ 	.word	0x00000000
        /*0010*/ 	.short	0x0000
        /*0012*/ 	.short	0x0000
        /*0014*/ 	.byte	0x00, 0xf0, 0xa1, 0x04


	//----- nvinfo : EIATTR_SPARSE_MMA_MASK
	.align		4
.L_1901:
        /*0018*/ 	.byte	0x03, 0x50
        /*001a*/ 	.short	0x0000


	//----- nvinfo : EIATTR_MAXREG_COUNT
	.align		4
        /*001c*/ 	.byte	0x03, 0x1b
        /*001e*/ 	.short	0x00ff


	//----- nvinfo : EIATTR_NUM_BARRIERS
	.align		4
        /*0020*/ 	.byte	0x02, 0x4c
        /*0022*/ 	.byte	0x01
	.zero		1


	//----- nvinfo : EIATTR_MERCURY_ISA_VERSION
	.align		4
        /*0024*/ 	.byte	0x03, 0x5f
        /*0026*/ 	.short	0x0101


	//----- nvinfo : EIATTR_COOP_GROUP_MASK_REGIDS
	.align		4
        /*0028*/ 	.byte	0x04, 0x29
        /*002a*/ 	.short	(.L_1903 - .L_1902)


	//   ....[0]....
.L_1902:
        /*002c*/ 	.word	0xffffffff


	//   ....[1]....
        /*0030*/ 	.word	0xffffffff


	//   ....[2]....
        /*0034*/ 	.word	0xffffffff


	//   ....[3]....
        /*0038*/ 	.word	0xffffffff


	//   ....[4]....
        /*003c*/ 	.word	0xffffffff


	//   ....[5]....
        /*0040*/ 	.word	0xffffffff


	//   ....[6]....
        /*0044*/ 	.word	0xffffffff


	//   ....[7]....
        /*0048*/ 	.word	0xffffffff


	//   ....[8]....
        /*004c*/ 	.word	0xffffffff


	//   ....[9]....
        /*0050*/ 	.word	0xffffffff


	//   ....[10]....
        /*0054*/ 	.word	0x0500002a


	//   ....[11]....
        /*0058*/ 	.word	0x0500002a


	//   ....[12]....
        /*005c*/ 	.word	0x0500002a


	//   ....[13]....
        /*0060*/ 	.word	0x0500002a


	//   ....[14]....
        /*0064*/ 	.word	0x0500002a


	//   ....[15]....
        /*0068*/ 	.word	0x0500002a


	//   ....[16]....
        /*006c*/ 	.word	0x0500002a


	//   ....[17]....
        /*0070*/ 	.word	0x0500002a


	//   ....[18]....
        /*0074*/ 	.word	0x0500002a


	//   ....[19]....
        /*0078*/ 	.word	0x0500002a


	//----- nvinfo : EIATTR_COOP_GROUP_INSTR_OFFSETS
	.align		4
.L_1903:
        /*007c*/ 	.byte	0x04, 0x28
        /*007e*/ 	.short	(.L_1905 - .L_1904)


	//   ....[0]....
.L_1904:
        /*0080*/ 	.word	0x00001e90


	//   ....[1]....
        /*0084*/ 	.word	0x00001ea0


	//   ....[2]....
        /*0088*/ 	.word	0x00001ed0


	//   ....[3]....
        /*008c*/ 	.word	0x00001ee0


	//   ....[4]....
        /*0090*/ 	.word	0x00001f10


	//   ....[5]....
        /*0094*/ 	.word	0x00001f20


	//   ....[6]....
        /*0098*/ 	.word	0x00001f50


	//   ....[7]....
        /*009c*/ 	.word	0x00001f60


	//   ....[8]....
        /*00a0*/ 	.word	0x00001f90


	//   ....[9]....
        /*00a4*/ 	.word	0x00001fa0


	//   ....[10]....
        /*00a8*/ 	.word	0x00004290


	//   ....[11]....
        /*00ac*/ 	.word	0x000042e0


	//   ....[12]....
        /*00b0*/ 	.word	0x00004350


	//   ....[13]....
        /*00b4*/ 	.word	0x000043b0


	//   ....[14]....
        /*00b8*/ 	.word	0x00004420


	//   ....[15]....
        /*00bc*/ 	.word	0x00004480


	//   ....[16]....
        /*00c0*/ 	.word	0x000044f0


	//   ....[17]....
        /*00c4*/ 	.word	0x00004550


	//   ....[18]....
        /*00c8*/ 	.word	0x000045c0


	//   ....[19]....
        /*00cc*/ 	.word	0x00004620


	//----- nvinfo : EIATTR_EXIT_INSTR_OFFSETS
	.align		4
.L_1905:
        /*00d0*/ 	.byte	0x04, 0x1c
        /*00d2*/ 	.short	(.L_1907 - .L_1906)


	//   ....[0]....
.L_1906:
        /*00d4*/ 	.word	0x00004230


	//----- nvinfo : EIATTR_MAX_THREADS
	.align		4
.L_1907:
        /*00d8*/ 	.byte	0x04, 0x05
        /*00da*/ 	.short	(.L_1909 - .L_1908)
.L_1908:
        /*00dc*/ 	.word	0x00000100
        /*00e0*/ 	.word	0x00000001
        /*00e4*/ 	.word	0x00000001


	//----- nvinfo : EIATTR_CRS_STACK_SIZE
	.align		4
.L_1909:
        /*00e8*/ 	.byte	0x04, 0x1e
        /*00ea*/ 	.short	(.L_1911 - .L_1910)
.L_1910:
        /*00ec*/ 	.word	0x00000000


	//----- nvinfo : EIATTR_CBANK_PARAM_SIZE
	.align		4
.L_1911:
        /*00f0*/ 	.byte	0x03, 0x19
        /*00f2*/ 	.short	0x0128


	//----- nvinfo : EIATTR_PARAM_CBANK
	.align		4
        /*00f4*/ 	.byte	0x04, 0x0a
        /*00f6*/ 	.short	(.L_1913 - .L_1912)
	.align		4
.L_1912:
        /*00f8*/ 	.word	index@(.nv.constant0._ZN10layer_norm31ln_parallel_residual_bwd_kernelINS_13Kernel_traitsIf6__halfS2_S2_fjLj7168ELj1ELj1ELj8ELj8ENS_18Kernel_traits_baseILj7168EfS2_S2_S2_fjLj256EEEEELb0ELb1ELb1EEEvNS_9BwdParamsE)
        /*00fc*/ 	.short	0x0210
        /*00fe*/ 	.short	0x0128


	//----- nvinfo : EIATTR_SW_WAR
	.align		4
.L_1913:
        /*0100*/ 	.byte	0x04, 0x36
        /*0102*/ 	.short	(.L_1915 - .L_1914)
.L_1914:
        /*0104*/ 	.word	0x00000008
.L_1915:


//--------------------- .nv.info._ZN10layer_norm31ln_parallel_residual_bwd_kernelINS_13Kernel_traitsIf6__halfS2_S2_fjLj7168ELj1ELj1ELj8ELj8ENS_18Kernel_traits_baseILj7168EfS2_S2_S2_fjLj256EEEEELb1ELb0ELb0EEEvNS_9BwdParamsE --------------------------
	.section	.nv.info._ZN10layer_norm31ln_parallel_residual_bwd_kernelINS_13Kernel_traitsIf6__halfS2_S2_fjLj7168ELj1ELj1ELj8ELj8ENS_18Kernel_traits_baseILj7168EfS2_S2_S2_fjLj256EEEEELb1ELb0ELb0EEEvNS_9BwdParamsE,"",@"SHT_CUDA_INFO"
	.sectionflags	@""
	.align	4


	//----- nvinfo : EIATTR_CUDA_API_VERSION
	.align		4
        /*0000*/ 	.byte	0x04, 0x37
        /*0002*/ 	.short	(.L_1917 - .L_1916)
.L_1916:
        /*0004*/ 	.word	0x00000082


	//----- nvinfo : EIATTR_KPARAM_INFO
	.align		4
.L_1917:
        /*0008*/ 	.byte	0x04, 0x17
        /*000a*/ 	.short	(.L_1919 - .L_1918)
.L_1918:
        /*000c*/ 	.word	0x00000000
        /*0010*/ 	.short	0x0000
        /*0012*/ 	.short	0x0000
        /*0014*/ 	.byte	0x00, 0xf0, 0xa1, 0x04


	//----- nvinfo : EIATTR_SPARSE_MMA_MASK
	.align		4
.L_1919:
        /*0018*/ 	.byte	0x03, 0x50
        /*001a*/ 	.short	0x0000


	//----- nvinfo : EIATTR_MAXREG_COUNT
	.align		4
        /*001c*/ 	.byte	0x03, 0x1b
        /*001e*/ 	.short	0x00ff


	//----- nvinfo : EIATTR_NUM_BARRIERS
	.align		4
        /*0020*/ 	.byte	0x02, 0x4c
        /*0022*/ 	.byte	0x01
	.zero		1


	//----- nvinfo : EIATTR_ANNOTATIONS
	.align		4
        /*0024*/ 	.byte	0x04, 0x55
        /*0026*/ 	.short	(.L_1921 - .L_1920)


	//   ....[0]....
.L_1920:
        /* <DEDUP_REMOVED lines=28> */


	//----- nvinfo : EIATTR_MERCURY_ISA_VERSION
	.align		4
.L_1921:
        /*01d0*/ 	.byte	0x03, 0x5f
        /*01d2*/ 	.short	0x0101


	//----- nvinfo : EIATTR_COOP_GROUP_MASK_REGIDS
	.align		4
        /*01d4*/ 	.byte	0x04, 0x29
        /*01d6*/ 	.short	(.L_1923 - .L_1922)


	//   ....[0]....
.L_1922:
        /*01d8*/ 	.word	0xffffffff


	//   ....[1]....
        /*01dc*/ 	.word	0xffffffff


	//   ....[2]....
        /*01e0*/ 	.word	0xffffffff


	//   ....[3]....
        /*01e4*/ 	.word	0xffffffff


	//   ....[4]....
        /*01e8*/ 	.word	0xffffffff


	//   ....[5]....
        /*01ec*/ 	.word	0xffffffff


	//   ....[6]....
        /*01f0*/ 	.word	0xffffffff


	//   ....[7]....
        /*01f4*/ 	.word	0xffffffff


	//   ....[8]....
        /*01f8*/ 	.word	0xffffffff


	//   ....[9]....
        /*01fc*/ 	.word	0xffffffff


	//   ....[10]....
        /*0200*/ 	.word	0x050000c2


	//   ....[11]....
        /*0204*/ 	.word	0x050000c2


	//   ....[12]....
        /*0208*/ 	.word	0x050000c2


	//   ....[13]....
        /*020c*/ 	.word	0x050000c2


	//   ....[14]....
        /*0210*/ 	.word	0x050000c2


	//   ....[15]....
        /*0214*/ 	.word	0x050000c2


	//   ....[16]....
        /*0218*/ 	.word	0x050000c2


	//   ....[17]....
        /*021c*/ 	.word	0x050000c2


	//   ....[18]....
        /*0220*/ 	.word	0x050000c2


	//   ....[19]....
        /*0224*/ 	.word	0x050000c2


	//----- nvinfo : EIATTR_COOP_GROUP_INSTR_OFFSETS
	.align		4
.L_1923:
        /*0228*/ 	.byte	0x04, 0x28
        /*022a*/ 	.short	(.L_1925 - .L_1924)


	//   ....[0]....
.L_1924:
        /*022c*/ 	.word	0x00003840


	//   ....[1]....
        /*0230*/ 	.word	0x00003860


	//   ....[2]....
        /*0234*/ 	.word	0x00003880


	//   ....[3]....
        /*0238*/ 	.word	0x000038a0


	//   ....[4]....
        /*023c*/ 	.word	0x000038c0


	//   ....[5]....
        /*0240*/ 	.word	0x000038e0


	//   ....[6]....
        /*0244*/ 	.word	0x00003900


	//   ....[7]....
        /*0248*/ 	.word	0x00003920


	//   ....[8]....
        /*024c*/ 	.word	0x00003930


	//   ....[9]....
        /*0250*/ 	.word	0x00003950


	//   ....[10]....
        /*0254*/ 	.word	0x00007170


	//   ....[11]....
        /*0258*/ 	.word	0x000071e0


	//   ....[12]....
        /*025c*/ 	.word	0x00007250


	//   ....[13]....
        /*0260*/ 	.word	0x000072c0


	//   ....[14]....
        /*0264*/ 	.word	0x00007330


	//   ....[15]....
        /*0268*/ 	.word	0x000073a0


	//   ....[16]....
        /*026c*/ 	.word	0x00007410


	//   ....[17]....
        /*0270*/ 	.word	0x00007480


	//   ....[18]....
        /*0274*/ 	.word	0x000074f0


	//   ....[19]....
        /*0278*/ 	.word	0x00007540


	//----- nvinfo : EIATTR_EXIT_INSTR_OFFSETS
	.align		4
.L_1925:
        /*027c*/ 	.byte	0x04, 0x1c
        /*027e*/ 	.short	(.L_1927 - .L_1926)


	//   ....[0]....
.L_1926:
        /*0280*/ 	.word	0x00007050


	//   ....[1]....
        /*0284*/ 	.word	0x00007120


	//----- nvinfo : EIATTR_MAX_THREADS
	.align		4
.L_1927:
        /*0288*/ 	.byte	0x04, 0x05
        /*028a*/ 	.short	(.L_1929 - .L_1928)
.L_1928:
        /*028c*/ 	.word	0x00000100
        /*0290*/ 	.word	0x00000001
        /*0294*/ 	.word	0x00000001


	//----- nvinfo : EIATTR_CRS_STACK_SIZE
	.align		4
.L_1929:
        /*0298*/ 	.byte	0x04, 0x1e
        /*029a*/ 	.short	(.L_1931 - .L_1930)
.L_1930:
        /*029c*/ 	.word	0x00000000


	//----- nvinfo : EIATTR_CBANK_PARAM_SIZE
	.align		4
.L_1931:
        /*02a0*/ 	.byte	0x03, 0x19
        /*02a2*/ 	.short	0x0128


	//----- nvinfo : EIATTR_PARAM_CBANK
	.align		4
        /*02a4*/ 	.byte	0x04, 0x0a
        /*02a6*/ 	.short	(.L_1933 - .L_1932)
	.align		4
.L_1932:
        /*02a8*/ 	.word	index@(.nv.constant0._ZN10layer_norm31ln_parallel_residual_bwd_kernelINS_13Kernel_traitsIf6__halfS2_S2_fjLj7168ELj1ELj1ELj8ELj8ENS_18Kernel_traits_baseILj7168EfS2_S2_S2_fjLj256EEEEELb1ELb0ELb0EEEvNS_9BwdParamsE)
        /*02ac*/ 	.short	0x0210
        /*02ae*/ 	.short	0x0128


	//----- nvinfo : EIATTR_SW_WAR
	.align		4
.L_1933:
        /*02b0*/ 	.byte	0x04, 0x36
        /*02b2*/ 	.short	(.L_1935 - .L_1934)
.L_1934:
        /*02b4*/ 	.word	0x00000008
.L_1935:


//--------------------- .nv.info._ZN10layer_norm31ln_parallel_residual_bwd_kernelINS_13Kernel_traitsIf6__halfS2_S2_fjLj7168ELj1ELj1ELj8ELj8ENS_18Kernel_traits_baseILj7168EfS2_S2_S2_fjLj256EEEEELb1ELb0ELb1EEEvNS_9BwdParamsE --------------------------
	.section	.nv.info._ZN10layer_norm31ln_parallel_residual_bwd_kernelINS_13Kernel_traitsIf6__halfS2_S2_fjLj7168ELj1ELj1ELj8ELj8ENS_18Kernel_traits_baseILj7168EfS2_S2_S2_fjLj256EEEEELb1ELb0ELb1EEEvNS_9BwdParamsE,"",@"SHT_CUDA_INFO"
	.sectionflags	@""
	.align	4


	//----- nvinfo : EIATTR_CUDA_API_VERSION
	.align		4
        /*0000*/ 	.byte	0x04, 0x37
        /*0002*/ 	.short	(.L_1937 - .L_1936)
.L_1936:
        /*0004*/ 	.word	0x00000082


	//----- nvinfo : EIATTR_KPARAM_INFO
	.align		4
.L_1937:
        /*0008*/ 	.byte	0x04, 0x17
        /*000a*/ 	.short	(.L_1939 - .L_1938)
.L_1938:
        /*000c*/ 	.word	0x00000000
        /*0010*/ 	.short	0x0000
        /*0012*/ 	.short	0x0000
        /*0014*/ 	.byte	0x00, 0xf0, 0xa1, 0x04


	//----- nvinfo : EIATTR_SPARSE_MMA_MASK
	.align		4
.L_1939:
        /*0018*/ 	.byte	0x03, 0x50
        /*001a*/ 	.short	0x0000


	//----- nvinfo : EIATTR_MAXREG_COUNT
	.align		4
        /*001c*/ 	.byte	0x03, 0x1b
        /*001e*/ 	.short	0x00ff


	//----- nvinfo : EIATTR_NUM_BARRIERS
	.align		4
        /*0020*/ 	.byte	0x02, 0x4c
        /*0022*/ 	.byte	0x01
	.zero		1


	//----- nvinfo : EIATTR_ANNOTATIONS
	.align		4
        /*0024*/ 	.byte	0x04, 0x55
        /*0026*/ 	.short	(.L_1941 - .L_1940)


	//   ....[0]....
.L_1940:
        /* <DEDUP_REMOVED lines=75> */


	//----- nvinfo : EIATTR_MERCURY_ISA_VERSION
	.align		4
.L_1941:
        /*04c8*/ 	.byte	0x03, 0x5f
        /*04ca*/ 	.short	0x0101


	//----- nvinfo : EIATTR_COOP_GROUP_MASK_REGIDS
	.align		4
        /*04cc*/ 	.byte	0x04, 0x29
        /*04ce*/ 	.short	(.L_1943 - .L_1942)


	//   ....[0]....
.L_1942:
        /*04d0*/ 	.word	0xffffffff


	//   ....[1]....
        /*04d4*/ 	.word	0xffffffff


	//   ....[2]....
        /*04d8*/ 	.word	0xffffffff


	//   ....[3]....
        /*04dc*/ 	.word	0xffffffff


	//   ....[4]....
        /*04e0*/ 	.word	0xffffffff


	//   ....[5]....
        /*04e4*/ 	.word	0xffffffff


	//   ....[6]....
        /*04e8*/ 	.word	0xffffffff


	//   ....[7]....
        /*04ec*/ 	.word	0xffffffff


	//   ....[8]....
        /*04f0*/ 	.word	0xffffffff


	//   ....[9]....
        /*04f4*/ 	.word	0xffffffff


	//   ....[10]....
        /*04f8*/ 	.word	0x0500006a


	//   ....[11]....
        /*04fc*/ 	.word	0x0500006a


	//   ....[12]....
        /*0500*/ 	.word	0x0500006a


	//   ....[13]....
        /*0504*/ 	.word	0x0500006a


	//   ....[14]....
        /*0508*/ 	.word	0x0500006a


	//   ....[15]....
        /*050c*/ 	.word	0x0500006a


	//   ....[16]....
        /*0510*/ 	.word	0x0500006a


	//   ....[17]....
        /*0514*/ 	.word	0x0500006a


	//   ....[18]....
        /*0518*/ 	.word	0x0500006a


	//   ....[19]....
        /*051c*/ 	.word	0x0500006a


	//----- nvinfo : EIATTR_COOP_GROUP_INSTR_OFFSETS
	.align		4
.L_1943:
        /*0520*/ 	.byte	0x04, 0x28
        /*0522*/ 	.short	(.L_1945 - .L_1944)


	//   ....[0]....
.L_1944:
        /*0524*/ 	.word	0x00003780


	//   ....[1]....
        /*0528*/ 	.word	0x000037a0


	//   ....[2]....
        /*052c*/ 	.word	0x000037c0


	//   ....[3]....
        /*0530*/ 	.word	0x000037e0


	//   ....[4]....
        /*0534*/ 	.word	0x00003800


	//   ....[5]....
        /*0538*/ 	.word	0x00003820


	//   ....[6]....
        /*053c*/ 	.word	0x00003840


	//   ....[7]....
        /*0540*/ 	.word	0x00003860


	//   ....[8]....
        /*0544*/ 	.word	0x00003870


	//   ....[9]....
        /*0548*/ 	.word	0x00003890


	//   ....[10]....
        /*054c*/ 	.word	0x00006c30


	//   ....[11]....
        /*0550*/ 	.word	0x00006c80


	//   ....[12]....
        /*0554*/ 	.word	0x00006ce0


	//   ....[13]....
        /*0558*/ 	.word	0x00006d30


	//   ....[14]....
        /*055c*/ 	.word	0x00006d90


	//   ....[15]....
        /*0560*/ 	.word	0x00006de0


	//   ....[16]....
        /*0564*/ 	.word	0x00006e40


	//   ....[17]....
        /*0568*/ 	.word	0x00006e90


	//   ....[18]....
        /*056c*/ 	.word	0x00006ef0


	//   ....[19]....
        /*0570*/ 	.word	0x00006f40


	//----- nvinfo : EIATTR_EXIT_INSTR_OFFSETS
	.align		4
.L_1945:
        /*0574*/ 	.byte	0x04, 0x1c
        /*0576*/ 	.short	(.L_1947 - .L_1946)


	//   ....[0]....
.L_1946:
        /*0578*/ 	.word	0x00006bd0


	//----- nvinfo : EIATTR_MAX_THREADS
	.align		4
.L_1947:
        /*057c*/ 	.byte	0x04, 0x05
        /*057e*/ 	.short	(.L_1949 - .L_1948)
.L_1948:
        /*0580*/ 	.word	0x00000100
        /*0584*/ 	.word	0x00000001
        /*0588*/ 	.word	0x00000001


	//----- nvinfo : EIATTR_CRS_STACK_SIZE
	.align		4
.L_1949:
        /*058c*/ 	.byte	0x04, 0x1e
        /*058e*/ 	.short	(.L_1951 - .L_1950)
.L_1950:
        /*0590*/ 	.word	0x00000000


	//----- nvinfo : EIATTR_CBANK_PARAM_SIZE
	.align		4
.L_1951:
        /*0594*/ 	.byte	0x03, 0x19
        /*0596*/ 	.short	0x0128


	//----- nvinfo : EIATTR_PARAM_CBANK
	.align		4
        /*0598*/ 	.byte	0x04, 0x0a
        /*059a*/ 	.short	(.L_1953 - .L_1952)
	.align		4
.L_1952:
        /*059c*/ 	.word	index@(.nv.constant0._ZN10layer_norm31ln_parallel_residual_bwd_kernelINS_13Kernel_traitsIf6__halfS2_S2_fjLj7168ELj1ELj1ELj8ELj8ENS_18Kernel_traits_baseILj7168EfS2_S2_S2_fjLj256EEEEELb1ELb0ELb1EEEvNS_9BwdParamsE)
        /*05a0*/ 	.short	0x0210
        /*05a2*/ 	.short	0x0128


	//----- nvinfo : EIATTR_SW_WAR
	.align		4
.L_1953:
        /*05a4*/ 	.byte	0x04, 0x36
        /*05a6*/ 	.short	(.L_1955 - .L_1954)
.L_1954:
        /*05a8*/ 	.word	0x00000008
.L_1955:


//--------------------- .nv.info._ZN10layer_norm22ln_bwd_finalize_kernelINS_22Kernel_traits_finalizeILj7168Ef6__halfS2_S2_fjLb0ELj1024ELj4ENS_18Kernel_traits_baseILj7168EfS2_S2_S2_fjLj1024EEEEELb0ELb0EEEvNS_9BwdParamsE --------------------------
	.section	.nv.info._ZN10layer_norm22ln_bwd_finalize_kernelINS_22Kernel_traits_finalizeILj7168Ef6__halfS2_S2_fjLb0ELj1024ELj4ENS_18Kernel_traits_baseILj7168EfS2_S2_S2_fjLj1024EEEEELb0ELb0EEEvNS_9BwdParamsE,"",@"SHT_CUDA_INFO"
	.sectionflags	@""
	.align	4


	//----- nvinfo : EIATTR_CUDA_API_VERSION
	.align		4
        /*0000*/ 	.byte	0x04, 0x37
        /*0002*/ 	.short	(.L_1957 - .L_1956)
.L_1956:
        /*0004*/ 	.word	0x00000082


	//----- nvinfo : EIATTR_KPARAM_INFO
	.align		4
.L_1957:
        /*0008*/ 	.byte	0x04, 0x17
        /*000a*/ 	.short	(.L_1959 - .L_1958)
.L_1958:
        /*000c*/ 	.word	0x00000000
        /*0010*/ 	.short	0x0000
        /*0012*/ 	.short	0x0000
        /*0014*/ 	.byte	0x00, 0xf0, 0xa1, 0x04


	//----- nvinfo : EIATTR_SPARSE_MMA_MASK
	.align		4
.L_1959:
        /*0018*/ 	.byte	0x03, 0x50
        /*001a*/ 	.short	0x0000


	//----- nvinfo : EIATTR_MAXREG_COUNT
	.align		4
        /*001c*/ 	.byte	0x03, 0x1b
        /*001e*/ 	.short	0x0040


	//----- nvinfo : EIATTR_NUM_BARRIERS
	.align		4
        /*0020*/ 	.byte	0x02, 0x4c
        /*0022*/ 	.byte	0x01
	.zero		1


	//----- nvinfo : EIATTR_MERCURY_ISA_VERSION
	.align		4
        /*0024*/ 	.byte	0x03, 0x5f
        /*0026*/ 	.short	0x0101


	//----- nvinfo : EIATTR_COOP_GROUP_MASK_REGIDS
	.align		4
        /*0028*/ 	.byte	0x04, 0x29
        /*002a*/ 	.short	(.L_1961 - .L_1960)


	//   ....[0]....
.L_1960:
        /*002c*/ 	.word	0xffffffff


	//   ....[1]....
        /*0030*/ 	.word	0xffffffff


	//   ....[2]....
        /*0034*/ 	.word	0xffffffff


	//   ....[3]....
        /*0038*/ 	.word	0xffffffff


	//   ....[4]....
        /*003c*/ 	.word	0xffffffff


	//   ....[5]....
        /*0040*/ 	.word	0xffffffff


	//   ....[6]....
        /*0044*/ 	.word	0xffffffff


	//   ....[7]....
        /*0048*/ 	.word	0xffffffff


	//   ....[8]....
        /*004c*/ 	.word	0xffffffff


	//   ....[9]....
        /*0050*/ 	.word	0xffffffff


	//   ....[10]....
        /*0054*/ 	.word	0x05000013


	//   ....[11]....
        /*0058*/ 	.word	0x05000013


	//   ....[12]....
        /*005c*/ 	.word	0x05000013


	//   ....[13]....
        /*0060*/ 	.word	0x05000013


	//   ....[14]....
        /*0064*/ 	.word	0x05000013


	//   ....[15]....
        /*0068*/ 	.word	0x05000013


	//   ....[16]....
        /*006c*/ 	.word	0x05000013


	//   ....[17]....
        /*0070*/ 	.word	0x05000013


	//   ....[18]....
        /*0074*/ 	.word	0x05000013


	//   ....[19]....
        /*0078*/ 	.word	0x05000013


	//----- nvinfo : EIATTR_COOP_GROUP_INSTR_OFFSETS
	.align		4
.L_1961:
        /*007c*/ 	.byte	0x04, 0x28
        /*007e*/ 	.short	(.L_1963 - .L_1962)


	//   ....[0]....
.L_1962:
        /*0080*/ 	.word	0x000008e0


	//   ....[1]....
        /*0084*/ 	.word	0x000008f0


	//   ....[2]....
        /*0088*/ 	.word	0x00000920


	//   ....[3]....
        /*008c*/ 	.word	0x00000930


	//   ....[4]....
        /*0090*/ 	.word	0x00000960


	//   ....[5]....
        /*0094*/ 	.word	0x00000970


	//   ....[6]....
        /*0098*/ 	.word	0x000009a0


	//   ....[7]....
        /*009c*/ 	.word	0x000009b0


	//   ....[8]....
        /*00a0*/ 	.word	0x000009e0


	//   ....[9]....
        /*00a4*/ 	.word	0x000009f0


	//   ....[10]....
        /*00a8*/ 	.word	0x00000bf0


	//   ....[11]....
        /*00ac*/ 	.word	0x00000c60


	//   ....[12]....
        /*00b0*/ 	.word	0x00000cd0


	//   ....[13]....
        /*00b4*/ 	.word	0x00000d40


	//   ....[14]....
        /*00b8*/ 	.word	0x00000db0


	//   ....[15]....
        /*00bc*/ 	.word	0x00000e10


	//   ....[16]....
        /*00c0*/ 	.word	0x00000e80


	//   ....[17]....
        /*00c4*/ 	.word	0x00000ef0


	//   ....[18]....
        /*00c8*/ 	.word	0x00000f60


	//   ....[19]....
        /*00cc*/ 	.word	0x00000fd0


	//----- nvinfo : EIATTR_EXIT_INSTR_OFFSETS
	.align		4
.L_1963:
        /*00d0*/ 	.byte	0x04, 0x1c
        /*00d2*/ 	.short	(.L_1965 - .L_1964)


	//   ....[0]....
.L_1964:
        /*00d4*/ 	.word	0x00000070


	//   ....[1]....
        /*00d8*/ 	.word	0x00000b90


	//----- nvinfo : EIATTR_MAX_THREADS
	.align		4
.L_1965:
        /*00dc*/ 	.byte	0x04, 0x05
        /*00de*/ 	.short	(.L_1967 - .L_1966)
.L_1966:
        /*00e0*/ 	.word	0x00000400
        /*00e4*/ 	.word	0x00000001
        /*00e8*/ 	.word	0x00000001


	//----- nvinfo : EIATTR_CRS_STACK_SIZE
	.align		4
.L_1967:
        /*00ec*/ 	.byte	0x04, 0x1e
        /*00ee*/ 	.short	(.L_1969 - .L_1968)
.L_1968:
        /*00f0*/ 	.word	0x00000000


	//----- nvinfo : EIATTR_CBANK_PARAM_SIZE
	.align		4
.L_1969:
        /*00f4*/ 	.byte	0x03, 0x19
        /*00f6*/ 	.short	0x0128


	//----- nvinfo : EIATTR_PARAM_CBANK
	.align		4
        /*00f8*/ 	.byte	0x04, 0x0a
        /*00fa*/ 	.short	(.L_1971 - .L_1970)
	.align		4
.L_1970:
        /*00fc*/ 	.word	index@(.nv.constant0._ZN10layer_norm22ln_bwd_finalize_kernelINS_22Kernel_traits_finalizeILj7168Ef6__halfS2_S2_fjLb0ELj1024ELj4ENS_18Kernel_traits_baseILj7168EfS2_S2_S2_fjLj1024EEEEELb0ELb0EEEvNS_9BwdParamsE)
        /*0100*/ 	.short	0x0210
        /*0102*/ 	.short	0x0128


	//----- nvinfo : EIATTR_SW_WAR
	.align		4
.L_1971:
        /*0104*/ 	.byte	0x04, 0x36
        /*0106*/ 	.short	(.L_1973 - .L_1972)
.L_1972:
        /*0108*/ 	.word	0x00000008
.L_1973:


//--------------------- .nv.info._ZN10layer_norm40ln_parallel_residual_bwd_finalize_kernelINS_22Kernel_traits_finalizeILj7168Ef6__halfS2_S2_fjLb0ELj1024ELj4ENS_18Kernel_traits_baseILj7168EfS2_S2_S2_fjLj1024EEEEELb0EEEvNS_9BwdParamsE --------------------------
	.section	.nv.info._ZN10layer_norm40ln_parallel_residual_bwd_finalize_kernelINS_22Kernel_traits_finalizeILj7168Ef6__halfS2_S2_fjLb0ELj1024ELj4ENS_18Kernel_traits_baseILj7168EfS2_S2_S2_fjLj1024EEEEELb0EEEvNS_9BwdParamsE,"",@"SHT_CUDA_INFO"
	.sectionflags	@""
	.align	4


	//----- nvinfo : EIATTR_CUDA_API_VERSION
	.align		4
        /*0000*/ 	.byte	0x04, 0x37
        /*0002*/ 	.short	(.L_1975 - .L_1974)
.L_1974:
        /*0004*/ 	.word	0x00000082


	//----- nvinfo : EIATTR_KPARAM_INFO
	.align		4
.L_1975:
        /*0008*/ 	.byte	0x04, 0x17
        /*000a*/ 	.short	(.L_1977 - .L_1976)
.L_1976:
        /*000c*/ 	.word	0x00000000
        /*0010*/ 	.short	0x0000
        /*0012*/ 	.short	0x0000
        /*0014*/ 	.byte	0x00, 0xf0, 0xa1, 0x04


	//----- nvinfo : EIATTR_SPARSE_MMA_MASK
	.align		4
.L_1977:
        /*0018*/ 	.byte	0x03, 0x50
        /*001a*/ 	.short	0x0000


	//----- nvinfo : EIATTR_MAXREG_COUNT
	.align		4
        /*001c*/ 	.byte	0x03, 0x1b
        /*001e*/ 	.short	0x0040


	//----- nvinfo : EIATTR_NUM_BARRIERS
	.align		4
        /*0020*/ 	.byte	0x02, 0x4c
        /*0022*/ 	.byte	0x01
	.zero		1


	//----- nvinfo : EIATTR_MERCURY_ISA_VERSION
	.align		4
        /*0024*/ 	.byte	0x03, 0x5f
        /*0026*/ 	.short	0x0101


	//----- nvinfo : EIATTR_COOP_GROUP_MASK_REGIDS
	.align		4
        /*0028*/ 	.byte	0x04, 0x29
        /*002a*/ 	.short	(.L_1979 - .L_1978)


	//   ....[0]....
.L_1978:
        /*002c*/ 	.word	0xffffffff


	//   ....[1]....
        /*0030*/ 	.word	0xffffffff


	//   ....[2]....
        /*0034*/ 	.word	0xffffffff


	//   ....[3]....
        /*0038*/ 	.word	0xffffffff


	//   ....[4]....
        /*003c*/ 	.word	0xffffffff


	//   ....[5]....
        /*0040*/ 	.word	0xffffffff


	//   ....[6]....
        /*0044*/ 	.word	0xffffffff


	//   ....[7]....
        /*0048*/ 	.word	0xffffffff


	//   ....[8]....
        /*004c*/ 	.word	0xffffffff


	//   ....[9]....
        /*0050*/ 	.word	0xffffffff


	//   ....[10]....
        /*0054*/ 	.word	0xffffffff


	//   ....[11]....
        /*0058*/ 	.word	0xffffffff


	//   ....[12]....
        /*005c*/ 	.word	0xffffffff


	//   ....[13]....
        /*0060*/ 	.word	0xffffffff


	//   ....[14]....
        /*0064*/ 	.word	0xffffffff


	//   ....[15]....
        /*0068*/ 	.word	0xffffffff


	//   ....[16]....
        /*006c*/ 	.word	0xffffffff


	//   ....[17]....
        /*0070*/ 	.word	0xffffffff


	//   ....[18]....
        /*0074*/ 	.word	0xffffffff


	//   ....[19]....
        /*0078*/ 	.word	0xffffffff


	//   ....[20]....
        /*007c*/ 	.word	0x0500000c


	//   ....[21]....
        /*0080*/ 	.word	0x0500000c


	//   ....[22]....
        /*0084*/ 	.word	0x0500000c


	//   ....[23]....
        /*0088*/ 	.word	0x0500000c


	//   ....[24]....
        /*008c*/ 	.word	0x0500000c


	//   ....[25]....
        /*0090*/ 	.word	0x0500000c


	//   ....[26]....
        /*0094*/ 	.word	0x0500000c


	//   ....[27]....
        /*0098*/ 	.word	0x0500000c


	//   ....[28]....
        /*009c*/ 	.word	0x0500000c


	//   ....[29]....
        /*00a0*/ 	.word	0x0500000c


	//   ....[30]....
        /*00a4*/ 	.word	0x0500000c


	//   ....[31]....
        /*00a8*/ 	.word	0x0500000c


	//   ....[32]....
        /*00ac*/ 	.word	0x0500000c


	//   ....[33]....
        /*00b0*/ 	.word	0x0500000c


	//   ....[34]....
        /*00b4*/ 	.word	0x0500000c


	//   ....[35]....
        /*00b8*/ 	.word	0x0500000c


	//   ....[36]....
        /*00bc*/ 	.word	0x0500000c


	//   ....[37]....
        /*00c0*/ 	.word	0x0500000c


	//   ....[38]....
        /*00c4*/ 	.word	0x0500000c


	//   ....[39]....
        /*00c8*/ 	.word	0x0500000c


	//----- nvinfo : EIATTR_COOP_GROUP_INSTR_OFFSETS
	.align		4
.L_1979:
        /*00cc*/ 	.byte	0x04, 0x28
        /*00ce*/ 	.short	(.L_1981 - .L_1980)


	//   ....[0]....
.L_1980:
        /*00d0*/ 	.word	0x00000ce0


	//   ....[1]....
        /*00d4*/ 	.word	0x00000cf0


	//   ....[2]....
        /*00d8*/ 	.word	0x00000d00


	//   ....[3]....
        /*00dc*/ 	.word	0x00000d10


	//   ....[4]....
        /*00e0*/ 	.word	0x00000d40


	//   ....[5]....
        /*00e4*/ 	.word	0x00000d70


	//   ....[6]....
        /*00e8*/ 	.word	0x00000d80


	//   ....[7]....
        /*00ec*/ 	.word	0x00000d90


	//   ....[8]....
        /*00f0*/ 	.word	0x00000db0


	//   ....[9]....
        /*00f4*/ 	.word	0x00000df0


	//   ....[10]....
        /*00f8*/ 	.word	0x00000e00


	//   ....[11]....
        /*00fc*/ 	.word	0x00000e10


	//   ....[12]....
        /*0100*/ 	.word	0x00000e30


	//   ....[13]....
        /*0104*/ 	.word	0x00000e70


	//   ....[14]....
        /*0108*/ 	.word	0x00000e80


	//   ....[15]....
        /*010c*/ 	.word	0x00000e90


	//   ....[16]....
        /*0110*/ 	.word	0x00000eb0


	//   ....[17]....
        /*0114*/ 	.word	0x00000ee0


	//   ....[18]....
        /*0118*/ 	.word	0x00000f00


	//   ....[19]....
        /*011c*/ 	.word	0x00000f10


	//   ....[20]....
        /*0120*/ 	.word	0x000011f0


	//   ....[21]....
        /*0124*/ 	.word	0x00001250


	//   ....[22]....
        /*0128*/ 	.word	0x000012b0


	//   ....[23]....
        /*012c*/ 	.word	0x00001310


	//   ....[24]....
        /*0130*/ 	.word	0x00001370


	//   ....[25]....
        /*0134*/ 	.word	0x000013d0


	//   ....[26]....
        /*0138*/ 	.word	0x00001440


	//   ....[27]....
        /*013c*/ 	.word	0x000014b0


	//   ....[28]....
        /*0140*/ 	.word	0x00001520


	//   ....[29]....
        /*0144*/ 	.word	0x00001590


	//   ....[30]....
        /*0148*/ 	.word	0x000015f0


	//   ....[31]....
        /*014c*/ 	.word	0x00001660


	//   ....[32]....
        /*0150*/ 	.word	0x000016d0


	//   ....[33]....
        /*0154*/ 	.word	0x00001740


	//   ....[34]....
        /*0158*/ 	.word	0x000017b0


	//   ....[35]....
        /*015c*/ 	.word	0x00001810


	//   ....[36]....
        /*0160*/ 	.word	0x00001880


	//   ....[37]....
        /*0164*/ 	.word	0x000018f0


	//   ....[38]....
        /*0168*/ 	.word	0x00001960


	//   ....[39]....
        /*016c*/ 	.word	0x000019d0


	//----- nvinfo : EIATTR_EXIT_INSTR_OFFSETS
	.align		4
.L_1981:
        /*0170*/ 	.byte	0x04, 0x1c
        /*0172*/ 	.short	(.L_1983 - .L_1982)


	//   ....[0]....
.L_1982:
        /*0174*/ 	.word	0x00000070


	//   ....[1]....
        /*0178*/ 	.word	0x00001190


	//----- nvinfo : EIATTR_MAX_THREADS
	.align		4
.L_1983:
        /*017c*/ 	.byte	0x04, 0x05
        /*017e*/ 	.short	(.L_1985 - .L_1984)
.L_1984:
        /*0180*/ 	.word	0x00000400
        /*0184*/ 	.word	0x00000001
        /*0188*/ 	.word	0x00000001


	//----- nvinfo : EIATTR_CRS_STACK_SIZE
	.align		4
.L_1985:
        /*018c*/ 	.byte	0x04, 0x1e
        /*018e*/ 	.short	(.L_1987 - .L_1986)
.L_1986:
        /*0190*/ 	.word	0x00000000


	//----- nvinfo : EIATTR_CBANK_PARAM_SIZE
	.align		4
.L_1987:
        /*0194*/ 	.byte	0x03, 0x19
        /*0196*/ 	.short	0x0128


	//----- nvinfo : EIATTR_PARAM_CBANK
	.align		4
        /*0198*/ 	.byte	0x04, 0x0a
        /*019a*/ 	.short	(.L_1989 - .L_1988)
	.align		4
.L_1988:
        /*019c*/ 	.word	index@(.nv.constant0._ZN10layer_norm40ln_parallel_residual_bwd_finalize_kernelINS_22Kernel_traits_finalizeILj7168Ef6__halfS2_S2_fjLb0ELj1024ELj4ENS_18Kernel_traits_baseILj7168EfS2_S2_S2_fjLj1024EEEEELb0EEEvNS_9BwdParamsE)
        /*01a0*/ 	.short	0x0210
        /*01a2*/ 	.short	0x0128


	//----- nvinfo : EIATTR_SW_WAR
	.align		4
.L_1989:
        /*01a4*/ 	.byte	0x04, 0x36
        /*01a6*/ 	.short	(.L_1991 - .L_1990)
.L_1990:
        /*01a8*/ 	.word	0x00000008
.L_1991:


//--------------------- .nv.info._ZN10layer_norm31ln_parallel_residual_bwd_kernelINS_13Kernel_traitsIf6__halfS2_S2_fjLj7168ELj1ELj1ELj8ELj8ENS_18Kernel_traits_baseILj7168EfS2_S2_S2_fjLj256EEEEELb1ELb1ELb0EEEvNS_9BwdParamsE --------------------------
	.section	.nv.info._ZN10layer_norm31ln_parallel_residual_bwd_kernelINS_13Kernel_traitsIf6__halfS2_S2_fjLj7168ELj1ELj1ELj8ELj8ENS_18Kernel_traits_baseILj7168EfS2_S2_S2_fjLj256EEEEELb1ELb1ELb0EEEvNS_9BwdParamsE,"",@"SHT_CUDA_INFO"
	.sectionflags	@""
	.align	4


	//----- nvinfo : EIATTR_CUDA_API_VERSION
	.align		4
        /*0000*/ 	.byte	0x04, 0x37
        /*0002*/ 	.short	(.L_1993 - .L_1992)
.L_1992:
        /*0004*/ 	.word	0x00000082


	//----- nvinfo : EIATTR_KPARAM_INFO
	.align		4
.L_1993:
        /*0008*/ 	.byte	0x04, 0x17
        /*000a*/ 	.short	(.L_1995 - .L_1994)
.L_1994:
        /*000c*/ 	.word	0x00000000
        /*0010*/ 	.short	0x0000
        /*0012*/ 	.short	0x0000
        /*0014*/ 	.byte	0x00, 0xf0, 0xa1, 0x04


	//----- nvinfo : EIATTR_SPARSE_MMA_MASK
	.align		4
.L_1995:
        /*0018*/ 	.byte	0x03, 0x50
        /*001a*/ 	.short	0x0000


	//----- nvinfo : EIATTR_MAXREG_COUNT
	.align		4
        /*001c*/ 	.byte	0x03, 0x1b
        /*001e*/ 	.short	0x00ff


	//----- nvinfo : EIATTR_NUM_BARRIERS
	.align		4
        /*0020*/ 	.byte	0x02, 0x4c
        /*0022*/ 	.byte	0x01
	.zero		1


	//----- nvinfo : EIATTR_MERCURY_ISA_VERSION
	.align		4
        /*0024*/ 	.byte	0x03, 0x5f
        /*0026*/ 	.short	0x0101


	//----- nvinfo : EIATTR_COOP_GROUP_MASK_REGIDS
	.align		4
        /*0028*/ 	.byte	0x04, 0x29
        /*002a*/ 	.short	(.L_1997 - .L_1996)


	//   ....[0]....
.L_1996:
        /*002c*/ 	.word	0xffffffff


	//   ....[1]....
        /*0030*/ 	.word	0xffffffff


	//   ....[2]....
        /*0034*/ 	.word	0xffffffff


	//   ....[3]....
        /*0038*/ 	.word	0xffffffff


	//   ....[4]....
        /*003c*/ 	.word	0xffffffff


	//   ....[5]....
        /*0040*/ 	.word	0xffffffff


	//   ....[6]....
        /*0044*/ 	.word	0xffffffff


	//   ....[7]....
        /*0048*/ 	.word	0xffffffff


	//   ....[8]....
        /*004c*/ 	.word	0xffffffff


	//   ....[9]....
        /*0050*/ 	.word	0xffffffff


	//   ....[10]....
        /*0054*/ 	.word	0x05000084


	//   ....[11]....
        /*0058*/ 	.word	0x05000084


	//   ....[12]....
        /*005c*/ 	.word	0x05000084


	//   ....[13]....
        /*0060*/ 	.word	0x05000084


	//   ....[14]....
        /*0064*/ 	.word	0x05000084


	//   ....[15]....
        /*0068*/ 	.word	0x05000084


	//   ....[16]....
        /*006c*/ 	.word	0x05000084


	//   ....[17]....
        /*0070*/ 	.word	0x05000084


	//   ....[18]....
        /*0074*/ 	.word	0x05000084


	//   ....[19]....
        /*0078*/ 	.word	0x05000084


	//----- nvinfo : EIATTR_COOP_GROUP_INSTR_OFFSETS
	.align		4
.L_1997:
        /*007c*/ 	.byte	0x04, 0x28
        /*007e*/ 	.short	(.L_1999 - .L_1998)


	//   ....[0]....
.L_1998:
        /*0080*/ 	.word	0x000026c0


	//   ....[1]....
        /*0084*/ 	.word	0x000026d0


	//   ....[2]....
        /*0088*/ 	.word	0x00002700


	//   ....[3]....
        /*008c*/ 	.word	0x00002710


	//   ....[4]....
        /*0090*/ 	.word	0x00002740


	//   ....[5]....
        /*0094*/ 	.word	0x00002750


	//   ....[6]....
        /*0098*/ 	.word	0x00002780


	//   ....[7]....
        /*009c*/ 	.word	0x00002790


	//   ....[8]....
        /*00a0*/ 	.word	0x000027c0


	//   ....[9]....
        /*00a4*/ 	.word	0x000027d0


	//   ....[10]....
        /*00a8*/ 	.word	0x00005b70


	//   ....[11]....
        /*00ac*/ 	.word	0x00005bc0


	//   ....[12]....
        /*00b0*/ 	.word	0x00005c30


	//   ....[13]....
        /*00b4*/ 	.word	0x00005c90


	//   ....[14]....
        /*00b8*/ 	.word	0x00005d00


	//   ....[15]....
        /*00bc*/ 	.word	0x00005d60


	//   ....[16]....
        /*00c0*/ 	.word	0x00005dd0


	//   ....[17]....
        /*00c4*/ 	.word	0x00005e30


	//   ....[18]....
        /*00c8*/ 	.word	0x00005ea0


	//   ....[19]....
        /*00cc*/ 	.word	0x00005f00


	//----- nvinfo : EIATTR_EXIT_INSTR_OFFSETS
	.align		4
.L_1999:
        /*00d0*/ 	.byte	0x04, 0x1c
        /*00d2*/ 	.short	(.L_2001 - .L_2000)


	//   ....[0]....
.L_2000:
        /*00d4*/ 	.word	0x00005a90


	//   ....[1]....
        /*00d8*/ 	.word	0x00005b10


	//----- nvinfo : EIATTR_MAX_THREADS
	.align		4
.L_2001:
        /*00dc*/ 	.byte	0x04, 0x05
        /*00de*/ 	.short	(.L_2003 - .L_2002)
.L_2002:
        /*00e0*/ 	.word	0x00000100
        /*00e4*/ 	.word	0x00000001
        /*00e8*/ 	.word	0x00000001


	//----- nvinfo : EIATTR_CRS_STACK_SIZE
	.align		4
.L_2003:
        /*00ec*/ 	.byte	0x04, 0x1e
        /*00ee*/ 	.short	(.L_2005 - .L_2004)
.L_2004:
        /*00f0*/ 	.word	0x00000000


	//----- nvinfo : EIATTR_CBANK_PARAM_SIZE
	.align		4
.L_2005:
        /*00f4*/ 	.byte	0x03, 0x19
        /*00f6*/ 	.short	0x0128


	//----- nvinfo : EIATTR_PARAM_CBANK
	.align		4
        /*00f8*/ 	.byte	0x04, 0x0a
        /*00fa*/ 	.short	(.L_2007 - .L_2006)
	.align		4
.L_2006:
        /*00fc*/ 	.word	index@(.nv.constant0._ZN10layer_norm31ln_parallel_residual_bwd_kernelINS_13Kernel_traitsIf6__halfS2_S2_fjLj7168ELj1ELj1ELj8ELj8ENS_18Kernel_traits_baseILj7168EfS2_S2_S2_fjLj256EEEEELb1ELb1ELb0EEEvNS_9BwdParamsE)
        /*0100*/ 	.short	0x0210
        /*0102*/ 	.short	0x0128


	//----- nvinfo : EIATTR_SW_WAR
	.align		4
.L_2007:
        /*0104*/ 	.byte	0x04, 0x36
        /*0106*/ 	.short	(.L_2009 - .L_2008)
.L_2008:
        /*0108*/ 	.word	0x00000008
.L_2009:


//--------------------- .nv.info._ZN10layer_norm22ln_bwd_finalize_kernelINS_22Kernel_traits_finalizeILj7168Ef6__halfS2_S2_fjLb0ELj1024ELj4ENS_18Kernel_traits_baseILj7168EfS2_S2_S2_fjLj1024EEEEELb0ELb1EEEvNS_9BwdParamsE --------------------------
	.section	.nv.info._ZN10layer_norm22ln_bwd_finalize_kernelINS_22Kernel_traits_finalizeILj7168Ef6__halfS2_S2_fjLb0ELj1024ELj4ENS_18Kernel_traits_baseILj7168EfS2_S2_S2_fjLj1024EEEEELb0ELb1EEEvNS_9BwdParamsE,"",@"SHT_CUDA_INFO"
	.sectionflags	@""
	.align	4


	//----- nvinfo : EIATTR_CUDA_API_VERSION
	.align		4
        /*0000*/ 	.byte	0x04, 0x37
        /*0002*/ 	.short	(.L_2011 - .L_2010)
.L_2010:
        /*0004*/ 	.word	0x00000082


	//----- nvinfo : EIATTR_KPARAM_INFO
	.align		4
.L_2011:
        /*0008*/ 	.byte	0x04, 0x17
        /*000a*/ 	.short	(.L_2013 - .L_2012)
.L_2012:
        /*000c*/ 	.word	0x00000000
        /*0010*/ 	.short	0x0000
        /*0012*/ 	.short	0x0000
        /*0014*/ 	.byte	0x00, 0xf0, 0xa1, 0x04


	//----- nvinfo : EIATTR_SPARSE_MMA_MASK
	.align		4
.L_2013:
        /*0018*/ 	.byte	0x03, 0x50
        /*001a*/ 	.short	0x0000


	//----- nvinfo : EIATTR_MAXREG_COUNT
	.align		4
        /*001c*/ 	.byte	0x03, 0x1b
        /*001e*/ 	.short	0x0040


	//----- nvinfo : EIATTR_NUM_BARRIERS
	.align		4
        /*0020*/ 	.byte	0x02, 0x4c
        /*0022*/ 	.byte	0x01
	.zero		1


	//----- nvinfo : EIATTR_MERCURY_ISA_VERSION
	.align		4
        /*0024*/ 	.byte	0x03, 0x5f
        /*0026*/ 	.short	0x0101


	//----- nvinfo : EIATTR_COOP_GROUP_MASK_REGIDS
	.align		4
        /*0028*/ 	.byte	0x04, 0x29
        /*002a*/ 	.short	(.L_2015 - .L_2014)


	//   ....[0]....
.L_2014:
        /*002c*/ 	.word	0xffffffff


	//   ....[1]....
        /*0030*/ 	.word	0xffffffff


	//   ....[2]....
        /*0034*/ 	.word	0xffffffff


	//   ....[3]....
        /*0038*/ 	.word	0xffffffff


	//   ....[4]....
        /*003c*/ 	.word	0xffffffff


	//   ....[5]....
        /*0040*/ 	.word	0xffffffff


	//   ....[6]....
        /*0044*/ 	.word	0xffffffff


	//   ....[7]....
        /*0048*/ 	.word	0xffffffff


	//   ....[8]....
        /*004c*/ 	.word	0xffffffff


	//   ....[9]....
        /*0050*/ 	.word	0xffffffff


	//   ....[10]....
        /*0054*/ 	.word	0x05000011


	//   ....[11]....
        /*0058*/ 	.word	0x05000011


	//   ....[12]....
        /*005c*/ 	.word	0x05000011


	//   ....[13]....
        /*0060*/ 	.word	0x05000011


	//   ....[14]....
        /*0064*/ 	.word	0x05000011


	//   ....[15]....
        /*0068*/ 	.word	0x05000011


	//   ....[16]....
        /*006c*/ 	.word	0x05000011


	//   ....[17]....
        /*0070*/ 	.word	0x05000011


	//   ....[18]....
        /*0074*/ 	.word	0x05000011


	//   ....[19]....
        /*0078*/ 	.word	0x05000011


	//----- nvinfo : EIATTR_COOP_GROUP_INSTR_OFFSETS
	.align		4
.L_2015:
        /*007c*/ 	.byte	0x04, 0x28
        /*007e*/ 	.short	(.L_2017 - .L_2016)


	//   ....[0]....
.L_2016:
        /*0080*/ 	.word	0x000008e0


	//   ....[1]....
        /*0084*/ 	.word	0x000008f0


	//   ....[2]....
        /*0088*/ 	.word	0x00000920


	//   ....[3]....
        /*008c*/ 	.word	0x00000930


	//   ....[4]....
        /*0090*/ 	.word	0x00000960


	//   ....[5]....
        /*0094*/ 	.word	0x00000970


	//   ....[6]....
        /*0098*/ 	.word	0x000009a0


	//   ....[7]....
        /*009c*/ 	.word	0x000009b0


	//   ....[8]....
        /*00a0*/ 	.word	0x000009e0


	//   ....[9]....
        /*00a4*/ 	.word	0x000009f0


	//   ....[10]....
        /*00a8*/ 	.word	0x00000ba0


	//   ....[11]....
        /*00ac*/ 	.word	0x00000c10


	//   ....[12]....
        /*00b0*/ 	.word	0x00000c80


	//   ....[13]....
        /*00b4*/ 	.word	0x00000cf0


	//   ....[14]....
        /*00b8*/ 	.word	0x00000d60


	//   ....[15]....
        /*00bc*/ 	.word	0x00000dc0


	//   ....[16]....
        /*00c0*/ 	.word	0x00000e30


	//   ....[17]....
        /*00c4*/ 	.word	0x00000ea0


	//   ....[18]....
        /*00c8*/ 	.word	0x00000f10


	//   ....[19]....
        /*00cc*/ 	.word	0x00000f80


	//----- nvinfo : EIATTR_EXIT_INSTR_OFFSETS
	.align		4
.L_2017:
        /*00d0*/ 	.byte	0x04, 0x1c
        /*00d2*/ 	.short	(.L_2019 - .L_2018)


	//   ....[0]....
.L_2018:
        /*00d4*/ 	.word	0x00000070


	//   ....[1]....
        /*00d8*/ 	.word	0x00000b40


	//----- nvinfo : EIATTR_MAX_THREADS
	.align		4
.L_2019:
        /*00dc*/ 	.byte	0x04, 0x05
        /*00de*/ 	.short	(.L_2021 - .L_2020)
.L_2020:
        /*00e0*/ 	.word	0x00000400
        /*00e4*/ 	.word	0x00000001
        /*00e8*/ 	.word	0x00000001


	//----- nvinfo : EIATTR_CRS_STACK_SIZE
	.align		4
.L_2021:
        /*00ec*/ 	.byte	0x04, 0x1e
        /*00ee*/ 	.short	(.L_2023 - .L_2022)
.L_2022:
        /*00f0*/ 	.word	0x00000000


	//----- nvinfo : EIATTR_CBANK_PARAM_SIZE
	.align		4
.L_2023:
        /*00f4*/ 	.byte	0x03, 0x19
        /*00f6*/ 	.short	0x0128


	//----- nvinfo : EIATTR_PARAM_CBANK
	.align		4
        /*00f8*/ 	.byte	0x04, 0x0a
        /*00fa*/ 	.short	(.L_2025 - .L_2024)
	.align		4
.L_2024:
        /*00fc*/ 	.word	index@(.nv.constant0._ZN10layer_norm22ln_bwd_finalize_kernelINS_22Kernel_traits_finalizeILj7168Ef6__halfS2_S2_fjLb0ELj1024ELj4ENS_18Kernel_traits_baseILj7168EfS2_S2_S2_fjLj1024EEEEELb0ELb1EEEvNS_9BwdParamsE)
        /*0100*/ 	.short	0x0210
        /*0102*/ 	.short	0x0128


	//----- nvinfo : EIATTR_SW_WAR
	.align		4
.L_2025:
        /*0104*/ 	.byte	0x04, 0x36
        /*0106*/ 	.short	(.L_2027 - .L_2026)
.L_2026:
        /*0108*/ 	.word	0x00000008
.L_2027:


//--------------------- .nv.info._ZN10layer_norm40ln_parallel_residual_bwd_finalize_kernelINS_22Kernel_traits_finalizeILj7168Ef6__halfS2_S2_fjLb0ELj1024ELj4ENS_18Kernel_traits_baseILj7168EfS2_S2_S2_fjLj1024EEEEELb1EEEvNS_9BwdParamsE --------------------------
	.section	.nv.info._ZN10layer_norm40ln_parallel_residual_bwd_finalize_kernelINS_22Kernel_traits_finalizeILj7168Ef6__halfS2_S2_fjLb0ELj1024ELj4ENS_18Kernel_traits_baseILj7168EfS2_S2_S2_fjLj1024EEEEELb1EEEvNS_9BwdParamsE,"",@"SHT_CUDA_INFO"
	.sectionflags	@""
	.align	4


	//----- nvinfo : EIATTR_CUDA_API_VERSION
	.align		4
        /*0000*/ 	.byte	0x04, 0x37
        /*0002*/ 	.short	(.L_2029 - .L_2028)
.L_2028:
        /*0004*/ 	.word	0x00000082


	//----- nvinfo : EIATTR_KPARAM_INFO
	.align		4
.L_2029:
        /*0008*/ 	.byte	0x04, 0x17
        /*000a*/ 	.short	(.L_2031 - .L_2030)
.L_2030:
        /*000c*/ 	.word	0x00000000
        /*0010*/ 	.short	0x0000
        /*0012*/ 	.short	0x0000
        /*0014*/ 	.byte	0x00, 0xf0, 0xa1, 0x04


	//----- nvinfo : EIATTR_SPARSE_MMA_MASK
	.align		4
.L_2031:
        /*0018*/ 	.byte	0x03, 0x50
        /*001a*/ 	.short	0x0000


	//----- nvinfo : EIATTR_MAXREG_COUNT
	.align		4
        /*001c*/ 	.byte	0x03, 0x1b
        /*001e*/ 	.short	0x0040


	//----- nvinfo : EIATTR_NUM_BARRIERS
	.align		4
        /*0020*/ 	.byte	0x02, 0x4c
        /*0022*/ 	.byte	0x01
	.zero		1


	//----- nvinfo : EIATTR_MERCURY_ISA_VERSION
	.align		4
        /*0024*/ 	.byte	0x03, 0x5f
        /*0026*/ 	.short	0x0101


	//----- nvinfo : EIATTR_COOP_GROUP_MASK_REGIDS
	.align		4
        /*0028*/ 	.byte	0x04, 0x29
        /*002a*/ 	.short	(.L_2033 - .L_2032)


	//   ....[0]....
.L_2032:
        /*002c*/ 	.word	0xffffffff


	//   ....[1]....
        /*0030*/ 	.word	0xffffffff


	//   ....[2]....
        /*0034*/ 	.word	0xffffffff


	//   ....[3]....
        /*0038*/ 	.word	0xffffffff


	//   ....[4]....
        /*003c*/ 	.word	0xffffffff


	//   ....[5]....
        /*0040*/ 	.word	0xffffffff


	//   ....[6]....
        /*0044*/ 	.word	0xffffffff


	//   ....[7]....
        /*0048*/ 	.word	0xffffffff


	//   ....[8]....
        /*004c*/ 	.word	0xffffffff


	//   ....[9]....
        /*0050*/ 	.word	0xffffffff


	//   ....[10]....
        /*0054*/ 	.word	0xffffffff


	//   ....[11]....
        /*0058*/ 	.word	0xffffffff


	//   ....[12]....
        /*005c*/ 	.word	0xffffffff


	//   ....[13]....
        /*0060*/ 	.word	0xffffffff


	//   ....[14]....
        /*0064*/ 	.word	0xffffffff


	//   ....[15]....
        /*0068*/ 	.word	0xffffffff


	//   ....[16]....
        /*006c*/ 	.word	0xffffffff


	//   ....[17]....
        /*0070*/ 	.word	0xffffffff


	//   ....[18]....
        /*0074*/ 	.word	0xffffffff


	//   ....[19]....
        /*0078*/ 	.word	0xffffffff


	//   ....[20]....
        /*007c*/ 	.word	0x0500000b


	//   ....[21]....
        /*0080*/ 	.word	0x0500000b


	//   ....[22]....
        /*0084*/ 	.word	0x0500000b


	//   ....[23]....
        /*0088*/ 	.word	0x0500000b


	//   ....[24]....
        /*008c*/ 	.word	0x0500000b


	//   ....[25]....
        /*0090*/ 	.word	0x0500000b


	//   ....[26]....
        /*0094*/ 	.word	0x0500000b


	//   ....[27]....
        /*0098*/ 	.word	0x0500000b


	//   ....[28]....
        /*009c*/ 	.word	0x0500000b


	//   ....[29]....
        /*00a0*/ 	.word	0x0500000b


	//   ....[30]....
        /*00a4*/ 	.word	0x0500000b


	//   ....[31]....
        /*00a8*/ 	.word	0x0500000b


	//   ....[32]....
        /*00ac*/ 	.word	0x0500000b


	//   ....[33]....
        /*00b0*/ 	.word	0x0500000b


	//   ....[34]....
        /*00b4*/ 	.word	0x0500000b


	//   ....[35]....
        /*00b8*/ 	.word	0x0500000b


	//   ....[36]....
        /*00bc*/ 	.word	0x0500000b


	//   ....[37]....
        /*00c0*/ 	.word	0x0500000b


	//   ....[38]....
        /*00c4*/ 	.word	0x0500000b


	//   ....[39]....
        /*00c8*/ 	.word	0x0500000b


	//----- nvinfo : EIATTR_COOP_GROUP_INSTR_OFFSETS
	.align		4
.L_2033:
        /*00cc*/ 	.byte	0x04, 0x28
        /*00ce*/ 	.short	(.L_2035 - .L_2034)


	//   ....[0]....
.L_2034:
        /*00d0*/ 	.word	0x00000ce0


	//   ....[1]....
        /*00d4*/ 	.word	0x00000cf0


	//   ....[2]....
        /*00d8*/ 	.word	0x00000d00


	//   ....[3]....
        /*00dc*/ 	.word	0x00000d10


	//   ....[4]....
        /*00e0*/ 	.word	0x00000d40


	//   ....[5]....
        /*00e4*/ 	.word	0x00000d70


	//   ....[6]....
        /*00e8*/ 	.word	0x00000d80


	//   ....[7]....
        /*00ec*/ 	.word	0x00000d90


	//   ....[8]....
        /*00f0*/ 	.word	0x00000db0


	//   ....[9]....
        /*00f4*/ 	.word	0x00000df0


	//   ....[10]....
        /*00f8*/ 	.word	0x00000e00


	//   ....[11]....
        /*00fc*/ 	.word	0x00000e10


	//   ....[12]....
        /*0100*/ 	.word	0x00000e30


	//   ....[13]....
        /*0104*/ 	.word	0x00000e70


	//   ....[14]....
        /*0108*/ 	.word	0x00000e80


	//   ....[15]....
        /*010c*/ 	.word	0x00000e90


	//   ....[16]....
        /*0110*/ 	.word	0x00000eb0


	//   ....[17]....
        /*0114*/ 	.word	0x00000ee0


	//   ....[18]....
        /*0118*/ 	.word	0x00000f00


	//   ....[19]....
        /*011c*/ 	.word	0x00000f10


	//   ....[20]....
        /*0120*/ 	.word	0x000011d0


	//   ....[21]....
        /*0124*/ 	.word	0x00001230


	//   ....[22]....
        /*0128*/ 	.word	0x00001290


	//   ....[23]....
        /*012c*/ 	.word	0x000012f0


	//   ....[24]....
        /*0130*/ 	.word	0x00001350


	//   ....[25]....
        /*0134*/ 	.word	0x000013b0


	//   ....[26]....
        /*0138*/ 	.word	0x00001420


	//   ....[27]....
        /*013c*/ 	.word	0x00001490


	//   ....[28]....
        /*0140*/ 	.word	0x00001500


	//   ....[29]....
        /*0144*/ 	.word	0x00001570


	//   ....[30]....
        /*0148*/ 	.word	0x000015d0


	//   ....[31]....
        /*014c*/ 	.word	0x00001640


	//   ....[32]....
        /*0150*/ 	.word	0x000016b0


	//   ....[33]....
        /*0154*/ 	.word	0x00001720


	//   ....[34]....
        /*0158*/ 	.word	0x00001790


	//   ....[35]....
        /*015c*/ 	.word	0x000017f0


	//   ....[36]....
        /*0160*/ 	.word	0x00001860


	//   ....[37]....
        /*0164*/ 	.word	0x000018d0


	//   ....[38]....
        /*0168*/ 	.word	0x00001940


	//   ....[39]....
        /*016c*/ 	.word	0x000019b0


	//----- nvinfo : EIATTR_EXIT_INSTR_OFFSETS
	.align		4
.L_2035:
        /*0170*/ 	.byte	0x04, 0x1c
        /*0172*/ 	.short	(.L_2037 - .L_2036)


	//   ....[0]....
.L_2036:
        /*0174*/ 	.word	0x00000070


	//   ....[1]....
        /*0178*/ 	.word	0x00001170


	//----- nvinfo : EIATTR_MAX_THREADS
	.align		4
.L_2037:
        /*017c*/ 	.byte	0x04, 0x05
        /*017e*/ 	.short	(.L_2039 - .L_2038)
.L_2038:
        /*0180*/ 	.word	0x00000400
        /*0184*/ 	.word	0x00000001
        /*0188*/ 	.word	0x00000001


	//----- nvinfo : EIATTR_CRS_STACK_SIZE
	.align		4
.L_2039:
        /*018c*/ 	.byte	0x04, 0x1e
        /*018e*/ 	.short	(.L_2041 - .L_2040)
.L_2040:
        /*0190*/ 	.word	0x00000000


	//----- nvinfo : EIATTR_CBANK_PARAM_SIZE
	.align		4
.L_2041:
        /*0194*/ 	.byte	0x03, 0x19
        /*0196*/ 	.short	0x0128


	//----- nvinfo : EIATTR_PARAM_CBANK
	.align		4
        /*0198*/ 	.byte	0x04, 0x0a
        /*019a*/ 	.short	(.L_2043 - .L_2042)
	.align		4
.L_2042:
        /*019c*/ 	.word	index@(.nv.constant0._ZN10layer_norm40ln_parallel_residual_bwd_finalize_kernelINS_22Kernel_traits_finalizeILj7168Ef6__halfS2_S2_fjLb0ELj1024ELj4ENS_18Kernel_traits_baseILj7168EfS2_S2_S2_fjLj1024EEEEELb1EEEvNS_9BwdParamsE)
        /*01a0*/ 	.short	0x0210
        /*01a2*/ 	.short	0x0128


	//----- nvinfo : EIATTR_SW_WAR
	.align		4
.L_2043:
        /*01a4*/ 	.byte	0x04, 0x36
        /*01a6*/ 	.short	(.L_2045 - .L_2044)
.L_2044:
        /*01a8*/ 	.word	0x00000008
.L_2045:


//--------------------- .nv.info._ZN10layer_norm31ln_parallel_residual_bwd_kernelINS_13Kernel_traitsIf6__halfS2_S2_fjLj7168ELj1ELj1ELj8ELj8ENS_18Kernel_traits_baseILj7168EfS2_S2_S2_fjLj256EEEEELb1ELb1ELb1EEEvNS_9BwdParamsE --------------------------
	.section	.nv.info._ZN10layer_norm31ln_parallel_residual_bwd_kernelINS_13Kernel_traitsIf6__halfS2_S2_fjLj7168ELj1ELj1ELj8ELj8ENS_18Kernel_traits_baseILj7168EfS2_S2_S2_fjLj256EEEEELb1ELb1ELb1EEEvNS_9BwdParamsE,"",@"SHT_CUDA_INFO"
	.sectionflags	@""
	.align	4


	//----- nvinfo : EIATTR_CUDA_API_VERSION
	.align		4
        /*0000*/ 	.byte	0x04, 0x37
        /*0002*/ 	.short	(.L_2047 - .L_2046)
.L_2046:
        /*0004*/ 	.word	0x00000082


	//----- nvinfo : EIATTR_KPARAM_INFO
	.align		4
.L_2047:
        /*0008*/ 	.byte	0x04, 0x17
        /*000a*/ 	.short	(.L_2049 - .L_2048)
.L_2048:
        /*000c*/ 	.word	0x00000000
        /*0010*/ 	.short	0x0000
        /*0012*/ 	.short	0x0000
        /*0014*/ 	.byte	0x00, 0xf0, 0xa1, 0x04


	//----- nvinfo : EIATTR_SPARSE_MMA_MASK
	.align		4
.L_2049:
        /*0018*/ 	.byte	0x03, 0x50
        /*001a*/ 	.short	0x0000


	//----- nvinfo : EIATTR_MAXREG_COUNT
	.align		4
        /*001c*/ 	.byte	0x03, 0x1b
        /*001e*/ 	.short	0x00ff


	//----- nvinfo : EIATTR_NUM_BARRIERS
	.align		4
        /*0020*/ 	.byte	0x02, 0x4c
        /*0022*/ 	.byte	0x01
	.zero		1


	//----- nvinfo : EIATTR_MERCURY_ISA_VERSION
	.align		4
        /*0024*/ 	.byte	0x03, 0x5f
        /*0026*/ 	.short	0x0101


	//----- nvinfo : EIATTR_COOP_GROUP_MASK_REGIDS
	.align		4
        /*0028*/ 	.byte	0x04, 0x29
        /*002a*/ 	.short	(.L_2051 - .L_2050)


	//   ....[0]....
.L_2050:
        /*002c*/ 	.word	0xffffffff


	//   ....[1]....
        /*0030*/ 	.word	0xffffffff


	//   ....[2]....
        /*0034*/ 	.word	0xffffffff


	//   ....[3]....
        /*0038*/ 	.word	0xffffffff


	//   ....[4]....
        /*003c*/ 	.word	0xffffffff


	//   ....[5]....
        /*0040*/ 	.word	0xffffffff


	//   ....[6]....
        /*0044*/ 	.word	0xffffffff


	//   ....[7]....
        /*0048*/ 	.word	0xffffffff


	//   ....[8]....
        /*004c*/ 	.word	0xffffffff


	//   ....[9]....
        /*0050*/ 	.word	0xffffffff


	//   ....[10]....
        /*0054*/ 	.word	0x05000028


	//   ....[11]....
        /*0058*/ 	.word	0x05000028


	//   ....[12]....
        /*005c*/ 	.word	0x05000028


	//   ....[13]....
        /*0060*/ 	.word	0x05000028


	//   ....[14]....
        /*0064*/ 	.word	0x05000028


	//   ....[15]....
        /*0068*/ 	.word	0x05000028


	//   ....[16]....
        /*006c*/ 	.word	0x05000028


	//   ....[17]....
        /*0070*/ 	.word	0x05000028


	//   ....[18]....
        /*0074*/ 	.word	0x05000028


	//   ....[19]....
        /*0078*/ 	.word	0x05000028


	//----- nvinfo : EIATTR_COOP_GROUP_INSTR_OFFSETS
	.align		4
.L_2051:
        /*007c*/ 	.byte	0x04, 0x28
        /*007e*/ 	.short	(.L_2053 - .L_2052)


	//   ....[0]....
.L_2052:
        /*0080*/ 	.word	0x000023c0


	//   ....[1]....
        /*0084*/ 	.word	0x000023d0


	//   ....[2]....
        /*0088*/ 	.word	0x00002400


	//   ....[3]....
        /*008c*/ 	.word	0x00002410


	//   ....[4]....
        /*0090*/ 	.word	0x00002440


	//   ....[5]....
        /*0094*/ 	.word	0x00002450


	//   ....[6]....
        /*0098*/ 	.word	0x00002480


	//   ....[7]....
        /*009c*/ 	.word	0x00002490


	//   ....[8]....
        /*00a0*/ 	.word	0x000024c0


	//   ....[9]....
        /*00a4*/ 	.word	0x000024d0


	//   ....[10]....
        /*00a8*/ 	.word	0x000053d0


	//   ....[11]....
        /*00ac*/ 	.word	0x00005420


	//   ....[12]....
        /*00b0*/ 	.word	0x00005490


	//   ....[13]....
        /*00b4*/ 	.word	0x000054f0


	//   ....[14]....
        /*00b8*/ 	.word	0x00005560


	//   ....[15]....
        /*00bc*/ 	.word	0x000055c0


	//   ....[16]....
        /*00c0*/ 	.word	0x00005630


	//   ....[17]....
        /*00c4*/ 	.word	0x00005690


	//   ....[18]....
        /*00c8*/ 	.word	0x00005700


	//   ....[19]....
        /*00cc*/ 	.word	0x00005760


	//----- nvinfo : EIATTR_EXIT_INSTR_OFFSETS
	.align		4
.L_2053:
        /*00d0*/ 	.byte	0x04, 0x1c
        /*00d2*/ 	.short	(.L_2055 - .L_2054)


	//   ....[0]....
.L_2054:
        /*00d4*/ 	.word	0x00005370


	//----- nvinfo : EIATTR_MAX_THREADS
	.align		4
.L_2055:
        /*00d8*/ 	.byte	0x04, 0x05
        /*00da*/ 	.short	(.L_2057 - .L_2056)
.L_2056:
        /*00dc*/ 	.word	0x00000100
        /*00e0*/ 	.word	0x00000001
        /*00e4*/ 	.word	0x00000001


	//----- nvinfo : EIATTR_CRS_STACK_SIZE
	.align		4
.L_2057:
        /*00e8*/ 	.byte	0x04, 0x1e
        /*00ea*/ 	.short	(.L_2059 - .L_2058)
.L_2058:
        /*00ec*/ 	.word	0x00000000


	//----- nvinfo : EIATTR_CBANK_PARAM_SIZE
	.align		4
.L_2059:
        /*00f0*/ 	.byte	0x03, 0x19
        /*00f2*/ 	.short	0x0128


	//----- nvinfo : EIATTR_PARAM_CBANK
	.align		4
        /*00f4*/ 	.byte	0x04, 0x0a
        /*00f6*/ 	.short	(.L_2061 - .L_2060)
	.align		4
.L_2060:
        /*00f8*/ 	.word	index@(.nv.constant0._ZN10layer_norm31ln_parallel_residual_bwd_kernelINS_13Kernel_traitsIf6__halfS2_S2_fjLj7168ELj1ELj1ELj8ELj8ENS_18Kernel_traits_baseILj7168EfS2_S2_S2_fjLj256EEEEELb1ELb1ELb1EEEvNS_9BwdParamsE)
        /*00fc*/ 	.short	0x0210
        /*00fe*/ 	.short	0x0128


	//----- nvinfo : EIATTR_SW_WAR
	.align		4
.L_2061:
        /*0100*/ 	.byte	0x04, 0x36
        /*0102*/ 	.short	(.L_2063 - .L_2062)
.L_2062:
        /*0104*/ 	.word	0x00000008
.L_2063:


//--------------------- .nv.info._ZN10layer_norm31ln_parallel_residual_bwd_kernelINS_13Kernel_traitsI6__halfS2_fS2_fjLj7168ELj1ELj1ELj8ELj8ENS_18Kernel_traits_baseILj7168ES2_S2_fS2_fjLj256EEEEELb0ELb0ELb0EEEvNS_9BwdParamsE --------------------------
	.section	.nv.info._ZN10layer_norm31ln_parallel_residual_bwd_kernelINS_13Kernel_traitsI6__halfS2_fS2_fjLj7168ELj1ELj1ELj8ELj8ENS_18Kernel_traits_baseILj7168ES2_S2_fS2_fjLj256EEEEELb0ELb0ELb0EEEvNS_9BwdParamsE,"",@"SHT_CUDA_INFO"
	.sectionflags	@""
	.align	4


	//----- nvinfo : EIATTR_CUDA_API_VERSION
	.align		4
        /*0000*/ 	.byte	0x04, 0x37
        /*0002*/ 	.short	(.L_2065 - .L_2064)
.L_2064:
        /*0004*/ 	.word	0x00000082


	//----- nvinfo : EIATTR_KPARAM_INFO
	.align		4
.L_2065:
        /*0008*/ 	.byte	0x04, 0x17
        /*000a*/ 	.short	(.L_2067 - .L_2066)
.L_2066:
        /*000c*/ 	.word	0x00000000
        /*0010*/ 	.short	0x0000
        /*0012*/ 	.short	0x0000
        /*0014*/ 	.byte	0x00, 0xf0, 0xa1, 0x04


	//----- nvinfo : EIATTR_SPARSE_MMA_MASK
	.align		4
.L_2067:
        /*0018*/ 	.byte	0x03, 0x50
        /*001a*/ 	.short	0x0000


	//----- nvinfo : EIATTR_MAXREG_COUNT
	.align		4
        /*001c*/ 	.byte	0x03, 0x1b
        /*001e*/ 	.short	0x00ff


	//----- nvinfo : EIATTR_NUM_BARRIERS
	.align		4
        /*0020*/ 	.byte	0x02, 0x4c
        /*0022*/ 	.byte	0x01
	.zero		1


	//----- nvinfo : EIATTR_ANNOTATIONS
	.align		4
        /*0024*/ 	.byte	0x04, 0x55
        /*0026*/ 	.short	(.L_2069 - .L_2068)


	//   ....[0]....
.L_2068:
        /* <DEDUP_REMOVED lines=27> */


	//----- nvinfo : EIATTR_MERCURY_ISA_VERSION
	.align		4
.L_2069:
        /*01c8*/ 	.byte	0x03, 0x5f
        /*01ca*/ 	.short	0x0101


	//----- nvinfo : EIATTR_COOP_GROUP_MASK_REGIDS
	.align		4
        /*01cc*/ 	.byte	0x04, 0x29
        /*01ce*/ 	.short	(.L_2071 - .L_2070)


	//   ....[0]....
.L_2070:
        /*01d0*/ 	.word	0xffffffff


	//   ....[1]....
        /*01d4*/ 	.word	0xffffffff


	//   ....[2]....
        /*01d8*/ 	.word	0xffffffff


	//   ....[3]....
        /*01dc*/ 	.word	0xffffffff


	//   ....[4]....
        /*01e0*/ 	.word	0xffffffff


	//   ....[5]....
        /*01e4*/ 	.word	0xffffffff


	//   ....[6]....
        /*01e8*/ 	.word	0xffffffff


	//   ....[7]....
        /*01ec*/ 	.word	0xffffffff


	//   ....[8]....
        /*01f0*/ 	.word	0xffffffff


	//   ....[9]....
        /*01f4*/ 	.word	0xffffffff


	//   ....[10]....
        /*01f8*/ 	.word	0x050000ae


	//   ....[11]....
        /*01fc*/ 	.word	0x050000ae


	//   ....[12]....
        /*0200*/ 	.word	0x050000ae


	//   ....[13]....
        /*0204*/ 	.word	0x050000ae


	//   ....[14]....
        /*0208*/ 	.word	0x050000ae


	//   ....[15]....
        /*020c*/ 	.word	0x050000ae


	//   ....[16]....
        /*0210*/ 	.word	0x050000ae


	//   ....[17]....
        /*0214*/ 	.word	0x050000ae


	//   ....[18]....
        /*0218*/ 	.word	0x050000ae


	//   ....[19]....
        /*021c*/ 	.word	0x050000ae


	//----- nvinfo : EIATTR_COOP_GROUP_INSTR_OFFSETS
	.align		4
.L_2071:
        /*0220*/ 	.byte	0x04, 0x28
        /*0222*/ 	.short	(.L_2073 - .L_2072)


	//   ....[0]....
.L_2072:
        /*0224*/ 	.word	0x00003650


	//   ....[1]....
        /*0228*/ 	.word	0x00003670


	//   ....[2]....
        /*022c*/ 	.word	0x00003690


	//   ....[3]....
        /*0230*/ 	.word	0x000036b0


	//   ....[4]....
        /*0234*/ 	.word	0x000036c0


	//   ....[5]....
        /*0238*/ 	.word	0x000036f0


	//   ....[6]....
        /*023c*/ 	.word	0x00003700


	//   ....[7]....
        /*0240*/ 	.word	0x00003730


	//   ....[8]....
        /*0244*/ 	.word	0x00003740


	//   ....[9]....
        /*0248*/ 	.word	0x00003760


	//   ....[10]....
        /*024c*/ 	.word	0x00005bf0


	//   ....[11]....
        /*0250*/ 	.word	0x00005c40


	//   ....[12]....
        /*0254*/ 	.word	0x00005ca0


	//   ....[13]....
        /*0258*/ 	.word	0x00005cf0


	//   ....[14]....
        /*025c*/ 	.word	0x00005d50


	//   ....[15]....
        /*0260*/ 	.word	0x00005da0


	//   ....[16]....
        /*0264*/ 	.word	0x00005e10


	//   ....[17]....
        /*0268*/ 	.word	0x00005e70


	//   ....[18]....
        /*026c*/ 	.word	0x00005ed0


	//   ....[19]....
        /*0270*/ 	.word	0x00005f20


	//----- nvinfo : EIATTR_EXIT_INSTR_OFFSETS
	.align		4
.L_2073:
        /*0274*/ 	.byte	0x04, 0x1c
        /*0276*/ 	.short	(.L_2075 - .L_2074)


	//   ....[0]....
.L_2074:
        /*0278*/ 	.word	0x00005ac0


	//   ....[1]....
        /*027c*/ 	.word	0x00005b90


	//----- nvinfo : EIATTR_MAX_THREADS
	.align		4
.L_2075:
        /*0280*/ 	.byte	0x04, 0x05
        /*0282*/ 	.short	(.L_2077 - .L_2076)
.L_2076:
        /*0284*/ 	.word	0x00000100
        /*0288*/ 	.word	0x00000001
        /*028c*/ 	.word	0x00000001


	//----- nvinfo : EIATTR_CRS_STACK_SIZE
	.align		4
.L_2077:
        /*0290*/ 	.byte	0x04, 0x1e
        /*0292*/ 	.short	(.L_2079 - .L_2078)
.L_2078:
        /*0294*/ 	.word	0x00000000


	//----- nvinfo : EIATTR_CBANK_PARAM_SIZE
	.align		4
.L_2079:
        /*0298*/ 	.byte	0x03, 0x19
        /*029a*/ 	.short	0x0128


	//----- nvinfo : EIATTR_PARAM_CBANK
	.align		4
        /*029c*/ 	.byte	0x04, 0x0a
        /*029e*/ 	.short	(.L_2081 - .L_2080)
	.align		4
.L_2080:
        /*02a0*/ 	.word	index@(.nv.constant0._ZN10layer_norm31ln_parallel_residual_bwd_kernelINS_13Kernel_traitsI6__halfS2_fS2_fjLj7168ELj1ELj1ELj8ELj8ENS_18Kernel_traits_baseILj7168ES2_S2_fS2_fjLj256EEEEELb0ELb0ELb0EEEvNS_9BwdParamsE)
        /*02a4*/ 	.short	0x0210
        /*02a6*/ 	.short	0x0128


	//----- nvinfo : EIATTR_SW_WAR
	.align		4
.L_2081:
        /*02a8*/ 	.byte	0x04, 0x36
        /*02aa*/ 	.short	(.L_2083 - .L_2082)
.L_2082:
        /*02ac*/ 	.word	0x00000008
.L_2083:


//--------------------- .nv.info._ZN10layer_norm31ln_parallel_residual_bwd_kernelINS_13Kernel_traitsI6__halfS2_fS2_fjLj7168ELj1ELj1ELj8ELj8ENS_18Kernel_traits_baseILj7168ES2_S2_fS2_fjLj256EEEEELb0ELb0ELb1EEEvNS_9BwdParamsE --------------------------
	.section	.nv.info._ZN10layer_norm31ln_parallel_residual_bwd_kernelINS_13Kernel_traitsI6__halfS2_fS2_fjLj7168ELj1ELj1ELj8ELj8ENS_18Kernel_traits_baseILj7168ES2_S2_fS2_fjLj256EEEEELb0ELb0ELb1EEEvNS_9BwdParamsE,"",@"SHT_CUDA_INFO"
	.sectionflags	@""
	.align	4


	//----- nvinfo : EIATTR_CUDA_API_VERSION
	.align		4
        /*0000*/ 	.byte	0x04, 0x37
        /*0002*/ 	.short	(.L_2085 - .L_2084)
.L_2084:
        /*0004*/ 	.word	0x00000082


	//----- nvinfo : EIATTR_KPARAM_INFO
	.align		4
.L_2085:
        /*0008*/ 	.byte	0x04, 0x17
        /*000a*/ 	.short	(.L_2087 - .L_2086)
.L_2086:
        /*000c*/ 	.word	0x00000000
        /*0010*/ 	.short	0x0000
        /*0012*/ 	.short	0x0000
        /*0014*/ 	.byte	0x00, 0xf0, 0xa1, 0x04


	//----- nvinfo : EIATTR_SPARSE_MMA_MASK
	.align		4
.L_2087:
        /*0018*/ 	.byte	0x03, 0x50
        /*001a*/ 	.short	0x0000


	//----- nvinfo : EIATTR_MAXREG_COUNT
	.align		4
        /*001c*/ 	.byte	0x03, 0x1b
        /*001e*/ 	.short	0x00ff


	//----- nvinfo : EIATTR_NUM_BARRIERS
	.align		4
        /*0020*/ 	.byte	0x02, 0x4c
        /*0022*/ 	.byte	0x01
	.zero		1


	//----- nvinfo : EIATTR_ANNOTATIONS
	.align		4
        /*0024*/ 	.byte	0x04, 0x55
        /*0026*/ 	.short	(.L_2089 - .L_2088)


	//   ....[0]....
.L_2088:
        /* <DEDUP_REMOVED lines=33> */


	//----- nvinfo : EIATTR_MERCURY_ISA_VERSION
	.align		4
.L_2089:
        /*0228*/ 	.byte	0x03, 0x5f
        /*022a*/ 	.short	0x0101


	//----- nvinfo : EIATTR_COOP_GROUP_MASK_REGIDS
	.align		4
        /*022c*/ 	.byte	0x04, 0x29
        /*022e*/ 	.short	(.L_2091 - .L_2090)


	//   ....[0]....
.L_2090:
        /*0230*/ 	.word	0xffffffff


	//   ....[1]....
        /*0234*/ 	.word	0xffffffff


	//   ....[2]....
        /*0238*/ 	.word	0xffffffff


	//   ....[3]....
        /*023c*/ 	.word	0xffffffff


	//   ....[4]....
        /*0240*/ 	.word	0xffffffff


	//   ....[5]....
        /*0244*/ 	.word	0xffffffff


	//   ....[6]....
        /*0248*/ 	.word	0xffffffff


	//   ....[7]....
        /*024c*/ 	.word	0xffffffff


	//   ....[8]....
        /*0250*/ 	.word	0xffffffff


	//   ....[9]....
        /*0254*/ 	.word	0xffffffff


	//   ....[10]....
        /*0258*/ 	.word	0x0500003e


	//   ....[11]....
        /*025c*/ 	.word	0x0500003e


	//   ....[12]....
        /*0260*/ 	.word	0x0500003e


	//   ....[13]....
        /*0264*/ 	.word	0x0500003e


	//   ....[14]....
        /*0268*/ 	.word	0x0500003e


	//   ....[15]....
        /*026c*/ 	.word	0x0500003e


	//   ....[16]....
        /*0270*/ 	.word	0x0500003e


	//   ....[17]....
        /*0274*/ 	.word	0x0500003e


	//   ....[18]....
        /*0278*/ 	.word	0x0500003e


	//   ....[19]....
        /*027c*/ 	.word	0x0500003e


	//----- nvinfo : EIATTR_COOP_GROUP_INSTR_OFFSETS
	.align		4
.L_2091:
        /*0280*/ 	.byte	0x04, 0x28
        /*0282*/ 	.short	(.L_2093 - .L_2092)


	//   ....[0]....
.L_2092:
        /*0284*/ 	.word	0x00003270


	//   ....[1]....
        /*0288*/ 	.word	0x00003290


	//   ....[2]....
        /*028c*/ 	.word	0x000032b0


	//   ....[3]....
        /*0290*/ 	.word	0x000032d0


	//   ....[4]....
        /*0294*/ 	.word	0x000032f0


	//   ....[5]....
        /*0298*/ 	.word	0x00003310


	//   ....[6]....
        /*029c*/ 	.word	0x00003330


	//   ....[7]....
        /*02a0*/ 	.word	0x00003350


	//   ....[8]....
        /*02a4*/ 	.word	0x00003360


	//   ....[9]....
        /*02a8*/ 	.word	0x00003380


	//   ....[10]....
        /*02ac*/ 	.word	0x00005620


	//   ....[11]....
        /*02b0*/ 	.word	0x00005670


	//   ....[12]....
        /*02b4*/ 	.word	0x000056d0


	//   ....[13]....
        /*02b8*/ 	.word	0x00005720


	//   ....[14]....
        /*02bc*/ 	.word	0x00005780


	//   ....[15]....
        /*02c0*/ 	.word	0x000057d0


	//   ....[16]....
        /*02c4*/ 	.word	0x00005830


	//   ....[17]....
        /*02c8*/ 	.word	0x00005880


	//   ....[18]....
        /*02cc*/ 	.word	0x000058e0


	//   ....[19]....
        /*02d0*/ 	.word	0x00005930


	//----- nvinfo : EIATTR_EXIT_INSTR_OFFSETS
	.align		4
.L_2093:
        /*02d4*/ 	.byte	0x04, 0x1c
        /*02d6*/ 	.short	(.L_2095 - .L_2094)


	//   ....[0]....
.L_2094:
        /*02d8*/ 	.word	0x000055c0


	//----- nvinfo : EIATTR_MAX_THREADS
	.align		4
.L_2095:
        /*02dc*/ 	.byte	0x04, 0x05
        /*02de*/ 	.short	(.L_2097 - .L_2096)
.L_2096:
        /*02e0*/ 	.word	0x00000100
        /*02e4*/ 	.word	0x00000001
        /*02e8*/ 	.word	0x00000001


	//----- nvinfo : EIATTR_CRS_STACK_SIZE
	.align		4
.L_2097:
        /*02ec*/ 	.byte	0x04, 0x1e
        /*02ee*/ 	.short	(.L_2099 - .L_2098)
.L_2098:
        /*02f0*/ 	.word	0x00000000


	//----- nvinfo : EIATTR_CBANK_PARAM_SIZE
	.align		4
.L_2099:
        /*02f4*/ 	.byte	0x03, 0x19
        /*02f6*/ 	.short	0x0128


	//----- nvinfo : EIATTR_PARAM_CBANK
	.align		4
        /*02f8*/ 	.byte	0x04, 0x0a
        /*02fa*/ 	.short	(.L_2101 - .L_2100)
	.align		4
.L_2100:
        /*02fc*/ 	.word	index@(.nv.constant0._ZN10layer_norm31ln_parallel_residual_bwd_kernelINS_13Kernel_traitsI6__halfS2_fS2_fjLj7168ELj1ELj1ELj8ELj8ENS_18Kernel_traits_baseILj7168ES2_S2_fS2_fjLj256EEEEELb0ELb0ELb1EEEvNS_9BwdParamsE)
        /*0300*/ 	.short	0x0210
        /*0302*/ 	.short	0x0128


	//----- nvinfo : EIATTR_SW_WAR
	.align		4
.L_2101:
        /*0304*/ 	.byte	0x04, 0x36
        /*0306*/ 	.short	(.L_2103 - .L_2102)
.L_2102:
        /*0308*/ 	.word	0x00000008
.L_2103:


//--------------------- .nv.info._ZN10layer_norm31ln_parallel_residual_bwd_kernelINS_13Kernel_traitsI6__halfS2_fS2_fjLj7168ELj1ELj1ELj8ELj8ENS_18Kernel_traits_baseILj7168ES2_S2_fS2_fjLj256EEEEELb0ELb1ELb0EEEvNS_9BwdParamsE --------------------------
	.section	.nv.info._ZN10layer_norm31ln_parallel_residual_bwd_kernelINS_13Kernel_traitsI6__halfS2_fS2_fjLj7168ELj1ELj1ELj8ELj8ENS_18Kernel_traits_baseILj7168ES2_S2_fS2_fjLj256EEEEELb0ELb1ELb0EEEvNS_9BwdParamsE,"",@"SHT_CUDA_INFO"
	.sectionflags	@""
	.align	4


	//----- nvinfo : EIATTR_CUDA_API_VERSION
	.align		4
        /*0000*/ 	.byte	0x04, 0x37
        /*0002*/ 	.short	(.L_2105 - .L_2104)
.L_2104:
        /*0004*/ 	.word	0x00000082


	//----- nvinfo : EIATTR_KPARAM_INFO
	.align		4
.L_2105:
        /*0008*/ 	.byte	0x04, 0x17
        /*000a*/ 	.short	(.L_2107 - .L_2106)
.L_2106:
        /*000c*/ 	.word	0x00000000
        /*0010*/ 	.short	0x0000
        /*0012*/ 	.short	0x0000
        /*0014*/ 	.byte	0x00, 0xf0, 0xa1, 0x04


	//----- nvinfo : EIATTR_SPARSE_MMA_MASK
	.align		4
.L_2107:
        /*0018*/ 	.byte	0x03, 0x50
        /*001a*/ 	.short	0x0000


	//----- nvinfo : EIATTR_MAXREG_COUNT
	.align		4
        /*001c*/ 	.byte	0x03, 0x1b
        /*001e*/ 	.short	0x00ff


	//----- nvinfo : EIATTR_NUM_BARRIERS
	.align		4
        /*0020*/ 	.byte	0x02, 0x4c
        /*0022*/ 	.byte	0x01
	.zero		1


	//----- nvinfo : EIATTR_MERCURY_ISA_VERSION
	.align		4
        /*0024*/ 	.byte	0x03, 0x5f
        /*0026*/ 	.short	0x0101


	//----- nvinfo : EIATTR_COOP_GROUP_MASK_REGIDS
	.align		4
        /*0028*/ 	.byte	0x04, 0x29
        /*002a*/ 	.short	(.L_2109 - .L_2108)


	//   ....[0]....
.L_2108:
        /*002c*/ 	.word	0xffffffff


	//   ....[1]....
        /*0030*/ 	.word	0xffffffff


	//   ....[2]....
        /*0034*/ 	.word	0xffffffff


	//   ....[3]....
        /*0038*/ 	.word	0xffffffff


	//   ....[4]....
        /*003c*/ 	.word	0xffffffff


	//   ....[5]....
        /*0040*/ 	.word	0xffffffff


	//   ....[6]....
        /*0044*/ 	.word	0xffffffff


	//   ....[7]....
        /*0048*/ 	.word	0xffffffff


	//   ....[8]....
        /*004c*/ 	.word	0xffffffff


	//   ....[9]....
        /*0050*/ 	.word	0xffffffff


	//   ....[10]....
        /*0054*/ 	.word	0x0500008a


	//   ....[11]....
        /*0058*/ 	.word	0x0500008a


	//   ....[12]....
        /*005c*/ 	.word	0x0500008a


	//   ....[13]....
        /*0060*/ 	.word	0x0500008a


	//   ....[14]....
        /*0064*/ 	.word	0x0500008a


	//   ....[15]....
        /*0068*/ 	.word	0x0500008a


	//   ....[16]....
        /*006c*/ 	.word	0x0500008a


	//   ....[17]....
        /*0070*/ 	.word	0x0500008a


	//   ....[18]....
        /*0074*/ 	.word	0x0500008a


	//   ....[19]....
        /*0078*/ 	.word	0x0500008a


	//----- nvinfo : EIATTR_COOP_GROUP_INSTR_OFFSETS
	.align		4
.L_2109:
        /*007c*/ 	.byte	0x04, 0x28
        /*007e*/ 	.short	(.L_2111 - .L_2110)


	//   ....[0]....
.L_2110:
        /*0080*/ 	.word	0x000021c0


	//   ....[1]....
        /*0084*/ 	.word	0x000021d0


	//   ....[2]....
        /*0088*/ 	.word	0x00002200


	//   ....[3]....
        /*008c*/ 	.word	0x00002210


	//   ....[4]....
        /*0090*/ 	.word	0x00002240


	//   ....[5]....
        /*0094*/ 	.word	0x00002250


	//   ....[6]....
        /*0098*/ 	.word	0x00002280


	//   ....[7]....
        /*009c*/ 	.word	0x00002290


	//   ....[8]....
        /*00a0*/ 	.word	0x000022c0


	//   ....[9]....
        /*00a4*/ 	.word	0x000022d0


	//   ....[10]....
        /*00a8*/ 	.word	0x00004340


	//   ....[11]....
        /*00ac*/ 	.word	0x00004390


	//   ....[12]....
        /*00b0*/ 	.word	0x00004400


	//   ....[13]....
        /*00b4*/ 	.word	0x00004460


	//   ....[14]....
        /*00b8*/ 	.word	0x000044d0


	//   ....[15]....
        /*00bc*/ 	.word	0x00004530


	//   ....[16]....
        /*00c0*/ 	.word	0x000045a0


	//   ....[17]....
        /*00c4*/ 	.word	0x00004600


	//   ....[18]....
        /*00c8*/ 	.word	0x00004670


	//   ....[19]....
        /*00cc*/ 	.word	0x000046d0


	//----- nvinfo : EIATTR_EXIT_INSTR_OFFSETS
	.align		4
.L_2111:
        /*00d0*/ 	.byte	0x04, 0x1c
        /*00d2*/ 	.short	(.L_2113 - .L_2112)


	//   ....[0]....
.L_2112:
        /*00d4*/ 	.word	0x00004260


	//   ....[1]....
        /*00d8*/ 	.word	0x000042e0


	//----- nvinfo : EIATTR_MAX_THREADS
	.align		4
.L_2113:
        /*00dc*/ 	.byte	0x04, 0x05
        /*00de*/ 	.short	(.L_2115 - .L_2114)
.L_2114:
        /*00e0*/ 	.word	0x00000100
        /*00e4*/ 	.word	0x00000001
        /*00e8*/ 	.word	0x00000001


	//----- nvinfo : EIATTR_CRS_STACK_SIZE
	.align		4
.L_2115:
        /*00ec*/ 	.byte	0x04, 0x1e
        /*00ee*/ 	.short	(.L_2117 - .L_2116)
.L_2116:
        /*00f0*/ 	.word	0x00000000


	//----- nvinfo : EIATTR_CBANK_PARAM_SIZE
	.align		4
.L_2117:
        /*00f4*/ 	.byte	0x03, 0x19
        /*00f6*/ 	.short	0x0128


	//----- nvinfo : EIATTR_PARAM_CBANK
	.align		4
        /*00f8*/ 	.byte	0x04, 0x0a
        /*00fa*/ 	.short	(.L_2119 - .L_2118)
	.align		4
.L_2118:
        /*00fc*/ 	.word	index@(.nv.constant0._ZN10layer_norm31ln_parallel_residual_bwd_kernelINS_13Kernel_traitsI6__halfS2_fS2_fjLj7168ELj1ELj1ELj8ELj8ENS_18Kernel_traits_baseILj7168ES2_S2_fS2_fjLj256EEEEELb0ELb1ELb0EEEvNS_9BwdParamsE)
        /*0100*/ 	.short	0x0210
        /*0102*/ 	.short	0x0128


	//----- nvinfo : EIATTR_SW_WAR
	.align		4
.L_2119:
        /*0104*/ 	.byte	0x04, 0x36
        /*0106*/ 	.short	(.L_2121 - .L_2120)
.L_2120:
        /*0108*/ 	.word	0x00000008
.L_2121:


//--------------------- .nv.info._ZN10layer_norm31ln_parallel_residual_bwd_kernelINS_13Kernel_traitsI6__halfS2_fS2_fjLj7168ELj1ELj1ELj8ELj8ENS_18Kernel_traits_baseILj7168ES2_S2_fS2_fjLj256EEEEELb0ELb1ELb1EEEvNS_9BwdParamsE --------------------------
	.section	.nv.info._ZN10layer_norm31ln_parallel_residual_bwd_kernelINS_13Kernel_traitsI6__halfS2_fS2_fjLj7168ELj1ELj1ELj8ELj8ENS_18Kernel_traits_baseILj7168ES2_S2_fS2_fjLj256EEEEELb0ELb1ELb1EEEvNS_9BwdParamsE,"",@"SHT_CUDA_INFO"
	.sectionflags	@""
	.align	4


	//----- nvinfo : EIATTR_CUDA_API_VERSION
	.align		4
        /*0000*/ 	.byte	0x04, 0x37
        /*0002*/ 	.short	(.L_2123 - .L_2122)
.L_2122:
        /*0004*/ 	.word	0x00000082


	//----- nvinfo : EIATTR_KPARAM_INFO
	.align		4
.L_2123:
        /*0008*/ 	.byte	0x04, 0x17
        /*000a*/ 	.short	(.L_2125 - .L_2124)
.L_2124:
        /*000c*/ 	.word	0x00000000
        /*0010*/ 	.short	0x0000
        /*0012*/ 	.short	0x0000
        /*0014*/ 	.byte	0x00, 0xf0, 0xa1, 0x04


	//----- nvinfo : EIATTR_SPARSE_MMA_MASK
	.align		4
.L_2125:
        /*0018*/ 	.byte	0x03, 0x50
        /*001a*/ 	.short	0x0000


	//----- nvinfo : EIATTR_MAXREG_COUNT
	.align		4
        /*001c*/ 	.byte	0x03, 0x1b
        /*001e*/ 	.short	0x00ff


	//----- nvinfo : EIATTR_NUM_BARRIERS
	.align		4
        /*0020*/ 	.byte	0x02, 0x4c
        /*0022*/ 	.byte	0x01
	.zero		1


	//----- nvinfo : EIATTR_MERCURY_ISA_VERSION
	.align		4
        /*0024*/ 	.byte	0x03, 0x5f
        /*0026*/ 	.short	0x0101


	//----- nvinfo : EIATTR_COOP_GROUP_MASK_REGIDS
	.align		4
        /*0028*/ 	.byte	0x04, 0x29
        /*002a*/ 	.short	(.L_2127 - .L_2126)


	//   ....[0]....
.L_2126:
        /*002c*/ 	.word	0xffffffff


	//   ....[1]....
        /*0030*/ 	.word	0xffffffff


	//   ....[2]....
        /*0034*/ 	.word	0xffffffff


	//   ....[3]....
        /*0038*/ 	.word	0xffffffff


	//   ....[4]....
        /*003c*/ 	.word	0xffffffff


	//   ....[5]....
        /*0040*/ 	.word	0xffffffff


	//   ....[6]....
        /*0044*/ 	.word	0xffffffff


	//   ....[7]....
        /*0048*/ 	.word	0xffffffff


	//   ....[8]....
        /*004c*/ 	.word	0xffffffff


	//   ....[9]....
        /*0050*/ 	.word	0xffffffff


	//   ....[10]....
        /*0054*/ 	.word	0x0500002a


	//   ....[11]....
        /*0058*/ 	.word	0x0500002a


	//   ....[12]....
        /*005c*/ 	.word	0x0500002a


	//   ....[13]....
        /*0060*/ 	.word	0x0500002a


	//   ....[14]....
        /*0064*/ 	.word	0x0500002a


	//   ....[15]....
        /*0068*/ 	.word	0x0500002a


	//   ....[16]....
        /*006c*/ 	.word	0x0500002a


	//   ....[17]....
        /*0070*/ 	.word	0x0500002a


	//   ....[18]....
        /*0074*/ 	.word	0x0500002a


	//   ....[19]....
        /*0078*/ 	.word	0x0500002a


	//----- nvinfo : EIATTR_COOP_GROUP_INSTR_OFFSETS
	.align		4
.L_2127:
        /*007c*/ 	.byte	0x04, 0x28
        /*007e*/ 	.short	(.L_2129 - .L_2128)


	//   ....[0]....
.L_2128:
        /*0080*/ 	.word	0x00001db0


	//   ....[1]....
        /*0084*/ 	.word	0x00001dc0


	//   ....[2]....
        /*0088*/ 	.word	0x00001df0


	//   ....[3]....
        /*008c*/ 	.word	0x00001e00


	//   ....[4]....
        /*0090*/ 	.word	0x00001e30


	//   ....[5]....
        /*0094*/ 	.word	0x00001e40


	//   ....[6]....
        /*0098*/ 	.word	0x00001e70


	//   ....[7]....
        /*009c*/ 	.word	0x00001e80


	//   ....[8]....
        /*00a0*/ 	.word	0x00001eb0


	//   ....[9]....
        /*00a4*/ 	.word	0x00001ec0


	//   ....[10]....
        /*00a8*/ 	.word	0x00003cb0


	//   ....[11]....
        /*00ac*/ 	.word	0x00003d00


	//   ....[12]....
        /*00b0*/ 	.word	0x00003d70


	//   ....[13]....
        /*00b4*/ 	.word	0x00003dd0


	//   ....[14]....
        /*00b8*/ 	.word	0x00003e40


	//   ....[15]....
        /*00bc*/ 	.word	0x00003ea0


	//   ....[16]....
        /*00c0*/ 	.word	0x00003f10


	//   ....[17]....
        /*00c4*/ 	.word	0x00003f70


	//   ....[18]....
        /*00c8*/ 	.word	0x00003fe0


	//   ....[19]....
        /*00cc*/ 	.word	0x00004040


	//----- nvinfo : EIATTR_EXIT_INSTR_OFFSETS
	.align		4
.L_2129:
        /*00d0*/ 	.byte	0x04, 0x1c
        /*00d2*/ 	.short	(.L_2131 - .L_2130)


	//   ....[0]....
.L_2130:
        /*00d4*/ 	.word	0x00003c50


	//----- nvinfo : EIATTR_MAX_THREADS
	.align		4
.L_2131:
        /*00d8*/ 	.byte	0x04, 0x05
        /*00da*/ 	.short	(.L_2133 - .L_2132)
.L_2132:
        /*00dc*/ 	.word	0x00000100
        /*00e0*/ 	.word	0x00000001
        /*00e4*/ 	.word	0x00000001


	//----- nvinfo : EIATTR_CRS_STACK_SIZE
	.align		4
.L_2133:
        /*00e8*/ 	.byte	0x04, 0x1e
        /*00ea*/ 	.short	(.L_2135 - .L_2134)
.L_2134:
        /*00ec*/ 	.word	0x00000000


	//----- nvinfo : EIATTR_CBANK_PARAM_SIZE
	.align		4
.L_2135:
        /*00f0*/ 	.byte	0x03, 0x19
        /*00f2*/ 	.short	0x0128


	//----- nvinfo : EIATTR_PARAM_CBANK
	.align		4
        /*00f4*/ 	.byte	0x04, 0x0a
        /*00f6*/ 	.short	(.L_2137 - .L_2136)
	.align		4
.L_2136:
        /*00f8*/ 	.word	index@(.nv.constant0._ZN10layer_norm31ln_parallel_residual_bwd_kernelINS_13Kernel_traitsI6__halfS2_fS2_fjLj7168ELj1ELj1ELj8ELj8ENS_18Kernel_traits_baseILj7168ES2_S2_fS2_fjLj256EEEEELb0ELb1ELb1EEEvNS_9BwdParamsE)
        /*00fc*/ 	.short	0x0210
        /*00fe*/ 	.short	0x0128


	//----- nvinfo : EIATTR_SW_WAR
	.align		4
.L_2137:
        /*0100*/ 	.byte	0x04, 0x36
        /*0102*/ 	.short	(.L_2139 - .L_2138)
.L_2138:
        /*0104*/ 	.word	0x00000008
.L_2139:


//--------------------- .nv.info._ZN10layer_norm31ln_parallel_residual_bwd_kernelINS_13Kernel_traitsI6__halfS2_fS2_fjLj7168ELj1ELj1ELj8ELj8ENS_18Kernel_traits_baseILj7168ES2_S2_fS2_fjLj256EEEEELb1ELb0ELb0EEEvNS_9BwdParamsE --------------------------
	.section	.nv.info._ZN10layer_norm31ln_parallel_residual_bwd_kernelINS_13Kernel_traitsI6__halfS2_fS2_fjLj7168ELj1ELj1ELj8ELj8ENS_18Kernel_traits_baseILj7168ES2_S2_fS2_fjLj256EEEEELb1ELb0ELb0EEEvNS_9BwdParamsE,"",@"SHT_CUDA_INFO"
	.sectionflags	@""
	.align	4


	//----- nvinfo : EIATTR_CUDA_API_VERSION
	.align		4
        /*0000*/ 	.byte	0x04, 0x37
        /*0002*/ 	.short	(.L_2141 - .L_2140)
.L_2140:
        /*0004*/ 	.word	0x00000082


	//----- nvinfo : EIATTR_KPARAM_INFO
	.align		4
.L_2141:
        /*0008*/ 	.byte	0x04, 0x17
        /*000a*/ 	.short	(.L_2143 - .L_2142)
.L_2142:
        /*000c*/ 	.word	0x00000000
        /*0010*/ 	.short	0x0000
        /*0012*/ 	.short	0x0000
        /*0014*/ 	.byte	0x00, 0xf0, 0xa1, 0x04


	//----- nvinfo : EIATTR_SPARSE_MMA_MASK
	.align		4
.L_2143:
        /*0018*/ 	.byte	0x03, 0x50
        /*001a*/ 	.short	0x0000


	//----- nvinfo : EIATTR_MAXREG_COUNT
	.align		4
        /*001c*/ 	.byte	0x03, 0x1b
        /*001e*/ 	.short	0x00ff


	//----- nvinfo : EIATTR_NUM_BARRIERS
	.align		4
        /*0020*/ 	.byte	0x02, 0x4c
        /*0022*/ 	.byte	0x01
	.zero		1


	//----- nvinfo : EIATTR_ANNOTATIONS
	.align		4
        /*0024*/ 	.byte	0x04, 0x55
        /*0026*/ 	.short	(.L_2145 - .L_2144)


	//   ....[0]....
.L_2144:
        /* <DEDUP_REMOVED lines=40> */


	//----- nvinfo : EIATTR_MERCURY_ISA_VERSION
	.align		4
.L_2145:
        /*0298*/ 	.byte	0x03, 0x5f
        /*029a*/ 	.short	0x0101


	//----- nvinfo : EIATTR_COOP_GROUP_MASK_REGIDS
	.align		4
        /*029c*/ 	.byte	0x04, 0x29
        /*029e*/ 	.short	(.L_2147 - .L_2146)


	//   ....[0]....
.L_2146:
        /*02a0*/ 	.word	0xffffffff


	//   ....[1]....
        /*02a4*/ 	.word	0xffffffff


	//   ....[2]....
        /*02a8*/ 	.word	0xffffffff


	//   ....[3]....
        /*02ac*/ 	.word	0xffffffff


	//   ....[4]....
        /*02b0*/ 	.word	0xffffffff


	//   ....[5]....
        /*02b4*/ 	.word	0xffffffff


	//   ....[6]....
        /*02b8*/ 	.word	0xffffffff


	//   ....[7]....
        /*02bc*/ 	.word	0xffffffff


	//   ....[8]....
        /*02c0*/ 	.word	0xffffffff


	//   ....[9]....
        /*02c4*/ 	.word	0xffffffff


	//   ....[10]....
        /*02c8*/ 	.word	0x050000af


	//   ....[11]....
        /*02cc*/ 	.word	0x050000af


	//   ....[12]....
        /*02d0*/ 	.word	0x050000af


	//   ....[13]....
        /*02d4*/ 	.word	0x050000af


	//   ....[14]....
        /*02d8*/ 	.word	0x050000af


	//   ....[15]....
        /*02dc*/ 	.word	0x050000af


	//   ....[16]....
        /*02e0*/ 	.word	0x050000af


	//   ....[17]....
        /*02e4*/ 	.word	0x050000af


	//   ....[18]....
        /*02e8*/ 	.word	0x050000af


	//   ....[19]....
        /*02ec*/ 	.word	0x050000af


	//----- nvinfo : EIATTR_COOP_GROUP_INSTR_OFFSETS
	.align		4
.L_2147:
        /*02f0*/ 	.byte	0x04, 0x28
        /*02f2*/ 	.short	(.L_2149 - .L_2148)


	//   ....[0]....
.L_2148:
        /*02f4*/ 	.word	0x00003d80


	//   ....[1]....
        /*02f8*/ 	.word	0x00003d90


	//   ....[2]....
        /*02fc*/ 	.word	0x00003dc0


	//   ....[3]....
        /*0300*/ 	.word	0x00003de0


	//   ....[4]....
        /*0304*/ 	.word	0x00003e00


	//   ....[5]....
        /*0308*/ 	.word	0x00003e20


	//   ....[6]....
        /*030c*/ 	.word	0x00003e30


	//   ....[7]....
        /*0310*/ 	.word	0x00003e60


	//   ....[8]....
        /*0314*/ 	.word	0x00003e70


	//   ....[9]....
        /*0318*/ 	.word	0x00003e90


	//   ....[10]....
        /*031c*/ 	.word	0x00006dd0


	//   ....[11]....
        /*0320*/ 	.word	0x00006e30


	//   ....[12]....
        /*0324*/ 	.word	0x00006e90


	//   ....[13]....
        /*0328*/ 	.word	0x00006ee0


	//   ....[14]....
        /*032c*/ 	.word	0x00006f40


	//   ....[15]....
        /*0330*/ 	.word	0x00006f90


	//   ....[16]....
        /*0334*/ 	.word	0x00006ff0


	//   ....[17]....
        /*0338*/ 	.word	0x00007040


	//   ....[18]....
        /*033c*/ 	.word	0x000070b0


	//   ....[19]....
        /*0340*/ 	.word	0x00007110


	//----- nvinfo : EIATTR_EXIT_INSTR_OFFSETS
	.align		4
.L_2149:
        /*0344*/ 	.byte	0x04, 0x1c
        /*0346*/ 	.short	(.L_2151 - .L_2150)


	//   ....[0]....
.L_2150:
        /*0348*/ 	.word	0x00006cb0


	//   ....[1]....
        /*034c*/ 	.word	0x00006d80


	//----- nvinfo : EIATTR_MAX_THREADS
	.align		4
.L_2151:
        /*0350*/ 	.byte	0x04, 0x05
        /*0352*/ 	.short	(.L_2153 - .L_2152)
.L_2152:
        /*0354*/ 	.word	0x00000100
        /*0358*/ 	.word	0x00000001
        /*035c*/ 	.word	0x00000001


	//----- nvinfo : EIATTR_CRS_STACK_SIZE
	.align		4
.L_2153:
        /*0360*/ 	.byte	0x04, 0x1e
        /*0362*/ 	.short	(.L_2155 - .L_2154)
.L_2154:
        /*0364*/ 	.word	0x00000000


	//----- nvinfo : EIATTR_CBANK_PARAM_SIZE
	.align		4
.L_2155:
        /*0368*/ 	.byte	0x03, 0x19
        /*036a*/ 	.short	0x0128


	//----- nvinfo : EIATTR_PARAM_CBANK
	.align		4
        /*036c*/ 	.byte	0x04, 0x0a
        /*036e*/ 	.short	(.L_2157 - .L_2156)
	.align		4
.L_2156:
        /*0370*/ 	.word	index@(.nv.constant0._ZN10layer_norm31ln_parallel_residual_bwd_kernelINS_13Kernel_traitsI6__halfS2_fS2_fjLj7168ELj1ELj1ELj8ELj8ENS_18Kernel_traits_baseILj7168ES2_S2_fS2_fjLj256EEEEELb1ELb0ELb0EEEvNS_9BwdParamsE)
        /*0374*/ 	.short	0x0210
        /*0376*/ 	.short	0x0128


	//----- nvinfo : EIATTR_SW_WAR
	.align		4
.L_2157:
        /*0378*/ 	.byte	0x04, 0x36
        /*037a*/ 	.short	(.L_2159 - .L_2158)
.L_2158:
        /*037c*/ 	.word	0x00000008
.L_2159:


//--------------------- .nv.info._ZN10layer_norm31ln_parallel_residual_bwd_kernelINS_13Kernel_traitsI6__halfS2_fS2_fjLj7168ELj1ELj1ELj8ELj8ENS_18Kernel_traits_baseILj7168ES2_S2_fS2_fjLj256EEEEELb1ELb0ELb1EEEvNS_9BwdParamsE --------------------------
	.section	.nv.info._ZN10layer_norm31ln_parallel_residual_bwd_kernelINS_13Kernel_traitsI6__halfS2_fS2_fjLj7168ELj1ELj1ELj8ELj8ENS_18Kernel_traits_baseILj7168ES2_S2_fS2_fjLj256EEEEELb1ELb0ELb1EEEvNS_9BwdParamsE,"",@"SHT_CUDA_INFO"
	.sectionflags	@""
	.align	4


	//----- nvinfo : EIATTR_CUDA_API_VERSION
	.align		4
        /*0000*/ 	.byte	0x04, 0x37
        /*0002*/ 	.short	(.L_2161 - .L_2160)
.L_2160:
        /*0004*/ 	.word	0x00000082


	//----- nvinfo : EIATTR_KPARAM_INFO
	.align		4
.L_2161:
        /*0008*/ 	.byte	0x04, 0x17
        /*000a*/ 	.short	(.L_2163 - .L_2162)
.L_2162:
        /*000c*/ 	.word	0x00000000
        /*0010*/ 	.short	0x0000
        /*0012*/ 	.short	0x0000
        /*0014*/ 	.byte	0x00, 0xf0, 0xa1, 0x04


	//----- nvinfo : EIATTR_SPARSE_MMA_MASK
	.align		4
.L_2163:
        /*0018*/ 	.byte	0x03, 0x50
        /*001a*/ 	.short	0x0000


	//----- nvinfo : EIATTR_MAXREG_COUNT
	.align		4
        /*001c*/ 	.byte	0x03, 0x1b
        /*001e*/ 	.short	0x00ff


	//----- nvinfo : EIATTR_NUM_BARRIERS
	.align		4
        /*0020*/ 	.byte	0x02, 0x4c
        /*0022*/ 	.byte	0x01
	.zero		1


	//----- nvinfo : EIATTR_ANNOTATIONS
	.align		4
        /*0024*/ 	.byte	0x04, 0x55
        /*0026*/ 	.short	(.L_2165 - .L_2164)


	//   ....[0]....
.L_2164:
        /* <DEDUP_REMOVED lines=57> */


	//----- nvinfo : EIATTR_MERCURY_ISA_VERSION
	.align		4
.L_2165:
        /*03a8*/ 	.byte	0x03, 0x5f
        /*03aa*/ 	.short	0x0101


	//----- nvinfo : EIATTR_COOP_GROUP_MASK_REGIDS
	.align		4
        /*03ac*/ 	.byte	0x04, 0x29
        /*03ae*/ 	.short	(.L_2167 - .L_2166)


	//   ....[0]....
.L_2166:
        /*03b0*/ 	.word	0xffffffff


	//   ....[1]....
        /*03b4*/ 	.word	0xffffffff


	//   ....[2]....
        /*03b8*/ 	.word	0xffffffff


	//   ....[3]....
        /*03bc*/ 	.word	0xffffffff


	//   ....[4]....
        /*03c0*/ 	.word	0xffffffff


	//   ....[5]....
        /*03c4*/ 	.word	0xffffffff


	//   ....[6]....
        /*03c8*/ 	.word	0xffffffff


	//   ....[7]....
        /*03cc*/ 	.word	0xffffffff


	//   ....[8]....
        /*03d0*/ 	.word	0xffffffff


	//   ....[9]....
        /*03d4*/ 	.word	0xffffffff


	//   ....[10]....
        /*03d8*/ 	.word	0x0500003b


	//   ....[11]....
        /*03dc*/ 	.word	0x0500003b


	//   ....[12]....
        /*03e0*/ 	.word	0x0500003b


	//   ....[13]....
        /*03e4*/ 	.word	0x0500003b


	//   ....[14]....
        /*03e8*/ 	.word	0x0500003b


	//   ....[15]....
        /*03ec*/ 	.word	0x0500003b


	//   ....[16]....
        /*03f0*/ 	.word	0x0500003b


	//   ....[17]....
        /*03f4*/ 	.word	0x0500003b


	//   ....[18]....
        /*03f8*/ 	.word	0x0500003b


	//   ....[19]....
        /*03fc*/ 	.word	0x0500003b


	//----- nvinfo : EIATTR_COOP_GROUP_INSTR_OFFSETS
	.align		4
.L_2167:
        /*0400*/ 	.byte	0x04, 0x28
        /*0402*/ 	.short	(.L_2169 - .L_2168)


	//   ....[0]....
.L_2168:
        /*0404*/ 	.word	0x00003980


	//   ....[1]....
        /*0408*/ 	.word	0x000039a0


	//   ....[2]....
        /*040c*/ 	.word	0x000039c0


	//   ....[3]....
        /*0410*/ 	.word	0x000039e0


	//   ....[4]....
        /*0414*/ 	.word	0x00003a00


	//   ....[5]....
        /*0418*/ 	.word	0x00003a20


	//   ....[6]....
        /*041c*/ 	.word	0x00003a40


	//   ....[7]....
        /*0420*/ 	.word	0x00003a60


	//   ....[8]....
        /*0424*/ 	.word	0x00003a70


	//   ....[9]....
        /*0428*/ 	.word	0x00003a90


	//   ....[10]....
        /*042c*/ 	.word	0x00006590


	//   ....[11]....
        /*0430*/ 	.word	0x000065e0


	//   ....[12]....
        /*0434*/ 	.word	0x00006640


	//   ....[13]....
        /*0438*/ 	.word	0x00006690


	//   ....[14]....
        /*043c*/ 	.word	0x000066f0


	//   ....[15]....
        /*0440*/ 	.word	0x00006740


	//   ....[16]....
        /*0444*/ 	.word	0x000067a0


	//   ....[17]....
        /*0448*/ 	.word	0x000067f0


	//   ....[18]....
        /*044c*/ 	.word	0x00006850


	//   ....[19]....
        /*0450*/ 	.word	0x000068a0


	//----- nvinfo : EIATTR_EXIT_INSTR_OFFSETS
	.align		4
.L_2169:
        /*0454*/ 	.byte	0x04, 0x1c
        /*0456*/ 	.short	(.L_2171 - .L_2170)


	//   ....[0]....
.L_2170:
        /*0458*/ 	.word	0x00006530


	//----- nvinfo : EIATTR_MAX_THREADS
	.align		4
.L_2171:
        /*045c*/ 	.byte	0x04, 0x05
        /*045e*/ 	.short	(.L_2173 - .L_2172)
.L_2172:
        /*0460*/ 	.word	0x00000100
        /*0464*/ 	.word	0x00000001
        /*0468*/ 	.word	0x00000001


	//----- nvinfo : EIATTR_CRS_STACK_SIZE
	.align		4
.L_2173:
        /*046c*/ 	.byte	0x04, 0x1e
        /*046e*/ 	.short	(.L_2175 - .L_2174)
.L_2174:
        /*0470*/ 	.word	0x00000000


	//----- nvinfo : EIATTR_CBANK_PARAM_SIZE
	.align		4
.L_2175:
        /*0474*/ 	.byte	0x03, 0x19
        /*0476*/ 	.short	0x0128


	//----- nvinfo : EIATTR_PARAM_CBANK
	.align		4
        /*0478*/ 	.byte	0x04, 0x0a
        /*047a*/ 	.short	(.L_2177 - .L_2176)
	.align		4
.L_2176:
        /*047c*/ 	.word	index@(.nv.constant0._ZN10layer_norm31ln_parallel_residual_bwd_kernelINS_13Kernel_traitsI6__halfS2_fS2_fjLj7168ELj1ELj1ELj8ELj8ENS_18Kernel_traits_baseILj7168ES2_S2_fS2_fjLj256EEEEELb1ELb0ELb1EEEvNS_9BwdParamsE)
        /*0480*/ 	.short	0x0210
        /*0482*/ 	.short	0x0128


	//----- nvinfo : EIATTR_SW_WAR
	.align		4
.L_2177:
        /*0484*/ 	.byte	0x04, 0x36
        /*0486*/ 	.short	(.L_2179 - .L_2178)
.L_2178:
        /*0488*/ 	.word	0x00000008
.L_2179:


//--------------------- .nv.info._ZN10layer_norm22ln_bwd_finalize_kernelINS_22Kernel_traits_finalizeILj7168E6__halfS2_fS2_fjLb0ELj1024ELj4ENS_18Kernel_traits_baseILj7168ES2_S2_fS2_fjLj1024EEEEELb0ELb0EEEvNS_9BwdParamsE --------------------------
	.section	.nv.info._ZN10layer_norm22ln_bwd_finalize_kernelINS_22Kernel_traits_finalizeILj7168E6__halfS2_fS2_fjLb0ELj1024ELj4ENS_18Kernel_traits_baseILj7168ES2_S2_fS2_fjLj1024EEEEELb0ELb0EEEvNS_9BwdParamsE,"",@"SHT_CUDA_INFO"
	.sectionflags	@""
	.align	4


	//----- nvinfo : EIATTR_CUDA_API_VERSION
	.align		4
        /*0000*/ 	.byte	0x04, 0x37
        /*0002*/ 	.short	(.L_2181 - .L_2180)
.L_2180:
        /*0004*/ 	.word	0x00000082


	//----- nvinfo : EIATTR_KPARAM_INFO
	.align		4
.L_2181:
        /*0008*/ 	.byte	0x04, 0x17
        /*000a*/ 	.short	(.L_2183 - .L_2182)
.L_2182:
        /*000c*/ 	.word	0x00000000
        /*0010*/ 	.short	0x0000
        /*0012*/ 	.short	0x0000
        /*0014*/ 	.byte	0x00, 0xf0, 0xa1, 0x04


	//----- nvinfo : EIATTR_SPARSE_MMA_MASK
	.align		4
.L_2183:
        /*0018*/ 	.byte	0x03, 0x50
        /*001a*/ 	.short	0x0000


	//----- nvinfo : EIATTR_MAXREG_COUNT
	.align		4
        /*001c*/ 	.byte	0x03, 0x1b
        /*001e*/ 	.short	0x0040


	//----- nvinfo : EIATTR_NUM_BARRIERS
	.align		4
        /*0020*/ 	.byte	0x02, 0x4c
        /*0022*/ 	.byte	0x01
	.zero		1


	//----- nvinfo : EIATTR_MERCURY_ISA_VERSION
	.align		4
        /*0024*/ 	.byte	0x03, 0x5f
        /*0026*/ 	.short	0x0101


	//----- nvinfo : EIATTR_COOP_GROUP_MASK_REGIDS
	.align		4
        /*0028*/ 	.byte	0x04, 0x29
        /*002a*/ 	.short	(.L_2185 - .L_2184)


	//   ....[0]....
.L_2184:
        /*002c*/ 	.word	0xffffffff


	//   ....[1]....
        /*0030*/ 	.word	0xffffffff


	//   ....[2]....
        /*0034*/ 	.word	0xffffffff


	//   ....[3]....
        /*0038*/ 	.word	0xffffffff


	//   ....[4]....
        /*003c*/ 	.word	0xffffffff


	//   ....[5]....
        /*0040*/ 	.word	0xffffffff


	//   ....[6]....
        /*0044*/ 	.word	0xffffffff


	//   ....[7]....
        /*0048*/ 	.word	0xffffffff


	//   ....[8]....
        /*004c*/ 	.word	0xffffffff


	//   ....[9]....
        /*0050*/ 	.word	0xffffffff


	//   ....[10]....
        /*0054*/ 	.word	0x05000013


	//   ....[11]....
        /*0058*/ 	.word	0x05000013


	//   ....[12]....
        /*005c*/ 	.word	0x05000013


	//   ....[13]....
        /*0060*/ 	.word	0x05000013


	//   ....[14]....
        /*0064*/ 	.word	0x05000013


	//   ....[15]....
        /*0068*/ 	.word	0x05000013


	//   ....[16]....
        /*006c*/ 	.word	0x05000013


	//   ....[17]....
        /*0070*/ 	.word	0x05000013


	//   ....[18]....
        /*0074*/ 	.word	0x05000013


	//   ....[19]....
        /*0078*/ 	.word	0x05000013


	//----- nvinfo : EIATTR_COOP_GROUP_INSTR_OFFSETS
	.align		4
.L_2185:
        /*007c*/ 	.byte	0x04, 0x28
        /*007e*/ 	.short	(.L_2187 - .L_2186)


	//   ....[0]....
.L_2186:
        /*0080*/ 	.word	0x000008e0


	//   ....[1]....
        /*0084*/ 	.word	0x000008f0


	//   ....[2]....
        /*0088*/ 	.word	0x00000920


	//   ....[3]....
        /*008c*/ 	.word	0x00000930


	//   ....[4]....
        /*0090*/ 	.word	0x00000960


	//   ....[5]....
        /*0094*/ 	.word	0x00000970


	//   ....[6]....
        /*0098*/ 	.word	0x000009a0


	//   ....[7]....
        /*009c*/ 	.word	0x000009b0


	//   ....[8]....
        /*00a0*/ 	.word	0x000009e0


	//   ....[9]....
        /*00a4*/ 	.word	0x000009f0


	//   ....[10]....
        /*00a8*/ 	.word	0x00000c10


	//   ....[11]....
        /*00ac*/ 	.word	0x00000c80


	//   ....[12]....
        /*00b0*/ 	.word	0x00000cf0


	//   ....[13]....
        /*00b4*/ 	.word	0x00000d60


	//   ....[14]....
        /*00b8*/ 	.word	0x00000dd0


	//   ....[15]....
        /*00bc*/ 	.word	0x00000e30


	//   ....[16]....
        /*00c0*/ 	.word	0x00000ea0


	//   ....[17]....
        /*00c4*/ 	.word	0x00000f10


	//   ....[18]....
        /*00c8*/ 	.word	0x00000f80


	//   ....[19]....
        /*00cc*/ 	.word	0x00000ff0


	//----- nvinfo : EIATTR_EXIT_INSTR_OFFSETS
	.align		4
.L_2187:
        /*00d0*/ 	.byte	0x04, 0x1c
        /*00d2*/ 	.short	(.L_2189 - .L_2188)


	//   ....[0]....
.L_2188:
        /*00d4*/ 	.word	0x00000070


	//   ....[1]....
        /*00d8*/ 	.word	0x00000bb0


	//----- nvinfo : EIATTR_MAX_THREADS
	.align		4
.L_2189:
        /*00dc*/ 	.byte	0x04, 0x05
        /*00de*/ 	.short	(.L_2191 - .L_2190)
.L_2190:
        /*00e0*/ 	.word	0x00000400
        /*00e4*/ 	.word	0x00000001
        /*00e8*/ 	.word	0x00000001


	//----- nvinfo : EIATTR_CRS_STACK_SIZE
	.align		4
.L_2191:
        /*00ec*/ 	.byte	0x04, 0x1e
        /*00ee*/ 	.short	(.L_2193 - .L_2192)
.L_2192:
        /*00f0*/ 	.word	0x00000000


	//----- nvinfo : EIATTR_CBANK_PARAM_SIZE
	.align		4
.L_2193:
        /*00f4*/ 	.byte	0x03, 0x19
        /*00f6*/ 	.short	0x0128


	//----- nvinfo : EIATTR_PARAM_CBANK
	.align		4
        /*00f8*/ 	.byte	0x04, 0x0a
        /*00fa*/ 	.short	(.L_2195 - .L_2194)
	.align		4
.L_2194:
        /*00fc*/ 	.word	index@(.nv.constant0._ZN10layer_norm22ln_bwd_finalize_kernelINS_22Kernel_traits_finalizeILj7168E6__halfS2_fS2_fjLb0ELj1024ELj4ENS_18Kernel_traits_baseILj7168ES2_S2_fS2_fjLj1024EEEEELb0ELb0EEEvNS_9BwdParamsE)
        /*0100*/ 	.short	0x0210
        /*0102*/ 	.short	0x0128


	//----- nvinfo : EIATTR_SW_WAR
	.align		4
.L_2195:
        /*0104*/ 	.byte	0x04, 0x36
        /*0106*/ 	.short	(.L_2197 - .L_2196)
.L_2196:
        /*0108*/ 	.word	0x00000008
.L_2197:


//--------------------- .nv.info._ZN10layer_norm40ln_parallel_residual_bwd_finalize_kernelINS_22Kernel_traits_finalizeILj7168E6__halfS2_fS2_fjLb0ELj1024ELj4ENS_18Kernel_traits_baseILj7168ES2_S2_fS2_fjLj1024EEEEELb0EEEvNS_9BwdParamsE --------------------------
	.section	.nv.info._ZN10layer_norm40ln_parallel_residual_bwd_finalize_kernelINS_22Kernel_traits_finalizeILj7168E6__halfS2_fS2_fjLb0ELj1024ELj4ENS_18Kernel_traits_baseILj7168ES2_S2_fS2_fjLj1024EEEEELb0EEEvNS_9BwdParamsE,"",@"SHT_CUDA_INFO"
	.sectionflags	@""
	.align	4


	//----- nvinfo : EIATTR_CUDA_API_VERSION
	.align		4
        /*0000*/ 	.byte	0x04, 0x37
        /*0002*/ 	.short	(.L_2199 - .L_2198)
.L_2198:
        /*0004*/ 	.word	0x00000082


	//----- nvinfo : EIATTR_KPARAM_INFO
	.align		4
.L_2199:
        /*0008*/ 	.byte	0x04, 0x17
        /*000a*/ 	.short	(.L_2201 - .L_2200)
.L_2200:
        /*000c*/ 	.word	0x00000000
        /*0010*/ 	.short	0x0000
        /*0012*/ 	.short	0x0000
        /*0014*/ 	.byte	0x00, 0xf0, 0xa1, 0x04


	//----- nvinfo : EIATTR_SPARSE_MMA_MASK
	.align		4
.L_2201:
        /*0018*/ 	.byte	0x03, 0x50
        /*001a*/ 	.short	0x0000


	//----- nvinfo : EIATTR_MAXREG_COUNT
	.align		4
        /*001c*/ 	.byte	0x03, 0x1b
        /*001e*/ 	.short	0x0040


	//----- nvinfo : EIATTR_NUM_BARRIERS
	.align		4
        /*0020*/ 	.byte	0x02, 0x4c
        /*0022*/ 	.byte	0x01
	.zero		1


	//----- nvinfo : EIATTR_MERCURY_ISA_VERSION
	.align		4
        /*0024*/ 	.byte	0x03, 0x5f
        /*0026*/ 	.short	0x0101


	//----- nvinfo : EIATTR_COOP_GROUP_MASK_REGIDS
	.align		4
        /*0028*/ 	.byte	0x04, 0x29
        /*002a*/ 	.short	(.L_2203 - .L_2202)


	//   ....[0]....
.L_2202:
        /*002c*/ 	.word	0xffffffff


	//   ....[1]....
        /*0030*/ 	.word	0xffffffff


	//   ....[2]....
        /*0034*/ 	.word	0xffffffff


	//   ....[3]....
        /*0038*/ 	.word	0xffffffff


	//   ....[4]....
        /*003c*/ 	.word	0xffffffff


	//   ....[5]....
        /*0040*/ 	.word	0xffffffff


	//   ....[6]....
        /*0044*/ 	.word	0xffffffff


	//   ....[7]....
        /*0048*/ 	.word	0xffffffff


	//   ....[8]....
        /*004c*/ 	.word	0xffffffff


	//   ....[9]....
        /*0050*/ 	.word	0xffffffff


	//   ....[10]....
        /*0054*/ 	.word	0xffffffff


	//   ....[11]....
        /*0058*/ 	.word	0xffffffff


	//   ....[12]....
        /*005c*/ 	.word	0xffffffff


	//   ....[13]....
        /*0060*/ 	.word	0xffffffff


	//   ....[14]....
        /*0064*/ 	.word	0xffffffff


	//   ....[15]....
        /*0068*/ 	.word	0xffffffff


	//   ....[16]....
        /*006c*/ 	.word	0xffffffff


	//   ....[17]....
        /*0070*/ 	.word	0xffffffff


	//   ....[18]....
        /*0074*/ 	.word	0xffffffff


	//   ....[19]....
        /*0078*/ 	.word	0xffffffff


	//   ....[20]....
        /*007c*/ 	.word	0x0500000c


	//   ....[21]....
        /*0080*/ 	.word	0x0500000c


	//   ....[22]....
        /*0084*/ 	.word	0x0500000c


	//   ....[23]....
        /*0088*/ 	.word	0x0500000c


	//   ....[24]....
        /*008c*/ 	.word	0x0500000c


	//   ....[25]....
        /*0090*/ 	.word	0x0500000c


	//   ....[26]....
        /*0094*/ 	.word	0x0500000c


	//   ....[27]....
        /*0098*/ 	.word	0x0500000c


	//   ....[28]....
        /*009c*/ 	.word	0x0500000c


	//   ....[29]....
        /*00a0*/ 	.word	0x0500000c


	//   ....[30]....
        /*00a4*/ 	.word	0x0500000c


	//   ....[31]....
        /*00a8*/ 	.word	0x0500000c


	//   ....[32]....
        /*00ac*/ 	.word	0x0500000c


	//   ....[33]....
        /*00b0*/ 	.word	0x0500000c


	//   ....[34]....
        /*00b4*/ 	.word	0x0500000c


	//   ....[35]....
        /*00b8*/ 	.word	0x0500000c


	//   ....[36]....
        /*00bc*/ 	.word	0x0500000c


	//   ....[37]....
        /*00c0*/ 	.word	0x0500000c


	//   ....[38]....
        /*00c4*/ 	.word	0x0500000c


	//   ....[39]....
        /*00c8*/ 	.word	0x0500000c


	//----- nvinfo : EIATTR_COOP_GROUP_INSTR_OFFSETS
	.align		4
.L_2203:
        /*00cc*/ 	.byte	0x04, 0x28
        /*00ce*/ 	.short	(.L_2205 - .L_2204)


	//   ....[0]....
.L_2204:
        /*00d0*/ 	.word	0x00000ce0


	//   ....[1]....
        /*00d4*/ 	.word	0x00000cf0


	//   ....[2]....
        /*00d8*/ 	.word	0x00000d00


	//   ....[3]....
        /*00dc*/ 	.word	0x00000d10


	//   ....[4]....
        /*00e0*/ 	.word	0x00000d40


	//   ....[5]....
        /*00e4*/ 	.word	0x00000d70


	//   ....[6]....
        /*00e8*/ 	.word	0x00000d80


	//   ....[7]....
        /*00ec*/ 	.word	0x00000d90


	//   ....[8]....
        /*00f0*/ 	.word	0x00000db0


	//   ....[9]....
        /*00f4*/ 	.word	0x00000df0


	//   ....[10]....
        /*00f8*/ 	.word	0x00000e00


	//   ....[11]....
        /*00fc*/ 	.word	0x00000e10


	//   ....[12]....
        /*0100*/ 	.word	0x00000e30


	//   ....[13]....
        /*0104*/ 	.word	0x00000e70


	//   ....[14]....
        /*0108*/ 	.word	0x00000e80


	//   ....[15]....
        /*010c*/ 	.word	0x00000e90


	//   ....[16]....
        /*0110*/ 	.word	0x00000eb0


	//   ....[17]....
        /*0114*/ 	.word	0x00000ee0


	//   ....[18]....
        /*0118*/ 	.word	0x00000f00


	//   ....[19]....
        /*011c*/ 	.word	0x00000f10


	//   ....[20]....
        /*0120*/ 	.word	0x00001230


	//   ....[21]....
        /*0124*/ 	.word	0x00001290


	//   ....[22]....
        /*0128*/ 	.word	0x000012f0


	//   ....[23]....
        /*012c*/ 	.word	0x00001350


	//   ....[24]....
        /*0130*/ 	.word	0x000013b0


	//   ....[25]....
        /*0134*/ 	.word	0x00001410


	//   ....[26]....
        /*0138*/ 	.word	0x00001480


	//   ....[27]....
        /*013c*/ 	.word	0x000014f0


	//   ....[28]....
        /*0140*/ 	.word	0x00001560


	//   ....[29]....
        /*0144*/ 	.word	0x000015d0


	//   ....[30]....
        /*0148*/ 	.word	0x00001630


	//   ....[31]....
        /*014c*/ 	.word	0x000016a0


	//   ....[32]....
        /*0150*/ 	.word	0x00001710


	//   ....[33]....
        /*0154*/ 	.word	0x00001780


	//   ....[34]....
        /*0158*/ 	.word	0x000017f0


	//   ....[35]....
        /*015c*/ 	.word	0x00001850


	//   ....[36]....
        /*0160*/ 	.word	0x000018c0


	//   ....[37]....
        /*0164*/ 	.word	0x00001930


	//   ....[38]....
        /*0168*/ 	.word	0x000019a0


	//   ....[39]....
        /*016c*/ 	.word	0x00001a10


	//----- nvinfo : EIATTR_EXIT_INSTR_OFFSETS
	.align		4
.L_2205:
        /*0170*/ 	.byte	0x04, 0x1c
        /*0172*/ 	.short	(.L_2207 - .L_2206)


	//   ....[0]....
.L_2206:
        /*0174*/ 	.word	0x00000070


	//   ....[1]....
        /*0178*/ 	.word	0x000011d0


	//----- nvinfo : EIATTR_MAX_THREADS
	.align		4
.L_2207:
        /*017c*/ 	.byte	0x04, 0x05
        /*017e*/ 	.short	(.L_2209 - .L_2208)
.L_2208:
        /*0180*/ 	.word	0x00000400
        /*0184*/ 	.word	0x00000001
        /*0188*/ 	.word	0x00000001


	//----- nvinfo : EIATTR_CRS_STACK_SIZE
	.align		4
.L_2209:
        /*018c*/ 	.byte	0x04, 0x1e
        /*018e*/ 	.short	(.L_2211 - .L_2210)
.L_2210:
        /*0190*/ 	.word	0x00000000


	//----- nvinfo : EIATTR_CBANK_PARAM_SIZE
	.align		4
.L_2211:
        /*0194*/ 	.byte	0x03, 0x19
        /*0196*/ 	.short	0x0128


	//----- nvinfo : EIATTR_PARAM_CBANK
	.align		4
        /*0198*/ 	.byte	0x04, 0x0a
        /*019a*/ 	.short	(.L_2213 - .L_2212)
	.align		4
.L_2212:
        /*019c*/ 	.word	index@(.nv.constant0._ZN10layer_norm40ln_parallel_residual_bwd_finalize_kernelINS_22Kernel_traits_finalizeILj7168E6__halfS2_fS2_fjLb0ELj1024ELj4ENS_18Kernel_traits_baseILj7168ES2_S2_fS2_fjLj1024EEEEELb0EEEvNS_9BwdParamsE)
        /*01a0*/ 	.short	0x0210
        /*01a2*/ 	.short	0x0128


	//----- nvinfo : EIATTR_SW_WAR
	.align		4
.L_2213:
        /*01a4*/ 	.byte	0x04, 0x36
        /*01a6*/ 	.short	(.L_2215 - .L_2214)
.L_2214:
        /*01a8*/ 	.word	0x00000008
.L_2215:


//--------------------- .nv.info._ZN10layer_norm31ln_parallel_residual_bwd_kernelINS_13Kernel_traitsI6__halfS2_fS2_fjLj7168ELj1ELj1ELj8ELj8ENS_18Kernel_traits_baseILj7168ES2_S2_fS2_fjLj256EEEEELb1ELb1ELb0EEEvNS_9BwdParamsE --------------------------
	.section	.nv.info._ZN10layer_norm31ln_parallel_residual_bwd_kernelINS_13Kernel_traitsI6__halfS2_fS2_fjLj7168ELj1ELj1ELj8ELj8ENS_18Kernel_traits_baseILj7168ES2_S2_fS2_fjLj256EEEEELb1ELb1ELb0EEEvNS_9BwdParamsE,"",@"SHT_CUDA_INFO"
	.sectionflags	@""
	.align	4


	//----- nvinfo : EIATTR_CUDA_API_VERSION
	.align		4
        /*0000*/ 	.byte	0x04, 0x37
        /*0002*/ 	.short	(.L_2217 - .L_2216)
.L_2216:
        /*0004*/ 	.word	0x00000082


	//----- nvinfo : EIATTR_KPARAM_INFO
	.align		4
.L_2217:
        /*0008*/ 	.byte	0x04, 0x17
        /*000a*/ 	.short	(.L_2219 - .L_2218)
.L_2218:
        /*000c*/ 	.word	0x00000000
        /*0010*/ 	.short	0x0000
        /*0012*/ 	.short	0x0000
        /*0014*/ 	.byte	0x00, 0xf0, 0xa1, 0x04


	//----- nvinfo : EIATTR_SPARSE_MMA_MASK
	.align		4
.L_2219:
        /*0018*/ 	.byte	0x03, 0x50
        /*001a*/ 	.short	0x0000


	//----- nvinfo : EIATTR_MAXREG_COUNT
	.align		4
        /*001c*/ 	.byte	0x03, 0x1b
        /*001e*/ 	.short	0x00ff


	//----- nvinfo : EIATTR_NUM_BARRIERS
	.align		4
        /*0020*/ 	.byte	0x02, 0x4c
        /*0022*/ 	.byte	0x01
	.zero		1


	//----- nvinfo : EIATTR_MERCURY_ISA_VERSION
	.align		4
        /*0024*/ 	.byte	0x03, 0x5f
        /*0026*/ 	.short	0x0101


	//----- nvinfo : EIATTR_COOP_GROUP_MASK_REGIDS
	.align		4
        /*0028*/ 	.byte	0x04, 0x29
        /*002a*/ 	.short	(.L_2221 - .L_2220)


	//   ....[0]....
.L_2220:
        /*002c*/ 	.word	0xffffffff


	//   ....[1]....
        /*0030*/ 	.word	0xffffffff


	//   ....[2]....
        /*0034*/ 	.word	0xffffffff


	//   ....[3]....
        /*0038*/ 	.word	0xffffffff


	//   ....[4]....
        /*003c*/ 	.word	0xffffffff


	//   ....[5]....
        /*0040*/ 	.word	0xffffffff


	//   ....[6]....
        /*0044*/ 	.word	0xffffffff


	//   ....[7]....
        /*0048*/ 	.word	0xffffffff


	//   ....[8]....
        /*004c*/ 	.word	0xffffffff


	//   ....[9]....
        /*0050*/ 	.word	0xffffffff


	//   ....[10]....
        /*0054*/ 	.word	0x05000089


	//   ....[11]....
        /*0058*/ 	.word	0x05000089


	//   ....[12]....
        /*005c*/ 	.word	0x05000089


	//   ....[13]....
        /*0060*/ 	.word	0x05000089


	//   ....[14]....
        /*0064*/ 	.word	0x05000089


	//   ....[15]....
        /*0068*/ 	.word	0x05000089


	//   ....[16]....
        /*006c*/ 	.word	0x05000089


	//   ....[17]....
        /*0070*/ 	.word	0x05000089


	//   ....[18]....
        /*0074*/ 	.word	0x05000089


	//   ....[19]....
        /*0078*/ 	.word	0x05000089


	//----- nvinfo : EIATTR_COOP_GROUP_INSTR_OFFSETS
	.align		4
.L_2221:
        /*007c*/ 	.byte	0x04, 0x28
        /*007e*/ 	.short	(.L_2223 - .L_2222)


	//   ....[0]....
.L_2222:
        /*0080*/ 	.word	0x000026b0


	//   ....[1]....
        /*0084*/ 	.word	0x000026c0


	//   ....[2]....
        /*0088*/ 	.word	0x000026f0


	//   ....[3]....
        /*008c*/ 	.word	0x00002700


	//   ....[4]....
        /*0090*/ 	.word	0x00002730


	//   ....[5]....
        /*0094*/ 	.word	0x00002740


	//   ....[6]....
        /*0098*/ 	.word	0x00002770


	//   ....[7]....
        /*009c*/ 	.word	0x00002780


	//   ....[8]....
        /*00a0*/ 	.word	0x000027b0


	//   ....[9]....
        /*00a4*/ 	.word	0x000027c0


	//   ....[10]....
        /*00a8*/ 	.word	0x000052a0


	//   ....[11]....
        /*00ac*/ 	.word	0x000052f0


	//   ....[12]....
        /*00b0*/ 	.word	0x00005360


	//   ....[13]....
        /*00b4*/ 	.word	0x000053c0


	//   ....[14]....
        /*00b8*/ 	.word	0x00005430


	//   ....[15]....
        /*00bc*/ 	.word	0x00005490


	//   ....[16]....
        /*00c0*/ 	.word	0x00005500


	//   ....[17]....
        /*00c4*/ 	.word	0x00005560


	//   ....[18]....
        /*00c8*/ 	.word	0x000055d0


	//   ....[19]....
        /*00cc*/ 	.word	0x00005630


	//----- nvinfo : EIATTR_EXIT_INSTR_OFFSETS
	.align		4
.L_2223:
        /*00d0*/ 	.byte	0x04, 0x1c
        /*00d2*/ 	.short	(.L_2225 - .L_2224)


	//   ....[0]....
.L_2224:
        /*00d4*/ 	.word	0x000051c0


	//   ....[1]....
        /*00d8*/ 	.word	0x00005240


	//----- nvinfo : EIATTR_MAX_THREADS
	.align		4
.L_2225:
        /*00dc*/ 	.byte	0x04, 0x05
        /*00de*/ 	.short	(.L_2227 - .L_2226)
.L_2226:
        /*00e0*/ 	.word	0x00000100
        /*00e4*/ 	.word	0x00000001
        /*00e8*/ 	.word	0x00000001


	//----- nvinfo : EIATTR_CRS_STACK_SIZE
	.align		4
.L_2227:
        /*00ec*/ 	.byte	0x04, 0x1e
        /*00ee*/ 	.short	(.L_2229 - .L_2228)
.L_2228:
        /*00f0*/ 	.word	0x00000000


	//----- nvinfo : EIATTR_CBANK_PARAM_SIZE
	.align		4
.L_2229:
        /*00f4*/ 	.byte	0x03, 0x19
        /*00f6*/ 	.short	0x0128


	//----- nvinfo : EIATTR_PARAM_CBANK
	.align		4
        /*00f8*/ 	.byte	0x04, 0x0a
        /*00fa*/ 	.short	(.L_2231 - .L_2230)
	.align		4
.L_2230:
        /*00fc*/ 	.word	index@(.nv.constant0._ZN10layer_norm31ln_parallel_residual_bwd_kernelINS_13Kernel_traitsI6__halfS2_fS2_fjLj7168ELj1ELj1ELj8ELj8ENS_18Kernel_traits_baseILj7168ES2_S2_fS2_fjLj256EEEEELb1ELb1ELb0EEEvNS_9BwdParamsE)
        /*0100*/ 	.short	0x0210
        /*0102*/ 	.short	0x0128


	//----- nvinfo : EIATTR_SW_WAR
	.align		4
.L_2231:
        /*0104*/ 	.byte	0x04, 0x36
        /*0106*/ 	.short	(.L_2233 - .L_2232)
.L_2232:
        /*0108*/ 	.word	0x00000008
.L_2233:


//--------------------- .nv.info._ZN10layer_norm22ln_bwd_finalize_kernelINS_22Kernel_traits_finalizeILj7168E6__halfS2_fS2_fjLb0ELj1024ELj4ENS_18Kernel_traits_baseILj7168ES2_S2_fS2_fjLj1024EEEEELb0ELb1EEEvNS_9BwdParamsE --------------------------
	.section	.nv.info._ZN10layer_norm22ln_bwd_finalize_kernelINS_22Kernel_traits_finalizeILj7168E6__halfS2_fS2_fjLb0ELj1024ELj4ENS_18Kernel_traits_baseILj7168ES2_S2_fS2_fjLj1024EEEEELb0ELb1EEEvNS_9BwdParamsE,"",@"SHT_CUDA_INFO"
	.sectionflags	@""
	.align	4


	//----- nvinfo : EIATTR_CUDA_API_VERSION
	.align		4
        /*0000*/ 	.byte	0x04, 0x37
        /*0002*/ 	.short	(.L_2235 - .L_2234)
.L_2234:
        /*0004*/ 	.word	0x00000082


	//----- nvinfo : EIATTR_KPARAM_INFO
	.align		4
.L_2235:
        /*0008*/ 	.byte	0x04, 0x17
        /*000a*/ 	.short	(.L_2237 - .L_2236)
.L_2236:
        /*000c*/ 	.word	0x00000000
        /*0010*/ 	.short	0x0000
        /*0012*/ 	.short	0x0000
        /*0014*/ 	.byte	0x00, 0xf0, 0xa1, 0x04


	//----- nvinfo : EIATTR_SPARSE_MMA_MASK
	.align		4
.L_2237:
        /*0018*/ 	.byte	0x03, 0x50
        /*001a*/ 	.short	0x0000


	//----- nvinfo : EIATTR_MAXREG_COUNT
	.align		4
        /*001c*/ 	.byte	0x03, 0x1b
        /*001e*/ 	.short	0x0040


	//----- nvinfo : EIATTR_NUM_BARRIERS
	.align		4
        /*0020*/ 	.byte	0x02, 0x4c
        /*0022*/ 	.byte	0x01
	.zero		1


	//----- nvinfo : EIATTR_MERCURY_ISA_VERSION
	.align		4
        /*0024*/ 	.byte	0x03, 0x5f
        /*0026*/ 	.short	0x0101


	//----- nvinfo : EIATTR_COOP_GROUP_MASK_REGIDS
	.align		4
        /*0028*/ 	.byte	0x04, 0x29
        /*002a*/ 	.short	(.L_2239 - .L_2238)


	//   ....[0]....
.L_2238:
        /*002c*/ 	.word	0xffffffff


	//   ....[1]....
        /*0030*/ 	.word	0xffffffff


	//   ....[2]....
        /*0034*/ 	.word	0xffffffff


	//   ....[3]....
        /*0038*/ 	.word	0xffffffff


	//   ....[4]....
        /*003c*/ 	.word	0xffffffff


	//   ....[5]....
        /*0040*/ 	.word	0xffffffff


	//   ....[6]....
        /*0044*/ 	.word	0xffffffff


	//   ....[7]....
        /*0048*/ 	.word	0xffffffff


	//   ....[8]....
        /*004c*/ 	.word	0xffffffff


	//   ....[9]....
        /*0050*/ 	.word	0xffffffff


	//   ....[10]....
        /*0054*/ 	.word	0x05000011


	//   ....[11]....
        /*0058*/ 	.word	0x05000011


	//   ....[12]....
        /*005c*/ 	.word	0x05000011


	//   ....[13]....
        /*0060*/ 	.word	0x05000011


	//   ....[14]....
        /*0064*/ 	.word	0x05000011


	//   ....[15]....
        /*0068*/ 	.word	0x05000011


	//   ....[16]....
        /*006c*/ 	.word	0x05000011


	//   ....[17]....
        /*0070*/ 	.word	0x05000011


	//   ....[18]....
        /*0074*/ 	.word	0x05000011


	//   ....[19]....
        /*0078*/ 	.word	0x05000011


	//----- nvinfo : EIATTR_COOP_GROUP_INSTR_OFFSETS
	.align		4
.L_2239:
        /*007c*/ 	.byte	0x04, 0x28
        /*007e*/ 	.short	(.L_2241 - .L_2240)


	//   ....[0]....
.L_2240:
        /*0080*/ 	.word	0x000008e0


	//   ....[1]....
        /*0084*/ 	.word	0x000008f0


	//   ....[2]....
        /*0088*/ 	.word	0x00000920


	//   ....[3]....
        /*008c*/ 	.word	0x00000930


	//   ....[4]....
        /*0090*/ 	.word	0x00000960


	//   ....[5]....
        /*0094*/ 	.word	0x00000970


	//   ....[6]....
        /*0098*/ 	.word	0x000009a0


	//   ....[7]....
        /*009c*/ 	.word	0x000009b0


	//   ....[8]....
        /*00a0*/ 	.word	0x000009e0


	//   ....[9]....
        /*00a4*/ 	.word	0x000009f0


	//   ....[10]....
        /*00a8*/ 	.word	0x00000bf0


	//   ....[11]....
        /*00ac*/ 	.word	0x00000c60


	//   ....[12]....
        /*00b0*/ 	.word	0x00000cd0


	//   ....[13]....
        /*00b4*/ 	.word	0x00000d40


	//   ....[14]....
        /*00b8*/ 	.word	0x00000db0


	//   ....[15]....
        /*00bc*/ 	.word	0x00000e10


	//   ....[16]....
        /*00c0*/ 	.word	0x00000e80


	//   ....[17]....
        /*00c4*/ 	.word	0x00000ef0


	//   ....[18]....
        /*00c8*/ 	.word	0x00000f60


	//   ....[19]....
        /*00cc*/ 	.word	0x00000fd0


	//----- nvinfo : EIATTR_EXIT_INSTR_OFFSETS
	.align		4
.L_2241:
        /*00d0*/ 	.byte	0x04, 0x1c
        /*00d2*/ 	.short	(.L_2243 - .L_2242)


	//   ....[0]....
.L_2242:
        /*00d4*/ 	.word	0x00000070


	//   ....[1]....
        /*00d8*/ 	.word	0x00000b90


	//----- nvinfo : EIATTR_MAX_THREADS
	.align		4
.L_2243:
        /*00dc*/ 	.byte	0x04, 0x05
        /*00de*/ 	.short	(.L_2245 - .L_2244)
.L_2244:
        /*00e0*/ 	.word	0x00000400
        /*00e4*/ 	.word	0x00000001
        /*00e8*/ 	.word	0x00000001


	//----- nvinfo : EIATTR_CRS_STACK_SIZE
	.align		4
.L_2245:
        /*00ec*/ 	.byte	0x04, 0x1e
        /*00ee*/ 	.short	(.L_2247 - .L_2246)
.L_2246:
        /*00f0*/ 	.word	0x00000000


	//----- nvinfo : EIATTR_CBANK_PARAM_SIZE
	.align		4
.L_2247:
        /*00f4*/ 	.byte	0x03, 0x19
        /*00f6*/ 	.short	0x0128


	//----- nvinfo : EIATTR_PARAM_CBANK
	.align		4
        /*00f8*/ 	.byte	0x04, 0x0a
        /*00fa*/ 	.short	(.L_2249 - .L_2248)
	.align		4
.L_2248:
        /*00fc*/ 	.word	index@(.nv.constant0._ZN10layer_norm22ln_bwd_finalize_kernelINS_22Kernel_traits_finalizeILj7168E6__halfS2_fS2_fjLb0ELj1024ELj4ENS_18Kernel_traits_baseILj7168ES2_S2_fS2_fjLj1024EEEEELb0ELb1EEEvNS_9BwdParamsE)
        /*0100*/ 	.short	0x0210
        /*0102*/ 	.short	0x0128


	//----- nvinfo : EIATTR_SW_WAR
	.align		4
.L_2249:
        /*0104*/ 	.byte	0x04, 0x36
        /*0106*/ 	.short	(.L_2251 - .L_2250)
.L_2250:
        /*0108*/ 	.word	0x00000008
.L_2251:


//--------------------- .nv.info._ZN10layer_norm40ln_parallel_residual_bwd_finalize_kernelINS_22Kernel_traits_finalizeILj7168E6__halfS2_fS2_fjLb0ELj1024ELj4ENS_18Kernel_traits_baseILj7168ES2_S2_fS2_fjLj1024EEEEELb1EEEvNS_9BwdParamsE --------------------------
	.section	.nv.info._ZN10layer_norm40ln_parallel_residual_bwd_finalize_kernelINS_22Kernel_traits_finalizeILj7168E6__halfS2_fS2_fjLb0ELj1024ELj4ENS_18Kernel_traits_baseILj7168ES2_S2_fS2_fjLj1024EEEEELb1EEEvNS_9BwdParamsE,"",@"SHT_CUDA_INFO"
	.sectionflags	@""
	.align	4


	//----- nvinfo : EIATTR_CUDA_API_VERSION
	.align		4
        /*0000*/ 	.byte	0x04, 0x37
        /*0002*/ 	.short	(.L_2253 - .L_2252)
.L_2252:
        /*0004*/ 	.word	0x00000082


	//----- nvinfo : EIATTR_KPARAM_INFO
	.align		4
.L_2253:
        /*0008*/ 	.byte	0x04, 0x17
        /*000a*/ 	.short	(.L_2255 - .L_2254)
.L_2254:
        /*000c*/ 	.word	0x00000000
        /*0010*/ 	.short	0x0000
        /*0012*/ 	.short	0x0000
        /*0014*/ 	.byte	0x00, 0xf0, 0xa1, 0x04


	//----- nvinfo : EIATTR_SPARSE_MMA_MASK
	.align		4
.L_2255:
        /*0018*/ 	.byte	0x03, 0x50
        /*001a*/ 	.short	0x0000


	//----- nvinfo : EIATTR_MAXREG_COUNT
	.align		4
        /*001c*/ 	.byte	0x03, 0x1b
        /*001e*/ 	.short	0x0040


	//----- nvinfo : EIATTR_NUM_BARRIERS
	.align		4
        /*0020*/ 	.byte	0x02, 0x4c
        /*0022*/ 	.byte	0x01
	.zero		1


	//----- nvinfo : EIATTR_MERCURY_ISA_VERSION
	.align		4
        /*0024*/ 	.byte	0x03, 0x5f
        /*0026*/ 	.short	0x0101


	//----- nvinfo : EIATTR_COOP_GROUP_MASK_REGIDS
	.align		4
        /*0028*/ 	.byte	0x04, 0x29
        /*002a*/ 	.short	(.L_2257 - .L_2256)


	//   ....[0]....
.L_2256:
        /*002c*/ 	.word	0xffffffff


	//   ....[1]....
        /*0030*/ 	.word	0xffffffff


	//   ....[2]....
        /*0034*/ 	.word	0xffffffff


	//   ....[3]....
        /*0038*/ 	.word	0xffffffff


	//   ....[4]....
        /*003c*/ 	.word	0xffffffff


	//   ....[5]....
        /*0040*/ 	.word	0xffffffff


	//   ....[6]....
        /*0044*/ 	.word	0xffffffff


	//   ....[7]....
        /*0048*/ 	.word	0xffffffff


	//   ....[8]....
        /*004c*/ 	.word	0xffffffff


	//   ....[9]....
        /*0050*/ 	.word	0xffffffff


	//   ....[10]....
        /*0054*/ 	.word	0xffffffff


	//   ....[11]....
        /*0058*/ 	.word	0xffffffff


	//   ....[12]....
        /*005c*/ 	.word	0xffffffff


	//   ....[13]....
        /*0060*/ 	.word	0xffffffff


	//   ....[14]....
        /*0064*/ 	.word	0xffffffff


	//   ....[15]....
        /*0068*/ 	.word	0xffffffff


	//   ....[16]....
        /*006c*/ 	.word	0xffffffff


	//   ....[17]....
        /*0070*/ 	.word	0xffffffff


	//   ....[18]....
        /*0074*/ 	.word	0xffffffff


	//   ....[19]....
        /*0078*/ 	.word	0xffffffff


	//   ....[20]....
        /*007c*/ 	.word	0x0500000b


	//   ....[21]....
        /*0080*/ 	.word	0x0500000b


	//   ....[22]....
        /*0084*/ 	.word	0x0500000b


	//   ....[23]....
        /*0088*/ 	.word	0x0500000b


	//   ....[24]....
        /*008c*/ 	.word	0x0500000b


	//   ....[25]....
        /*0090*/ 	.word	0x0500000b


	//   ....[26]....
        /*0094*/ 	.word	0x0500000b


	//   ....[27]....
        /*0098*/ 	.word	0x0500000b


	//   ....[28]....
        /*009c*/ 	.word	0x0500000b


	//   ....[29]....
        /*00a0*/ 	.word	0x0500000b


	//   ....[30]....
        /*00a4*/ 	.word	0x0500000b


	//   ....[31]....
        /*00a8*/ 	.word	0x0500000b


	//   ....[32]....
        /*00ac*/ 	.word	0x0500000b


	//   ....[33]....
        /*00b0*/ 	.word	0x0500000b


	//   ....[34]....
        /*00b4*/ 	.word	0x0500000b


	//   ....[35]....
        /*00b8*/ 	.word	0x0500000b


	//   ....[36]....
        /*00bc*/ 	.word	0x0500000b


	//   ....[37]....
        /*00c0*/ 	.word	0x0500000b


	//   ....[38]....
        /*00c4*/ 	.word	0x0500000b


	//   ....[39]....
        /*00c8*/ 	.word	0x0500000b


	//----- nvinfo : EIATTR_COOP_GROUP_INSTR_OFFSETS
	.align		4
.L_2257:
        /*00cc*/ 	.byte	0x04, 0x28
        /*00ce*/ 	.short	(.L_2259 - .L_2258)


	//   ....[0]....
.L_2258:
        /*00d0*/ 	.word	0x00000ce0


	//   ....[1]....
        /*00d4*/ 	.word	0x00000cf0


	//   ....[2]....
        /*00d8*/ 	.word	0x00000d00


	//   ....[3]....
        /*00dc*/ 	.word	0x00000d10


	//   ....[4]....
        /*00e0*/ 	.word	0x00000d40


	//   ....[5]....
        /*00e4*/ 	.word	0x00000d70


	//   ....[6]....
        /*00e8*/ 	.word	0x00000d80


	//   ....[7]....
        /*00ec*/ 	.word	0x00000d90


	//   ....[8]....
        /*00f0*/ 	.word	0x00000db0


	//   ....[9]....
        /*00f4*/ 	.word	0x00000df0


	//   ....[10]....
        /*00f8*/ 	.word	0x00000e00


	//   ....[11]....
        /*00fc*/ 	.word	0x00000e10


	//   ....[12]....
        /*0100*/ 	.word	0x00000e30


	//   ....[13]....
        /*0104*/ 	.word	0x00000e70


	//   ....[14]....
        /*0108*/ 	.word	0x00000e80


	//   ....[15]....
        /*010c*/ 	.word	0x00000e90


	//   ....[16]....
        /*0110*/ 	.word	0x00000eb0


	//   ....[17]....
        /*0114*/ 	.word	0x00000ee0


	//   ....[18]....
        /*0118*/ 	.word	0x00000f00


	//   ....[19]....
        /*011c*/ 	.word	0x00000f10


	//   ....[20]....
        /*0120*/ 	.word	0x00001210


	//   ....[21]....
        /*0124*/ 	.word	0x00001270


	//   ....[22]....
        /*0128*/ 	.word	0x000012d0


	//   ....[23]....
        /*012c*/ 	.word	0x00001330


	//   ....[24]....
        /*0130*/ 	.word	0x00001390


	//   ....[25]....
        /*0134*/ 	.word	0x000013f0


	//   ....[26]....
        /*0138*/ 	.word	0x00001460


	//   ....[27]....
        /*013c*/ 	.word	0x000014d0


	//   ....[28]....
        /*0140*/ 	.word	0x00001540


	//   ....[29]....
        /*0144*/ 	.word	0x000015b0


	//   ....[30]....
        /*0148*/ 	.word	0x00001610


	//   ....[31]....
        /*014c*/ 	.word	0x00001680


	//   ....[32]....
        /*0150*/ 	.word	0x000016f0


	//   ....[33]....
        /*0154*/ 	.word	0x00001760


	//   ....[34]....
        /*0158*/ 	.word	0x000017d0


	//   ....[35]....
        /*015c*/ 	.word	0x00001830


	//   ....[36]....
        /*0160*/ 	.word	0x000018a0


	//   ....[37]....
        /*0164*/ 	.word	0x00001910


	//   ....[38]....
        /*0168*/ 	.word	0x00001980


	//   ....[39]....
        /*016c*/ 	.word	0x000019f0


	//----- nvinfo : EIATTR_EXIT_INSTR_OFFSETS
	.align		4
.L_2259:
        /*0170*/ 	.byte	0x04, 0x1c
        /*0172*/ 	.short	(.L_2261 - .L_2260)


	//   ....[0]....
.L_2260:
        /*0174*/ 	.word	0x00000070


	//   ....[1]....
        /*0178*/ 	.word	0x000011b0


	//----- nvinfo : EIATTR_MAX_THREADS
	.align		4
.L_2261:
        /*017c*/ 	.byte	0x04, 0x05
        /*017e*/ 	.short	(.L_2263 - .L_2262)
.L_2262:
        /*0180*/ 	.word	0x00000400
        /*0184*/ 	.word	0x00000001
        /*0188*/ 	.word	0x00000001


	//----- nvinfo : EIATTR_CRS_STACK_SIZE
	.align		4
.L_2263:
        /*018c*/ 	.byte	0x04, 0x1e
        /*018e*/ 	.short	(.L_2265 - .L_2264)
.L_2264:
        /*0190*/ 	.word	0x00000000


	//----- nvinfo : EIATTR_CBANK_PARAM_SIZE
	.align		4
.L_2265:
        /*0194*/ 	.byte	0x03, 0x19
        /*0196*/ 	.short	0x0128


	//----- nvinfo : EIATTR_PARAM_CBANK
	.align		4
        /*0198*/ 	.byte	0x04, 0x0a
        /*019a*/ 	.short	(.L_2267 - .L_2266)
	.align		4
.L_2266:
        /*019c*/ 	.word	index@(.nv.constant0._ZN10layer_norm40ln_parallel_residual_bwd_finalize_kernelINS_22Kernel_traits_finalizeILj7168E6__halfS2_fS2_fjLb0ELj1024ELj4ENS_18Kernel_traits_baseILj7168ES2_S2_fS2_fjLj1024EEEEELb1EEEvNS_9BwdParamsE)
        /*01a0*/ 	.short	0x0210
        /*01a2*/ 	.short	0x0128


	//----- nvinfo : EIATTR_SW_WAR
	.align		4
.L_2267:
        /*01a4*/ 	.byte	0x04, 0x36
        /*01a6*/ 	.short	(.L_2269 - .L_2268)
.L_2268:
        /*01a8*/ 	.word	0x00000008
.L_2269:


//--------------------- .nv.info._ZN10layer_norm31ln_parallel_residual_bwd_kernelINS_13Kernel_traitsI6__halfS2_fS2_fjLj7168ELj1ELj1ELj8ELj8ENS_18Kernel_traits_baseILj7168ES2_S2_fS2_fjLj256EEEEELb1ELb1ELb1EEEvNS_9BwdParamsE --------------------------
	.section	.nv.info._ZN10layer_norm31ln_parallel_residual_bwd_kernelINS_13Kernel_traitsI6__halfS2_fS2_fjLj7168ELj1ELj1ELj8ELj8ENS_18Kernel_traits_baseILj7168ES2_S2_fS2_fjLj256EEEEELb1ELb1ELb1EEEvNS_9BwdParamsE,"",@"SHT_CUDA_INFO"
	.sectionflags	@""
	.align	4


	//----- nvinfo : EIATTR_CUDA_API_VERSION
	.align		4
        /*0000*/ 	.byte	0x04, 0x37
        /*0002*/ 	.short	(.L_2271 - .L_2270)
.L_2270:
        /*0004*/ 	.word	0x00000082


	//----- nvinfo : EIATTR_KPARAM_INFO
	.align		4
.L_2271:
        /*0008*/ 	.byte	0x04, 0x17
        /*000a*/ 	.short	(.L_2273 - .L_2272)
.L_2272:
        /*000c*/ 	.word	0x00000000
        /*0010*/ 	.short	0x0000
        /*0012*/ 	.short	0x0000
        /*0014*/ 	.byte	0x00, 0xf0, 0xa1, 0x04


	//----- nvinfo : EIATTR_SPARSE_MMA_MASK
	.align		4
.L_2273:
        /*0018*/ 	.byte	0x03, 0x50
        /*001a*/ 	.short	0x0000


	//----- nvinfo : EIATTR_MAXREG_COUNT
	.align		4
        /*001c*/ 	.byte	0x03, 0x1b
        /*001e*/ 	.short	0x00ff


	//----- nvinfo : EIATTR_NUM_BARRIERS
	.align		4
        /*0020*/ 	.byte	0x02, 0x4c
        /*0022*/ 	.byte	0x01
	.zero		1


	//----- nvinfo : EIATTR_MERCURY_ISA_VERSION
	.align		4
        /*0024*/ 	.byte	0x03, 0x5f
        /*0026*/ 	.short	0x0101


	//----- nvinfo : EIATTR_COOP_GROUP_MASK_REGIDS
	.align		4
        /*0028*/ 	.byte	0x04, 0x29
        /*002a*/ 	.short	(.L_2275 - .L_2274)


	//   ....[0]....
.L_2274:
        /*002c*/ 	.word	0xffffffff


	//   ....[1]....
        /*0030*/ 	.word	0xffffffff


	//   ....[2]....
        /*0034*/ 	.word	0xffffffff


	//   ....[3]....
        /*0038*/ 	.word	0xffffffff


	//   ....[4]....
        /*003c*/ 	.word	0xffffffff


	//   ....[5]....
        /*0040*/ 	.word	0xffffffff


	//   ....[6]....
        /*0044*/ 	.word	0xffffffff


	//   ....[7]....
        /*0048*/ 	.word	0xffffffff


	//   ....[8]....
        /*004c*/ 	.word	0xffffffff


	//   ....[9]....
        /*0050*/ 	.word	0xffffffff


	//   ....[10]....
        /*0054*/ 	.word	0x0500005b


	//   ....[11]....
        /*0058*/ 	.word	0x0500005b


	//   ....[12]....
        /*005c*/ 	.word	0x0500005b


	//   ....[13]....
        /*0060*/ 	.word	0x0500005b


	//   ....[14]....
        /*0064*/ 	.word	0x0500005b


	//   ....[15]....
        /*0068*/ 	.word	0x0500005b


	//   ....[16]....
        /*006c*/ 	.word	0x0500005b


	//   ....[17]....
        /*0070*/ 	.word	0x0500005b


	//   ....[18]....
        /*0074*/ 	.word	0x0500005b


	//   ....[19]....
        /*0078*/ 	.word	0x0500005b


	//----- nvinfo : EIATTR_COOP_GROUP_INSTR_OFFSETS
	.align		4
.L_2275:
        /*007c*/ 	.byte	0x04, 0x28
        /*007e*/ 	.short	(.L_2277 - .L_2276)


	//   ....[0]....
.L_2276:
        /*0080*/ 	.word	0x00002200


	//   ....[1]....
        /*0084*/ 	.word	0x00002210


	//   ....[2]....
        /*0088*/ 	.word	0x00002240


	//   ....[3]....
        /*008c*/ 	.word	0x00002250


	//   ....[4]....
        /*0090*/ 	.word	0x00002290


	//   ....[5]....
        /*0094*/ 	.word	0x000022b0


	//   ....[6]....
        /*0098*/ 	.word	0x000022e0


	//   ....[7]....
        /*009c*/ 	.word	0x000022f0


	//   ....[8]....
        /*00a0*/ 	.word	0x00002330


	//   ....[9]....
        /*00a4*/ 	.word	0x00002340


	//   ....[10]....
        /*00a8*/ 	.word	0x00004bb0


	//   ....[11]....
        /*00ac*/ 	.word	0x00004c00


	//   ....[12]....
        /*00b0*/ 	.word	0x00004c70


	//   ....[13]....
        /*00b4*/ 	.word	0x00004cd0


	//   ....[14]....
        /*00b8*/ 	.word	0x00004d50


	//   ....[15]....
        /*00bc*/ 	.word	0x00004dc0


	//   ....[16]....
        /*00c0*/ 	.word	0x00004e30


	//   ....[17]....
        /*00c4*/ 	.word	0x00004e90


	//   ....[18]....
        /*00c8*/ 	.word	0x00004f10


	//   ....[19]....
        /*00cc*/ 	.word	0x00004f70


	//----- nvinfo : EIATTR_EXIT_INSTR_OFFSETS
	.align		4
.L_2277:
        /*00d0*/ 	.byte	0x04, 0x1c
        /*00d2*/ 	.short	(.L_2279 - .L_2278)


	//   ....[0]....
.L_2278:
        /*00d4*/ 	.word	0x00004b50


	//----- nvinfo : EIATTR_MAX_THREADS
	.align		4
.L_2279:
        /*00d8*/ 	.byte	0x04, 0x05
        /*00da*/ 	.short	(.L_2281 - .L_2280)
.L_2280:
        /*00dc*/ 	.word	0x00000100
        /*00e0*/ 	.word	0x00000001
        /*00e4*/ 	.word	0x00000001


	//----- nvinfo : EIATTR_CRS_STACK_SIZE
	.align		4
.L_2281:
        /*00e8*/ 	.byte	0x04, 0x1e
        /*00ea*/ 	.short	(.L_2283 - .L_2282)
.L_2282:
        /*00ec*/ 	.word	0x00000000


	//----- nvinfo : EIATTR_CBANK_PARAM_SIZE
	.align		4
.L_2283:
        /*00f0*/ 	.byte	0x03, 0x19
        /*00f2*/ 	.short	0x0128


	//----- nvinfo : EIATTR_PARAM_CBANK
	.align		4
        /*00f4*/ 	.byte	0x04, 0x0a
        /*00f6*/ 	.short	(.L_2285 - .L_2284)
	.align		4
.L_2284:
        /*00f8*/ 	.word	index@(.nv.constant0._ZN10layer_norm31ln_parallel_residual_bwd_kernelINS_13Kernel_traitsI6__halfS2_fS2_fjLj7168ELj1ELj1ELj8ELj8ENS_18Kernel_traits_baseILj7168ES2_S2_fS2_fjLj256EEEEELb1ELb1ELb1EEEvNS_9BwdParamsE)
        /*00fc*/ 	.short	0x0210
        /*00fe*/ 	.short	0x0128


	//----- nvinfo : EIATTR_SW_WAR
	.align		4
.L_2285:
        /*0100*/ 	.byte	0x04, 0x36
        /*0102*/ 	.short	(.L_2287 - .L_2286)
.L_2286:
        /*0104*/ 	.word	0x00000008
.L_2287:


//--------------------- .nv.info._ZN10layer_norm31ln_parallel_residual_bwd_kernelINS_13Kernel_traitsIf6__halffS2_fjLj7168ELj1ELj1ELj8ELj8ENS_18Kernel_traits_baseILj7168EfS2_fS2_fjLj256EEEEELb0ELb0ELb0EEEvNS_9BwdParamsE --------------------------
	.section	.nv.info._ZN10layer_norm31ln_parallel_residual_bwd_kernelINS_13Kernel_traitsIf6__halffS2_fjLj7168ELj1ELj1ELj8ELj8ENS_18Kernel_traits_baseILj7168EfS2_fS2_fjLj256EEEEELb0ELb0ELb0EEEvNS_9BwdParamsE,"",@"SHT_CUDA_INFO"
	.sectionflags	@""
	.align	4


	//----- nvinfo : EIATTR_CUDA_API_VERSION
	.align		4
        /*0000*/ 	.byte	0x04, 0x37
        /*0002*/ 	.short	(.L_2289 - .L_2288)
.L_2288:
        /*0004*/ 	.word	0x00000082


	//----- nvinfo : EIATTR_KPARAM_INFO
	.align		4
.L_2289:
        /*0008*/ 	.byte	0x04, 0x17
        /*000a*/ 	.short	(.L_2291 - .L_2290)
.L_2290:
        /*000c*/ 	.word	0x00000000
        /*0010*/ 	.short	0x0000
        /*0012*/ 	.short	0x0000
        /*0014*/ 	.byte	0x00, 0xf0, 0xa1, 0x04


	//----- nvinfo : EIATTR_SPARSE_MMA_MASK
	.align		4
.L_2291:
        /*0018*/ 	.byte	0x03, 0x50
        /*001a*/ 	.short	0x0000


	//----- nvinfo : EIATTR_MAXREG_COUNT
	.align		4
        /*001c*/ 	.byte	0x03, 0x1b
        /*001e*/ 	.short	0x00ff


	//----- nvinfo : EIATTR_NUM_BARRIERS
	.align		4
        /*0020*/ 	.byte	0x02, 0x4c
        /*0022*/ 	.byte	0x01
	.zero		1


	//----- nvinfo : EIATTR_ANNOTATIONS
	.align		4
        /*0024*/ 	.byte	0x04, 0x55
        /*0026*/ 	.short	(.L_2293 - .L_2292)


	//   ....[0]....
.L_2292:
        /* <DEDUP_REMOVED lines=34> */


	//----- nvinfo : EIATTR_MERCURY_ISA_VERSION
	.align		4
.L_2293:
        /*0230*/ 	.byte	0x03, 0x5f
        /*0232*/ 	.short	0x0101


	//----- nvinfo : EIATTR_COOP_GROUP_MASK_REGIDS
	.align		4
        /*0234*/ 	.byte	0x04, 0x29
        /*0236*/ 	.short	(.L_2295 - .L_2294)


	//   ....[0]....
.L_2294:
        /*0238*/ 	.word	0xffffffff


	//   ....[1]....
        /*023c*/ 	.word	0xffffffff


	//   ....[2]....
        /*0240*/ 	.word	0xffffffff


	//   ....[3]....
        /*0244*/ 	.word	0xffffffff


	//   ....[4]....
        /*0248*/ 	.word	0xffffffff


	//   ....[5]....
        /*024c*/ 	.word	0xffffffff


	//   ....[6]....
        /*0250*/ 	.word	0xffffffff


	//   ....[7]....
        /*0254*/ 	.word	0xffffffff


	//   ....[8]....
        /*0258*/ 	.word	0xffffffff


	//   ....[9]....
        /*025c*/ 	.word	0xffffffff


	//   ....[10]....
        /*0260*/ 	.word	0x050000c7


	//   ....[11]....
        /*0264*/ 	.word	0x050000c7


	//   ....[12]....
        /*0268*/ 	.word	0x050000c7


	//   ....[13]....
        /*026c*/ 	.word	0x050000c7


	//   ....[14]....
        /*0270*/ 	.word	0x050000c7


	//   ....[15]....
        /*0274*/ 	.word	0x050000c7


	//   ....[16]....
        /*0278*/ 	.word	0x050000c7


	//   ....[17]....
        /*027c*/ 	.word	0x050000c7


	//   ....[18]....
        /*0280*/ 	.word	0x050000c7


	//   ....[19]....
        /*0284*/ 	.word	0x050000c7


	//----- nvinfo : EIATTR_COOP_GROUP_INSTR_OFFSETS
	.align		4
.L_2295:
        /*0288*/ 	.byte	0x04, 0x28
        /*028a*/ 	.short	(.L_2297 - .L_2296)


	//   ....[0]....
.L_2296:
        /*028c*/ 	.word	0x00002f80


	//   ....[1]....
        /*0290*/ 	.word	0x00002fa0


	//   ....[2]....
        /*0294*/ 	.word	0x00002fc0


	//   ....[3]....
        /*0298*/ 	.word	0x00002fe0


	//   ....[4]....
        /*029c*/ 	.word	0x00003000


	//   ....[5]....
        /*02a0*/ 	.word	0x00003020


	//   ....[6]....
        /*02a4*/ 	.word	0x00003040


	//   ....[7]....
        /*02a8*/ 	.word	0x00003060


	//   ....[8]....
        /*02ac*/ 	.word	0x00003080


	//   ....[9]....
        /*02b0*/ 	.word	0x00003090


	//   ....[10]....
        /*02b4*/ 	.word	0x000055c0


	//   ....[11]....
        /*02b8*/ 	.word	0x00005630


	//   ....[12]....
        /*02bc*/ 	.word	0x000056a0


	//   ....[13]....
        /*02c0*/ 	.word	0x00005710


	//   ....[14]....
        /*02c4*/ 	.word	0x00005780


	//   ....[15]....
        /*02c8*/ 	.word	0x000057f0


	//   ....[16]....
        /*02cc*/ 	.word	0x00005860


	//   ....[17]....
        /*02d0*/ 	.word	0x000058d0


	//   ....[18]....
        /*02d4*/ 	.word	0x00005940


	//   ....[19]....
        /*02d8*/ 	.word	0x00005990


	//----- nvinfo : EIATTR_EXIT_INSTR_OFFSETS
	.align		4
.L_2297:
        /*02dc*/ 	.byte	0x04, 0x1c
        /*02de*/ 	.short	(.L_2299 - .L_2298)


	//   ....[0]....
.L_2298:
        /*02e0*/ 	.word	0x00005490


	//   ....[1]....
        /*02e4*/ 	.word	0x00005560


	//----- nvinfo : EIATTR_MAX_THREADS
	.align		4
.L_2299:
        /*02e8*/ 	.byte	0x04, 0x05
        /*02ea*/ 	.short	(.L_2301 - .L_2300)
.L_2300:
        /*02ec*/ 	.word	0x00000100
        /*02f0*/ 	.word	0x00000001
        /*02f4*/ 	.word	0x00000001


	//----- nvinfo : EIATTR_CRS_STACK_SIZE
	.align		4
.L_2301:
        /*02f8*/ 	.byte	0x04, 0x1e
        /*02fa*/ 	.short	(.L_2303 - .L_2302)
.L_2302:
        /*02fc*/ 	.word	0x00000000


	//----- nvinfo : EIATTR_CBANK_PARAM_SIZE
	.align		4
.L_2303:
        /*0300*/ 	.byte	0x03, 0x19
        /*0302*/ 	.short	0x0128


	//----- nvinfo : EIATTR_PARAM_CBANK
	.align		4
        /*0304*/ 	.byte	0x04, 0x0a
        /*0306*/ 	.short	(.L_2305 - .L_2304)
	.align		4
.L_2304:
        /*0308*/ 	.word	index@(.nv.constant0._ZN10layer_norm31ln_parallel_residual_bwd_kernelINS_13Kernel_traitsIf6__halffS2_fjLj7168ELj1ELj1ELj8ELj8ENS_18Kernel_traits_baseILj7168EfS2_fS2_fjLj256EEEEELb0ELb0ELb0EEEvNS_9BwdParamsE)
        /*030c*/ 	.short	0x0210
        /*030e*/ 	.short	0x0128


	//----- nvinfo : EIATTR_SW_WAR
	.align		4
.L_2305:
        /*0310*/ 	.byte	0x04, 0x36
        /*0312*/ 	.short	(.L_2307 - .L_2306)
.L_2306:
        /*0314*/ 	.word	0x00000008
.L_2307:


//--------------------- .nv.info._ZN10layer_norm31ln_parallel_residual_bwd_kernelINS_13Kernel_traitsIf6__halffS2_fjLj7168ELj1ELj1ELj8ELj8ENS_18Kernel_traits_baseILj7168EfS2_fS2_fjLj256EEEEELb0ELb0ELb1EEEvNS_9BwdParamsE --------------------------
	.section	.nv.info._ZN10layer_norm31ln_parallel_residual_bwd_kernelINS_13Kernel_traitsIf6__halffS2_fjLj7168ELj1ELj1ELj8ELj8ENS_18Kernel_traits_baseILj7168EfS2_fS2_fjLj256EEEEELb0ELb0ELb1EEEvNS_9BwdParamsE,"",@"SHT_CUDA_INFO"
	.sectionflags	@""
	.align	4


	//----- nvinfo : EIATTR_CUDA_API_VERSION
	.align		4
        /*0000*/ 	.byte	0x04, 0x37
        /*0002*/ 	.short	(.L_2309 - .L_2308)
.L_2308:
        /*0004*/ 	.word	0x00000082


	//----- nvinfo : EIATTR_KPARAM_INFO
	.align		4
.L_2309:
        /*0008*/ 	.byte	0x04, 0x17
        /*000a*/ 	.short	(.L_2311 - .L_2310)
.L_2310:
        /*000c*/ 	.word	0x00000000
        /*0010*/ 	.short	0x0000
        /*0012*/ 	.short	0x0000
        /*0014*/ 	.byte	0x00, 0xf0, 0xa1, 0x04


	//----- nvinfo : EIATTR_SPARSE_MMA_MASK
	.align		4
.L_2311:
        /*0018*/ 	.byte	0x03, 0x50
        /*001a*/ 	.short	0x0000


	//----- nvinfo : EIATTR_MAXREG_COUNT
	.align		4
        /*001c*/ 	.byte	0x03, 0x1b
        /*001e*/ 	.short	0x00ff


	//----- nvinfo : EIATTR_NUM_BARRIERS
	.align		4
        /*0020*/ 	.byte	0x02, 0x4c
        /*0022*/ 	.byte	0x01
	.zero		1


	//----- nvinfo : EIATTR_ANNOTATIONS
	.align		4
        /*0024*/ 	.byte	0x04, 0x55
        /*0026*/ 	.short	(.L_2313 - .L_2312)


	//   ....[0]....
.L_2312:
        /* <DEDUP_REMOVED lines=65> */


	//----- nvinfo : EIATTR_MERCURY_ISA_VERSION
	.align		4
.L_2313:
        /*0428*/ 	.byte	0x03, 0x5f
        /*042a*/ 	.short	0x0101


	//----- nvinfo : EIATTR_COOP_GROUP_MASK_REGIDS
	.align		4
        /*042c*/ 	.byte	0x04, 0x29
        /*042e*/ 	.short	(.L_2315 - .L_2314)


	//   ....[0]....
.L_2314:
        /*0430*/ 	.word	0xffffffff


	//   ....[1]....
        /*0434*/ 	.word	0xffffffff


	//   ....[2]....
        /*0438*/ 	.word	0xffffffff


	//   ....[3]....
        /*043c*/ 	.word	0xffffffff


	//   ....[4]....
        /*0440*/ 	.word	0xffffffff


	//   ....[5]....
        /*0444*/ 	.word	0xffffffff


	//   ....[6]....
        /*0448*/ 	.word	0xffffffff


	//   ....[7]....
        /*044c*/ 	.word	0xffffffff


	//   ....[8]....
        /*0450*/ 	.word	0xffffffff


	//   ....[9]....
        /*0454*/ 	.word	0xffffffff


	//   ....[10]....
        /*0458*/ 	.word	0x05000062


	//   ....[11]....
        /*045c*/ 	.word	0x05000062


	//   ....[12]....
        /*0460*/ 	.word	0x05000062


	//   ....[13]....
        /*0464*/ 	.word	0x05000062


	//   ....[14]....
        /*0468*/ 	.word	0x05000062


	//   ....[15]....
        /*046c*/ 	.word	0x05000062


	//   ....[16]....
        /*0470*/ 	.word	0x05000062


	//   ....[17]....
        /*0474*/ 	.word	0x05000062


	//   ....[18]....
        /*0478*/ 	.word	0x05000062


	//   ....[19]....
        /*047c*/ 	.word	0x05000062


	//----- nvinfo : EIATTR_COOP_GROUP_INSTR_OFFSETS
	.align		4
.L_2315:
        /*0480*/ 	.byte	0x04, 0x28
        /*0482*/ 	.short	(.L_2317 - .L_2316)


	//   ....[0]....
.L_2316:
        /*0484*/ 	.word	0x00002e00


	//   ....[1]....
        /*0488*/ 	.word	0x00002e20


	//   ....[2]....
        /*048c*/ 	.word	0x00002e40


	//   ....[3]....
        /*0490*/ 	.word	0x00002e60


	//   ....[4]....
        /*0494*/ 	.word	0x00002e80


	//   ....[5]....
        /*0498*/ 	.word	0x00002ea0


	//   ....[6]....
        /*049c*/ 	.word	0x00002ec0


	//   ....[7]....
        /*04a0*/ 	.word	0x00002ee0


	//   ....[8]....
        /*04a4*/ 	.word	0x00002ef0


	//   ....[9]....
        /*04a8*/ 	.word	0x00002f10


	//   ....[10]....
        /*04ac*/ 	.word	0x000051d0


	//   ....[11]....
        /*04b0*/ 	.word	0x00005220


	//   ....[12]....
        /*04b4*/ 	.word	0x00005280


	//   ....[13]....
        /*04b8*/ 	.word	0x000052d0


	//   ....[14]....
        /*04bc*/ 	.word	0x00005330


	//   ....[15]....
        /*04c0*/ 	.word	0x00005380


	//   ....[16]....
        /*04c4*/ 	.word	0x000053e0


	//   ....[17]....
        /*04c8*/ 	.word	0x00005430


	//   ....[18]....
        /*04cc*/ 	.word	0x00005490


	//   ....[19]....
        /*04d0*/ 	.word	0x000054e0


	//----- nvinfo : EIATTR_EXIT_INSTR_OFFSETS
	.align		4
.L_2317:
        /*04d4*/ 	.byte	0x04, 0x1c
        /*04d6*/ 	.short	(.L_2319 - .L_2318)


	//   ....[0]....
.L_2318:
        /*04d8*/ 	.word	0x00005170


	//----- nvinfo : EIATTR_MAX_THREADS
	.align		4
.L_2319:
        /*04dc*/ 	.byte	0x04, 0x05
        /*04de*/ 	.short	(.L_2321 - .L_2320)
.L_2320:
        /*04e0*/ 	.word	0x00000100
        /*04e4*/ 	.word	0x00000001
        /*04e8*/ 	.word	0x00000001


	//----- nvinfo : EIATTR_CRS_STACK_SIZE
	.align		4
.L_2321:
        /*04ec*/ 	.byte	0x04, 0x1e
        /*04ee*/ 	.short	(.L_2323 - .L_2322)
.L_2322:
        /*04f0*/ 	.word	0x00000000


	//----- nvinfo : EIATTR_CBANK_PARAM_SIZE
	.align		4
.L_2323:
        /*04f4*/ 	.byte	0x03, 0x19
        /*04f6*/ 	.short	0x0128


	//----- nvinfo : EIATTR_PARAM_CBANK
	.align		4
        /*04f8*/ 	.byte	0x04, 0x0a
        /*04fa*/ 	.short	(.L_2325 - .L_2324)
	.align		4
.L_2324:
        /*04fc*/ 	.word	index@(.nv.constant0._ZN10layer_norm31ln_parallel_residual_bwd_kernelINS_13Kernel_traitsIf6__halffS2_fjLj7168ELj1ELj1ELj8ELj8ENS_18Kernel_traits_baseILj7168EfS2_fS2_fjLj256EEEEELb0ELb0ELb1EEEvNS_9BwdParamsE)
        /*0500*/ 	.short	0x0210
        /*0502*/ 	.short	0x0128


	//----- nvinfo : EIATTR_SW_WAR
	.align		4
.L_2325:
        /*0504*/ 	.byte	0x04, 0x36
        /*0506*/ 	.short	(.L_2327 - .L_2326)
.L_2326:
        /*0508*/ 	.word	0x00000008
.L_2327:


//--------------------- .nv.info._ZN10layer_norm31ln_parallel_residual_bwd_kernelINS_13Kernel_traitsIf6__halffS2_fjLj7168ELj1ELj1ELj8ELj8ENS_18Kernel_traits_baseILj7168EfS2_fS2_fjLj256EEEEELb0ELb1ELb0EEEvNS_9BwdParamsE --------------------------
	.section	.nv.info._ZN10layer_norm31ln_parallel_residual_bwd_kernelINS_13Kernel_traitsIf6__halffS2_fjLj7168ELj1ELj1ELj8ELj8ENS_18Kernel_traits_baseILj7168EfS2_fS2_fjLj256EEEEELb0ELb1ELb0EEEvNS_9BwdParamsE,"",@"SHT_CUDA_INFO"
	.sectionflags	@""
	.align	4


	//----- nvinfo : EIATTR_CUDA_API_VERSION
	.align		4
        /*0000*/ 	.byte	0x04, 0x37
        /*0002*/ 	.short	(.L_2329 - .L_2328)
.L_2328:
        /*0004*/ 	.word	0x00000082


	//----- nvinfo : EIATTR_KPARAM_INFO
	.align		4
.L_2329:
        /*0008*/ 	.byte	0x04, 0x17
        /*000a*/ 	.short	(.L_2331 - .L_2330)
.L_2330:
        /*000c*/ 	.word	0x00000000
        /*0010*/ 	.short	0x0000
        /*0012*/ 	.short	0x0000
        /*0014*/ 	.byte	0x00, 0xf0, 0xa1, 0x04


	//----- nvinfo : EIATTR_SPARSE_MMA_MASK
	.align		4
.L_2331:
        /*0018*/ 	.byte	0x03, 0x50
        /*001a*/ 	.short	0x0000


	//----- nvinfo : EIATTR_MAXREG_COUNT
	.align		4
        /*001c*/ 	.byte	0x03, 0x1b
        /*001e*/ 	.short	0x00ff


	//----- nvinfo : EIATTR_NUM_BARRIERS
	.align		4
        /*0020*/ 	.byte	0x02, 0x4c
        /*0022*/ 	.byte	0x01
	.zero		1


	//----- nvinfo : EIATTR_MERCURY_ISA_VERSION
	.align		4
        /*0024*/ 	.byte	0x03, 0x5f
        /*0026*/ 	.short	0x0101


	//----- nvinfo : EIATTR_COOP_GROUP_MASK_REGIDS
	.align		4
        /*0028*/ 	.byte	0x04, 0x29
        /*002a*/ 	.short	(.L_2333 - .L_2332)


	//   ....[0]....
.L_2332:
        /*002c*/ 	.word	0xffffffff


	//   ....[1]....
        /*0030*/ 	.word	0xffffffff


	//   ....[2]....
        /*0034*/ 	.word	0xffffffff


	//   ....[3]....
        /*0038*/ 	.word	0xffffffff


	//   ....[4]....
        /*003c*/ 	.word	0xffffffff


	//   ....[5]....
        /*0040*/ 	.word	0xffffffff


	//   ....[6]....
        /*0044*/ 	.word	0xffffffff


	//   ....[7]....
        /*0048*/ 	.word	0xffffffff


	//   ....[8]....
        /*004c*/ 	.word	0xffffffff


	//   ....[9]....
        /*0050*/ 	.word	0xffffffff


	//   ....[10]....
        /*0054*/ 	.word	0x0500009d


	//   ....[11]....
        /*0058*/ 	.word	0x0500009d


	//   ....[12]....
        /*005c*/ 	.word	0x0500009d


	//   ....[13]....
        /*0060*/ 	.word	0x0500009d


	//   ....[14]....
        /*0064*/ 	.word	0x0500009d


	//   ....[15]....
        /*0068*/ 	.word	0x0500009d


	//   ....[16]....
        /*006c*/ 	.word	0x0500009d


	//   ....[17]....
        /*0070*/ 	.word	0x0500009d


	//   ....[18]....
        /*0074*/ 	.word	0x0500009d


	//   ....[19]....
        /*0078*/ 	.word	0x0500009d


	//----- nvinfo : EIATTR_COOP_GROUP_INSTR_OFFSETS
	.align		4
.L_2333:
        /*007c*/ 	.byte	0x04, 0x28
        /*007e*/ 	.short	(.L_2335 - .L_2334)


	//   ....[0]....
.L_2334:
        /*0080*/ 	.word	0x00001e40


	//   ....[1]....
        /*0084*/ 	.word	0x00001e50


	//   ....[2]....
        /*0088*/ 	.word	0x00001e80


	//   ....[3]....
        /*008c*/ 	.word	0x00001e90


	//   ....[4]....
        /*0090*/ 	.word	0x00001ec0


	//   ....[5]....
        /*0094*/ 	.word	0x00001ed0


	//   ....[6]....
        /*0098*/ 	.word	0x00001f00


	//   ....[7]....
        /*009c*/ 	.word	0x00001f10


	//   ....[8]....
        /*00a0*/ 	.word	0x00001f40


	//   ....[9]....
        /*00a4*/ 	.word	0x00001f50


	//   ....[10]....
        /*00a8*/ 	.word	0x00003fc0


	//   ....[11]....
        /*00ac*/ 	.word	0x00004010


	//   ....[12]....
        /*00b0*/ 	.word	0x00004080


	//   ....[13]....
        /*00b4*/ 	.word	0x000040e0


	//   ....[14]....
        /*00b8*/ 	.word	0x00004150


	//   ....[15]....
        /*00bc*/ 	.word	0x000041b0


	//   ....[16]....
        /*00c0*/ 	.word	0x00004220


	//   ....[17]....
        /*00c4*/ 	.word	0x00004280


	//   ....[18]....
        /*00c8*/ 	.word	0x000042f0


	//   ....[19]....
        /*00cc*/ 	.word	0x00004350


	//----- nvinfo : EIATTR_EXIT_INSTR_OFFSETS
	.align		4
.L_2335:
        /*00d0*/ 	.byte	0x04, 0x1c
        /*00d2*/ 	.short	(.L_2337 - .L_2336)


	//   ....[0]....
.L_2336:
        /*00d4*/ 	.word	0x00003ee0


	//   ....[1]....
        /*00d8*/ 	.word	0x00003f60


	//----- nvinfo : EIATTR_MAX_THREADS
	.align		4
.L_2337:
        /*00dc*/ 	.byte	0x04, 0x05
        /*00de*/ 	.short	(.L_2339 - .L_2338)
.L_2338:
        /*00e0*/ 	.word	0x00000100
        /*00e4*/ 	.word	0x00000001
        /*00e8*/ 	.word	0x00000001


	//----- nvinfo : EIATTR_CRS_STACK_SIZE
	.align		4
.L_2339:
        /*00ec*/ 	.byte	0x04, 0x1e
        /*00ee*/ 	.short	(.L_2341 - .L_2340)
.L_2340:
        /*00f0*/ 	.word	0x00000000


	//----- nvinfo : EIATTR_CBANK_PARAM_SIZE
	.align		4
.L_2341:
        /*00f4*/ 	.byte	0x03, 0x19
        /*00f6*/ 	.short	0x0128


	//----- nvinfo : EIATTR_PARAM_CBANK
	.align		4
        /*00f8*/ 	.byte	0x04, 0x0a
        /*00fa*/ 	.short	(.L_2343 - .L_2342)
	.align		4
.L_2342:
        /*00fc*/ 	.word	index@(.nv.constant0._ZN10layer_norm31ln_parallel_residual_bwd_kernelINS_13Kernel_traitsIf6__halffS2_fjLj7168ELj1ELj1ELj8ELj8ENS_18Kernel_traits_baseILj7168EfS2_fS2_fjLj256EEEEELb0ELb1ELb0EEEvNS_9BwdParamsE)
        /*0100*/ 	.short	0x0210
        /*0102*/ 	.short	0x0128


	//----- nvinfo : EIATTR_SW_WAR
	.align		4
.L_2343:
        /*0104*/ 	.byte	0x04, 0x36
        /*0106*/ 	.short	(.L_2345 - .L_2344)
.L_2344:
        /*0108*/ 	.word	0x00000008
.L_2345:


//--------------------- .nv.info._ZN10layer_norm31ln_parallel_residual_bwd_kernelINS_13Kernel_traitsIf6__halffS2_fjLj7168ELj1ELj1ELj8ELj8ENS_18Kernel_traits_baseILj7168EfS2_fS2_fjLj256EEEEELb0ELb1ELb1EEEvNS_9BwdParamsE --------------------------
	.section	.nv.info._ZN10layer_norm31ln_parallel_residual_bwd_kernelINS_13Kernel_traitsIf6__halffS2_fjLj7168ELj1ELj1ELj8ELj8ENS_18Kernel_traits_baseILj7168EfS2_fS2_fjLj256EEEEELb0ELb1ELb1EEEvNS_9BwdParamsE,"",@"SHT_CUDA_INFO"
	.sectionflags	@""
	.align	4


	//----- nvinfo : EIATTR_CUDA_API_VERSION
	.align		4
        /*0000*/ 	.byte	0x04, 0x37
        /*0002*/ 	.short	(.L_2347 - .L_2346)
.L_2346:
        /*0004*/ 	.word	0x00000082


	//----- nvinfo : EIATTR_KPARAM_INFO
	.align		4
.L_2347:
        /*0008*/ 	.byte	0x04, 0x17
        /*000a*/ 	.short	(.L_2349 - .L_2348)
.L_2348:
        /*000c*/ 	.word	0x00000000
        /*0010*/ 	.short	0x0000
        /*0012*/ 	.short	0x0000
        /*0014*/ 	.byte	0x00, 0xf0, 0xa1, 0x04


	//----- nvinfo : EIATTR_SPARSE_MMA_MASK
	.align		4
.L_2349:
        /*0018*/ 	.byte	0x03, 0x50
        /*001a*/ 	.short	0x0000


	//----- nvinfo : EIATTR_MAXREG_COUNT
	.align		4
        /*001c*/ 	.byte	0x03, 0x1b
        /*001e*/ 	.short	0x00ff


	//----- nvinfo : EIATTR_NUM_BARRIERS
	.align		4
        /*0020*/ 	.byte	0x02, 0x4c
        /*0022*/ 	.byte	0x01
	.zero		1


	//----- nvinfo : EIATTR_MERCURY_ISA_VERSION
	.align		4
        /*0024*/ 	.byte	0x03, 0x5f
        /*0026*/ 	.short	0x0101


	//----- nvinfo : EIATTR_COOP_GROUP_MASK_REGIDS
	.align		4
        /*0028*/ 	.byte	0x04, 0x29
        /*002a*/ 	.short	(.L_2351 - .L_2350)


	//   ....[0]....
.L_2350:
        /*002c*/ 	.word	0xffffffff


	//   ....[1]....
        /*0030*/ 	.word	0xffffffff


	//   ....[2]....
        /*0034*/ 	.word	0xffffffff


	//   ....[3]....
        /*0038*/ 	.word	0xffffffff


	//   ....[4]....
        /*003c*/ 	.word	0xffffffff


	//   ....[5]....
        /*0040*/ 	.word	0xffffffff


	//   ....[6]....
        /*0044*/ 	.word	0xffffffff


	//   ....[7]....
        /*0048*/ 	.word	0xffffffff


	//   ....[8]....
        /*004c*/ 	.word	0xffffffff


	//   ....[9]....
        /*0050*/ 	.word	0xffffffff


	//   ....[10]....
        /*0054*/ 	.word	0x05000046


	//   ....[11]....
        /*0058*/ 	.word	0x05000046


	//   ....[12]....
        /*005c*/ 	.word	0x05000046


	//   ....[13]....
        /*0060*/ 	.word	0x05000046


	//   ....[14]....
        /*0064*/ 	.word	0x05000046


	//   ....[15]....
        /*0068*/ 	.word	0x05000046


	//   ....[16]....
        /*006c*/ 	.word	0x05000046


	//   ....[17]....
        /*0070*/ 	.word	0x05000046


	//   ....[18]....
        /*0074*/ 	.word	0x05000046


	//   ....[19]....
        /*0078*/ 	.word	0x05000046


	//----- nvinfo : EIATTR_COOP_GROUP_INSTR_OFFSETS
	.align		4
.L_2351:
        /*007c*/ 	.byte	0x04, 0x28
        /*007e*/ 	.short	(.L_2353 - .L_2352)


	//   ....[0]....
.L_2352:
        /*0080*/ 	.word	0x00001af0


	//   ....[1]....
        /*0084*/ 	.word	0x00001b00


	//   ....[2]....
        /*0088*/ 	.word	0x00001b30


	//   ....[3]....
        /*008c*/ 	.word	0x00001b40


	//   ....[4]....
        /*0090*/ 	.word	0x00001b70


	//   ....[5]....
        /*0094*/ 	.word	0x00001b80


	//   ....[6]....
        /*0098*/ 	.word	0x00001bb0


	//   ....[7]....
        /*009c*/ 	.word	0x00001bc0


	//   ....[8]....
        /*00a0*/ 	.word	0x00001bf0


	//   ....[9]....
        /*00a4*/ 	.word	0x00001c00


	//   ....[10]....
        /*00a8*/ 	.word	0x00003a50


	//   ....[11]....
        /*00ac*/ 	.word	0x00003aa0


	//   ....[12]....
        /*00b0*/ 	.word	0x00003b10


	//   ....[13]....
        /*00b4*/ 	.word	0x00003b70


	//   ....[14]....
        /*00b8*/ 	.word	0x00003be0


	//   ....[15]....
        /*00bc*/ 	.word	0x00003c40


	//   ....[16]....
        /*00c0*/ 	.word	0x00003cb0


	//   ....[17]....
        /*00c4*/ 	.word	0x00003d10


	//   ....[18]....
        /*00c8*/ 	.word	0x00003d80


	//   ....[19]....
        /*00cc*/ 	.word	0x00003de0


	//----- nvinfo : EIATTR_EXIT_INSTR_OFFSETS
	.align		4
.L_2353:
        /*00d0*/ 	.byte	0x04, 0x1c
        /*00d2*/ 	.short	(.L_2355 - .L_2354)


	//   ....[0]....
.L_2354:
        /*00d4*/ 	.word	0x000039f0


	//----- nvinfo : EIATTR_MAX_THREADS
	.align		4
.L_2355:
        /*00d8*/ 	.byte	0x04, 0x05
        /*00da*/ 	.short	(.L_2357 - .L_2356)
.L_2356:
        /*00dc*/ 	.word	0x00000100
        /*00e0*/ 	.word	0x00000001
        /*00e4*/ 	.word	0x00000001


	//----- nvinfo : EIATTR_CRS_STACK_SIZE
	.align		4
.L_2357:
        /*00e8*/ 	.byte	0x04, 0x1e
        /*00ea*/ 	.short	(.L_2359 - .L_2358)
.L_2358:
        /*00ec*/ 	.word	0x00000000


	//----- nvinfo : EIATTR_CBANK_PARAM_SIZE
	.align		4
.L_2359:
        /*00f0*/ 	.byte	0x03, 0x19
        /*00f2*/ 	.short	0x0128


	//----- nvinfo : EIATTR_PARAM_CBANK
	.align		4
        /*00f4*/ 	.byte	0x04, 0x0a
        /*00f6*/ 	.short	(.L_2361 - .L_2360)
	.align		4
.L_2360:
        /*00f8*/ 	.word	index@(.nv.constant0._ZN10layer_norm31ln_parallel_residual_bwd_kernelINS_13Kernel_traitsIf6__halffS2_fjLj7168ELj1ELj1ELj8ELj8ENS_18Kernel_traits_baseILj7168EfS2_fS2_fjLj256EEEEELb0ELb1ELb1EEEvNS_9BwdParamsE)
        /*00fc*/ 	.short	0x0210
        /*00fe*/ 	.short	0x0128


	//----- nvinfo : EIATTR_SW_WAR
	.align		4
.L_2361:
        /*0100*/ 	.byte	0x04, 0x36
        /*0102*/ 	.short	(.L_2363 - .L_2362)
.L_2362:
        /*0104*/ 	.word	0x00000008
.L_2363:


//--------------------- .nv.info._ZN10layer_norm31ln_parallel_residual_bwd_kernelINS_13Kernel_traitsIf6__halffS2_fjLj7168ELj1ELj1ELj8ELj8ENS_18Kernel_traits_baseILj7168EfS2_fS2_fjLj256EEEEELb1ELb0ELb0EEEvNS_9BwdParamsE --------------------------
	.section	.nv.info._ZN10layer_norm31ln_parallel_residual_bwd_kernelINS_13Kernel_traitsIf6__halffS2_fjLj7168ELj1ELj1ELj8ELj8ENS_18Kernel_traits_baseILj7168EfS2_fS2_fjLj256EEEEELb1ELb0ELb0EEEvNS_9BwdParamsE,"",@"SHT_CUDA_INFO"
	.sectionflags	@""
	.align	4


	//----- nvinfo : EIATTR_CUDA_API_VERSION
	.align		4
        /*0000*/ 	.byte	0x04, 0x37
        /*0002*/ 	.short	(.L_2365 - .L_2364)
.L_2364:
        /*0004*/ 	.word	0x00000082


	//----- nvinfo : EIATTR_KPARAM_INFO
	.align		4
.L_2365:
        /*0008*/ 	.byte	0x04, 0x17
        /*000a*/ 	.short	(.L_2367 - .L_2366)
.L_2366:
        /*000c*/ 	.word	0x00000000
        /*0010*/ 	.short	0x0000
        /*0012*/ 	.short	0x0000
        /*0014*/ 	.byte	0x00, 0xf0, 0xa1, 0x04


	//----- nvinfo : EIATTR_SPARSE_MMA_MASK
	.align		4
.L_2367:
        /*0018*/ 	.byte	0x03, 0x50
        /*001a*/ 	.short	0x0000


	//----- nvinfo : EIATTR_MAXREG_COUNT
	.align		4
        /*001c*/ 	.byte	0x03, 0x1b
        /*001e*/ 	.short	0x00ff


	//----- nvinfo : EIATTR_NUM_BARRIERS
	.align		4
        /*0020*/ 	.byte	0x02, 0x4c
        /*0022*/ 	.byte	0x01
	.zero		1


	//----- nvinfo : EIATTR_ANNOTATIONS
	.align		4
        /*0024*/ 	.byte	0x04, 0x55
        /*0026*/ 	.short	(.L_2369 - .L_2368)


	//   ....[0]....
.L_2368:
        /* <DEDUP_REMOVED lines=41> */


	//----- nvinfo : EIATTR_MERCURY_ISA_VERSION
	.align		4
.L_2369:
        /*02a8*/ 	.byte	0x03, 0x5f
        /*02aa*/ 	.short	0x0101


	//----- nvinfo : EIATTR_COOP_GROUP_MASK_REGIDS
	.align		4
        /*02ac*/ 	.byte	0x04, 0x29
        /*02ae*/ 	.short	(.L_2371 - .L_2370)


	//   ....[0]....
.L_2370:
        /*02b0*/ 	.word	0xffffffff


	//   ....[1]....
        /*02b4*/ 	.word	0xffffffff


	//   ....[2]....
        /*02b8*/ 	.word	0xffffffff


	//   ....[3]....
        /*02bc*/ 	.word	0xffffffff


	//   ....[4]....
        /*02c0*/ 	.word	0xffffffff


	//   ....[5]....
        /*02c4*/ 	.word	0xffffffff


	//   ....[6]....
        /*02c8*/ 	.word	0xffffffff


	//   ....[7]....
        /*02cc*/ 	.word	0xffffffff


	//   ....[8]....
        /*02d0*/ 	.word	0xffffffff


	//   ....[9]....
        /*02d4*/ 	.word	0xffffffff


	//   ....[10]....
        /*02d8*/ 	.word	0x050000af


	//   ....[11]....
        /*02dc*/ 	.word	0x050000af


	//   ....[12]....
        /*02e0*/ 	.word	0x050000af


	//   ....[13]....
        /*02e4*/ 	.word	0x050000af


	//   ....[14]....
        /*02e8*/ 	.word	0x050000af


	//   ....[15]....
        /*02ec*/ 	.word	0x050000af


	//   ....[16]....
        /*02f0*/ 	.word	0x050000af


	//   ....[17]....
        /*02f4*/ 	.word	0x050000af


	//   ....[18]....
        /*02f8*/ 	.word	0x050000af


	//   ....[19]....
        /*02fc*/ 	.word	0x050000af


	//----- nvinfo : EIATTR_COOP_GROUP_INSTR_OFFSETS
	.align		4
.L_2371:
        /*0300*/ 	.byte	0x04, 0x28
        /*0302*/ 	.short	(.L_2373 - .L_2372)


	//   ....[0]....
.L_2372:
        /*0304*/ 	.word	0x00003660


	//   ....[1]....
        /*0308*/ 	.word	0x00003680


	//   ....[2]....
        /*030c*/ 	.word	0x000036a0


	//   ....[3]....
        /*0310*/ 	.word	0x000036c0


	//   ....[4]....
        /*0314*/ 	.word	0x000036e0


	//   ....[5]....
        /*0318*/ 	.word	0x00003700


	//   ....[6]....
        /*031c*/ 	.word	0x00003720


	//   ....[7]....
        /*0320*/ 	.word	0x00003740


	//   ....[8]....
        /*0324*/ 	.word	0x00003760


	//   ....[9]....
        /*0328*/ 	.word	0x00003770


	//   ....[10]....
        /*032c*/ 	.word	0x000066f0


	//   ....[11]....
        /*0330*/ 	.word	0x00006760


	//   ....[12]....
        /*0334*/ 	.word	0x000067d0


	//   ....[13]....
        /*0338*/ 	.word	0x00006840


	//   ....[14]....
        /*033c*/ 	.word	0x000068b0


	//   ....[15]....
        /*0340*/ 	.word	0x00006920


	//   ....[16]....
        /*0344*/ 	.word	0x00006990


	//   ....[17]....
        /*0348*/ 	.word	0x00006a00


	//   ....[18]....
        /*034c*/ 	.word	0x00006a70


	//   ....[19]....
        /*0350*/ 	.word	0x00006ac0


	//----- nvinfo : EIATTR_EXIT_INSTR_OFFSETS
	.align		4
.L_2373:
        /*0354*/ 	.byte	0x04, 0x1c
        /*0356*/ 	.short	(.L_2375 - .L_2374)


	//   ....[0]....
.L_2374:
        /*0358*/ 	.word	0x000065d0


	//   ....[1]....
        /*035c*/ 	.word	0x000066a0


	//----- nvinfo : EIATTR_MAX_THREADS
	.align		4
.L_2375:
        /*0360*/ 	.byte	0x04, 0x05
        /*0362*/ 	.short	(.L_2377 - .L_2376)
.L_2376:
        /*0364*/ 	.word	0x00000100
        /*0368*/ 	.word	0x00000001
        /*036c*/ 	.word	0x00000001


	//----- nvinfo : EIATTR_CRS_STACK_SIZE
	.align		4
.L_2377:
        /*0370*/ 	.byte	0x04, 0x1e
        /*0372*/ 	.short	(.L_2379 - .L_2378)
.L_2378:
        /*0374*/ 	.word	0x00000000


	//----- nvinfo : EIATTR_CBANK_PARAM_SIZE
	.align		4
.L_2379:
        /*0378*/ 	.byte	0x03, 0x19
        /*037a*/ 	.short	0x0128


	//----- nvinfo : EIATTR_PARAM_CBANK
	.align		4
        /*037c*/ 	.byte	0x04, 0x0a
        /*037e*/ 	.short	(.L_2381 - .L_2380)
	.align		4
.L_2380:
        /*0380*/ 	.word	index@(.nv.constant0._ZN10layer_norm31ln_parallel_residual_bwd_kernelINS_13Kernel_traitsIf6__halffS2_fjLj7168ELj1ELj1ELj8ELj8ENS_18Kernel_traits_baseILj7168EfS2_fS2_fjLj256EEEEELb1ELb0ELb0EEEvNS_9BwdParamsE)
        /*0384*/ 	.short	0x0210
        /*0386*/ 	.short	0x0128


	//----- nvinfo : EIATTR_SW_WAR
	.align		4
.L_2381:
        /*0388*/ 	.byte	0x04, 0x36
        /*038a*/ 	.short	(.L_2383 - .L_2382)
.L_2382:
        /*038c*/ 	.word	0x00000008
.L_2383:


//--------------------- .nv.info._ZN10layer_norm31ln_parallel_residual_bwd_kernelINS_13Kernel_traitsIf6__halffS2_fjLj7168ELj1ELj1ELj8ELj8ENS_18Kernel_traits_baseILj7168EfS2_fS2_fjLj256EEEEELb1ELb0ELb1EEEvNS_9BwdParamsE --------------------------
	.section	.nv.info._ZN10layer_norm31ln_parallel_residual_bwd_kernelINS_13Kernel_traitsIf6__halffS2_fjLj7168ELj1ELj1ELj8ELj8ENS_18Kernel_traits_baseILj7168EfS2_fS2_fjLj256EEEEELb1ELb0ELb1EEEvNS_9BwdParamsE,"",@"SHT_CUDA_INFO"
	.sectionflags	@""
	.align	4


	//----- nvinfo : EIATTR_CUDA_API_VERSION
	.align		4
        /*0000*/ 	.byte	0x04, 0x37
        /*0002*/ 	.short	(.L_2385 - .L_2384)
.L_2384:
        /*0004*/ 	.word	0x00000082


	//----- nvinfo : EIATTR_KPARAM_INFO
	.align		4
.L_2385:
        /*0008*/ 	.byte	0x04, 0x17
        /*000a*/ 	.short	(.L_2387 - .L_2386)
.L_2386:
        /*000c*/ 	.word	0x00000000
        /*0010*/ 	.short	0x0000
        /*0012*/ 	.short	0x0000
        /*0014*/ 	.byte	0x00, 0xf0, 0xa1, 0x04


	//----- nvinfo : EIATTR_SPARSE_MMA_MASK
	.align		4
.L_2387:
        /*0018*/ 	.byte	0x03, 0x50
        /*001a*/ 	.short	0x0000


	//----- nvinfo : EIATTR_MAXREG_COUNT
	.align		4
        /*001c*/ 	.byte	0x03, 0x1b
        /*001e*/ 	.short	0x00ff


	//----- nvinfo : EIATTR_NUM_BARRIERS
	.align		4
        /*0020*/ 	.byte	0x02, 0x4c
        /*0022*/ 	.byte	0x01
	.zero		1


	//----- nvinfo : EIATTR_ANNOTATIONS
	.align		4
        /*0024*/ 	.byte	0x04, 0x55
        /*0026*/ 	.short	(.L_2389 - .L_2388)


	//   ....[0]....
.L_2388:
        /* <DEDUP_REMOVED lines=107> */


	//----- nvinfo : EIATTR_MERCURY_ISA_VERSION
	.align		4
.L_2389:
        /*06c8*/ 	.byte	0x03, 0x5f
        /*06ca*/ 	.short	0x0101


	//----- nvinfo : EIATTR_COOP_GROUP_MASK_REGIDS
	.align		4
        /*06cc*/ 	.byte	0x04, 0x29
        /*06ce*/ 	.short	(.L_2391 - .L_2390)


	//   ....[0]....
.L_2390:
        /*06d0*/ 	.word	0xffffffff


	//   ....[1]....
        /*06d4*/ 	.word	0xffffffff


	//   ....[2]....
        /*06d8*/ 	.word	0xffffffff


	//   ....[3]....
        /*06dc*/ 	.word	0xffffffff


	//   ....[4]....
        /*06e0*/ 	.word	0xffffffff


	//   ....[5]....
        /*06e4*/ 	.word	0xffffffff


	//   ....[6]....
        /*06e8*/ 	.word	0xffffffff


	//   ....[7]....
        /*06ec*/ 	.word	0xffffffff


	//   ....[8]....
        /*06f0*/ 	.word	0xffffffff


	//   ....[9]....
        /*06f4*/ 	.word	0xffffffff


	//   ....[10]....
        /*06f8*/ 	.word	0x050000df


	//   ....[11]....
        /*06fc*/ 	.word	0x050000df


	//   ....[12]....
        /*0700*/ 	.word	0x050000df


	//   ....[13]....
        /*0704*/ 	.word	0x050000df


	//   ....[14]....
        /*0708*/ 	.word	0x050000df


	//   ....[15]....
        /*070c*/ 	.word	0x050000df


	//   ....[16]....
        /*0710*/ 	.word	0x050000df


	//   ....[17]....
        /*0714*/ 	.word	0x050000df


	//   ....[18]....
        /*0718*/ 	.word	0x050000df


	//   ....[19]....
        /*071c*/ 	.word	0x050000df


	//----- nvinfo : EIATTR_COOP_GROUP_INSTR_OFFSETS
	.align		4
.L_2391:
        /*0720*/ 	.byte	0x04, 0x28
        /*0722*/ 	.short	(.L_2393 - .L_2392)


	//   ....[0]....
.L_2392:
        /*0724*/ 	.word	0x00003570


	//   ....[1]....
        /*0728*/ 	.word	0x00003590


	//   ....[2]....
        /*072c*/ 	.word	0x000035b0


	//   ....[3]....
        /*0730*/ 	.word	0x000035d0


	//   ....[4]....
        /*0734*/ 	.word	0x000035f0


	//   ....[5]....
        /*0738*/ 	.word	0x00003610


	//   ....[6]....
        /*073c*/ 	.word	0x00003630


	//   ....[7]....
        /*0740*/ 	.word	0x00003650


	//   ....[8]....
        /*0744*/ 	.word	0x00003660


	//   ....[9]....
        /*0748*/ 	.word	0x00003680


	//   ....[10]....
        /*074c*/ 	.word	0x00006340


	//   ....[11]....
        /*0750*/ 	.word	0x00006390


	//   ....[12]....
        /*0754*/ 	.word	0x000063f0


	//   ....[13]....
        /*0758*/ 	.word	0x00006440


	//   ....[14]....
        /*075c*/ 	.word	0x000064a0


	//   ....[15]....
        /*0760*/ 	.word	0x000064f0


	//   ....[16]....
        /*0764*/ 	.word	0x00006550


	//   ....[17]....
        /*0768*/ 	.word	0x000065a0


	//   ....[18]....
        /*076c*/ 	.word	0x00006600


	//   ....[19]....
        /*0770*/ 	.word	0x00006650


	//----- nvinfo : EIATTR_EXIT_INSTR_OFFSETS
	.align		4
.L_2393:
        /*0774*/ 	.byte	0x04, 0x1c
        /*0776*/ 	.short	(.L_2395 - .L_2394)


	//   ....[0]....
.L_2394:
        /*0778*/ 	.word	0x000062e0


	//----- nvinfo : EIATTR_MAX_THREADS
	.align		4
.L_2395:
        /*077c*/ 	.byte	0x04, 0x05
        /*077e*/ 	.short	(.L_2397 - .L_2396)
.L_2396:
        /*0780*/ 	.word	0x00000100
        /*0784*/ 	.word	0x00000001
        /*0788*/ 	.word	0x00000001


	//----- nvinfo : EIATTR_CRS_STACK_SIZE
	.align		4
.L_2397:
        /*078c*/ 	.byte	0x04, 0x1e
        /*078e*/ 	.short	(.L_2399 - .L_2398)
.L_2398:
        /*0790*/ 	.word	0x00000000


	//----- nvinfo : EIATTR_CBANK_PARAM_SIZE
	.align		4
.L_2399:
        /*0794*/ 	.byte	0x03, 0x19
        /*0796*/ 	.short	0x0128


	//----- nvinfo : EIATTR_PARAM_CBANK
	.align		4
        /*0798*/ 	.byte	0x04, 0x0a
        /*079a*/ 	.short	(.L_2401 - .L_2400)
	.align		4
.L_2400:
        /*079c*/ 	.word	index@(.nv.constant0._ZN10layer_norm31ln_parallel_residual_bwd_kernelINS_13Kernel_traitsIf6__halffS2_fjLj7168ELj1ELj1ELj8ELj8ENS_18Kernel_traits_baseILj7168EfS2_fS2_fjLj256EEEEELb1ELb0ELb1EEEvNS_9BwdParamsE)
        /*07a0*/ 	.short	0x0210
        /*07a2*/ 	.short	0x0128


	//----- nvinfo : EIATTR_SW_WAR
	.align		4
.L_2401:
        /*07a4*/ 	.byte	0x04, 0x36
        /*07a6*/ 	.short	(.L_2403 - .L_2402)
.L_2402:
        /*07a8*/ 	.word	0x00000008
.L_2403:


//--------------------- .nv.info._ZN10layer_norm22ln_bwd_finalize_kernelINS_22Kernel_traits_finalizeILj7168Ef6__halffS2_fjLb0ELj1024ELj4ENS_18Kernel_traits_baseILj7168EfS2_fS2_fjLj1024EEEEELb0ELb0EEEvNS_9BwdParamsE --------------------------
	.section	.nv.info._ZN10layer_norm22ln_bwd_finalize_kernelINS_22Kernel_traits_finalizeILj7168Ef6__halffS2_fjLb0ELj1024ELj4ENS_18Kernel_traits_baseILj7168EfS2_fS2_fjLj1024EEEEELb0ELb0EEEvNS_9BwdParamsE,"",@"SHT_CUDA_INFO"
	.sectionflags	@""
	.align	4


	//----- nvinfo : EIATTR_CUDA_API_VERSION
	.align		4
        /*0000*/ 	.byte	0x04, 0x37
        /*0002*/ 	.short	(.L_2405 - .L_2404)
.L_2404:
        /*0004*/ 	.word	0x00000082


	//----- nvinfo : EIATTR_KPARAM_INFO
	.align		4
.L_2405:
        /*0008*/ 	.byte	0x04, 0x17
        /*000a*/ 	.short	(.L_2407 - .L_2406)
.L_2406:
        /*000c*/ 	.word	0x00000000
        /*0010*/ 	.short	0x0000
        /*0012*/ 	.short	0x0000
        /*0014*/ 	.byte	0x00, 0xf0, 0xa1, 0x04


	//----- nvinfo : EIATTR_SPARSE_MMA_MASK
	.align		4
.L_2407:
        /*0018*/ 	.byte	0x03, 0x50
        /*001a*/ 	.short	0x0000


	//----- nvinfo : EIATTR_MAXREG_COUNT
	.align		4
        /*001c*/ 	.byte	0x03, 0x1b
        /*001e*/ 	.short	0x0040


	//----- nvinfo : EIATTR_NUM_BARRIERS
	.align		4
        /*0020*/ 	.byte	0x02, 0x4c
        /*0022*/ 	.byte	0x01
	.zero		1


	//----- nvinfo : EIATTR_MERCURY_ISA_VERSION
	.align		4
        /*0024*/ 	.byte	0x03, 0x5f
        /*0026*/ 	.short	0x0101


	//----- nvinfo : EIATTR_COOP_GROUP_MASK_REGIDS
	.align		4
        /*0028*/ 	.byte	0x04, 0x29
        /*002a*/ 	.short	(.L_2409 - .L_2408)


	//   ....[0]....
.L_2408:
        /*002c*/ 	.word	0xffffffff


	//   ....[1]....
        /*0030*/ 	.word	0xffffffff


	//   ....[2]....
        /*0034*/ 	.word	0xffffffff


	//   ....[3]....
        /*0038*/ 	.word	0xffffffff


	//   ....[4]....
        /*003c*/ 	.word	0xffffffff


	//   ....[5]....
        /*0040*/ 	.word	0xffffffff


	//   ....[6]....
        /*0044*/ 	.word	0xffffffff


	//   ....[7]....
        /*0048*/ 	.word	0xffffffff


	//   ....[8]....
        /*004c*/ 	.word	0xffffffff


	//   ....[9]....
        /*0050*/ 	.word	0xffffffff


	//   ....[10]....
        /*0054*/ 	.word	0x05000013


	//   ....[11]....
        /*0058*/ 	.word	0x05000013


	//   ....[12]....
        /*005c*/ 	.word	0x05000013


	//   ....[13]....
        /*0060*/ 	.word	0x05000013


	//   ....[14]....
        /*0064*/ 	.word	0x05000013


	//   ....[15]....
        /*0068*/ 	.word	0x05000013


	//   ....[16]....
        /*006c*/ 	.word	0x05000013


	//   ....[17]....
        /*0070*/ 	.word	0x05000013


	//   ....[18]....
        /*0074*/ 	.word	0x05000013


	//   ....[19]....
        /*0078*/ 	.word	0x05000013


	//----- nvinfo : EIATTR_COOP_GROUP_INSTR_OFFSETS
	.align		4
.L_2409:
        /*007c*/ 	.byte	0x04, 0x28
        /*007e*/ 	.short	(.L_2411 - .L_2410)


	//   ....[0]....
.L_2410:
        /*0080*/ 	.word	0x000008e0


	//   ....[1]....
        /*0084*/ 	.word	0x000008f0


	//   ....[2]....
        /*0088*/ 	.word	0x00000920


	//   ....[3]....
        /*008c*/ 	.word	0x00000930


	//   ....[4]....
        /*0090*/ 	.word	0x00000960


	//   ....[5]....
        /*0094*/ 	.word	0x00000970


	//   ....[6]....
        /*0098*/ 	.word	0x000009a0


	//   ....[7]....
        /*009c*/ 	.word	0x000009b0


	//   ....[8]....
        /*00a0*/ 	.word	0x000009e0


	//   ....[9]....
        /*00a4*/ 	.word	0x000009f0


	//   ....[10]....
        /*00a8*/ 	.word	0x00000bf0


	//   ....[11]....
        /*00ac*/ 	.word	0x00000c60


	//   ....[12]....
        /*00b0*/ 	.word	0x00000cd0


	//   ....[13]....
        /*00b4*/ 	.word	0x00000d40


	//   ....[14]....
        /*00b8*/ 	.word	0x00000db0


	//   ....[15]....
        /*00bc*/ 	.word	0x00000e10


	//   ....[16]....
        /*00c0*/ 	.word	0x00000e80


	//   ....[17]....
        /*00c4*/ 	.word	0x00000ef0


	//   ....[18]....
        /*00c8*/ 	.word	0x00000f60


	//   ....[19]....
        /*00cc*/ 	.word	0x00000fd0


	//----- nvinfo : EIATTR_EXIT_INSTR_OFFSETS
	.align		4
.L_2411:
        /*00d0*/ 	.byte	0x04, 0x1c
        /*00d2*/ 	.short	(.L_2413 - .L_2412)


	//   ....[0]....
.L_2412:
        /*00d4*/ 	.word	0x00000070


	//   ....[1]....
        /*00d8*/ 	.word	0x00000b90


	//----- nvinfo : EIATTR_MAX_THREADS
	.align		4
.L_2413:
        /*00dc*/ 	.byte	0x04, 0x05
        /*00de*/ 	.short	(.L_2415 - .L_2414)
.L_2414:
        /*00e0*/ 	.word	0x00000400
        /*00e4*/ 	.word	0x00000001
        /*00e8*/ 	.word	0x00000001


	//----- nvinfo : EIATTR_CRS_STACK_SIZE
	.align		4
.L_2415:
        /*00ec*/ 	.byte	0x04, 0x1e
        /*00ee*/ 	.short	(.L_2417 - .L_2416)
.L_2416:
        /*00f0*/ 	.word	0x00000000


	//----- nvinfo : EIATTR_CBANK_PARAM_SIZE
	.align		4
.L_2417:
        /*00f4*/ 	.byte	0x03, 0x19
        /*00f6*/ 	.short	0x0128


	//----- nvinfo : EIATTR_PARAM_CBANK
	.align		4
        /*00f8*/ 	.byte	0x04, 0x0a
        /*00fa*/ 	.short	(.L_2419 - .L_2418)
	.align		4
.L_2418:
        /*00fc*/ 	.word	index@(.nv.constant0._ZN10layer_norm22ln_bwd_finalize_kernelINS_22Kernel_traits_finalizeILj7168Ef6__halffS2_fjLb0ELj1024ELj4ENS_18Kernel_traits_baseILj7168EfS2_fS2_fjLj1024EEEEELb0ELb0EEEvNS_9BwdParamsE)
        /*0100*/ 	.short	0x0210
        /*0102*/ 	.short	0x0128


	//----- nvinfo : EIATTR_SW_WAR
	.align		4
.L_2419:
        /*0104*/ 	.byte	0x04, 0x36
        /*0106*/ 	.short	(.L_2421 - .L_2420)
.L_2420:
        /*0108*/ 	.word	0x00000008
.L_2421:


//--------------------- .nv.info._ZN10layer_norm40ln_parallel_residual_bwd_finalize_kernelINS_22Kernel_traits_finalizeILj7168Ef6__halffS2_fjLb0ELj1024ELj4ENS_18Kernel_traits_baseILj7168EfS2_fS2_fjLj1024EEEEELb0EEEvNS_9BwdParamsE --------------------------
	.section	.nv.info._ZN10layer_norm40ln_parallel_residual_bwd_finalize_kernelINS_22Kernel_traits_finalizeILj7168Ef6__halffS2_fjLb0ELj1024ELj4ENS_18Kernel_traits_baseILj7168EfS2_fS2_fjLj1024EEEEELb0EEEvNS_9BwdParamsE,"",@"SHT_CUDA_INFO"
	.sectionflags	@""
	.align	4


	//----- nvinfo : EIATTR_CUDA_API_VERSION
	.align		4
        /*0000*/ 	.byte	0x04, 0x37
        /*0002*/ 	.short	(.L_2423 - .L_2422)
.L_2422:
        /*0004*/ 	.word	0x00000082


	//----- nvinfo : EIATTR_KPARAM_INFO
	.align		4
.L_2423:
        /*0008*/ 	.byte	0x04, 0x17
        /*000a*/ 	.short	(.L_2425 - .L_2424)
.L_2424:
        /*000c*/ 	.word	0x00000000
        /*0010*/ 	.short	0x0000
        /*0012*/ 	.short	0x0000
        /*0014*/ 	.byte	0x00, 0xf0, 0xa1, 0x04


	//----- nvinfo : EIATTR_SPARSE_MMA_MASK
	.align		4
.L_2425:
        /*0018*/ 	.byte	0x03, 0x50
        /*001a*/ 	.short	0x0000


	//----- nvinfo : EIATTR_MAXREG_COUNT
	.align		4
        /*001c*/ 	.byte	0x03, 0x1b
        /*001e*/ 	.short	0x0040


	//----- nvinfo : EIATTR_NUM_BARRIERS
	.align		4
        /*0020*/ 	.byte	0x02, 0x4c
        /*0022*/ 	.byte	0x01
	.zero		1


	//----- nvinfo : EIATTR_MERCURY_ISA_VERSION
	.align		4
        /*0024*/ 	.byte	0x03, 0x5f
        /*0026*/ 	.short	0x0101


	//----- nvinfo : EIATTR_COOP_GROUP_MASK_REGIDS
	.align		4
        /*0028*/ 	.byte	0x04, 0x29
        /*002a*/ 	.short	(.L_2427 - .L_2426)


	//   ....[0]....
.L_2426:
        /*002c*/ 	.word	0xffffffff


	//   ....[1]....
        /*0030*/ 	.word	0xffffffff


	//   ....[2]....
        /*0034*/ 	.word	0xffffffff


	//   ....[3]....
        /*0038*/ 	.word	0xffffffff


	//   ....[4]....
        /*003c*/ 	.word	0xffffffff


	//   ....[5]....
        /*0040*/ 	.word	0xffffffff


	//   ....[6]....
        /*0044*/ 	.word	0xffffffff


	//   ....[7]....
        /*0048*/ 	.word	0xffffffff


	//   ....[8]....
        /*004c*/ 	.word	0xffffffff


	//   ....[9]....
        /*0050*/ 	.word	0xffffffff


	//   ....[10]....
        /*0054*/ 	.word	0xffffffff


	//   ....[11]....
        /*0058*/ 	.word	0xffffffff


	//   ....[12]....
        /*005c*/ 	.word	0xffffffff


	//   ....[13]....
        /*0060*/ 	.word	0xffffffff


	//   ....[14]....
        /*0064*/ 	.word	0xffffffff


	//   ....[15]....
        /*0068*/ 	.word	0xffffffff


	//   ....[16]....
        /*006c*/ 	.word	0xffffffff


	//   ....[17]....
        /*0070*/ 	.word	0xffffffff


	//   ....[18]....
        /*0074*/ 	.word	0xffffffff


	//   ....[19]....
        /*0078*/ 	.word	0xffffffff


	//   ....[20]....
        /*007c*/ 	.word	0x0500000c


	//   ....[21]....
        /*0080*/ 	.word	0x0500000c


	//   ....[22]....
        /*0084*/ 	.word	0x0500000c


	//   ....[23]....
        /*0088*/ 	.word	0x0500000c


	//   ....[24]....
        /*008c*/ 	.word	0x0500000c


	//   ....[25]....
        /*0090*/ 	.word	0x0500000c


	//   ....[26]....
        /*0094*/ 	.word	0x0500000c


	//   ....[27]....
        /*0098*/ 	.word	0x0500000c


	//   ....[28]....
        /*009c*/ 	.word	0x0500000c


	//   ....[29]....
        /*00a0*/ 	.word	0x0500000c


	//   ....[30]....
        /*00a4*/ 	.word	0x0500000c


	//   ....[31]....
        /*00a8*/ 	.word	0x0500000c


	//   ....[32]....
        /*00ac*/ 	.word	0x0500000c


	//   ....[33]....
        /*00b0*/ 	.word	0x0500000c


	//   ....[34]....
        /*00b4*/ 	.word	0x0500000c


	//   ....[35]....
        /*00b8*/ 	.word	0x0500000c


	//   ....[36]....
        /*00bc*/ 	.word	0x0500000c


	//   ....[37]....
        /*00c0*/ 	.word	0x0500000c


	//   ....[38]....
        /*00c4*/ 	.word	0x0500000c


	//   ....[39]....
        /*00c8*/ 	.word	0x0500000c


	//----- nvinfo : EIATTR_COOP_GROUP_INSTR_OFFSETS
	.align		4
.L_2427:
        /*00cc*/ 	.byte	0x04, 0x28
        /*00ce*/ 	.short	(.L_2429 - .L_2428)


	//   ....[0]....
.L_2428:
        /*00d0*/ 	.word	0x00000ce0


	//   ....[1]....
        /*00d4*/ 	.word	0x00000cf0


	//   ....[2]....
        /*00d8*/ 	.word	0x00000d00


	//   ....[3]....
        /*00dc*/ 	.word	0x00000d10


	//   ....[4]....
        /*00e0*/ 	.word	0x00000d40


	//   ....[5]....
        /*00e4*/ 	.word	0x00000d70


	//   ....[6]....
        /*00e8*/ 	.word	0x00000d80


	//   ....[7]....
        /*00ec*/ 	.word	0x00000d90


	//   ....[8]....
        /*00f0*/ 	.word	0x00000db0


	//   ....[9]....
        /*00f4*/ 	.word	0x00000df0


	//   ....[10]....
        /*00f8*/ 	.word	0x00000e00


	//   ....[11]....
        /*00fc*/ 	.word	0x00000e10


	//   ....[12]....
        /*0100*/ 	.word	0x00000e30


	//   ....[13]....
        /*0104*/ 	.word	0x00000e70


	//   ....[14]....
        /*0108*/ 	.word	0x00000e80


	//   ....[15]....
        /*010c*/ 	.word	0x00000e90


	//   ....[16]....
        /*0110*/ 	.word	0x00000eb0


	//   ....[17]....
        /*0114*/ 	.word	0x00000ee0


	//   ....[18]....
        /*0118*/ 	.word	0x00000f00


	//   ....[19]....
        /*011c*/ 	.word	0x00000f10


	//   ....[20]....
        /*0120*/ 	.word	0x000011f0


	//   ....[21]....
        /*0124*/ 	.word	0x00001250


	//   ....[22]....
        /*0128*/ 	.word	0x000012b0


	//   ....[23]....
        /*012c*/ 	.word	0x00001310


	//   ....[24]....
        /*0130*/ 	.word	0x00001370


	//   ....[25]....
        /*0134*/ 	.word	0x000013d0


	//   ....[26]....
        /*0138*/ 	.word	0x00001440


	//   ....[27]....
        /*013c*/ 	.word	0x000014b0


	//   ....[28]....
        /*0140*/ 	.word	0x00001520


	//   ....[29]....
        /*0144*/ 	.word	0x00001590


	//   ....[30]....
        /*0148*/ 	.word	0x000015f0


	//   ....[31]....
        /*014c*/ 	.word	0x00001660


	//   ....[32]....
        /*0150*/ 	.word	0x000016d0


	//   ....[33]....
        /*0154*/ 	.word	0x00001740


	//   ....[34]....
        /*0158*/ 	.word	0x000017b0


	//   ....[35]....
        /*015c*/ 	.word	0x00001810


	//   ....[36]....
        /*0160*/ 	.word	0x00001880


	//   ....[37]....
        /*0164*/ 	.word	0x000018f0


	//   ....[38]....
        /*0168*/ 	.word	0x00001960


	//   ....[39]....
        /*016c*/ 	.word	0x000019d0


	//----- nvinfo : EIATTR_EXIT_INSTR_OFFSETS
	.align		4
.L_2429:
        /*0170*/ 	.byte	0x04, 0x1c
        /*0172*/ 	.short	(.L_2431 - .L_2430)


	//   ....[0]....
.L_2430:
        /*0174*/ 	.word	0x00000070


	//   ....[1]....
        /*0178*/ 	.word	0x00001190


	//----- nvinfo : EIATTR_MAX_THREADS
	.align		4
.L_2431:
        /*017c*/ 	.byte	0x04, 0x05
        /*017e*/ 	.short	(.L_2433 - .L_2432)
.L_2432:
        /*0180*/ 	.word	0x00000400
        /*0184*/ 	.word	0x00000001
        /*0188*/ 	.word	0x00000001


	//----- nvinfo : EIATTR_CRS_STACK_SIZE
	.align		4
.L_2433:
        /*018c*/ 	.byte	0x04, 0x1e
        /*018e*/ 	.short	(.L_2435 - .L_2434)
.L_2434:
        /*0190*/ 	.word	0x00000000


	//----- nvinfo : EIATTR_CBANK_PARAM_SIZE
	.align		4
.L_2435:
        /*0194*/ 	.byte	0x03, 0x19
        /*0196*/ 	.short	0x0128


	//----- nvinfo : EIATTR_PARAM_CBANK
	.align		4
        /*0198*/ 	.byte	0x04, 0x0a
        /*019a*/ 	.short	(.L_2437 - .L_2436)
	.align		4
.L_2436:
        /*019c*/ 	.word	index@(.nv.constant0._ZN10layer_norm40ln_parallel_residual_bwd_finalize_kernelINS_22Kernel_traits_finalizeILj7168Ef6__halffS2_fjLb0ELj1024ELj4ENS_18Kernel_traits_baseILj7168EfS2_fS2_fjLj1024EEEEELb0EEEvNS_9BwdParamsE)
        /*01a0*/ 	.short	0x0210
        /*01a2*/ 	.short	0x0128


	//----- nvinfo : EIATTR_SW_WAR
	.align		4
.L_2437:
        /*01a4*/ 	.byte	0x04, 0x36
        /*01a6*/ 	.short	(.L_2439 - .L_2438)
.L_2438:
        /*01a8*/ 	.word	0x00000008
.L_2439:


//--------------------- .nv.info._ZN10layer_norm31ln_parallel_residual_bwd_kernelINS_13Kernel_traitsIf6__halffS2_fjLj7168ELj1ELj1ELj8ELj8ENS_18Kernel_traits_baseILj7168EfS2_fS2_fjLj256EEEEELb1ELb1ELb0EEEvNS_9BwdParamsE --------------------------
	.section	.nv.info._ZN10layer_norm31ln_parallel_residual_bwd_kernelINS_13Kernel_traitsIf6__halffS2_fjLj7168ELj1ELj1ELj8ELj8ENS_18Kernel_traits_baseILj7168EfS2_fS2_fjLj256EEEEELb1ELb1ELb0EEEvNS_9BwdParamsE,"",@"SHT_CUDA_INFO"
	.sectionflags	@""
	.align	4


	//----- nvinfo : EIATTR_CUDA_API_VERSION
	.align		4
        /*0000*/ 	.byte	0x04, 0x37
        /*0002*/ 	.short	(.L_2441 - .L_2440)
.L_2440:
        /*0004*/ 	.word	0x00000082


	//----- nvinfo : EIATTR_KPARAM_INFO
	.align		4
.L_2441:
        /*0008*/ 	.byte	0x04, 0x17
        /*000a*/ 	.short	(.L_2443 - .L_2442)
.L_2442:
        /*000c*/ 	.word	0x00000000
        /*0010*/ 	.short	0x0000
        /*0012*/ 	.short	0x0000
        /*0014*/ 	.byte	0x00, 0xf0, 0xa1, 0x04


	//----- nvinfo : EIATTR_SPARSE_MMA_MASK
	.align		4
.L_2443:
        /*0018*/ 	.byte	0x03, 0x50
        /*001a*/ 	.short	0x0000


	//----- nvinfo : EIATTR_MAXREG_COUNT
	.align		4
        /*001c*/ 	.byte	0x03, 0x1b
        /*001e*/ 	.short	0x00ff


	//----- nvinfo : EIATTR_NUM_BARRIERS
	.align		4
        /*0020*/ 	.byte	0x02, 0x4c
        /*0022*/ 	.byte	0x01
	.zero		1


	//----- nvinfo : EIATTR_MERCURY_ISA_VERSION
	.align		4
        /*0024*/ 	.byte	0x03, 0x5f
        /*0026*/ 	.short	0x0101


	//----- nvinfo : EIATTR_COOP_GROUP_MASK_REGIDS
	.align		4
        /*0028*/ 	.byte	0x04, 0x29
        /*002a*/ 	.short	(.L_2445 - .L_2444)


	//   ....[0]....
.L_2444:
        /*002c*/ 	.word	0xffffffff


	//   ....[1]....
        /*0030*/ 	.word	0xffffffff


	//   ....[2]....
        /*0034*/ 	.word	0xffffffff


	//   ....[3]....
        /*0038*/ 	.word	0xffffffff


	//   ....[4]....
        /*003c*/ 	.word	0xffffffff


	//   ....[5]....
        /*0040*/ 	.word	0xffffffff


	//   ....[6]....
        /*0044*/ 	.word	0xffffffff


	//   ....[7]....
        /*0048*/ 	.word	0xffffffff


	//   ....[8]....
        /*004c*/ 	.word	0xffffffff


	//   ....[9]....
        /*0050*/ 	.word	0xffffffff


	//   ....[10]....
        /*0054*/ 	.word	0x0500009d


	//   ....[11]....
        /*0058*/ 	.word	0x0500009d


	//   ....[12]....
        /*005c*/ 	.word	0x0500009d


	//   ....[13]....
        /*0060*/ 	.word	0x0500009d


	//   ....[14]....
        /*0064*/ 	.word	0x0500009d


	//   ....[15]....
        /*0068*/ 	.word	0x0500009d


	//   ....[16]....
        /*006c*/ 	.word	0x0500009d


	//   ....[17]....
        /*0070*/ 	.word	0x0500009d


	//   ....[18]....
        /*0074*/ 	.word	0x0500009d


	//   ....[19]....
        /*0078*/ 	.word	0x0500009d


	//----- nvinfo : EIATTR_COOP_GROUP_INSTR_OFFSETS
	.align		4
.L_2445:
        /*007c*/ 	.byte	0x04, 0x28
        /*007e*/ 	.short	(.L_2447 - .L_2446)


	//   ....[0]....
.L_2446:
        /*0080*/ 	.word	0x00002330


	//   ....[1]....
        /*0084*/ 	.word	0x00002340


	//   ....[2]....
        /*0088*/ 	.word	0x00002370


	//   ....[3]....
        /*008c*/ 	.word	0x00002380


	//   ....[4]....
        /*0090*/ 	.word	0x000023b0


	//   ....[5]....
        /*0094*/ 	.word	0x000023c0


	//   ....[6]....
        /*0098*/ 	.word	0x000023f0


	//   ....[7]....
        /*009c*/ 	.word	0x00002400


	//   ....[8]....
        /*00a0*/ 	.word	0x00002430


	//   ....[9]....
        /*00a4*/ 	.word	0x00002440


	//   ....[10]....
        /*00a8*/ 	.word	0x00004f20


	//   ....[11]....
        /*00ac*/ 	.word	0x00004f70


	//   ....[12]....
        /*00b0*/ 	.word	0x00004fe0


	//   ....[13]....
        /*00b4*/ 	.word	0x00005040


	//   ....[14]....
        /*00b8*/ 	.word	0x000050b0


	//   ....[15]....
        /*00bc*/ 	.word	0x00005110


	//   ....[16]....
        /*00c0*/ 	.word	0x00005180


	//   ....[17]....
        /*00c4*/ 	.word	0x000051e0


	//   ....[18]....
        /*00c8*/ 	.word	0x00005250


	//   ....[19]....
        /*00cc*/ 	.word	0x000052b0


	//----- nvinfo : EIATTR_EXIT_INSTR_OFFSETS
	.align		4
.L_2447:
        /*00d0*/ 	.byte	0x04, 0x1c
        /*00d2*/ 	.short	(.L_2449 - .L_2448)


	//   ....[0]....
.L_2448:
        /*00d4*/ 	.word	0x00004e40


	//   ....[1]....
        /*00d8*/ 	.word	0x00004ec0


	//----- nvinfo : EIATTR_MAX_THREADS
	.align		4
.L_2449:
        /*00dc*/ 	.byte	0x04, 0x05
        /*00de*/ 	.short	(.L_2451 - .L_2450)
.L_2450:
        /*00e0*/ 	.word	0x00000100
        /*00e4*/ 	.word	0x00000001
        /*00e8*/ 	.word	0x00000001


	//----- nvinfo : EIATTR_CRS_STACK_SIZE
	.align		4
.L_2451:
        /*00ec*/ 	.byte	0x04, 0x1e
        /*00ee*/ 	.short	(.L_2453 - .L_2452)
.L_2452:
        /*00f0*/ 	.word	0x00000000


	//----- nvinfo : EIATTR_CBANK_PARAM_SIZE
	.align		4
.L_2453:
        /*00f4*/ 	.byte	0x03, 0x19
        /*00f6*/ 	.short	0x0128


	//----- nvinfo : EIATTR_PARAM_CBANK
	.align		4
        /*00f8*/ 	.byte	0x04, 0x0a
        /*00fa*/ 	.short	(.L_2455 - .L_2454)
	.align		4
.L_2454:
        /*00fc*/ 	.word	index@(.nv.constant0._ZN10layer_norm31ln_parallel_residual_bwd_kernelINS_13Kernel_traitsIf6__halffS2_fjLj7168ELj1ELj1ELj8ELj8ENS_18Kernel_traits_baseILj7168EfS2_fS2_fjLj256EEEEELb1ELb1ELb0EEEvNS_9BwdParamsE)
        /*0100*/ 	.short	0x0210
        /*0102*/ 	.short	0x0128


	//----- nvinfo : EIATTR_SW_WAR
	.align		4
.L_2455:
        /*0104*/ 	.byte	0x04, 0x36
        /*0106*/ 	.short	(.L_2457 - .L_2456)
.L_2456:
        /*0108*/ 	.word	0x00000008
.L_2457:


//--------------------- .nv.info._ZN10layer_norm22ln_bwd_finalize_kernelINS_22Kernel_traits_finalizeILj7168Ef6__halffS2_fjLb0ELj1024ELj4ENS_18Kernel_traits_baseILj7168EfS2_fS2_fjLj1024EEEEELb0ELb1EEEvNS_9BwdParamsE --------------------------
	.section	.nv.info._ZN10layer_norm22ln_bwd_finalize_kernelINS_22Kernel_traits_finalizeILj7168Ef6__halffS2_fjLb0ELj1024ELj4ENS_18Kernel_traits_baseILj7168EfS2_fS2_fjLj1024EEEEELb0ELb1EEEvNS_9BwdParamsE,"",@"SHT_CUDA_INFO"
	.sectionflags	@""
	.align	4


	//----- nvinfo : EIATTR_CUDA_API_VERSION
	.align		4
        /*0000*/ 	.byte	0x04, 0x37
        /*0002*/ 	.short	(.L_2459 - .L_2458)
.L_2458:
        /*0004*/ 	.word	0x00000082


	//----- nvinfo : EIATTR_KPARAM_INFO
	.align		4
.L_2459:
        /*0008*/ 	.byte	0x04, 0x17
        /*000a*/ 	.short	(.L_2461 - .L_2460)
.L_2460:
        /*000c*/ 	.word	0x00000000
        /*0010*/ 	.short	0x0000
        /*0012*/ 	.short	0x0000
        /*0014*/ 	.byte	0x00, 0xf0, 0xa1, 0x04


	//----- nvinfo : EIATTR_SPARSE_MMA_MASK
	.align		4
.L_2461:
        /*0018*/ 	.byte	0x03, 0x50
        /*001a*/ 	.short	0x0000


	//----- nvinfo : EIATTR_MAXREG_COUNT
	.align		4
        /*001c*/ 	.byte	0x03, 0x1b
        /*001e*/ 	.short	0x0040


	//----- nvinfo : EIATTR_NUM_BARRIERS
	.align		4
        /*0020*/ 	.byte	0x02, 0x4c
        /*0022*/ 	.byte	0x01
	.zero		1


	//----- nvinfo : EIATTR_MERCURY_ISA_VERSION
	.align		4
        /*0024*/ 	.byte	0x03, 0x5f
        /*0026*/ 	.short	0x0101


	//----- nvinfo : EIATTR_COOP_GROUP_MASK_REGIDS
	.align		4
        /*0028*/ 	.byte	0x04, 0x29
        /*002a*/ 	.short	(.L_2463 - .L_2462)


	//   ....[0]....
.L_2462:
        /*002c*/ 	.word	0xffffffff


	//   ....[1]....
        /*0030*/ 	.word	0xffffffff


	//   ....[2]....
        /*0034*/ 	.word	0xffffffff


	//   ....[3]....
        /*0038*/ 	.word	0xffffffff


	//   ....[4]....
        /*003c*/ 	.word	0xffffffff


	//   ....[5]....
        /*0040*/ 	.word	0xffffffff


	//   ....[6]....
        /*0044*/ 	.word	0xffffffff


	//   ....[7]....
        /*0048*/ 	.word	0xffffffff


	//   ....[8]....
        /*004c*/ 	.word	0xffffffff


	//   ....[9]....
        /*0050*/ 	.word	0xffffffff


	//   ....[10]....
        /*0054*/ 	.word	0x05000011


	//   ....[11]....
        /*0058*/ 	.word	0x05000011


	//   ....[12]....
        /*005c*/ 	.word	0x05000011


	//   ....[13]....
        /*0060*/ 	.word	0x05000011


	//   ....[14]....
        /*0064*/ 	.word	0x05000011


	//   ....[15]....
        /*0068*/ 	.word	0x05000011


	//   ....[16]....
        /*006c*/ 	.word	0x05000011


	//   ....[17]....
        /*0070*/ 	.word	0x05000011


	//   ....[18]....
        /*0074*/ 	.word	0x05000011


	//   ....[19]....
        /*0078*/ 	.word	0x05000011


	//----- nvinfo : EIATTR_COOP_GROUP_INSTR_OFFSETS
	.align		4
.L_2463:
        /*007c*/ 	.byte	0x04, 0x28
        /*007e*/ 	.short	(.L_2465 - .L_2464)


	//   ....[0]....
.L_2464:
        /*0080*/ 	.word	0x000008e0


	//   ....[1]....
        /*0084*/ 	.word	0x000008f0


	//   ....[2]....
        /*0088*/ 	.word	0x00000920


	//   ....[3]....
        /*008c*/ 	.word	0x00000930


	//   ....[4]....
        /*0090*/ 	.word	0x00000960


	//   ....[5]....
        /*0094*/ 	.word	0x00000970


	//   ....[6]....
        /*0098*/ 	.word	0x000009a0


	//   ....[7]....
        /*009c*/ 	.word	0x000009b0


	//   ....[8]....
        /*00a0*/ 	.word	0x000009e0


	//   ....[9]....
        /*00a4*/ 	.word	0x000009f0


	//   ....[10]....
        /*00a8*/ 	.word	0x00000ba0


	//   ....[11]....
        /*00ac*/ 	.word	0x00000c10


	//   ....[12]....
        /*00b0*/ 	.word	0x00000c80


	//   ....[13]....
        /*00b4*/ 	.word	0x00000cf0


	//   ....[14]....
        /*00b8*/ 	.word	0x00000d60


	//   ....[15]....
        /*00bc*/ 	.word	0x00000dc0


	//   ....[16]....
        /*00c0*/ 	.word	0x00000e30


	//   ....[17]....
        /*00c4*/ 	.word	0x00000ea0


	//   ....[18]....
        /*00c8*/ 	.word	0x00000f10


	//   ....[19]....
        /*00cc*/ 	.word	0x00000f80


	//----- nvinfo : EIATTR_EXIT_INSTR_OFFSETS
	.align		4
.L_2465:
        /*00d0*/ 	.byte	0x04, 0x1c
        /*00d2*/ 	.short	(.L_2467 - .L_2466)


	//   ....[0]....
.L_2466:
        /*00d4*/ 	.word	0x00000070


	//   ....[1]....
        /*00d8*/ 	.word	0x00000b40


	//----- nvinfo : EIATTR_MAX_THREADS
	.align		4
.L_2467:
        /*00dc*/ 	.byte	0x04, 0x05
        /*00de*/ 	.short	(.L_2469 - .L_2468)
.L_2468:
        /*00e0*/ 	.word	0x00000400
        /*00e4*/ 	.word	0x00000001
        /*00e8*/ 	.word	0x00000001


	//----- nvinfo : EIATTR_CRS_STACK_SIZE
	.align		4
.L_2469:
        /*00ec*/ 	.byte	0x04, 0x1e
        /*00ee*/ 	.short	(.L_2471 - .L_2470)
.L_2470:
        /*00f0*/ 	.word	0x00000000


	//----- nvinfo : EIATTR_CBANK_PARAM_SIZE
	.align		4
.L_2471:
        /*00f4*/ 	.byte	0x03, 0x19
        /*00f6*/ 	.short	0x0128


	//----- nvinfo : EIATTR_PARAM_CBANK
	.align		4
        /*00f8*/ 	.byte	0x04, 0x0a
        /*00fa*/ 	.short	(.L_2473 - .L_2472)
	.align		4
.L_2472:
        /*00fc*/ 	.word	index@(.nv.constant0._ZN10layer_norm22ln_bwd_finalize_kernelINS_22Kernel_traits_finalizeILj7168Ef6__halffS2_fjLb0ELj1024ELj4ENS_18Kernel_traits_baseILj7168EfS2_fS2_fjLj1024EEEEELb0ELb1EEEvNS_9BwdParamsE)
        /*0100*/ 	.short	0x0210
        /*0102*/ 	.short	0x0128


	//----- nvinfo : EIATTR_SW_WAR
	.align		4
.L_2473:
        /*0104*/ 	.byte	0x04, 0x36
        /*0106*/ 	.short	(.L_2475 - .L_2474)
.L_2474:
        /*0108*/ 	.word	0x00000008
.L_2475:


//--------------------- .nv.info._ZN10layer_norm40ln_parallel_residual_bwd_finalize_kernelINS_22Kernel_traits_finalizeILj7168Ef6__halffS2_fjLb0ELj1024ELj4ENS_18Kernel_traits_baseILj7168EfS2_fS2_fjLj1024EEEEELb1EEEvNS_9BwdParamsE --------------------------
	.section	.nv.info._ZN10layer_norm40ln_parallel_residual_bwd_finalize_kernelINS_22Kernel_traits_finalizeILj7168Ef6__halffS2_fjLb0ELj1024ELj4ENS_18Kernel_traits_baseILj7168EfS2_fS2_fjLj1024EEEEELb1EEEvNS_9BwdParamsE,"",@"SHT_CUDA_INFO"
	.sectionflags	@""
	.align	4


	//----- nvinfo : EIATTR_CUDA_API_VERSION
	.align		4
        /*0000*/ 	.byte	0x04, 0x37
        /*0002*/ 	.short	(.L_2477 - .L_2476)
.L_2476:
        /*0004*/ 	.word	0x00000082


	//----- nvinfo : EIATTR_KPARAM_INFO
	.align		4
.L_2477:
        /*0008*/ 	.byte	0x04, 0x17
        /*000a*/ 	.short	(.L_2479 - .L_2478)
.L_2478:
        /*000c*/ 	.word	0x00000000
        /*0010*/ 	.short	0x0000
        /*0012*/ 	.short	0x0000
        /*0014*/ 	.byte	0x00, 0xf0, 0xa1, 0x04


	//----- nvinfo : EIATTR_SPARSE_MMA_MASK
	.align		4
.L_2479:
        /*0018*/ 	.byte	0x03, 0x50
        /*001a*/ 	.short	0x0000


	//----- nvinfo : EIATTR_MAXREG_COUNT
	.align		4
        /*001c*/ 	.byte	0x03, 0x1b
        /*001e*/ 	.short	0x0040


	//----- nvinfo : EIATTR_NUM_BARRIERS
	.align		4
        /*0020*/ 	.byte	0x02, 0x4c
        /*0022*/ 	.byte	0x01
	.zero		1


	//----- nvinfo : EIATTR_MERCURY_ISA_VERSION
	.align		4
        /*0024*/ 	.byte	0x03, 0x5f
        /*0026*/ 	.short	0x0101


	//----- nvinfo : EIATTR_COOP_GROUP_MASK_REGIDS
	.align		4
        /*0028*/ 	.byte	0x04, 0x29
        /*002a*/ 	.short	(.L_2481 - .L_2480)


	//   ....[0]....
.L_2480:
        /*002c*/ 	.word	0xffffffff


	//   ....[1]....
        /*0030*/ 	.word	0xffffffff


	//   ....[2]....
        /*0034*/ 	.word	0xffffffff


	//   ....[3]....
        /*0038*/ 	.word	0xffffffff


	//   ....[4]....
        /*003c*/ 	.word	0xffffffff


	//   ....[5]....
        /*0040*/ 	.word	0xffffffff


	//   ....[6]....
        /*0044*/ 	.word	0xffffffff


	//   ....[7]....
        /*0048*/ 	.word	0xffffffff


	//   ....[8]....
        /*004c*/ 	.word	0xffffffff


	//   ....[9]....
        /*0050*/ 	.word	0xffffffff


	//   ....[10]....
        /*0054*/ 	.word	0xffffffff


	//   ....[11]....
        /*0058*/ 	.word	0xffffffff


	//   ....[12]....
        /*005c*/ 	.word	0xffffffff


	//   ....[13]....
        /*0060*/ 	.word	0xffffffff


	//   ....[14]....
        /*0064*/ 	.word	0xffffffff


	//   ....[15]....
        /*0068*/ 	.word	0xffffffff


	//   ....[16]....
        /*006c*/ 	.word	0xffffffff


	//   ....[17]....
        /*0070*/ 	.word	0xffffffff


	//   ....[18]....
        /*0074*/ 	.word	0xffffffff


	//   ....[19]....
        /*0078*/ 	.word	0xffffffff


	//   ....[20]....
        /*007c*/ 	.word	0x0500000b


	//   ....[21]....
        /*0080*/ 	.word	0x0500000b


	//   ....[22]....
        /*0084*/ 	.word	0x0500000b


	//   ....[23]....
        /*0088*/ 	.word	0x0500000b


	//   ....[24]....
        /*008c*/ 	.word	0x0500000b


	//   ....[25]....
        /*0090*/ 	.word	0x0500000b


	//   ....[26]....
        /*0094*/ 	.word	0x0500000b


	//   ....[27]....
        /*0098*/ 	.word	0x0500000b


	//   ....[28]....
        /*009c*/ 	.word	0x0500000b


	//   ....[29]....
        /*00a0*/ 	.word	0x0500000b


	//   ....[30]....
        /*00a4*/ 	.word	0x0500000b


	//   ....[31]....
        /*00a8*/ 	.word	0x0500000b


	//   ....[32]....
        /*00ac*/ 	.word	0x0500000b


	//   ....[33]....
        /*00b0*/ 	.word	0x0500000b


	//   ....[34]....
        /*00b4*/ 	.word	0x0500000b


	//   ....[35]....
        /*00b8*/ 	.word	0x0500000b


	//   ....[36]....
        /*00bc*/ 	.word	0x0500000b


	//   ....[37]....
        /*00c0*/ 	.word	0x0500000b


	//   ....[38]....
        /*00c4*/ 	.word	0x0500000b


	//   ....[39]....
        /*00c8*/ 	.word	0x0500000b


	//----- nvinfo : EIATTR_COOP_GROUP_INSTR_OFFSETS
	.align		4
.L_2481:
        /*00cc*/ 	.byte	0x04, 0x28
        /*00ce*/ 	.short	(.L_2483 - .L_2482)


	//   ....[0]....
.L_2482:
        /*00d0*/ 	.word	0x00000ce0


	//   ....[1]....
        /*00d4*/ 	.word	0x00000cf0


	//   ....[2]....
        /*00d8*/ 	.word	0x00000d00


	//   ....[3]....
        /*00dc*/ 	.word	0x00000d10


	//   ....[4]....
        /*00e0*/ 	.word	0x00000d40


	//   ....[5]....
        /*00e4*/ 	.word	0x00000d70


	//   ....[6]....
        /*00e8*/ 	.word	0x00000d80


	//   ....[7]....
        /*00ec*/ 	.word	0x00000d90


	//   ....[8]....
        /*00f0*/ 	.word	0x00000db0


	//   ....[9]....
        /*00f4*/ 	.word	0x00000df0


	//   ....[10]....
        /*00f8*/ 	.word	0x00000e00


	//   ....[11]....
        /*00fc*/ 	.word	0x00000e10


	//   ....[12]....
        /*0100*/ 	.word	0x00000e30


	//   ....[13]....
        /*0104*/ 	.word	0x00000e70


	//   ....[14]....
        /*0108*/ 	.word	0x00000e80


	//   ....[15]....
        /*010c*/ 	.word	0x00000e90


	//   ....[16]....
        /*0110*/ 	.word	0x00000eb0


	//   ....[17]....
        /*0114*/ 	.word	0x00000ee0


	//   ....[18]....
        /*0118*/ 	.word	0x00000f00


	//   ....[19]....
        /*011c*/ 	.word	0x00000f10


	//   ....[20]....
        /*0120*/ 	.word	0x000011d0


	//   ....[21]....
        /*0124*/ 	.word	0x00001230


	//   ....[22]....
        /*0128*/ 	.word	0x00001290


	//   ....[23]....
        /*012c*/ 	.word	0x000012f0


	//   ....[24]....
        /*0130*/ 	.word	0x00001350


	//   ....[25]....
        /*0134*/ 	.word	0x000013b0


	//   ....[26]....
        /*0138*/ 	.word	0x00001420


	//   ....[27]....
        /*013c*/ 	.word	0x00001490


	//   ....[28]....
        /*0140*/ 	.word	0x00001500


	//   ....[29]....
        /*0144*/ 	.word	0x00001570


	//   ....[30]....
        /*0148*/ 	.word	0x000015d0


	//   ....[31]....
        /*014c*/ 	.word	0x00001640


	//   ....[32]....
        /*0150*/ 	.word	0x000016b0


	//   ....[33]....
        /*0154*/ 	.word	0x00001720


	//   ....[34]....
        /*0158*/ 	.word	0x00001790


	//   ....[35]....
        /*015c*/ 	.word	0x000017f0


	//   ....[36]....
        /*0160*/ 	.word	0x00001860


	//   ....[37]....
        /*0164*/ 	.word	0x000018d0


	//   ....[38]....
        /*0168*/ 	.word	0x00001940


	//   ....[39]....
        /*016c*/ 	.word	0x000019b0


	//----- nvinfo : EIATTR_EXIT_INSTR_OFFSETS
	.align		4
.L_2483:
        /*0170*/ 	.byte	0x04, 0x1c
        /*0172*/ 	.short	(.L_2485 - .L_2484)


	//   ....[0]....
.L_2484:
        /*0174*/ 	.word	0x00000070


	//   ....[1]....
        /*0178*/ 	.word	0x00001170


	//----- nvinfo : EIATTR_MAX_THREADS
	.align		4
.L_2485:
        /*017c*/ 	.byte	0x04, 0x05
        /*017e*/ 	.short	(.L_2487 - .L_2486)
.L_2486:
        /*0180*/ 	.word	0x00000400
        /*0184*/ 	.word	0x00000001
        /*0188*/ 	.word	0x00000001


	//----- nvinfo : EIATTR_CRS_STACK_SIZE
	.align		4
.L_2487:
        /*018c*/ 	.byte	0x04, 0x1e
        /*018e*/ 	.short	(.L_2489 - .L_2488)
.L_2488:
        /*0190*/ 	.word	0x00000000


	//----- nvinfo : EIATTR_CBANK_PARAM_SIZE
	.align		4
.L_2489:
        /*0194*/ 	.byte	0x03, 0x19
        /*0196*/ 	.short	0x0128


	//----- nvinfo : EIATTR_PARAM_CBANK
	.align		4
        /*0198*/ 	.byte	0x04, 0x0a
        /*019a*/ 	.short	(.L_2491 - .L_2490)
	.align		4
.L_2490:
        /*019c*/ 	.word	index@(.nv.constant0._ZN10layer_norm40ln_parallel_residual_bwd_finalize_kernelINS_22Kernel_traits_finalizeILj7168Ef6__halffS2_fjLb0ELj1024ELj4ENS_18Kernel_traits_baseILj7168EfS2_fS2_fjLj1024EEEEELb1EEEvNS_9BwdParamsE)
        /*01a0*/ 	.short	0x0210
        /*01a2*/ 	.short	0x0128


	//----- nvinfo : EIATTR_SW_WAR
	.align		4
.L_2491:
        /*01a4*/ 	.byte	0x04, 0x36
        /*01a6*/ 	.short	(.L_2493 - .L_2492)
.L_2492:
        /*01a8*/ 	.word	0x00000008
.L_2493:


//--------------------- .nv.info._ZN10layer_norm31ln_parallel_residual_bwd_kernelINS_13Kernel_traitsIf6__halffS2_fjLj7168ELj1ELj1ELj8ELj8ENS_18Kernel_traits_baseILj7168EfS2_fS2_fjLj256EEEEELb1ELb1ELb1EEEvNS_9BwdParamsE --------------------------
	.section	.nv.info._ZN10layer_norm31ln_parallel_residual_bwd_kernelINS_13Kernel_traitsIf6__halffS2_fjLj7168ELj1ELj1ELj8ELj8ENS_18Kernel_traits_baseILj7168EfS2_fS2_fjLj256EEEEELb1ELb1ELb1EEEvNS_9BwdParamsE,"",@"SHT_CUDA_INFO"
	.sectionflags	@""
	.align	4


	//----- nvinfo : EIATTR_CUDA_API_VERSION
	.align		4
        /*0000*/ 	.byte	0x04, 0x37
        /*0002*/ 	.short	(.L_2495 - .L_2494)
.L_2494:
        /*0004*/ 	.word	0x00000082


	//----- nvinfo : EIATTR_KPARAM_INFO
	.align		4
.L_2495:
        /*0008*/ 	.byte	0x04, 0x17
        /*000a*/ 	.short	(.L_2497 - .L_2496)
.L_2496:
        /*000c*/ 	.word	0x00000000
        /*0010*/ 	.short	0x0000
        /*0012*/ 	.short	0x0000
        /*0014*/ 	.byte	0x00, 0xf0, 0xa1, 0x04


	//----- nvinfo : EIATTR_SPARSE_MMA_MASK
	.align		4
.L_2497:
        /*0018*/ 	.byte	0x03, 0x50
        /*001a*/ 	.short	0x0000


	//----- nvinfo : EIATTR_MAXREG_COUNT
	.align		4
        /*001c*/ 	.byte	0x03, 0x1b
        /*001e*/ 	.short	0x00ff


	//----- nvinfo : EIATTR_NUM_BARRIERS
	.align		4
        /*0020*/ 	.byte	0x02, 0x4c
        /*0022*/ 	.byte	0x01
	.zero		1


	//----- nvinfo : EIATTR_MERCURY_ISA_VERSION
	.align		4
        /*0024*/ 	.byte	0x03, 0x5f
        /*0026*/ 	.short	0x0101


	//----- nvinfo : EIATTR_COOP_GROUP_MASK_REGIDS
	.align		4
        /*0028*/ 	.byte	0x04, 0x29
        /*002a*/ 	.short	(.L_2499 - .L_2498)


	//   ....[0]....
.L_2498:
        /*002c*/ 	.word	0xffffffff


	//   ....[1]....
        /*0030*/ 	.word	0xffffffff


	//   ....[2]....
        /*0034*/ 	.word	0xffffffff


	//   ....[3]....
        /*0038*/ 	.word	0xffffffff


	//   ....[4]....
        /*003c*/ 	.word	0xffffffff


	//   ....[5]....
        /*0040*/ 	.word	0xffffffff


	//   ....[6]....
        /*0044*/ 	.word	0xffffffff


	//   ....[7]....
        /*0048*/ 	.word	0xffffffff


	//   ....[8]....
        /*004c*/ 	.word	0xffffffff


	//   ....[9]....
        /*0050*/ 	.word	0xffffffff


	//   ....[10]....
        /*0054*/ 	.word	0x05000073


	//   ....[11]....
        /*0058*/ 	.word	0x05000073


	//   ....[12]....
        /*005c*/ 	.word	0x05000073


	//   ....[13]....
        /*0060*/ 	.word	0x05000073


	//   ....[14]....
        /*0064*/ 	.word	0x05000073


	//   ....[15]....
        /*0068*/ 	.word	0x05000073


	//   ....[16]....
        /*006c*/ 	.word	0x05000073


	//   ....[17]....
        /*0070*/ 	.word	0x05000073


	//   ....[18]....
        /*0074*/ 	.word	0x05000073


	//   ....[19]....
        /*0078*/ 	.word	0x05000073


	//----- nvinfo : EIATTR_COOP_GROUP_INSTR_OFFSETS
	.align		4
.L_2499:
        /*007c*/ 	.byte	0x04, 0x28
        /*007e*/ 	.short	(.L_2501 - .L_2500)


	//   ....[0]....
.L_2500:
        /*0080*/ 	.word	0x00001f60


	//   ....[1]....
        /*0084*/ 	.word	0x00001f70


	//   ....[2]....
        /*0088*/ 	.word	0x00001fa0


	//   ....[3]....
        /*008c*/ 	.word	0x00001fb0


	//   ....[4]....
        /*0090*/ 	.word	0x00001ff0


	//   ....[5]....
        /*0094*/ 	.word	0x00002000


	//   ....[6]....
        /*0098*/ 	.word	0x00002030


	//   ....[7]....
        /*009c*/ 	.word	0x00002040


	//   ....[8]....
        /*00a0*/ 	.word	0x00002090


	//   ....[9]....
        /*00a4*/ 	.word	0x000020a0


	//   ....[10]....
        /*00a8*/ 	.word	0x00004920


	//   ....[11]....
        /*00ac*/ 	.word	0x00004970


	//   ....[12]....
        /*00b0*/ 	.word	0x000049e0


	//   ....[13]....
        /*00b4*/ 	.word	0x00004a40


	//   ....[14]....
        /*00b8*/ 	.word	0x00004ac0


	//   ....[15]....
        /*00bc*/ 	.word	0x00004b20


	//   ....[16]....
        /*00c0*/ 	.word	0x00004b90


	//   ....[17]....
        /*00c4*/ 	.word	0x00004bf0


	//   ....[18]....
        /*00c8*/ 	.word	0x00004c80


	//   ....[19]....
        /*00cc*/ 	.word	0x00004ce0


	//----- nvinfo : EIATTR_EXIT_INSTR_OFFSETS
	.align		4
.L_2501:
        /*00d0*/ 	.byte	0x04, 0x1c
        /*00d2*/ 	.short	(.L_2503 - .L_2502)


	//   ....[0]....
.L_2502:
        /*00d4*/ 	.word	0x000048c0


	//----- nvinfo : EIATTR_MAX_THREADS
	.align		4
.L_2503:
        /*00d8*/ 	.byte	0x04, 0x05
        /*00da*/ 	.short	(.L_2505 - .L_2504)
.L_2504:
        /*00dc*/ 	.word	0x00000100
        /*00e0*/ 	.word	0x00000001
        /*00e4*/ 	.word	0x00000001


	//----- nvinfo : EIATTR_CRS_STACK_SIZE
	.align		4
.L_2505:
        /*00e8*/ 	.byte	0x04, 0x1e
        /*00ea*/ 	.short	(.L_2507 - .L_2506)
.L_2506:
        /*00ec*/ 	.word	0x00000000


	//----- nvinfo : EIATTR_CBANK_PARAM_SIZE
	.align		4
.L_2507:
        /*00f0*/ 	.byte	0x03, 0x19
        /*00f2*/ 	.short	0x0128


	//----- nvinfo : EIATTR_PARAM_CBANK
	.align		4
        /*00f4*/ 	.byte	0x04, 0x0a
        /*00f6*/ 	.short	(.L_2509 - .L_2508)
	.align		4
.L_2508:
        /*00f8*/ 	.word	index@(.nv.constant0._ZN10layer_norm31ln_parallel_residual_bwd_kernelINS_13Kernel_traitsIf6__halffS2_fjLj7168ELj1ELj1ELj8ELj8ENS_18Kernel_traits_baseILj7168EfS2_fS2_fjLj256EEEEELb1ELb1ELb1EEEvNS_9BwdParamsE)
        /*00fc*/ 	.short	0x0210
        /*00fe*/ 	.short	0x0128


	//----- nvinfo : EIATTR_SW_WAR
	.align		4
.L_2509:
        /*0100*/ 	.byte	0x04, 0x36
        /*0102*/ 	.short	(.L_2511 - .L_2510)
.L_2510:
        /*0104*/ 	.word	0x00000008
.L_2511:


//--------------------- .nv.info._ZN10layer_norm31ln_parallel_residual_bwd_kernelINS_13Kernel_traitsI6__halfffffjLj7168ELj1ELj1ELj8ELj16ENS_18Kernel_traits_baseILj7168ES2_ffffjLj256EEEEELb0ELb0ELb0EEEvNS_9BwdParamsE --------------------------
	.section	.nv.info._ZN10layer_norm31ln_parallel_residual_bwd_kernelINS_13Kernel_traitsI6__halfffffjLj7168ELj1ELj1ELj8ELj16ENS_18Kernel_traits_baseILj7168ES2_ffffjLj256EEEEELb0ELb0ELb0EEEvNS_9BwdParamsE,"",@"SHT_CUDA_INFO"
	.sectionflags	@""
	.align	4


	//----- nvinfo : EIATTR_CUDA_API_VERSION
	.align		4
        /*0000*/ 	.byte	0x04, 0x37
        /*0002*/ 	.short	(.L_2513 - .L_2512)
.L_2512:
        /*0004*/ 	.word	0x00000082


	//----- nvinfo : EIATTR_KPARAM_INFO
	.align		4
.L_2513:
        /*0008*/ 	.byte	0x04, 0x17
        /*000a*/ 	.short	(.L_2515 - .L_2514)
.L_2514:
        /*000c*/ 	.word	0x00000000
        /*0010*/ 	.short	0x0000
        /*0012*/ 	.short	0x0000
        /*0014*/ 	.byte	0x00, 0xf0, 0xa1, 0x04


	//----- nvinfo : EIATTR_SPARSE_MMA_MASK
	.align		4
.L_2515:
        /*0018*/ 	.byte	0x03, 0x50
        /*001a*/ 	.short	0x0000


	//----- nvinfo : EIATTR_MAXREG_COUNT
	.align		4
        /*001c*/ 	.byte	0x03, 0x1b
        /*001e*/ 	.short	0x00ff


	//----- nvinfo : EIATTR_NUM_BARRIERS
	.align		4
        /*0020*/ 	.byte	0x02, 0x4c
        /*0022*/ 	.byte	0x01
	.zero		1


	//----- nvinfo : EIATTR_ANNOTATIONS
	.align		4
        /*0024*/ 	.byte	0x04, 0x55
        /*0026*/ 	.short	(.L_2517 - .L_2516)


	//   ....[0]....
.L_2516:
        /* <DEDUP_REMOVED lines=33> */


	//----- nvinfo : EIATTR_MERCURY_ISA_VERSION
	.align		4
.L_2517:
        /*0228*/ 	.byte	0x03, 0x5f
        /*022a*/ 	.short	0x0101


	//----- nvinfo : EIATTR_COOP_GROUP_MASK_REGIDS
	.align		4
        /*022c*/ 	.byte	0x04, 0x29
        /*022e*/ 	.short	(.L_2519 - .L_2518)


	//   ....[0]....
.L_2518:
        /*0230*/ 	.word	0xffffffff


	//   ....[1]....
        /*0234*/ 	.word	0xffffffff


	//   ....[2]....
        /*0238*/ 	.word	0xffffffff


	//   ....[3]....
        /*023c*/ 	.word	0xffffffff


	//   ....[4]....
        /*0240*/ 	.word	0xffffffff


	//   ....[5]....
        /*0244*/ 	.word	0xffffffff


	//   ....[6]....
        /*0248*/ 	.word	0xffffffff


	//   ....[7]....
        /*024c*/ 	.word	0xffffffff


	//   ....[8]....
        /*0250*/ 	.word	0xffffffff


	//   ....[9]....
        /*0254*/ 	.word	0xffffffff


	//   ....[10]....
        /*0258*/ 	.word	0x050000ae


	//   ....[11]....
        /*025c*/ 	.word	0x050000ae


	//   ....[12]....
        /*0260*/ 	.word	0x050000ae


	//   ....[13]....
        /*0264*/ 	.word	0x050000ae


	//   ....[14]....
        /*0268*/ 	.word	0x050000ae


	//   ....[15]....
        /*026c*/ 	.word	0x050000ae


	//   ....[16]....
        /*0270*/ 	.word	0x050000ae


	//   ....[17]....
        /*0274*/ 	.word	0x050000ae


	//   ....[18]....
        /*0278*/ 	.word	0x050000ae


	//   ....[19]....
        /*027c*/ 	.word	0x050000ae


	//----- nvinfo : EIATTR_COOP_GROUP_INSTR_OFFSETS
	.align		4
.L_2519:
        /*0280*/ 	.byte	0x04, 0x28
        /*0282*/ 	.short	(.L_2521 - .L_2520)


	//   ....[0]....
.L_2520:
        /*0284*/ 	.word	0x00003010


	//   ....[1]....
        /*0288*/ 	.word	0x00003030


	//   ....[2]....
        /*028c*/ 	.word	0x00003050


	//   ....[3]....
        /*0290*/ 	.word	0x00003070


	//   ....[4]....
        /*0294*/ 	.word	0x00003080


	//   ....[5]....
        /*0298*/ 	.word	0x000030b0


	//   ....[6]....
        /*029c*/ 	.word	0x000030c0


	//   ....[7]....
        /*02a0*/ 	.word	0x000030f0


	//   ....[8]....
        /*02a4*/ 	.word	0x00003100


	//   ....[9]....
        /*02a8*/ 	.word	0x00003120


	//   ....[10]....
        /*02ac*/ 	.word	0x00005010


	//   ....[11]....
        /*02b0*/ 	.word	0x00005060


	//   ....[12]....
        /*02b4*/ 	.word	0x000050c0


	//   ....[13]....
        /*02b8*/ 	.word	0x00005110


	//   ....[14]....
        /*02bc*/ 	.word	0x00005170


	//   ....[15]....
        /*02c0*/ 	.word	0x000051c0


	//   ....[16]....
        /*02c4*/ 	.word	0x00005230


	//   ....[17]....
        /*02c8*/ 	.word	0x00005290


	//   ....[18]....
        /*02cc*/ 	.word	0x000052f0


	//   ....[19]....
        /*02d0*/ 	.word	0x00005340


	//----- nvinfo : EIATTR_EXIT_INSTR_OFFSETS
	.align		4
.L_2521:
        /*02d4*/ 	.byte	0x04, 0x1c
        /*02d6*/ 	.short	(.L_2523 - .L_2522)


	//   ....[0]....
.L_2522:
        /*02d8*/ 	.word	0x00004ee0


	//   ....[1]....
        /*02dc*/ 	.word	0x00004fb0


	//----- nvinfo : EIATTR_MAX_THREADS
	.align		4
.L_2523:
        /*02e0*/ 	.byte	0x04, 0x05
        /*02e2*/ 	.short	(.L_2525 - .L_2524)
.L_2524:
        /*02e4*/ 	.word	0x00000100
        /*02e8*/ 	.word	0x00000001
        /*02ec*/ 	.word	0x00000001


	//----- nvinfo : EIATTR_CRS_STACK_SIZE
	.align		4
.L_2525:
        /*02f0*/ 	.byte	0x04, 0x1e
        /*02f2*/ 	.short	(.L_2527 - .L_2526)
.L_2526:
        /*02f4*/ 	.word	0x00000000


	//----- nvinfo : EIATTR_CBANK_PARAM_SIZE
	.align		4
.L_2527:
        /*02f8*/ 	.byte	0x03, 0x19
        /*02fa*/ 	.short	0x0128


	//----- nvinfo : EIATTR_PARAM_CBANK
	.align		4
        /*02fc*/ 	.byte	0x04, 0x0a
        /*02fe*/ 	.short	(.L_2529 - .L_2528)
	.align		4
.L_2528:
        /*0300*/ 	.word	index@(.nv.constant0._ZN10layer_norm31ln_parallel_residual_bwd_kernelINS_13Kernel_traitsI6__halfffffjLj7168ELj1ELj1ELj8ELj16ENS_18Kernel_traits_baseILj7168ES2_ffffjLj256EEEEELb0ELb0ELb0EEEvNS_9BwdParamsE)
        /*0304*/ 	.short	0x0210
        /*0306*/ 	.short	0x0128


	//----- nvinfo : EIATTR_SW_WAR
	.align		4
.L_2529:
        /*0308*/ 	.byte	0x04, 0x36
        /*030a*/ 	.short	(.L_2531 - .L_2530)
.L_2530:
        /*030c*/ 	.word	0x00000008
.L_2531:


//--------------------- .nv.info._ZN10layer_norm31ln_parallel_residual_bwd_kernelINS_13Kernel_traitsI6__halfffffjLj7168ELj1ELj1ELj8ELj16ENS_18Kernel_traits_baseILj7168ES2_ffffjLj256EEEEELb0ELb0ELb1EEEvNS_9BwdParamsE --------------------------
	.section	.nv.info._ZN10layer_norm31ln_parallel_residual_bwd_kernelINS_13Kernel_traitsI6__halfffffjLj7168ELj1ELj1ELj8ELj16ENS_18Kernel_traits_baseILj7168ES2_ffffjLj256EEEEELb0ELb0ELb1EEEvNS_9BwdParamsE,"",@"SHT_CUDA_INFO"
	.sectionflags	@""
	.align	4


	//----- nvinfo : EIATTR_CUDA_API_VERSION
	.align		4
        /*0000*/ 	.byte	0x04, 0x37
        /*0002*/ 	.short	(.L_2533 - .L_2532)
.L_2532:
        /*0004*/ 	.word	0x00000082


	//----- nvinfo : EIATTR_KPARAM_INFO
	.align		4
.L_2533:
        /*0008*/ 	.byte	0x04, 0x17
        /*000a*/ 	.short	(.L_2535 - .L_2534)
.L_2534:
        /*000c*/ 	.word	0x00000000
        /*0010*/ 	.short	0x0000
        /*0012*/ 	.short	0x0000
        /*0014*/ 	.byte	0x00, 0xf0, 0xa1, 0x04


	//----- nvinfo : EIATTR_SPARSE_MMA_MASK
	.align		4
.L_2535:
        /*0018*/ 	.byte	0x03, 0x50
        /*001a*/ 	.short	0x0000


	//----- nvinfo : EIATTR_MAXREG_COUNT
	.align		4
        /*001c*/ 	.byte	0x03, 0x1b
        /*001e*/ 	.short	0x00ff


	//----- nvinfo : EIATTR_NUM_BARRIERS
	.align		4
        /*0020*/ 	.byte	0x02, 0x4c
        /*0022*/ 	.byte	0x01
	.zero		1


	//----- nvinfo : EIATTR_ANNOTATIONS
	.align		4
        /*0024*/ 	.byte	0x04, 0x55
        /*0026*/ 	.short	(.L_2537 - .L_2536)


	//   ....[0]....
.L_2536:
        /* <DEDUP_REMOVED lines=57> */


	//----- nvinfo : EIATTR_MERCURY_ISA_VERSION
	.align		4
.L_2537:
        /*03a8*/ 	.byte	0x03, 0x5f
        /*03aa*/ 	.short	0x0101


	//----- nvinfo : EIATTR_COOP_GROUP_MASK_REGIDS
	.align		4
        /*03ac*/ 	.byte	0x04, 0x29
        /*03ae*/ 	.short	(.L_2539 - .L_2538)


	//   ....[0]....
.L_2538:
        /*03b0*/ 	.word	0xffffffff


	//   ....[1]....
        /*03b4*/ 	.word	0xffffffff


	//   ....[2]....
        /*03b8*/ 	.word	0xffffffff


	//   ....[3]....
        /*03bc*/ 	.word	0xffffffff


	//   ....[4]....
        /*03c0*/ 	.word	0xffffffff


	//   ....[5]....
        /*03c4*/ 	.word	0xffffffff


	//   ....[6]....
        /*03c8*/ 	.word	0xffffffff


	//   ....[7]....
        /*03cc*/ 	.word	0xffffffff


	//   ....[8]....
        /*03d0*/ 	.word	0xffffffff


	//   ....[9]....
        /*03d4*/ 	.word	0xffffffff


	//   ....[10]....
        /*03d8*/ 	.word	0x05000052


	//   ....[11]....
        /*03dc*/ 	.word	0x05000052


	//   ....[12]....
        /*03e0*/ 	.word	0x05000052


	//   ....[13]....
        /*03e4*/ 	.word	0x05000052


	//   ....[14]....
        /*03e8*/ 	.word	0x05000052


	//   ....[15]....
        /*03ec*/ 	.word	0x05000052


	//   ....[16]....
        /*03f0*/ 	.word	0x05000052


	//   ....[17]....
        /*03f4*/ 	.word	0x05000052


	//   ....[18]....
        /*03f8*/ 	.word	0x05000052


	//   ....[19]....
        /*03fc*/ 	.word	0x05000052


	//----- nvinfo : EIATTR_COOP_GROUP_INSTR_OFFSETS
	.align		4
.L_2539:
        /*0400*/ 	.byte	0x04, 0x28
        /*0402*/ 	.short	(.L_2541 - .L_2540)


	//   ....[0]....
.L_2540:
        /*0404*/ 	.word	0x00002f80


	//   ....[1]....
        /*0408*/ 	.word	0x00002fa0


	//   ....[2]....
        /*040c*/ 	.word	0x00002fc0


	//   ....[3]....
        /*0410*/ 	.word	0x00002fe0


	//   ....[4]....
        /*0414*/ 	.word	0x00003000


	//   ....[5]....
        /*0418*/ 	.word	0x00003020


	//   ....[6]....
        /*041c*/ 	.word	0x00003040


	//   ....[7]....
        /*0420*/ 	.word	0x00003060


	//   ....[8]....
        /*0424*/ 	.word	0x00003070


	//   ....[9]....
        /*0428*/ 	.word	0x00003090


	//   ....[10]....
        /*042c*/ 	.word	0x00004d70


	//   ....[11]....
        /*0430*/ 	.word	0x00004dc0


	//   ....[12]....
        /*0434*/ 	.word	0x00004e20


	//   ....[13]....
        /*0438*/ 	.word	0x00004e70


	//   ....[14]....
        /*043c*/ 	.word	0x00004ed0


	//   ....[15]....
        /*0440*/ 	.word	0x00004f20


	//   ....[16]....
        /*0444*/ 	.word	0x00004f80


	//   ....[17]....
        /*0448*/ 	.word	0x00004fd0


	//   ....[18]....
        /*044c*/ 	.word	0x00005030


	//   ....[19]....
        /*0450*/ 	.word	0x00005080


	//----- nvinfo : EIATTR_EXIT_INSTR_OFFSETS
	.align		4
.L_2541:
        /*0454*/ 	.byte	0x04, 0x1c
        /*0456*/ 	.short	(.L_2543 - .L_2542)


	//   ....[0]....
.L_2542:
        /*0458*/ 	.word	0x00004d10


	//----- nvinfo : EIATTR_MAX_THREADS
	.align		4
.L_2543:
        /*045c*/ 	.byte	0x04, 0x05
        /*045e*/ 	.short	(.L_2545 - .L_2544)
.L_2544:
        /*0460*/ 	.word	0x00000100
        /*0464*/ 	.word	0x00000001
        /*0468*/ 	.word	0x00000001


	//----- nvinfo : EIATTR_CRS_STACK_SIZE
	.align		4
.L_2545:
        /*046c*/ 	.byte	0x04, 0x1e
        /*046e*/ 	.short	(.L_2547 - .L_2546)
.L_2546:
        /*0470*/ 	.word	0x00000000


	//----- nvinfo : EIATTR_CBANK_PARAM_SIZE
	.align		4
.L_2547:
        /*0474*/ 	.byte	0x03, 0x19
        /*0476*/ 	.short	0x0128


	//----- nvinfo : EIATTR_PARAM_CBANK
	.align		4
        /*0478*/ 	.byte	0x04, 0x0a
        /*047a*/ 	.short	(.L_2549 - .L_2548)
	.align		4
.L_2548:
        /*047c*/ 	.word	index@(.nv.constant0._ZN10layer_norm31ln_parallel_residual_bwd_kernelINS_13Kernel_traitsI6__halfffffjLj7168ELj1ELj1ELj8ELj16ENS_18Kernel_traits_baseILj7168ES2_ffffjLj256EEEEELb0ELb0ELb1EEEvNS_9BwdParamsE)
        /*0480*/ 	.short	0x0210
        /*0482*/ 	.short	0x0128


	//----- nvinfo : EIATTR_SW_WAR
	.align		4
.L_2549:
        /*0484*/ 	.byte	0x04, 0x36
        /*0486*/ 	.short	(.L_2551 - .L_2550)
.L_2550:
        /*0488*/ 	.word	0x00000008
.L_2551:


//--------------------- .nv.info._ZN10layer_norm31ln_parallel_residual_bwd_kernelINS_13Kernel_traitsI6__halfffffjLj7168ELj1ELj1ELj8ELj16ENS_18Kernel_traits_baseILj7168ES2_ffffjLj256EEEEELb0ELb1ELb0EEEvNS_9BwdParamsE --------------------------
	.section	.nv.info._ZN10layer_norm31ln_parallel_residual_bwd_kernelINS_13Kernel_traitsI6__halfffffjLj7168ELj1ELj1ELj8ELj16ENS_18Kernel_traits_baseILj7168ES2_ffffjLj256EEEEELb0ELb1ELb0EEEvNS_9BwdParamsE,"",@"SHT_CUDA_INFO"
	.sectionflags	@""
	.align	4


	//----- nvinfo : EIATTR_CUDA_API_VERSION
	.align		4
        /*0000*/ 	.byte	0x04, 0x37
        /*0002*/ 	.short	(.L_2553 - .L_2552)
.L_2552:
        /*0004*/ 	.word	0x00000082


	//----- nvinfo : EIATTR_KPARAM_INFO
	.align		4
.L_2553:
        /*0008*/ 	.byte	0x04, 0x17
        /*000a*/ 	.short	(.L_2555 - .L_2554)
.L_2554:
        /*000c*/ 	.word	0x00000000
        /*0010*/ 	.short	0x0000
        /*0012*/ 	.short	0x0000
        /*0014*/ 	.byte	0x00, 0xf0, 0xa1, 0x04


	//----- nvinfo : EIATTR_SPARSE_MMA_MASK
	.align		4
.L_2555:
        /*0018*/ 	.byte	0x03, 0x50
        /*001a*/ 	.short	0x0000


	//----- nvinfo : EIATTR_MAXREG_COUNT
	.align		4
        /*001c*/ 	.byte	0x03, 0x1b
        /*001e*/ 	.short	0x00ff


	//----- nvinfo : EIATTR_NUM_BARRIERS
	.align		4
        /*0020*/ 	.byte	0x02, 0x4c
        /*0022*/ 	.byte	0x01
	.zero		1


	//----- nvinfo : EIATTR_MERCURY_ISA_VERSION
	.align		4
        /*0024*/ 	.byte	0x03, 0x5f
        /*0026*/ 	.short	0x0101


	//----- nvinfo : EIATTR_COOP_GROUP_MASK_REGIDS
	.align		4
        /*0028*/ 	.byte	0x04, 0x29
        /*002a*/ 	.short	(.L_2557 - .L_2556)


	//   ....[0]....
.L_2556:
        /*002c*/ 	.word	0xffffffff


	//   ....[1]....
        /*0030*/ 	.word	0xffffffff


	//   ....[2]....
        /*0034*/ 	.word	0xffffffff


	//   ....[3]....
        /*0038*/ 	.word	0xffffffff


	//   ....[4]....
        /*003c*/ 	.word	0xffffffff


	//   ....[5]....
        /*0040*/ 	.word	0xffffffff


	//   ....[6]....
        /*0044*/ 	.word	0xffffffff


	//   ....[7]....
        /*0048*/ 	.word	0xffffffff


	//   ....[8]....
        /*004c*/ 	.word	0xffffffff


	//   ....[9]....
        /*0050*/ 	.word	0xffffffff


	//   ....[10]....
        /*0054*/ 	.word	0x05000089


	//   ....[11]....
        /*0058*/ 	.word	0x05000089


	//   ....[12]....
        /*005c*/ 	.word	0x05000089


	//   ....[13]....
        /*0060*/ 	.word	0x05000089


	//   ....[14]....
        /*0064*/ 	.word	0x05000089


	//   ....[15]....
        /*0068*/ 	.word	0x05000089


	//   ....[16]....
        /*006c*/ 	.word	0x05000089


	//   ....[17]....
        /*0070*/ 	.word	0x05000089


	//   ....[18]....
        /*0074*/ 	.word	0x05000089


	//   ....[19]....
        /*0078*/ 	.word	0x05000089


	//----- nvinfo : EIATTR_COOP_GROUP_INSTR_OFFSETS
	.align		4
.L_2557:
        /*007c*/ 	.byte	0x04, 0x28
        /*007e*/ 	.short	(.L_2559 - .L_2558)


	//   ....[0]....
.L_2558:
        /*0080*/ 	.word	0x00001e50


	//   ....[1]....
        /*0084*/ 	.word	0x00001e60


	//   ....[2]....
        /*0088*/ 	.word	0x00001e90


	//   ....[3]....
        /*008c*/ 	.word	0x00001ea0


	//   ....[4]....
        /*0090*/ 	.word	0x00001ed0


	//   ....[5]....
        /*0094*/ 	.word	0x00001ee0


	//   ....[6]....
        /*0098*/ 	.word	0x00001f10


	//   ....[7]....
        /*009c*/ 	.word	0x00001f20


	//   ....[8]....
        /*00a0*/ 	.word	0x00001f50


	//   ....[9]....
        /*00a4*/ 	.word	0x00001f60


	//   ....[10]....
        /*00a8*/ 	.word	0x00003a80


	//   ....[11]....
        /*00ac*/ 	.word	0x00003ad0


	//   ....[12]....
        /*00b0*/ 	.word	0x00003b40


	//   ....[13]....
        /*00b4*/ 	.word	0x00003ba0


	//   ....[14]....
        /*00b8*/ 	.word	0x00003c10


	//   ....[15]....
        /*00bc*/ 	.word	0x00003c70


	//   ....[16]....
        /*00c0*/ 	.word	0x00003ce0


	//   ....[17]....
        /*00c4*/ 	.word	0x00003d40


	//   ....[18]....
        /*00c8*/ 	.word	0x00003db0


	//   ....[19]....
        /*00cc*/ 	.word	0x00003e10


	//----- nvinfo : EIATTR_EXIT_INSTR_OFFSETS
	.align		4
.L_2559:
        /*00d0*/ 	.byte	0x04, 0x1c
        /*00d2*/ 	.short	(.L_2561 - .L_2560)


	//   ....[0]....
.L_2560:
        /*00d4*/ 	.word	0x000039a0


	//   ....[1]....
        /*00d8*/ 	.word	0x00003a20


	//----- nvinfo : EIATTR_MAX_THREADS
	.align		4
.L_2561:
        /*00dc*/ 	.byte	0x04, 0x05
        /*00de*/ 	.short	(.L_2563 - .L_2562)
.L_2562:
        /*00e0*/ 	.word	0x00000100
        /*00e4*/ 	.word	0x00000001
        /*00e8*/ 	.word	0x00000001


	//----- nvinfo : EIATTR_CRS_STACK_SIZE
	.align		4
.L_2563:
        /*00ec*/ 	.byte	0x04, 0x1e
        /*00ee*/ 	.short	(.L_2565 - .L_2564)
.L_2564:
        /*00f0*/ 	.word	0x00000000


	//----- nvinfo : EIATTR_CBANK_PARAM_SIZE
	.align		4
.L_2565:
        /*00f4*/ 	.byte	0x03, 0x19
        /*00f6*/ 	.short	0x0128


	//----- nvinfo : EIATTR_PARAM_CBANK
	.align		4
        /*00f8*/ 	.byte	0x04, 0x0a
        /*00fa*/ 	.short	(.L_2567 - .L_2566)
	.align		4
.L_2566:
        /*00fc*/ 	.word	index@(.nv.constant0._ZN10layer_norm31ln_parallel_residual_bwd_kernelINS_13Kernel_traitsI6__halfffffjLj7168ELj1ELj1ELj8ELj16ENS_18Kernel_traits_baseILj7168ES2_ffffjLj256EEEEELb0ELb1ELb0EEEvNS_9BwdParamsE)
        /*0100*/ 	.short	0x0210
        /*0102*/ 	.short	0x0128


	//----- nvinfo : EIATTR_SW_WAR
	.align		4
.L_2567:
        /*0104*/ 	.byte	0x04, 0x36
        /*0106*/ 	.short	(.L_2569 - .L_2568)
.L_2568:
        /*0108*/ 	.word	0x00000008
.L_2569:


//--------------------- .nv.info._ZN10layer_norm31ln_parallel_residual_bwd_kernelINS_13Kernel_traitsI6__halfffffjLj7168ELj1ELj1ELj8ELj16ENS_18Kernel_traits_baseILj7168ES2_ffffjLj256EEEEELb0ELb1ELb1EEEvNS_9BwdParamsE --------------------------
	.section	.nv.info._ZN10layer_norm31ln_parallel_residual_bwd_kernelINS_13Kernel_traitsI6__halfffffjLj7168ELj1ELj1ELj8ELj16ENS_18Kernel_traits_baseILj7168ES2_ffffjLj256EEEEELb0ELb1ELb1EEEvNS_9BwdParamsE,"",@"SHT_CUDA_INFO"
	.sectionflags	@""
	.align	4


	//----- nvinfo : EIATTR_CUDA_API_VERSION
	.align		4
        /*0000*/ 	.byte	0x04, 0x37
        /*0002*/ 	.short	(.L_2571 - .L_2570)
.L_2570:
        /*0004*/ 	.word	0x00000082


	//----- nvinfo : EIATTR_KPARAM_INFO
	.align		4
.L_2571:
        /*0008*/ 	.byte	0x04, 0x17
        /*000a*/ 	.short	(.L_2573 - .L_2572)
.L_2572:
        /*000c*/ 	.word	0x00000000
        /*0010*/ 	.short	0x0000
        /*0012*/ 	.short	0x0000
        /*0014*/ 	.byte	0x00, 0xf0, 0xa1, 0x04


	//----- nvinfo : EIATTR_SPARSE_MMA_MASK
	.align		4
.L_2573:
        /*0018*/ 	.byte	0x03, 0x50
        /*001a*/ 	.short	0x0000


	//----- nvinfo : EIATTR_MAXREG_COUNT
	.align		4
        /*001c*/ 	.byte	0x03, 0x1b
        /*001e*/ 	.short	0x00ff


	//----- nvinfo : EIATTR_NUM_BARRIERS
	.align		4
        /*0020*/ 	.byte	0x02, 0x4c
        /*0022*/ 	.byte	0x01
	.zero		1


	//----- nvinfo : EIATTR_MERCURY_ISA_VERSION
	.align		4
        /*0024*/ 	.byte	0x03, 0x5f
        /*0026*/ 	.short	0x0101


	//----- nvinfo : EIATTR_COOP_GROUP_MASK_REGIDS
	.align		4
        /*0028*/ 	.byte	0x04, 0x29
        /*002a*/ 	.short	(.L_2575 - .L_2574)


	//   ....[0]....
.L_2574:
        /*002c*/ 	.word	0xffffffff


	//   ....[1]....
        /*0030*/ 	.word	0xffffffff


	//   ....[2]....
        /*0034*/ 	.word	0xffffffff


	//   ....[3]....
        /*0038*/ 	.word	0xffffffff


	//   ....[4]....
        /*003c*/ 	.word	0xffffffff


	//   ....[5]....
        /*0040*/ 	.word	0xffffffff


	//   ....[6]....
        /*0044*/ 	.word	0xffffffff


	//   ....[7]....
        /*0048*/ 	.word	0xffffffff


	//   ....[8]....
        /*004c*/ 	.word	0xffffffff


	//   ....[9]....
        /*0050*/ 	.word	0xffffffff


	//   ....[10]....
        /*0054*/ 	.word	0x05000056


	//   ....[11]....
        /*0058*/ 	.word	0x05000056


	//   ....[12]....
        /*005c*/ 	.word	0x05000056


	//   ....[13]....
        /*0060*/ 	.word	0x05000056


	//   ....[14]....
        /*0064*/ 	.word	0x05000056


	//   ....[15]....
        /*0068*/ 	.word	0x05000056


	//   ....[16]....
        /*006c*/ 	.word	0x05000056


	//   ....[17]....
        /*0070*/ 	.word	0x05000056


	//   ....[18]....
        /*0074*/ 	.word	0x05000056


	//   ....[19]....
        /*0078*/ 	.word	0x05000056


	//----- nvinfo : EIATTR_COOP_GROUP_INSTR_OFFSETS
	.align		4
.L_2575:
        /*007c*/ 	.byte	0x04, 0x28
        /*007e*/ 	.short	(.L_2577 - .L_2576)


	//   ....[0]....
.L_2576:
        /*0080*/ 	.word	0x00001b00


	//   ....[1]....
        /*0084*/ 	.word	0x00001b10


	//   ....[2]....
        /*0088*/ 	.word	0x00001b40


	//   ....[3]....
        /*008c*/ 	.word	0x00001b50


	//   ....[4]....
        /*0090*/ 	.word	0x00001b80


	//   ....[5]....
        /*0094*/ 	.word	0x00001ba0


	//   ....[6]....
        /*0098*/ 	.word	0x00001bd0


	//   ....[7]....
        /*009c*/ 	.word	0x00001be0


	//   ....[8]....
        /*00a0*/ 	.word	0x00001c20


	//   ....[9]....
        /*00a4*/ 	.word	0x00001c40


	//   ....[10]....
        /*00a8*/ 	.word	0x000034b0


	//   ....[11]....
        /*00ac*/ 	.word	0x00003500


	//   ....[12]....
        /*00b0*/ 	.word	0x00003570


	//   ....[13]....
        /*00b4*/ 	.word	0x000035d0


	//   ....[14]....
        /*00b8*/ 	.word	0x00003640


	//   ....[15]....
        /*00bc*/ 	.word	0x000036b0


	//   ....[16]....
        /*00c0*/ 	.word	0x00003720


	//   ....[17]....
        /*00c4*/ 	.word	0x00003780


	//   ....[18]....
        /*00c8*/ 	.word	0x00003800


	//   ....[19]....
        /*00cc*/ 	.word	0x00003870


	//----- nvinfo : EIATTR_EXIT_INSTR_OFFSETS
	.align		4
.L_2577:
        /*00d0*/ 	.byte	0x04, 0x1c
        /*00d2*/ 	.short	(.L_2579 - .L_2578)


	//   ....[0]....
.L_2578:
        /*00d4*/ 	.word	0x00003450


	//----- nvinfo : EIATTR_MAX_THREADS
	.align		4
.L_2579:
        /*00d8*/ 	.byte	0x04, 0x05
        /*00da*/ 	.short	(.L_2581 - .L_2580)
.L_2580:
        /*00dc*/ 	.word	0x00000100
        /*00e0*/ 	.word	0x00000001
        /*00e4*/ 	.word	0x00000001


	//----- nvinfo : EIATTR_CRS_STACK_SIZE
	.align		4
.L_2581:
        /*00e8*/ 	.byte	0x04, 0x1e
        /*00ea*/ 	.short	(.L_2583 - .L_2582)
.L_2582:
        /*00ec*/ 	.word	0x00000000


	//----- nvinfo : EIATTR_CBANK_PARAM_SIZE
	.align		4
.L_2583:
        /*00f0*/ 	.byte	0x03, 0x19
        /*00f2*/ 	.short	0x0128


	//----- nvinfo : EIATTR_PARAM_CBANK
	.align		4
        /*00f4*/ 	.byte	0x04, 0x0a
        /*00f6*/ 	.short	(.L_2585 - .L_2584)
	.align		4
.L_2584:
        /*00f8*/ 	.word	index@(.nv.constant0._ZN10layer_norm31ln_parallel_residual_bwd_kernelINS_13Kernel_traitsI6__halfffffjLj7168ELj1ELj1ELj8ELj16ENS_18Kernel_traits_baseILj7168ES2_ffffjLj256EEEEELb0ELb1ELb1EEEvNS_9BwdParamsE)
        /*00fc*/ 	.short	0x0210
        /*00fe*/ 	.short	0x0128


	//----- nvinfo : EIATTR_SW_WAR
	.align		4
.L_2585:
        /*0100*/ 	.byte	0x04, 0x36
        /*0102*/ 	.short	(.L_2587 - .L_2586)
.L_2586:
        /*0104*/ 	.word	0x00000008
.L_2587:


//--------------------- .nv.info._ZN10layer_norm31ln_parallel_residual_bwd_kernelINS_13Kernel_traitsI6__halfffffjLj7168ELj1ELj1ELj8ELj16ENS_18Kernel_traits_baseILj7168ES2_ffffjLj256EEEEELb1ELb0ELb0EEEvNS_9BwdParamsE --------------------------
	.section	.nv.info._ZN10layer_norm31ln_parallel_residual_bwd_kernelINS_13Kernel_traitsI6__halfffffjLj7168ELj1ELj1ELj8ELj16ENS_18Kernel_traits_baseILj7168ES2_ffffjLj256EEEEELb1ELb0ELb0EEEvNS_9BwdParamsE,"",@"SHT_CUDA_INFO"
	.sectionflags	@""
	.align	4


	//----- nvinfo : EIATTR_CUDA_API_VERSION
	.align		4
        /*0000*/ 	.byte	0x04, 0x37
        /*0002*/ 	.short	(.L_2589 - .L_2588)
.L_2588:
        /*0004*/ 	.word	0x00000082


	//----- nvinfo : EIATTR_KPARAM_INFO
	.align		4
.L_2589:
        /*0008*/ 	.byte	0x04, 0x17
        /*000a*/ 	.short	(.L_2591 - .L_2590)
.L_2590:
        /*000c*/ 	.word	0x00000000
        /*0010*/ 	.short	0x0000
        /*0012*/ 	.short	0x0000
        /*0014*/ 	.byte	0x00, 0xf0, 0xa1, 0x04


	//----- nvinfo : EIATTR_SPARSE_MMA_MASK
	.align		4
.L_2591:
        /*0018*/ 	.byte	0x03, 0x50
        /*001a*/ 	.short	0x0000


	//----- nvinfo : EIATTR_MAXREG_COUNT
	.align		4
        /*001c*/ 	.byte	0x03, 0x1b
        /*001e*/ 	.short	0x00ff


	//----- nvinfo : EIATTR_NUM_BARRIERS
	.align		4
        /*0020*/ 	.byte	0x02, 0x4c
        /*0022*/ 	.byte	0x01
	.zero		1


	//----- nvinfo : EIATTR_ANNOTATIONS
	.align		4
        /*0024*/ 	.byte	0x04, 0x55
        /*0026*/ 	.short	(.L_2593 - .L_2592)


	//   ....[0]....
.L_2592:
        /* <DEDUP_REMOVED lines=47> */


	//----- nvinfo : EIATTR_MERCURY_ISA_VERSION
	.align		4
.L_2593:
        /*0308*/ 	.byte	0x03, 0x5f
        /*030a*/ 	.short	0x0101


	//----- nvinfo : EIATTR_COOP_GROUP_MASK_REGIDS
	.align		4
        /*030c*/ 	.byte	0x04, 0x29
        /*030e*/ 	.short	(.L_2595 - .L_2594)


	//   ....[0]....
.L_2594:
        /*0310*/ 	.word	0xffffffff


	//   ....[1]....
        /*0314*/ 	.word	0xffffffff


	//   ....[2]....
        /*0318*/ 	.word	0xffffffff


	//   ....[3]....
        /*031c*/ 	.word	0xffffffff


	//   ....[4]....
        /*0320*/ 	.word	0xffffffff


	//   ....[5]....
        /*0324*/ 	.word	0xffffffff


	//   ....[6]....
        /*0328*/ 	.word	0xffffffff


	//   ....[7]....
        /*032c*/ 	.word	0xffffffff


	//   ....[8]....
        /*0330*/ 	.word	0xffffffff


	//   ....[9]....
        /*0334*/ 	.word	0xffffffff


	//   ....[10]....
        /*0338*/ 	.word	0x050000ae


	//   ....[11]....
        /*033c*/ 	.word	0x050000ae


	//   ....[12]....
        /*0340*/ 	.word	0x050000ae


	//   ....[13]....
        /*0344*/ 	.word	0x050000ae


	//   ....[14]....
        /*0348*/ 	.word	0x050000ae


	//   ....[15]....
        /*034c*/ 	.word	0x050000ae


	//   ....[16]....
        /*0350*/ 	.word	0x050000ae


	//   ....[17]....
        /*0354*/ 	.word	0x050000ae


	//   ....[18]....
        /*0358*/ 	.word	0x050000ae


	//   ....[19]....
        /*035c*/ 	.word	0x050000ae


	//----- nvinfo : EIATTR_COOP_GROUP_INSTR_OFFSETS
	.align		4
.L_2595:
        /*0360*/ 	.byte	0x04, 0x28
        /*0362*/ 	.short	(.L_2597 - .L_2596)


	//   ....[0]....
.L_2596:
        /*0364*/ 	.word	0x00003740


	//   ....[1]....
        /*0368*/ 	.word	0x00003760


	//   ....[2]....
        /*036c*/ 	.word	0x00003780


	//   ....[3]....
        /*0370*/ 	.word	0x000037a0


	//   ....[4]....
        /*0374*/ 	.word	0x000037b0


	//   ....[5]....
        /*0378*/ 	.word	0x000037e0


	//   ....[6]....
        /*037c*/ 	.word	0x000037f0


	//   ....[7]....
        /*0380*/ 	.word	0x00003820


	//   ....[8]....
        /*0384*/ 	.word	0x00003830


	//   ....[9]....
        /*0388*/ 	.word	0x00003850


	//   ....[10]....
        /*038c*/ 	.word	0x00006030


	//   ....[11]....
        /*0390*/ 	.word	0x00006080


	//   ....[12]....
        /*0394*/ 	.word	0x000060e0


	//   ....[13]....
        /*0398*/ 	.word	0x00006130


	//   ....[14]....
        /*039c*/ 	.word	0x00006190


	//   ....[15]....
        /*03a0*/ 	.word	0x000061e0


	//   ....[16]....
        /*03a4*/ 	.word	0x00006250


	//   ....[17]....
        /*03a8*/ 	.word	0x000062b0


	//   ....[18]....
        /*03ac*/ 	.word	0x00006310


	//   ....[19]....
        /*03b0*/ 	.word	0x00006360


	//----- nvinfo : EIATTR_EXIT_INSTR_OFFSETS
	.align		4
.L_2597:
        /*03b4*/ 	.byte	0x04, 0x1c
        /*03b6*/ 	.short	(.L_2599 - .L_2598)


	//   ....[0]....
.L_2598:
        /*03b8*/ 	.word	0x00005f00


	//   ....[1]....
        /*03bc*/ 	.word	0x00005fd0


	//----- nvinfo : EIATTR_MAX_THREADS
	.align		4
.L_2599:
        /*03c0*/ 	.byte	0x04, 0x05
        /*03c2*/ 	.short	(.L_2601 - .L_2600)
.L_2600:
        /*03c4*/ 	.word	0x00000100
        /*03c8*/ 	.word	0x00000001
        /*03cc*/ 	.word	0x00000001


	//----- nvinfo : EIATTR_CRS_STACK_SIZE
	.align		4
.L_2601:
        /*03d0*/ 	.byte	0x04, 0x1e
        /*03d2*/ 	.short	(.L_2603 - .L_2602)
.L_2602:
        /*03d4*/ 	.word	0x00000000


	//----- nvinfo : EIATTR_CBANK_PARAM_SIZE
	.align		4
.L_2603:
        /*03d8*/ 	.byte	0x03, 0x19
        /*03da*/ 	.short	0x0128


	//----- nvinfo : EIATTR_PARAM_CBANK
	.align		4
        /*03dc*/ 	.byte	0x04, 0x0a
        /*03de*/ 	.short	(.L_2605 - .L_2604)
	.align		4
.L_2604:
        /*03e0*/ 	.word	index@(.nv.constant0._ZN10layer_norm31ln_parallel_residual_bwd_kernelINS_13Kernel_traitsI6__halfffffjLj7168ELj1ELj1ELj8ELj16ENS_18Kernel_traits_baseILj7168ES2_ffffjLj256EEEEELb1ELb0ELb0EEEvNS_9BwdParamsE)
        /*03e4*/ 	.short	0x0210
        /*03e6*/ 	.short	0x0128


	//----- nvinfo : EIATTR_SW_WAR
	.align		4
.L_2605:
        /*03e8*/ 	.byte	0x04, 0x36
        /*03ea*/ 	.short	(.L_2607 - .L_2606)
.L_2606:
        /*03ec*/ 	.word	0x00000008
.L_2607:


//--------------------- .nv.info._ZN10layer_norm31ln_parallel_residual_bwd_kernelINS_13Kernel_traitsI6__halfffffjLj7168ELj1ELj1ELj8ELj16ENS_18Kernel_traits_baseILj7168ES2_ffffjLj256EEEEELb1ELb0ELb1EEEvNS_9BwdParamsE --------------------------
	.section	.nv.info._ZN10layer_norm31ln_parallel_residual_bwd_kernelINS_13Kernel_traitsI6__halfffffjLj7168ELj1ELj1ELj8ELj16ENS_18Kernel_traits_baseILj7168ES2_ffffjLj256EEEEELb1ELb0ELb1EEEvNS_9BwdParamsE,"",@"SHT_CUDA_INFO"
	.sectionflags	@""
	.align	4


	//----- nvinfo : EIATTR_CUDA_API_VERSION
	.align		4
        /*0000*/ 	.byte	0x04, 0x37
        /*0002*/ 	.short	(.L_2609 - .L_2608)
.L_2608:
        /*0004*/ 	.word	0x00000082


	//----- nvinfo : EIATTR_KPARAM_INFO
	.align		4
.L_2609:
        /*0008*/ 	.byte	0x04, 0x17
        /*000a*/ 	.short	(.L_2611 - .L_2610)
.L_2610:
        /*000c*/ 	.word	0x00000000
        /*0010*/ 	.short	0x0000
        /*0012*/ 	.short	0x0000
        /*0014*/ 	.byte	0x00, 0xf0, 0xa1, 0x04


	//----- nvinfo : EIATTR_SPARSE_MMA_MASK
	.align		4
.L_2611:
        /*0018*/ 	.byte	0x03, 0x50
        /*001a*/ 	.short	0x0000


	//----- nvinfo : EIATTR_MAXREG_COUNT
	.align		4
        /*001c*/ 	.byte	0x03, 0x1b
        /*001e*/ 	.short	0x00ff


	//----- nvinfo : EIATTR_NUM_BARRIERS
	.align		4
        /*0020*/ 	.byte	0x02, 0x4c
        /*0022*/ 	.byte	0x01
	.zero		1


	//----- nvinfo : EIATTR_ANNOTATIONS
	.align		4
        /*0024*/ 	.byte	0x04, 0x55
        /*0026*/ 	.short	(.L_2613 - .L_2612)


	//   ....[0]....
.L_2612:
        /* <DEDUP_REMOVED lines=78> */


	//----- nvinfo : EIATTR_MERCURY_ISA_VERSION
	.align		4
.L_2613:
        /*04f8*/ 	.byte	0x03, 0x5f
        /*04fa*/ 	.short	0x0101


	//----- nvinfo : EIATTR_COOP_GROUP_MASK_REGIDS
	.align		4
        /*04fc*/ 	.byte	0x04, 0x29
        /*04fe*/ 	.short	(.L_2615 - .L_2614)


	//   ....[0]....
.L_2614:
        /*0500*/ 	.word	0xffffffff


	//   ....[1]....
        /*0504*/ 	.word	0xffffffff


	//   ....[2]....
        /*0508*/ 	.word	0xffffffff


	//   ....[3]....
        /*050c*/ 	.word	0xffffffff


	//   ....[4]....
        /*0510*/ 	.word	0xffffffff


	//   ....[5]....
        /*0514*/ 	.word	0xffffffff


	//   ....[6]....
        /*0518*/ 	.word	0xffffffff


	//   ....[7]....
        /*051c*/ 	.word	0xffffffff


	//   ....[8]....
        /*0520*/ 	.word	0xffffffff


	//   ....[9]....
        /*0524*/ 	.word	0xffffffff


	//   ....[10]....
        /*0528*/ 	.word	0x0500005a


	//   ....[11]....
        /*052c*/ 	.word	0x0500005a


	//   ....[12]....
        /*0530*/ 	.word	0x0500005a


	//   ....[13]....
        /*0534*/ 	.word	0x0500005a


	//   ....[14]....
        /*0538*/ 	.word	0x0500005a


	//   ....[15]....
        /*053c*/ 	.word	0x0500005a


	//   ....[16]....
        /*0540*/ 	.word	0x0500005a


	//   ....[17]....
        /*0544*/ 	.word	0x0500005a


	//   ....[18]....
        /*0548*/ 	.word	0x0500005a


	//   ....[19]....
        /*054c*/ 	.word	0x0500005a


	//----- nvinfo : EIATTR_COOP_GROUP_INSTR_OFFSETS
	.align		4
.L_2615:
        /*0550*/ 	.byte	0x04, 0x28
        /*0552*/ 	.short	(.L_2617 - .L_2616)


	//   ....[0]....
.L_2616:
        /*0554*/ 	.word	0x00003510


	//   ....[1]....
        /*0558*/ 	.word	0x00003530


	//   ....[2]....
        /*055c*/ 	.word	0x00003550


	//   ....[3]....
        /*0560*/ 	.word	0x00003570


	//   ....[4]....
        /*0564*/ 	.word	0x00003590


	//   ....[5]....
        /*0568*/ 	.word	0x000035b0


	//   ....[6]....
        /*056c*/ 	.word	0x000035d0


	//   ....[7]....
        /*0570*/ 	.word	0x000035f0


	//   ....[8]....
        /*0574*/ 	.word	0x00003600


	//   ....[9]....
        /*0578*/ 	.word	0x00003620


	//   ....[10]....
        /*057c*/ 	.word	0x00005a40


	//   ....[11]....
        /*0580*/ 	.word	0x00005a90


	//   ....[12]....
        /*0584*/ 	.word	0x00005af0


	//   ....[13]....
        /*0588*/ 	.word	0x00005b40


	//   ....[14]....
        /*058c*/ 	.word	0x00005ba0


	//   ....[15]....
        /*0590*/ 	.word	0x00005bf0


	//   ....[16]....
        /*0594*/ 	.word	0x00005c50


	//   ....[17]....
        /*0598*/ 	.word	0x00005ca0


	//   ....[18]....
        /*059c*/ 	.word	0x00005d00


	//   ....[19]....
        /*05a0*/ 	.word	0x00005d50


	//----- nvinfo : EIATTR_EXIT_INSTR_OFFSETS
	.align		4
.L_2617:
        /*05a4*/ 	.byte	0x04, 0x1c
        /*05a6*/ 	.short	(.L_2619 - .L_2618)


	//   ....[0]....
.L_2618:
        /*05a8*/ 	.word	0x000059e0


	//----- nvinfo : EIATTR_MAX_THREADS
	.align		4
.L_2619:
        /*05ac*/ 	.byte	0x04, 0x05
        /*05ae*/ 	.short	(.L_2621 - .L_2620)
.L_2620:
        /*05b0*/ 	.word	0x00000100
        /*05b4*/ 	.word	0x00000001
        /*05b8*/ 	.word	0x00000001


	//----- nvinfo : EIATTR_CRS_STACK_SIZE
	.align		4
.L_2621:
        /*05bc*/ 	.byte	0x04, 0x1e
        /*05be*/ 	.short	(.L_2623 - .L_2622)
.L_2622:
        /*05c0*/ 	.word	0x00000000


	//----- nvinfo : EIATTR_CBANK_PARAM_SIZE
	.align		4
.L_2623:
        /*05c4*/ 	.byte	0x03, 0x19
        /*05c6*/ 	.short	0x0128


	//----- nvinfo : EIATTR_PARAM_CBANK
	.align		4
        /*05c8*/ 	.byte	0x04, 0x0a
        /*05ca*/ 	.short	(.L_2625 - .L_2624)
	.align		4
.L_2624:
        /*05cc*/ 	.word	index@(.nv.constant0._ZN10layer_norm31ln_parallel_residual_bwd_kernelINS_13Kernel_traitsI6__halfffffjLj7168ELj1ELj1ELj8ELj16ENS_18Kernel_traits_baseILj7168ES2_ffffjLj256EEEEELb1ELb0ELb1EEEvNS_9BwdParamsE)
        /*05d0*/ 	.short	0x0210
        /*05d2*/ 	.short	0x0128


	//----- nvinfo : EIATTR_SW_WAR
	.align		4
.L_2625:
        /*05d4*/ 	.byte	0x04, 0x36
        /*05d6*/ 	.short	(.L_2627 - .L_2626)
.L_2626:
        /*05d8*/ 	.word	0x00000008
.L_2627:


//--------------------- .nv.info._ZN10layer_norm22ln_bwd_finalize_kernelINS_22Kernel_traits_finalizeILj7168E6__halfffffjLb0ELj1024ELj4ENS_18Kernel_traits_baseILj7168ES2_ffffjLj1024EEEEELb0ELb0EEEvNS_9BwdParamsE --------------------------
	.section	.nv.info._ZN10layer_norm22ln_bwd_finalize_kernelINS_22Kernel_traits_finalizeILj7168E6__halfffffjLb0ELj1024ELj4ENS_18Kernel_traits_baseILj7168ES2_ffffjLj1024EEEEELb0ELb0EEEvNS_9BwdParamsE,"",@"SHT_CUDA_INFO"
	.sectionflags	@""
	.align	4


	//----- nvinfo : EIATTR_CUDA_API_VERSION
	.align		4
        /*0000*/ 	.byte	0x04, 0x37
        /*0002*/ 	.short	(.L_2629 - .L_2628)
.L_2628:
        /*0004*/ 	.word	0x00000082


	//----- nvinfo : EIATTR_KPARAM_INFO
	.align		4
.L_2629:
        /*0008*/ 	.byte	0x04, 0x17
        /*000a*/ 	.short	(.L_2631 - .L_2630)
.L_2630:
        /*000c*/ 	.word	0x00000000
        /*0010*/ 	.short	0x0000
        /*0012*/ 	.short	0x0000
        /*0014*/ 	.byte	0x00, 0xf0, 0xa1, 0x04


	//----- nvinfo : EIATTR_SPARSE_MMA_MASK
	.align		4
.L_2631:
        /*0018*/ 	.byte	0x03, 0x50
        /*001a*/ 	.short	0x0000


	//----- nvinfo : EIATTR_MAXREG_COUNT
	.align		4
        /*001c*/ 	.byte	0x03, 0x1b
        /*001e*/ 	.short	0x0040


	//----- nvinfo : EIATTR_NUM_BARRIERS
	.align		4
        /*0020*/ 	.byte	0x02, 0x4c
        /*0022*/ 	.byte	0x01
	.zero		1


	//----- nvinfo : EIATTR_MERCURY_ISA_VERSION
	.align		4
        /*0024*/ 	.byte	0x03, 0x5f
        /*0026*/ 	.short	0x0101


	//----- nvinfo : EIATTR_COOP_GROUP_MASK_REGIDS
	.align		4
        /*0028*/ 	.byte	0x04, 0x29
        /*002a*/ 	.short	(.L_2633 - .L_2632)


	//   ....[0]....
.L_2632:
        /*002c*/ 	.word	0xffffffff


	//   ....[1]....
        /*0030*/ 	.word	0xffffffff


	//   ....[2]....
        /*0034*/ 	.word	0xffffffff


	//   ....[3]....
        /*0038*/ 	.word	0xffffffff


	//   ....[4]....
        /*003c*/ 	.word	0xffffffff


	//   ....[5]....
        /*0040*/ 	.word	0xffffffff


	//   ....[6]....
        /*0044*/ 	.word	0xffffffff


	//   ....[7]....
        /*0048*/ 	.word	0xffffffff


	//   ....[8]....
        /*004c*/ 	.word	0xffffffff


	//   ....[9]....
        /*0050*/ 	.word	0xffffffff


	//   ....[10]....
        /*0054*/ 	.word	0x05000013


	//   ....[11]....
        /*0058*/ 	.word	0x05000013


	//   ....[12]....
        /*005c*/ 	.word	0x05000013


	//   ....[13]....
        /*0060*/ 	.word	0x05000013


	//   ....[14]....
        /*0064*/ 	.word	0x05000013


	//   ....[15]....
        /*0068*/ 	.word	0x05000013


	//   ....[16]....
        /*006c*/ 	.word	0x05000013


	//   ....[17]....
        /*0070*/ 	.word	0x05000013


	//   ....[18]....
        /*0074*/ 	.word	0x05000013


	//   ....[19]....
        /*0078*/ 	.word	0x05000013


	//----- nvinfo : EIATTR_COOP_GROUP_INSTR_OFFSETS
	.align		4
.L_2633:
        /*007c*/ 	.byte	0x04, 0x28
        /*007e*/ 	.short	(.L_2635 - .L_2634)


	//   ....[0]....
.L_2634:
        /*0080*/ 	.word	0x000008e0


	//   ....[1]....
        /*0084*/ 	.word	0x000008f0


	//   ....[2]....
        /*0088*/ 	.word	0x00000920


	//   ....[3]....
        /*008c*/ 	.word	0x00000930


	//   ....[4]....
        /*0090*/ 	.word	0x00000960


	//   ....[5]....
        /*0094*/ 	.word	0x00000970


	//   ....[6]....
        /*0098*/ 	.word	0x000009a0


	//   ....[7]....
        /*009c*/ 	.word	0x000009b0


	//   ....[8]....
        /*00a0*/ 	.word	0x000009e0


	//   ....[9]....
        /*00a4*/ 	.word	0x000009f0


	//   ....[10]....
        /*00a8*/ 	.word	0x00000c10


	//   ....[11]....
        /*00ac*/ 	.word	0x00000c80


	//   ....[12]....
        /*00b0*/ 	.word	0x00000cf0


	//   ....[13]....
        /*00b4*/ 	.word	0x00000d60


	//   ....[14]....
        /*00b8*/ 	.word	0x00000dd0


	//   ....[15]....
        /*00bc*/ 	.word	0x00000e30


	//   ....[16]....
        /*00c0*/ 	.word	0x00000ea0


	//   ....[17]....
        /*00c4*/ 	.word	0x00000f10


	//   ....[18]....
        /*00c8*/ 	.word	0x00000f80


	//   ....[19]....
        /*00cc*/ 	.word	0x00000ff0


	//----- nvinfo : EIATTR_EXIT_INSTR_OFFSETS
	.align		4
.L_2635:
        /*00d0*/ 	.byte	0x04, 0x1c
        /*00d2*/ 	.short	(.L_2637 - .L_2636)


	//   ....[0]....
.L_2636:
        /*00d4*/ 	.word	0x00000070


	//   ....[1]....
        /*00d8*/ 	.word	0x00000bb0


	//----- nvinfo : EIATTR_MAX_THREADS
	.align		4
.L_2637:
        /*00dc*/ 	.byte	0x04, 0x05
        /*00de*/ 	.short	(.L_2639 - .L_2638)
.L_2638:
        /*00e0*/ 	.word	0x00000400
        /*00e4*/ 	.word	0x00000001
        /*00e8*/ 	.word	0x00000001


	//----- nvinfo : EIATTR_CRS_STACK_SIZE
	.align		4
.L_2639:
        /*00ec*/ 	.byte	0x04, 0x1e
        /*00ee*/ 	.short	(.L_2641 - .L_2640)
.L_2640:
        /*00f0*/ 	.word	0x00000000


	//----- nvinfo : EIATTR_CBANK_PARAM_SIZE
	.align		4
.L_2641:
        /*00f4*/ 	.byte	0x03, 0x19
        /*00f6*/ 	.short	0x0128


	//----- nvinfo : EIATTR_PARAM_CBANK
	.align		4
        /*00f8*/ 	.byte	0x04, 0x0a
        /*00fa*/ 	.short	(.L_2643 - .L_2642)
	.align		4
.L_2642:
        /*00fc*/ 	.word	index@(.nv.constant0._ZN10layer_norm22ln_bwd_finalize_kernelINS_22Kernel_traits_finalizeILj7168E6__halfffffjLb0ELj1024ELj4ENS_18Kernel_traits_baseILj7168ES2_ffffjLj1024EEEEELb0ELb0EEEvNS_9BwdParamsE)
        /*0100*/ 	.short	0x0210
        /*0102*/ 	.short	0x0128


	//----- nvinfo : EIATTR_SW_WAR
	.align		4
.L_2643:
        /*0104*/ 	.byte	0x04, 0x36
        /*0106*/ 	.short	(.L_2645 - .L_2644)
.L_2644:
        /*0108*/ 	.word	0x00000008
.L_2645:


//--------------------- .nv.info._ZN10layer_norm40ln_parallel_residual_bwd_finalize_kernelINS_22Kernel_traits_finalizeILj7168E6__halfffffjLb0ELj1024ELj4ENS_18Kernel_traits_baseILj7168ES2_ffffjLj1024EEEEELb0EEEvNS_9BwdParamsE --------------------------
	.section	.nv.info._ZN10layer_norm40ln_parallel_residual_bwd_finalize_kernelINS_22Kernel_traits_finalizeILj7168E6__halfffffjLb0ELj1024ELj4ENS_18Kernel_traits_baseILj7168ES2_ffffjLj1024EEEEELb0EEEvNS_9BwdParamsE,"",@"SHT_CUDA_INFO"
	.sectionflags	@""
	.align	4


	//----- nvinfo : EIATTR_CUDA_API_VERSION
	.align		4
        /*0000*/ 	.byte	0x04, 0x37
        /*0002*/ 	.short	(.L_2647 - .L_2646)
.L_2646:
        /*0004*/ 	.word	0x00000082


	//----- nvinfo : EIATTR_KPARAM_INFO
	.align		4
.L_2647:
        /*0008*/ 	.byte	0x04, 0x17
        /*000a*/ 	.short	(.L_2649 - .L_2648)
.L_2648:
        /*000c*/ 	.word	0x00000000
        /*0010*/ 	.short	0x0000
        /*0012*/ 	.short	0x0000
        /*0014*/ 	.byte	0x00, 0xf0, 0xa1, 0x04


	//----- nvinfo : EIATTR_SPARSE_MMA_MASK
	.align		4
.L_2649:
        /*0018*/ 	.byte	0x03, 0x50
        /*001a*/ 	.short	0x0000


	//----- nvinfo : EIATTR_MAXREG_COUNT
	.align		4
        /*001c*/ 	.byte	0x03, 0x1b
        /*001e*/ 	.short	0x0040


	//----- nvinfo : EIATTR_NUM_BARRIERS
	.align		4
        /*0020*/ 	.byte	0x02, 0x4c
        /*0022*/ 	.byte	0x01
	.zero		1


	//----- nvinfo : EIATTR_MERCURY_ISA_VERSION
	.align		4
        /*0024*/ 	.byte	0x03, 0x5f
        /*0026*/ 	.short	0x0101


	//----- nvinfo : EIATTR_COOP_GROUP_MASK_REGIDS
	.align		4
        /*0028*/ 	.byte	0x04, 0x29
        /*002a*/ 	.short	(.L_2651 - .L_2650)


	//   ....[0]....
.L_2650:
        /*002c*/ 	.word	0xffffffff


	//   ....[1]....
        /*0030*/ 	.word	0xffffffff


	//   ....[2]....
        /*0034*/ 	.word	0xffffffff


	//   ....[3]....
        /*0038*/ 	.word	0xffffffff


	//   ....[4]....
        /*003c*/ 	.word	0xffffffff


	//   ....[5]....
        /*0040*/ 	.word	0xffffffff


	//   ....[6]....
        /*0044*/ 	.word	0xffffffff


	//   ....[7]....
        /*0048*/ 	.word	0xffffffff


	//   ....[8]....
        /*004c*/ 	.word	0xffffffff


	//   ....[9]....
        /*0050*/ 	.word	0xffffffff


	//   ....[10]....
        /*0054*/ 	.word	0xffffffff


	//   ....[11]....
        /*0058*/ 	.word	0xffffffff


	//   ....[12]....
        /*005c*/ 	.word	0xffffffff


	//   ....[13]....
        /*0060*/ 	.word	0xffffffff


	//   ....[14]....
        /*0064*/ 	.word	0xffffffff


	//   ....[15]....
        /*0068*/ 	.word	0xffffffff


	//   ....[16]....
        /*006c*/ 	.word	0xffffffff


	//   ....[17]....
        /*0070*/ 	.word	0xffffffff


	//   ....[18]....
        /*0074*/ 	.word	0xffffffff


	//   ....[19]....
        /*0078*/ 	.word	0xffffffff


	//   ....[20]....
        /*007c*/ 	.word	0x0500000c


	//   ....[21]....
        /*0080*/ 	.word	0x0500000c


	//   ....[22]....
        /*0084*/ 	.word	0x0500000c


	//   ....[23]....
        /*0088*/ 	.word	0x0500000c


	//   ....[24]....
        /*008c*/ 	.word	0x0500000c


	//   ....[25]....
        /*0090*/ 	.word	0x0500000c


	//   ....[26]....
        /*0094*/ 	.word	0x0500000c


	//   ....[27]....
        /*0098*/ 	.word	0x0500000c


	//   ....[28]....
        /*009c*/ 	.word	0x0500000c


	//   ....[29]....
        /*00a0*/ 	.word	0x0500000c


	//   ....[30]....
        /*00a4*/ 	.word	0x0500000c


	//   ....[31]....
        /*00a8*/ 	.word	0x0500000c


	//   ....[32]....
        /*00ac*/ 	.word	0x0500000c


	//   ....[33]....
        /*00b0*/ 	.word	0x0500000c


	//   ....[34]....
        /*00b4*/ 	.word	0x0500000c


	//   ....[35]....
        /*00b8*/ 	.word	0x0500000c


	//   ....[36]....
        /*00bc*/ 	.word	0x0500000c


	//   ....[37]....
        /*00c0*/ 	.word	0x0500000c


	//   ....[38]....
        /*00c4*/ 	.word	0x0500000c


	//   ....[39]....
        /*00c8*/ 	.word	0x0500000c


	//----- nvinfo : EIATTR_COOP_GROUP_INSTR_OFFSETS
	.align		4
.L_2651:
        /*00cc*/ 	.byte	0x04, 0x28
        /*00ce*/ 	.short	(.L_2653 - .L_2652)


	//   ....[0]....
.L_2652:
        /*00d0*/ 	.word	0x00000ce0


	//   ....[1]....
        /*00d4*/ 	.word	0x00000cf0


	//   ....[2]....
        /*00d8*/ 	.word	0x00000d00


	//   ....[3]....
        /*00dc*/ 	.word	0x00000d10


	//   ....[4]....
        /*00e0*/ 	.word	0x00000d40


	//   ....[5]....
        /*00e4*/ 	.word	0x00000d70


	//   ....[6]....
        /*00e8*/ 	.word	0x00000d80


	//   ....[7]....
        /*00ec*/ 	.word	0x00000d90


	//   ....[8]....
        /*00f0*/ 	.word	0x00000db0


	//   ....[9]....
        /*00f4*/ 	.word	0x00000df0


	//   ....[10]....
        /*00f8*/ 	.word	0x00000e00


	//   ....[11]....
        /*00fc*/ 	.word	0x00000e10


	//   ....[12]....
        /*0100*/ 	.word	0x00000e30


	//   ....[13]....
        /*0104*/ 	.word	0x00000e70


	//   ....[14]....
        /*0108*/ 	.word	0x00000e80


	//   ....[15]....
        /*010c*/ 	.word	0x00000e90


	//   ....[16]....
        /*0110*/ 	.word	0x00000eb0


	//   ....[17]....
        /*0114*/ 	.word	0x00000ee0


	//   ....[18]....
        /*0118*/ 	.word	0x00000f00


	//   ....[19]....
        /*011c*/ 	.word	0x00000f10


	//   ....[20]....
        /*0120*/ 	.word	0x00001230


	//   ....[21]....
        /*0124*/ 	.word	0x00001290


	//   ....[22]....
        /*0128*/ 	.word	0x000012f0


	//   ....[23]....
        /*012c*/ 	.word	0x00001350


	//   ....[24]....
        /*0130*/ 	.word	0x000013b0


	//   ....[25]....
        /*0134*/ 	.word	0x00001410


	//   ....[26]....
        /*0138*/ 	.word	0x00001480


	//   ....[27]....
        /*013c*/ 	.word	0x000014f0


	//   ....[28]....
        /*0140*/ 	.word	0x00001560


	//   ....[29]....
        /*0144*/ 	.word	0x000015d0


	//   ....[30]....
        /*0148*/ 	.word	0x00001630


	//   ....[31]....
        /*014c*/ 	.word	0x000016a0


	//   ....[32]....
        /*0150*/ 	.word	0x00001710


	//   ....[33]....
        /*0154*/ 	.word	0x00001780


	//   ....[34]....
        /*0158*/ 	.word	0x000017f0


	//   ....[35]....
        /*015c*/ 	.word	0x00001850


	//   ....[36]....
        /*0160*/ 	.word	0x000018c0


	//   ....[37]....
        /*0164*/ 	.word	0x00001930


	//   ....[38]....
        /*0168*/ 	.word	0x000019a0


	//   ....[39]....
        /*016c*/ 	.word	0x00001a10


	//----- nvinfo : EIATTR_EXIT_INSTR_OFFSETS
	.align		4
.L_2653:
        /*0170*/ 	.byte	0x04, 0x1c
        /*0172*/ 	.short	(.L_2655 - .L_2654)


	//   ....[0]....
.L_2654:
        /*0174*/ 	.word	0x00000070


	//   ....[1]....
        /*0178*/ 	.word	0x000011d0


	//----- nvinfo : EIATTR_MAX_THREADS
	.align		4
.L_2655:
        /*017c*/ 	.byte	0x04, 0x05
        /*017e*/ 	.short	(.L_2657 - .L_2656)
.L_2656:
        /*0180*/ 	.word	0x00000400
        /*0184*/ 	.word	0x00000001
        /*0188*/ 	.word	0x00000001


	//----- nvinfo : EIATTR_CRS_STACK_SIZE
	.align		4
.L_2657:
        /*018c*/ 	.byte	0x04, 0x1e
        /*018e*/ 	.short	(.L_2659 - .L_2658)
.L_2658:
        /*0190*/ 	.word	0x00000000


	//----- nvinfo : EIATTR_CBANK_PARAM_SIZE
	.align		4
.L_2659:
        /*0194*/ 	.byte	0x03, 0x19
        /*0196*/ 	.short	0x0128


	//----- nvinfo : EIATTR_PARAM_CBANK
	.align		4
        /*0198*/ 	.byte	0x04, 0x0a
        /*019a*/ 	.short	(.L_2661 - .L_2660)
	.align		4
.L_2660:
        /*019c*/ 	.word	index@(.nv.constant0._ZN10layer_norm40ln_parallel_residual_bwd_finalize_kernelINS_22Kernel_traits_finalizeILj7168E6__halfffffjLb0ELj1024ELj4ENS_18Kernel_traits_baseILj7168ES2_ffffjLj1024EEEEELb0EEEvNS_9BwdParamsE)
        /*01a0*/ 	.short	0x0210
        /*01a2*/ 	.short	0x0128


	//----- nvinfo : EIATTR_SW_WAR
	.align		4
.L_2661:
        /*01a4*/ 	.byte	0x04, 0x36
        /*01a6*/ 	.short	(.L_2663 - .L_2662)
.L_2662:
        /*01a8*/ 	.word	0x00000008
.L_2663:


//--------------------- .nv.info._ZN10layer_norm31ln_parallel_residual_bwd_kernelINS_13Kernel_traitsI6__halfffffjLj7168ELj1ELj1ELj8ELj16ENS_18Kernel_traits_baseILj7168ES2_ffffjLj256EEEEELb1ELb1ELb0EEEvNS_9BwdParamsE --------------------------
	.section	.nv.info._ZN10layer_norm31ln_parallel_residual_bwd_kernelINS_13Kernel_traitsI6__halfffffjLj7168ELj1ELj1ELj8ELj16ENS_18Kernel_traits_baseILj7168ES2_ffffjLj256EEEEELb1ELb1ELb0EEEvNS_9BwdParamsE,"",@"SHT_CUDA_INFO"
	.sectionflags	@""
	.align	4


	//----- nvinfo : EIATTR_CUDA_API_VERSION
	.align		4
        /*0000*/ 	.byte	0x04, 0x37
        /*0002*/ 	.short	(.L_2665 - .L_2664)
.L_2664:
        /*0004*/ 	.word	0x00000082


	//----- nvinfo : EIATTR_KPARAM_INFO
	.align		4
.L_2665:
        /*0008*/ 	.byte	0x04, 0x17
        /*000a*/ 	.short	(.L_2667 - .L_2666)
.L_2666:
        /*000c*/ 	.word	0x00000000
        /*0010*/ 	.short	0x0000
        /*0012*/ 	.short	0x0000
        /*0014*/ 	.byte	0x00, 0xf0, 0xa1, 0x04


	//----- nvinfo : EIATTR_SPARSE_MMA_MASK
	.align		4
.L_2667:
        /*0018*/ 	.byte	0x03, 0x50
        /*001a*/ 	.short	0x0000


	//----- nvinfo : EIATTR_MAXREG_COUNT
	.align		4
        /*001c*/ 	.byte	0x03, 0x1b
        /*001e*/ 	.short	0x00ff


	//----- nvinfo : EIATTR_NUM_BARRIERS
	.align		4
        /*0020*/ 	.byte	0x02, 0x4c
        /*0022*/ 	.byte	0x01
	.zero		1


	//----- nvinfo : EIATTR_MERCURY_ISA_VERSION
	.align		4
        /*0024*/ 	.byte	0x03, 0x5f
        /*0026*/ 	.short	0x0101


	//----- nvinfo : EIATTR_COOP_GROUP_MASK_REGIDS
	.align		4
        /*0028*/ 	.byte	0x04, 0x29
        /*002a*/ 	.short	(.L_2669 - .L_2668)


	//   ....[0]....
.L_2668:
        /*002c*/ 	.word	0xffffffff


	//   ....[1]....
        /*0030*/ 	.word	0xffffffff


	//   ....[2]....
        /*0034*/ 	.word	0xffffffff


	//   ....[3]....
        /*0038*/ 	.word	0xffffffff


	//   ....[4]....
        /*003c*/ 	.word	0xffffffff


	//   ....[5]....
        /*0040*/ 	.word	0xffffffff


	//   ....[6]....
        /*0044*/ 	.word	0xffffffff


	//   ....[7]....
        /*0048*/ 	.word	0xffffffff


	//   ....[8]....
        /*004c*/ 	.word	0xffffffff


	//   ....[9]....
        /*0050*/ 	.word	0xffffffff


	//   ....[10]....
        /*0054*/ 	.word	0x0500008e


	//   ....[11]....
        /*0058*/ 	.word	0x0500008e


	//   ....[12]....
        /*005c*/ 	.word	0x0500008e


	//   ....[13]....
        /*0060*/ 	.word	0x0500008e


	//   ....[14]....
        /*0064*/ 	.word	0x0500008e


	//   ....[15]....
        /*0068*/ 	.word	0x0500008e


	//   ....[16]....
        /*006c*/ 	.word	0x0500008e


	//   ....[17]....
        /*0070*/ 	.word	0x0500008e


	//   ....[18]....
        /*0074*/ 	.word	0x0500008e


	//   ....[19]....
        /*0078*/ 	.word	0x0500008e


	//----- nvinfo : EIATTR_COOP_GROUP_INSTR_OFFSETS
	.align		4
.L_2669:
        /*007c*/ 	.byte	0x04, 0x28
        /*007e*/ 	.short	(.L_2671 - .L_2670)


	//   ....[0]....
.L_2670:
        /*0080*/ 	.word	0x00002330


	//   ....[1]....
        /*0084*/ 	.word	0x00002340


	//   ....[2]....
        /*0088*/ 	.word	0x00002370


	//   ....[3]....
        /*008c*/ 	.word	0x00002380


	//   ....[4]....
        /*0090*/ 	.word	0x000023b0


	//   ....[5]....
        /*0094*/ 	.word	0x000023c0


	//   ....[6]....
        /*0098*/ 	.word	0x000023f0


	//   ....[7]....
        /*009c*/ 	.word	0x00002400


	//   ....[8]....
        /*00a0*/ 	.word	0x00002430


	//   ....[9]....
        /*00a4*/ 	.word	0x00002440


	//   ....[10]....
        /*00a8*/ 	.word	0x00004820


	//   ....[11]....
        /*00ac*/ 	.word	0x00004870


	//   ....[12]....
        /*00b0*/ 	.word	0x000048e0


	//   ....[13]....
        /*00b4*/ 	.word	0x00004940


	//   ....[14]....
        /*00b8*/ 	.word	0x000049b0


	//   ....[15]....
        /*00bc*/ 	.word	0x00004a10


	//   ....[16]....
        /*00c0*/ 	.word	0x00004a80


	//   ....[17]....
        /*00c4*/ 	.word	0x00004ae0


	//   ....[18]....
        /*00c8*/ 	.word	0x00004b50


	//   ....[19]....
        /*00cc*/ 	.word	0x00004bb0


	//----- nvinfo : EIATTR_EXIT_INSTR_OFFSETS
	.align		4
.L_2671:
        /*00d0*/ 	.byte	0x04, 0x1c
        /*00d2*/ 	.short	(.L_2673 - .L_2672)


	//   ....[0]....
.L_2672:
        /*00d4*/ 	.word	0x00004740


	//   ....[1]....
        /*00d8*/ 	.word	0x000047c0


	//----- nvinfo : EIATTR_MAX_THREADS
	.align		4
.L_2673:
        /*00dc*/ 	.byte	0x04, 0x05
        /*00de*/ 	.short	(.L_2675 - .L_2674)
.L_2674:
        /*00e0*/ 	.word	0x00000100
        /*00e4*/ 	.word	0x00000001
        /*00e8*/ 	.word	0x00000001


	//----- nvinfo : EIATTR_CRS_STACK_SIZE
	.align		4
.L_2675:
        /*00ec*/ 	.byte	0x04, 0x1e
        /*00ee*/ 	.short	(.L_2677 - .L_2676)
.L_2676:
        /*00f0*/ 	.word	0x00000000


	//----- nvinfo : EIATTR_CBANK_PARAM_SIZE
	.align		4
.L_2677:
        /*00f4*/ 	.byte	0x03, 0x19
        /*00f6*/ 	.short	0x0128


	//----- nvinfo : EIATTR_PARAM_CBANK
	.align		4
        /*00f8*/ 	.byte	0x04, 0x0a
        /*00fa*/ 	.short	(.L_2679 - .L_2678)
	.align		4
.L_2678:
        /*00fc*/ 	.word	index@(.nv.constant0._ZN10layer_norm31ln_parallel_residual_bwd_kernelINS_13Kernel_traitsI6__halfffffjLj7168ELj1ELj1ELj8ELj16ENS_18Kernel_traits_baseILj7168ES2_ffffjLj256EEEEELb1ELb1ELb0EEEvNS_9BwdParamsE)
        /*0100*/ 	.short	0x0210
        /*0102*/ 	.short	0x0128


	//----- nvinfo : EIATTR_SW_WAR
	.align		4
.L_2679:
        /*0104*/ 	.byte	0x04, 0x36
        /*0106*/ 	.short	(.L_2681 - .L_2680)
.L_2680:
        /*0108*/ 	.word	0x00000008
.L_2681:


//--------------------- .nv.info._ZN10layer_norm22ln_bwd_finalize_kernelINS_22Kernel_traits_finalizeILj7168E6__halfffffjLb0ELj1024ELj4ENS_18Kernel_traits_baseILj7168ES2_ffffjLj1024EEEEELb0ELb1EEEvNS_9BwdParamsE --------------------------
	.section	.nv.info._ZN10layer_norm22ln_bwd_finalize_kernelINS_22Kernel_traits_finalizeILj7168E6__halfffffjLb0ELj1024ELj4ENS_18Kernel_traits_baseILj7168ES2_ffffjLj1024EEEEELb0ELb1EEEvNS_9BwdParamsE,"",@"SHT_CUDA_INFO"
	.sectionflags	@""
	.align	4


	//----- nvinfo : EIATTR_CUDA_API_VERSION
	.align		4
        /*0000*/ 	.byte	0x04, 0x37
        /*0002*/ 	.short	(.L_2683 - .L_2682)
.L_2682:
        /*0004*/ 	.word	0x00000082


	//----- nvinfo : EIATTR_KPARAM_INFO
	.align		4
.L_2683:
        /*0008*/ 	.byte	0x04, 0x17
        /*000a*/ 	.short	(.L_2685 - .L_2684)
.L_2684:
        /*000c*/ 	.word	0x00000000
        /*0010*/ 	.short	0x0000
        /*0012*/ 	.short	0x0000
        /*0014*/ 	.byte	0x00, 0xf0, 0xa1, 0x04


	//----- nvinfo : EIATTR_SPARSE_MMA_MASK
	.align		4
.L_2685:
        /*0018*/ 	.byte	0x03, 0x50
        /*001a*/ 	.short	0x0000


	//----- nvinfo : EIATTR_MAXREG_COUNT
	.align		4
        /*001c*/ 	.byte	0x03, 0x1b
        /*001e*/ 	.short	0x0040


	//----- nvinfo : EIATTR_NUM_BARRIERS
	.align		4
        /*0020*/ 	.byte	0x02, 0x4c
        /*0022*/ 	.byte	0x01
	.zero		1


	//----- nvinfo : EIATTR_MERCURY_ISA_VERSION
	.align		4
        /*0024*/ 	.byte	0x03, 0x5f
        /*0026*/ 	.short	0x0101


	//----- nvinfo : EIATTR_COOP_GROUP_MASK_REGIDS
	.align		4
        /*0028*/ 	.byte	0x04, 0x29
        /*002a*/ 	.short	(.L_2687 - .L_2686)


	//   ....[0]....
.L_2686:
        /*002c*/ 	.word	0xffffffff


	//   ....[1]....
        /*0030*/ 	.word	0xffffffff


	//   ....[2]....
        /*0034*/ 	.word	0xffffffff


	//   ....[3]....
        /*0038*/ 	.word	0xffffffff


	//   ....[4]....
        /*003c*/ 	.word	0xffffffff


	//   ....[5]....
        /*0040*/ 	.word	0xffffffff


	//   ....[6]....
        /*0044*/ 	.word	0xffffffff


	//   ....[7]....
        /*0048*/ 	.word	0xffffffff


	//   ....[8]....
        /*004c*/ 	.word	0xffffffff


	//   ....[9]....
        /*0050*/ 	.word	0xffffffff


	//   ....[10]....
        /*0054*/ 	.word	0x05000011


	//   ....[11]....
        /*0058*/ 	.word	0x05000011


	//   ....[12]....
        /*005c*/ 	.word	0x05000011


	//   ....[13]....
        /*0060*/ 	.word	0x05000011


	//   ....[14]....
        /*0064*/ 	.word	0x05000011


	//   ....[15]....
        /*0068*/ 	.word	0x05000011


	//   ....[16]....
        /*006c*/ 	.word	0x05000011


	//   ....[17]....
        /*0070*/ 	.word	0x05000011


	//   ....[18]....
        /*0074*/ 	.word	0x05000011


	//   ....[19]....
        /*0078*/ 	.word	0x05000011


	//----- nvinfo : EIATTR_COOP_GROUP_INSTR_OFFSETS
	.align		4
.L_2687:
        /*007c*/ 	.byte	0x04, 0x28
        /*007e*/ 	.short	(.L_2689 - .L_2688)


	//   ....[0]....
.L_2688:
        /*0080*/ 	.word	0x000008e0


	//   ....[1]....
        /*0084*/ 	.word	0x000008f0


	//   ....[2]....
        /*0088*/ 	.word	0x00000920


	//   ....[3]....
        /*008c*/ 	.word	0x00000930


	//   ....[4]....
        /*0090*/ 	.word	0x00000960


	//   ....[5]....
        /*0094*/ 	.word	0x00000970


	//   ....[6]....
        /*0098*/ 	.word	0x000009a0


	//   ....[7]....
        /*009c*/ 	.word	0x000009b0


	//   ....[8]....
        /*00a0*/ 	.word	0x000009e0


	//   ....[9]....
        /*00a4*/ 	.word	0x000009f0


	//   ....[10]....
        /*00a8*/ 	.word	0x00000bf0


	//   ....[11]....
        /*00ac*/ 	.word	0x00000c60


	//   ....[12]....
        /*00b0*/ 	.word	0x00000cd0


	//   ....[13]....
        /*00b4*/ 	.word	0x00000d40


	//   ....[14]....
        /*00b8*/ 	.word	0x00000db0


	//   ....[15]....
        /*00bc*/ 	.word	0x00000e10


	//   ....[16]....
        /*00c0*/ 	.word	0x00000e80


	//   ....[17]....
        /*00c4*/ 	.word	0x00000ef0


	//   ....[18]....
        /*00c8*/ 	.word	0x00000f60


	//   ....[19]....
        /*00cc*/ 	.word	0x00000fd0


	//----- nvinfo : EIATTR_EXIT_INSTR_OFFSETS
	.align		4
.L_2689:
        /*00d0*/ 	.byte	0x04, 0x1c
        /*00d2*/ 	.short	(.L_2691 - .L_2690)


	//   ....[0]....
.L_2690:
        /*00d4*/ 	.word	0x00000070


	//   ....[1]....
        /*00d8*/ 	.word	0x00000b90


	//----- nvinfo : EIATTR_MAX_THREADS
	.align		4
.L_2691:
        /*00dc*/ 	.byte	0x04, 0x05
        /*00de*/ 	.short	(.L_2693 - .L_2692)
.L_2692:
        /*00e0*/ 	.word	0x00000400
        /*00e4*/ 	.word	0x00000001
        /*00e8*/ 	.word	0x00000001


	//----- nvinfo : EIATTR_CRS_STACK_SIZE
	.align		4
.L_2693:
        /*00ec*/ 	.byte	0x04, 0x1e
        /*00ee*/ 	.short	(.L_2695 - .L_2694)
.L_2694:
        /*00f0*/ 	.word	0x00000000


	//----- nvinfo : EIATTR_CBANK_PARAM_SIZE
	.align		4
.L_2695:
        /*00f4*/ 	.byte	0x03, 0x19
        /*00f6*/ 	.short	0x0128


	//----- nvinfo : EIATTR_PARAM_CBANK
	.align		4
        /*00f8*/ 	.byte	0x04, 0x0a
        /*00fa*/ 	.short	(.L_2697 - .L_2696)
	.align		4
.L_2696:
        /*00fc*/ 	.word	index@(.nv.constant0._ZN10layer_norm22ln_bwd_finalize_kernelINS_22Kernel_traits_finalizeILj7168E6__halfffffjLb0ELj1024ELj4ENS_18Kernel_traits_baseILj7168ES2_ffffjLj1024EEEEELb0ELb1EEEvNS_9BwdParamsE)
        /*0100*/ 	.short	0x0210
        /*0102*/ 	.short	0x0128


	//----- nvinfo : EIATTR_SW_WAR
	.align		4
.L_2697:
        /*0104*/ 	.byte	0x04, 0x36
        /*0106*/ 	.short	(.L_2699 - .L_2698)
.L_2698:
        /*0108*/ 	.word	0x00000008
.L_2699:


//--------------------- .nv.info._ZN10layer_norm40ln_parallel_residual_bwd_finalize_kernelINS_22Kernel_traits_finalizeILj7168E6__halfffffjLb0ELj1024ELj4ENS_18Kernel_traits_baseILj7168ES2_ffffjLj1024EEEEELb1EEEvNS_9BwdParamsE --------------------------
	.section	.nv.info._ZN10layer_norm40ln_parallel_residual_bwd_finalize_kernelINS_22Kernel_traits_finalizeILj7168E6__halfffffjLb0ELj1024ELj4ENS_18Kernel_traits_baseILj7168ES2_ffffjLj1024EEEEELb1EEEvNS_9BwdParamsE,"",@"SHT_CUDA_INFO"
	.sectionflags	@""
	.align	4


	//----- nvinfo : EIATTR_CUDA_API_VERSION
	.align		4
        /*0000*/ 	.byte	0x04, 0x37
        /*0002*/ 	.short	(.L_2701 - .L_2700)
.L_2700:
        /*0004*/ 	.word	0x00000082


	//----- nvinfo : EIATTR_KPARAM_INFO
	.align		4
.L_2701:
        /*0008*/ 	.byte	0x04, 0x17
        /*000a*/ 	.short	(.L_2703 - .L_2702)
.L_2702:
        /*000c*/ 	.word	0x00000000
        /*0010*/ 	.short	0x0000
        /*0012*/ 	.short	0x0000
        /*0014*/ 	.byte	0x00, 0xf0, 0xa1, 0x04


	//----- nvinfo : EIATTR_SPARSE_MMA_MASK
	.align		4
.L_2703:
        /*0018*/ 	.byte	0x03, 0x50
        /*001a*/ 	.short	0x0000


	//----- nvinfo : EIATTR_MAXREG_COUNT
	.align		4
        /*001c*/ 	.byte	0x03, 0x1b
        /*001e*/ 	.short	0x0040


	//----- nvinfo : EIATTR_NUM_BARRIERS
	.align		4
        /*0020*/ 	.byte	0x02, 0x4c
        /*0022*/ 	.byte	0x01
	.zero		1


	//----- nvinfo : EIATTR_MERCURY_ISA_VERSION
	.align		4
        /*0024*/ 	.byte	0x03, 0x5f
        /*0026*/ 	.short	0x0101


	//----- nvinfo : EIATTR_COOP_GROUP_MASK_REGIDS
	.align		4
        /*0028*/ 	.byte	0x04, 0x29
        /*002a*/ 	.short	(.L_2705 - .L_2704)


	//   ....[0]....
.L_2704:
        /*002c*/ 	.word	0xffffffff


	//   ....[1]....
        /*0030*/ 	.word	0xffffffff


	//   ....[2]....
        /*0034*/ 	.word	0xffffffff


	//   ....[3]....
        /*0038*/ 	.word	0xffffffff


	//   ....[4]....
        /*003c*/ 	.word	0xffffffff


	//   ....[5]....
        /*0040*/ 	.word	0xffffffff


	//   ....[6]....
        /*0044*/ 	.word	0xffffffff


	//   ....[7]....
        /*0048*/ 	.word	0xffffffff


	//   ....[8]....
        /*004c*/ 	.word	0xffffffff


	//   ....[9]....
        /*0050*/ 	.word	0xffffffff


	//   ....[10]....
        /*0054*/ 	.word	0xffffffff


	//   ....[11]....
        /*0058*/ 	.word	0xffffffff


	//   ....[12]....
        /*005c*/ 	.word	0xffffffff


	//   ....[13]....
        /*0060*/ 	.word	0xffffffff


	//   ....[14]....
        /*0064*/ 	.word	0xffffffff


	//   ....[15]....
        /*0068*/ 	.word	0xffffffff


	//   ....[16]....
        /*006c*/ 	.word	0xffffffff


	//   ....[17]....
        /*0070*/ 	.word	0xffffffff


	//   ....[18]....
        /*0074*/ 	.word	0xffffffff


	//   ....[19]....
        /*0078*/ 	.word	0xffffffff


	//   ....[20]....
        /*007c*/ 	.word	0x0500000b


	//   ....[21]....
        /*0080*/ 	.word	0x0500000b


	//   ....[22]....
        /*0084*/ 	.word	0x0500000b


	//   ....[23]....
        /*0088*/ 	.word	0x0500000b


	//   ....[24]....
        /*008c*/ 	.word	0x0500000b


	//   ....[25]....
        /*0090*/ 	.word	0x0500000b


	//   ....[26]....
        /*0094*/ 	.word	0x0500000b


	//   ....[27]....
        /*0098*/ 	.word	0x0500000b


	//   ....[28]....
        /*009c*/ 	.word	0x0500000b


	//   ....[29]....
        /*00a0*/ 	.word	0x0500000b


	//   ....[30]....
        /*00a4*/ 	.word	0x0500000b


	//   ....[31]....
        /*00a8*/ 	.word	0x0500000b


	//   ....[32]....
        /*00ac*/ 	.word	0x0500000b


	//   ....[33]....
        /*00b0*/ 	.word	0x0500000b


	//   ....[34]....
        /*00b4*/ 	.word	0x0500000b


	//   ....[35]....
        /*00b8*/ 	.word	0x0500000b


	//   ....[36]....
        /*00bc*/ 	.word	0x0500000b


	//   ....[37]....
        /*00c0*/ 	.word	0x0500000b


	//   ....[38]....
        /*00c4*/ 	.word	0x0500000b


	//   ....[39]....
        /*00c8*/ 	.word	0x0500000b


	//----- nvinfo : EIATTR_COOP_GROUP_INSTR_OFFSETS
	.align		4
.L_2705:
        /*00cc*/ 	.byte	0x04, 0x28
        /*00ce*/ 	.short	(.L_2707 - .L_2706)


	//   ....[0]....
.L_2706:
        /*00d0*/ 	.word	0x00000ce0


	//   ....[1]....
        /*00d4*/ 	.word	0x00000cf0


	//   ....[2]....
        /*00d8*/ 	.word	0x00000d00


	//   ....[3]....
        /*00dc*/ 	.word	0x00000d10


	//   ....[4]....
        /*00e0*/ 	.word	0x00000d40


	//   ....[5]....
        /*00e4*/ 	.word	0x00000d70


	//   ....[6]....
        /*00e8*/ 	.word	0x00000d80


	//   ....[7]....
        /*00ec*/ 	.word	0x00000d90


	//   ....[8]....
        /*00f0*/ 	.word	0x00000db0


	//   ....[9]....
        /*00f4*/ 	.word	0x00000df0


	//   ....[10]....
        /*00f8*/ 	.word	0x00000e00


	//   ....[11]....
        /*00fc*/ 	.word	0x00000e10


	//   ....[12]....
        /*0100*/ 	.word	0x00000e30


	//   ....[13]....
        /*0104*/ 	.word	0x00000e70


	//   ....[14]....
        /*0108*/ 	.word	0x00000e80


	//   ....[15]....
        /*010c*/ 	.word	0x00000e90


	//   ....[16]....
        /*0110*/ 	.word	0x00000eb0


	//   ....[17]....
        /*0114*/ 	.word	0x00000ee0


	//   ....[18]....
        /*0118*/ 	.word	0x00000f00


	//   ....[19]....
        /*011c*/ 	.word	0x00000f10


	//   ....[20]....
        /*0120*/ 	.word	0x00001210


	//   ....[21]....
        /*0124*/ 	.word	0x00001270


	//   ....[22]....
        /*0128*/ 	.word	0x000012d0


	//   ....[23]....
        /*012c*/ 	.word	0x00001330


	//   ....[24]....
        /*0130*/ 	.word	0x00001390


	//   ....[25]....
        /*0134*/ 	.word	0x000013f0


	//   ....[26]....
        /*0138*/ 	.word	0x00001460


	//   ....[27]....
        /*013c*/ 	.word	0x000014d0


	//   ....[28]....
        /*0140*/ 	.word	0x00001540


	//   ....[29]....
        /*0144*/ 	.word	0x000015b0


	//   ....[30]....
        /*0148*/ 	.word	0x00001610


	//   ....[31]....
        /*014c*/ 	.word	0x00001680


	//   ....[32]....
        /*0150*/ 	.word	0x000016f0


	//   ....[33]....
        /*0154*/ 	.word	0x00001760


	//   ....[34]....
        /*0158*/ 	.word	0x000017d0


	//   ....[35]....
        /*015c*/ 	.word	0x00001830


	//   ....[36]....
        /*0160*/ 	.word	0x000018a0


	//   ....[37]....
        /*0164*/ 	.word	0x00001910


	//   ....[38]....
        /*0168*/ 	.word	0x00001980


	//   ....[39]....
        /*016c*/ 	.word	0x000019f0


	//----- nvinfo : EIATTR_EXIT_INSTR_OFFSETS
	.align		4
.L_2707:
        /*0170*/ 	.byte	0x04, 0x1c
        /*0172*/ 	.short	(.L_2709 - .L_2708)


	//   ....[0]....
.L_2708:
        /*0174*/ 	.word	0x00000070


	//   ....[1]....
        /*0178*/ 	.word	0x000011b0


	//----- nvinfo : EIATTR_MAX_THREADS
	.align		4
.L_2709:
        /*017c*/ 	.byte	0x04, 0x05
        /*017e*/ 	.short	(.L_2711 - .L_2710)
.L_2710:
        /*0180*/ 	.word	0x00000400
        /*0184*/ 	.word	0x00000001
        /*0188*/ 	.word	0x00000001


	//----- nvinfo : EIATTR_CRS_STACK_SIZE
	.align		4
.L_2711:
        /*018c*/ 	.byte	0x04, 0x1e
        /*018e*/ 	.short	(.L_2713 - .L_2712)
.L_2712:
        /*0190*/ 	.word	0x00000000


	//----- nvinfo : EIATTR_CBANK_PARAM_SIZE
	.align		4
.L_2713:
        /*0194*/ 	.byte	0x03, 0x19
        /*0196*/ 	.short	0x0128


	//----- nvinfo : EIATTR_PARAM_CBANK
	.align		4
        /*0198*/ 	.byte	0x04, 0x0a
        /*019a*/ 	.short	(.L_2715 - .L_2714)
	.align		4
.L_2714:
        /*019c*/ 	.word	index@(.nv.constant0._ZN10layer_norm40ln_parallel_residual_bwd_finalize_kernelINS_22Kernel_traits_finalizeILj7168E6__halfffffjLb0ELj1024ELj4ENS_18Kernel_traits_baseILj7168ES2_ffffjLj1024EEEEELb1EEEvNS_9BwdParamsE)
        /*01a0*/ 	.short	0x0210
        /*01a2*/ 	.short	0x0128


	//----- nvinfo : EIATTR_SW_WAR
	.align		4
.L_2715:
        /*01a4*/ 	.byte	0x04, 0x36
        /*01a6*/ 	.short	(.L_2717 - .L_2716)
.L_2716:
        /*01a8*/ 	.word	0x00000008
.L_2717:


//--------------------- .nv.info._ZN10layer_norm31ln_parallel_residual_bwd_kernelINS_13Kernel_traitsI6__halfffffjLj7168ELj1ELj1ELj8ELj16ENS_18Kernel_traits_baseILj7168ES2_ffffjLj256EEEEELb1ELb1ELb1EEEvNS_9BwdParamsE --------------------------
	.section	.nv.info._ZN10layer_norm31ln_parallel_residual_bwd_kernelINS_13Kernel_traitsI6__halfffffjLj7168ELj1ELj1ELj8ELj16ENS_18Kernel_traits_baseILj7168ES2_ffffjLj256EEEEELb1ELb1ELb1EEEvNS_9BwdParamsE,"",@"SHT_CUDA_INFO"
	.sectionflags	@""
	.align	4


	//----- nvinfo : EIATTR_CUDA_API_VERSION
	.align		4
        /*0000*/ 	.byte	0x04, 0x37
        /*0002*/ 	.short	(.L_2719 - .L_2718)
.L_2718:
        /*0004*/ 	.word	0x00000082


	//----- nvinfo : EIATTR_KPARAM_INFO
	.align		4
.L_2719:
        /*0008*/ 	.byte	0x04, 0x17
        /*000a*/ 	.short	(.L_2721 - .L_2720)
.L_2720:
        /*000c*/ 	.word	0x00000000
        /*0010*/ 	.short	0x0000
        /*0012*/ 	.short	0x0000
        /*0014*/ 	.byte	0x00, 0xf0, 0xa1, 0x04


	//----- nvinfo : EIATTR_SPARSE_MMA_MASK
	.align		4
.L_2721:
        /*0018*/ 	.byte	0x03, 0x50
        /*001a*/ 	.short	0x0000


	//----- nvinfo : EIATTR_MAXREG_COUNT
	.align		4
        /*001c*/ 	.byte	0x03, 0x1b
        /*001e*/ 	.short	0x00ff


	//----- nvinfo : EIATTR_NUM_BARRIERS
	.align		4
        /*0020*/ 	.byte	0x02, 0x4c
        /*0022*/ 	.byte	0x01
	.zero		1


	//----- nvinfo : EIATTR_MERCURY_ISA_VERSION
	.align		4
        /*0024*/ 	.byte	0x03, 0x5f
        /*0026*/ 	.short	0x0101


	//----- nvinfo : EIATTR_COOP_GROUP_MASK_REGIDS
	.align		4
        /*0028*/ 	.byte	0x04, 0x29
        /*002a*/ 	.short	(.L_2723 - .L_2722)


	//   ....[0]....
.L_2722:
        /*002c*/ 	.word	0xffffffff


	//   ....[1]....
        /*0030*/ 	.word	0xffffffff


	//   ....[2]....
        /*0034*/ 	.word	0xffffffff


	//   ....[3]....
        /*0038*/ 	.word	0xffffffff


	//   ....[4]....
        /*003c*/ 	.word	0xffffffff


	//   ....[5]....
        /*0040*/ 	.word	0xffffffff


	//   ....[6]....
        /*0044*/ 	.word	0xffffffff


	//   ....[7]....
        /*0048*/ 	.word	0xffffffff


	//   ....[8]....
        /*004c*/ 	.word	0xffffffff


	//   ....[9]....
        /*0050*/ 	.word	0xffffffff


	//   ....[10]....
        /*0054*/ 	.word	0x05000056


	//   ....[11]....
        /*0058*/ 	.word	0x05000056


	//   ....[12]....
        /*005c*/ 	.word	0x05000056


	//   ....[13]....
        /*0060*/ 	.word	0x05000056


	//   ....[14]....
        /*0064*/ 	.word	0x05000056


	//   ....[15]....
        /*0068*/ 	.word	0x05000056


	//   ....[16]....
        /*006c*/ 	.word	0x05000056


	//   ....[17]....
        /*0070*/ 	.word	0x05000056


	//   ....[18]....
        /*0074*/ 	.word	0x05000056


	//   ....[19]....
        /*0078*/ 	.word	0x05000056


	//----- nvinfo : EIATTR_COOP_GROUP_INSTR_OFFSETS
	.align		4
.L_2723:
        /*007c*/ 	.byte	0x04, 0x28
        /*007e*/ 	.short	(.L_2725 - .L_2724)


	//   ....[0]....
.L_2724:
        /*0080*/ 	.word	0x00001ef0


	//   ....[1]....
        /*0084*/ 	.word	0x00001f00


	//   ....[2]....
        /*0088*/ 	.word	0x00001f30


	//   ....[3]....
        /*008c*/ 	.word	0x00001f40


	//   ....[4]....
        /*0090*/ 	.word	0x00001f70


	//   ....[5]....
        /*0094*/ 	.word	0x00001f80


	//   ....[6]....
        /*0098*/ 	.word	0x00001fb0


	//   ....[7]....
        /*009c*/ 	.word	0x00001fc0


	//   ....[8]....
        /*00a0*/ 	.word	0x00001ff0


	//   ....[9]....
        /*00a4*/ 	.word	0x00002000


	//   ....[10]....
        /*00a8*/ 	.word	0x00003ff0


	//   ....[11]....
        /*00ac*/ 	.word	0x00004040


	//   ....[12]....
        /*00b0*/ 	.word	0x000040b0


	//   ....[13]....
        /*00b4*/ 	.word	0x00004110


	//   ....[14]....
        /*00b8*/ 	.word	0x00004180


	//   ....[15]....
        /*00bc*/ 	.word	0x000041e0


	//   ....[16]....
        /*00c0*/ 	.word	0x00004250


	//   ....[17]....
        /*00c4*/ 	.word	0x000042b0


	//   ....[18]....
        /*00c8*/ 	.word	0x00004320


	//   ....[19]....
        /*00cc*/ 	.word	0x00004380


	//----- nvinfo : EIATTR_EXIT_INSTR_OFFSETS
	.align		4
.L_2725:
        /*00d0*/ 	.byte	0x04, 0x1c
        /*00d2*/ 	.short	(.L_2727 - .L_2726)


	//   ....[0]....
.L_2726:
        /*00d4*/ 	.word	0x00003f90


	//----- nvinfo : EIATTR_MAX_THREADS
	.align		4
.L_2727:
        /*00d8*/ 	.byte	0x04, 0x05
        /*00da*/ 	.short	(.L_2729 - .L_2728)
.L_2728:
        /*00dc*/ 	.word	0x00000100
        /*00e0*/ 	.word	0x00000001
        /*00e4*/ 	.word	0x00000001


	//----- nvinfo : EIATTR_CRS_STACK_SIZE
	.align		4
.L_2729:
        /*00e8*/ 	.byte	0x04, 0x1e
        /*00ea*/ 	.short	(.L_2731 - .L_2730)
.L_2730:
        /*00ec*/ 	.word	0x00000000


	//----- nvinfo : EIATTR_CBANK_PARAM_SIZE
	.align		4
.L_2731:
        /*00f0*/ 	.byte	0x03, 0x19
        /*00f2*/ 	.short	0x0128


	//----- nvinfo : EIATTR_PARAM_CBANK
	.align		4
        /*00f4*/ 	.byte	0x04, 0x0a
        /*00f6*/ 	.short	(.L_2733 - .L_2732)
	.align		4
.L_2732:
        /*00f8*/ 	.word	index@(.nv.constant0._ZN10layer_norm31ln_parallel_residual_bwd_kernelINS_13Kernel_traitsI6__halfffffjLj7168ELj1ELj1ELj8ELj16ENS_18Kernel_traits_baseILj7168ES2_ffffjLj256EEEEELb1ELb1ELb1EEEvNS_9BwdParamsE)
        /*00fc*/ 	.short	0x0210
        /*00fe*/ 	.short	0x0128


	//----- nvinfo : EIATTR_SW_WAR
	.align		4
.L_2733:
        /*0100*/ 	.byte	0x04, 0x36
        /*0102*/ 	.short	(.L_2735 - .L_2734)
.L_2734:
        /*0104*/ 	.word	0x00000008
.L_2735:


//--------------------- .nv.info._ZN10layer_norm31ln_parallel_residual_bwd_kernelINS_13Kernel_traitsIfffffjLj7168ELj1ELj1ELj8ELj16ENS_18Kernel_traits_baseILj7168EfffffjLj256EEEEELb0ELb0ELb0EEEvNS_9BwdParamsE --------------------------
	.section	.nv.info._ZN10layer_norm31ln_parallel_residual_bwd_kernelINS_13Kernel_traitsIfffffjLj7168ELj1ELj1ELj8ELj16ENS_18Kernel_traits_baseILj7168EfffffjLj256EEEEELb0ELb0ELb0EEEvNS_9BwdParamsE,"",@"SHT_CUDA_INFO"
	.sectionflags	@""
	.align	4


	//----- nvinfo : EIATTR_CUDA_API_VERSION
	.align		4
        /*0000*/ 	.byte	0x04, 0x37
        /*0002*/ 	.short	(.L_2737 - .L_2736)
.L_2736:
        /*0004*/ 	.word	0x00000082


	//----- nvinfo : EIATTR_KPARAM_INFO
	.align		4
.L_2737:
        /*0008*/ 	.byte	0x04, 0x17
        /*000a*/ 	.short	(.L_2739 - .L_2738)
.L_2738:
        /*000c*/ 	.word	0x00000000
        /*0010*/ 	.short	0x0000
        /*0012*/ 	.short	0x0000
        /*0014*/ 	.byte	0x00, 0xf0, 0xa1, 0x04


	//----- nvinfo : EIATTR_SPARSE_MMA_MASK
	.align		4
.L_2739:
        /*0018*/ 	.byte	0x03, 0x50
        /*001a*/ 	.short	0x0000


	//----- nvinfo : EIATTR_MAXREG_COUNT
	.align		4
        /*001c*/ 	.byte	0x03, 0x1b
        /*001e*/ 	.short	0x00ff


	//----- nvinfo : EIATTR_NUM_BARRIERS
	.align		4
        /*0020*/ 	.byte	0x02, 0x4c
        /*0022*/ 	.byte	0x01
	.zero		1


	//----- nvinfo : EIATTR_ANNOTATIONS
	.align		4
        /*0024*/ 	.byte	0x04, 0x55
        /*0026*/ 	.short	(.L_2741 - .L_2740)


	//   ....[0]....
.L_2740:
        /* <DEDUP_REMOVED lines=37> */


	//----- nvinfo : EIATTR_MERCURY_ISA_VERSION
	.align		4
.L_2741:
        /*0268*/ 	.byte	0x03, 0x5f
        /*026a*/ 	.short	0x0101


	//----- nvinfo : EIATTR_COOP_GROUP_MASK_REGIDS
	.align		4
        /*026c*/ 	.byte	0x04, 0x29
        /*026e*/ 	.short	(.L_2743 - .L_2742)


	//   ....[0]....
.L_2742:
        /*0270*/ 	.word	0xffffffff


	//   ....[1]....
        /*0274*/ 	.word	0xffffffff


	//   ....[2]....
        /*0278*/ 	.word	0xffffffff


	//   ....[3]....
        /*027c*/ 	.word	0xffffffff


	//   ....[4]....
        /*0280*/ 	.word	0xffffffff


	//   ....[5]....
        /*0284*/ 	.word	0xffffffff


	//   ....[6]....
        /*0288*/ 	.word	0xffffffff


	//   ....[7]....
        /*028c*/ 	.word	0xffffffff


	//   ....[8]....
        /*0290*/ 	.word	0xffffffff


	//   ....[9]....
        /*0294*/ 	.word	0xffffffff


	//   ....[10]....
        /*0298*/ 	.word	0x050000c9


	//   ....[11]....
        /*029c*/ 	.word	0x050000c9


	//   ....[12]....
        /*02a0*/ 	.word	0x050000c9


	//   ....[13]....
        /*02a4*/ 	.word	0x050000c9


	//   ....[14]....
        /*02a8*/ 	.word	0x050000c9


	//   ....[15]....
        /*02ac*/ 	.word	0x050000c9


	//   ....[16]....
        /*02b0*/ 	.word	0x050000c9


	//   ....[17]....
        /*02b4*/ 	.word	0x050000c9


	//   ....[18]....
        /*02b8*/ 	.word	0x050000c9


	//   ....[19]....
        /*02bc*/ 	.word	0x050000c9


	//----- nvinfo : EIATTR_COOP_GROUP_INSTR_OFFSETS
	.align		4
.L_2743:
        /*02c0*/ 	.byte	0x04, 0x28
        /*02c2*/ 	.short	(.L_2745 - .L_2744)


	//   ....[0]....
.L_2744:
        /*02c4*/ 	.word	0x000028a0


	//   ....[1]....
        /*02c8*/ 	.word	0x000028c0


	//   ....[2]....
        /*02cc*/ 	.word	0x000028e0


	//   ....[3]....
        /*02d0*/ 	.word	0x00002900


	//   ....[4]....
        /*02d4*/ 	.word	0x00002920


	//   ....[5]....
        /*02d8*/ 	.word	0x00002940


	//   ....[6]....
        /*02dc*/ 	.word	0x00002960


	//   ....[7]....
        /*02e0*/ 	.word	0x00002980


	//   ....[8]....
        /*02e4*/ 	.word	0x000029a0


	//   ....[9]....
        /*02e8*/ 	.word	0x000029b0


	//   ....[10]....
        /*02ec*/ 	.word	0x00004990


	//   ....[11]....
        /*02f0*/ 	.word	0x00004a00


	//   ....[12]....
        /*02f4*/ 	.word	0x00004a70


	//   ....[13]....
        /*02f8*/ 	.word	0x00004ae0


	//   ....[14]....
        /*02fc*/ 	.word	0x00004b50


	//   ....[15]....
        /*0300*/ 	.word	0x00004bc0


	//   ....[16]....
        /*0304*/ 	.word	0x00004c30


	//   ....[17]....
        /*0308*/ 	.word	0x00004c80


	//   ....[18]....
        /*030c*/ 	.word	0x00004cf0


	//   ....[19]....
        /*0310*/ 	.word	0x00004d50


	//----- nvinfo : EIATTR_EXIT_INSTR_OFFSETS
	.align		4
.L_2745:
        /*0314*/ 	.byte	0x04, 0x1c
        /*0316*/ 	.short	(.L_2747 - .L_2746)


	//   ....[0]....
.L_2746:
        /*0318*/ 	.word	0x00004860


	//   ....[1]....
        /*031c*/ 	.word	0x00004930


	//----- nvinfo : EIATTR_MAX_THREADS
	.align		4
.L_2747:
        /*0320*/ 	.byte	0x04, 0x05
        /*0322*/ 	.short	(.L_2749 - .L_2748)
.L_2748:
        /*0324*/ 	.word	0x00000100
        /*0328*/ 	.word	0x00000001
        /*032c*/ 	.word	0x00000001


	//----- nvinfo : EIATTR_CRS_STACK_SIZE
	.align		4
.L_2749:
        /*0330*/ 	.byte	0x04, 0x1e
        /*0332*/ 	.short	(.L_2751 - .L_2750)
.L_2750:
        /*0334*/ 	.word	0x00000000


	//----- nvinfo : EIATTR_CBANK_PARAM_SIZE
	.align		4
.L_2751:
        /*0338*/ 	.byte	0x03, 0x19
        /*033a*/ 	.short	0x0128


	//----- nvinfo : EIATTR_PARAM_CBANK
	.align		4
        /*033c*/ 	.byte	0x04, 0x0a
        /*033e*/ 	.short	(.L_2753 - .L_2752)
	.align		4
.L_2752:
        /*0340*/ 	.word	index@(.nv.constant0._ZN10layer_norm31ln_parallel_residual_bwd_kernelINS_13Kernel_traitsIfffffjLj7168ELj1ELj1ELj8ELj16ENS_18Kernel_traits_baseILj7168EfffffjLj256EEEEELb0ELb0ELb0EEEvNS_9BwdParamsE)
        /*0344*/ 	.short	0x0210
        /*0346*/ 	.short	0x0128


	//----- nvinfo : EIATTR_SW_WAR
	.align		4
.L_2753:
        /*0348*/ 	.byte	0x04, 0x36
        /*034a*/ 	.short	(.L_2755 - .L_2754)
.L_2754:
        /*034c*/ 	.word	0x00000008
.L_2755:


//--------------------- .nv.info._ZN10layer_norm31ln_parallel_residual_bwd_kernelINS_13Kernel_traitsIfffffjLj7168ELj1ELj1ELj8ELj16ENS_18Kernel_traits_baseILj7168EfffffjLj256EEEEELb0ELb0ELb1EEEvNS_9BwdParamsE --------------------------
	.section	.nv.info._ZN10layer_norm31ln_parallel_residual_bwd_kernelINS_13Kernel_traitsIfffffjLj7168ELj1ELj1ELj8ELj16ENS_18Kernel_traits_baseILj7168EfffffjLj256EEEEELb0ELb0ELb1EEEvNS_9BwdParamsE,"",@"SHT_CUDA_INFO"
	.sectionflags	@""
	.align	4


	//----- nvinfo : EIATTR_CUDA_API_VERSION
	.align		4
        /*0000*/ 	.byte	0x04, 0x37
        /*0002*/ 	.short	(.L_2757 - .L_2756)
.L_2756:
        /*0004*/ 	.word	0x00000082


	//----- nvinfo : EIATTR_KPARAM_INFO
	.align		4
.L_2757:
        /*0008*/ 	.byte	0x04, 0x17
        /*000a*/ 	.short	(.L_2759 - .L_2758)
.L_2758:
        /*000c*/ 	.word	0x00000000
        /*0010*/ 	.short	0x0000
        /*0012*/ 	.short	0x0000
        /*0014*/ 	.byte	0x00, 0xf0, 0xa1, 0x04


	//----- nvinfo : EIATTR_SPARSE_MMA_MASK
	.align		4
.L_2759:
        /*0018*/ 	.byte	0x03, 0x50
        /*001a*/ 	.short	0x0000


	//----- nvinfo : EIATTR_MAXREG_COUNT
	.align		4
        /*001c*/ 	.byte	0x03, 0x1b
        /*001e*/ 	.short	0x00ff


	//----- nvinfo : EIATTR_NUM_BARRIERS
	.align		4
        /*0020*/ 	.byte	0x02, 0x4c
        /*0022*/ 	.byte	0x01
	.zero		1


	//----- nvinfo : EIATTR_ANNOTATIONS
	.align		4
        /*0024*/ 	.byte	0x04, 0x55
        /*0026*/ 	.short	(.L_2761 - .L_2760)


	//   ....[0]....
.L_2760:
        /* <DEDUP_REMOVED lines=82> */


	//----- nvinfo : EIATTR_MERCURY_ISA_VERSION
	.align		4
.L_2761:
        /*0530*/ 	.byte	0x03, 0x5f
        /*0532*/ 	.short	0x0101


	//----- nvinfo : EIATTR_COOP_GROUP_MASK_REGIDS
	.align		4
        /*0534*/ 	.byte	0x04, 0x29
        /*0536*/ 	.short	(.L_2763 - .L_2762)


	//   ....[0]....
.L_2762:
        /*0538*/ 	.word	0xffffffff


	//   ....[1]....
        /*053c*/ 	.word	0xffffffff


	//   ....[2]....
        /*0540*/ 	.word	0xffffffff


	//   ....[3]....
        /*0544*/ 	.word	0xffffffff


	//   ....[4]....
        /*0548*/ 	.word	0xffffffff


	//   ....[5]....
        /*054c*/ 	.word	0xffffffff


	//   ....[6]....
        /*0550*/ 	.word	0xffffffff


	//   ....[7]....
        /*0554*/ 	.word	0xffffffff


	//   ....[8]....
        /*0558*/ 	.word	0xffffffff


	//   ....[9]....
        /*055c*/ 	.word	0xffffffff


	//   ....[10]....
        /*0560*/ 	.word	0x05000082


	//   ....[11]....
        /*0564*/ 	.word	0x05000082


	//   ....[12]....
        /*0568*/ 	.word	0x05000082


	//   ....[13]....
        /*056c*/ 	.word	0x05000082


	//   ....[14]....
        /*0570*/ 	.word	0x05000082


	//   ....[15]....
        /*0574*/ 	.word	0x05000082


	//   ....[16]....
        /*0578*/ 	.word	0x05000082


	//   ....[17]....
        /*057c*/ 	.word	0x05000082


	//   ....[18]....
        /*0580*/ 	.word	0x05000082


	//   ....[19]....
        /*0584*/ 	.word	0x05000082


	//----- nvinfo : EIATTR_COOP_GROUP_INSTR_OFFSETS
	.align		4
.L_2763:
        /*0588*/ 	.byte	0x04, 0x28
        /*058a*/ 	.short	(.L_2765 - .L_2764)


	//   ....[0]....
.L_2764:
        /*058c*/ 	.word	0x00002990


	//   ....[1]....
        /*0590*/ 	.word	0x000029b0


	//   ....[2]....
        /*0594*/ 	.word	0x000029d0


	//   ....[3]....
        /*0598*/ 	.word	0x000029f0


	//   ....[4]....
        /*059c*/ 	.word	0x00002a10


	//   ....[5]....
        /*05a0*/ 	.word	0x00002a30


	//   ....[6]....
        /*05a4*/ 	.word	0x00002a50


	//   ....[7]....
        /*05a8*/ 	.word	0x00002a70


	//   ....[8]....
        /*05ac*/ 	.word	0x00002a80


	//   ....[9]....
        /*05b0*/ 	.word	0x00002aa0


	//   ....[10]....
        /*05b4*/ 	.word	0x000047c0


	//   ....[11]....
        /*05b8*/ 	.word	0x00004810


	//   ....[12]....
        /*05bc*/ 	.word	0x00004870


	//   ....[13]....
        /*05c0*/ 	.word	0x000048c0


	//   ....[14]....
        /*05c4*/ 	.word	0x00004920


	//   ....[15]....
        /*05c8*/ 	.word	0x00004970


	//   ....[16]....
        /*05cc*/ 	.word	0x000049d0


	//   ....[17]....
        /*05d0*/ 	.word	0x00004a20


	//   ....[18]....
        /*05d4*/ 	.word	0x00004a80


	//   ....[19]....
        /*05d8*/ 	.word	0x00004ad0


	//----- nvinfo : EIATTR_EXIT_INSTR_OFFSETS
	.align		4
.L_2765:
        /*05dc*/ 	.byte	0x04, 0x1c
        /*05de*/ 	.short	(.L_2767 - .L_2766)


	//   ....[0]....
.L_2766:
        /*05e0*/ 	.word	0x00004760


	//----- nvinfo : EIATTR_MAX_THREADS
	.align		4
.L_2767:
        /*05e4*/ 	.byte	0x04, 0x05
        /*05e6*/ 	.short	(.L_2769 - .L_2768)
.L_2768:
        /*05e8*/ 	.word	0x00000100
        /*05ec*/ 	.word	0x00000001
        /*05f0*/ 	.word	0x00000001


	//----- nvinfo : EIATTR_CRS_STACK_SIZE
	.align		4
.L_2769:
        /*05f4*/ 	.byte	0x04, 0x1e
        /*05f6*/ 	.short	(.L_2771 - .L_2770)
.L_2770:
        /*05f8*/ 	.word	0x00000000


	//----- nvinfo : EIATTR_CBANK_PARAM_SIZE
	.align		4
.L_2771:
        /*05fc*/ 	.byte	0x03, 0x19
        /*05fe*/ 	.short	0x0128


	//----- nvinfo : EIATTR_PARAM_CBANK
	.align		4
        /*0600*/ 	.byte	0x04, 0x0a
        /*0602*/ 	.short	(.L_2773 - .L_2772)
	.align		4
.L_2772:
        /*0604*/ 	.word	index@(.nv.constant0._ZN10layer_norm31ln_parallel_residual_bwd_kernelINS_13Kernel_traitsIfffffjLj7168ELj1ELj1ELj8ELj16ENS_18Kernel_traits_baseILj7168EfffffjLj256EEEEELb0ELb0ELb1EEEvNS_9BwdParamsE)
        /*0608*/ 	.short	0x0210
        /*060a*/ 	.short	0x0128


	//----- nvinfo : EIATTR_SW_WAR
	.align		4
.L_2773:
        /*060c*/ 	.byte	0x04, 0x36
        /*060e*/ 	.short	(.L_2775 - .L_2774)
.L_2774:
        /*0610*/ 	.word	0x00000008
.L_2775:


//--------------------- .nv.info._ZN10layer_norm31ln_parallel_residual_bwd_kernelINS_13Kernel_traitsIfffffjLj7168ELj1ELj1ELj8ELj16ENS_18Kernel_traits_baseILj7168EfffffjLj256EEEEELb0ELb1ELb0EEEvNS_9BwdParamsE --------------------------
	.section	.nv.info._ZN10layer_norm31ln_parallel_residual_bwd_kernelINS_13Kernel_traitsIfffffjLj7168ELj1ELj1ELj8ELj16ENS_18Kernel_traits_baseILj7168EfffffjLj256EEEEELb0ELb1ELb0EEEvNS_9BwdParamsE,"",@"SHT_CUDA_INFO"
	.sectionflags	@""
	.align	4


	//----- nvinfo : EIATTR_CUDA_API_VERSION
	.align		4
        /*0000*/ 	.byte	0x04, 0x37
        /*0002*/ 	.short	(.L_2777 - .L_2776)
.L_2776:
        /*0004*/ 	.word	0x00000082


	//----- nvinfo : EIATTR_KPARAM_INFO
	.align		4
.L_2777:
        /*0008*/ 	.byte	0x04, 0x17
        /*000a*/ 	.short	(.L_2779 - .L_2778)
.L_2778:
        /*000c*/ 	.word	0x00000000
        /*0010*/ 	.short	0x0000
        /*0012*/ 	.short	0x0000
        /*0014*/ 	.byte	0x00, 0xf0, 0xa1, 0x04


	//----- nvinfo : EIATTR_SPARSE_MMA_MASK
	.align		4
.L_2779:
        /*0018*/ 	.byte	0x03, 0x50
        /*001a*/ 	.short	0x0000


	//----- nvinfo : EIATTR_MAXREG_COUNT
	.align		4
        /*001c*/ 	.byte	0x03, 0x1b
        /*001e*/ 	.short	0x00ff


	//----- nvinfo : EIATTR_NUM_BARRIERS
	.align		4
        /*0020*/ 	.byte	0x02, 0x4c
        /*0022*/ 	.byte	0x01
	.zero		1


	//----- nvinfo : EIATTR_MERCURY_ISA_VERSION
	.align		4
        /*0024*/ 	.byte	0x03, 0x5f
        /*0026*/ 	.short	0x0101


	//----- nvinfo : EIATTR_COOP_GROUP_MASK_REGIDS
	.align		4
        /*0028*/ 	.byte	0x04, 0x29
        /*002a*/ 	.short	(.L_2781 - .L_2780)


	//   ....[0]....
.L_2780:
        /*002c*/ 	.word	0xffffffff


	//   ....[1]....
        /*0030*/ 	.word	0xffffffff


	//   ....[2]....
        /*0034*/ 	.word	0xffffffff


	//   ....[3]....
        /*0038*/ 	.word	0xffffffff


	//   ....[4]....
        /*003c*/ 	.word	0xffffffff


	//   ....[5]....
        /*0040*/ 	.word	0xffffffff


	//   ....[6]....
        /*0044*/ 	.word	0xffffffff


	//   ....[7]....
        /*0048*/ 	.word	0xffffffff


	//   ....[8]....
        /*004c*/ 	.word	0xffffffff


	//   ....[9]....
        /*0050*/ 	.word	0xffffffff


	//   ....[10]....
        /*0054*/ 	.word	0x050000a5


	//   ....[11]....
        /*0058*/ 	.word	0x050000a5


	//   ....[12]....
        /*005c*/ 	.word	0x050000a5


	//   ....[13]....
        /*0060*/ 	.word	0x050000a5


	//   ....[14]....
        /*0064*/ 	.word	0x050000a5


	//   ....[15]....
        /*0068*/ 	.word	0x050000a5


	//   ....[16]....
        /*006c*/ 	.word	0x050000a5


	//   ....[17]....
        /*0070*/ 	.word	0x050000a5


	//   ....[18]....
        /*0074*/ 	.word	0x050000a5


	//   ....[19]....
        /*0078*/ 	.word	0x050000a5


	//----- nvinfo : EIATTR_COOP_GROUP_INSTR_OFFSETS
	.align		4
.L_2781:
        /*007c*/ 	.byte	0x04, 0x28
        /*007e*/ 	.short	(.L_2783 - .L_2782)


	//   ....[0]....
.L_2782:
        /*0080*/ 	.word	0x00001ad0


	//   ....[1]....
        /*0084*/ 	.word	0x00001ae0


	//   ....[2]....
        /*0088*/ 	.word	0x00001b10


	//   ....[3]....
        /*008c*/ 	.word	0x00001b20


	//   ....[4]....
        /*0090*/ 	.word	0x00001b50


	//   ....[5]....
        /*0094*/ 	.word	0x00001b60


	//   ....[6]....
        /*0098*/ 	.word	0x00001b90


	//   ....[7]....
        /*009c*/ 	.word	0x00001ba0


	//   ....[8]....
        /*00a0*/ 	.word	0x00001bd0


	//   ....[9]....
        /*00a4*/ 	.word	0x00001be0


	//   ....[10]....
        /*00a8*/ 	.word	0x00003700


	//   ....[11]....
        /*00ac*/ 	.word	0x00003750


	//   ....[12]....
        /*00b0*/ 	.word	0x000037c0


	//   ....[13]....
        /*00b4*/ 	.word	0x00003820


	//   ....[14]....
        /*00b8*/ 	.word	0x00003890


	//   ....[15]....
        /*00bc*/ 	.word	0x000038f0


	//   ....[16]....
        /*00c0*/ 	.word	0x00003960


	//   ....[17]....
        /*00c4*/ 	.word	0x000039c0


	//   ....[18]....
        /*00c8*/ 	.word	0x00003a30


	//   ....[19]....
        /*00cc*/ 	.word	0x00003a90


	//----- nvinfo : EIATTR_EXIT_INSTR_OFFSETS
	.align		4
.L_2783:
        /*00d0*/ 	.byte	0x04, 0x1c
        /*00d2*/ 	.short	(.L_2785 - .L_2784)


	//   ....[0]....
.L_2784:
        /*00d4*/ 	.word	0x00003620


	//   ....[1]....
        /*00d8*/ 	.word	0x000036a0


	//----- nvinfo : EIATTR_MAX_THREADS
	.align		4
.L_2785:
        /*00dc*/ 	.byte	0x04, 0x05
        /*00de*/ 	.short	(.L_2787 - .L_2786)
.L_2786:
        /*00e0*/ 	.word	0x00000100
        /*00e4*/ 	.word	0x00000001
        /*00e8*/ 	.word	0x00000001


	//----- nvinfo : EIATTR_CRS_STACK_SIZE
	.align		4
.L_2787:
        /*00ec*/ 	.byte	0x04, 0x1e
        /*00ee*/ 	.short	(.L_2789 - .L_2788)
.L_2788:
        /*00f0*/ 	.word	0x00000000


	//----- nvinfo : EIATTR_CBANK_PARAM_SIZE
	.align		4
.L_2789:
        /*00f4*/ 	.byte	0x03, 0x19
        /*00f6*/ 	.short	0x0128


	//----- nvinfo : EIATTR_PARAM_CBANK
	.align		4
        /*00f8*/ 	.byte	0x04, 0x0a
        /*00fa*/ 	.short	(.L_2791 - .L_2790)
	.align		4
.L_2790:
        /*00fc*/ 	.word	index@(.nv.constant0._ZN10layer_norm31ln_parallel_residual_bwd_kernelINS_13Kernel_traitsIfffffjLj7168ELj1ELj1ELj8ELj16ENS_18Kernel_traits_baseILj7168EfffffjLj256EEEEELb0ELb1ELb0EEEvNS_9BwdParamsE)
        /*0100*/ 	.short	0x0210
        /*0102*/ 	.short	0x0128


	//----- nvinfo : EIATTR_SW_WAR
	.align		4
.L_2791:
        /*0104*/ 	.byte	0x04, 0x36
        /*0106*/ 	.short	(.L_2793 - .L_2792)
.L_2792:
        /*0108*/ 	.word	0x00000008
.L_2793:


//--------------------- .nv.info._ZN10layer_norm31ln_parallel_residual_bwd_kernelINS_13Kernel_traitsIfffffjLj7168ELj1ELj1ELj8ELj16ENS_18Kernel_traits_baseILj7168EfffffjLj256EEEEELb0ELb1ELb1EEEvNS_9BwdParamsE --------------------------
	.section	.nv.info._ZN10layer_norm31ln_parallel_residual_bwd_kernelINS_13Kernel_traitsIfffffjLj7168ELj1ELj1ELj8ELj16ENS_18Kernel_traits_baseILj7168EfffffjLj256EEEEELb0ELb1ELb1EEEvNS_9BwdParamsE,"",@"SHT_CUDA_INFO"
	.sectionflags	@""
	.align	4


	//----- nvinfo : EIATTR_CUDA_API_VERSION
	.align		4
        /*0000*/ 	.byte	0x04, 0x37
        /*0002*/ 	.short	(.L_2795 - .L_2794)
.L_2794:
        /*0004*/ 	.word	0x00000082


	//----- nvinfo : EIATTR_KPARAM_INFO
	.align		4
.L_2795:
        /*0008*/ 	.byte	0x04, 0x17
        /*000a*/ 	.short	(.L_2797 - .L_2796)
.L_2796:
        /*000c*/ 	.word	0x00000000
        /*0010*/ 	.short	0x0000
        /*0012*/ 	.short	0x0000
        /*0014*/ 	.byte	0x00, 0xf0, 0xa1, 0x04


	//----- nvinfo : EIATTR_SPARSE_MMA_MASK
	.align		4
.L_2797:
        /*0018*/ 	.byte	0x03, 0x50
        /*001a*/ 	.short	0x0000


	//----- nvinfo : EIATTR_MAXREG_COUNT
	.align		4
        /*001c*/ 	.byte	0x03, 0x1b
        /*001e*/ 	.short	0x00ff


	//----- nvinfo : EIATTR_NUM_BARRIERS
	.align		4
        /*0020*/ 	.byte	0x02, 0x4c
        /*0022*/ 	.byte	0x01
	.zero		1


	//----- nvinfo : EIATTR_MERCURY_ISA_VERSION
	.align		4
        /*0024*/ 	.byte	0x03, 0x5f
        /*0026*/ 	.short	0x0101


	//----- nvinfo : EIATTR_COOP_GROUP_MASK_REGIDS
	.align		4
        /*0028*/ 	.byte	0x04, 0x29
        /*002a*/ 	.short	(.L_2799 - .L_2798)


	//   ....[0]....
.L_2798:
        /*002c*/ 	.word	0xffffffff


	//   ....[1]....
        /*0030*/ 	.word	0xffffffff


	//   ....[2]....
        /*0034*/ 	.word	0xffffffff


	//   ....[3]....
        /*0038*/ 	.word	0xffffffff


	//   ....[4]....
        /*003c*/ 	.word	0xffffffff


	//   ....[5]....
        /*0040*/ 	.word	0xffffffff


	//   ....[6]....
        /*0044*/ 	.word	0xffffffff


	//   ....[7]....
        /*0048*/ 	.word	0xffffffff


	//   ....[8]....
        /*004c*/ 	.word	0xffffffff


	//   ....[9]....
        /*0050*/ 	.word	0xffffffff


	//   ....[10]....
        /*0054*/ 	.word	0x0500006f


	//   ....[11]....
        /*0058*/ 	.word	0x0500006f


	//   ....[12]....
        /*005c*/ 	.word	0x0500006f


	//   ....[13]....
        /*0060*/ 	.word	0x0500006f


	//   ....[14]....
        /*0064*/ 	.word	0x0500006f


	//   ....[15]....
        /*0068*/ 	.word	0x0500006f


	//   ....[16]....
        /*006c*/ 	.word	0x0500006f


	//   ....[17]....
        /*0070*/ 	.word	0x0500006f


	//   ....[18]....
        /*0074*/ 	.word	0x0500006f


	//   ....[19]....
        /*0078*/ 	.word	0x0500006f


	//----- nvinfo : EIATTR_COOP_GROUP_INSTR_OFFSETS
	.align		4
.L_2799:
        /*007c*/ 	.byte	0x04, 0x28
        /*007e*/ 	.short	(.L_2801 - .L_2800)


	//   ....[0]....
.L_2800:
        /*0080*/ 	.word	0x00001870


	//   ....[1]....
        /*0084*/ 	.word	0x00001880


	//   ....[2]....
        /*0088*/ 	.word	0x000018b0


	//   ....[3]....
        /*008c*/ 	.word	0x000018c0


	//   ....[4]....
        /*0090*/ 	.word	0x000018f0


	//   ....[5]....
        /*0094*/ 	.word	0x00001900


	//   ....[6]....
        /*0098*/ 	.word	0x00001930


	//   ....[7]....
        /*009c*/ 	.word	0x00001940


	//   ....[8]....
        /*00a0*/ 	.word	0x00001980


	//   ....[9]....
        /*00a4*/ 	.word	0x000019a0


	//   ....[10]....
        /*00a8*/ 	.word	0x00003210


	//   ....[11]....
        /*00ac*/ 	.word	0x00003260


	//   ....[12]....
        /*00b0*/ 	.word	0x000032d0


	//   ....[13]....
        /*00b4*/ 	.word	0x00003330


	//   ....[14]....
        /*00b8*/ 	.word	0x000033a0


	//   ....[15]....
        /*00bc*/ 	.word	0x00003400


	//   ....[16]....
        /*00c0*/ 	.word	0x00003470


	//   ....[17]....
        /*00c4*/ 	.word	0x000034d0


	//   ....[18]....
        /*00c8*/ 	.word	0x00003550


	//   ....[19]....
        /*00cc*/ 	.word	0x000035c0


	//----- nvinfo : EIATTR_EXIT_INSTR_OFFSETS
	.align		4
.L_2801:
        /*00d0*/ 	.byte	0x04, 0x1c
        /*00d2*/ 	.short	(.L_2803 - .L_2802)


	//   ....[0]....
.L_2802:
        /*00d4*/ 	.word	0x000031b0


	//----- nvinfo : EIATTR_MAX_THREADS
	.align		4
.L_2803:
        /*00d8*/ 	.byte	0x04, 0x05
        /*00da*/ 	.short	(.L_2805 - .L_2804)
.L_2804:
        /*00dc*/ 	.word	0x00000100
        /*00e0*/ 	.word	0x00000001
        /*00e4*/ 	.word	0x00000001


	//----- nvinfo : EIATTR_CRS_STACK_SIZE
	.align		4
.L_2805:
        /*00e8*/ 	.byte	0x04, 0x1e
        /*00ea*/ 	.short	(.L_2807 - .L_2806)
.L_2806:
        /*00ec*/ 	.word	0x00000000


	//----- nvinfo : EIATTR_CBANK_PARAM_SIZE
	.align		4
.L_2807:
        /*00f0*/ 	.byte	0x03, 0x19
        /*00f2*/ 	.short	0x0128


	//----- nvinfo : EIATTR_PARAM_CBANK
	.align		4
        /*00f4*/ 	.byte	0x04, 0x0a
        /*00f6*/ 	.short	(.L_2809 - .L_2808)
	.align		4
.L_2808:
        /*00f8*/ 	.word	index@(.nv.constant0._ZN10layer_norm31ln_parallel_residual_bwd_kernelINS_13Kernel_traitsIfffffjLj7168ELj1ELj1ELj8ELj16ENS_18Kernel_traits_baseILj7168EfffffjLj256EEEEELb0ELb1ELb1EEEvNS_9BwdParamsE)
        /*00fc*/ 	.short	0x0210
        /*00fe*/ 	.short	0x0128


	//----- nvinfo : EIATTR_SW_WAR
	.align		4
.L_2809:
        /*0100*/ 	.byte	0x04, 0x36
        /*0102*/ 	.short	(.L_2811 - .L_2810)
.L_2810:
        /*0104*/ 	.word	0x00000008
.L_2811:


//--------------------- .nv.info._ZN10layer_norm31ln_parallel_residual_bwd_kernelINS_13Kernel_traitsIfffffjLj7168ELj1ELj1ELj8ELj16ENS_18Kernel_traits_baseILj7168EfffffjLj256EEEEELb1ELb0ELb0EEEvNS_9BwdParamsE --------------------------
	.section	.nv.info._ZN10layer_norm31ln_parallel_residual_bwd_kernelINS_13Kernel_traitsIfffffjLj7168ELj1ELj1ELj8ELj16ENS_18Kernel_traits_baseILj7168EfffffjLj256EEEEELb1ELb0ELb0EEEvNS_9BwdParamsE,"",@"SHT_CUDA_INFO"
	.sectionflags	@""
	.align	4


	//----- nvinfo : EIATTR_CUDA_API_VERSION
	.align		4
        /*0000*/ 	.byte	0x04, 0x37
        /*0002*/ 	.short	(.L_2813 - .L_2812)
.L_2812:
        /*0004*/ 	.word	0x00000082


	//----- nvinfo : EIATTR_KPARAM_INFO
	.align		4
.L_2813:
        /*0008*/ 	.byte	0x04, 0x17
        /*000a*/ 	.short	(.L_2815 - .L_2814)
.L_2814:
        /*000c*/ 	.word	0x00000000
        /*0010*/ 	.short	0x0000
        /*0012*/ 	.short	0x0000
        /*0014*/ 	.byte	0x00, 0xf0, 0xa1, 0x04


	//----- nvinfo : EIATTR_SPARSE_MMA_MASK
	.align		4
.L_2815:
        /*0018*/ 	.byte	0x03, 0x50
        /*001a*/ 	.short	0x0000


	//----- nvinfo : EIATTR_MAXREG_COUNT
	.align		4
        /*001c*/ 	.byte	0x03, 0x1b
        /*001e*/ 	.short	0x00ff


	//----- nvinfo : EIATTR_NUM_BARRIERS
	.align		4
        /*0020*/ 	.byte	0x02, 0x4c
        /*0022*/ 	.byte	0x01
	.zero		1


	//----- nvinfo : EIATTR_ANNOTATIONS
	.align		4
        /*0024*/ 	.byte	0x04, 0x55
        /*0026*/ 	.short	(.L_2817 - .L_2816)


	//   ....[0]....
.L_2816:
        /* <DEDUP_REMOVED lines=48> */


	//----- nvinfo : EIATTR_MERCURY_ISA_VERSION
	.align		4
.L_2817:
        /*0318*/ 	.byte	0x03, 0x5f
        /*031a*/ 	.short	0x0101


	//----- nvinfo : EIATTR_COOP_GROUP_MASK_REGIDS
	.align		4
        /*031c*/ 	.byte	0x04, 0x29
        /*031e*/ 	.short	(.L_2819 - .L_2818)


	//   ....[0]....
.L_2818:
        /*0320*/ 	.word	0xffffffff


	//   ....[1]....
        /*0324*/ 	.word	0xffffffff


	//   ....[2]....
        /*0328*/ 	.word	0xffffffff


	//   ....[3]....
        /*032c*/ 	.word	0xffffffff


	//   ....[4]....
        /*0330*/ 	.word	0xffffffff


	//   ....[5]....
        /*0334*/ 	.word	0xffffffff


	//   ....[6]....
        /*0338*/ 	.word	0xffffffff


	//   ....[7]....
        /*033c*/ 	.word	0xffffffff


	//   ....[8]....
        /*0340*/ 	.word	0xffffffff


	//   ....[9]....
        /*0344*/ 	.word	0xffffffff


	//   ....[10]....
        /*0348*/ 	.word	0x050000be


	//   ....[11]....
        /*034c*/ 	.word	0x050000be


	//   ....[12]....
        /*0350*/ 	.word	0x050000be


	//   ....[13]....
        /*0354*/ 	.word	0x050000be


	//   ....[14]....
        /*0358*/ 	.word	0x050000be


	//   ....[15]....
        /*035c*/ 	.word	0x050000be


	//   ....[16]....
        /*0360*/ 	.word	0x050000be


	//   ....[17]....
        /*0364*/ 	.word	0x050000be


	//   ....[18]....
        /*0368*/ 	.word	0x050000be


	//   ....[19]....
        /*036c*/ 	.word	0x050000be


	//----- nvinfo : EIATTR_COOP_GROUP_INSTR_OFFSETS
	.align		4
.L_2819:
        /*0370*/ 	.byte	0x04, 0x28
        /*0372*/ 	.short	(.L_2821 - .L_2820)


	//   ....[0]....
.L_2820:
        /*0374*/ 	.word	0x00002fc0


	//   ....[1]....
        /*0378*/ 	.word	0x00002fe0


	//   ....[2]....
        /*037c*/ 	.word	0x00003000


	//   ....[3]....
        /*0380*/ 	.word	0x00003020


	//   ....[4]....
        /*0384*/ 	.word	0x00003040


	//   ....[5]....
        /*0388*/ 	.word	0x00003060


	//   ....[6]....
        /*038c*/ 	.word	0x00003080


	//   ....[7]....
        /*0390*/ 	.word	0x000030a0


	//   ....[8]....
        /*0394*/ 	.word	0x000030b0


	//   ....[9]....
        /*0398*/ 	.word	0x000030d0


	//   ....[10]....
        /*039c*/ 	.word	0x00005940


	//   ....[11]....
        /*03a0*/ 	.word	0x000059a0


	//   ....[12]....
        /*03a4*/ 	.word	0x00005a10


	//   ....[13]....
        /*03a8*/ 	.word	0x00005a70


	//   ....[14]....
        /*03ac*/ 	.word	0x00005ae0


	//   ....[15]....
        /*03b0*/ 	.word	0x00005b40


	//   ....[16]....
        /*03b4*/ 	.word	0x00005bb0


	//   ....[17]....
        /*03b8*/ 	.word	0x00005c10


	//   ....[18]....
        /*03bc*/ 	.word	0x00005c80


	//   ....[19]....
        /*03c0*/ 	.word	0x00005cd0


	//----- nvinfo : EIATTR_EXIT_INSTR_OFFSETS
	.align		4
.L_2821:
        /*03c4*/ 	.byte	0x04, 0x1c
        /*03c6*/ 	.short	(.L_2823 - .L_2822)


	//   ....[0]....
.L_2822:
        /*03c8*/ 	.word	0x00005820


	//   ....[1]....
        /*03cc*/ 	.word	0x000058f0


	//----- nvinfo : EIATTR_MAX_THREADS
	.align		4
.L_2823:
        /*03d0*/ 	.byte	0x04, 0x05
        /*03d2*/ 	.short	(.L_2825 - .L_2824)
.L_2824:
        /*03d4*/ 	.word	0x00000100
        /*03d8*/ 	.word	0x00000001
        /*03dc*/ 	.word	0x00000001


	//----- nvinfo : EIATTR_CRS_STACK_SIZE
	.align		4
.L_2825:
        /*03e0*/ 	.byte	0x04, 0x1e
        /*03e2*/ 	.short	(.L_2827 - .L_2826)
.L_2826:
        /*03e4*/ 	.word	0x00000000


	//----- nvinfo : EIATTR_CBANK_PARAM_SIZE
	.align		4
.L_2827:
        /*03e8*/ 	.byte	0x03, 0x19
        /*03ea*/ 	.short	0x0128


	//----- nvinfo : EIATTR_PARAM_CBANK
	.align		4
        /*03ec*/ 	.byte	0x04, 0x0a
        /*03ee*/ 	.short	(.L_2829 - .L_2828)
	.align		4
.L_2828:
        /*03f0*/ 	.word	index@(.nv.constant0._ZN10layer_norm31ln_parallel_residual_bwd_kernelINS_13Kernel_traitsIfffffjLj7168ELj1ELj1ELj8ELj16ENS_18Kernel_traits_baseILj7168EfffffjLj256EEEEELb1ELb0ELb0EEEvNS_9BwdParamsE)
        /*03f4*/ 	.short	0x0210
        /*03f6*/ 	.short	0x0128


	//----- nvinfo : EIATTR_SW_WAR
	.align		4
.L_2829:
        /*03f8*/ 	.byte	0x04, 0x36
        /*03fa*/ 	.short	(.L_2831 - .L_2830)
.L_2830:
        /*03fc*/ 	.word	0x00000008
.L_2831:


//--------------------- .nv.info._ZN10layer_norm31ln_parallel_residual_bwd_kernelINS_13Kernel_traitsIfffffjLj7168ELj1ELj1ELj8ELj16ENS_18Kernel_traits_baseILj7168EfffffjLj256EEEEELb1ELb0ELb1EEEvNS_9BwdParamsE --------------------------
	.section	.nv.info._ZN10layer_norm31ln_parallel_residual_bwd_kernelINS_13Kernel_traitsIfffffjLj7168ELj1ELj1ELj8ELj16ENS_18Kernel_traits_baseILj7168EfffffjLj256EEEEELb1ELb0ELb1EEEvNS_9BwdParamsE,"",@"SHT_CUDA_INFO"
	.sectionflags	@""
	.align	4


	//----- nvinfo : EIATTR_CUDA_API_VERSION
	.align		4
        /*0000*/ 	.byte	0x04, 0x37
        /*0002*/ 	.short	(.L_2833 - .L_2832)
.L_2832:
        /*0004*/ 	.word	0x00000082


	//----- nvinfo : EIATTR_KPARAM_INFO
	.align		4
.L_2833:
        /*0008*/ 	.byte	0x04, 0x17
        /*000a*/ 	.short	(.L_2835 - .L_2834)
.L_2834:
        /*000c*/ 	.word	0x00000000
        /*0010*/ 	.short	0x0000
        /*0012*/ 	.short	0x0000
        /*0014*/ 	.byte	0x00, 0xf0, 0xa1, 0x04


	//----- nvinfo : EIATTR_SPARSE_MMA_MASK
	.align		4
.L_2835:
        /*0018*/ 	.byte	0x03, 0x50
        /*001a*/ 	.short	0x0000


	//----- nvinfo : EIATTR_MAXREG_COUNT
	.align		4
        /*001c*/ 	.byte	0x03, 0x1b
        /*001e*/ 	.short	0x00ff


	//----- nvinfo : EIATTR_NUM_BARRIERS
	.align		4
        /*0020*/ 	.byte	0x02, 0x4c
        /*0022*/ 	.byte	0x01
	.zero		1


	//----- nvinfo : EIATTR_ANNOTATIONS
	.align		4
        /*0024*/ 	.byte	0x04, 0x55
        /*0026*/ 	.short	(.L_2837 - .L_2836)


	//   ....[0]....
.L_2836:
        /* <DEDUP_REMOVED lines=121> */


	//----- nvinfo : EIATTR_MERCURY_ISA_VERSION
	.align		4
.L_2837:
        /*07a8*/ 	.byte	0x03, 0x5f
        /*07aa*/ 	.short	0x0101


	//----- nvinfo : EIATTR_COOP_GROUP_MASK_REGIDS
	.align		4
        /*07ac*/ 	.byte	0x04, 0x29
        /*07ae*/ 	.short	(.L_2839 - .L_2838)


	//   ....[0]....
.L_2838:
        /*07b0*/ 	.word	0xffffffff


	//   ....[1]....
        /*07b4*/ 	.word	0xffffffff


	//   ....[2]....
        /*07b8*/ 	.word	0xffffffff


	//   ....[3]....
        /*07bc*/ 	.word	0xffffffff


	//   ....[4]....
        /*07c0*/ 	.word	0xffffffff


	//   ....[5]....
        /*07c4*/ 	.word	0xffffffff


	//   ....[6]....
        /*07c8*/ 	.word	0xffffffff


	//   ....[7]....
        /*07cc*/ 	.word	0xffffffff


	//   ....[8]....
        /*07d0*/ 	.word	0xffffffff


	//   ....[9]....
        /*07d4*/ 	.word	0xffffffff


	//   ....[10]....
        /*07d8*/ 	.word	0x05000090


	//   ....[11]....
        /*07dc*/ 	.word	0x05000090


	//   ....[12]....
        /*07e0*/ 	.word	0x05000090


	//   ....[13]....
        /*07e4*/ 	.word	0x05000090


	//   ....[14]....
        /*07e8*/ 	.word	0x05000090


	//   ....[15]....
        /*07ec*/ 	.word	0x05000090


	//   ....[16]....
        /*07f0*/ 	.word	0x05000090


	//   ....[17]....
        /*07f4*/ 	.word	0x05000090


	//   ....[18]....
        /*07f8*/ 	.word	0x05000090


	//   ....[19]....
        /*07fc*/ 	.word	0x05000090


	//----- nvinfo : EIATTR_COOP_GROUP_INSTR_OFFSETS
	.align		4
.L_2839:
        /*0800*/ 	.byte	0x04, 0x28
        /*0802*/ 	.short	(.L_2841 - .L_2840)


	//   ....[0]....
.L_2840:
        /*0804*/ 	.word	0x00003080


	//   ....[1]....
        /*0808*/ 	.word	0x000030a0


	//   ....[2]....
        /*080c*/ 	.word	0x000030c0


	//   ....[3]....
        /*0810*/ 	.word	0x000030e0


	//   ....[4]....
        /*0814*/ 	.word	0x00003100


	//   ....[5]....
        /*0818*/ 	.word	0x00003120


	//   ....[6]....
        /*081c*/ 	.word	0x00003140


	//   ....[7]....
        /*0820*/ 	.word	0x00003160


	//   ....[8]....
        /*0824*/ 	.word	0x00003170


	//   ....[9]....
        /*0828*/ 	.word	0x00003190


	//   ....[10]....
        /*082c*/ 	.word	0x000055f0


	//   ....[11]....
        /*0830*/ 	.word	0x00005640


	//   ....[12]....
        /*0834*/ 	.word	0x000056a0


	//   ....[13]....
        /*0838*/ 	.word	0x000056f0


	//   ....[14]....
        /*083c*/ 	.word	0x00005750


	//   ....[15]....
        /*0840*/ 	.word	0x000057a0


	//   ....[16]....
        /*0844*/ 	.word	0x00005800


	//   ....[17]....
        /*0848*/ 	.word	0x00005850


	//   ....[18]....
        /*084c*/ 	.word	0x000058b0


	//   ....[19]....
        /*0850*/ 	.word	0x00005900


	//----- nvinfo : EIATTR_EXIT_INSTR_OFFSETS
	.align		4
.L_2841:
        /*0854*/ 	.byte	0x04, 0x1c
        /*0856*/ 	.short	(.L_2843 - .L_2842)


	//   ....[0]....
.L_2842:
        /*0858*/ 	.word	0x00005590


	//----- nvinfo : EIATTR_MAX_THREADS
	.align		4
.L_2843:
        /*085c*/ 	.byte	0x04, 0x05
        /*085e*/ 	.short	(.L_2845 - .L_2844)
.L_2844:
        /*0860*/ 	.word	0x00000100
        /*0864*/ 	.word	0x00000001
        /*0868*/ 	.word	0x00000001


	//----- nvinfo : EIATTR_CRS_STACK_SIZE
	.align		4
.L_2845:
        /*086c*/ 	.byte	0x04, 0x1e
        /*086e*/ 	.short	(.L_2847 - .L_2846)
.L_2846:
        /*0870*/ 	.word	0x00000000


	//----- nvinfo : EIATTR_CBANK_PARAM_SIZE
	.align		4
.L_2847:
        /*0874*/ 	.byte	0x03, 0x19
        /*0876*/ 	.short	0x0128


	//----- nvinfo : EIATTR_PARAM_CBANK
	.align		4
        /*0878*/ 	.byte	0x04, 0x0a
        /*087a*/ 	.short	(.L_2849 - .L_2848)
	.align		4
.L_2848:
        /*087c*/ 	.word	index@(.nv.constant0._ZN10layer_norm31ln_parallel_residual_bwd_kernelINS_13Kernel_traitsIfffffjLj7168ELj1ELj1ELj8ELj16ENS_18Kernel_traits_baseILj7168EfffffjLj256EEEEELb1ELb0ELb1EEEvNS_9BwdParamsE)
        /*0880*/ 	.short	0x0210
        /*0882*/ 	.short	0x0128


	//----- nvinfo : EIATTR_SW_WAR
	.align		4
.L_2849:
        /*0884*/ 	.byte	0x04, 0x36
        /*0886*/ 	.short	(.L_2851 - .L_2850)
.L_2850:
        /*0888*/ 	.word	0x00000008
.L_2851:


//--------------------- .nv.info._ZN10layer_norm22ln_bwd_finalize_kernelINS_22Kernel_traits_finalizeILj7168EfffffjLb0ELj1024ELj4ENS_18Kernel_traits_baseILj7168EfffffjLj1024EEEEELb0ELb0EEEvNS_9BwdParamsE --------------------------
	.section	.nv.info._ZN10layer_norm22ln_bwd_finalize_kernelINS_22Kernel_traits_finalizeILj7168EfffffjLb0ELj1024ELj4ENS_18Kernel_traits_baseILj7168EfffffjLj1024EEEEELb0ELb0EEEvNS_9BwdParamsE,"",@"SHT_CUDA_INFO"
	.sectionflags	@""
	.align	4


	//----- nvinfo : EIATTR_CUDA_API_VERSION
	.align		4
        /*0000*/ 	.byte	0x04, 0x37
        /*0002*/ 	.short	(.L_2853 - .L_2852)
.L_2852:
        /*0004*/ 	.word	0x00000082


	//----- nvinfo : EIATTR_KPARAM_INFO
	.align		4
.L_2853:
        /*0008*/ 	.byte	0x04, 0x17
        /*000a*/ 	.short	(.L_2855 - .L_2854)
.L_2854:
        /*000c*/ 	.word	0x00000000
        /*0010*/ 	.short	0x0000
        /*0012*/ 	.short	0x0000
        /*0014*/ 	.byte	0x00, 0xf0, 0xa1, 0x04


	//----- nvinfo : EIATTR_SPARSE_MMA_MASK
	.align		4
.L_2855:
        /*0018*/ 	.byte	0x03, 0x50
        /*001a*/ 	.short	0x0000


	//----- nvinfo : EIATTR_MAXREG_COUNT
	.align		4
        /*001c*/ 	.byte	0x03, 0x1b
        /*001e*/ 	.short	0x0040


	//----- nvinfo : EIATTR_NUM_BARRIERS
	.align		4
        /*0020*/ 	.byte	0x02, 0x4c
        /*0022*/ 	.byte	0x01
	.zero		1


	//----- nvinfo : EIATTR_MERCURY_ISA_VERSION
	.align		4
        /*0024*/ 	.byte	0x03, 0x5f
        /*0026*/ 	.short	0x0101


	//----- nvinfo : EIATTR_COOP_GROUP_MASK_REGIDS
	.align		4
        /*0028*/ 	.byte	0x04, 0x29
        /*002a*/ 	.short	(.L_2857 - .L_2856)


	//   ....[0]....
.L_2856:
        /*002c*/ 	.word	0xffffffff


	//   ....[1]....
        /*0030*/ 	.word	0xffffffff


	//   ....[2]....
        /*0034*/ 	.word	0xffffffff


	//   ....[3]....
        /*0038*/ 	.word	0xffffffff


	//   ....[4]....
        /*003c*/ 	.word	0xffffffff


	//   ....[5]....
        /*0040*/ 	.word	0xffffffff


	//   ....[6]....
        /*0044*/ 	.word	0xffffffff


	//   ....[7]....
        /*0048*/ 	.word	0xffffffff


	//   ....[8]....
        /*004c*/ 	.word	0xffffffff


	//   ....[9]....
        /*0050*/ 	.word	0xffffffff


	//   ....[10]....
        /*0054*/ 	.word	0x05000013


	//   ....[11]....
        /*0058*/ 	.word	0x05000013


	//   ....[12]....
        /*005c*/ 	.word	0x05000013


	//   ....[13]....
        /*0060*/ 	.word	0x05000013


	//   ....[14]....
        /*0064*/ 	.word	0x05000013


	//   ....[15]....
        /*0068*/ 	.word	0x05000013


	//   ....[16]....
        /*006c*/ 	.word	0x05000013


	//   ....[17]....
        /*0070*/ 	.word	0x05000013


	//   ....[18]....
        /*0074*/ 	.word	0x05000013


	//   ....[19]....
        /*0078*/ 	.word	0x05000013


	//----- nvinfo : EIATTR_COOP_GROUP_INSTR_OFFSETS
	.align		4
.L_2857:
        /*007c*/ 	.byte	0x04, 0x28
        /*007e*/ 	.short	(.L_2859 - .L_2858)


	//   ....[0]....
.L_2858:
        /*0080*/ 	.word	0x000008e0


	//   ....[1]....
        /*0084*/ 	.word	0x000008f0


	//   ....[2]....
        /*0088*/ 	.word	0x00000920


	//   ....[3]....
        /*008c*/ 	.word	0x00000930


	//   ....[4]....
        /*0090*/ 	.word	0x00000960


	//   ....[5]....
        /*0094*/ 	.word	0x00000970


	//   ....[6]....
        /*0098*/ 	.word	0x000009a0


	//   ....[7]....
        /*009c*/ 	.word	0x000009b0


	//   ....[8]....
        /*00a0*/ 	.word	0x000009e0


	//   ....[9]....
        /*00a4*/ 	.word	0x000009f0


	//   ....[10]....
        /*00a8*/ 	.word	0x00000bf0


	//   ....[11]....
        /*00ac*/ 	.word	0x00000c60


	//   ....[12]....
        /*00b0*/ 	.word	0x00000cd0


	//   ....[13]....
        /*00b4*/ 	.word	0x00000d40


	//   ....[14]....
        /*00b8*/ 	.word	0x00000db0


	//   ....[15]....
        /*00bc*/ 	.word	0x00000e10


	//   ....[16]....
        /*00c0*/ 	.word	0x00000e80


	//   ....[17]....
        /*00c4*/ 	.word	0x00000ef0


	//   ....[18]....
        /*00c8*/ 	.word	0x00000f60


	//   ....[19]....
        /*00cc*/ 	.word	0x00000fd0


	//----- nvinfo : EIATTR_EXIT_INSTR_OFFSETS
	.align		4
.L_2859:
        /*00d0*/ 	.byte	0x04, 0x1c
        /*00d2*/ 	.short	(.L_2861 - .L_2860)


	//   ....[0]....
.L_2860:
        /*00d4*/ 	.word	0x00000070


	//   ....[1]....
        /*00d8*/ 	.word	0x00000b90


	//----- nvinfo : EIATTR_MAX_THREADS
	.align		4
.L_2861:
        /*00dc*/ 	.byte	0x04, 0x05
        /*00de*/ 	.short	(.L_2863 - .L_2862)
.L_2862:
        /*00e0*/ 	.word	0x00000400
        /*00e4*/ 	.word	0x00000001
        /*00e8*/ 	.word	0x00000001


	//----- nvinfo : EIATTR_CRS_STACK_SIZE
	.align		4
.L_2863:
        /*00ec*/ 	.byte	0x04, 0x1e
        /*00ee*/ 	.short	(.L_2865 - .L_2864)
.L_2864:
        /*00f0*/ 	.word	0x00000000


	//----- nvinfo : EIATTR_CBANK_PARAM_SIZE
	.align		4
.L_2865:
        /*00f4*/ 	.byte	0x03, 0x19
        /*00f6*/ 	.short	0x0128


	//----- nvinfo : EIATTR_PARAM_CBANK
	.align		4
        /*00f8*/ 	.byte	0x04, 0x0a
        /*00fa*/ 	.short	(.L_2867 - .L_2866)
	.align		4
.L_2866:
        /*00fc*/ 	.word	index@(.nv.constant0._ZN10layer_norm22ln_bwd_finalize_kernelINS_22Kernel_traits_finalizeILj7168EfffffjLb0ELj1024ELj4ENS_18Kernel_traits_baseILj7168EfffffjLj1024EEEEELb0ELb0EEEvNS_9BwdParamsE)
        /*0100*/ 	.short	0x0210
        /*0102*/ 	.short	0x0128


	//----- nvinfo : EIATTR_SW_WAR
	.align		4
.L_2867:
        /*0104*/ 	.byte	0x04, 0x36
        /*0106*/ 	.short	(.L_2869 - .L_2868)
.L_2868:
        /*0108*/ 	.word	0x00000008
.L_2869:


//--------------------- .nv.info._ZN10layer_norm40ln_parallel_residual_bwd_finalize_kernelINS_22Kernel_traits_finalizeILj7168EfffffjLb0ELj1024ELj4ENS_18Kernel_traits_baseILj7168EfffffjLj1024EEEEELb0EEEvNS_9BwdParamsE --------------------------
	.section	.nv.info._ZN10layer_norm40ln_parallel_residual_bwd_finalize_kernelINS_22Kernel_traits_finalizeILj7168EfffffjLb0ELj1024ELj4ENS_18Kernel_traits_baseILj7168EfffffjLj1024EEEEELb0EEEvNS_9BwdParamsE,"",@"SHT_CUDA_INFO"
	.sectionflags	@""
	.align	4


	//----- nvinfo : EIATTR_CUDA_API_VERSION
	.align		4
        /*0000*/ 	.byte	0x04, 0x37
        /*0002*/ 	.short	(.L_2871 - .L_2870)
.L_2870:
        /*0004*/ 	.word	0x00000082


	//----- nvinfo : EIATTR_KPARAM_INFO
	.align		4
.L_2871:
        /*0008*/ 	.byte	0x04, 0x17
        /*000a*/ 	.short	(.L_2873 - .L_2872)
.L_2872:
        /*000c*/ 	.word	0x00000000
        /*0010*/ 	.short	0x0000
        /*0012*/ 	.short	0x0000
        /*0014*/ 	.byte	0x00, 0xf0, 0xa1, 0x04


	//----- nvinfo : EIATTR_SPARSE_MMA_MASK
	.align		4
.L_2873:
        /*0018*/ 	.byte	0x03, 0x50
        /*001a*/ 	.short	0x0000


	//----- nvinfo : EIATTR_MAXREG_COUNT
	.align		4
        /*001c*/ 	.byte	0x03, 0x1b
        /*001e*/ 	.short	0x0040


	//----- nvinfo : EIATTR_NUM_BARRIERS
	.align		4
        /*0020*/ 	.byte	0x02, 0x4c
        /*0022*/ 	.byte	0x01
	.zero		1


	//----- nvinfo : EIATTR_MERCURY_ISA_VERSION
	.align		4
        /*0024*/ 	.byte	0x03, 0x5f
        /*0026*/ 	.short	0x0101


	//----- nvinfo : EIATTR_COOP_GROUP_MASK_REGIDS
	.align		4
        /*0028*/ 	.byte	0x04, 0x29
        /*002a*/ 	.short	(.L_2875 - .L_2874)


	//   ....[0]....
.L_2874:
        /*002c*/ 	.word	0xffffffff


	//   ....[1]....
        /*0030*/ 	.word	0xffffffff


	//   ....[2]....
        /*0034*/ 	.word	0xffffffff


	//   ....[3]....
        /*0038*/ 	.word	0xffffffff


	//   ....[4]....
        /*003c*/ 	.word	0xffffffff


	//   ....[5]....
        /*0040*/ 	.word	0xffffffff


	//   ....[6]....
        /*0044*/ 	.word	0xffffffff


	//   ....[7]....
        /*0048*/ 	.word	0xffffffff


	//   ....[8]....
        /*004c*/ 	.word	0xffffffff


	//   ....[9]....
        /*0050*/ 	.word	0xffffffff


	//   ....[10]....
        /*0054*/ 	.word	0xffffffff


	//   ....[11]....
        /*0058*/ 	.word	0xffffffff


	//   ....[12]....
        /*005c*/ 	.word	0xffffffff


	//   ....[13]....
        /*0060*/ 	.word	0xffffffff


	//   ....[14]....
        /*0064*/ 	.word	0xffffffff


	//   ....[15]....
        /*0068*/ 	.word	0xffffffff


	//   ....[16]....
        /*006c*/ 	.word	0xffffffff


	//   ....[17]....
        /*0070*/ 	.word	0xffffffff


	//   ....[18]....
        /*0074*/ 	.word	0xffffffff


	//   ....[19]....
        /*0078*/ 	.word	0xffffffff


	//   ....[20]....
        /*007c*/ 	.word	0x0500000c


	//   ....[21]....
        /*0080*/ 	.word	0x0500000c


	//   ....[22]....
        /*0084*/ 	.word	0x0500000c


	//   ....[23]....
        /*0088*/ 	.word	0x0500000c


	//   ....[24]....
        /*008c*/ 	.word	0x0500000c


	//   ....[25]....
        /*0090*/ 	.word	0x0500000c


	//   ....[26]....
        /*0094*/ 	.word	0x0500000c


	//   ....[27]....
        /*0098*/ 	.word	0x0500000c


	//   ....[28]....
        /*009c*/ 	.word	0x0500000c


	//   ....[29]....
        /*00a0*/ 	.word	0x0500000c


	//   ....[30]....
        /*00a4*/ 	.word	0x0500000c


	//   ....[31]....
        /*00a8*/ 	.word	0x0500000c


	//   ....[32]....
        /*00ac*/ 	.word	0x0500000c


	//   ....[33]....
        /*00b0*/ 	.word	0x0500000c


	//   ....[34]....
        /*00b4*/ 	.word	0x0500000c


	//   ....[35]....
        /*00b8*/ 	.word	0x0500000c


	//   ....[36]....
        /*00bc*/ 	.word	0x0500000c


	//   ....[37]....
        /*00c0*/ 	.word	0x0500000c


	//   ....[38]....
        /*00c4*/ 	.word	0x0500000c


	//   ....[39]....
        /*00c8*/ 	.word	0x0500000c


	//----- nvinfo : EIATTR_COOP_GROUP_INSTR_OFFSETS
	.align		4
.L_2875:
        /*00cc*/ 	.byte	0x04, 0x28
        /*00ce*/ 	.short	(.L_2877 - .L_2876)


	//   ....[0]....
.L_2876:
        /*00d0*/ 	.word	0x00000ce0


	//   ....[1]....
        /*00d4*/ 	.word	0x00000cf0


	//   ....[2]....
        /*00d8*/ 	.word	0x00000d00


	//   ....[3]....
        /*00dc*/ 	.word	0x00000d10


	//   ....[4]....
        /*00e0*/ 	.word	0x00000d40


	//   ....[5]....
        /*00e4*/ 	.word	0x00000d70


	//   ....[6]....
        /*00e8*/ 	.word	0x00000d80


	//   ....[7]....
        /*00ec*/ 	.word	0x00000d90


	//   ....[8]....
        /*00f0*/ 	.word	0x00000db0


	//   ....[9]....
        /*00f4*/ 	.word	0x00000df0


	//   ....[10]....
        /*00f8*/ 	.word	0x00000e00


	//   ....[11]....
        /*00fc*/ 	.word	0x00000e10


	//   ....[12]....
        /*0100*/ 	.word	0x00000e30


	//   ....[13]....
        /*0104*/ 	.word	0x00000e70


	//   ....[14]....
        /*0108*/ 	.word	0x00000e80


	//   ....[15]....
        /*010c*/ 	.word	0x00000e90


	//   ....[16]....
        /*0110*/ 	.word	0x00000eb0


	//   ....[17]....
        /*0114*/ 	.word	0x00000ee0


	//   ....[18]....
        /*0118*/ 	.word	0x00000f00


	//   ....[19]....
        /*011c*/ 	.word	0x00000f10


	//   ....[20]....
        /*0120*/ 	.word	0x000011f0


	//   ....[21]....
        /*0124*/ 	.word	0x00001250


	//   ....[22]....
        /*0128*/ 	.word	0x000012b0


	//   ....[23]....
        /*012c*/ 	.word	0x00001310


	//   ....[24]....
        /*0130*/ 	.word	0x00001370


	//   ....[25]....
        /*0134*/ 	.word	0x000013d0


	//   ....[26]....
        /*0138*/ 	.word	0x00001440


	//   ....[27]....
        /*013c*/ 	.word	0x000014b0


	//   ....[28]....
        /*0140*/ 	.word	0x00001520


	//   ....[29]....
        /*0144*/ 	.word	0x00001590


	//   ....[30]....
        /*0148*/ 	.word	0x000015f0


	//   ....[31]....
        /*014c*/ 	.word	0x00001660


	//   ....[32]....
        /*0150*/ 	.word	0x000016d0


	//   ....[33]....
        /*0154*/ 	.word	0x00001740


	//   ....[34]....
        /*0158*/ 	.word	0x000017b0


	//   ....[35]....
        /*015c*/ 	.word	0x00001810


	//   ....[36]....
        /*0160*/ 	.word	0x00001880


	//   ....[37]....
        /*0164*/ 	.word	0x000018f0


	//   ....[38]....
        /*0168*/ 	.word	0x00001960


	//   ....[39]....
        /*016c*/ 	.word	0x000019d0


	//----- nvinfo : EIATTR_EXIT_INSTR_OFFSETS
	.align		4
.L_2877:
        /*0170*/ 	.byte	0x04, 0x1c
        /*0172*/ 	.short	(.L_2879 - .L_2878)


	//   ....[0]....
.L_2878:
        /*0174*/ 	.word	0x00000070


	//   ....[1]....
        /*0178*/ 	.word	0x00001190


	//----- nvinfo : EIATTR_MAX_THREADS
	.align		4
.L_2879:
        /*017c*/ 	.byte	0x04, 0x05
        /*017e*/ 	.short	(.L_2881 - .L_2880)
.L_2880:
        /*0180*/ 	.word	0x00000400
        /*0184*/ 	.word	0x00000001
        /*0188*/ 	.word	0x00000001


	//----- nvinfo : EIATTR_CRS_STACK_SIZE
	.align		4
.L_2881:
        /*018c*/ 	.byte	0x04, 0x1e
        /*018e*/ 	.short	(.L_2883 - .L_2882)
.L_2882:
        /*0190*/ 	.word	0x00000000


	//----- nvinfo : EIATTR_CBANK_PARAM_SIZE
	.align		4
.L_2883:
        /*0194*/ 	.byte	0x03, 0x19
        /*0196*/ 	.short	0x0128


	//----- nvinfo : EIATTR_PARAM_CBANK
	.align		4
        /*0198*/ 	.byte	0x04, 0x0a
        /*019a*/ 	.short	(.L_2885 - .L_2884)
	.align		4
.L_2884:
        /*019c*/ 	.word	index@(.nv.constant0._ZN10layer_norm40ln_parallel_residual_bwd_finalize_kernelINS_22Kernel_traits_finalizeILj7168EfffffjLb0ELj1024ELj4ENS_18Kernel_traits_baseILj7168EfffffjLj1024EEEEELb0EEEvNS_9BwdParamsE)
        /*01a0*/ 	.short	0x0210
        /*01a2*/ 	.short	0x0128


	//----- nvinfo : EIATTR_SW_WAR
	.align		4
.L_2885:
        /*01a4*/ 	.byte	0x04, 0x36
        /*01a6*/ 	.short	(.L_2887 - .L_2886)
.L_2886:
        /*01a8*/ 	.word	0x00000008
.L_2887:


//--------------------- .nv.info._ZN10layer_norm31ln_parallel_residual_bwd_kernelINS_13Kernel_traitsIfffffjLj7168ELj1ELj1ELj8ELj16ENS_18Kernel_traits_baseILj7168EfffffjLj256EEEEELb1ELb1ELb0EEEvNS_9BwdParamsE --------------------------
	.section	.nv.info._ZN10layer_norm31ln_parallel_residual_bwd_kernelINS_13Kernel_traitsIfffffjLj7168ELj1ELj1ELj8ELj16ENS_18Kernel_traits_baseILj7168EfffffjLj256EEEEELb1ELb1ELb0EEEvNS_9BwdParamsE,"",@"SHT_CUDA_INFO"
	.sectionflags	@""
	.align	4


	//----- nvinfo : EIATTR_CUDA_API_VERSION
	.align		4
        /*0000*/ 	.byte	0x04, 0x37
        /*0002*/ 	.short	(.L_2889 - .L_2888)
.L_2888:
        /*0004*/ 	.word	0x00000082


	//----- nvinfo : EIATTR_KPARAM_INFO
	.align		4
.L_2889:
        /*0008*/ 	.byte	0x04, 0x17
        /*000a*/ 	.short	(.L_2891 - .L_2890)
.L_2890:
        /*000c*/ 	.word	0x00000000
        /*0010*/ 	.short	0x0000
        /*0012*/ 	.short	0x0000
        /*0014*/ 	.byte	0x00, 0xf0, 0xa1, 0x04


	//----- nvinfo : EIATTR_SPARSE_MMA_MASK
	.align		4
.L_2891:
        /*0018*/ 	.byte	0x03, 0x50
        /*001a*/ 	.short	0x0000


	//----- nvinfo : EIATTR_MAXREG_COUNT
	.align		4
        /*001c*/ 	.byte	0x03, 0x1b
        /*001e*/ 	.short	0x00ff


	//----- nvinfo : EIATTR_NUM_BARRIERS
	.align		4
        /*0020*/ 	.byte	0x02, 0x4c
        /*0022*/ 	.byte	0x01
	.zero		1


	//----- nvinfo : EIATTR_MERCURY_ISA_VERSION
	.align		4
        /*0024*/ 	.byte	0x03, 0x5f
        /*0026*/ 	.short	0x0101


	//----- nvinfo : EIATTR_COOP_GROUP_MASK_REGIDS
	.align		4
        /*0028*/ 	.byte	0x04, 0x29
        /*002a*/ 	.short	(.L_2893 - .L_2892)


	//   ....[0]....
.L_2892:
        /*002c*/ 	.word	0xffffffff


	//   ....[1]....
        /*0030*/ 	.word	0xffffffff


	//   ....[2]....
        /*0034*/ 	.word	0xffffffff


	//   ....[3]....
        /*0038*/ 	.word	0xffffffff


	//   ....[4]....
        /*003c*/ 	.word	0xffffffff


	//   ....[5]....
        /*0040*/ 	.word	0xffffffff


	//   ....[6]....
        /*0044*/ 	.word	0xffffffff


	//   ....[7]....
        /*0048*/ 	.word	0xffffffff


	//   ....[8]....
        /*004c*/ 	.word	0xffffffff


	//   ....[9]....
        /*0050*/ 	.word	0xffffffff


	//   ....[10]....
        /*0054*/ 	.word	0x050000a2


	//   ....[11]....
        /*0058*/ 	.word	0x050000a2


	//   ....[12]....
        /*005c*/ 	.word	0x050000a2


	//   ....[13]....
        /*0060*/ 	.word	0x050000a2


	//   ....[14]....
        /*0064*/ 	.word	0x050000a2


	//   ....[15]....
        /*0068*/ 	.word	0x050000a2


	//   ....[16]....
        /*006c*/ 	.word	0x050000a2


	//   ....[17]....
        /*0070*/ 	.word	0x050000a2


	//   ....[18]....
        /*0074*/ 	.word	0x050000a2


	//   ....[19]....
        /*0078*/ 	.word	0x050000a2


	//----- nvinfo : EIATTR_COOP_GROUP_INSTR_OFFSETS
	.align		4
.L_2893:
        /*007c*/ 	.byte	0x04, 0x28
        /*007e*/ 	.short	(.L_2895 - .L_2894)


	//   ....[0]....
.L_2894:
        /*0080*/ 	.word	0x00001fb0


	//   ....[1]....
        /*0084*/ 	.word	0x00001fc0


	//   ....[2]....
        /*0088*/ 	.word	0x00001ff0


	//   ....[3]....
        /*008c*/ 	.word	0x00002000


	//   ....[4]....
        /*0090*/ 	.word	0x00002030


	//   ....[5]....
        /*0094*/ 	.word	0x00002040


	//   ....[6]....
        /*0098*/ 	.word	0x00002070


	//   ....[7]....
        /*009c*/ 	.word	0x00002080


	//   ....[8]....
        /*00a0*/ 	.word	0x000020b0


	//   ....[9]....
        /*00a4*/ 	.word	0x000020c0


	//   ....[10]....
        /*00a8*/ 	.word	0x000044a0


	//   ....[11]....
        /*00ac*/ 	.word	0x000044f0


	//   ....[12]....
        /*00b0*/ 	.word	0x00004560


	//   ....[13]....
        /*00b4*/ 	.word	0x000045c0


	//   ....[14]....
        /*00b8*/ 	.word	0x00004630


	//   ....[15]....
        /*00bc*/ 	.word	0x00004690


	//   ....[16]....
        /*00c0*/ 	.word	0x00004700


	//   ....[17]....
        /*00c4*/ 	.word	0x00004760


	//   ....[18]....
        /*00c8*/ 	.word	0x000047d0


	//   ....[19]....
        /*00cc*/ 	.word	0x00004830


	//----- nvinfo : EIATTR_EXIT_INSTR_OFFSETS
	.align		4
.L_2895:
        /*00d0*/ 	.byte	0x04, 0x1c
        /*00d2*/ 	.short	(.L_2897 - .L_2896)


	//   ....[0]....
.L_2896:
        /*00d4*/ 	.word	0x000043c0


	//   ....[1]....
        /*00d8*/ 	.word	0x00004440


	//----- nvinfo : EIATTR_MAX_THREADS
	.align		4
.L_2897:
        /*00dc*/ 	.byte	0x04, 0x05
        /*00de*/ 	.short	(.L_2899 - .L_2898)
.L_2898:
        /*00e0*/ 	.word	0x00000100
        /*00e4*/ 	.word	0x00000001
        /*00e8*/ 	.word	0x00000001


	//----- nvinfo : EIATTR_CRS_STACK_SIZE
	.align		4
.L_2899:
        /*00ec*/ 	.byte	0x04, 0x1e
        /*00ee*/ 	.short	(.L_2901 - .L_2900)
.L_2900:
        /*00f0*/ 	.word	0x00000000


	//----- nvinfo : EIATTR_CBANK_PARAM_SIZE
	.align		4
.L_2901:
        /*00f4*/ 	.byte	0x03, 0x19
        /*00f6*/ 	.short	0x0128


	//----- nvinfo : EIATTR_PARAM_CBANK
	.align		4
        /*00f8*/ 	.byte	0x04, 0x0a
        /*00fa*/ 	.short	(.L_2903 - .L_2902)
	.align		4
.L_2902:
        /*00fc*/ 	.word	index@(.nv.constant0._ZN10layer_norm31ln_parallel_residual_bwd_kernelINS_13Kernel_traitsIfffffjLj7168ELj1ELj1ELj8ELj16ENS_18Kernel_traits_baseILj7168EfffffjLj256EEEEELb1ELb1ELb0EEEvNS_9BwdParamsE)
        /*0100*/ 	.short	0x0210
        /*0102*/ 	.short	0x0128


	//----- nvinfo : EIATTR_SW_WAR
	.align		4
.L_2903:
        /*0104*/ 	.byte	0x04, 0x36
        /*0106*/ 	.short	(.L_2905 - .L_2904)
.L_2904:
        /*0108*/ 	.word	0x00000008
.L_2905:


//--------------------- .nv.info._ZN10layer_norm22ln_bwd_finalize_kernelINS_22Kernel_traits_finalizeILj7168EfffffjLb0ELj1024ELj4ENS_18Kernel_traits_baseILj7168EfffffjLj1024EEEEELb0ELb1EEEvNS_9BwdParamsE --------------------------
	.section	.nv.info._ZN10layer_norm22ln_bwd_finalize_kernelINS_22Kernel_traits_finalizeILj7168EfffffjLb0ELj1024ELj4ENS_18Kernel_traits_baseILj7168EfffffjLj1024EEEEELb0ELb1EEEvNS_9BwdParamsE,"",@"SHT_CUDA_INFO"
	.sectionflags	@""
	.align	4


	//----- nvinfo : EIATTR_CUDA_API_VERSION
	.align		4
        /*0000*/ 	.byte	0x04, 0x37
        /*0002*/ 	.short	(.L_2907 - .L_2906)
.L_2906:
        /*0004*/ 	.word	0x00000082


	//----- nvinfo : EIATTR_KPARAM_INFO
	.align		4
.L_2907:
        /*0008*/ 	.byte	0x04, 0x17
        /*000a*/ 	.short	(.L_2909 - .L_2908)
.L_2908:
        /*000c*/ 	.word	0x00000000
        /*0010*/ 	.short	0x0000
        /*0012*/ 	.short	0x0000
        /*0014*/ 	.byte	0x00, 0xf0, 0xa1, 0x04


	//----- nvinfo : EIATTR_SPARSE_MMA_MASK
	.align		4
.L_2909:
        /*0018*/ 	.byte	0x03, 0x50
        /*001a*/ 	.short	0x0000


	//----- nvinfo : EIATTR_MAXREG_COUNT
	.align		4
        /*001c*/ 	.byte	0x03, 0x1b
        /*001e*/ 	.short	0x0040


	//----- nvinfo : EIATTR_NUM_BARRIERS
	.align		4
        /*0020*/ 	.byte	0x02, 0x4c
        /*0022*/ 	.byte	0x01
	.zero		1


	//----- nvinfo : EIATTR_MERCURY_ISA_VERSION
	.align		4
        /*0024*/ 	.byte	0x03, 0x5f
        /*0026*/ 	.short	0x0101


	//----- nvinfo : EIATTR_COOP_GROUP_MASK_REGIDS
	.align		4
        /*0028*/ 	.byte	0x04, 0x29
        /*002a*/ 	.short	(.L_2911 - .L_2910)


	//   ....[0]....
.L_2910:
        /*002c*/ 	.word	0xffffffff


	//   ....[1]....
        /*0030*/ 	.word	0xffffffff


	//   ....[2]....
        /*0034*/ 	.word	0xffffffff


	//   ....[3]....
        /*0038*/ 	.word	0xffffffff


	//   ....[4]....
        /*003c*/ 	.word	0xffffffff


	//   ....[5]....
        /*0040*/ 	.word	0xffffffff


	//   ....[6]....
        /*0044*/ 	.word	0xffffffff


	//   ....[7]....
        /*0048*/ 	.word	0xffffffff


	//   ....[8]....
        /*004c*/ 	.word	0xffffffff


	//   ....[9]....
        /*0050*/ 	.word	0xffffffff


	//   ....[10]....
        /*0054*/ 	.word	0x05000011


	//   ....[11]....
        /*0058*/ 	.word	0x05000011


	//   ....[12]....
        /*005c*/ 	.word	0x05000011


	//   ....[13]....
        /*0060*/ 	.word	0x05000011


	//   ....[14]....
        /*0064*/ 	.word	0x05000011


	//   ....[15]....
        /*0068*/ 	.word	0x05000011


	//   ....[16]....
        /*006c*/ 	.word	0x05000011


	//   ....[17]....
        /*0070*/ 	.word	0x05000011


	//   ....[18]....
        /*0074*/ 	.word	0x05000011


	//   ....[19]....
        /*0078*/ 	.word	0x05000011


	//----- nvinfo : EIATTR_COOP_GROUP_INSTR_OFFSETS
	.align		4
.L_2911:
        /*007c*/ 	.byte	0x04, 0x28
        /*007e*/ 	.short	(.L_2913 - .L_2912)


	//   ....[0]....
.L_2912:
        /*0080*/ 	.word	0x000008e0


	//   ....[1]....
        /*0084*/ 	.word	0x000008f0


	//   ....[2]....
        /*0088*/ 	.word	0x00000920


	//   ....[3]....
        /*008c*/ 	.word	0x00000930


	//   ....[4]....
        /*0090*/ 	.word	0x00000960


	//   ....[5]....
        /*0094*/ 	.word	0x00000970


	//   ....[6]....
        /*0098*/ 	.word	0x000009a0


	//   ....[7]....
        /*009c*/ 	.word	0x000009b0


	//   ....[8]....
        /*00a0*/ 	.word	0x000009e0


	//   ....[9]....
        /*00a4*/ 	.word	0x000009f0


	//   ....[10]....
        /*00a8*/ 	.word	0x00000ba0


	//   ....[11]....
        /*00ac*/ 	.word	0x00000c10


	//   ....[12]....
        /*00b0*/ 	.word	0x00000c80


	//   ....[13]....
        /*00b4*/ 	.word	0x00000cf0


	//   ....[14]....
        /*00b8*/ 	.word	0x00000d60


	//   ....[15]....
        /*00bc*/ 	.word	0x00000dc0


	//   ....[16]....
        /*00c0*/ 	.word	0x00000e30


	//   ....[17]....
        /*00c4*/ 	.word	0x00000ea0


	//   ....[18]....
        /*00c8*/ 	.word	0x00000f10


	//   ....[19]....
        /*00cc*/ 	.word	0x00000f80


	//----- nvinfo : EIATTR_EXIT_INSTR_OFFSETS
	.align		4
.L_2913:
        /*00d0*/ 	.byte	0x04, 0x1c
        /*00d2*/ 	.short	(.L_2915 - .L_2914)


	//   ....[0]....
.L_2914:
        /*00d4*/ 	.word	0x00000070


	//   ....[1]....
        /*00d8*/ 	.word	0x00000b40


	//----- nvinfo : EIATTR_MAX_THREADS
	.align		4
.L_2915:
        /*00dc*/ 	.byte	0x04, 0x05
        /*00de*/ 	.short	(.L_2917 - .L_2916)
.L_2916:
        /*00e0*/ 	.word	0x00000400
        /*00e4*/ 	.word	0x00000001
        /*00e8*/ 	.word	0x00000001


	//----- nvinfo : EIATTR_CRS_STACK_SIZE
	.align		4
.L_2917:
        /*00ec*/ 	.byte	0x04, 0x1e
        /*00ee*/ 	.short	(.L_2919 - .L_2918)
.L_2918:
        /*00f0*/ 	.word	0x00000000


	//----- nvinfo : EIATTR_CBANK_PARAM_SIZE
	.align		4
.L_2919:
        /*00f4*/ 	.byte	0x03, 0x19
        /*00f6*/ 	.short	0x0128


	//----- nvinfo : EIATTR_PARAM_CBANK
	.align		4
        /*00f8*/ 	.byte	0x04, 0x0a
        /*00fa*/ 	.short	(.L_2921 - .L_2920)
	.align		4
.L_2920:
        /*00fc*/ 	.word	index@(.nv.constant0._ZN10layer_norm22ln_bwd_finalize_kernelINS_22Kernel_traits_finalizeILj7168EfffffjLb0ELj1024ELj4ENS_18Kernel_traits_baseILj7168EfffffjLj1024EEEEELb0ELb1EEEvNS_9BwdParamsE)
        /*0100*/ 	.short	0x0210
        /*0102*/ 	.short	0x0128


	//----- nvinfo : EIATTR_SW_WAR
	.align		4
.L_2921:
        /*0104*/ 	.byte	0x04, 0x36
        /*0106*/ 	.short	(.L_2923 - .L_2922)
.L_2922:
        /*0108*/ 	.word	0x00000008
.L_2923:


//--------------------- .nv.info._ZN10layer_norm40ln_parallel_residual_bwd_finalize_kernelINS_22Kernel_traits_finalizeILj7168EfffffjLb0ELj1024ELj4ENS_18Kernel_traits_baseILj7168EfffffjLj1024EEEEELb1EEEvNS_9BwdParamsE --------------------------
	.section	.nv.info._ZN10layer_norm40ln_parallel_residual_bwd_finalize_kernelINS_22Kernel_traits_finalizeILj7168EfffffjLb0ELj1024ELj4ENS_18Kernel_traits_baseILj7168EfffffjLj1024EEEEELb1EEEvNS_9BwdParamsE,"",@"SHT_CUDA_INFO"
	.sectionflags	@""
	.align	4


	//----- nvinfo : EIATTR_CUDA_API_VERSION
	.align		4
        /*0000*/ 	.byte	0x04, 0x37
        /*0002*/ 	.short	(.L_2925 - .L_2924)
.L_2924:
        /*0004*/ 	.word	0x00000082


	//----- nvinfo : EIATTR_KPARAM_INFO
	.align		4
.L_2925:
        /*0008*/ 	.byte	0x04, 0x17
        /*000a*/ 	.short	(.L_2927 - .L_2926)
.L_2926:
        /*000c*/ 	.word	0x00000000
        /*0010*/ 	.short	0x0000
        /*0012*/ 	.short	0x0000
        /*0014*/ 	.byte	0x00, 0xf0, 0xa1, 0x04


	//----- nvinfo : EIATTR_SPARSE_MMA_MASK
	.align		4
.L_2927:
        /*0018*/ 	.byte	0x03, 0x50
        /*001a*/ 	.short	0x0000


	//----- nvinfo : EIATTR_MAXREG_COUNT
	.align		4
        /*001c*/ 	.byte	0x03, 0x1b
        /*001e*/ 	.short	0x0040


	//----- nvinfo : EIATTR_NUM_BARRIERS
	.align		4
        /*0020*/ 	.byte	0x02, 0x4c
        /*0022*/ 	.byte	0x01
	.zero		1


	//----- nvinfo : EIATTR_MERCURY_ISA_VERSION
	.align		4
        /*0024*/ 	.byte	0x03, 0x5f
        /*0026*/ 	.short	0x0101


	//----- nvinfo : EIATTR_COOP_GROUP_MASK_REGIDS
	.align		4
        /*0028*/ 	.byte	0x04, 0x29
        /*002a*/ 	.short	(.L_2929 - .L_2928)


	//   ....[0]....
.L_2928:
        /*002c*/ 	.word	0xffffffff


	//   ....[1]....
        /*0030*/ 	.word	0xffffffff


	//   ....[2]....
        /*0034*/ 	.word	0xffffffff


	//   ....[3]....
        /*0038*/ 	.word	0xffffffff


	//   ....[4]....
        /*003c*/ 	.word	0xffffffff


	//   ....[5]....
        /*0040*/ 	.word	0xffffffff


	//   ....[6]....
        /*0044*/ 	.word	0xffffffff


	//   ....[7]....
        /*0048*/ 	.word	0xffffffff


	//   ....[8]....
        /*004c*/ 	.word	0xffffffff


	//   ....[9]....
        /*0050*/ 	.word	0xffffffff


	//   ....[10]....
        /*0054*/ 	.word	0xffffffff


	//   ....[11]....
        /*0058*/ 	.word	0xffffffff


	//   ....[12]....
        /*005c*/ 	.word	0xffffffff


	//   ....[13]....
        /*0060*/ 	.word	0xffffffff


	//   ....[14]....
        /*0064*/ 	.word	0xffffffff


	//   ....[15]....
        /*0068*/ 	.word	0xffffffff


	//   ....[16]....
        /*006c*/ 	.word	0xffffffff


	//   ....[17]....
        /*0070*/ 	.word	0xffffffff


	//   ....[18]....
        /*0074*/ 	.word	0xffffffff


	//   ....[19]....
        /*0078*/ 	.word	0xffffffff


	//   ....[20]....
        /*007c*/ 	.word	0x0500000b


	//   ....[21]....
        /*0080*/ 	.word	0x0500000b


	//   ....[22]....
        /*0084*/ 	.word	0x0500000b


	//   ....[23]....
        /*0088*/ 	.word	0x0500000b


	//   ....[24]....
        /*008c*/ 	.word	0x0500000b


	//   ....[25]....
        /*0090*/ 	.word	0x0500000b


	//   ....[26]....
        /*0094*/ 	.word	0x0500000b


	//   ....[27]....
        /*0098*/ 	.word	0x0500000b


	//   ....[28]....
        /*009c*/ 	.word	0x0500000b


	//   ....[29]....
        /*00a0*/ 	.word	0x0500000b


	//   ....[30]....
        /*00a4*/ 	.word	0x0500000b


	//   ....[31]....
        /*00a8*/ 	.word	0x0500000b


	//   ....[32]....
        /*00ac*/ 	.word	0x0500000b


	//   ....[33]....
        /*00b0*/ 	.word	0x0500000b


	//   ....[34]....
        /*00b4*/ 	.word	0x0500000b


	//   ....[35]....
        /*00b8*/ 	.word	0x0500000b


	//   ....[36]....
        /*00bc*/ 	.word	0x0500000b


	//   ....[37]....
        /*00c0*/ 	.word	0x0500000b


	//   ....[38]....
        /*00c4*/ 	.word	0x0500000b


	//   ....[39]....
        /*00c8*/ 	.word	0x0500000b


	//----- nvinfo : EIATTR_COOP_GROUP_INSTR_OFFSETS
	.align		4
.L_2929:
        /*00cc*/ 	.byte	0x04, 0x28
        /*00ce*/ 	.short	(.L_2931 - .L_2930)


	//   ....[0]....
.L_2930:
        /*00d0*/ 	.word	0x00000ce0


	//   ....[1]....
        /*00d4*/ 	.word	0x00000cf0


	//   ....[2]....
        /*00d8*/ 	.word	0x00000d00


	//   ....[3]....
        /*00dc*/ 	.word	0x00000d10


	//   ....[4]....
        /*00e0*/ 	.word	0x00000d40


	//   ....[5]....
        /*00e4*/ 	.word	0x00000d70


	//   ....[6]....
        /*00e8*/ 	.word	0x00000d80


	//   ....[7]....
        /*00ec*/ 	.word	0x00000d90


	//   ....[8]....
        /*00f0*/ 	.word	0x00000db0


	//   ....[9]....
        /*00f4*/ 	.word	0x00000df0


	//   ....[10]....
        /*00f8*/ 	.word	0x00000e00


	//   ....[11]....
        /*00fc*/ 	.word	0x00000e10


	//   ....[12]....
        /*0100*/ 	.word	0x00000e30


	//   ....[13]....
        /*0104*/ 	.word	0x00000e70


	//   ....[14]....
        /*0108*/ 	.word	0x00000e80


	//   ....[15]....
        /*010c*/ 	.word	0x00000e90


	//   ....[16]....
        /*0110*/ 	.word	0x00000eb0


	//   ....[17]....
        /*0114*/ 	.word	0x00000ee0


	//   ....[18]....
        /*0118*/ 	.word	0x00000f00


	//   ....[19]....
        /*011c*/ 	.word	0x00000f10


	//   ....[20]....
        /*0120*/ 	.word	0x000011d0


	//   ....[21]....
        /*0124*/ 	.word	0x00001230


	//   ....[22]....
        /*0128*/ 	.word	0x00001290


	//   ....[23]....
        /*012c*/ 	.word	0x000012f0


	//   ....[24]....
        /*0130*/ 	.word	0x00001350


	//   ....[25]....
        /*0134*/ 	.word	0x000013b0


	//   ....[26]....
        /*0138*/ 	.word	0x00001420


	//   ....[27]....
        /*013c*/ 	.word	0x00001490


	//   ....[28]....
        /*0140*/ 	.word	0x00001500


	//   ....[29]....
        /*0144*/ 	.word	0x00001570


	//   ....[30]....
        /*0148*/ 	.word	0x000015d0


	//   ....[31]....
        /*014c*/ 	.word	0x00001640


	//   ....[32]....
        /*0150*/ 	.word	0x000016b0


	//   ....[33]....
        /*0154*/ 	.word	0x00001720


	//   ....[34]....
        /*0158*/ 	.word	0x00001790


	//   ....[35]....
        /*015c*/ 	.word	0x000017f0


	//   ....[36]....
        /*0160*/ 	.word	0x00001860


	//   ....[37]....
        /*0164*/ 	.word	0x000018d0


	//   ....[38]....
        /*0168*/ 	.word	0x00001940


	//   ....[39]....
        /*016c*/ 	.word	0x000019b0


	//----- nvinfo : EIATTR_EXIT_INSTR_OFFSETS
	.align		4
.L_2931:
        /*0170*/ 	.byte	0x04, 0x1c
        /*0172*/ 	.short	(.L_2933 - .L_2932)


	//   ....[0]....
.L_2932:
        /*0174*/ 	.word	0x00000070


	//   ....[1]....
        /*0178*/ 	.word	0x00001170


	//----- nvinfo : EIATTR_MAX_THREADS
	.align		4
.L_2933:
        /*017c*/ 	.byte	0x04, 0x05
        /*017e*/ 	.short	(.L_2935 - .L_2934)
.L_2934:
        /*0180*/ 	.word	0x00000400
        /*0184*/ 	.word	0x00000001
        /*0188*/ 	.word	0x00000001


	//----- nvinfo : EIATTR_CRS_STACK_SIZE
	.align		4
.L_2935:
        /*018c*/ 	.byte	0x04, 0x1e
        /*018e*/ 	.short	(.L_2937 - .L_2936)
.L_2936:
        /*0190*/ 	.word	0x00000000


	//----- nvinfo : EIATTR_CBANK_PARAM_SIZE
	.align		4
.L_2937:
        /*0194*/ 	.byte	0x03, 0x19
        /*0196*/ 	.short	0x0128


	//----- nvinfo : EIATTR_PARAM_CBANK
	.align		4
        /*0198*/ 	.byte	0x04, 0x0a
        /*019a*/ 	.short	(.L_2939 - .L_2938)
	.align		4
.L_2938:
        /*019c*/ 	.word	index@(.nv.constant0._ZN10layer_norm40ln_parallel_residual_bwd_finalize_kernelINS_22Kernel_traits_finalizeILj7168EfffffjLb0ELj1024ELj4ENS_18Kernel_traits_baseILj7168EfffffjLj1024EEEEELb1EEEvNS_9BwdParamsE)
        /*01a0*/ 	.short	0x0210
        /*01a2*/ 	.short	0x0128


	//----- nvinfo : EIATTR_SW_WAR
	.align		4
.L_2939:
        /*01a4*/ 	.byte	0x04, 0x36
        /*01a6*/ 	.short	(.L_2941 - .L_2940)
.L_2940:
        /*01a8*/ 	.word	0x00000008
.L_2941:


//--------------------- .nv.info._ZN10layer_norm31ln_parallel_residual_bwd_kernelINS_13Kernel_traitsIfffffjLj7168ELj1ELj1ELj8ELj16ENS_18Kernel_traits_baseILj7168EfffffjLj256EEEEELb1ELb1ELb1EEEvNS_9BwdParamsE --------------------------
	.section	.nv.info._ZN10layer_norm31ln_parallel_residual_bwd_kernelINS_13Kernel_traitsIfffffjLj7168ELj1ELj1ELj8ELj16ENS_18Kernel_traits_baseILj7168EfffffjLj256EEEEELb1ELb1ELb1EEEvNS_9BwdParamsE,"",@"SHT_CUDA_INFO"
	.sectionflags	@""
	.align	4


	//----- nvinfo : EIATTR_CUDA_API_VERSION
	.align		4
        /*0000*/ 	.byte	0x04, 0x37
        /*0002*/ 	.short	(.L_2943 - .L_2942)
.L_2942:
        /*0004*/ 	.word	0x00000082


	//----- nvinfo : EIATTR_KPARAM_INFO
	.align		4
.L_2943:
        /*0008*/ 	.byte	0x04, 0x17
        /*000a*/ 	.short	(.L_2945 - .L_2944)
.L_2944:
        /*000c*/ 	.word	0x00000000
        /*0010*/ 	.short	0x0000
        /*0012*/ 	.short	0x0000
        /*0014*/ 	.byte	0x00, 0xf0, 0xa1, 0x04


	//----- nvinfo : EIATTR_SPARSE_MMA_MASK
	.align		4
.L_2945:
        /*0018*/ 	.byte	0x03, 0x50
        /*001a*/ 	.short	0x0000


	//----- nvinfo : EIATTR_MAXREG_COUNT
	.align		4
        /*001c*/ 	.byte	0x03, 0x1b
        /*001e*/ 	.short	0x00ff


	//----- nvinfo : EIATTR_NUM_BARRIERS
	.align		4
        /*0020*/ 	.byte	0x02, 0x4c
        /*0022*/ 	.byte	0x01
	.zero		1


	//----- nvinfo : EIATTR_MERCURY_ISA_VERSION
	.align		4
        /*0024*/ 	.byte	0x03, 0x5f
        /*0026*/ 	.short	0x0101


	//----- nvinfo : EIATTR_COOP_GROUP_MASK_REGIDS
	.align		4
        /*0028*/ 	.byte	0x04, 0x29
        /*002a*/ 	.short	(.L_2947 - .L_2946)


	//   ....[0]....
.L_2946:
        /*002c*/ 	.word	0xffffffff


	//   ....[1]....
        /*0030*/ 	.word	0xffffffff


	//   ....[2]....
        /*0034*/ 	.word	0xffffffff


	//   ....[3]....
        /*0038*/ 	.word	0xffffffff


	//   ....[4]....
        /*003c*/ 	.word	0xffffffff


	//   ....[5]....
        /*0040*/ 	.word	0xffffffff


	//   ....[6]....
        /*0044*/ 	.word	0xffffffff


	//   ....[7]....
        /*0048*/ 	.word	0xffffffff


	//   ....[8]....
        /*004c*/ 	.word	0xffffffff


	//   ....[9]....
        /*0050*/ 	.word	0xffffffff


	//   ....[10]....
        /*0054*/ 	.word	0x0500006e


	//   ....[11]....
        /*0058*/ 	.word	0x0500006e


	//   ....[12]....
        /*005c*/ 	.word	0x0500006e


	//   ....[13]....
        /*0060*/ 	.word	0x0500006e


	//   ....[14]....
        /*0064*/ 	.word	0x0500006e


	//   ....[15]....
        /*0068*/ 	.word	0x0500006e


	//   ....[16]....
        /*006c*/ 	.word	0x0500006e


	//   ....[17]....
        /*0070*/ 	.word	0x0500006e


	//   ....[18]....
        /*0074*/ 	.word	0x0500006e


	//   ....[19]....
        /*0078*/ 	.word	0x0500006e


	//----- nvinfo : EIATTR_COOP_GROUP_INSTR_OFFSETS
	.align		4
.L_2947:
        /*007c*/ 	.byte	0x04, 0x28
        /*007e*/ 	.short	(.L_2949 - .L_2948)


	//   ....[0]....
.L_2948:
        /*0080*/ 	.word	0x00001c60


	//   ....[1]....
        /*0084*/ 	.word	0x00001c70


	//   ....[2]....
        /*0088*/ 	.word	0x00001ca0


	//   ....[3]....
        /*008c*/ 	.word	0x00001cb0


	//   ....[4]....
        /*0090*/ 	.word	0x00001ce0


	//   ....[5]....
        /*0094*/ 	.word	0x00001cf0


	//   ....[6]....
        /*0098*/ 	.word	0x00001d20


	//   ....[7]....
        /*009c*/ 	.word	0x00001d30


	//   ....[8]....
        /*00a0*/ 	.word	0x00001d60


	//   ....[9]....
        /*00a4*/ 	.word	0x00001d70


	//   ....[10]....
        /*00a8*/ 	.word	0x00003d60


	//   ....[11]....
        /*00ac*/ 	.word	0x00003db0


	//   ....[12]....
        /*00b0*/ 	.word	0x00003e20


	//   ....[13]....
        /*00b4*/ 	.word	0x00003e80


	//   ....[14]....
        /*00b8*/ 	.word	0x00003ef0


	//   ....[15]....
        /*00bc*/ 	.word	0x00003f50


	//   ....[16]....
        /*00c0*/ 	.word	0x00003fc0


	//   ....[17]....
        /*00c4*/ 	.word	0x00004020


	//   ....[18]....
        /*00c8*/ 	.word	0x00004090


	//   ....[19]....
        /*00cc*/ 	.word	0x000040f0


	//----- nvinfo : EIATTR_EXIT_INSTR_OFFSETS
	.align		4
.L_2949:
        /*00d0*/ 	.byte	0x04, 0x1c
        /*00d2*/ 	.short	(.L_2951 - .L_2950)


	//   ....[0]....
.L_2950:
        /*00d4*/ 	.word	0x00003d00


	//----- nvinfo : EIATTR_MAX_THREADS
	.align		4
.L_2951:
        /*00d8*/ 	.byte	0x04, 0x05
        /*00da*/ 	.short	(.L_2953 - .L_2952)
.L_2952:
        /*00dc*/ 	.word	0x00000100
        /*00e0*/ 	.word	0x00000001
        /*00e4*/ 	.word	0x00000001


	//----- nvinfo : EIATTR_CRS_STACK_SIZE
	.align		4
.L_2953:
        /*00e8*/ 	.byte	0x04, 0x1e
        /*00ea*/ 	.short	(.L_2955 - .L_2954)
.L_2954:
        /*00ec*/ 	.word	0x00000000


	//----- nvinfo : EIATTR_CBANK_PARAM_SIZE
	.align		4
.L_2955:
        /*00f0*/ 	.byte	0x03, 0x19
        /*00f2*/ 	.short	0x0128


	//----- nvinfo : EIATTR_PARAM_CBANK
	.align		4
        /*00f4*/ 	.byte	0x04, 0x0a
        /*00f6*/ 	.short	(.L_2957 - .L_2956)
	.align		4
.L_2956:
        /*00f8*/ 	.word	index@(.nv.constant0._ZN10layer_norm31ln_parallel_residual_bwd_kernelINS_13Kernel_traitsIfffffjLj7168ELj1ELj1ELj8ELj16ENS_18Kernel_traits_baseILj7168EfffffjLj256EEEEELb1ELb1ELb1EEEvNS_9BwdParamsE)
        /*00fc*/ 	.short	0x0210
        /*00fe*/ 	.short	0x0128


	//----- nvinfo : EIATTR_SW_WAR
	.align		4
.L_2957:
        /*0100*/ 	.byte	0x04, 0x36
        /*0102*/ 	.short	(.L_2959 - .L_2958)
.L_2958:
        /*0104*/ 	.word	0x00000008
.L_2959:


//--------------------- .nv.callgraph             --------------------------
	.section	.nv.callgraph,"",@"SHT_CUDA_CALLGRAPH"
	.align	4
	.sectionentsize	8
	.align		4
        /*0000*/ 	.word	0x00000000
	.align		4
        /*0004*/ 	.word	0xffffffff
	.align		4
        /*0008*/ 	.word	0x00000000
	.align		4
        /*000c*/ 	.word	0xfffffffe
	.align		4
        /*0010*/ 	.word	0x00000000
	.align		4
        /*0014*/ 	.word	0xfffffffd
	.align		4
        /*0018*/ 	.word	0x00000000
	.align		4
        /*001c*/ 	.word	0xfffffffc


//--------------------- .text._ZN10layer_norm31ln_parallel_residual_bwd_kernelINS_13Kernel_traitsI13__nv_bfloat16S2_S2_S2_fjLj7168ELj1ELj1ELj8ELj8ENS_18Kernel_traits_baseILj7168ES2_S2_S2_S2_fjLj256EEEEELb0ELb0ELb0EEEvNS_9BwdParamsE --------------------------
	.section	.text._ZN10layer_norm31ln_parallel_residual_bwd_kernelINS_13Kernel_traitsI13__nv_bfloat16S2_S2_S2_fjLj7168ELj1ELj1ELj8ELj8ENS_18Kernel_traits_baseILj7168ES2_S2_S2_S2_fjLj256EEEEELb0ELb0ELb0EEEvNS_9BwdParamsE,"ax",@progbits
	.align	128
        .global         _ZN10layer_norm31ln_parallel_residual_bwd_kernelINS_13Kernel_traitsI13__nv_bfloat16S2_S2_S2_fjLj7168ELj1ELj1ELj8ELj8ENS_18Kernel_traits_baseILj7168ES2_S2_S2_S2_fjLj256EEEEELb0ELb0ELb0EEEvNS_9BwdParamsE
        .type           _ZN10layer_norm31ln_parallel_residual_bwd_kernelINS_13Kernel_traitsI13__nv_bfloat16S2_S2_S2_fjLj7168ELj1ELj1ELj8ELj8ENS_18Kernel_traits_baseILj7168ES2_S2_S2_S2_fjLj256EEEEELb0ELb0ELb0EEEvNS_9BwdParamsE,@function
        .size           _ZN10layer_norm31ln_parallel_residual_bwd_kernelINS_13Kernel_traitsI13__nv_bfloat16S2_S2_S2_fjLj7168ELj1ELj1ELj8ELj8ENS_18Kernel_traits_baseILj7168ES2_S2_S2_S2_fjLj256EEEEELb0ELb0ELb0EEEvNS_9BwdParamsE,(.L_x_4492 - _ZN10layer_norm31ln_parallel_residual_bwd_kernelINS_13Kernel_traitsI13__nv_bfloat16S2_S2_S2_fjLj7168ELj1ELj1ELj8ELj8ENS_18Kernel_traits_baseILj7168ES2_S2_S2_S2_fjLj256EEEEELb0ELb0ELb0EEEvNS_9BwdParamsE)
        .other          _ZN10layer_norm31ln_parallel_residual_bwd_kernelINS_13Kernel_traitsI13__nv_bfloat16S2_S2_S2_fjLj7168ELj1ELj1ELj8ELj8ENS_18Kernel_traits_baseILj7168ES2_S2_S2_S2_fjLj256EEEEELb0ELb0ELb0EEEvNS_9BwdParamsE,@"STO_CUDA_ENTRY STV_DEFAULT"
_ZN10layer_norm31ln_parallel_residual_bwd_kernelINS_13Kernel_traitsI13__nv_bfloat16S2_S2_S2_fjLj7168ELj1ELj1ELj8ELj8ENS_18Kernel_traits_baseILj7168ES2_S2_S2_S2_fjLj256EEEEELb0ELb0ELb0EEEvNS_9BwdParamsE:
.text._ZN10layer_norm31ln_parallel_residual_bwd_kernelINS_13Kernel_traitsI13__nv_bfloat16S2_S2_S2_fjLj7168ELj1ELj1ELj8ELj8ENS_18Kernel_traits_baseILj7168ES2_S2_S2_S2_fjLj256EEEEELb0ELb0ELb0EEEvNS_9BwdParamsE:
[----:B------:R-:W0:Y:S01]  /*0000*/  LDC R1, c[0x0][0x28] ;  /* 0x00000a00ff017b82 */ /* 0x000e220000000800 */
[----:B------:R-:W1:Y:S01]  /*0010*/  S2R R144, SR_TID.X ;  /* 0x0000000000907919 */ /* 0x000e620000002100 */
[----:B------:R-:W-:-:S06]  /*0020*/  ULDC UR4, c[0x0][0x218] ;  /* 0x0000860000047ab9 */ /* 0x000fcc0000000800 */
[----:B------:R-:W2:Y:S01]  /*0030*/  S2UR UR6, SR_CTAID.X ;  /* 0x00000000000679c3 */ /* 0x000ea20000002500 */
[----:B------:R-:W-:Y:S01]  /*0040*/  IMAD.U32 R204, RZ, RZ, UR4 ;  /* 0x00000004ffcc7e24 */ /* 0x000fe2000f8e00ff */
[----:B------:R-:W-:Y:S01]  /*0050*/  ULDC.64 UR4, c[0x0][0x208] ;  /* 0x0000820000047ab9 */ /* 0x000fe20000000a00 */
[----:B------:R-:W-:Y:S01]  /*0060*/  ULDC UR7, c[0x0][0x214] ;  /* 0x0000850000077ab9 */ /* 0x000fe20000000800 */
[----:B------:R-:W-:Y:S01]  /*0070*/  ULDC UR13, c[0x0][0x218] ;  /* 0x00008600000d7ab9 */ /* 0x000fe20000000800 */
[----:B------:R-:W-:Y:S01]  /*0080*/  ULDC UR12, c[0x0][0x290] ;  /* 0x0000a400000c7ab9 */ /* 0x000fe20000000800 */
[----:B------:R-:W-:Y:S01]  /*0090*/  SHF.R.S32.HI R23, RZ, 0x1f, R204 ;  /* 0x0000001fff177819 */ /* 0x000fe200000114cc */
[----:B------:R-:W-:Y:S01]  /*00a0*/  ULDC.64 UR8, c[0x0][0x2c8] ;  /* 0x0000b20000087ab9 */ /* 0x000fe20000000a00 */
[----:B------:R-:W-:Y:S01]  /*00b0*/  ULDC.64 UR10, c[0x0][0x238] ;  /* 0x00008e00000a7ab9 */ /* 0x000fe20000000a00 */
[----:B------:R-:W-:Y:S01]  /*00c0*/  ULDC.64 UR14, c[0x0][0x308] ;  /* 0x0000c200000e7ab9 */ /* 0x000fe20000000a00 */
[----:B------:R-:W-:Y:S01]  /*00d0*/  LEA.HI R23, R23, R204, RZ, 0x2 ;  /* 0x000000cc17177211 */ /* 0x000fe200078f10ff */
[----:B------:R-:W-:Y:S01]  /*00e0*/  ULDC.64 UR16, c[0x0][0x300] ;  /* 0x0000c00000107ab9 */ /* 0x000fe20000000a00 */
[----:B------:R-:W-:Y:S01]  /*00f0*/  ULDC.64 UR18, c[0x0][0x210] ;  /* 0x0000840000127ab9 */ /* 0x000fe20000000a00 */
[----:B0-----:R-:W-:-:S02]  /*0100*/  IADD3 R1, R1, -0x30, RZ ;  /* 0xffffffd001017810 */ /* 0x001fc40007ffe0ff */
[C---:B-1----:R-:W-:Y:S02]  /*0110*/  LOP3.LUT R0, R144.reuse, 0xff, RZ, 0xc, !PT ;  /* 0x000000ff90007812 */ /* 0x042fe400078e0cff */
[----:B------:R-:W-:Y:S02]  /*0120*/  LOP3.LUT R42, R144, 0xff, RZ, 0xc0, !PT ;  /* 0x000000ff902a7812 */ /* 0x000fe400078ec0ff */
[----:B------:R-:W-:Y:S02]  /*0130*/  LEA.HI.SX32 R0, R23, R0, 0x1e ;  /* 0x0000000017007211 */ /* 0x000fe400078ff2ff */
[----:B------:R-:W-:Y:S02]  /*0140*/  MOV R59, R42 ;  /* 0x0000002a003b7202 */ /* 0x000fe40000000f00 */
[C---:B------:R-:W-:Y:S02]  /*0150*/  LOP3.LUT P6, RZ, R0.reuse, 0xffffff00, RZ, 0xc0, !PT ;  /* 0xffffff0000ff7812 */ /* 0x040fe400078cc0ff */
[----:B------:R-:W-:-:S02]  /*0160*/  ISETP.GE.U32.AND P5, PT, R0, 0x200, PT ;  /* 0x000002000000780c */ /* 0x000fc40003fa6070 */
[C---:B------:R-:W-:Y:S02]  /*0170*/  ISETP.GE.U32.AND P4, PT, R0.reuse, 0x300, PT ;  /* 0x000003000000780c */ /* 0x040fe40003f86070 */
[C---:B------:R-:W-:Y:S02]  /*0180*/  ISETP.GE.U32.AND P3, PT, R0.reuse, 0x400, PT ;  /* 0x000004000000780c */ /* 0x040fe40003f66070 */
[C---:B------:R-:W-:Y:S02]  /*0190*/  ISETP.GE.U32.AND P2, PT, R0.reuse, 0x500, PT ;  /* 0x000005000000780c */ /* 0x040fe40003f46070 */
[C---:B------:R-:W-:Y:S02]  /*01a0*/  ISETP.GE.U32.AND P1, PT, R0.reuse, 0x600, PT ;  /* 0x000006000000780c */ /* 0x040fe40003f26070 */
[----:B------:R-:W-:Y:S01]  /*01b0*/  ISETP.GE.U32.AND P0, PT, R0, 0x700, PT ;  /* 0x000007000000780c */ /* 0x000fe20003f06070 */
[----:B------:R-:W0:Y:S01]  /*01c0*/  @P6 LDC.64 R22, c[0x0][0x260] ;  /* 0x00009800ff166b82 */ /* 0x000e220000000a00 */
[----:B------:R-:W-:-:S02]  /*01d0*/  P2R R207, PR, RZ, 0x40 ;  /* 0x00000040ffcf7803 */ /* 0x000fc40000000000 */
[----:B------:R-:W-:Y:S02]  /*01e0*/  CS2R R60, SRZ ;  /* 0x00000000003c7805 */ /* 0x000fe4000001ff00 */
[----:B------:R-:W-:-:S03]  /*01f0*/  P2R R206, PR, RZ, 0x20 ;  /* 0x00000020ffce7803 */ /* 0x000fc60000000000 */
[----:B------:R-:W1:Y:S08]  /*0200*/  @P6 LDC.64 R26, c[0x0][0x268] ;  /* 0x00009a00ff1a6b82 */ /* 0x000e700000000a00 */
[----:B------:R-:W3:Y:S08]  /*0210*/  @P5 LDC.64 R34, c[0x0][0x260] ;  /* 0x00009800ff225b82 */ /* 0x000ef00000000a00 */
[----:B------:R-:W4:Y:S01]  /*0220*/  @P5 LDC.64 R36, c[0x0][0x268] ;  /* 0x00009a00ff245b82 */ /* 0x000f220000000a00 */
[----:B0-----:R-:W-:-:S07]  /*0230*/  @P6 IMAD.WIDE.U32 R22, R59, 0x8, R22 ;  /* 0x000000083b166825 */ /* 0x001fce00078e0016 */
[----:B------:R-:W0:Y:S01]  /*0240*/  @P4 LDC.64 R38, c[0x0][0x260] ;  /* 0x00009800ff264b82 */ /* 0x000e220000000a00 */
[C---:B-1----:R-:W-:Y:S01]  /*0250*/  @P6 IMAD.WIDE.U32 R26, R59.reuse, 0x8, R26 ;  /* 0x000000083b1a6825 */ /* 0x042fe200078e001a */
[----:B------:R-:W-:Y:S01]  /*0260*/  @P6 LOP3.LUT R59, R59, 0x100, RZ, 0xfc, !PT ;  /* 0x000001003b3b6812 */ /* 0x000fe200078efcff */
[----:B------:R1:W5:Y:S05]  /*0270*/  @P6 LDG.E.64 R24, desc[UR4][R22.64] ;  /* 0x0000000416186981 */ /* 0x00036a000c1e1b00 */
[----:B------:R-:W2:Y:S01]  /*0280*/  @P4 LDC.64 R40, c[0x0][0x268] ;  /* 0x00009a00ff284b82 */ /* 0x000ea20000000a00 */
[C---:B---3--:R-:W-:Y:S01]  /*0290*/  @P5 IMAD.WIDE.U32 R34, R59.reuse, 0x8, R34 ;  /* 0x000000083b225825 */ /* 0x048fe200078e0022 */
[----:B------:R3:W5:Y:S06]  /*02a0*/  @P6 LDG.E.64 R28, desc[UR4][R26.64] ;  /* 0x000000041a1c6981 */ /* 0x00076c000c1e1b00 */
[----:B------:R-:W1:Y:S01]  /*02b0*/  @P3 LDC.64 R42, c[0x0][0x260] ;  /* 0x00009800ff2a3b82 */ /* 0x000e620000000a00 */
[----:B------:R-:W5:Y:S01]  /*02c0*/  @P5 LDG.E.64 R30, desc[UR4][R34.64] ;  /* 0x00000004221e5981 */ /* 0x000f62000c1e1b00 */
[----:B----4-:R-:W-:-:S06]  /*02d0*/  @P5 IMAD.WIDE.U32 R36, R59, 0x8, R36 ;  /* 0x000000083b245825 */ /* 0x010fcc00078e0024 */
[----:B------:R-:W4:Y:S01]  /*02e0*/  @P3 LDC.64 R44, c[0x0][0x268] ;  /* 0x00009a00ff2c3b82 */ /* 0x000f220000000a00 */
[----:B------:R-:W-:-:S07]  /*02f0*/  @P5 VIADD R59, R59, 0x100 ;  /* 0x000001003b3b5836 */ /* 0x000fce0000000000 */
[----:B------:R-:W3:Y:S01]  /*0300*/  @P2 LDC.64 R46, c[0x0][0x260] ;  /* 0x00009800ff2e2b82 */ /* 0x000ee20000000a00 */
[----:B0-----:R-:W-:-:S07]  /*0310*/  @P4 IMAD.WIDE.U32 R38, R59, 0x8, R38 ;  /* 0x000000083b264825 */ /* 0x001fce00078e0026 */
[----:B------:R-:W0:Y:S01]  /*0320*/  @P2 LDC.64 R48, c[0x0][0x268] ;  /* 0x00009a00ff302b82 */ /* 0x000e220000000a00 */
[C---:B--2---:R-:W-:Y:S01]  /*0330*/  @P4 IMAD.WIDE.U32 R40, R59.reuse, 0x8, R40 ;  /* 0x000000083b284825 */ /* 0x044fe200078e0028 */
[----:B------:R-:W-:Y:S01]  /*0340*/  @P4 IADD3 R59, R59, 0x100, RZ ;  /* 0x000001003b3b4810 */ /* 0x000fe20007ffe0ff */
[----:B------:R2:W5:Y:S05]  /*0350*/  @P5 LDG.E.64 R32, desc[UR4][R36.64] ;  /* 0x0000000424205981 */ /* 0x00056a000c1e1b00 */
[----:B------:R-:W2:Y:S01]  /*0360*/  @P1 LDC.64 R50, c[0x0][0x260] ;  /* 0x00009800ff321b82 */ /* 0x000ea20000000a00 */
[----:B-1----:R-:W-:-:S07]  /*0370*/  @P3 IMAD.WIDE.U32 R42, R59, 0x8, R42 ;  /* 0x000000083b2a3825 */ /* 0x002fce00078e002a */
[----:B------:R-:W1:Y:S01]  /*0380*/  @P1 LDC.64 R52, c[0x0][0x268] ;  /* 0x00009a00ff341b82 */ /* 0x000e620000000a00 */
[C---:B----4-:R-:W-:Y:S01]  /*0390*/  @P3 IMAD.WIDE.U32 R44, R59.reuse, 0x8, R44 ;  /* 0x000000083b2c3825 */ /* 0x050fe200078e002c */
[----:B------:R-:W-:Y:S01]  /*03a0*/  LEA.HI R0, R144, UR6, RZ, 0x18 ;  /* 0x0000000690007c11 */ /* 0x000fe2000f8fc0ff */
[----:B------:R4:W5:Y:S01]  /*03b0*/  @P4 LDG.E.64 R20, desc[UR4][R38.64] ;  /* 0x0000000426144981 */ /* 0x000962000c1e1b00 */
[----:B------:R-:W-:Y:S01]  /*03c0*/  P2R R205, PR, RZ, 0x1 ;  /* 0x00000001ffcd7803 */ /* 0x000fe20000000000 */
[----:B------:R-:W-:-:S03]  /*03d0*/  @P3 VIADD R59, R59, 0x100 ;  /* 0x000001003b3b3836 */ /* 0x000fc60000000000 */
[----:B------:R-:W4:Y:S08]  /*03e0*/  @P0 LDC.64 R54, c[0x0][0x260] ;  /* 0x00009800ff360b82 */ /* 0x000f300000000a00 */
[----:B------:R-:W4:Y:S01]  /*03f0*/  @P0 LDC.64 R56, c[0x0][0x268] ;  /* 0x00009a00ff380b82 */ /* 0x000f220000000a00 */
[C---:B---3--:R-:W-:Y:S01]  /*0400*/  @P2 IMAD.WIDE.U32 R46, R59.reuse, 0x8, R46 ;  /* 0x000000083b2e2825 */ /* 0x048fe200078e002e */
[----:B------:R3:W5:Y:S03]  /*0410*/  @P4 LDG.E.64 R18, desc[UR4][R40.64] ;  /* 0x0000000428124981 */ /* 0x000766000c1e1b00 */
[C---:B0-----:R-:W-:Y:S01]  /*0420*/  @P2 IMAD.WIDE.U32 R48, R59.reuse, 0x8, R48 ;  /* 0x000000083b302825 */ /* 0x041fe200078e0030 */
[----:B------:R-:W-:Y:S01]  /*0430*/  @P2 IADD3 R59, R59, 0x100, RZ ;  /* 0x000001003b3b2810 */ /* 0x000fe20007ffe0ff */
[----:B------:R0:W5:Y:S04]  /*0440*/  @P3 LDG.E.64 R16, desc[UR4][R42.64] ;  /* 0x000000042a103981 */ /* 0x000168000c1e1b00 */
[C---:B--2---:R-:W-:Y:S01]  /*0450*/  @P1 IMAD.WIDE.U32 R50, R59.reuse, 0x8, R50 ;  /* 0x000000083b321825 */ /* 0x044fe200078e0032 */
[----:B------:R2:W5:Y:S03]  /*0460*/  @P3 LDG.E.64 R14, desc[UR4][R44.64] ;  /* 0x000000042c0e3981 */ /* 0x000566000c1e1b00 */
[C---:B-1----:R-:W-:Y:S01]  /*0470*/  @P1 IMAD.WIDE.U32 R52, R59.reuse, 0x8, R52 ;  /* 0x000000083b341825 */ /* 0x042fe200078e0034 */
[----:B------:R1:W5:Y:S03]  /*0480*/  @P2 LDG.E.64 R8, desc[UR4][R46.64] ;  /* 0x000000042e082981 */ /* 0x000366000c1e1b00 */
[----:B------:R-:W-:Y:S01]  /*0490*/  @P1 VIADD R59, R59, 0x100 ;  /* 0x000001003b3b1836 */ /* 0x000fe20000000000 */
[----:B------:R1:W5:Y:S03]  /*04a0*/  @P2 LDG.E.64 R12, desc[UR4][R48.64] ;  /* 0x00000004300c2981 */ /* 0x000366000c1e1b00 */
[C---:B----4-:R-:W-:Y:S01]  /*04b0*/  @P0 IMAD.WIDE.U32 R22, R59.reuse, 0x8, R54 ;  /* 0x000000083b160825 */ /* 0x050fe200078e0036 */
[----:B------:R4:W5:Y:S03]  /*04c0*/  @P1 LDG.E.64 R10, desc[UR4][R50.64] ;  /* 0x00000004320a1981 */ /* 0x000966000c1e1b00 */
[----:B------:R-:W-:Y:S01]  /*04d0*/  @P0 IMAD.WIDE.U32 R26, R59, 0x8, R56 ;  /* 0x000000083b1a0825 */ /* 0x000fe200078e0038 */
[----:B------:R-:W5:Y:S04]  /*04e0*/  @P0 LDG.E.64 R2, desc[UR4][R22.64] ;  /* 0x0000000416020981 */ /* 0x000f68000c1e1b00 */
[----:B------:R-:W5:Y:S01]  /*04f0*/  @P0 LDG.E.64 R6, desc[UR4][R26.64] ;  /* 0x000000041a060981 */ /* 0x000f62000c1e1b00 */
[----:B------:R-:W-:-:S02]  /*0500*/  ISETP.GE.AND P0, PT, R0, UR7, PT ;  /* 0x0000000700007c0c */ /* 0x000fc4000bf06270 */
[----:B------:R-:W-:Y:S02]  /*0510*/  CS2R R36, SRZ ;  /* 0x0000000000247805 */ /* 0x000fe4000001ff00 */
[----:B------:R-:W-:Y:S01]  /*0520*/  CS2R R38, SRZ ;  /* 0x0000000000267805 */ /* 0x000fe2000001ff00 */
[----:B------:R4:W5:Y:S01]  /*0530*/  @P1 LDG.E.64 R4, desc[UR4][R52.64] ;  /* 0x0000000434041981 */ /* 0x000962000c1e1b00 */
[----:B---3--:R-:W-:Y:S02]  /*0540*/  CS2R R40, SRZ ;  /* 0x0000000000287805 */ /* 0x008fe4000001ff00 */
[----:B0-----:R-:W-:Y:S02]  /*0550*/  CS2R R42, SRZ ;  /* 0x00000000002a7805 */ /* 0x001fe4000001ff00 */
[----:B--2---:R-:W-:Y:S02]  /*0560*/  CS2R R44, SRZ ;  /* 0x00000000002c7805 */ /* 0x004fe4000001ff00 */
[----:B-1----:R-:W-:-:S02]  /*0570*/  CS2R R46, SRZ ;  /* 0x00000000002e7805 */ /* 0x002fc4000001ff00 */
[----:B------:R-:W-:Y:S02]  /*0580*/  CS2R R48, SRZ ;  /* 0x0000000000307805 */ /* 0x000fe4000001ff00 */
[----:B----4-:R-:W-:Y:S02]  /*0590*/  CS2R R50, SRZ ;  /* 0x0000000000327805 */ /* 0x010fe4000001ff00 */
[----:B------:R-:W-:Y:S02]  /*05a0*/  CS2R R54, SRZ ;  /* 0x0000000000367805 */ /* 0x000fe4000001ff00 */
[----:B------:R-:W-:Y:S02]  /*05b0*/  CS2R R56, SRZ ;  /* 0x0000000000387805 */ /* 0x000fe4000001ff00 */
[----:B------:R-:W-:Y:S02]  /*05c0*/  CS2R R58, SRZ ;  /* 0x00000000003a7805 */ /* 0x000fe4000001ff00 */
[----:B------:R-:W-:-:S02]  /*05d0*/  CS2R R52, SRZ ;  /* 0x0000000000347805 */ /* 0x000fc4000001ff00 */
[----:B------:R-:W-:Y:S02]  /*05e0*/  CS2R R62, SRZ ;  /* 0x00000000003e7805 */ /* 0x000fe4000001ff00 */
[----:B------:R-:W-:Y:S02]  /*05f0*/  CS2R R64, SRZ ;  /* 0x0000000000407805 */ /* 0x000fe4000001ff00 */
        /* <DEDUP_REMOVED lines=40> */
[----:B------:R-:W-:Y:S01]  /*0880*/  CS2R R146, SRZ ;  /* 0x0000000000927805 */ /* 0x000fe2000001ff00 */
[----:B------:R-:W-:Y:S06]  /*0890*/  @P0 BRA `(.L_x_0) ;  /* 0x0000005400500947 */ /* 0x000fec0003800000 */
[----:B-----5:R-:W-:Y:S01]  /*08a0*/  MOV R22, R24 ;  /* 0x0000001800167202 */ /* 0x020fe20000000f00 */
[----:B------:R-:W-:Y:S01]  /*08b0*/  IMAD.MOV.U32 R26, RZ, RZ, R25 ;  /* 0x000000ffff1a7224 */ /* 0x000fe200078e0019 */
[----:B------:R-:W-:Y:S01]  /*08c0*/  MOV R215, R2 ;  /* 0x0000000200d77202 */ /* 0x000fe20000000f00 */
[--C-:B------:R-:W-:Y:S01]  /*08d0*/  IMAD.MOV.U32 R211, RZ, RZ, R3.reuse ;  /* 0x000000ffffd37224 */ /* 0x100fe200078e0003 */
[----:B------:R-:W-:Y:S01]  /*08e0*/  SHF.R.U64 R213, R2, 0x10, R3 ;  /* 0x0000001002d57819 */ /* 0x000fe20000001203 */
[----:B------:R-:W-:Y:S01]  /*08f0*/  IMAD.MOV.U32 R251, RZ, RZ, R31 ;  /* 0x000000fffffb7224 */ /* 0x000fe200078e001f */
[----:B------:R-:W-:Y:S01]  /*0900*/  MOV R2, R0 ;  /* 0x0000000000027202 */ /* 0x000fe20000000f00 */
[----:B------:R-:W-:Y:S01]  /*0910*/  IMAD.U32 R0, R22, 0x10000, RZ ;  /* 0x0001000016007824 */ /* 0x000fe200078e00ff */
[----:B------:R-:W-:Y:S01]  /*0920*/  SHF.R.U64 R149, R24, 0x10, R25 ;  /* 0x0000001018957819 */ /* 0x000fe20000001219 */
[----:B------:R-:W-:Y:S01]  /*0930*/  IMAD.MOV.U32 R24, RZ, RZ, R29 ;  /* 0x000000ffff187224 */ /* 0x000fe200078e001d */
[----:B------:R-:W-:Y:S01]  /*0940*/  SHF.R.U32.HI R35, RZ, 0x10, R25 ;  /* 0x00000010ff237819 */ /* 0x000fe20000011619 */
[----:B------:R-:W-:Y:S01]  /*0950*/  IMAD.MOV.U32 R250, RZ, RZ, R33 ;  /* 0x000000fffffa7224 */ /* 0x000fe200078e0021 */
[----:B------:R-:W-:Y:S01]  /*0960*/  MOV R222, R4 ;  /* 0x0000000400de7202 */ /* 0x000fe20000000f00 */
[----:B------:R0:W-:Y:S01]  /*0970*/  STL [R1+0x2c], R0 ;  /* 0x00002c0001007387 */ /* 0x0001e20000100800 */
[----:B------:R-:W-:Y:S01]  /*0980*/  SHF.R.U64 R220, R4, 0x10, R5 ;  /* 0x0000001004dc7819 */ /* 0x000fe20000001205 */
[----:B------:R-:W-:Y:S01]  /*0990*/  IMAD.MOV.U32 R243, RZ, RZ, R21 ;  /* 0x000000fffff37224 */ /* 0x000fe200078e0015 */
[----:B------:R-:W-:Y:S01]  /*09a0*/  SHF.R.U32.HI R209, RZ, 0x10, R3 ;  /* 0x00000010ffd17819 */ /* 0x000fe20000011603 */
[----:B------:R-:W-:Y:S01]  /*09b0*/  IMAD.U32 R3, R26, 0x10000, RZ ;  /* 0x000100001a037824 */ /* 0x000fe200078e00ff */
[----:B------:R-:W-:Y:S01]  /*09c0*/  SHF.L.U32 R4, R149, 0x10, RZ ;  /* 0x0000001095047819 */ /* 0x000fe200000006ff */
[----:B------:R-:W-:Y:S01]  /*09d0*/  IMAD.MOV.U32 R242, RZ, RZ, R19 ;  /* 0x000000fffff27224 */ /* 0x000fe200078e0013 */
[----:B------:R-:W-:Y:S01]  /*09e0*/  MOV R23, R28 ;  /* 0x0000001c00177202 */ /* 0x000fe20000000f00 */
[----:B------:R-:W-:Y:S01]  /*09f0*/  IMAD.MOV.U32 R235, RZ, RZ, R17 ;  /* 0x000000ffffeb7224 */ /* 0x000fe200078e0011 */
[----:B------:R-:W-:Y:S01]  /*0a00*/  SHF.R.U64 R148, R28, 0x10, R29 ;  /* 0x000000101c947819 */ /* 0x000fe2000000121d */
[----:B------:R1:W-:Y:S01]  /*0a10*/  STL [R1+0x24], R4 ;  /* 0x0000240401007387 */ /* 0x0003e20000100800 */
[----:B0-----:R-:W-:Y:S01]  /*0a20*/  SHF.L.U32 R0, R35, 0x10, RZ ;  /* 0x0000001023007819 */ /* 0x001fe200000006ff */
[----:B------:R-:W-:Y:S01]  /*0a30*/  IMAD.MOV.U32 R234, RZ, RZ, R15 ;  /* 0x000000ffffea7224 */ /* 0x000fe200078e000f */
[----:B------:R-:W-:Y:S01]  /*0a40*/  SHF.R.U32.HI R34, RZ, 0x10, R29 ;  /* 0x00000010ff227819 */ /* 0x000fe2000001161d */
[----:B------:R0:W-:Y:S01]  /*0a50*/  STL [R1+0x1c], R3 ;  /* 0x00001c0301007387 */ /* 0x0001e20000100800 */
[----:B------:R-:W-:Y:S01]  /*0a60*/  MOV R25, R30 ;  /* 0x0000001e00197202 */ /* 0x000fe20000000f00 */
[----:B------:R-:W-:Y:S01]  /*0a70*/  IMAD.MOV.U32 R227, RZ, RZ, R9 ;  /* 0x000000ffffe37224 */ /* 0x000fe200078e0009 */
[----:B------:R-:W-:Y:S01]  /*0a80*/  SHF.R.U64 R29, R30, 0x10, R31 ;  /* 0x000000101e1d7819 */ /* 0x000fe2000000121f */
[----:B------:R2:W-:Y:S01]  /*0a90*/  STL [R1+0x14], R0 ;  /* 0x0000140001007387 */ /* 0x0005e20000100800 */
[----:B------:R-:W-:Y:S01]  /*0aa0*/  MOV R27, R32 ;  /* 0x00000020001b7202 */ /* 0x000fe20000000f00 */
[----:B-1----:R-:W-:Y:S01]  /*0ab0*/  IMAD.U32 R4, R23, 0x10000, RZ ;  /* 0x0001000017047824 */ /* 0x002fe200078e00ff */
[----:B------:R-:W-:Y:S01]  /*0ac0*/  SHF.R.U64 R28, R32, 0x10, R33 ;  /* 0x00000010201c7819 */ /* 0x000fe20000001221 */
[----:B------:R-:W-:Y:S01]  /*0ad0*/  IMAD.MOV.U32 R226, RZ, RZ, R13 ;  /* 0x000000ffffe27224 */ /* 0x000fe200078e000d */
[----:B------:R-:W-:Y:S01]  /*0ae0*/  MOV R247, R20 ;  /* 0x0000001400f77202 */ /* 0x000fe20000000f00 */
[----:B------:R-:W-:Y:S01]  /*0af0*/  IMAD.MOV.U32 R219, RZ, RZ, R11 ;  /* 0x000000ffffdb7224 */ /* 0x000fe200078e000b */
[----:B0-----:R-:W-:Y:S01]  /*0b00*/  SHF.L.U32 R3, R148, 0x10, RZ ;  /* 0x0000001094037819 */ /* 0x001fe200000006ff */
[----:B------:R0:W-:Y:S01]  /*0b10*/  STL [R1+0x28], R4 ;  /* 0x0000280401007387 */ /* 0x0001e20000100800 */
[----:B------:R-:W-:Y:S01]  /*0b20*/  MOV R246, R18 ;  /* 0x0000001200f67202 */ /* 0x000fe20000000f00 */
[----:B--2---:R-:W-:Y:S01]  /*0b30*/  IMAD.U32 R0, R24, 0x10000, RZ ;  /* 0x0001000018007824 */ /* 0x004fe200078e00ff */
[----:B------:R-:W-:Y:S01]  /*0b40*/  MOV R239, R16 ;  /* 0x0000001000ef7202 */ /* 0x000fe20000000f00 */
[----:B------:R1:W-:Y:S01]  /*0b50*/  STL [R1+0x20], R3 ;  /* 0x0000200301007387 */ /* 0x0003e20000100800 */
[----:B------:R-:W-:Y:S01]  /*0b60*/  MOV R238, R14 ;  /* 0x0000000e00ee7202 */ /* 0x000fe20000000f00 */
[----:B------:R-:W-:Y:S01]  /*0b70*/  IMAD.MOV.U32 R218, RZ, RZ, R5 ;  /* 0x000000ffffda7224 */ /* 0x000fe200078e0005 */
[----:B------:R-:W-:Y:S01]  /*0b80*/  MOV R231, R8 ;  /* 0x0000000800e77202 */ /* 0x000fe20000000f00 */
[----:B------:R2:W-:Y:S01]  /*0b90*/  STL [R1+0x18], R0 ;  /* 0x0000180001007387 */ /* 0x0005e20000100800 */
[----:B------:R-:W-:Y:S01]  /*0ba0*/  MOV R230, R12 ;  /* 0x0000000c00e67202 */ /* 0x000fe20000000f00 */
[----:B------:R-:W-:Y:S01]  /*0bb0*/  IMAD.MOV.U32 R210, RZ, RZ, R7 ;  /* 0x000000ffffd27224 */ /* 0x000fe200078e0007 */
[----:B0-----:R-:W-:Y:S01]  /*0bc0*/  SHF.L.U32 R4, R34, 0x10, RZ ;  /* 0x0000001022047819 */ /* 0x001fe200000006ff */
[----:B------:R-:W-:Y:S01]  /*0bd0*/  HFMA2.MMA R37, -RZ, RZ, 0, 0 ;  /* 0x00000000ff257435 */ /* 0x000fe200000001ff */
[----:B------:R-:W-:Y:S01]  /*0be0*/  MOV R223, R10 ;  /* 0x0000000a00df7202 */ /* 0x000fe20000000f00 */
[----:B-1----:R-:W-:Y:S01]  /*0bf0*/  IMAD.U32 R3, R25, 0x10000, RZ ;  /* 0x0001000019037824 */ /* 0x002fe200078e00ff */
[----:B------:R-:W-:Y:S01]  /*0c00*/  MOV R214, R6 ;  /* 0x0000000600d67202 */ /* 0x000fe20000000f00 */
[----:B------:R-:W-:Y:S01]  /*0c10*/  STL [R1+0x10], R4 ;  /* 0x0000100401007387 */ /* 0x000fe20000100800 */
[----:B------:R-:W-:Y:S01]  /*0c20*/  SHF.R.U32.HI R249, RZ, 0x10, R31 ;  /* 0x00000010fff97819 */ /* 0x000fe2000001161f */
[----:B------:R-:W-:Y:S01]  /*0c30*/  IMAD.MOV.U32 R193, RZ, RZ, 0x1 ;  /* 0x00000001ffc17424 */ /* 0x000fe200078e00ff */
[----:B--2---:R-:W-:Y:S01]  /*0c40*/  SHF.L.U32 R0, R29, 0x10, RZ ;  /* 0x000000101d007819 */ /* 0x004fe200000006ff */
[----:B------:R0:W-:Y:S01]  /*0c50*/  STL [R1+0xc], R3 ;  /* 0x00000c0301007387 */ /* 0x0001e20000100800 */
[----:B------:R-:W-:Y:S01]  /*0c60*/  SHF.R.U32.HI R248, RZ, 0x10, R33 ;  /* 0x00000010fff87819 */ /* 0x000fe20000011621 */
[----:B------:R-:W-:Y:S01]  /*0c70*/  IMAD.U32 R251, R251, 0x10000, RZ ;  /* 0x00010000fbfb7824 */ /* 0x000fe200078e00ff */
[--C-:B------:R-:W-:Y:S01]  /*0c80*/  SHF.R.U64 R245, R20, 0x10, R21.reuse ;  /* 0x0000001014f57819 */ /* 0x100fe20000001215 */
[----:B------:R1:W-:Y:S01]  /*0c90*/  STL [R1+0x4], R0 ;  /* 0x0000040001007387 */ /* 0x0003e20000100800 */
[----:B------:R-:W-:Y:S01]  /*0ca0*/  SHF.R.U32.HI R241, RZ, 0x10, R21 ;  /* 0x00000010fff17819 */ /* 0x000fe20000011615 */
[----:B------:R-:W-:Y:S01]  /*0cb0*/  IMAD.U32 R250, R250, 0x10000, RZ ;  /* 0x00010000fafa7824 */ /* 0x000fe200078e00ff */
[--C-:B------:R-:W-:Y:S01]  /*0cc0*/  SHF.R.U64 R244, R18, 0x10, R19.reuse ;  /* 0x0000001012f47819 */ /* 0x100fe20000001213 */
[----:B------:R-:W-:Y:S01]  /*0cd0*/  IMAD.U32 R247, R247, 0x10000, RZ ;  /* 0x00010000f7f77824 */ /* 0x000fe200078e00ff */
[----:B------:R-:W-:Y:S01]  /*0ce0*/  SHF.R.U32.HI R240, RZ, 0x10, R19 ;  /* 0x00000010fff07819 */ /* 0x000fe20000011613 */
[----:B0-----:R-:W-:Y:S01]  /*0cf0*/  IMAD.U32 R3, R27, 0x10000, RZ ;  /* 0x000100001b037824 */ /* 0x001fe200078e00ff */
[--C-:B------:R-:W-:Y:S01]  /*0d00*/  SHF.R.U64 R237, R16, 0x10, R17.reuse ;  /* 0x0000001010ed7819 */ /* 0x100fe20000001211 */
[----:B------:R-:W-:Y:S01]  /*0d10*/  IMAD.U32 R243, R243, 0x10000, RZ ;  /* 0x00010000f3f37824 */ /* 0x000fe200078e00ff */
[----:B------:R-:W-:Y:S01]  /*0d20*/  SHF.R.U32.HI R233, RZ, 0x10, R17 ;  /* 0x00000010ffe97819 */ /* 0x000fe20000011611 */
[----:B------:R-:W-:Y:S01]  /*0d30*/  IMAD.U32 R246, R246, 0x10000, RZ ;  /* 0x00010000f6f67824 */ /* 0x000fe200078e00ff */
[----:B-1----:R-:W-:Y:S01]  /*0d40*/  SHF.L.U32 R0, R28, 0x10, RZ ;  /* 0x000000101c007819 */ /* 0x002fe200000006ff */
[----:B------:R0:W-:Y:S01]  /*0d50*/  STL [R1+0x8], R3 ;  /* 0x0000080301007387 */ /* 0x0001e20000100800 */
[--C-:B------:R-:W-:Y:S01]  /*0d60*/  SHF.R.U64 R236, R14, 0x10, R15.reuse ;  /* 0x000000100eec7819 */ /* 0x100fe2000000120f */
[----:B------:R-:W-:Y:S01]  /*0d70*/  IMAD.U32 R242, R242, 0x10000, RZ ;  /* 0x00010000f2f27824 */ /* 0x000fe200078e00ff */
[----:B------:R-:W-:Y:S01]  /*0d80*/  SHF.R.U32.HI R232, RZ, 0x10, R15 ;  /* 0x00000010ffe87819 */ /* 0x000fe2000001160f */
[----:B------:R0:W-:Y:S01]  /*0d90*/  STL [R1], R0 ;  /* 0x0000000001007387 */ /* 0x0001e20000100800 */
[--C-:B------:R-:W-:Y:S01]  /*0da0*/  SHF.R.U64 R229, R8, 0x10, R9.reuse ;  /* 0x0000001008e57819 */ /* 0x100fe20000001209 */
[----:B------:R-:W-:Y:S01]  /*0db0*/  IMAD.U32 R239, R239, 0x10000, RZ ;  /* 0x00010000efef7824 */ /* 0x000fe200078e00ff */
[----:B------:R-:W-:Y:S01]  /*0dc0*/  SHF.R.U32.HI R225, RZ, 0x10, R9 ;  /* 0x00000010ffe17819 */ /* 0x000fe20000011609 */
[----:B------:R-:W-:Y:S01]  /*0dd0*/  IMAD.U32 R235, R235, 0x10000, RZ ;  /* 0x00010000ebeb7824 */ /* 0x000fe200078e00ff */
        /* <DEDUP_REMOVED lines=8> */
[----:B------:R-:W-:Y:S01]  /*0e60*/  SHF.R.U32.HI R216, RZ, 0x10, R5 ;  /* 0x00000010ffd87819 */ /* 0x000fe20000011605 */
[----:B------:R-:W-:Y:S01]  /*0e70*/  IMAD.U32 R230, R230, 0x10000, RZ ;  /* 0x00010000e6e67824 */ /* 0x000fe200078e00ff */
[--C-:B------:R-:W-:Y:S01]  /*0e80*/  SHF.R.U64 R212, R6, 0x10, R7.reuse ;  /* 0x0000001006d47819 */ /* 0x100fe20000001207 */
[----:B------:R-:W-:Y:S01]  /*0e90*/  IMAD.U32 R226, R226, 0x10000, RZ ;  /* 0x00010000e2e27824 */ /* 0x000fe200078e00ff */
[----:B------:R-:W-:Y:S01]  /*0ea0*/  SHF.R.U32.HI R208, RZ, 0x10, R7 ;  /* 0x00000010ffd07819 */ /* 0x000fe20000011607 */
[----:B------:R-:W-:Y:S01]  /*0eb0*/  IMAD.U32 R223, R223, 0x10000, RZ ;  /* 0x00010000dfdf7824 */ /* 0x000fe200078e00ff */
[----:B------:R-:W-:Y:S01]  /*0ec0*/  SHF.L.U32 R249, R249, 0x10, RZ ;  /* 0x00000010f9f97819 */ /* 0x000fe200000006ff */
        /* <DEDUP_REMOVED lines=13> */
[----:B------:R-:W-:-:S02]  /*0fa0*/  SHF.L.U32 R233, R233, 0x10, RZ ;  /* 0x00000010e9e97819 */ /* 0x000fc400000006ff */
[----:B------:R-:W-:Y:S02]  /*0fb0*/  SHF.L.U32 R236, R236, 0x10, RZ ;  /* 0x00000010ecec7819 */ /* 0x000fe400000006ff */
[----:B------:R-:W-:Y:S02]  /*0fc0*/  SHF.L.U32 R232, R232, 0x10, RZ ;  /* 0x00000010e8e87819 */ /* 0x000fe400000006ff */
[----:B------:R-:W-:Y:S02]  /*0fd0*/  SHF.L.U32 R229, R229, 0x10, RZ ;  /* 0x00000010e5e57819 */ /* 0x000fe400000006ff */
[----:B------:R-:W-:Y:S02]  /*0fe0*/  SHF.L.U32 R225, R225, 0x10, RZ ;  /* 0x00000010e1e17819 */ /* 0x000fe400000006ff */
[----:B------:R-:W-:Y:S02]  /*0ff0*/  SHF.L.U32 R228, R228, 0x10, RZ ;  /* 0x00000010e4e47819 */ /* 0x000fe400000006ff */
        /* <DEDUP_REMOVED lines=8> */
[----:B0-----:R-:W-:-:S07]  /*1080*/  SHF.L.U32 R208, R208, 0x10, RZ ;  /* 0x00000010d0d07819 */ /* 0x001fce00000006ff */
.L_x_43:
[----:B--234-:R-:W0:Y:S01]  /*1090*/  LDC.64 R150, c[0x0][0x258] ;  /* 0x00009600ff967b82 */ /* 0x01ce220000000a00 */
[----:B------:R-:W1:Y:S01]  /*10a0*/  S2R R4, SR_TID.X ;  /* 0x0000000000047919 */ /* 0x000e620000002100 */
[----:B------:R-:W-:-:S06]  /*10b0*/  ISETP.NE.AND P0, PT, R207, RZ, PT ;  /* 0x000000ffcf00720c */ /* 0x000fcc0003f05270 */
[----:B------:R-:W2:Y:S01]  /*10c0*/  LDC.64 R148, c[0x0][0x250] ;  /* 0x00009400ff947b82 */ /* 0x000ea20000000a00 */
[----:B0-----:R-:W-:-:S05]  /*10d0*/  IMAD.WIDE R150, R2, 0x4, R150 ;  /* 0x0000000402967825 */ /* 0x001fca00078e0296 */
[----:B------:R-:W5:Y:S01]  /*10e0*/  LDG.E R3, desc[UR4][R150.64] ;  /* 0x0000000496037981 */ /* 0x000f62000c1e1900 */
[----:B------:R-:W-:Y:S02]  /*10f0*/  IMAD.U32 R204, RZ, RZ, UR13 ;  /* 0x0000000dffcc7e24 */ /* 0x000fe4000f8e00ff */
[----:B--2---:R-:W-:Y:S01]  /*1100*/  IMAD.WIDE R148, R2, 0x4, R148 ;  /* 0x0000000402947825 */ /* 0x004fe200078e0294 */
[----:B-1----:R-:W-:-:S03]  /*1110*/  LOP3.LUT R190, R4, 0xff, RZ, 0xc0, !PT ;  /* 0x000000ff04be7812 */ /* 0x002fc600078ec0ff */
[----:B------:R-:W-:Y:S01]  /*1120*/  IMAD R4, R2, R204, RZ ;  /* 0x000000cc02047224 */ /* 0x000fe200078e02ff */
[----:B------:R0:W5:Y:S01]  /*1130*/  LDG.E R189, desc[UR4][R148.64] ;  /* 0x0000000494bd7981 */ /* 0x000162000c1e1900 */
[----:B------:R-:W-:Y:S03]  /*1140*/  BSSY B0, `(.L_x_1) ;  /* 0x0000060000007945 */ /* 0x000fe60003800000 */
[----:B0-----:R-:W-:-:S04]  /*1150*/  SHF.R.S32.HI R148, RZ, 0x1f, R4 ;  /* 0x0000001fff947819 */ /* 0x001fc80000011404 */
[----:B------:R-:W-:-:S04]  /*1160*/  LEA.HI R4, R148, R4, RZ, 0x2 ;  /* 0x0000000494047211 */ /* 0x000fc800078f10ff */
[----:B------:R-:W-:Y:S01]  /*1170*/  LEA.HI.SX32 R4, R4, R190, 0x1e ;  /* 0x000000be04047211 */ /* 0x000fe200078ff2ff */
[----:B------:R-:W-:Y:S01]  /*1180*/  IMAD.MOV.U32 R192, RZ, RZ, RZ ;  /* 0x000000ffffc07224 */ /* 0x000fe200078e00ff */
[----:B------:R-:W-:Y:S02]  /*1190*/  MOV R148, RZ ;  /* 0x000000ff00947202 */ /* 0x000fe40000000f00 */
[----:B------:R-:W-:Y:S01]  /*11a0*/  MOV R149, R4 ;  /* 0x0000000400957202 */ /* 0x000fe20000000f00 */
[----:B------:R-:W-:Y:S06]  /*11b0*/  @!P0 BRA `(.L_x_2) ;  /* 0x0000000400608947 */ /* 0x000fec0003800000 */
[----:B------:R-:W-:Y:S01]  /*11c0*/  ISETP.NE.U32.AND P0, PT, RZ, UR8, PT ;  /* 0x00000008ff007c0c */ /* 0x000fe2000bf05070 */
[----:B------:R-:W0:Y:S01]  /*11d0*/  LDC.64 R150, c[0x0][0x2b8] ;  /* 0x0000ae00ff967b82 */ /* 0x000e220000000a00 */
[----:B------:R-:W2:Y:S02]  /*11e0*/  LDL R190, [R1+0x28] ;  /* 0x0000280001be7983 */ /* 0x000ea40000100800 */
[----:B------:R-:W-:Y:S02]  /*11f0*/  ISETP.NE.AND.EX P0, PT, RZ, UR9, PT, P0 ;  /* 0x00000009ff007c0c */ /* 0x000fe4000bf05300 */
[----:B------:R-:W3:Y:S03]  /*1200*/  LDL R191, [R1+0x2c] ;  /* 0x00002c0001bf7983 */ /* 0x000ee60000100800 */
[----:B------:R-:W1:Y:S01]  /*1210*/  LDC.U8 R194, c[0x0][0x2a0] ;  /* 0x0000a800ffc27b82 */ /* 0x000e620000000000 */
[----:B------:R-:W4:Y:S04]  /*1220*/  LDL R202, [R1+0x20] ;  /* 0x0000200001ca7983 */ /* 0x000f280000100800 */
[----:B------:R-:W4:Y:S03]  /*1230*/  LDL R199, [R1+0x24] ;  /* 0x0000240001c77983 */ /* 0x000f260000100800 */
[C---:B------:R-:W-:Y:S01]  /*1240*/  @P0 LEA R6, P5, R4.reuse, UR8, 0x3 ;  /* 0x0000000804060c11 */ /* 0x040fe2000f8a18ff */
[----:B------:R-:W4:Y:S03]  /*1250*/  LDL R201, [R1+0x18] ;  /* 0x0000180001c97983 */ /* 0x000f260000100800 */
[C---:B------:R-:W-:Y:S01]  /*1260*/  @P0 LEA.HI.X R7, R4.reuse, UR9, RZ, 0x3, P5 ;  /* 0x0000000904070c11 */ /* 0x040fe2000a8f1cff */
[----:B------:R-:W4:Y:S04]  /*1270*/  LDL R252, [R1+0x1c] ;  /* 0x00001c0001fc7983 */ /* 0x000f280000100800 */
[----:B------:R1:W5:Y:S01]  /*1280*/  @P0 LDG.E.64 R184, desc[UR4][R6.64] ;  /* 0x0000000406b80981 */ /* 0x000362000c1e1b00 */
[C---:B------:R-:W-:Y:S01]  /*1290*/  LEA R148, P0, R4.reuse, UR10, 0x3 ;  /* 0x0000000a04947c11 */ /* 0x040fe2000f8018ff */
[----:B0-----:R-:W-:-:S03]  /*12a0*/  IMAD.WIDE.U32 R150, R4, 0x8, R150 ;  /* 0x0000000804967825 */ /* 0x001fc600078e0096 */
[----:B------:R-:W-:Y:S02]  /*12b0*/  LEA.HI.X R149, R4, UR11, RZ, 0x3, P0 ;  /* 0x0000000b04957c11 */ /* 0x000fe400080f1cff */
[----:B-1----:R-:W-:Y:S01]  /*12c0*/  ISETP.NE.AND P0, PT, R194, RZ, PT ;  /* 0x000000ffc200720c */ /* 0x002fe20003f05270 */
[----:B------:R-:W2:Y:S01]  /*12d0*/  LDG.E.64 R150, desc[UR4][R150.64] ;  /* 0x0000000496967981 */ /* 0x000ea2000c1e1b00 */
[----:B------:R-:W0:Y:S02]  /*12e0*/  LDC.64 R6, c[0x0][0x2c0] ;  /* 0x0000b000ff067b82 */ /* 0x000e240000000a00 */
[----:B-----5:R-:W-:Y:S01]  /*12f0*/  FSEL R8, R189, RZ, !P0 ;  /* 0x000000ffbd087208 */ /* 0x020fe20004000000 */
[----:B------:R-:W3:Y:S01]  /*1300*/  LDG.E.64 R148, desc[UR4][R148.64] ;  /* 0x0000000494947981 */ /* 0x000ee2000c1e1b00 */
[----:B0-----:R-:W-:-:S06]  /*1310*/  IMAD.WIDE.U32 R6, R4, 0x8, R6 ;  /* 0x0000000804067825 */ /* 0x001fcc00078e0006 */
[----:B------:R-:W4:Y:S01]  /*1320*/  LDG.E.64 R6, desc[UR4][R6.64] ;  /* 0x0000000406067981 */ /* 0x000f22000c1e1b00 */
[----:B---3--:R-:W-:-:S05]  /*1330*/  SHF.L.U32 R0, R148, 0x10, RZ ;  /* 0x0000001094007819 */ /* 0x008fca00000006ff */
[----:B------:R-:W-:-:S04]  /*1340*/  FADD.FTZ R0, -R8, R0 ;  /* 0x0000000008007221 */ /* 0x000fc80000010100 */
[----:B------:R-:W-:Y:S01]  /*1350*/  FMUL.FTZ R0, R3, R0 ;  /* 0x0000000003007220 */ /* 0x000fe20000410000 */
[----:B----4-:R-:W-:-:S04]  /*1360*/  IMAD.MOV.U32 R5, RZ, RZ, R6 ;  /* 0x000000ffff057224 */ /* 0x010fc800078e0006 */
[----:B------:R-:W-:Y:S01]  /*1370*/  IMAD.U32 R192, R5, 0x10000, RZ ;  /* 0x0001000005c07824 */ /* 0x000fe200078e00ff */
[----:B--2---:R-:W-:-:S03]  /*1380*/  MOV R5, R150 ;  /* 0x0000009600057202 */ /* 0x004fc60000000f00 */
[----:B------:R-:W-:Y:S02]  /*1390*/  FMUL.FTZ R190, R190, R192 ;  /* 0x000000c0bebe7220 */ /* 0x000fe40000410000 */
[----:B------:R-:W-:-:S04]  /*13a0*/  IMAD.U32 R5, R5, 0x10000, RZ ;  /* 0x0001000005057824 */ /* 0x000fc800078e00ff */
[----:B------:R-:W-:Y:S01]  /*13b0*/  FADD.FTZ R64, R64, R5 ;  /* 0x0000000540407221 */ /* 0x000fe20000010000 */
[-C--:B------:R-:W-:Y:S01]  /*13c0*/  FFMA.FTZ R36, R0, R5.reuse, R36 ;  /* 0x0000000500247223 */ /* 0x080fe20000010024 */
[----:B------:R-:W-:Y:S01]  /*13d0*/  FFMA.FTZ R5, R191, R5, R190 ;  /* 0x00000005bf057223 */ /* 0x000fe200000100be */
[--C-:B------:R-:W-:Y:S01]  /*13e0*/  SHF.R.U64 R190, R150, 0x10, R151.reuse ;  /* 0x0000001096be7819 */ /* 0x100fe20000001297 */
[----:B------:R-:W-:Y:S01]  /*13f0*/  FADD.FTZ R120, R120, R192 ;  /* 0x000000c078787221 */ /* 0x000fe20000010000 */
[----:B------:R-:W-:Y:S01]  /*1400*/  MOV R191, R151 ;  /* 0x0000009700bf7202 */ /* 0x000fe20000000f00 */
[----:B------:R-:W-:Y:S01]  /*1410*/  FFMA.FTZ R92, R0, R192, R92 ;  /* 0x000000c0005c7223 */ /* 0x000fe2000001005c */
[----:B------:R-:W-:Y:S02]  /*1420*/  SHF.R.U32.HI R150, RZ, 0x10, R151 ;  /* 0x00000010ff967819 */ /* 0x000fe40000011697 */
[--C-:B------:R-:W-:Y:S01]  /*1430*/  SHF.R.U64 R151, R6, 0x10, R7.reuse ;  /* 0x0000001006977819 */ /* 0x100fe20000001207 */
[--C-:B------:R-:W-:Y:S01]  /*1440*/  IMAD.MOV.U32 R6, RZ, RZ, R7.reuse ;  /* 0x000000ffff067224 */ /* 0x100fe200078e0007 */
[----:B------:R-:W-:-:S02]  /*1450*/  SHF.R.U32.HI R192, RZ, 0x10, R7 ;  /* 0x00000010ffc07819 */ /* 0x000fc40000011607 */
[--C-:B------:R-:W-:Y:S02]  /*1460*/  SHF.R.U64 R7, R148, 0x10, R149.reuse ;  /* 0x0000001094077819 */ /* 0x100fe40000001295 */
[----:B------:R-:W-:Y:S02]  /*1470*/  SHF.R.U32.HI R148, RZ, 0x10, R149 ;  /* 0x00000010ff947819 */ /* 0x000fe40000011695 */
[----:B------:R-:W-:Y:S01]  /*1480*/  SHF.L.U32 R194, R149, 0x10, RZ ;  /* 0x0000001095c27819 */ /* 0x000fe200000006ff */
[----:B------:R-:W-:Y:S01]  /*1490*/  IMAD.U32 R7, R7, 0x10000, RZ ;  /* 0x0001000007077824 */ /* 0x000fe200078e00ff */
[----:B------:R-:W-:-:S03]  /*14a0*/  SHF.L.U32 R149, R148, 0x10, RZ ;  /* 0x0000001094957819 */ /* 0x000fc600000006ff */
[C---:B------:R-:W-:Y:S01]  /*14b0*/  FADD.FTZ R148, -R8.reuse, R194 ;  /* 0x000000c208947221 */ /* 0x040fe20000010100 */
[C---:B------:R-:W-:Y:S01]  /*14c0*/  FADD.FTZ R7, -R8.reuse, R7 ;  /* 0x0000000708077221 */ /* 0x040fe20000010100 */
[----:B------:R-:W2:Y:S01]  /*14d0*/  LDL R194, [R1+0x10] ;  /* 0x0000100001c27983 */ /* 0x000ea20000100800 */
[----:B------:R-:W-:Y:S01]  /*14e0*/  FADD.FTZ R8, -R8, R149 ;  /* 0x0000009508087221 */ /* 0x000fe20000010100 */
[----:B------:R-:W-:Y:S02]  /*14f0*/  IMAD.U32 R149, R6, 0x10000, RZ ;  /* 0x0001000006957824 */ /* 0x000fe400078e00ff */
[----:B------:R-:W-:Y:S02]  /*1500*/  FMUL.FTZ R6, R3, R148 ;  /* 0x0000009403067220 */ /* 0x000fe40000410000 */
[----:B------:R-:W3:Y:S01]  /*1510*/  LDL R148, [R1+0x14] ;  /* 0x0000140001947983 */ /* 0x000ee20000100800 */
[----:B------:R-:W-:Y:S01]  /*1520*/  IMAD.U32 R151, R151, 0x10000, RZ ;  /* 0x0001000097977824 */ /* 0x000fe200078e00ff */
[----:B------:R-:W-:Y:S01]  /*1530*/  SHF.L.U32 R190, R190, 0x10, RZ ;  /* 0x00000010bebe7819 */ /* 0x000fe200000006ff */
[----:B------:R-:W-:-:S02]  /*1540*/  IMAD.U32 R192, R192, 0x10000, RZ ;  /* 0x00010000c0c07824 */ /* 0x000fc400078e00ff */
[----:B------:R-:W-:Y:S01]  /*1550*/  FMUL.FTZ R202, R202, R151 ;  /* 0x00000097caca7220 */ /* 0x000fe20000410000 */
[----:B------:R-:W-:Y:S01]  /*1560*/  SHF.L.U32 R150, R150, 0x10, RZ ;  /* 0x0000001096967819 */ /* 0x000fe200000006ff */
[----:B------:R-:W-:Y:S02]  /*1570*/  FMUL.FTZ R8, R3, R8 ;  /* 0x0000000803087220 */ /* 0x000fe40000410000 */
[----:B------:R-:W-:Y:S01]  /*1580*/  FFMA.FTZ R202, R199, R190, R202 ;  /* 0x000000bec7ca7223 */ /* 0x000fe200000100ca */
[----:B------:R-:W-:Y:S01]  /*1590*/  SHF.L.U32 R191, R191, 0x10, RZ ;  /* 0x00000010bfbf7819 */ /* 0x000fe200000006ff */
[----:B------:R-:W-:Y:S01]  /*15a0*/  FADD.FTZ R123, R123, R192 ;  /* 0x000000c07b7b7221 */ /* 0x000fe20000010000 */
[----:B------:R-:W-:Y:S01]  /*15b0*/  FFMA.FTZ R95, R8, R192, R95 ;  /* 0x000000c0085f7223 */ /* 0x000fe2000001005f */
[----:B------:R-:W-:Y:S01]  /*15c0*/  FMUL.FTZ R201, R201, R149 ;  /* 0x00000095c9c97220 */ /* 0x000fe20000410000 */
[----:B------:R-:W-:-:S03]  /*15d0*/  FMUL.FTZ R7, R3, R7 ;  /* 0x0000000703077220 */ /* 0x000fc60000410000 */
[----:B------:R-:W-:Y:S01]  /*15e0*/  FFMA.FTZ R201, R252, R191, R201 ;  /* 0x000000bffcc97223 */ /* 0x000fe200000100c9 */
[----:B------:R-:W-:Y:S01]  /*15f0*/  FADD.FTZ R122, R122, R149 ;  /* 0x000000957a7a7221 */ /* 0x000fe20000010000 */
[C---:B------:R-:W-:Y:S01]  /*1600*/  FFMA.FTZ R94, R6.reuse, R149, R94 ;  /* 0x00000095065e7223 */ /* 0x040fe2000001005e */
[----:B------:R-:W-:Y:S01]  /*1610*/  FFMA.FTZ R38, R6, R191, R38 ;  /* 0x000000bf06267223 */ /* 0x000fe20000010026 */
[----:B------:R-:W-:Y:S01]  /*1620*/  FADD.FTZ R66, R66, R191 ;  /* 0x000000bf42427221 */ /* 0x000fe20000010000 */
[----:B------:R-:W-:Y:S01]  /*1630*/  FADD.FTZ R65, R65, R190 ;  /* 0x000000be41417221 */ /* 0x000fe20000010000 */
[----:B------:R-:W-:Y:S01]  /*1640*/  FFMA.FTZ R37, R7, R190, R37 ;  /* 0x000000be07257223 */ /* 0x000fe20000010025 */
[----:B------:R-:W-:Y:S01]  /*1650*/  FADD.FTZ R121, R121, R151 ;  /* 0x0000009779797221 */ /* 0x000fe20000010000 */
[----:B------:R-:W-:Y:S01]  /*1660*/  FFMA.FTZ R93, R7, R151, R93 ;  /* 0x00000097075d7223 */ /* 0x000fe2000001005d */
[----:B------:R-:W-:Y:S01]  /*1670*/  FADD.FTZ R67, R67, R150 ;  /* 0x0000009643437221 */ /* 0x000fe20000010000 */
[----:B------:R-:W-:Y:S01]  /*1680*/  FFMA.FTZ R39, R8, R150, R39 ;  /* 0x0000009608277223 */ /* 0x000fe20000010027 */
[----:B------:R-:W-:-:S02]  /*1690*/  VIADD R149, R4, 0x100 ;  /* 0x0000010004957836 */ /* 0x000fc40000000000 */
[----:B--2---:R-:W-:Y:S01]  /*16a0*/  FMUL.FTZ R199, R194, R192 ;  /* 0x000000c0c2c77220 */ /* 0x004fe20000410000 */
[----:B------:R-:W-:-:S03]  /*16b0*/  FFMA.FTZ R192, R0, R5, RZ ;  /* 0x0000000500c07223 */ /* 0x000fc600000100ff */
[----:B---3--:R-:W-:Y:S01]  /*16c0*/  FFMA.FTZ R199, R148, R150, R199 ;  /* 0x0000009694c77223 */ /* 0x008fe200000100c7 */
[----:B------:R-:W-:Y:S01]  /*16d0*/  FADD.FTZ R148, RZ, R5 ;  /* 0x00000005ff947221 */ /* 0x000fe20000010000 */
[----:B------:R-:W-:-:S03]  /*16e0*/  FFMA.FTZ R192, R7, R202, R192 ;  /* 0x000000ca07c07223 */ /* 0x000fc600000100c0 */
[----:B------:R-:W-:Y:S01]  /*16f0*/  FADD.FTZ R148, R148, R202 ;  /* 0x000000ca94947221 */ /* 0x000fe20000010000 */
[----:B------:R-:W-:-:S03]  /*1700*/  FFMA.FTZ R192, R6, R201, R192 ;  /* 0x000000c906c07223 */ /* 0x000fc600000100c0 */
[----:B------:R-:W-:Y:S01]  /*1710*/  FADD.FTZ R148, R148, R201 ;  /* 0x000000c994947221 */ /* 0x000fe20000010000 */
[----:B------:R-:W-:-:S03]  /*1720*/  FFMA.FTZ R192, R8, R199, R192 ;  /* 0x000000c708c07223 */ /* 0x000fc600000100c0 */
[----:B------:R-:W-:-:S07]  /*1730*/  FADD.FTZ R148, R148, R199 ;  /* 0x000000c794947221 */ /* 0x000fce0000010000 */
.L_x_2:
[----:B------:R-:W-:Y:S05]  /*1740*/  BSYNC B0 ;  /* 0x0000000000007941 */ /* 0x000fea0003800000 */
.L_x_1:
[----:B------:R-:W-:Y:S01]  /*1750*/  ISETP.NE.AND P0, PT, R206, RZ, PT ;  /* 0x000000ffce00720c */ /* 0x000fe20003f05270 */
[----:B------:R-:W-:-:S12]  /*1760*/  BSSY B0, `(.L_x_3) ;  /* 0x0000056000007945 */ /* 0x000fd80003800000 */
[----:B------:R-:W-:Y:S05]  /*1770*/  @!P0 BRA `(.L_x_4) ;  /* 0x0000000400508947 */ /* 0x000fea0003800000 */
[----:B------:R-:W-:Y:S01]  /*1780*/  ISETP.NE.U32.AND P0, PT, RZ, UR8, PT ;  /* 0x00000008ff007c0c */ /* 0x000fe2000bf05070 */
[----:B------:R-:W0:Y:S01]  /*1790*/  LDC.U8 R190, c[0x0][0x2a0] ;  /* 0x0000a800ffbe7b82 */ /* 0x000e220000000000 */
[----:B------:R-:W2:Y:S02]  /*17a0*/  LDL R196, [R1+0x8] ;  /* 0x0000080001c47983 */ /* 0x000ea40000100800 */
[----:B------:R-:W-:Y:S02]  /*17b0*/  ISETP.NE.AND.EX P0, PT, RZ, UR9, PT, P0 ;  /* 0x00000009ff007c0c */ /* 0x000fe4000bf05300 */
[----:B------:R-:W3:Y:S04]  /*17c0*/  LDL R252, [R1+0xc] ;  /* 0x00000c0001fc7983 */ /* 0x000ee80000100800 */
[----:B------:R-:W4:Y:S07]  /*17d0*/  LDL R198, [R1] ;  /* 0x0000000001c67983 */ /* 0x000f2e0000100800 */
[----:B------:R-:W-:-:S04]  /*17e0*/  @P0 LEA R10, P5, R149, UR8, 0x3 ;  /* 0x00000008950a0c11 */ /* 0x000fc8000f8a18ff */
[----:B------:R-:W-:-:S05]  /*17f0*/  @P0 LEA.HI.X R11, R149, UR9, RZ, 0x3, P5 ;  /* 0x00000009950b0c11 */ /* 0x000fca000a8f1cff */
[----:B------:R1:W5:Y:S01]  /*1800*/  @P0 LDG.E.64 R182, desc[UR4][R10.64] ;  /* 0x000000040ab60981 */ /* 0x000362000c1e1b00 */
[----:B------:R-:W-:-:S04]  /*1810*/  LEA R150, P0, R149, UR10, 0x3 ;  /* 0x0000000a95967c11 */ /* 0x000fc8000f8018ff */
[----:B------:R-:W-:Y:S02]  /*1820*/  LEA.HI.X R151, R149, UR11, RZ, 0x3, P0 ;  /* 0x0000000b95977c11 */ /* 0x000fe400080f1cff */
[----:B0-----:R-:W-:Y:S02]  /*1830*/  ISETP.NE.AND P0, PT, R190, RZ, PT ;  /* 0x000000ffbe00720c */ /* 0x001fe40003f05270 */
[----:B------:R-:W0:Y:S02]  /*1840*/  LDC.64 R190, c[0x0][0x2b8] ;  /* 0x0000ae00ffbe7b82 */ /* 0x000e240000000a00 */
[----:B------:R-:W2:Y:S01]  /*1850*/  LDG.E.64 R150, desc[UR4][R150.64] ;  /* 0x0000000496967981 */ /* 0x000ea2000c1e1b00 */
[----:B-----5:R-:W-:-:S05]  /*1860*/  FSEL R12, R189, RZ, !P0 ;  /* 0x000000ffbd0c7208 */ /* 0x020fca0004000000 */
[----:B-1----:R-:W1:Y:S01]  /*1870*/  LDC.64 R10, c[0x0][0x2c0] ;  /* 0x0000b000ff0a7b82 */ /* 0x002e620000000a00 */
[----:B0-----:R-:W-:-:S06]  /*1880*/  IMAD.WIDE.U32 R190, R149, 0x8, R190 ;  /* 0x0000000895be7825 */ /* 0x001fcc00078e00be */
[----:B------:R-:W3:Y:S01]  /*1890*/  LDG.E.64 R190, desc[UR4][R190.64] ;  /* 0x00000004bebe7981 */ /* 0x000ee2000c1e1b00 */
[----:B-1----:R-:W-:-:S06]  /*18a0*/  IMAD.WIDE.U32 R10, R149, 0x8, R10 ;  /* 0x00000008950a7825 */ /* 0x002fcc00078e000a */
[----:B------:R-:W4:Y:S01]  /*18b0*/  LDG.E.64 R10, desc[UR4][R10.64] ;  /* 0x000000040a0a7981 */ /* 0x000f22000c1e1b00 */
[----:B--2---:R-:W-:-:S04]  /*18c0*/  IMAD.U32 R9, R150, 0x10000, RZ ;  /* 0x0001000096097824 */ /* 0x004fc800078e00ff */
[----:B------:R-:W-:-:S04]  /*18d0*/  FADD.FTZ R9, -R12, R9 ;  /* 0x000000090c097221 */ /* 0x000fc80000010100 */
[----:B------:R-:W-:Y:S01]  /*18e0*/  FMUL.FTZ R9, R3, R9 ;  /* 0x0000000903097220 */ /* 0x000fe20000410000 */
[----:B----4-:R-:W-:-:S04]  /*18f0*/  MOV R194, R10 ;  /* 0x0000000a00c27202 */ /* 0x010fc80000000f00 */
[----:B------:R-:W-:Y:S01]  /*1900*/  SHF.L.U32 R197, R194, 0x10, RZ ;  /* 0x00000010c2c57819 */ /* 0x000fe200000006ff */
[----:B---3--:R-:W-:-:S05]  /*1910*/  IMAD.MOV.U32 R194, RZ, RZ, R190 ;  /* 0x000000ffffc27224 */ /* 0x008fca00078e00be */
[----:B------:R-:W-:Y:S01]  /*1920*/  SHF.L.U32 R203, R194, 0x10, RZ ;  /* 0x00000010c2cb7819 */ /* 0x000fe200000006ff */
[----:B------:R-:W-:Y:S01]  /*1930*/  FMUL.FTZ R194, R196, R197 ;  /* 0x000000c5c4c27220 */ /* 0x000fe20000410000 */
[----:B------:R-:W-:-:S03]  /*1940*/  IMAD.MOV.U32 R196, RZ, RZ, R191 ;  /* 0x000000ffffc47224 */ /* 0x000fc600078e00bf */
[----:B------:R-:W-:Y:S01]  /*1950*/  FADD.FTZ R68, R68, R203 ;  /* 0x000000cb44447221 */ /* 0x000fe20000010000 */
[-C--:B------:R-:W-:Y:S01]  /*1960*/  FFMA.FTZ R40, R9, R203.reuse, R40 ;  /* 0x000000cb09287223 */ /* 0x080fe20000010028 */
[----:B------:R-:W-:Y:S01]  /*1970*/  FFMA.FTZ R203, R252, R203, R194 ;  /* 0x000000cbfccb7223 */ /* 0x000fe200000100c2 */
[--C-:B------:R-:W-:Y:S02]  /*1980*/  SHF.R.U64 R194, R190, 0x10, R191.reuse ;  /* 0x00000010bec27819 */ /* 0x100fe400000012bf */
[----:B------:R-:W-:Y:S02]  /*1990*/  SHF.R.U32.HI R190, RZ, 0x10, R191 ;  /* 0x00000010ffbe7819 */ /* 0x000fe400000116bf */
[--C-:B------:R-:W-:Y:S02]  /*19a0*/  SHF.R.U64 R191, R10, 0x10, R11.reuse ;  /* 0x000000100abf7819 */ /* 0x100fe4000000120b */
[----:B------:R-:W-:Y:S02]  /*19b0*/  MOV R10, R11 ;  /* 0x0000000b000a7202 */ /* 0x000fe40000000f00 */
[----:B------:R-:W-:-:S02]  /*19c0*/  SHF.R.U32.HI R252, RZ, 0x10, R11 ;  /* 0x00000010fffc7819 */ /* 0x000fc4000001160b */
[----:B------:R-:W-:Y:S01]  /*19d0*/  SHF.R.U64 R11, R150, 0x10, R151 ;  /* 0x00000010960b7819 */ /* 0x000fe20000001297 */
[----:B------:R-:W-:Y:S01]  /*19e0*/  FADD.FTZ R124, R124, R197 ;  /* 0x000000c57c7c7221 */ /* 0x000fe20000010000 */
[----:B------:R-:W-:Y:S01]  /*19f0*/  SHF.R.U32.HI R150, RZ, 0x10, R151 ;  /* 0x00000010ff967819 */ /* 0x000fe20000011697 */
[----:B------:R-:W-:Y:S01]  /*1a00*/  FFMA.FTZ R96, R9, R197, R96 ;  /* 0x000000c509607223 */ /* 0x000fe20000010060 */
[----:B------:R-:W-:Y:S01]  /*1a10*/  IMAD.U32 R197, R151, 0x10000, RZ ;  /* 0x0001000097c57824 */ /* 0x000fe200078e00ff */
[----:B------:R-:W-:Y:S02]  /*1a20*/  SHF.L.U32 R11, R11, 0x10, RZ ;  /* 0x000000100b0b7819 */ /* 0x000fe400000006ff */
[----:B------:R-:W-:Y:S02]  /*1a30*/  IMAD.U32 R151, R150, 0x10000, RZ ;  /* 0x0001000096977824 */ /* 0x000fe400078e00ff */
[C---:B------:R-:W-:Y:S01]  /*1a40*/  FADD.FTZ R150, -R12.reuse, R197 ;  /* 0x000000c50c967221 */ /* 0x040fe20000010100 */
[C---:B------:R-:W-:Y:S01]  /*1a50*/  FADD.FTZ R11, -R12.reuse, R11 ;  /* 0x0000000b0c0b7221 */ /* 0x040fe20000010100 */
[----:B------:R-:W-:Y:S01]  /*1a60*/  FADD.FTZ R12, -R12, R151 ;  /* 0x000000970c0c7221 */ /* 0x000fe20000010100 */
[----:B------:R-:W-:Y:S01]  /*1a70*/  SHF.L.U32 R151, R10, 0x10, RZ ;  /* 0x000000100a977819 */ /* 0x000fe200000006ff */
[----:B------:R-:W-:-:S02]  /*1a80*/  FMUL.FTZ R10, R3, R150 ;  /* 0x00000096030a7220 */ /* 0x000fc40000410000 */
[----:B------:R-:W2:Y:S01]  /*1a90*/  LDL R150, [R1+0x4] ;  /* 0x0000040001967983 */ /* 0x000ea20000100800 */
[----:B------:R-:W-:Y:S01]  /*1aa0*/  SHF.L.U32 R191, R191, 0x10, RZ ;  /* 0x00000010bfbf7819 */ /* 0x000fe200000006ff */
[----:B------:R-:W-:Y:S02]  /*1ab0*/  IMAD.U32 R194, R194, 0x10000, RZ ;  /* 0x00010000c2c27824 */ /* 0x000fe400078e00ff */
[----:B------:R-:W-:Y:S02]  /*1ac0*/  FMUL.FTZ R197, R250, R151 ;  /* 0x00000097fac57220 */ /* 0x000fe40000410000 */
[----:B------:R-:W-:Y:S01]  /*1ad0*/  FMUL.FTZ R198, R198, R191 ;  /* 0x000000bfc6c67220 */ /* 0x000fe20000410000 */
[----:B------:R-:W-:Y:S01]  /*1ae0*/  IMAD.U32 R196, R196, 0x10000, RZ ;  /* 0x00010000c4c47824 */ /* 0x000fe200078e00ff */
[----:B------:R-:W-:Y:S01]  /*1af0*/  SHF.L.U32 R252, R252, 0x10, RZ ;  /* 0x00000010fcfc7819 */ /* 0x000fe200000006ff */
[----:B------:R-:W-:Y:S01]  /*1b00*/  FMUL.FTZ R11, R3, R11 ;  /* 0x0000000b030b7220 */ /* 0x000fe20000410000 */
[----:B------:R-:W-:Y:S01]  /*1b10*/  FADD.FTZ R148, R148, R203 ;  /* 0x000000cb94947221 */ /* 0x000fe20000010000 */
[----:B------:R-:W-:Y:S01]  /*1b20*/  FFMA.FTZ R192, R9, R203, R192 ;  /* 0x000000cb09c07223 */ /* 0x000fe200000100c0 */
[-C--:B------:R-:W-:Y:S01]  /*1b30*/  FFMA.FTZ R197, R251, R196.reuse, R197 ;  /* 0x000000c4fbc57223 */ /* 0x080fe200000100c5 */
[----:B------:R-:W-:Y:S01]  /*1b40*/  FFMA.FTZ R42, R10, R196, R42 ;  /* 0x000000c40a2a7223 */ /* 0x000fe2000001002a */
[----:B------:R-:W-:Y:S01]  /*1b50*/  FADD.FTZ R70, R70, R196 ;  /* 0x000000c446467221 */ /* 0x000fe20000010000 */
[----:B------:R-:W-:-:S02]  /*1b60*/  IMAD.U32 R190, R190, 0x10000, RZ ;  /* 0x00010000bebe7824 */ /* 0x000fc400078e00ff */
[----:B------:R-:W-:Y:S01]  /*1b70*/  FMUL.FTZ R196, R248, R252 ;  /* 0x000000fcf8c47220 */ /* 0x000fe20000410000 */
[----:B------:R-:W-:-:S03]  /*1b80*/  FMUL.FTZ R12, R3, R12 ;  /* 0x0000000c030c7220 */ /* 0x000fc60000410000 */
[----:B------:R-:W-:Y:S01]  /*1b90*/  FFMA.FTZ R196, R249, R190, R196 ;  /* 0x000000bef9c47223 */ /* 0x000fe200000100c4 */
[----:B------:R-:W-:Y:S01]  /*1ba0*/  FADD.FTZ R126, R126, R151 ;  /* 0x000000977e7e7221 */ /* 0x000fe20000010000 */
[----:B------:R-:W-:Y:S01]  /*1bb0*/  FFMA.FTZ R98, R10, R151, R98 ;  /* 0x000000970a627223 */ /* 0x000fe20000010062 */
[----:B------:R-:W-:Y:S01]  /*1bc0*/  FADD.FTZ R69, R69, R194 ;  /* 0x000000c245457221 */ /* 0x000fe20000010000 */
[----:B------:R-:W-:Y:S01]  /*1bd0*/  FFMA.FTZ R41, R11, R194, R41 ;  /* 0x000000c20b297223 */ /* 0x000fe20000010029 */
[----:B------:R-:W-:Y:S01]  /*1be0*/  FADD.FTZ R125, R125, R191 ;  /* 0x000000bf7d7d7221 */ /* 0x000fe20000010000 */
[----:B------:R-:W-:Y:S01]  /*1bf0*/  FFMA.FTZ R97, R11, R191, R97 ;  /* 0x000000bf0b617223 */ /* 0x000fe20000010061 */
[----:B------:R-:W-:Y:S01]  /*1c00*/  FADD.FTZ R71, R71, R190 ;  /* 0x000000be47477221 */ /* 0x000fe20000010000 */
[C---:B------:R-:W-:Y:S01]  /*1c10*/  FFMA.FTZ R43, R12.reuse, R190, R43 ;  /* 0x000000be0c2b7223 */ /* 0x040fe2000001002b */
[----:B------:R-:W-:Y:S01]  /*1c20*/  FADD.FTZ R127, R127, R252 ;  /* 0x000000fc7f7f7221 */ /* 0x000fe20000010000 */
[----:B------:R-:W-:Y:S01]  /*1c30*/  FFMA.FTZ R99, R12, R252, R99 ;  /* 0x000000fc0c637223 */ /* 0x000fe20000010063 */
[----:B------:R-:W-:Y:S01]  /*1c40*/  IADD3 R149, R149, 0x100, RZ ;  /* 0x0000010095957810 */ /* 0x000fe20007ffe0ff */
[----:B--2---:R-:W-:-:S04]  /*1c50*/  FFMA.FTZ R198, R150, R194, R198 ;  /* 0x000000c296c67223 */ /* 0x004fc800000100c6 */
[----:B------:R-:W-:Y:S01]  /*1c60*/  FADD.FTZ R148, R148, R198 ;  /* 0x000000c694947221 */ /* 0x000fe20000010000 */
[----:B------:R-:W-:-:S03]  /*1c70*/  FFMA.FTZ R192, R11, R198, R192 ;  /* 0x000000c60bc07223 */ /* 0x000fc600000100c0 */
[----:B------:R-:W-:Y:S01]  /*1c80*/  FADD.FTZ R148, R148, R197 ;  /* 0x000000c594947221 */ /* 0x000fe20000010000 */
[----:B------:R-:W-:-:S03]  /*1c90*/  FFMA.FTZ R192, R10, R197, R192 ;  /* 0x000000c50ac07223 */ /* 0x000fc600000100c0 */
[----:B------:R-:W-:Y:S01]  /*1ca0*/  FADD.FTZ R148, R148, R196 ;  /* 0x000000c494947221 */ /* 0x000fe20000010000 */
[----:B------:R-:W-:-:S07]  /*1cb0*/  FFMA.FTZ R192, R12, R196, R192 ;  /* 0x000000c40cc07223 */ /* 0x000fce00000100c0 */
.L_x_4:
[----:B------:R-:W-:Y:S05]  /*1cc0*/  BSYNC B0 ;  /* 0x0000000000007941 */ /* 0x000fea0003800000 */
.L_x_3:
[----:B------:R-:W-:Y:S04]  /*1cd0*/  BSSY B0, `(.L_x_5) ;  /* 0x0000052000007945 */ /* 0x000fe80003800000 */
[----:B------:R-:W-:Y:S05]  /*1ce0*/  @!P4 BRA `(.L_x_6) ;  /* 0x000000040040c947 */ /* 0x000fea0003800000 */
[----:B------:R-:W-:Y:S01]  /*1cf0*/  ISETP.NE.U32.AND P0, PT, RZ, UR8, PT ;  /* 0x00000008ff007c0c */ /* 0x000fe2000bf05070 */
[----:B------:R-:W0:Y:S03]  /*1d00*/  LDC.64 R18, c[0x0][0x2b8] ;  /* 0x0000ae00ff127b82 */ /* 0x000e260000000a00 */
[----:B------:R-:W-:-:S05]  /*1d10*/  ISETP.NE.AND.EX P0, PT, RZ, UR9, PT, P0 ;  /* 0x00000009ff007c0c */ /* 0x000fca000bf05300 */
[----:B------:R-:W1:Y:S08]  /*1d20*/  LDC.U8 R150, c[0x0][0x2a0] ;  /* 0x0000a800ff967b82 */ /* 0x000e700000000000 */
[----:B------:R-:W-:-:S04]  /*1d30*/  @P0 LEA R14, P5, R149, UR8, 0x3 ;  /* 0x00000008950e0c11 */ /* 0x000fc8000f8a18ff */
[----:B------:R-:W-:-:S05]  /*1d40*/  @P0 LEA.HI.X R15, R149, UR9, RZ, 0x3, P5 ;  /* 0x00000009950f0c11 */ /* 0x000fca000a8f1cff */
[----:B------:R2:W5:Y:S01]  /*1d50*/  @P0 LDG.E.64 R180, desc[UR4][R14.64] ;  /* 0x000000040eb40981 */ /* 0x000562000c1e1b00 */
[C---:B------:R-:W-:Y:S01]  /*1d60*/  LEA R16, P0, R149.reuse, UR10, 0x3 ;  /* 0x0000000a95107c11 */ /* 0x040fe2000f8018ff */
[----:B0-----:R-:W-:-:S03]  /*1d70*/  IMAD.WIDE.U32 R18, R149, 0x8, R18 ;  /* 0x0000000895127825 */ /* 0x001fc600078e0012 */
[----:B------:R-:W-:Y:S02]  /*1d80*/  LEA.HI.X R17, R149, UR11, RZ, 0x3, P0 ;  /* 0x0000000b95117c11 */ /* 0x000fe400080f1cff */
[----:B-1----:R-:W-:Y:S01]  /*1d90*/  ISETP.NE.AND P0, PT, R150, RZ, PT ;  /* 0x000000ff9600720c */ /* 0x002fe20003f05270 */
[----:B------:R-:W3:Y:S01]  /*1da0*/  LDG.E.64 R18, desc[UR4][R18.64] ;  /* 0x0000000412127981 */ /* 0x000ee2000c1e1b00 */
[----:B--2---:R-:W0:Y:S02]  /*1db0*/  LDC.64 R14, c[0x0][0x2c0] ;  /* 0x0000b000ff0e7b82 */ /* 0x004e240000000a00 */
[----:B-----5:R-:W-:Y:S01]  /*1dc0*/  FSEL R150, R189, RZ, !P0 ;  /* 0x000000ffbd967208 */ /* 0x020fe20004000000 */
[----:B------:R-:W2:Y:S01]  /*1dd0*/  LDG.E.64 R16, desc[UR4][R16.64] ;  /* 0x0000000410107981 */ /* 0x000ea2000c1e1b00 */
[----:B0-----:R-:W-:-:S06]  /*1de0*/  IMAD.WIDE.U32 R14, R149, 0x8, R14 ;  /* 0x00000008950e7825 */ /* 0x001fcc00078e000e */
[----:B------:R-:W4:Y:S01]  /*1df0*/  LDG.E.64 R14, desc[UR4][R14.64] ;  /* 0x000000040e0e7981 */ /* 0x000f22000c1e1b00 */
[----:B------:R-:W-:Y:S01]  /*1e00*/  VIADD R149, R149, 0x100 ;  /* 0x0000010095957836 */ /* 0x000fe20000000000 */
[----:B--2---:R-:W-:-:S05]  /*1e10*/  SHF.L.U32 R13, R16, 0x10, RZ ;  /* 0x00000010100d7819 */ /* 0x004fca00000006ff */
[----:B------:R-:W-:-:S04]  /*1e20*/  FADD.FTZ R13, -R150, R13 ;  /* 0x0000000d960d7221 */ /* 0x000fc80000010100 */
[----:B------:R-:W-:Y:S01]  /*1e30*/  FMUL.FTZ R13, R3, R13 ;  /* 0x0000000d030d7220 */ /* 0x000fe20000410000 */
[----:B---3--:R-:W-:Y:S01]  /*1e40*/  MOV R190, R19 ;  /* 0x0000001300be7202 */ /* 0x008fe20000000f00 */
[----:B----4-:R-:W-:-:S04]  /*1e50*/  IMAD.MOV.U32 R151, RZ, RZ, R14 ;  /* 0x000000ffff977224 */ /* 0x010fc800078e000e */
[----:B------:R-:W-:Y:S01]  /*1e60*/  IMAD.U32 R191, R151, 0x10000, RZ ;  /* 0x0001000097bf7824 */ /* 0x000fe200078e00ff */
[----:B------:R-:W-:-:S05]  /*1e70*/  MOV R151, R18 ;  /* 0x0000001200977202 */ /* 0x000fca0000000f00 */
[----:B------:R-:W-:Y:S02]  /*1e80*/  IMAD.U32 R195, R151, 0x10000, RZ ;  /* 0x0001000097c37824 */ /* 0x000fe400078e00ff */
[----:B------:R-:W-:Y:S02]  /*1e90*/  FMUL.FTZ R151, R246, R191 ;  /* 0x000000bff6977220 */ /* 0x000fe40000410000 */
[----:B------:R-:W-:Y:S01]  /*1ea0*/  FADD.FTZ R72, R72, R195 ;  /* 0x000000c348487221 */ /* 0x000fe20000010000 */
[-C--:B------:R-:W-:Y:S01]  /*1eb0*/  FFMA.FTZ R44, R13, R195.reuse, R44 ;  /* 0x000000c30d2c7223 */ /* 0x080fe2000001002c */
[----:B------:R-:W-:Y:S01]  /*1ec0*/  FFMA.FTZ R195, R247, R195, R151 ;  /* 0x000000c3f7c37223 */ /* 0x000fe20000010097 */
[----:B------:R-:W-:Y:S01]  /*1ed0*/  SHF.R.U64 R151, R18, 0x10, R19 ;  /* 0x0000001012977819 */ /* 0x000fe20000001213 */
[----:B------:R-:W-:Y:S01]  /*1ee0*/  FADD.FTZ R128, R128, R191 ;  /* 0x000000bf80807221 */ /* 0x000fe20000010000 */
[----:B------:R-:W-:Y:S01]  /*1ef0*/  SHF.R.U32.HI R18, RZ, 0x10, R19 ;  /* 0x00000010ff127819 */ /* 0x000fe20000011613 */
[----:B------:R-:W-:Y:S01]  /*1f00*/  FFMA.FTZ R100, R13, R191, R100 ;  /* 0x000000bf0d647223 */ /* 0x000fe20000010064 */
        /* <DEDUP_REMOVED lines=10> */
[----:B------:R-:W-:Y:S01]  /*1fb0*/  FADD.FTZ R150, -R150, R17 ;  /* 0x0000001196967221 */ /* 0x000fe20000010100 */
[----:B------:R-:W-:Y:S02]  /*1fc0*/  IMAD.U32 R17, R14, 0x10000, RZ ;  /* 0x000100000e117824 */ /* 0x000fe400078e00ff */
[----:B------:R-:W-:Y:S01]  /*1fd0*/  FMUL.FTZ R14, R3, R15 ;  /* 0x0000000f030e7220 */ /* 0x000fe20000410000 */
[----:B------:R-:W-:Y:S01]  /*1fe0*/  IMAD.U32 R19, R19, 0x10000, RZ ;  /* 0x0001000013137824 */ /* 0x000fe200078e00ff */
[----:B------:R-:W-:Y:S01]  /*1ff0*/  SHF.L.U32 R151, R151, 0x10, RZ ;  /* 0x0000001097977819 */ /* 0x000fe200000006ff */
[-C--:B------:R-:W-:Y:S01]  /*2000*/  FMUL.FTZ R15, R242, R17.reuse ;  /* 0x00000011f20f7220 */ /* 0x080fe20000410000 */
[----:B------:R-:W-:Y:S01]  /*2010*/  FADD.FTZ R130, R130, R17 ;  /* 0x0000001182827221 */ /* 0x000fe20000010000 */
[----:B------:R-:W-:Y:S01]  /*2020*/  FFMA.FTZ R102, R14, R17, R102 ;  /* 0x000000110e667223 */ /* 0x000fe20000010066 */
[----:B------:R-:W-:Y:S01]  /*2030*/  FMUL.FTZ R17, R244, R19 ;  /* 0x00000013f4117220 */ /* 0x000fe20000410000 */
[----:B------:R-:W-:Y:S01]  /*2040*/  FMUL.FTZ R16, R3, R16 ;  /* 0x0000001003107220 */ /* 0x000fe20000410000 */
[----:B------:R-:W-:Y:S01]  /*2050*/  SHF.L.U32 R190, R190, 0x10, RZ ;  /* 0x00000010bebe7819 */ /* 0x000fe200000006ff */
[----:B------:R-:W-:-:S02]  /*2060*/  IMAD.U32 R191, R191, 0x10000, RZ ;  /* 0x00010000bfbf7824 */ /* 0x000fc400078e00ff */
[----:B------:R-:W-:Y:S01]  /*2070*/  FFMA.FTZ R17, R245, R151, R17 ;  /* 0x00000097f5117223 */ /* 0x000fe20000010011 */
[----:B------:R-:W-:Y:S01]  /*2080*/  FADD.FTZ R148, R148, R195 ;  /* 0x000000c394947221 */ /* 0x000fe20000010000 */
[----:B------:R-:W-:Y:S01]  /*2090*/  FFMA.FTZ R192, R13, R195, R192 ;  /* 0x000000c30dc07223 */ /* 0x000fe200000100c0 */
[----:B------:R-:W-:Y:S01]  /*20a0*/  FADD.FTZ R129, R129, R19 ;  /* 0x0000001381817221 */ /* 0x000fe20000010000 */
[----:B------:R-:W-:Y:S01]  /*20b0*/  FFMA.FTZ R101, R16, R19, R101 ;  /* 0x0000001310657223 */ /* 0x000fe20000010065 */
[----:B------:R-:W-:Y:S01]  /*20c0*/  SHF.L.U32 R19, R18, 0x10, RZ ;  /* 0x0000001012137819 */ /* 0x000fe200000006ff */
[----:B------:R-:W-:Y:S01]  /*20d0*/  FMUL.FTZ R18, R3, R150 ;  /* 0x0000009603127220 */ /* 0x000fe20000410000 */
[-C--:B------:R-:W-:Y:S01]  /*20e0*/  FFMA.FTZ R15, R243, R190.reuse, R15 ;  /* 0x000000bef30f7223 */ /* 0x080fe2000001000f */
[----:B------:R-:W-:Y:S01]  /*20f0*/  FMUL.FTZ R150, R240, R191 ;  /* 0x000000bff0967220 */ /* 0x000fe20000410000 */
[----:B------:R-:W-:Y:S01]  /*2100*/  FADD.FTZ R148, R148, R17 ;  /* 0x0000001194947221 */ /* 0x000fe20000010000 */
[----:B------:R-:W-:Y:S01]  /*2110*/  FFMA.FTZ R192, R16, R17, R192 ;  /* 0x0000001110c07223 */ /* 0x000fe200000100c0 */
[----:B------:R-:W-:Y:S01]  /*2120*/  FADD.FTZ R75, R75, R19 ;  /* 0x000000134b4b7221 */ /* 0x000fe20000010000 */
[-C--:B------:R-:W-:Y:S01]  /*2130*/  FFMA.FTZ R47, R18, R19.reuse, R47 ;  /* 0x00000013122f7223 */ /* 0x080fe2000001002f */
        /* <DEDUP_REMOVED lines=10> */
[----:B------:R-:W-:-:S07]  /*21e0*/  FFMA.FTZ R192, R18, R19, R192 ;  /* 0x0000001312c07223 */ /* 0x000fce00000100c0 */
.L_x_6:
[----:B------:R-:W-:Y:S05]  /*21f0*/  BSYNC B0 ;  /* 0x0000000000007941 */ /* 0x000fea0003800000 */
.L_x_5:
[----:B------:R-:W-:Y:S04]  /*2200*/  BSSY B0, `(.L_x_7) ;  /* 0x0000052000007945 */ /* 0x000fe80003800000 */
[----:B------:R-:W-:Y:S05]  /*2210*/  @!P3 BRA `(.L_x_8) ;  /* 0x000000040040b947 */ /* 0x000fea0003800000 */
[----:B------:R-:W-:Y:S01]  /*2220*/  ISETP.NE.U32.AND P0, PT, RZ, UR8, PT ;  /* 0x00000008ff007c0c */ /* 0x000fe2000bf05070 */
[----:B------:R-:W0:Y:S03]  /*2230*/  LDC.64 R22, c[0x0][0x2c0] ;  /* 0x0000b000ff167b82 */ /* 0x000e260000000a00 */
[----:B------:R-:W-:-:S05]  /*2240*/  ISETP.NE.AND.EX P0, PT, RZ, UR9, PT, P0 ;  /* 0x00000009ff007c0c */ /* 0x000fca000bf05300 */
[----:B------:R-:W1:Y:S08]  /*2250*/  LDC.64 R26, c[0x0][0x2b8] ;  /* 0x0000ae00ff1a7b82 */ /* 0x000e700000000a00 */
[C---:B------:R-:W-:Y:S01]  /*2260*/  @P0 LEA R20, P5, R149.reuse, UR8, 0x3 ;  /* 0x0000000895140c11 */ /* 0x040fe2000f8a18ff */
[----:B------:R-:W2:Y:S03]  /*2270*/  LDC.U8 R150, c[0x0][0x2a0] ;  /* 0x0000a800ff967b82 */ /* 0x000ea60000000000 */
[----:B------:R-:W-:-:S05]  /*2280*/  @P0 LEA.HI.X R21, R149, UR9, RZ, 0x3, P5 ;  /* 0x0000000995150c11 */ /* 0x000fca000a8f1cff */
[----:B------:R3:W5:Y:S01]  /*2290*/  @P0 LDG.E.64 R178, desc[UR4][R20.64] ;  /* 0x0000000414b20981 */ /* 0x000762000c1e1b00 */
[C---:B------:R-:W-:Y:S01]  /*22a0*/  LEA R24, P0, R149.reuse, UR10, 0x3 ;  /* 0x0000000a95187c11 */ /* 0x040fe2000f8018ff */
[----:B0-----:R-:W-:-:S03]  /*22b0*/  IMAD.WIDE.U32 R22, R149, 0x8, R22 ;  /* 0x0000000895167825 */ /* 0x001fc600078e0016 */
[C---:B------:R-:W-:Y:S01]  /*22c0*/  LEA.HI.X R25, R149.reuse, UR11, RZ, 0x3, P0 ;  /* 0x0000000b95197c11 */ /* 0x040fe200080f1cff */
[----:B-1----:R-:W-:Y:S02]  /*22d0*/  IMAD.WIDE.U32 R26, R149, 0x8, R26 ;  /* 0x00000008951a7825 */ /* 0x002fe400078e001a */
[----:B------:R-:W3:Y:S04]  /*22e0*/  LDG.E.64 R22, desc[UR4][R22.64] ;  /* 0x0000000416167981 */ /* 0x000ee8000c1e1b00 */
[----:B------:R-:W4:Y:S04]  /*22f0*/  LDG.E.64 R24, desc[UR4][R24.64] ;  /* 0x0000000418187981 */ /* 0x000f28000c1e1b00 */
[----:B------:R-:W4:Y:S01]  /*2300*/  LDG.E.64 R26, desc[UR4][R26.64] ;  /* 0x000000041a1a7981 */ /* 0x000f22000c1e1b00 */
[----:B--2---:R-:W-:-:S04]  /*2310*/  ISETP.NE.AND P0, PT, R150, RZ, PT ;  /* 0x000000ff9600720c */ /* 0x004fc80003f05270 */
[----:B-----5:R-:W-:Y:S02]  /*2320*/  FSEL R150, R189, RZ, !P0 ;  /* 0x000000ffbd967208 */ /* 0x020fe40004000000 */
[----:B------:R-:W-:Y:S02]  /*2330*/  IADD3 R149, R149, 0x100, RZ ;  /* 0x0000010095957810 */ /* 0x000fe40007ffe0ff */
[----:B---3--:R-:W-:Y:S01]  /*2340*/  MOV R21, R22 ;  /* 0x0000001600157202 */ /* 0x008fe20000000f00 */
[----:B----4-:R-:W-:-:S03]  /*2350*/  IMAD.U32 R20, R24, 0x10000, RZ ;  /* 0x0001000018147824 */ /* 0x010fc600078e00ff */
[----:B------:R-:W-:Y:S01]  /*2360*/  SHF.L.U32 R191, R21, 0x10, RZ ;  /* 0x0000001015bf7819 */ /* 0x000fe200000006ff */
[----:B------:R-:W-:Y:S02]  /*2370*/  IMAD.MOV.U32 R21, RZ, RZ, R26 ;  /* 0x000000ffff157224 */ /* 0x000fe400078e001a */
[----:B------:R-:W-:Y:S02]  /*2380*/  FADD.FTZ R20, -R150, R20 ;  /* 0x0000001496147221 */ /* 0x000fe40000010100 */
[----:B------:R-:W-:Y:S01]  /*2390*/  FMUL.FTZ R151, R238, R191 ;  /* 0x000000bfee977220 */ /* 0x000fe20000410000 */
[----:B------:R-:W-:Y:S01]  /*23a0*/  SHF.L.U32 R21, R21, 0x10, RZ ;  /* 0x0000001015157819 */ /* 0x000fe200000006ff */
[----:B------:R-:W-:Y:S01]  /*23b0*/  FMUL.FTZ R20, R3, R20 ;  /* 0x0000001403147220 */ /* 0x000fe20000410000 */
[----:B------:R-:W-:-:S03]  /*23c0*/  IMAD.MOV.U32 R190, RZ, RZ, R27 ;  /* 0x000000ffffbe7224 */ /* 0x000fc600078e001b */
[----:B------:R-:W-:Y:S01]  /*23d0*/  FADD.FTZ R76, R76, R21 ;  /* 0x000000154c4c7221 */ /* 0x000fe20000010000 */
[-C--:B------:R-:W-:Y:S01]  /*23e0*/  FFMA.FTZ R48, R20, R21.reuse, R48 ;  /* 0x0000001514307223 */ /* 0x080fe20000010030 */
[----:B------:R-:W-:Y:S01]  /*23f0*/  FFMA.FTZ R21, R239, R21, R151 ;  /* 0x00000015ef157223 */ /* 0x000fe20000010097 */
[----:B------:R-:W-:Y:S01]  /*2400*/  SHF.R.U64 R151, R26, 0x10, R27 ;  /* 0x000000101a977819 */ /* 0x000fe2000000121b */
[----:B------:R-:W-:Y:S01]  /*2410*/  FADD.FTZ R132, R132, R191 ;  /* 0x000000bf84847221 */ /* 0x000fe20000010000 */
[----:B------:R-:W-:Y:S01]  /*2420*/  SHF.R.U32.HI R26, RZ, 0x10, R27 ;  /* 0x00000010ff1a7819 */ /* 0x000fe2000001161b */
[----:B------:R-:W-:Y:S01]  /*2430*/  FFMA.FTZ R104, R20, R191, R104 ;  /* 0x000000bf14687223 */ /* 0x000fe20000010068 */
[--C-:B------:R-:W-:Y:S02]  /*2440*/  SHF.R.U64 R27, R22, 0x10, R23.reuse ;  /* 0x00000010161b7819 */ /* 0x100fe40000001217 */
[----:B------:R-:W-:Y:S02]  /*2450*/  MOV R22, R23 ;  /* 0x0000001700167202 */ /* 0x000fe40000000f00 */
[----:B------:R-:W-:-:S02]  /*2460*/  SHF.R.U32.HI R191, RZ, 0x10, R23 ;  /* 0x00000010ffbf7819 */ /* 0x000fc40000011617 */
[--C-:B------:R-:W-:Y:S02]  /*2470*/  SHF.R.U64 R24, R24, 0x10, R25.reuse ;  /* 0x0000001018187819 */ /* 0x100fe40000001219 */
[----:B------:R-:W-:Y:S01]  /*2480*/  SHF.R.U32.HI R23, RZ, 0x10, R25 ;  /* 0x00000010ff177819 */ /* 0x000fe20000011619 */
[----:B------:R-:W-:Y:S01]  /*2490*/  IMAD.U32 R194, R25, 0x10000, RZ ;  /* 0x0001000019c27824 */ /* 0x000fe200078e00ff */
[----:B------:R-:W-:-:S03]  /*24a0*/  SHF.L.U32 R24, R24, 0x10, RZ ;  /* 0x0000001018187819 */ /* 0x000fc600000006ff */
[----:B------:R-:W-:Y:S02]  /*24b0*/  IMAD.U32 R25, R23, 0x10000, RZ ;  /* 0x0001000017197824 */ /* 0x000fe400078e00ff */
[C---:B------:R-:W-:Y:S01]  /*24c0*/  FADD.FTZ R23, -R150.reuse, R194 ;  /* 0x000000c296177221 */ /* 0x040fe20000010100 */
[C---:B------:R-:W-:Y:S01]  /*24d0*/  FADD.FTZ R24, -R150.reuse, R24 ;  /* 0x0000001896187221 */ /* 0x040fe20000010100 */
[----:B------:R-:W-:Y:S01]  /*24e0*/  FADD.FTZ R150, -R150, R25 ;  /* 0x0000001996967221 */ /* 0x000fe20000010100 */
[----:B------:R-:W-:Y:S01]  /*24f0*/  SHF.L.U32 R25, R22, 0x10, RZ ;  /* 0x0000001016197819 */ /* 0x000fe200000006ff */
[----:B------:R-:W-:Y:S01]  /*2500*/  FMUL.FTZ R22, R3, R23 ;  /* 0x0000001703167220 */ /* 0x000fe20000410000 */
[----:B------:R-:W-:Y:S01]  /*2510*/  SHF.L.U32 R27, R27, 0x10, RZ ;  /* 0x000000101b1b7819 */ /* 0x000fe200000006ff */
[----:B------:R-:W-:Y:S02]  /*2520*/  IMAD.U32 R151, R151, 0x10000, RZ ;  /* 0x0001000097977824 */ /* 0x000fe400078e00ff */
        /* <DEDUP_REMOVED lines=12> */
[----:B------:R-:W-:Y:S02]  /*25f0*/  IMAD.U32 R27, R26, 0x10000, RZ ;  /* 0x000100001a1b7824 */ /* 0x000fe400078e00ff */
        /* <DEDUP_REMOVED lines=18> */
.L_x_8:
[----:B------:R-:W-:Y:S05]  /*2720*/  BSYNC B0 ;  /* 0x0000000000007941 */ /* 0x000fea0003800000 */
.L_x_7:
        /* <DEDUP_REMOVED lines=19> */
[----:B------:R-:W-:Y:S01]  /*2860*/  IADD3 R149, R149, 0x100, RZ ;  /* 0x0000010095957810 */ /* 0x000fe20007ffe0ff */
[----:B---3--:R-:W-:Y:S01]  /*2870*/  IMAD.MOV.U32 R29, RZ, RZ, R30 ;  /* 0x000000ffff1d7224 */ /* 0x008fe200078e001e */
[----:B----4-:R-:W-:-:S03]  /*2880*/  SHF.L.U32 R28, R32, 0x10, RZ ;  /* 0x00000010201c7819 */ /* 0x010fc600000006ff */
[----:B------:R-:W-:Y:S01]  /*2890*/  IMAD.U32 R191, R29, 0x10000, RZ ;  /* 0x000100001dbf7824 */ /* 0x000fe200078e00ff */
[----:B------:R-:W-:Y:S01]  /*28a0*/  MOV R29, R34 ;  /* 0x00000022001d7202 */ /* 0x000fe20000000f00 */
        /* <DEDUP_REMOVED lines=23> */
[----:B------:R-:W-:Y:S01]  /*2a20*/  SHF.L.U32 R33, R30, 0x10, RZ ;  /* 0x000000101e217819 */ /* 0x000fe200000006ff */
[----:B------:R-:W-:Y:S01]  /*2a30*/  FMUL.FTZ R30, R3, R31 ;  /* 0x0000001f031e7220 */ /* 0x000fe20000410000 */
[----:B------:R-:W-:Y:S02]  /*2a40*/  SHF.L.U32 R35, R35, 0x10, RZ ;  /* 0x0000001023237819 */ /* 0x000fe400000006ff */
[----:B------:R-:W-:Y:S01]  /*2a50*/  SHF.L.U32 R151, R151, 0x10, RZ ;  /* 0x0000001097977819 */ /* 0x000fe200000006ff */
[-C--:B------:R-:W-:Y:S01]  /*2a60*/  FMUL.FTZ R31, R226, R33.reuse ;  /* 0x00000021e21f7220 */ /* 0x080fe20000410000 */
[----:B------:R-:W-:Y:S01]  /*2a70*/  FADD.FTZ R138, R138, R33 ;  /* 0x000000218a8a7221 */ /* 0x000fe20000010000 */
[----:B------:R-:W-:Y:S01]  /*2a80*/  FFMA.FTZ R110, R30, R33, R110 ;  /* 0x000000211e6e7223 */ /* 0x000fe2000001006e */
[----:B------:R-:W-:Y:S01]  /*2a90*/  FMUL.FTZ R33, R228, R35 ;  /* 0x00000023e4217220 */ /* 0x000fe20000410000 */
[----:B------:R-:W-:Y:S01]  /*2aa0*/  FMUL.FTZ R32, R3, R32 ;  /* 0x0000002003207220 */ /* 0x000fe20000410000 */
[----:B------:R-:W-:-:S02]  /*2ab0*/  IMAD.U32 R190, R190, 0x10000, RZ ;  /* 0x00010000bebe7824 */ /* 0x000fc400078e00ff */
[----:B------:R-:W-:Y:S01]  /*2ac0*/  FADD.FTZ R148, R148, R29 ;  /* 0x0000001d94947221 */ /* 0x000fe20000010000 */
[----:B------:R-:W-:Y:S01]  /*2ad0*/  FFMA.FTZ R33, R229, R151, R33 ;  /* 0x00000097e5217223 */ /* 0x000fe20000010021 */
[----:B------:R-:W-:Y:S02]  /*2ae0*/  IMAD.U32 R191, R191, 0x10000, RZ ;  /* 0x00010000bfbf7824 */ /* 0x000fe400078e00ff */
        /* <DEDUP_REMOVED lines=22> */
.L_x_10:
[----:B------:R-:W-:Y:S05]  /*2c50*/  BSYNC B0 ;  /* 0x0000000000007941 */ /* 0x000fea0003800000 */
.L_x_9:
        /* <DEDUP_REMOVED lines=19> */
[----:B------:R-:W-:Y:S02]  /*2d90*/  IADD3 R149, R149, 0x100, RZ ;  /* 0x0000010095957810 */ /* 0x000fe40007ffe0ff */
[----:B--2---:R-:W-:-:S05]  /*2da0*/  SHF.L.U32 R152, R154, 0x10, RZ ;  /* 0x000000109a987819 */ /* 0x004fca00000006ff */
[----:B------:R-:W-:-:S04]  /*2db0*/  FADD.FTZ R152, -R158, R152 ;  /* 0x000000989e987221 */ /* 0x000fc80000010100 */
[----:B------:R-:W-:Y:S01]  /*2dc0*/  FMUL.FTZ R152, R3, R152 ;  /* 0x0000009803987220 */ /* 0x000fe20000410000 */
[----:B---3--:R-:W-:Y:S01]  /*2dd0*/  MOV R190, R157 ;  /* 0x0000009d00be7202 */ /* 0x008fe20000000f00 */
[----:B----4-:R-:W-:-:S05]  /*2de0*/  IMAD.MOV.U32 R153, RZ, RZ, R150 ;  /* 0x000000ffff997224 */ /* 0x010fca00078e0096 */
[----:B------:R-:W-:Y:S01]  /*2df0*/  SHF.L.U32 R191, R153, 0x10, RZ ;  /* 0x0000001099bf7819 */ /* 0x000fe200000006ff */
[----:B------:R-:W-:-:S05]  /*2e00*/  IMAD.MOV.U32 R153, RZ, RZ, R156 ;  /* 0x000000ffff997224 */ /* 0x000fca00078e009c */
[----:B------:R-:W-:Y:S01]  /*2e10*/  SHF.L.U32 R153, R153, 0x10, RZ ;  /* 0x0000001099997819 */ /* 0x000fe200000006ff */
[-C--:B------:R-:W-:Y:S01]  /*2e20*/  FMUL.FTZ R159, R222, R191.reuse ;  /* 0x000000bfde9f7220 */ /* 0x080fe20000410000 */
[----:B------:R-:W-:Y:S01]  /*2e30*/  FADD.FTZ R140, R140, R191 ;  /* 0x000000bf8c8c7221 */ /* 0x000fe20000010000 */
[----:B------:R-:W-:Y:S01]  /*2e40*/  FFMA.FTZ R112, R152, R191, R112 ;  /* 0x000000bf98707223 */ /* 0x000fe20000010070 */
[----:B------:R-:W-:Y:S01]  /*2e50*/  SHF.R.U64 R191, R154, 0x10, R155 ;  /* 0x000000109abf7819 */ /* 0x000fe2000000129b */
[----:B------:R-:W-:Y:S01]  /*2e60*/  FADD.FTZ R84, R84, R153 ;  /* 0x0000009954547221 */ /* 0x000fe20000010000 */
[-C--:B------:R-:W-:Y:S01]  /*2e70*/  FFMA.FTZ R56, R152, R153.reuse, R56 ;  /* 0x0000009998387223 */ /* 0x080fe20000010038 */
[----:B------:R-:W-:Y:S01]  /*2e80*/  FFMA.FTZ R153, R223, R153, R159 ;  /* 0x00000099df997223 */ /* 0x000fe2000001009f */
[----:B------:R-:W-:Y:S02]  /*2e90*/  SHF.R.U32.HI R154, RZ, 0x10, R155 ;  /* 0x00000010ff9a7819 */ /* 0x000fe4000001169b */
[----:B------:R-:W-:-:S02]  /*2ea0*/  SHF.R.U64 R156, R156, 0x10, R157 ;  /* 0x000000109c9c7819 */ /* 0x000fc4000000129d */
[----:B------:R-:W-:Y:S01]  /*2eb0*/  SHF.R.U32.HI R159, RZ, 0x10, R157 ;  /* 0x00000010ff9f7819 */ /* 0x000fe2000001169d */
[--C-:B------:R-:W-:Y:S01]  /*2ec0*/  IMAD.MOV.U32 R157, RZ, RZ, R151.reuse ;  /* 0x000000ffff9d7224 */ /* 0x100fe200078e0097 */
[----:B------:R-:W-:Y:S01]  /*2ed0*/  SHF.L.U32 R194, R155, 0x10, RZ ;  /* 0x000000109bc27819 */ /* 0x000fe200000006ff */
[----:B------:R-:W-:Y:S01]  /*2ee0*/  IMAD.U32 R155, R154, 0x10000, RZ ;  /* 0x000100009a9b7824 */ /* 0x000fe200078e00ff */
[----:B------:R-:W-:Y:S02]  /*2ef0*/  SHF.L.U32 R191, R191, 0x10, RZ ;  /* 0x00000010bfbf7819 */ /* 0x000fe400000006ff */
[----:B------:R-:W-:Y:S01]  /*2f00*/  SHF.L.U32 R157, R157, 0x10, RZ ;  /* 0x000000109d9d7819 */ /* 0x000fe200000006ff */
[----:B------:R-:W-:Y:S01]  /*2f10*/  FADD.FTZ R154, -R158, R194 ;  /* 0x000000c29e9a7221 */ /* 0x000fe20000010100 */
[----:B------:R-:W-:Y:S01]  /*2f20*/  SHF.R.U64 R150, R150, 0x10, R151 ;  /* 0x0000001096967819 */ /* 0x000fe20000001297 */
[C---:B------:R-:W-:Y:S01]  /*2f30*/  FADD.FTZ R191, -R158.reuse, R191 ;  /* 0x000000bf9ebf7221 */ /* 0x040fe20000010100 */
[----:B------:R-:W-:Y:S01]  /*2f40*/  FADD.FTZ R158, -R158, R155 ;  /* 0x0000009b9e9e7221 */ /* 0x000fe20000010100 */
[----:B------:R-:W-:Y:S01]  /*2f50*/  FMUL.FTZ R154, R3, R154 ;  /* 0x0000009a039a7220 */ /* 0x000fe20000410000 */
[----:B------:R-:W-:Y:S01]  /*2f60*/  SHF.L.U32 R190, R190, 0x10, RZ ;  /* 0x00000010bebe7819 */ /* 0x000fe200000006ff */
[----:B------:R-:W-:Y:S01]  /*2f70*/  FMUL.FTZ R155, R218, R157 ;  /* 0x0000009dda9b7220 */ /* 0x000fe20000410000 */
[----:B------:R-:W-:-:S02]  /*2f80*/  IMAD.U32 R150, R150, 0x10000, RZ ;  /* 0x0001000096967824 */ /* 0x000fc400078e00ff */
[----:B------:R-:W-:Y:S01]  /*2f90*/  FADD.FTZ R142, R142, R157 ;  /* 0x0000009d8e8e7221 */ /* 0x000fe20000010000 */
[----:B------:R-:W-:Y:S01]  /*2fa0*/  FFMA.FTZ R114, R154, R157, R114 ;  /* 0x0000009d9a727223 */ /* 0x000fe20000010072 */
[----:B------:R-:W-:Y:S01]  /*2fb0*/  SHF.L.U32 R157, R156, 0x10, RZ ;  /* 0x000000109c9d7819 */ /* 0x000fe200000006ff */
[-C--:B------:R-:W-:Y:S01]  /*2fc0*/  FFMA.FTZ R155, R219, R190.reuse, R155 ;  /* 0x000000bedb9b7223 */ /* 0x080fe2000001009b */
[----:B------:R-:W-:Y:S01]  /*2fd0*/  SHF.R.U32.HI R151, RZ, 0x10, R151 ;  /* 0x00000010ff977819 */ /* 0x000fe20000011697 */
[----:B------:R-:W-:Y:S01]  /*2fe0*/  FFMA.FTZ R58, R154, R190, R58 ;  /* 0x000000be9a3a7223 */ /* 0x000fe2000001003a */
[----:B------:R-:W-:Y:S01]  /*2ff0*/  FADD.FTZ R86, R86, R190 ;  /* 0x000000be56567221 */ /* 0x000fe20000010000 */
[----:B------:R-:W-:Y:S01]  /*3000*/  FMUL.FTZ R156, R3, R191 ;  /* 0x000000bf039c7220 */ /* 0x000fe20000410000 */
[-C--:B------:R-:W-:Y:S01]  /*3010*/  FMUL.FTZ R190, R220, R150.reuse ;  /* 0x00000096dcbe7220 */ /* 0x080fe20000410000 */
[----:B------:R-:W-:Y:S01]  /*3020*/  FADD.FTZ R85, R85, R157 ;  /* 0x0000009d55557221 */ /* 0x000fe20000010000 */
[----:B------:R-:W-:Y:S01]  /*3030*/  SHF.L.U32 R151, R151, 0x10, RZ ;  /* 0x0000001097977819 */ /* 0x000fe200000006ff */
[-C--:B------:R-:W-:Y:S01]  /*3040*/  FFMA.FTZ R57, R156, R157.reuse, R57 ;  /* 0x0000009d9c397223 */ /* 0x080fe20000010039 */
[----:B------:R-:W-:Y:S01]  /*3050*/  FFMA.FTZ R157, R221, R157, R190 ;  /* 0x0000009ddd9d7223 */ /* 0x000fe200000100be */
[----:B------:R-:W-:Y:S01]  /*3060*/  FADD.FTZ R148, R148, R153 ;  /* 0x0000009994947221 */ /* 0x000fe20000010000 */
[----:B------:R-:W-:Y:S01]  /*3070*/  FFMA.FTZ R192, R152, R153, R192 ;  /* 0x0000009998c07223 */ /* 0x000fe200000100c0 */
[----:B------:R-:W-:Y:S01]  /*3080*/  FADD.FTZ R141, R141, R150 ;  /* 0x000000968d8d7221 */ /* 0x000fe20000010000 */
[----:B------:R-:W-:Y:S01]  /*3090*/  FFMA.FTZ R113, R156, R150, R113 ;  /* 0x000000969c717223 */ /* 0x000fe20000010071 */
[----:B------:R-:W-:-:S02]  /*30a0*/  IMAD.U32 R159, R159, 0x10000, RZ ;  /* 0x000100009f9f7824 */ /* 0x000fc400078e00ff */
[----:B------:R-:W-:Y:S01]  /*30b0*/  FMUL.FTZ R158, R3, R158 ;  /* 0x0000009e039e7220 */ /* 0x000fe20000410000 */
[----:B------:R-:W-:Y:S01]  /*30c0*/  FMUL.FTZ R150, R216, R151 ;  /* 0x00000097d8967220 */ /* 0x000fe20000410000 */
[----:B------:R-:W-:Y:S01]  /*30d0*/  FADD.FTZ R148, R148, R157 ;  /* 0x0000009d94947221 */ /* 0x000fe20000010000 */
[----:B------:R-:W-:Y:S01]  /*30e0*/  FFMA.FTZ R192, R156, R157, R192 ;  /* 0x0000009d9cc07223 */ /* 0x000fe200000100c0 */
[----:B------:R-:W-:Y:S01]  /*30f0*/  FADD.FTZ R87, R87, R159 ;  /* 0x0000009f57577221 */ /* 0x000fe20000010000 */
[-C--:B------:R-:W-:Y:S01]  /*3100*/  FFMA.FTZ R59, R158, R159.reuse, R59 ;  /* 0x0000009f9e3b7223 */ /* 0x080fe2000001003b */
[----:B------:R-:W-:Y:S01]  /*3110*/  FFMA.FTZ R159, R217, R159, R150 ;  /* 0x0000009fd99f7223 */ /* 0x000fe20000010096 */
[----:B------:R-:W-:Y:S01]  /*3120*/  FADD.FTZ R148, R148, R155 ;  /* 0x0000009b94947221 */ /* 0x000fe20000010000 */
[----:B------:R-:W-:Y:S01]  /*3130*/  FFMA.FTZ R192, R154, R155, R192 ;  /* 0x0000009b9ac07223 */ /* 0x000fe200000100c0 */
[----:B------:R-:W-:Y:S01]  /*3140*/  FADD.FTZ R143, R143, R151 ;  /* 0x000000978f8f7221 */ /* 0x000fe20000010000 */
[----:B------:R-:W-:Y:S01]  /*3150*/  FFMA.FTZ R115, R158, R151, R115 ;  /* 0x000000979e737223 */ /* 0x000fe20000010073 */
[----:B------:R-:W-:Y:S01]  /*3160*/  FADD.FTZ R148, R148, R159 ;  /* 0x0000009f94947221 */ /* 0x000fe20000010000 */
[----:B------:R-:W-:-:S07]  /*3170*/  FFMA.FTZ R192, R158, R159, R192 ;  /* 0x0000009f9ec07223 */ /* 0x000fce00000100c0 */
.L_x_12:
[----:B------:R-:W-:Y:S05]  /*3180*/  BSYNC B0 ;  /* 0x0000000000007941 */ /* 0x000fea0003800000 */
.L_x_11:
[----:B------:R-:W-:Y:S01]  /*3190*/  ISETP.NE.AND P0, PT, R205, RZ, PT ;  /* 0x000000ffcd00720c */ /* 0x000fe20003f05270 */
[----:B------:R-:W-:-:S12]  /*31a0*/  BSSY B0, `(.L_x_13) ;  /* 0x0000051000007945 */ /* 0x000fd80003800000 */
[----:B------:R-:W-:Y:S05]  /*31b0*/  @!P0 BRA `(.L_x_14) ;  /* 0x00000004003c8947 */ /* 0x000fea0003800000 */
[----:B------:R-:W-:Y:S01]  /*31c0*/  ISETP.NE.U32.AND P0, PT, RZ, UR8, PT ;  /* 0x00000008ff007c0c */ /* 0x000fe2000bf05070 */
[----:B------:R-:W0:Y:S03]  /*31d0*/  LDC.U8 R190, c[0x0][0x2a0] ;  /* 0x0000a800ffbe7b82 */ /* 0x000e260000000000 */
[----:B------:R-:W-:-:S05]  /*31e0*/  ISETP.NE.AND.EX P0, PT, RZ, UR9, PT, P0 ;  /* 0x00000009ff007c0c */ /* 0x000fca000bf05300 */
[----:B------:R-:W1:Y:S08]  /*31f0*/  LDC.64 R160, c[0x0][0x2b8] ;  /* 0x0000ae00ffa07b82 */ /* 0x000e700000000a00 */
[----:B------:R-:W-:-:S04]  /*3200*/  @P0 LEA R150, P5, R149, UR8, 0x3 ;  /* 0x0000000895960c11 */ /* 0x000fc8000f8a18ff */
[----:B------:R-:W-:-:S05]  /*3210*/  @P0 LEA.HI.X R151, R149, UR9, RZ, 0x3, P5 ;  /* 0x0000000995970c11 */ /* 0x000fca000a8f1cff */
[----:B------:R2:W5:Y:S01]  /*3220*/  @P0 LDG.E.64 R172, desc[UR4][R150.64] ;  /* 0x0000000496ac0981 */ /* 0x000562000c1e1b00 */
[----:B0-----:R-:W-:-:S04]  /*3230*/  ISETP.NE.AND P0, PT, R190, RZ, PT ;  /* 0x000000ffbe00720c */ /* 0x001fc80003f05270 */
[----:B-----5:R-:W-:Y:S02]  /*3240*/  FSEL R189, R189, RZ, !P0 ;  /* 0x000000ffbdbd7208 */ /* 0x020fe40004000000 */
[C---:B------:R-:W-:Y:S01]  /*3250*/  LEA R162, P0, R149.reuse, UR10, 0x3 ;  /* 0x0000000a95a27c11 */ /* 0x040fe2000f8018ff */
[C---:B-1----:R-:W-:Y:S01]  /*3260*/  IMAD.WIDE.U32 R160, R149.reuse, 0x8, R160 ;  /* 0x0000000895a07825 */ /* 0x042fe200078e00a0 */
[----:B--2---:R-:W0:Y:S02]  /*3270*/  LDC.64 R150, c[0x0][0x2c0] ;  /* 0x0000b000ff967b82 */ /* 0x004e240000000a00 */
[----:B------:R-:W-:-:S03]  /*3280*/  LEA.HI.X R163, R149, UR11, RZ, 0x3, P0 ;  /* 0x0000000b95a37c11 */ /* 0x000fc600080f1cff */
[----:B------:R-:W2:Y:S04]  /*3290*/  LDG.E.64 R160, desc[UR4][R160.64] ;  /* 0x00000004a0a07981 */ /* 0x000ea8000c1e1b00 */
[----:B------:R-:W3:Y:S01]  /*32a0*/  LDG.E.64 R162, desc[UR4][R162.64] ;  /* 0x00000004a2a27981 */ /* 0x000ee2000c1e1b00 */
[----:B0-----:R-:W-:-:S06]  /*32b0*/  IMAD.WIDE.U32 R150, R149, 0x8, R150 ;  /* 0x0000000895967825 */ /* 0x001fcc00078e0096 */
[----:B------:R-:W4:Y:S01]  /*32c0*/  LDG.E.64 R150, desc[UR4][R150.64] ;  /* 0x0000000496967981 */ /* 0x000f22000c1e1b00 */
[----:B--2---:R-:W-:Y:S02]  /*32d0*/  MOV R190, R160 ;  /* 0x000000a000be7202 */ /* 0x004fe40000000f00 */
[--C-:B------:R-:W-:Y:S02]  /*32e0*/  SHF.R.U64 R149, R160, 0x10, R161.reuse ;  /* 0x00000010a0957819 */ /* 0x100fe400000012a1 */
[----:B---3--:R-:W-:Y:S01]  /*32f0*/  SHF.L.U32 R160, R162, 0x10, RZ ;  /* 0x00000010a2a07819 */ /* 0x008fe200000006ff */
[--C-:B------:R-:W-:Y:S01]  /*3300*/  IMAD.MOV.U32 R164, RZ, RZ, R161.reuse ;  /* 0x000000ffffa47224 */ /* 0x100fe200078e00a1 */
[----:B------:R-:W-:-:S03]  /*3310*/  SHF.R.U32.HI R165, RZ, 0x10, R161 ;  /* 0x00000010ffa57819 */ /* 0x000fc600000116a1 */
[----:B------:R-:W-:Y:S01]  /*3320*/  FADD.FTZ R160, -R189, R160 ;  /* 0x000000a0bda07221 */ /* 0x000fe20000010100 */
[----:B------:R-:W-:Y:S01]  /*3330*/  SHF.R.U64 R191, R162, 0x10, R163 ;  /* 0x00000010a2bf7819 */ /* 0x000fe200000012a3 */
[----:B------:R-:W-:Y:S01]  /*3340*/  IMAD.U32 R162, R163, 0x10000, RZ ;  /* 0x00010000a3a27824 */ /* 0x000fe200078e00ff */
[----:B------:R-:W-:Y:S01]  /*3350*/  SHF.L.U32 R190, R190, 0x10, RZ ;  /* 0x00000010bebe7819 */ /* 0x000fe200000006ff */
[----:B------:R-:W-:Y:S02]  /*3360*/  FMUL.FTZ R160, R3, R160 ;  /* 0x000000a003a07220 */ /* 0x000fe40000410000 */
[----:B------:R-:W-:Y:S01]  /*3370*/  FADD.FTZ R162, -R189, R162 ;  /* 0x000000a2bda27221 */ /* 0x000fe20000010100 */
[----:B----4-:R-:W-:Y:S02]  /*3380*/  MOV R166, R150 ;  /* 0x0000009600a67202 */ /* 0x010fe40000000f00 */
[----:B------:R-:W-:-:S03]  /*3390*/  MOV R161, R151 ;  /* 0x0000009700a17202 */ /* 0x000fc60000000f00 */
[----:B------:R-:W-:Y:S01]  /*33a0*/  IMAD.U32 R166, R166, 0x10000, RZ ;  /* 0x00010000a6a67824 */ /* 0x000fe200078e00ff */
[----:B------:R-:W-:-:S03]  /*33b0*/  SHF.R.U64 R150, R150, 0x10, R151 ;  /* 0x0000001096967819 */ /* 0x000fc60000001297 */
[-C--:B------:R-:W-:Y:S01]  /*33c0*/  FMUL.FTZ R200, R214, R166.reuse ;  /* 0x000000a6d6c87220 */ /* 0x080fe20000410000 */
[----:B------:R-:W-:Y:S01]  /*33d0*/  FADD.FTZ R144, R144, R166 ;  /* 0x000000a690907221 */ /* 0x000fe20000010000 */
[----:B------:R-:W-:Y:S01]  /*33e0*/  FFMA.FTZ R116, R160, R166, R116 ;  /* 0x000000a6a0747223 */ /* 0x000fe20000010074 */
[----:B------:R-:W-:Y:S02]  /*33f0*/  IMAD.U32 R166, R161, 0x10000, RZ ;  /* 0x00010000a1a67824 */ /* 0x000fe400078e00ff */
[----:B------:R-:W-:Y:S01]  /*3400*/  FADD.FTZ R88, R88, R190 ;  /* 0x000000be58587221 */ /* 0x000fe20000010000 */
[-C--:B------:R-:W-:Y:S01]  /*3410*/  FFMA.FTZ R60, R160, R190.reuse, R60 ;  /* 0x000000bea03c7223 */ /* 0x080fe2000001003c */
[----:B------:R-:W-:Y:S01]  /*3420*/  FFMA.FTZ R200, R215, R190, R200 ;  /* 0x000000bed7c87223 */ /* 0x000fe200000100c8 */
[----:B------:R-:W-:Y:S01]  /*3430*/  SHF.R.U32.HI R190, RZ, 0x10, R163 ;  /* 0x00000010ffbe7819 */ /* 0x000fe200000116a3 */
[----:B------:R-:W-:Y:S01]  /*3440*/  FMUL.FTZ R161, R3, R162 ;  /* 0x000000a203a17220 */ /* 0x000fe20000410000 */
[----:B------:R-:W-:Y:S01]  /*3450*/  SHF.L.U32 R163, R191, 0x10, RZ ;  /* 0x00000010bfa37819 */ /* 0x000fe200000006ff */
[----:B------:R-:W-:Y:S01]  /*3460*/  FMUL.FTZ R162, R210, R166 ;  /* 0x000000a6d2a27220 */ /* 0x000fe20000410000 */
[----:B------:R-:W-:-:S02]  /*3470*/  SHF.L.U32 R164, R164, 0x10, RZ ;  /* 0x00000010a4a47819 */ /* 0x000fc400000006ff */
[----:B------:R-:W-:Y:S01]  /*3480*/  SHF.L.U32 R150, R150, 0x10, RZ ;  /* 0x0000001096967819 */ /* 0x000fe200000006ff */
[----:B------:R-:W-:Y:S01]  /*3490*/  FADD.FTZ R163, -R189, R163 ;  /* 0x000000a3bda37221 */ /* 0x000fe20000010100 */
[----:B------:R-:W-:Y:S01]  /*34a0*/  SHF.L.U32 R190, R190, 0x10, RZ ;  /* 0x00000010bebe7819 */ /* 0x000fe200000006ff */
[----:B------:R-:W-:Y:S01]  /*34b0*/  FADD.FTZ R90, R90, R164 ;  /* 0x000000a45a5a7221 */ /* 0x000fe20000010000 */
[----:B------:R-:W-:Y:S01]  /*34c0*/  SHF.R.U32.HI R151, RZ, 0x10, R151 ;  /* 0x00000010ff977819 */ /* 0x000fe20000011697 */
[-C--:B------:R-:W-:Y:S01]  /*34d0*/  FFMA.FTZ R62, R161, R164.reuse, R62 ;  /* 0x000000a4a13e7223 */ /* 0x080fe2000001003e */
[----:B------:R-:W-:Y:S01]  /*34e0*/  FFMA.FTZ R162, R211, R164, R162 ;  /* 0x000000a4d3a27223 */ /* 0x000fe200000100a2 */
[----:B------:R-:W-:Y:S02]  /*34f0*/  IMAD.U32 R149, R149, 0x10000, RZ ;  /* 0x0001000095957824 */ /* 0x000fe400078e00ff */
[----:B------:R-:W-:Y:S01]  /*3500*/  FMUL.FTZ R164, R212, R150 ;  /* 0x00000096d4a47220 */ /* 0x000fe20000410000 */
[----:B------:R-:W-:Y:S01]  /*3510*/  FADD.FTZ R189, -R189, R190 ;  /* 0x000000bebdbd7221 */ /* 0x000fe20000010100 */
[----:B------:R-:W-:Y:S01]  /*3520*/  FMUL.FTZ R163, R3, R163 ;  /* 0x000000a303a37220 */ /* 0x000fe20000410000 */
[----:B------:R-:W-:Y:S01]  /*3530*/  SHF.L.U32 R151, R151, 0x10, RZ ;  /* 0x0000001097977819 */ /* 0x000fe200000006ff */
[-C--:B------:R-:W-:Y:S01]  /*3540*/  FFMA.FTZ R164, R213, R149.reuse, R164 ;  /* 0x00000095d5a47223 */ /* 0x080fe200000100a4 */
[----:B------:R-:W-:Y:S01]  /*3550*/  FADD.FTZ R148, R148, R200 ;  /* 0x000000c894947221 */ /* 0x000fe20000010000 */
[----:B------:R-:W-:Y:S01]  /*3560*/  FFMA.FTZ R192, R160, R200, R192 ;  /* 0x000000c8a0c07223 */ /* 0x000fe200000100c0 */
[----:B------:R-:W-:Y:S01]  /*3570*/  FADD.FTZ R146, R146, R166 ;  /* 0x000000a692927221 */ /* 0x000fe20000010000 */
[----:B------:R-:W-:Y:S01]  /*3580*/  FFMA.FTZ R118, R161, R166, R118 ;  /* 0x000000a6a1767223 */ /* 0x000fe20000010076 */
[----:B------:R-:W-:Y:S01]  /*3590*/  SHF.L.U32 R166, R165, 0x10, RZ ;  /* 0x00000010a5a67819 */ /* 0x000fe200000006ff */
[----:B------:R-:W-:Y:S01]  /*35a0*/  FADD.FTZ R89, R89, R149 ;  /* 0x0000009559597221 */ /* 0x000fe20000010000 */
[----:B------:R-:W-:Y:S01]  /*35b0*/  FFMA.FTZ R61, R163, R149, R61 ;  /* 0x00000095a33d7223 */ /* 0x000fe2000001003d */
[----:B------:R-:W-:Y:S01]  /*35c0*/  FMUL.FTZ R165, R3, R189 ;  /* 0x000000bd03a57220 */ /* 0x000fe20000410000 */
[-C--:B------:R-:W-:Y:S01]  /*35d0*/  FMUL.FTZ R149, R208, R151.reuse ;  /* 0x00000097d0957220 */ /* 0x080fe20000410000 */
        /* <DEDUP_REMOVED lines=12> */
[----:B------:R-:W-:-:S07]  /*36a0*/  FFMA.FTZ R192, R165, R166, R192 ;  /* 0x000000a6a5c07223 */ /* 0x000fce00000100c0 */
.L_x_14:
[----:B------:R-:W-:Y:S05]  /*36b0*/  BSYNC B0 ;  /* 0x0000000000007941 */ /* 0x000fea0003800000 */
.L_x_13:
[----:B------:R-:W0:Y:S01]  /*36c0*/  S2R R149, SR_TID.X ;  /* 0x0000000000957919 */ /* 0x000e220000002100 */
[----:B------:R-:W-:Y:S01]  /*36d0*/  LOP3.LUT P0, RZ, R193, 0xff, RZ, 0xc0, !PT ;  /* 0x000000ffc1ff7812 */ /* 0x000fe2000780c0ff */
[----:B------:R-:W-:Y:S01]  /*36e0*/  UMOV UR6, 0xffffffff ;  /* 0xffffffff00067882 */ /* 0x000fe20000000000 */
[----:B0-----:R-:W-:Y:S02]  /*36f0*/  SHF.R.U32.HI R194, RZ, 0x5, R149 ;  /* 0x00000005ffc27819 */ /* 0x001fe40000011695 */
[----:B------:R-:W-:Y:S02]  /*3700*/  LOP3.LUT P5, RZ, R149, 0x1f, RZ, 0xc0, !PT ;  /* 0x0000001f95ff7812 */ /* 0x000fe400078ac0ff */
[----:B-----5:R-:W-:-:S07]  /*3710*/  LOP3.LUT R189, R194, 0x7fffff8, RZ, 0xc0, !PT ;  /* 0x07fffff8c2bd7812 */ /* 0x020fce00078ec0ff */
[----:B------:R-:W-:Y:S01]  /*3720*/  @!P0 VIADD R189, R189, 0x8 ;  /* 0x00000008bdbd8836 */ /* 0x000fe20000000000 */
[----:B------:R-:W-:Y:S06]  /*3730*/  BRA.DIV UR6, `(.L_x_15) ;  /* 0x0000002e06847947 */ /* 0x000fec000b800000 */
[----:B------:R-:W0:Y:S04]  /*3740*/  SHFL.DOWN PT, R190, R148, 0x10, 0x1f ;  /* 0x0a001f0094be7f89 */ /* 0x000e2800000e0000 */
[----:B------:R-:W1:Y:S01]  /*3750*/  SHFL.DOWN PT, R193, R192, 0x10, 0x1f ;  /* 0x0a001f00c0c17f89 */ /* 0x000e6200000e0000 */
[----:B0-----:R-:W-:Y:S01]  /*3760*/  FADD.FTZ R190, R190, R148 ;  /* 0x00000094bebe7221 */ /* 0x001fe20000010000 */
[----:B-1----:R-:W-:-:S04]  /*3770*/  FADD.FTZ R192, R193, R192 ;  /* 0x000000c0c1c07221 */ /* 0x002fc80000010000 */
[----:B------:R-:W0:Y:S02]  /*3780*/  SHFL.DOWN PT, R193, R190, 0x8, 0x1f ;  /* 0x09001f00bec17f89 */ /* 0x000e2400000e0000 */
[----:B0-----:R-:W-:Y:S02]  /*3790*/  FADD.FTZ R190, R190, R193 ;  /* 0x000000c1bebe7221 */ /* 0x001fe40000010000 */
[----:B------:R-:W0:Y:S02]  /*37a0*/  SHFL.DOWN PT, R193, R192, 0x8, 0x1f ;  /* 0x09001f00c0c17f89 */ /* 0x000e2400000e0000 */
[----:B0-----:R-:W-:Y:S02]  /*37b0*/  FADD.FTZ R192, R192, R193 ;  /* 0x000000c1c0c07221 */ /* 0x001fe40000010000 */
[----:B------:R-:W0:Y:S02]  /*37c0*/  SHFL.DOWN PT, R193, R190, 0x4, 0x1f ;  /* 0x08801f00bec17f89 */ /* 0x000e2400000e0000 */
[----:B0-----:R-:W-:-:S02]  /*37d0*/  FADD.FTZ R190, R190, R193 ;  /* 0x000000c1bebe7221 */ /* 0x001fc40000010000 */
[----:B------:R-:W0:Y:S04]  /*37e0*/  SHFL.DOWN PT, R193, R192, 0x4, 0x1f ;  /* 0x08801f00c0c17f89 */ /* 0x000e2800000e0000 */
[----:B------:R-:W1:Y:S01]  /*37f0*/  SHFL.DOWN PT, R191, R190, 0x2, 0x1f ;  /* 0x08401f00bebf7f89 */ /* 0x000e6200000e0000 */
[----:B0-----:R-:W-:Y:S01]  /*3800*/  FADD.FTZ R192, R192, R193 ;  /* 0x000000c1c0c07221 */ /* 0x001fe20000010000 */
[----:B-1----:R-:W-:-:S04]  /*3810*/  FADD.FTZ R191, R190, R191 ;  /* 0x000000bfbebf7221 */ /* 0x002fc80000010000 */
[----:B------:R-:W0:Y:S02]  /*3820*/  SHFL.DOWN PT, R190, R192, 0x2, 0x1f ;  /* 0x08401f00c0be7f89 */ /* 0x000e2400000e0000 */
[----:B0-----:R-:W-:Y:S02]  /*3830*/  FADD.FTZ R190, R192, R190 ;  /* 0x000000bec0be7221 */ /* 0x001fe40000010000 */
[----:B------:R0:W1:Y:S04]  /*3840*/  SHFL.DOWN PT, R192, R191, 0x1, 0x1f ;  /* 0x08201f00bfc07f89 */ /* 0x00006800000e0000 */
[----:B------:R0:W2:Y:S02]  /*3850*/  SHFL.DOWN PT, R149, R190, 0x1, 0x1f ;  /* 0x08201f00be957f89 */ /* 0x0000a400000e0000 */
.L_x_66:
[----:B------:R-:W3:Y:S01]  /*3860*/  S2R R151, SR_CgaCtaId ;  /* 0x0000000000977919 */ /* 0x000ee20000008800 */
[----:B------:R-:W-:Y:S01]  /*3870*/  @!P5 LOP3.LUT R194, R194, 0x7, RZ, 0xc0, !PT ;  /* 0x00000007c2c2d812 */ /* 0x000fe200078ec0ff */
[----:B-1----:R-:W-:Y:S01]  /*3880*/  FADD.FTZ R148, R191, R192 ;  /* 0x000000c0bf947221 */ /* 0x002fe20000010000 */
[----:B------:R-:W-:Y:S01]  /*3890*/  MOV R150, 0x400 ;  /* 0x0000040000967802 */ /* 0x000fe20000000f00 */
[----:B--2---:R-:W-:Y:S01]  /*38a0*/  FADD.FTZ R149, R190, R149 ;  /* 0x00000095be957221 */ /* 0x004fe20000010000 */
[----:B------:R-:W-:Y:S01]  /*38b0*/  @!P5 IADD3 R194, R189, R194, RZ ;  /* 0x000000c2bdc2d210 */ /* 0x000fe20007ffe0ff */
[----:B------:R-:W-:Y:S05]  /*38c0*/  WARPSYNC.ALL ;  /* 0x0000000000007948 */ /* 0x000fea0003800000 */
[----:B------:R-:W-:Y:S01]  /*38d0*/  ISETP.NE.AND P6, PT, R207, RZ, PT ;  /* 0x000000ffcf00720c */ /* 0x000fe20003fc5270 */
[----:B------:R-:W-:Y:S01]  /*38e0*/  BSSY B0, `(.L_x_16) ;  /* 0x000006a000007945 */ /* 0x000fe20003800000 */
[----:B---3--:R-:W-:-:S04]  /*38f0*/  LEA R150, R151, R150, 0x18 ;  /* 0x0000009697967211 */ /* 0x008fc800078ec0ff */
[----:B------:R-:W-:Y:S01]  /*3900*/  @!P5 LEA R194, R194, R150, 0x3 ;  /* 0x00000096c2c2d211 */ /* 0x000fe200078e18ff */
[----:B------:R-:W-:-:S04]  /*3910*/  IMAD R189, R189, 0x8, R150 ;  /* 0x00000008bdbd7824 */ /* 0x000fc800078e0296 */
[----:B------:R-:W-:Y:S01]  /*3920*/  @!P5 STS.64 [R194+0x7000], R148 ;  /* 0x00700094c200d388 */ /* 0x000fe20000000a00 */
[----:B------:R-:W-:Y:S06]  /*3930*/  BAR.SYNC.DEFER_BLOCKING 0x0 ;  /* 0x0000000000007b1d */ /* 0x000fec0000010000 */
[----:B------:R-:W1:Y:S02]  /*3940*/  LDS.128 R148, [R189+0x7000] ;  /* 0x00700000bd947984 */ /* 0x000e640000000c00 */
[----:B-1----:R-:W-:Y:S01]  /*3950*/  FADD.FTZ R148, RZ, R148 ;  /* 0x00000094ff947221 */ /* 0x002fe20000010000 */
[----:B------:R-:W-:-:S03]  /*3960*/  FADD.FTZ R149, RZ, R149 ;  /* 0x00000095ff957221 */ /* 0x000fc60000010000 */
[----:B0-----:R-:W-:Y:S01]  /*3970*/  FADD.FTZ R190, R150, R148 ;  /* 0x0000009496be7221 */ /* 0x001fe20000010000 */
[----:B------:R-:W-:Y:S02]  /*3980*/  FADD.FTZ R191, R151, R149 ;  /* 0x0000009597bf7221 */ /* 0x000fe40000010000 */
[----:B------:R-:W0:Y:S02]  /*3990*/  LDS.128 R148, [R189+0x7010] ;  /* 0x00701000bd947984 */ /* 0x000e240000000c00 */
[----:B0-----:R-:W-:Y:S01]  /*39a0*/  FADD.FTZ R190, R190, R148 ;  /* 0x00000094bebe7221 */ /* 0x001fe20000010000 */
[----:B------:R-:W-:-:S03]  /*39b0*/  FADD.FTZ R191, R191, R149 ;  /* 0x00000095bfbf7221 */ /* 0x000fc60000010000 */
[----:B------:R-:W-:Y:S01]  /*39c0*/  FADD.FTZ R190, R150, R190 ;  /* 0x000000be96be7221 */ /* 0x000fe20000010000 */
        /* <DEDUP_REMOVED lines=10> */
[----:B------:R-:W-:-:S03]  /*3a70*/  FADD.FTZ R149, R151, R149 ;  /* 0x0000009597957221 */ /* 0x000fc60000010000 */
[----:B------:R-:W-:Y:S01]  /*3a80*/  FMUL.FTZ R189, R148, UR12 ;  /* 0x0000000c94bd7c20 */ /* 0x000fe20008410000 */
[----:B------:R-:W-:Y:S01]  /*3a90*/  FMUL.FTZ R194, R149, UR12 ;  /* 0x0000000c95c27c20 */ /* 0x000fe20008410000 */
[----:B------:R-:W-:Y:S06]  /*3aa0*/  @!P6 BRA `(.L_x_17) ;  /* 0x000000040034e947 */ /* 0x000fec0003800000 */
[----:B------:R-:W0:Y:S01]  /*3ab0*/  LDC.U8 R193, c[0x0][0x2a0] ;  /* 0x0000a800ffc17b82 */ /* 0x000e220000000000 */
[----:B------:R-:W-:-:S04]  /*3ac0*/  ISETP.NE.U32.AND P6, PT, RZ, UR14, PT ;  /* 0x0000000eff007c0c */ /* 0x000fc8000bfc5070 */
[----:B------:R-:W-:Y:S02]  /*3ad0*/  ISETP.NE.AND.EX P6, PT, RZ, UR15, PT, P6 ;  /* 0x0000000fff007c0c */ /* 0x000fe4000bfc5360 */
[----:B0-----:R-:W-:-:S04]  /*3ae0*/  ISETP.NE.AND P5, PT, R193, RZ, PT ;  /* 0x000000ffc100720c */ /* 0x001fc80003fa5270 */
[----:B------:R-:W-:Y:S02]  /*3af0*/  FSEL R149, R189, RZ, !P5 ;  /* 0x000000ffbd957208 */ /* 0x000fe40006800000 */
[----:B------:R-:W-:-:S03]  /*3b00*/  ISETP.NE.U32.AND P5, PT, RZ, UR8, PT ;  /* 0x00000008ff007c0c */ /* 0x000fc6000bfa5070 */
[----:B------:R-:W-:Y:S01]  /*3b10*/  FFMA.FTZ R150, R0, R194, R149 ;  /* 0x000000c200967223 */ /* 0x000fe20000010095 */
[----:B------:R-:W-:-:S03]  /*3b20*/  ISETP.NE.AND.EX P5, PT, RZ, UR9, PT, P5 ;  /* 0x00000009ff007c0c */ /* 0x000fc6000bfa5350 */
[----:B------:R-:W-:-:S04]  /*3b30*/  FADD.FTZ R150, R5, -R150 ;  /* 0x8000009605967221 */ /* 0x000fc80000010000 */
[----:B------:R-:W-:-:S06]  /*3b40*/  FMUL.FTZ R150, R3, R150 ;  /* 0x0000009603967220 */ /* 0x000fcc0000410000 */
[----:B------:R-:W-:Y:S02]  /*3b50*/  @P5 MOV R148, R184 ;  /* 0x000000b800945202 */ /* 0x000fe40000000f00 */
[----:B------:R-:W-:Y:S02]  /*3b60*/  @P5 SHF.R.U64 R151, R184, 0x10, R185 ;  /* 0x00000010b8975819 */ /* 0x000fe400000012b9 */
[----:B------:R-:W-:Y:S02]  /*3b70*/  @P5 SHF.L.U32 R148, R148, 0x10, RZ ;  /* 0x0000001094945819 */ /* 0x000fe400000006ff */
[----:B------:R-:W-:Y:S01]  /*3b80*/  @P5 MOV R190, R185 ;  /* 0x000000b900be5202 */ /* 0x000fe20000000f00 */
[----:B------:R-:W-:Y:S02]  /*3b90*/  @P5 IMAD.U32 R151, R151, 0x10000, RZ ;  /* 0x0001000097975824 */ /* 0x000fe400078e00ff */
[----:B------:R-:W-:Y:S01]  /*3ba0*/  @P5 FADD.FTZ R150, R150, R148 ;  /* 0x0000009496965221 */ /* 0x000fe20000010000 */
[----:B------:R-:W-:Y:S01]  /*3bb0*/  FFMA.FTZ R148, R7, R194, R149 ;  /* 0x000000c207947223 */ /* 0x000fe20000010095 */
[----:B------:R-:W-:-:S03]  /*3bc0*/  @P5 SHF.L.U32 R190, R190, 0x10, RZ ;  /* 0x00000010bebe5819 */ /* 0x000fc600000006ff */
[----:B------:R-:W-:-:S04]  /*3bd0*/  FADD.FTZ R148, R202, -R148 ;  /* 0x80000094ca947221 */ /* 0x000fc80000010000 */
[----:B------:R-:W-:-:S04]  /*3be0*/  FMUL.FTZ R148, R3, R148 ;  /* 0x0000009403947220 */ /* 0x000fc80000410000 */
[----:B------:R-:W-:Y:S01]  /*3bf0*/  @P5 FADD.FTZ R148, R148, R151 ;  /* 0x0000009794945221 */ /* 0x000fe20000010000 */
[-CC-:B------:R-:W-:Y:S01]  /*3c00*/  FFMA.FTZ R151, R6, R194.reuse, R149.reuse ;  /* 0x000000c206977223 */ /* 0x180fe20000010095 */
[----:B------:R-:W-:-:S03]  /*3c10*/  FFMA.FTZ R149, R8, R194, R149 ;  /* 0x000000c208957223 */ /* 0x000fc60000010095 */
[----:B------:R-:W-:Y:S01]  /*3c20*/  FADD.FTZ R151, R201, -R151 ;  /* 0x80000097c9977221 */ /* 0x000fe20000010000 */
[----:B------:R-:W-:-:S03]  /*3c30*/  FADD.FTZ R149, R199, -R149 ;  /* 0x80000095c7957221 */ /* 0x000fc60000010000 */
[C---:B------:R-:W-:Y:S01]  /*3c40*/  FMUL.FTZ R151, R3.reuse, R151 ;  /* 0x0000009703977220 */ /* 0x040fe20000410000 */
[----:B------:R-:W-:-:S03]  /*3c50*/  FMUL.FTZ R149, R3, R149 ;  /* 0x0000009503957220 */ /* 0x000fc60000410000 */
[----:B------:R-:W-:Y:S01]  /*3c60*/  @P5 FADD.FTZ R151, R151, R190 ;  /* 0x000000be97975221 */ /* 0x000fe20000010000 */
[----:B------:R-:W-:-:S05]  /*3c70*/  @P5 SHF.R.U32.HI R190, RZ, 0x10, R185 ;  /* 0x00000010ffbe5819 */ /* 0x000fca00000116b9 */
[----:B------:R-:W-:-:S04]  /*3c80*/  @P5 IMAD.U32 R190, R190, 0x10000, RZ ;  /* 0x00010000bebe5824 */ /* 0x000fc800078e00ff */
[----:B------:R-:W-:Y:S01]  /*3c90*/  @P5 FADD.FTZ R149, R149, R190 ;  /* 0x000000be95955221 */ /* 0x000fe20000010000 */
[----:B------:R-:W-:-:S04]  /*3ca0*/  ISETP.NE.U32.AND P5, PT, RZ, UR14, PT ;  /* 0x0000000eff007c0c */ /* 0x000fc8000bfa5070 */
[----:B------:R-:W-:-:S13]  /*3cb0*/  ISETP.NE.AND.EX P5, PT, RZ, UR15, PT, P5 ;  /* 0x0000000fff007c0c */ /* 0x000fda000bfa5350 */
[----:B------:R-:W-:Y:S02]  /*3cc0*/  @P5 F2FP.BF16.F32.PACK_AB R190, RZ, R150 ;  /* 0x00000096ffbe523e */ /* 0x000fe400000010ff */
[----:B------:R-:W-:Y:S02]  /*3cd0*/  F2F.BF16.F32 R150, R150 ;  /* 0x0000009600967304 */ /* 0x000fe40000202000 */
[----:B------:R-:W-:Y:S02]  /*3ce0*/  @P5 PRMT R167, R190, 0x7610, R167 ;  /* 0x00007610bea75816 */ /* 0x000fe400000000a7 */
[----:B------:R-:W-:-:S04]  /*3cf0*/  @P5 F2FP.BF16.F32.PACK_AB R190, RZ, R148 ;  /* 0x00000094ffbe523e */ /* 0x000fc800000010ff */
[----:B------:R-:W-:Y:S01]  /*3d00*/  @P5 PRMT R168, R190, 0x7610, R168 ;  /* 0x00007610bea85816 */ /* 0x000fe200000000a8 */
[----:B------:R-:W0:Y:S01]  /*3d10*/  F2F.BF16.F32 R148, R148 ;  /* 0x0000009400947304 */ /* 0x000e220000202000 */
[----:B------:R-:W-:-:S04]  /*3d20*/  @P5 F2FP.BF16.F32.PACK_AB R190, RZ, R151 ;  /* 0x00000097ffbe523e */ /* 0x000fc800000010ff */
[----:B------:R-:W-:Y:S02]  /*3d30*/  @P5 PRMT R169, R190, 0x7610, R169 ;  /* 0x00007610bea95816 */ /* 0x000fe400000000a9 */
[----:B------:R-:W-:Y:S01]  /*3d40*/  @P5 F2FP.BF16.F32.PACK_AB R190, RZ, R149 ;  /* 0x00000095ffbe523e */ /* 0x000fe200000010ff */
[----:B------:R-:W-:Y:S03]  /*3d50*/  F2F.BF16.F32 R151, R151 ;  /* 0x0000009700977304 */ /* 0x000fe60000202000 */
[----:B------:R-:W-:Y:S02]  /*3d60*/  @P5 PRMT R170, R190, 0x7610, R170 ;  /* 0x00007610beaa5816 */ /* 0x000fe400000000aa */
[----:B------:R-:W-:-:S03]  /*3d70*/  ISETP.NE.U32.AND P5, PT, RZ, UR16, PT ;  /* 0x00000010ff007c0c */ /* 0x000fc6000bfa5070 */
[----:B------:R-:W1:Y:S01]  /*3d80*/  F2F.BF16.F32 R149, R149 ;  /* 0x0000009500957304 */ /* 0x000e620000202000 */
[----:B------:R-:W-:-:S13]  /*3d90*/  ISETP.NE.AND.EX P5, PT, RZ, UR17, PT, P5 ;  /* 0x00000011ff007c0c */ /* 0x000fda000bfa5350 */
[C---:B0-----:R-:W-:Y:S02]  /*3da0*/  @P5 PRMT R171, R148.reuse, 0x7610, R171 ;  /* 0x0000761094ab5816 */ /* 0x041fe400000000ab */
[C---:B-1----:R-:W-:Y:S02]  /*3db0*/  @P5 PRMT R186, R149.reuse, 0x7610, R186 ;  /* 0x0000761095ba5816 */ /* 0x042fe400000000ba */
[----:B------:R-:W-:Y:S01]  /*3dc0*/  SHF.L.U32 R190, R149, 0x10, RZ ;  /* 0x0000001095be7819 */ /* 0x000fe200000006ff */
[----:B------:R-:W-:Y:S01]  /*3dd0*/  IMAD.WIDE.U32 R148, R148, 0x10000, RZ ;  /* 0x0001000094947825 */ /* 0x000fe200078e00ff */
[----:B------:R-:W-:Y:S02]  /*3de0*/  @P5 PRMT R187, R151, 0x7610, R187 ;  /* 0x0000761097bb5816 */ /* 0x000fe400000000bb */
[----:B------:R-:W-:Y:S02]  /*3df0*/  @P5 PRMT R188, R150, 0x7610, R188 ;  /* 0x0000761096bc5816 */ /* 0x000fe400000000bc */
[----:B------:R-:W-:-:S02]  /*3e00*/  LOP3.LUT R149, R149, R190, R151, 0xfe, !PT ;  /* 0x000000be95957212 */ /* 0x000fc400078efe97 */
[----:B------:R-:W-:Y:S02]  /*3e10*/  LOP3.LUT R148, R148, R150, RZ, 0xfc, !PT ;  /* 0x0000009694947212 */ /* 0x000fe400078efcff */
[----:B------:R-:W0:Y:S02]  /*3e20*/  LDC.64 R150, c[0x0][0x2f8] ;  /* 0x0000be00ff967b82 */ /* 0x000e240000000a00 */
[----:B0-----:R-:W-:Y:S01]  /*3e30*/  IMAD.WIDE.U32 R150, R4, 0x8, R150 ;  /* 0x0000000804967825 */ /* 0x001fe200078e0096 */
[----:B------:R-:W-:Y:S06]  /*3e40*/  @!P6 BRA `(.L_x_18) ;  /* 0x000000000020e947 */ /* 0x000fec0003800000 */
[----:B------:R-:W-:Y:S02]  /*3e50*/  LOP3.LUT R190, R168, 0xffff, RZ, 0xc0, !PT ;  /* 0x0000ffffa8be7812 */ /* 0x000fe400078ec0ff */
[----:B------:R-:W-:-:S03]  /*3e60*/  PRMT R192, R169, 0x5410, R170 ;  /* 0x00005410a9c07816 */ /* 0x000fc600000000aa */
[----:B------:R-:W-:-:S05]  /*3e70*/  IMAD.WIDE.U32 R190, R190, 0x10000, RZ ;  /* 0x00010000bebe7825 */ /* 0x000fca00078e00ff */
[----:B------:R-:W-:Y:S02]  /*3e80*/  LOP3.LUT R191, R192, R191, RZ, 0xfc, !PT ;  /* 0x000000bfc0bf7212 */ /* 0x000fe400078efcff */
[----:B------:R-:W0:Y:S01]  /*3e90*/  LDC.64 R192, c[0x0][0x308] ;  /* 0x0000c200ffc07b82 */ /* 0x000e220000000a00 */
[----:B------:R-:W-:Y:S01]  /*3ea0*/  LOP3.LUT R190, R190, 0xffff, R167, 0xf8, !PT ;  /* 0x0000ffffbebe7812 */ /* 0x000fe200078ef8a7 */
[----:B0-----:R-:W-:-:S05]  /*3eb0*/  IMAD.WIDE.U32 R192, R4, 0x8, R192 ;  /* 0x0000000804c07825 */ /* 0x001fca00078e00c0 */
[----:B------:R0:W-:Y:S02]  /*3ec0*/  STG.E.64 desc[UR4][R192.64], R190 ;  /* 0x000000bec0007986 */ /* 0x0001e4000c101b04 */
.L_x_18:
[----:B------:R1:W-:Y:S01]  /*3ed0*/  STG.E.64 desc[UR4][R150.64], R148 ;  /* 0x0000009496007986 */ /* 0x0003e2000c101b04 */
[----:B------:R-:W-:Y:S05]  /*3ee0*/  @!P5 BRA `(.L_x_19) ;  /* 0x000000000020d947 */ /* 0x000fea0003800000 */
[----:B-1----:R-:W-:Y:S02]  /*3ef0*/  LOP3.LUT R148, R171, 0xffff, RZ, 0xc0, !PT ;  /* 0x0000ffffab947812 */ /* 0x002fe400078ec0ff */
[----:B------:R-:W-:-:S03]  /*3f00*/  PRMT R150, R187, 0x5410, R186 ;  /* 0x00005410bb967816 */ /* 0x000fc600000000ba */
[----:B------:R-:W-:-:S05]  /*3f10*/  IMAD.WIDE.U32 R148, R148, 0x10000, RZ ;  /* 0x0001000094947825 */ /* 0x000fca00078e00ff */
[----:B------:R-:W-:Y:S02]  /*3f20*/  LOP3.LUT R149, R150, R149, RZ, 0xfc, !PT ;  /* 0x0000009596957212 */ /* 0x000fe400078efcff */
[----:B------:R-:W-:Y:S02]  /*3f30*/  LEA R150, P5, R4, UR16, 0x3 ;  /* 0x0000001004967c11 */ /* 0x000fe4000f8a18ff */
[----:B------:R-:W-:Y:S02]  /*3f40*/  LOP3.LUT R148, R148, 0xffff, R188, 0xf8, !PT ;  /* 0x0000ffff94947812 */ /* 0x000fe400078ef8bc */
[----:B------:R-:W-:-:S05]  /*3f50*/  LEA.HI.X R151, R4, UR17, RZ, 0x3, P5 ;  /* 0x0000001104977c11 */ /* 0x000fca000a8f1cff */
[----:B------:R2:W-:Y:S04]  /*3f60*/  STG.E.64 desc[UR4][R150.64], R148 ;  /* 0x0000009496007986 */ /* 0x0005e8000c101b04 */
.L_x_19:
[----:B------:R-:W-:-:S07]  /*3f70*/  IADD3 R4, R4, 0x100, RZ ;  /* 0x0000010004047810 */ /* 0x000fce0007ffe0ff */
.L_x_17:
[----:B------:R-:W-:Y:S05]  /*3f80*/  BSYNC B0 ;  /* 0x0000000000007941 */ /* 0x000fea0003800000 */
.L_x_16:
[----:B------:R-:W-:Y:S01]  /*3f90*/  ISETP.NE.AND P5, PT, R206, RZ, PT ;  /* 0x000000ffce00720c */ /* 0x000fe20003fa5270 */
[----:B------:R-:W-:-:S12]  /*3fa0*/  BSSY B0, `(.L_x_20) ;  /* 0x000004f000007945 */ /* 0x000fd80003800000 */
[----:B------:R-:W-:Y:S05]  /*3fb0*/  @!P5 BRA `(.L_x_21) ;  /* 0x000000040034d947 */ /* 0x000fea0003800000 */
[----:B-12---:R-:W1:Y:S01]  /*3fc0*/  LDC.U8 R148, c[0x0][0x2a0] ;  /* 0x0000a800ff947b82 */ /* 0x006e620000000000 */
[----:B------:R-:W-:-:S04]  /*3fd0*/  ISETP.NE.U32.AND P6, PT, RZ, UR14, PT ;  /* 0x0000000eff007c0c */ /* 0x000fc8000bfc5070 */
[----:B------:R-:W-:Y:S02]  /*3fe0*/  ISETP.NE.AND.EX P6, PT, RZ, UR15, PT, P6 ;  /* 0x0000000fff007c0c */ /* 0x000fe4000bfc5360 */
[----:B-1----:R-:W-:-:S04]  /*3ff0*/  ISETP.NE.AND P5, PT, R148, RZ, PT ;  /* 0x000000ff9400720c */ /* 0x002fc80003fa5270 */
[----:B------:R-:W-:Y:S02]  /*4000*/  FSEL R149, R189, RZ, !P5 ;  /* 0x000000ffbd957208 */ /* 0x000fe40006800000 */
[----:B------:R-:W-:-:S03]  /*4010*/  ISETP.NE.U32.AND P5, PT, RZ, UR8, PT ;  /* 0x00000008ff007c0c */ /* 0x000fc6000bfa5070 */
[----:B------:R-:W-:Y:S01]  /*4020*/  FFMA.FTZ R150, R9, R194, R149 ;  /* 0x000000c209967223 */ /* 0x000fe20000010095 */
[----:B------:R-:W-:-:S03]  /*4030*/  ISETP.NE.AND.EX P5, PT, RZ, UR9, PT, P5 ;  /* 0x00000009ff007c0c */ /* 0x000fc6000bfa5350 */
[----:B------:R-:W-:-:S04]  /*4040*/  FADD.FTZ R150, R203, -R150 ;  /* 0x80000096cb967221 */ /* 0x000fc80000010000 */
[----:B------:R-:W-:-:S06]  /*4050*/  FMUL.FTZ R150, R3, R150 ;  /* 0x0000009603967220 */ /* 0x000fcc0000410000 */
[----:B------:R-:W-:Y:S01]  /*4060*/  @P5 IMAD.MOV.U32 R148, RZ, RZ, R182 ;  /* 0x000000ffff945224 */ /* 0x000fe200078e00b6 */
[--C-:B------:R-:W-:Y:S01]  /*4070*/  @P5 SHF.R.U64 R151, R182, 0x10, R183.reuse ;  /* 0x00000010b6975819 */ /* 0x100fe200000012b7 */
[----:B0-----:R-:W-:-:S03]  /*4080*/  @P5 IMAD.MOV.U32 R190, RZ, RZ, R183 ;  /* 0x000000ffffbe5224 */ /* 0x001fc600078e00b7 */
[----:B------:R-:W-:Y:S02]  /*4090*/  @P5 SHF.L.U32 R148, R148, 0x10, RZ ;  /* 0x0000001094945819 */ /* 0x000fe400000006ff */
[----:B------:R-:W-:Y:S02]  /*40a0*/  @P5 SHF.L.U32 R151, R151, 0x10, RZ ;  /* 0x0000001097975819 */ /* 0x000fe400000006ff */
[----:B------:R-:W-:Y:S01]  /*40b0*/  @P5 SHF.L.U32 R190, R190, 0x10, RZ ;  /* 0x00000010bebe5819 */ /* 0x000fe200000006ff */
[----:B------:R-:W-:Y:S01]  /*40c0*/  @P5 FADD.FTZ R150, R150, R148 ;  /* 0x0000009496965221 */ /* 0x000fe20000010000 */
[----:B------:R-:W-:-:S04]  /*40d0*/  FFMA.FTZ R148, R11, R194, R149 ;  /* 0x000000c20b947223 */ /* 0x000fc80000010095 */
        /* <DEDUP_REMOVED lines=10> */
[----:B------:R-:W-:-:S04]  /*4180*/  @P5 SHF.R.U32.HI R190, RZ, 0x10, R183 ;  /* 0x00000010ffbe5819 */ /* 0x000fc800000116b7 */
[----:B------:R-:W-:-:S05]  /*4190*/  @P5 SHF.L.U32 R190, R190, 0x10, RZ ;  /* 0x00000010bebe5819 */ /* 0x000fca00000006ff */
        /* <DEDUP_REMOVED lines=17> */
[C---:B0-----:R-:W-:Y:S01]  /*42b0*/  @P5 PRMT R171, R148.reuse, 0x7610, R171 ;  /* 0x0000761094ab5816 */ /* 0x041fe200000000ab */
[C---:B-1----:R-:W-:Y:S01]  /*42c0*/  IMAD.U32 R190, R149.reuse, 0x10000, RZ ;  /* 0x0001000095be7824 */ /* 0x042fe200078e00ff */
[----:B------:R-:W-:Y:S01]  /*42d0*/  @P5 PRMT R186, R149, 0x7610, R186 ;  /* 0x0000761095ba5816 */ /* 0x000fe200000000ba */
[----:B------:R-:W-:Y:S01]  /*42e0*/  IMAD.WIDE.U32 R148, R148, 0x10000, RZ ;  /* 0x0001000094947825 */ /* 0x000fe200078e00ff */
[----:B------:R-:W-:Y:S02]  /*42f0*/  @P5 PRMT R187, R151, 0x7610, R187 ;  /* 0x0000761097bb5816 */ /* 0x000fe400000000bb */
[----:B------:R-:W-:Y:S02]  /*4300*/  @P5 PRMT R188, R150, 0x7610, R188 ;  /* 0x0000761096bc5816 */ /* 0x000fe400000000bc */
[----:B------:R-:W-:Y:S02]  /*4310*/  LOP3.LUT R149, R149, R190, R151, 0xfe, !PT ;  /* 0x000000be95957212 */ /* 0x000fe400078efe97 */
[----:B------:R-:W-:-:S02]  /*4320*/  LOP3.LUT R148, R148, R150, RZ, 0xfc, !PT ;  /* 0x0000009694947212 */ /* 0x000fc400078efcff */
        /* <DEDUP_REMOVED lines=11> */
.L_x_22:
        /* <DEDUP_REMOVED lines=10> */
.L_x_23:
[----:B------:R-:W-:-:S07]  /*4480*/  IADD3 R4, R4, 0x100, RZ ;  /* 0x0000010004047810 */ /* 0x000fce0007ffe0ff */
.L_x_21:
[----:B------:R-:W-:Y:S05]  /*4490*/  BSYNC B0 ;  /* 0x0000000000007941 */ /* 0x000fea0003800000 */
.L_x_20:
[----:B------:R-:W-:Y:S04]  /*44a0*/  BSSY B0, `(.L_x_24) ;  /* 0x000004f000007945 */ /* 0x000fe80003800000 */
        /* <DEDUP_REMOVED lines=13> */
[----:B0-----:R-:W-:Y:S01]  /*4580*/  @P5 MOV R190, R181 ;  /* 0x000000b500be5202 */ /* 0x001fe20000000f00 */
[----:B------:R-:W-:Y:S01]  /*4590*/  @P5 IMAD.U32 R148, R148, 0x10000, RZ ;  /* 0x0001000094945824 */ /* 0x000fe200078e00ff */
[----:B------:R-:W-:-:S03]  /*45a0*/  @P5 SHF.L.U32 R151, R151, 0x10, RZ ;  /* 0x0000001097975819 */ /* 0x000fc600000006ff */
[----:B------:R-:W-:Y:S01]  /*45b0*/  @P5 FADD.FTZ R150, R150, R148 ;  /* 0x0000009496965221 */ /* 0x000fe20000010000 */
[----:B------:R-:W-:Y:S01]  /*45c0*/  FFMA.FTZ R148, R16, R194, R149 ;  /* 0x000000c210947223 */ /* 0x000fe20000010095 */
[----:B------:R-:W-:-:S03]  /*45d0*/  @P5 IMAD.U32 R190, R190, 0x10000, RZ ;  /* 0x00010000bebe5824 */ /* 0x000fc600078e00ff */
        /* <DEDUP_REMOVED lines=48> */
.L_x_26:
        /* <DEDUP_REMOVED lines=10> */
.L_x_27:
[----:B------:R-:W-:-:S07]  /*4980*/  VIADD R4, R4, 0x100 ;  /* 0x0000010004047836 */ /* 0x000fce0000000000 */
.L_x_25:
[----:B------:R-:W-:Y:S05]  /*4990*/  BSYNC B0 ;  /* 0x0000000000007941 */ /* 0x000fea0003800000 */
.L_x_24:
        /* <DEDUP_REMOVED lines=15> */
[----:B0-----:R-:W-:Y:S01]  /*4a90*/  @P5 MOV R190, R179 ;  /* 0x000000b300be5202 */ /* 0x001fe20000000f00 */
        /* <DEDUP_REMOVED lines=52> */
.L_x_30:
        /* <DEDUP_REMOVED lines=10> */
.L_x_31:
[----:B------:R-:W-:-:S07]  /*4e80*/  IADD3 R4, R4, 0x100, RZ ;  /* 0x0000010004047810 */ /* 0x000fce0007ffe0ff */
.L_x_29:
[----:B------:R-:W-:Y:S05]  /*4e90*/  BSYNC B0 ;  /* 0x0000000000007941 */ /* 0x000fea0003800000 */
.L_x_28:
        /* <DEDUP_REMOVED lines=68> */
.L_x_34:
        /* <DEDUP_REMOVED lines=10> */
.L_x_35:
[----:B------:R-:W-:-:S07]  /*5380*/  IADD3 R4, R4, 0x100, RZ ;  /* 0x0000010004047810 */ /* 0x000fce0007ffe0ff */
.L_x_33:
[----:B------:R-:W-:Y:S05]  /*5390*/  BSYNC B0 ;  /* 0x0000000000007941 */ /* 0x000fea0003800000 */
.L_x_32:
        /* <DEDUP_REMOVED lines=68> */
.L_x_38:
        /* <DEDUP_REMOVED lines=10> */
.L_x_39:
[----:B------:R-:W-:-:S07]  /*5880*/  VIADD R4, R4, 0x100 ;  /* 0x0000010004047836 */ /* 0x000fce0000000000 */
.L_x_37:
[----:B------:R-:W-:Y:S05]  /*5890*/  BSYNC B0 ;  /* 0x0000000000007941 */ /* 0x000fea0003800000 */
.L_x_36:
        /* <DEDUP_REMOVED lines=9> */
[-CC-:B------:R-:W-:Y:S01]  /*5930*/  FFMA.FTZ R150, R160, R194.reuse, R189.reuse ;  /* 0x000000c2a0967223 */ /* 0x180fe200000100bd */
[----:B------:R-:W-:Y:S01]  /*5940*/  ISETP.NE.AND.EX P5, PT, RZ, UR9, PT, P5 ;  /* 0x00000009ff007c0c */ /* 0x000fe2000bfa5350 */
[-CC-:B------:R-:W-:Y:S01]  /*5950*/  FFMA.FTZ R149, R163, R194.reuse, R189.reuse ;  /* 0x000000c2a3957223 */ /* 0x180fe200000100bd */
[-CC-:B------:R-:W-:Y:S01]  /*5960*/  FFMA.FTZ R148, R161, R194.reuse, R189.reuse ;  /* 0x000000c2a1947223 */ /* 0x180fe200000100bd */
[----:B------:R-:W-:Y:S01]  /*5970*/  FFMA.FTZ R194, R165, R194, R189 ;  /* 0x000000c2a5c27223 */ /* 0x000fe200000100bd */
[----:B------:R-:W-:Y:S01]  /*5980*/  FADD.FTZ R150, R200, -R150 ;  /* 0x80000096c8967221 */ /* 0x000fe20000010000 */
[----:B------:R-:W-:Y:S01]  /*5990*/  FADD.FTZ R149, R164, -R149 ;  /* 0x80000095a4957221 */ /* 0x000fe20000010000 */
[----:B------:R-:W-:Y:S01]  /*59a0*/  FADD.FTZ R148, R162, -R148 ;  /* 0x80000094a2947221 */ /* 0x000fe20000010000 */
[----:B------:R-:W-:Y:S01]  /*59b0*/  FADD.FTZ R194, R166, -R194 ;  /* 0x800000c2a6c27221 */ /* 0x000fe20000010000 */
[C---:B------:R-:W-:Y:S01]  /*59c0*/  FMUL.FTZ R150, R3.reuse, R150 ;  /* 0x0000009603967220 */ /* 0x040fe20000410000 */
[C---:B------:R-:W-:Y:S01]  /*59d0*/  FMUL.FTZ R149, R3.reuse, R149 ;  /* 0x0000009503957220 */ /* 0x040fe20000410000 */
[C---:B------:R-:W-:Y:S01]  /*59e0*/  FMUL.FTZ R148, R3.reuse, R148 ;  /* 0x0000009403947220 */ /* 0x040fe20000410000 */
[----:B------:R-:W-:-:S02]  /*59f0*/  FMUL.FTZ R194, R3, R194 ;  /* 0x000000c203c27220 */ /* 0x000fc40000410000 */
[----:B------:R-:W-:-:S04]  /*5a00*/  @P5 MOV R3, R172 ;  /* 0x000000ac00035202 */ /* 0x000fc80000000f00 */
[----:B------:R-:W-:-:S05]  /*5a10*/  @P5 SHF.L.U32 R3, R3, 0x10, RZ ;  /* 0x0000001003035819 */ /* 0x000fca00000006ff */
[----:B------:R-:W-:Y:S01]  /*5a20*/  @P5 FADD.FTZ R150, R150, R3 ;  /* 0x0000000396965221 */ /* 0x000fe20000010000 */
[----:B------:R-:W-:-:S05]  /*5a30*/  @P5 SHF.R.U64 R3, R172, 0x10, R173 ;  /* 0x00000010ac035819 */ /* 0x000fca00000012ad */
[----:B------:R-:W-:-:S04]  /*5a40*/  @P5 IMAD.U32 R3, R3, 0x10000, RZ ;  /* 0x0001000003035824 */ /* 0x000fc800078e00ff */
[----:B------:R-:W-:Y:S01]  /*5a50*/  @P5 FADD.FTZ R149, R149, R3 ;  /* 0x0000000395955221 */ /* 0x000fe20000010000 */
[----:B------:R-:W-:-:S04]  /*5a60*/  @P5 MOV R3, R173 ;  /* 0x000000ad00035202 */ /* 0x000fc80000000f00 */
[----:B------:R-:W-:-:S05]  /*5a70*/  @P5 SHF.L.U32 R3, R3, 0x10, RZ ;  /* 0x0000001003035819 */ /* 0x000fca00000006ff */
[----:B------:R-:W-:Y:S01]  /*5a80*/  @P5 FADD.FTZ R148, R148, R3 ;  /* 0x0000000394945221 */ /* 0x000fe20000010000 */
[----:B------:R-:W-:-:S05]  /*5a90*/  @P5 SHF.R.U32.HI R3, RZ, 0x10, R173 ;  /* 0x00000010ff035819 */ /* 0x000fca00000116ad */
[----:B------:R-:W-:-:S04]  /*5aa0*/  @P5 IMAD.U32 R3, R3, 0x10000, RZ ;  /* 0x0001000003035824 */ /* 0x000fc800078e00ff */
[----:B------:R-:W-:Y:S01]  /*5ab0*/  @P5 FADD.FTZ R194, R194, R3 ;  /* 0x00000003c2c25221 */ /* 0x000fe20000010000 */
[----:B------:R-:W-:-:S03]  /*5ac0*/  ISETP.NE.U32.AND P5, PT, RZ, UR14, PT ;  /* 0x0000000eff007c0c */ /* 0x000fc6000bfa5070 */
[----:B------:R-:W-:Y:S01]  /*5ad0*/  F2F.BF16.F32 R151, R194 ;  /* 0x000000c200977304 */ /* 0x000fe20000202000 */
[----:B------:R-:W-:-:S13]  /*5ae0*/  ISETP.NE.AND.EX P5, PT, RZ, UR15, PT, P5 ;  /* 0x0000000fff007c0c */ /* 0x000fda000bfa5350 */
[----:B------:R-:W-:Y:S02]  /*5af0*/  @P5 F2FP.BF16.F32.PACK_AB R3, RZ, R150 ;  /* 0x00000096ff03523e */ /* 0x000fe400000010ff */
[----:B------:R-:W-:Y:S02]  /*5b00*/  F2F.BF16.F32 R150, R150 ;  /* 0x0000009600967304 */ /* 0x000fe40000202000 */
[----:B------:R-:W-:Y:S02]  /*5b10*/  @P5 PRMT R167, R3, 0x7610, R167 ;  /* 0x0000761003a75816 */ /* 0x000fe400000000a7 */
[----:B------:R-:W-:-:S04]  /*5b20*/  @P5 F2FP.BF16.F32.PACK_AB R3, RZ, R149 ;  /* 0x00000095ff03523e */ /* 0x000fc800000010ff */
[----:B------:R-:W-:Y:S01]  /*5b30*/  @P5 PRMT R168, R3, 0x7610, R168 ;  /* 0x0000761003a85816 */ /* 0x000fe200000000a8 */
[----:B------:R-:W1:Y:S01]  /*5b40*/  F2F.BF16.F32 R149, R149 ;  /* 0x0000009500957304 */ /* 0x000e620000202000 */
[----:B------:R-:W-:-:S04]  /*5b50*/  @P5 F2FP.BF16.F32.PACK_AB R3, RZ, R148 ;  /* 0x00000094ff03523e */ /* 0x000fc800000010ff */
[----:B------:R-:W-:Y:S02]  /*5b60*/  @P5 PRMT R169, R3, 0x7610, R169 ;  /* 0x0000761003a95816 */ /* 0x000fe400000000a9 */
[----:B------:R-:W-:-:S04]  /*5b70*/  @P5 F2FP.BF16.F32.PACK_AB R3, RZ, R194 ;  /* 0x000000c2ff03523e */ /* 0x000fc800000010ff */
[----:B------:R-:W-:Y:S02]  /*5b80*/  @P5 PRMT R170, R3, 0x7610, R170 ;  /* 0x0000761003aa5816 */ /* 0x000fe400000000aa */
[----:B------:R-:W-:Y:S01]  /*5b90*/  ISETP.NE.U32.AND P5, PT, RZ, UR16, PT ;  /* 0x00000010ff007c0c */ /* 0x000fe2000bfa5070 */
[----:B------:R2:W3:Y:S03]  /*5ba0*/  F2F.BF16.F32 R3, R148 ;  /* 0x0000009400037304 */ /* 0x0004e60000202000 */
[----:B------:R-:W-:-:S13]  /*5bb0*/  ISETP.NE.AND.EX P5, PT, RZ, UR17, PT, P5 ;  /* 0x00000011ff007c0c */ /* 0x000fda000bfa5350 */
[C---:B-1----:R-:W-:Y:S01]  /*5bc0*/  @P5 PRMT R171, R149.reuse, 0x7610, R171 ;  /* 0x0000761095ab5816 */ /* 0x042fe200000000ab */
[----:B--2---:R-:W-:Y:S01]  /*5bd0*/  IMAD.WIDE.U32 R148, R149, 0x10000, RZ ;  /* 0x0001000095947825 */ /* 0x004fe200078e00ff */
[C---:B------:R-:W-:Y:S02]  /*5be0*/  @P5 PRMT R186, R151.reuse, 0x7610, R186 ;  /* 0x0000761097ba5816 */ /* 0x040fe400000000ba */
[----:B------:R-:W-:Y:S02]  /*5bf0*/  SHF.L.U32 R151, R151, 0x10, RZ ;  /* 0x0000001097977819 */ /* 0x000fe400000006ff */
[----:B------:R-:W-:Y:S02]  /*5c00*/  @P5 PRMT R188, R150, 0x7610, R188 ;  /* 0x0000761096bc5816 */ /* 0x000fe400000000bc */
[----:B---3--:R-:W-:Y:S02]  /*5c10*/  LOP3.LUT R149, R149, R151, R3, 0xfe, !PT ;  /* 0x0000009795957212 */ /* 0x008fe400078efe03 */
[----:B------:R-:W-:-:S02]  /*5c20*/  LOP3.LUT R148, R148, R150, RZ, 0xfc, !PT ;  /* 0x0000009694947212 */ /* 0x000fc400078efcff */
[----:B------:R-:W1:Y:S01]  /*5c30*/  LDC.64 R150, c[0x0][0x2f8] ;  /* 0x0000be00ff967b82 */ /* 0x000e620000000a00 */
[----:B------:R-:W-:Y:S01]  /*5c40*/  @P5 PRMT R187, R3, 0x7610, R187 ;  /* 0x0000761003bb5816 */ /* 0x000fe200000000bb */
[----:B-1----:R-:W-:Y:S01]  /*5c50*/  IMAD.WIDE.U32 R150, R4, 0x8, R150 ;  /* 0x0000000804967825 */ /* 0x002fe200078e0096 */
[----:B------:R-:W-:Y:S06]  /*5c60*/  @!P6 BRA `(.L_x_42) ;  /* 0x000000000020e947 */ /* 0x000fec0003800000 */
[----:B0-----:R-:W0:Y:S01]  /*5c70*/  LDC.64 R192, c[0x0][0x308] ;  /* 0x0000c200ffc07b82 */ /* 0x001e220000000a00 */
[----:B------:R-:W-:Y:S02]  /*5c80*/  LOP3.LUT R190, R168, 0xffff, RZ, 0xc0, !PT ;  /* 0x0000ffffa8be7812 */ /* 0x000fe400078ec0ff */
[----:B------:R-:W-:-:S03]  /*5c90*/  PRMT R3, R169, 0x5410, R170 ;  /* 0x00005410a9037816 */ /* 0x000fc600000000aa */
[----:B------:R-:W-:-:S05]  /*5ca0*/  IMAD.WIDE.U32 R190, R190, 0x10000, RZ ;  /* 0x00010000bebe7825 */ /* 0x000fca00078e00ff */
[----:B------:R-:W-:Y:S02]  /*5cb0*/  LOP3.LUT R191, R3, R191, RZ, 0xfc, !PT ;  /* 0x000000bf03bf7212 */ /* 0x000fe400078efcff */
[----:B------:R-:W-:Y:S01]  /*5cc0*/  LOP3.LUT R190, R190, 0xffff, R167, 0xf8, !PT ;  /* 0x0000ffffbebe7812 */ /* 0x000fe200078ef8a7 */
[----:B0-----:R-:W-:-:S05]  /*5cd0*/  IMAD.WIDE.U32 R192, R4, 0x8, R192 ;  /* 0x0000000804c07825 */ /* 0x001fca00078e00c0 */
[----:B------:R1:W-:Y:S02]  /*5ce0*/  STG.E.64 desc[UR4][R192.64], R190 ;  /* 0x000000bec0007986 */ /* 0x0003e4000c101b04 */
.L_x_42:
[----:B------:R3:W-:Y:S01]  /*5cf0*/  STG.E.64 desc[UR4][R150.64], R148 ;  /* 0x0000009496007986 */ /* 0x0007e2000c101b04 */
[----:B------:R-:W-:Y:S05]  /*5d00*/  @!P5 BRA `(.L_x_41) ;  /* 0x000000000020d947 */ /* 0x000fea0003800000 */
[----:B---3--:R-:W-:Y:S02]  /*5d10*/  LOP3.LUT R148, R171, 0xffff, RZ, 0xc0, !PT ;  /* 0x0000ffffab947812 */ /* 0x008fe400078ec0ff */
[----:B------:R-:W-:Y:S02]  /*5d20*/  PRMT R3, R187, 0x5410, R186 ;  /* 0x00005410bb037816 */ /* 0x000fe400000000ba */
[----:B------:R-:W-:Y:S01]  /*5d30*/  LEA R150, P5, R4, UR16, 0x3 ;  /* 0x0000001004967c11 */ /* 0x000fe2000f8a18ff */
[----:B------:R-:W-:-:S03]  /*5d40*/  IMAD.WIDE.U32 R148, R148, 0x10000, RZ ;  /* 0x0001000094947825 */ /* 0x000fc600078e00ff */
[----:B------:R-:W-:Y:S02]  /*5d50*/  LEA.HI.X R151, R4, UR17, RZ, 0x3, P5 ;  /* 0x0000001104977c11 */ /* 0x000fe4000a8f1cff */
[----:B------:R-:W-:Y:S02]  /*5d60*/  LOP3.LUT R149, R3, R149, RZ, 0xfc, !PT ;  /* 0x0000009503957212 */ /* 0x000fe400078efcff */
[----:B------:R-:W-:-:S05]  /*5d70*/  LOP3.LUT R148, R148, 0xffff, R188, 0xf8, !PT ;  /* 0x0000ffff94947812 */ /* 0x000fca00078ef8bc */
[----:B------:R4:W-:Y:S02]  /*5d80*/  STG.E.64 desc[UR4][R150.64], R148 ;  /* 0x0000009496007986 */ /* 0x0009e4000c101b04 */
.L_x_41:
[----:B------:R-:W-:Y:S05]  /*5d90*/  BSYNC B0 ;  /* 0x0000000000007941 */ /* 0x000fea0003800000 */
.L_x_40:
[----:B------:R-:W-:Y:S02]  /*5da0*/  IADD3 R2, R2, UR18, RZ ;  /* 0x0000001202027c10 */ /* 0x000fe4000fffe0ff */
[----:B01----:R-:W-:Y:S02]  /*5db0*/  SEL R193, RZ, 0x1, P0 ;  /* 0x00000001ffc17807 */ /* 0x003fe40000000000 */
[----:B------:R-:W-:-:S13]  /*5dc0*/  ISETP.GE.AND P0, PT, R2, UR19, PT ;  /* 0x0000001302007c0c */ /* 0x000fda000bf06270 */
[----:B------:R-:W-:Y:S05]  /*5dd0*/  @!P0 BRA `(.L_x_43) ;  /* 0xffffffb000ac8947 */ /* 0x000fea000383ffff */
.L_x_0:
[----:B------:R-:W0:Y:S01]  /*5de0*/  S2R R0, SR_TID.X ;  /* 0x0000000000007919 */ /* 0x000e220000002100 */
[----:B------:R-:W0:Y:S01]  /*5df0*/  S2UR UR6, SR_CTAID.X ;  /* 0x00000000000679c3 */ /* 0x000e220000002500 */
[----:B------:R-:W-:Y:S01]  /*5e00*/  ISETP.NE.AND P0, PT, R207, RZ, PT ;  /* 0x000000ffcf00720c */ /* 0x000fe20003f05270 */
[----:B------:R-:W-:Y:S01]  /*5e10*/  BSSY B0, `(.L_x_44) ;  /* 0x0000013000007945 */ /* 0x000fe20003800000 */
[C---:B0----5:R-:W-:Y:S02]  /*5e20*/  LEA.HI R3, R0.reuse, UR6, RZ, 0x18 ;  /* 0x0000000600037c11 */ /* 0x061fe4000f8fc0ff */
[----:B------:R-:W-:-:S03]  /*5e30*/  LOP3.LUT R11, R0, 0xff, RZ, 0xc0, !PT ;  /* 0x000000ff000b7812 */ /* 0x000fc600078ec0ff */
[----:B------:R-:W-:-:S05]  /*5e40*/  IMAD R204, R3, R204, RZ ;  /* 0x000000cc03cc7224 */ /* 0x000fca00078e02ff */
[----:B------:R-:W-:Y:S01]  /*5e50*/  LEA.HI R11, R204, R11, RZ, 0x1e ;  /* 0x0000000bcc0b7211 */ /* 0x000fe200078ff0ff */
[----:B------:R-:W-:Y:S06]  /*5e60*/  @!P0 BRA `(.L_x_45) ;  /* 0x0000000000348947 */ /* 0x000fec0003800000 */
[----:B------:R-:W0:Y:S08]  /*5e70*/  LDC.64 R2, c[0x0][0x2d0] ;  /* 0x0000b400ff027b82 */ /* 0x000e300000000a00 */
[----:B------:R-:W1:Y:S08]  /*5e80*/  LDC.64 R4, c[0x0][0x2d8] ;  /* 0x0000b600ff047b82 */ /* 0x000e700000000a00 */
[----:B------:R-:W5:Y:S08]  /*5e90*/  LDC.64 R6, c[0x0][0x2e0] ;  /* 0x0000b800ff067b82 */ /* 0x000f700000000a00 */
[----:B------:R-:W2:Y:S01]  /*5ea0*/  LDC.64 R8, c[0x0][0x2e8] ;  /* 0x0000ba00ff087b82 */ /* 0x000ea20000000a00 */
[----:B0-----:R-:W-:-:S05]  /*5eb0*/  IMAD.WIDE.U32 R2, R11, 0x10, R2 ;  /* 0x000000100b027825 */ /* 0x001fca00078e0002 */
[----:B------:R0:W-:Y:S01]  /*5ec0*/  STG.E.128 desc[UR4][R2.64], R64 ;  /* 0x0000004002007986 */ /* 0x0001e2000c101d04 */
[----:B-1----:R-:W-:-:S05]  /*5ed0*/  IMAD.WIDE.U32 R4, R11, 0x10, R4 ;  /* 0x000000100b047825 */ /* 0x002fca00078e0004 */
[----:B------:R0:W-:Y:S01]  /*5ee0*/  STG.E.128 desc[UR4][R4.64], R36 ;  /* 0x0000002404007986 */ /* 0x0001e2000c101d04 */
[----:B-----5:R-:W-:-:S05]  /*5ef0*/  IMAD.WIDE.U32 R6, R11, 0x10, R6 ;  /* 0x000000100b067825 */ /* 0x020fca00078e0006 */
[----:B------:R0:W-:Y:S01]  /*5f00*/  STG.E.128 desc[UR4][R6.64], R120 ;  /* 0x0000007806007986 */ /* 0x0001e2000c101d04 */
[----:B--2---:R-:W-:-:S04]  /*5f10*/  IMAD.WIDE.U32 R8, R11, 0x10, R8 ;  /* 0x000000100b087825 */ /* 0x004fc800078e0008 */
[----:B------:R-:W-:Y:S01]  /*5f20*/  VIADD R11, R11, 0x100 ;  /* 0x000001000b0b7836 */ /* 0x000fe20000000000 */
[----:B------:R0:W-:Y:S06]  /*5f30*/  STG.E.128 desc[UR4][R8.64], R92 ;  /* 0x0000005c08007986 */ /* 0x0001ec000c101d04 */
.L_x_45:
[----:B------:R-:W-:Y:S05]  /*5f40*/  BSYNC B0 ;  /* 0x0000000000007941 */ /* 0x000fea0003800000 */
.L_x_44:
[----:B------:R-:W-:Y:S01]  /*5f50*/  ISETP.NE.AND P0, PT, R206, RZ, PT ;  /* 0x000000ffce00720c */ /* 0x000fe20003f05270 */
[----:B------:R-:W-:-:S12]  /*5f60*/  BSSY B0, `(.L_x_46) ;  /* 0x000000f000007945 */ /* 0x000fd80003800000 */
[----:B------:R-:W-:Y:S05]  /*5f70*/  @!P0 BRA `(.L_x_47) ;  /* 0x0000000000348947 */ /* 0x000fea0003800000 */
[----:B0-----:R-:W0:Y:S08]  /*5f80*/  LDC.64 R2, c[0x0][0x2d0] ;  /* 0x0000b400ff027b82 */ /* 0x001e300000000a00 */
        /* <DEDUP_REMOVED lines=9> */
[C---:B--2---:R-:W-:Y:S01]  /*6020*/  IMAD.WIDE.U32 R8, R11.reuse, 0x10, R8 ;  /* 0x000000100b087825 */ /* 0x044fe200078e0008 */
[----:B------:R-:W-:-:S04]  /*6030*/  IADD3 R11, R11, 0x100, RZ ;  /* 0x000001000b0b7810 */ /* 0x000fc80007ffe0ff */
[----:B------:R0:W-:Y:S03]  /*6040*/  STG.E.128 desc[UR4][R8.64], R96 ;  /* 0x0000006008007986 */ /* 0x0001e6000c101d04 */
.L_x_47:
[----:B------:R-:W-:Y:S05]  /*6050*/  BSYNC B0 ;  /* 0x0000000000007941 */ /* 0x000fea0003800000 */
.L_x_46:
[----:B------:R-:W-:Y:S04]  /*6060*/  BSSY B0, `(.L_x_48) ;  /* 0x000000f000007945 */ /* 0x000fe80003800000 */
        /* <DEDUP_REMOVED lines=14> */
.L_x_49:
[----:B------:R-:W-:Y:S05]  /*6150*/  BSYNC B0 ;  /* 0x0000000000007941 */ /* 0x000fea0003800000 */
.L_x_48:
        /* <DEDUP_REMOVED lines=15> */
.L_x_51:
[----:B------:R-:W-:Y:S05]  /*6250*/  BSYNC B0 ;  /* 0x0000000000007941 */ /* 0x000fea0003800000 */
.L_x_50:
        /* <DEDUP_REMOVED lines=15> */
.L_x_53:
[----:B------:R-:W-:Y:S05]  /*6350*/  BSYNC B0 ;  /* 0x0000000000007941 */ /* 0x000fea0003800000 */
.L_x_52:
        /* <DEDUP_REMOVED lines=15> */
.L_x_55:
[----:B------:R-:W-:Y:S05]  /*6450*/  BSYNC B0 ;  /* 0x0000000000007941 */ /* 0x000fea0003800000 */
.L_x_54:
[----:B------:R-:W-:-:S13]  /*6460*/  ISETP.NE.AND P0, PT, R205, RZ, PT ;  /* 0x000000ffcd00720c */ /* 0x000fda0003f05270 */
[----:B------:R-:W-:Y:S05]  /*6470*/  @!P0 EXIT ;  /* 0x000000000000894d */ /* 0x000fea0003800000 */
[----:B0-----:R-:W0:Y:S08]  /*6480*/  LDC.64 R2, c[0x0][0x2d0] ;  /* 0x0000b400ff027b82 */ /* 0x001e300000000a00 */
[----:B------:R-:W1:Y:S08]  /*6490*/  LDC.64 R4, c[0x0][0x2d8] ;  /* 0x0000b600ff047b82 */ /* 0x000e700000000a00 */
[----:B------:R-:W5:Y:S08]  /*64a0*/  LDC.64 R6, c[0x0][0x2e0] ;  /* 0x0000b800ff067b82 */ /* 0x000f700000000a00 */
[----:B------:R-:W2:Y:S01]  /*64b0*/  LDC.64 R8, c[0x0][0x2e8] ;  /* 0x0000ba00ff087b82 */ /* 0x000ea20000000a00 */
[----:B0-----:R-:W-:-:S05]  /*64c0*/  IMAD.WIDE.U32 R2, R11, 0x10, R2 ;  /* 0x000000100b027825 */ /* 0x001fca00078e0002 */
[----:B------:R-:W-:Y:S01]  /*64d0*/  STG.E.128 desc[UR4][R2.64], R88 ;  /* 0x0000005802007986 */ /* 0x000fe2000c101d04 */
[----:B-1----:R-:W-:-:S05]  /*64e0*/  IMAD.WIDE.U32 R4, R11, 0x10, R4 ;  /* 0x000000100b047825 */ /* 0x002fca00078e0004 */
[----:B------:R-:W-:Y:S01]  /*64f0*/  STG.E.128 desc[UR4][R4.64], R60 ;  /* 0x0000003c04007986 */ /* 0x000fe2000c101d04 */
[----:B-----5:R-:W-:-:S05]  /*6500*/  IMAD.WIDE.U32 R6, R11, 0x10, R6 ;  /* 0x000000100b067825 */ /* 0x020fca00078e0006 */
[----:B------:R-:W-:Y:S01]  /*6510*/  STG.E.128 desc[UR4][R6.64], R144 ;  /* 0x0000009006007986 */ /* 0x000fe2000c101d04 */
[----:B--2---:R-:W-:-:S05]  /*6520*/  IMAD.WIDE.U32 R8, R11, 0x10, R8 ;  /* 0x000000100b087825 */ /* 0x004fca00078e0008 */
[----:B------:R-:W-:Y:S01]  /*6530*/  STG.E.128 desc[UR4][R8.64], R116 ;  /* 0x0000007408007986 */ /* 0x000fe2000c101d04 */
[----:B------:R-:W-:Y:S05]  /*6540*/  EXIT ;  /* 0x000000000000794d */ /* 0x000fea0003800000 */
.L_x_15:
[----:B------:R-:W-:Y:S01]  /*6550*/  HFMA2.MMA R150, -RZ, RZ, 0, 1.847743988037109375e-06 ;  /* 0x0000001fff967435 */ /* 0x000fe200000001ff */
[----:B------:R-:W-:Y:S01]  /*6560*/  IMAD.MOV.U32 R149, RZ, RZ, 0x10 ;  /* 0x00000010ff957424 */ /* 0x000fe200078e00ff */
[----:B------:R-:W-:-:S09]  /*6570*/  MOV R151, 0xffffffff ;  /* 0xffffffff00977802 */ /* 0x000fd20000000f00 */
[----:B------:R-:W-:Y:S05]  /*6580*/  WARPSYNC.COLLECTIVE R151, `(.L_x_56) ;  /* 0x0000000097087348 */ /* 0x000fea0003c00000 */
[----:B------:R0:W1:Y:S02]  /*6590*/  SHFL.DOWN P6, R193, R148, R149, R150 ;  /* 0x0800009594c17389 */ /* 0x00006400000c0096 */
[----:B01----:R-:W-:Y:S01]  /*65a0*/  ENDCOLLECTIVE ;  /* 0x000000000000791b */ /* 0x003fe20003800000 */
.L_x_56:
[----:B------:R-:W-:-:S04]  /*65b0*/  IMAD.MOV.U32 R190, RZ, RZ, R193 ;  /* 0x000000ffffbe7224 */ /* 0x000fc800078e00c1 */
[----:B------:R-:W-:Y:S01]  /*65c0*/  FADD.FTZ R190, R190, R148 ;  /* 0x00000094bebe7221 */ /* 0x000fe20000010000 */
[----:B------:R-:W-:-:S07]  /*65d0*/  MOV R148, R192 ;  /* 0x000000c000947202 */ /* 0x000fce0000000f00 */
[----:B------:R-:W-:Y:S05]  /*65e0*/  WARPSYNC.COLLECTIVE R151, `(.L_x_57) ;  /* 0x0000000097087348 */ /* 0x000fea0003c00000 */
[----:B------:R0:W1:Y:S02]  /*65f0*/  SHFL.DOWN P6, R193, R148, R149, R150 ;  /* 0x0800009594c17389 */ /* 0x00006400000c0096 */
[----:B01----:R-:W-:Y:S01]  /*6600*/  ENDCOLLECTIVE ;  /* 0x000000000000791b */ /* 0x003fe20003800000 */
.L_x_57:
[----:B------:R-:W-:Y:S01]  /*6610*/  MOV R148, R190 ;  /* 0x000000be00947202 */ /* 0x000fe20000000f00 */
[----:B------:R-:W-:Y:S02]  /*6620*/  IMAD.MOV.U32 R149, RZ, RZ, 0x8 ;  /* 0x00000008ff957424 */ /* 0x000fe400078e00ff */
[----:B------:R-:W-:-:S07]  /*6630*/  FADD.FTZ R192, R193, R192 ;  /* 0x000000c0c1c07221 */ /* 0x000fce0000010000 */
[----:B------:R-:W-:Y:S05]  /*6640*/  WARPSYNC.COLLECTIVE R151, `(.L_x_58) ;  /* 0x0000000097087348 */ /* 0x000fea0003c00000 */
[----:B------:R0:W1:Y:S02]  /*6650*/  SHFL.DOWN P6, R193, R148, R149, R150 ;  /* 0x0800009594c17389 */ /* 0x00006400000c0096 */
[----:B01----:R-:W-:Y:S01]  /*6660*/  ENDCOLLECTIVE ;  /* 0x000000000000791b */ /* 0x003fe20003800000 */
.L_x_58:
[----:B------:R-:W-:Y:S01]  /*6670*/  MOV R148, R192 ;  /* 0x000000c000947202 */ /* 0x000fe20000000f00 */
[----:B------:R-:W-:-:S07]  /*6680*/  FADD.FTZ R190, R190, R193 ;  /* 0x000000c1bebe7221 */ /* 0x000fce0000010000 */
[----:B------:R-:W-:Y:S05]  /*6690*/  WARPSYNC.COLLECTIVE R151, `(.L_x_59) ;  /* 0x0000000097087348 */ /* 0x000fea0003c00000 */
[----:B------:R0:W1:Y:S02]  /*66a0*/  SHFL.DOWN P6, R193, R148, R149, R150 ;  /* 0x0800009594c17389 */ /* 0x00006400000c0096 */
[----:B01----:R-:W-:Y:S01]  /*66b0*/  ENDCOLLECTIVE ;  /* 0x000000000000791b */ /* 0x003fe20003800000 */
.L_x_59:
[----:B------:R-:W-:Y:S01]  /*66c0*/  MOV R148, R190 ;  /* 0x000000be00947202 */ /* 0x000fe20000000f00 */
[----:B------:R-:W-:Y:S02]  /*66d0*/  IMAD.MOV.U32 R149, RZ, RZ, 0x4 ;  /* 0x00000004ff957424 */ /* 0x000fe400078e00ff */
[----:B------:R-:W-:-:S07]  /*66e0*/  FADD.FTZ R192, R192, R193 ;  /* 0x000000c1c0c07221 */ /* 0x000fce0000010000 */
[----:B------:R-:W-:Y:S05]  /*66f0*/  WARPSYNC.COLLECTIVE R151, `(.L_x_60) ;  /* 0x0000000097087348 */ /* 0x000fea0003c00000 */
[----:B------:R0:W1:Y:S02]  /*6700*/  SHFL.DOWN P6, R193, R148, R149, R150 ;  /* 0x0800009594c17389 */ /* 0x00006400000c0096 */
[----:B01----:R-:W-:Y:S01]  /*6710*/  ENDCOLLECTIVE ;  /* 0x000000000000791b */ /* 0x003fe20003800000 */
.L_x_60:
[----:B------:R-:W-:Y:S01]  /*6720*/  MOV R148, R192 ;  /* 0x000000c000947202 */ /* 0x000fe20000000f00 */
[----:B------:R-:W-:-:S07]  /*6730*/  FADD.FTZ R190, R190, R193 ;  /* 0x000000c1bebe7221 */ /* 0x000fce0000010000 */
[----:B------:R-:W-:Y:S05]  /*6740*/  WARPSYNC.COLLECTIVE R151, `(.L_x_61) ;  /* 0x0000000097087348 */ /* 0x000fea0003c00000 */
[----:B------:R0:W1:Y:S02]  /*6750*/  SHFL.DOWN P6, R193, R148, R149, R150 ;  /* 0x0800009594c17389 */ /* 0x00006400000c0096 */
[----:B01----:R-:W-:Y:S01]  /*6760*/  ENDCOLLECTIVE ;  /* 0x000000000000791b */ /* 0x003fe20003800000 */
.L_x_61:
[----:B------:R-:W-:Y:S01]  /*6770*/  MOV R148, R190 ;  /* 0x000000be00947202 */ /* 0x000fe20000000f00 */
[----:B------:R-:W-:Y:S02]  /*6780*/  IMAD.MOV.U32 R149, RZ, RZ, 0x2 ;  /* 0x00000002ff957424 */ /* 0x000fe400078e00ff */
[----:B------:R-:W-:-:S07]  /*6790*/  FADD.FTZ R192, R192, R193 ;  /* 0x000000c1c0c07221 */ /* 0x000fce0000010000 */
[----:B------:R-:W-:Y:S05]  /*67a0*/  WARPSYNC.COLLECTIVE R151, `(.L_x_62) ;  /* 0x0000000097087348 */ /* 0x000fea0003c00000 */
[----:B------:R0:W1:Y:S02]  /*67b0*/  SHFL.DOWN P6, R193, R148, R149, R150 ;  /* 0x0800009594c17389 */ /* 0x00006400000c0096 */
[----:B01----:R-:W-:Y:S01]  /*67c0*/  ENDCOLLECTIVE ;  /* 0x000000000000791b */ /* 0x003fe20003800000 */
.L_x_62:
[----:B------:R-:W-:Y:S02]  /*67d0*/  MOV R148, R192 ;  /* 0x000000c000947202 */ /* 0x000fe40000000f00 */
[----:B------:R-:W-:-:S07]  /*67e0*/  MOV R191, R193 ;  /* 0x000000c100bf7202 */ /* 0x000fce0000000f00 */
[----:B------:R-:W-:Y:S05]  /*67f0*/  WARPSYNC.COLLECTIVE R151, `(.L_x_63) ;  /* 0x0000000097087348 */ /* 0x000fea0003c00000 */
[----:B------:R0:W1:Y:S02]  /*6800*/  SHFL.DOWN P6, R193, R148, R149, R150 ;  /* 0x0800009594c17389 */ /* 0x00006400000c0096 */
[----:B01----:R-:W-:Y:S01]  /*6810*/  ENDCOLLECTIVE ;  /* 0x000000000000791b */ /* 0x003fe20003800000 */
.L_x_63:
[----:B------:R-:W-:Y:S01]  /*6820*/  FADD.FTZ R191, R190, R191 ;  /* 0x000000bfbebf7221 */ /* 0x000fe20000010000 */
[----:B------:R-:W-:-:S04]  /*6830*/  HFMA2.MMA R149, -RZ, RZ, 0, 5.9604644775390625e-08 ;  /* 0x00000001ff957435 */ /* 0x000fc800000001ff */
[----:B------:R-:W-:Y:S01]  /*6840*/  MOV R148, R191 ;  /* 0x000000bf00947202 */ /* 0x000fe20000000f00 */
[----:B------:R-:W-:-:S07]  /*6850*/  IMAD.MOV.U32 R190, RZ, RZ, R193 ;  /* 0x000000ffffbe7224 */ /* 0x000fce00078e00c1 */
[----:B------:R-:W-:Y:S05]  /*6860*/  WARPSYNC.COLLECTIVE R151, `(.L_x_64) ;  /* 0x0000000097087348 */ /* 0x000fea0003c00000 */
[----:B------:R0:W1:Y:S02]  /*6870*/  SHFL.DOWN P6, R193, R148, R149, R150 ;  /* 0x0800009594c17389 */ /* 0x00006400000c0096 */
[----:B01----:R-:W-:Y:S01]  /*6880*/  ENDCOLLECTIVE ;  /* 0x000000000000791b */ /* 0x003fe20003800000 */
.L_x_64:
[----:B------:R-:W-:-:S05]  /*6890*/  FADD.FTZ R190, R192, R190 ;  /* 0x000000bec0be7221 */ /* 0x000fca0000010000 */
[----:B------:R-:W-:Y:S01]  /*68a0*/  MOV R148, R190 ;  /* 0x000000be00947202 */ /* 0x000fe20000000f00 */
[----:B------:R-:W-:-:S07]  /*68b0*/  IMAD.MOV.U32 R192, RZ, RZ, R193 ;  /* 0x000000ffffc07224 */ /* 0x000fce00078e00c1 */
[----:B------:R-:W-:Y:S05]  /*68c0*/  WARPSYNC.COLLECTIVE R151, `(.L_x_65) ;  /* 0x0000000097087348 */ /* 0x000fea0003c00000 */
[----:B------:R0:W1:Y:S02]  /*68d0*/  SHFL.DOWN P6, R193, R148, R149, R150 ;  /* 0x0800009594c17389 */ /* 0x00006400000c0096 */
[----:B01----:R-:W-:Y:S01]  /*68e0*/  ENDCOLLECTIVE ;  /* 0x000000000000791b */ /* 0x003fe20003800000 */
.L_x_65:
[----:B------:R-:W-:Y:S01]  /*68f0*/  MOV R149, R193 ;  /* 0x000000c100957202 */ /* 0x000fe20000000f00 */
[----:B------:R-:W-:Y:S06]  /*6900*/  BRA `(.L_x_66) ;  /* 0xffffffcc00d47947 */ /* 0x000fec000383ffff */
.L_x_67:
[----:B------:R-:W-:-:S00]  /*6910*/  BRA `(.L_x_67) ;  /* 0xfffffffc00fc7947 */ /* 0x000fc0000383ffff */
[----:B------:R-:W-:-:S00]  /*6920*/  NOP ;  /* 0x0000000000007918 */ /* 0x000fc00000000000 */
        /* <DEDUP_REMOVED lines=13> */
.L_x_4492:


//--------------------- .text._ZN10layer_norm31ln_parallel_residual_bwd_kernelINS_13Kernel_traitsI13__nv_bfloat16S2_S2_S2_fjLj7168ELj1ELj1ELj8ELj8ENS_18Kernel_traits_baseILj7168ES2_S2_S2_S2_fjLj256EEEEELb0ELb0ELb1EEEvNS_9BwdParamsE --------------------------
	.section	.text._ZN10layer_norm31ln_parallel_residual_bwd_kernelINS_13Kernel_traitsI13__nv_bfloat16S2_S2_S2_fjLj7168ELj1ELj1ELj8ELj8ENS_18Kernel_traits_baseILj7168ES2_S2_S2_S2_fjLj256EEEEELb0ELb0ELb1EEEvNS_9BwdParamsE,"ax",@progbits
	.align	128
        .global         _ZN10layer_norm31ln_parallel_residual_bwd_kernelINS_13Kernel_traitsI13__nv_bfloat16S2_S2_S2_fjLj7168ELj1ELj1ELj8ELj8ENS_18Kernel_traits_baseILj7168ES2_S2_S2_S2_fjLj256EEEEELb0ELb0ELb1EEEvNS_9BwdParamsE
        .type           _ZN10layer_norm31ln_parallel_residual_bwd_kernelINS_13Kernel_traitsI13__nv_bfloat16S2_S2_S2_fjLj7168ELj1ELj1ELj8ELj8ENS_18Kernel_traits_baseILj7168ES2_S2_S2_S2_fjLj256EEEEELb0ELb0ELb1EEEvNS_9BwdParamsE,@function
        .size           _ZN10layer_norm31ln_parallel_residual_bwd_kernelINS_13Kernel_traitsI13__nv_bfloat16S2_S2_S2_fjLj7168ELj1ELj1ELj8ELj8ENS_18Kernel_traits_baseILj7168ES2_S2_S2_S2_fjLj256EEEEELb0ELb0ELb1EEEvNS_9BwdParamsE,(.L_x_4493 - _ZN10layer_norm31ln_parallel_residual_bwd_kernelINS_13Kernel_traitsI13__nv_bfloat16S2_S2_S2_fjLj7168ELj1ELj1ELj8ELj8ENS_18Kernel_traits_baseILj7168ES2_S2_S2_S2_fjLj256EEEEELb0ELb0ELb1EEEvNS_9BwdParamsE)
        .other          _ZN10layer_norm31ln_parallel_residual_bwd_kernelINS_13Kernel_traitsI13__nv_bfloat16S2_S2_S2_fjLj7168ELj1ELj1ELj8ELj8ENS_18Kernel_traits_baseILj7168ES2_S2_S2_S2_fjLj256EEEEELb0ELb0ELb1EEEvNS_9BwdParamsE,@"STO_CUDA_ENTRY STV_DEFAULT"
_ZN10layer_norm31ln_parallel_residual_bwd_kernelINS_13Kernel_traitsI13__nv_bfloat16S2_S2_S2_fjLj7168ELj1ELj1ELj8ELj8ENS_18Kernel_traits_baseILj7168ES2_S2_S2_S2_fjLj256EEEEELb0ELb0ELb1EEEvNS_9BwdParamsE:
.text._ZN10layer_norm31ln_parallel_residual_bwd_kernelINS_13Kernel_traitsI13__nv_bfloat16S2_S2_S2_fjLj7168ELj1ELj1ELj8ELj8ENS_18Kernel_traits_baseILj7168ES2_S2_S2_S2_fjLj256EEEEELb0ELb0ELb1EEEvNS_9BwdParamsE:
[----:B------:R-:W0:Y:S01]  /*0000*/  LDC R1, c[0x0][0x28] ;  /* 0x00000a00ff017b82 */ /* 0x000e220000000800 */
[----:B------:R-:W1:Y:S07]  /*0010*/  S2R R0, SR_TID.X ;  /* 0x0000000000007919 */ /* 0x000e6e0000002100 */
[----:B------:R-:W1:Y:S01]  /*0020*/  S2UR UR4, SR_CTAID.X ;  /* 0x00000000000479c3 */ /* 0x000e620000002500 */
[----:B------:R-:W-:Y:S01]  /*0030*/  ULDC.64 UR6, c[0x0][0x208] ;  /* 0x0000820000067ab9 */ /* 0x000fe20000000a00 */
[----:B------:R-:W-:Y:S01]  /*0040*/  ULDC UR8, c[0x0][0x218] ;  /* 0x0000860000087ab9 */ /* 0x000fe20000000800 */
[----:B------:R-:W-:Y:S01]  /*0050*/  ULDC.U8 UR9, c[0x0][0x2a0] ;  /* 0x0000a80000097ab9 */ /* 0x000fe20000000000 */
[----:B------:R-:W-:Y:S01]  /*0060*/  ULDC UR14, c[0x0][0x290] ;  /* 0x0000a400000e7ab9 */ /* 0x000fe20000000800 */
[----:B------:R-:W-:Y:S01]  /*0070*/  ULDC.64 UR10, c[0x0][0x210] ;  /* 0x00008400000a7ab9 */ /* 0x000fe20000000a00 */
[----:B------:R-:W-:Y:S01]  /*0080*/  ULDC.64 UR12, c[0x0][0x238] ;  /* 0x00008e00000c7ab9 */ /* 0x000fe20000000a00 */
[----:B------:R-:W-:Y:S01]  /*0090*/  ULDC.64 UR16, c[0x0][0x308] ;  /* 0x0000c20000107ab9 */ /* 0x000fe20000000a00 */
[----:B------:R-:W-:Y:S01]  /*00a0*/  ULDC.64 UR18, c[0x0][0x300] ;  /* 0x0000c00000127ab9 */ /* 0x000fe20000000a00 */
[----:B------:R-:W-:Y:S01]  /*00b0*/  ULDC.64 UR20, c[0x0][0x2f8] ;  /* 0x0000be0000147ab9 */ /* 0x000fe20000000a00 */
[----:B0-----:R-:W-:-:S02]  /*00c0*/  IADD3 R1, R1, -0x48, RZ ;  /* 0xffffffb801017810 */ /* 0x001fc40007ffe0ff */
[----:B-1----:R-:W-:Y:S01]  /*00d0*/  LEA.HI R150, R0, UR4, RZ, 0x18 ;  /* 0x0000000400967c11 */ /* 0x002fe2000f8fc0ff */
[----:B------:R-:W-:-:S03]  /*00e0*/  ULDC UR4, c[0x0][0x214] ;  /* 0x0000850000047ab9 */ /* 0x000fc60000000800 */
[----:B------:R-:W-:-:S13]  /*00f0*/  ISETP.GE.AND P0, PT, R150, UR4, PT ;  /* 0x0000000496007c0c */ /* 0x000fda000bf06270 */
[----:B------:R-:W-:Y:S05]  /*0100*/  @!P0 BRA `(.L_x_68) ;  /* 0x0000000000e48947 */ /* 0x000fea0003800000 */
        /* <DEDUP_REMOVED lines=55> */
[----:B------:R-:W-:Y:S01]  /*0480*/  CS2R R136, SRZ ;  /* 0x0000000000887805 */ /* 0x000fe2000001ff00 */
[----:B------:R-:W-:Y:S06]  /*0490*/  BRA `(.L_x_69) ;  /* 0x0000005400947947 */ /* 0x000fec0003800000 */
.L_x_68:
[----:B------:R-:W-:Y:S01]  /*04a0*/  IMAD.SHL.U32 R0, R0, 0x8, RZ ;  /* 0x0000000800007824 */ /* 0x000fe200078e00ff */
[----:B------:R-:W-:-:S04]  /*04b0*/  ULDC.64 UR4, c[0x0][0x260] ;  /* 0x0000980000047ab9 */ /* 0x000fc80000000a00 */
[----:B------:R-:W-:-:S04]  /*04c0*/  LOP3.LUT R0, R0, 0x7f8, RZ, 0xc0, !PT ;  /* 0x000007f800007812 */ /* 0x000fc800078ec0ff */
[----:B------:R-:W-:-:S04]  /*04d0*/  IADD3 R2, P0, R0, UR4, RZ ;  /* 0x0000000400027c10 */ /* 0x000fc8000ff1e0ff */
[----:B------:R-:W-:Y:S01]  /*04e0*/  IADD3.X R3, RZ, UR5, RZ, P0, !PT ;  /* 0x00000005ff037c10 */ /* 0x000fe200087fe4ff */
[----:B------:R-:W-:-:S04]  /*04f0*/  ULDC.64 UR4, c[0x0][0x268] ;  /* 0x00009a0000047ab9 */ /* 0x000fc80000000a00 */
[----:B------:R-:W2:Y:S01]  /*0500*/  LDG.E.64 R8, desc[UR6][R2.64] ;  /* 0x0000000602087981 */ /* 0x000ea2000c1e1b00 */
[----:B------:R-:W-:-:S03]  /*0510*/  IADD3 R4, P0, R0, UR4, RZ ;  /* 0x0000000400047c10 */ /* 0x000fc6000ff1e0ff */
[----:B------:R-:W3:Y:S02]  /*0520*/  LDG.E.64 R12, desc[UR6][R2.64+0x800] ;  /* 0x00080006020c7981 */ /* 0x000ee4000c1e1b00 */
[----:B------:R-:W-:Y:S01]  /*0530*/  IMAD.X R5, RZ, RZ, UR5, P0 ;  /* 0x00000005ff057e24 */ /* 0x000fe200080e06ff */
[----:B------:R-:W-:Y:S01]  /*0540*/  ULDC.64 UR4, c[0x0][0x2c8] ;  /* 0x0000b20000047ab9 */ /* 0x000fe20000000a00 */
[----:B------:R-:W4:Y:S04]  /*0550*/  LDG.E.64 R246, desc[UR6][R2.64+0x1000] ;  /* 0x0010000602f67981 */ /* 0x000f28000c1e1b00 */
[----:B------:R-:W5:Y:S04]  /*0560*/  LDG.E.64 R10, desc[UR6][R4.64] ;  /* 0x00000006040a7981 */ /* 0x000f68000c1e1b00 */
[----:B------:R-:W5:Y:S04]  /*0570*/  LDG.E.64 R14, desc[UR6][R4.64+0x800] ;  /* 0x00080006040e7981 */ /* 0x000f68000c1e1b00 */
[----:B------:R-:W5:Y:S04]  /*0580*/  LDG.E.64 R16, desc[UR6][R4.64+0x1000] ;  /* 0x0010000604107981 */ /* 0x000f68000c1e1b00 */
[----:B------:R-:W5:Y:S04]  /*0590*/  LDG.E.64 R238, desc[UR6][R2.64+0x1800] ;  /* 0x0018000602ee7981 */ /* 0x000f68000c1e1b00 */
[----:B------:R-:W5:Y:S04]  /*05a0*/  LDG.E.64 R216, desc[UR6][R2.64+0x2000] ;  /* 0x0020000602d87981 */ /* 0x000f68000c1e1b00 */
[----:B------:R-:W5:Y:S04]  /*05b0*/  LDG.E.64 R206, desc[UR6][R2.64+0x2800] ;  /* 0x0028000602ce7981 */ /* 0x000f68000c1e1b00 */
[----:B------:R0:W5:Y:S04]  /*05c0*/  LDG.E.64 R200, desc[UR6][R2.64+0x3000] ;  /* 0x0030000602c87981 */ /* 0x000168000c1e1b00 */
[----:B------:R-:W5:Y:S04]  /*05d0*/  LDG.E.64 R18, desc[UR6][R4.64+0x1800] ;  /* 0x0018000604127981 */ /* 0x000f68000c1e1b00 */
[----:B------:R-:W5:Y:S04]  /*05e0*/  LDG.E.64 R20, desc[UR6][R4.64+0x2000] ;  /* 0x0020000604147981 */ /* 0x000f68000c1e1b00 */
[----:B------:R-:W5:Y:S04]  /*05f0*/  LDG.E.64 R210, desc[UR6][R4.64+0x2800] ;  /* 0x0028000604d27981 */ /* 0x000f68000c1e1b00 */
[----:B------:R1:W5:Y:S01]  /*0600*/  LDG.E.64 R22, desc[UR6][R4.64+0x3000] ;  /* 0x0030000604167981 */ /* 0x000362000c1e1b00 */
[----:B------:R-:W-:Y:S01]  /*0610*/  ISETP.NE.U32.AND P0, PT, RZ, UR4, PT ;  /* 0x00000004ff007c0c */ /* 0x000fe2000bf05070 */
[----:B------:R-:W-:-:S02]  /*0620*/  HFMA2.MMA R173, -RZ, RZ, 0, 5.9604644775390625e-08 ;  /* 0x00000001ffad7435 */ /* 0x000fc400000001ff */
[----:B------:R-:W-:Y:S01]  /*0630*/  HFMA2.MMA R184, -RZ, RZ, 0, 0 ;  /* 0x00000000ffb87435 */ /* 0x000fe200000001ff */
[----:B------:R-:W-:Y:S01]  /*0640*/  ISETP.NE.AND.EX P0, PT, RZ, UR5, PT, P0 ;  /* 0x00000005ff007c0c */ /* 0x000fe2000bf05300 */
[----:B------:R-:W-:Y:S01]  /*0650*/  IMAD.MOV.U32 R183, RZ, RZ, RZ ;  /* 0x000000ffffb77224 */ /* 0x000fe200078e00ff */
[----:B------:R-:W-:Y:S01]  /*0660*/  MOV R180, RZ ;  /* 0x000000ff00b47202 */ /* 0x000fe20000000f00 */
[----:B------:R-:W-:Y:S01]  /*0670*/  IMAD.MOV.U32 R191, RZ, RZ, RZ ;  /* 0x000000ffffbf7224 */ /* 0x000fe200078e00ff */
[----:B------:R-:W-:Y:S02]  /*0680*/  CS2R R178, SRZ ;  /* 0x0000000000b27805 */ /* 0x000fe4000001ff00 */
[----:B------:R-:W-:Y:S02]  /*0690*/  CS2R R176, SRZ ;  /* 0x0000000000b07805 */ /* 0x000fe4000001ff00 */
[----:B------:R-:W-:Y:S02]  /*06a0*/  CS2R R174, SRZ ;  /* 0x0000000000ae7805 */ /* 0x000fe4000001ff00 */
[----:B------:R-:W-:-:S02]  /*06b0*/  CS2R R104, SRZ ;  /* 0x0000000000687805 */ /* 0x000fc4000001ff00 */
[----:B------:R-:W-:Y:S01]  /*06c0*/  CS2R R102, SRZ ;  /* 0x0000000000667805 */ /* 0x000fe2000001ff00 */
[----:B------:R-:W-:Y:S01]  /*06d0*/  IMAD.MOV.U32 R172, RZ, RZ, RZ ;  /* 0x000000ffffac7224 */ /* 0x000fe200078e00ff */
[----:B------:R-:W-:Y:S02]  /*06e0*/  CS2R R170, SRZ ;  /* 0x0000000000aa7805 */ /* 0x000fe4000001ff00 */
[----:B------:R-:W-:Y:S02]  /*06f0*/  CS2R R168, SRZ ;  /* 0x0000000000a87805 */ /* 0x000fe4000001ff00 */
[----:B------:R-:W-:Y:S02]  /*0700*/  CS2R R166, SRZ ;  /* 0x0000000000a67805 */ /* 0x000fe4000001ff00 */
[----:B------:R-:W-:Y:S02]  /*0710*/  MOV R165, RZ ;  /* 0x000000ff00a57202 */ /* 0x000fe40000000f00 */
        /* <DEDUP_REMOVED lines=37> */
[----:B--2---:R-:W-:Y:S01]  /*0970*/  SHF.L.U32 R0, R8, 0x10, RZ ;  /* 0x0000001008007819 */ /* 0x004fe200000006ff */
[----:B0-----:R-:W-:-:S04]  /*0980*/  IMAD.U32 R2, R9, 0x10000, RZ ;  /* 0x0001000009027824 */ /* 0x001fc800078e00ff */
[----:B------:R0:W-:Y:S01]  /*0990*/  STL [R1+0x44], R0 ;  /* 0x0000440001007387 */ /* 0x0001e20000100800 */
[----:B---3--:R-:W-:-:S03]  /*09a0*/  IMAD.U32 R3, R13, 0x10000, RZ ;  /* 0x000100000d037824 */ /* 0x008fc600078e00ff */
[----:B------:R-:W-:Y:S01]  /*09b0*/  STL [R1+0x34], R2 ;  /* 0x0000340201007387 */ /* 0x000fe20000100800 */
[----:B0-----:R-:W-:-:S05]  /*09c0*/  SHF.L.U32 R0, R12, 0x10, RZ ;  /* 0x000000100c007819 */ /* 0x001fca00000006ff */
[----:B------:R4:W-:Y:S01]  /*09d0*/  STL [R1+0x24], R0 ;  /* 0x0000240001007387 */ /* 0x0009e20000100800 */
[----:B------:R-:W-:-:S03]  /*09e0*/  SHF.R.U64 R64, R8, 0x10, R9 ;  /* 0x0000001008407819 */ /* 0x000fc60000001209 */
[----:B------:R0:W-:Y:S01]  /*09f0*/  STL [R1+0x14], R3 ;  /* 0x0000140301007387 */ /* 0x0001e20000100800 */
[----:B----4-:R-:W-:Y:S02]  /*0a00*/  SHF.L.U32 R0, R246, 0x10, RZ ;  /* 0x00000010f6007819 */ /* 0x010fe400000006ff */
[----:B-----5:R-:W-:Y:S02]  /*0a10*/  SHF.L.U32 R8, R14, 0x10, RZ ;  /* 0x000000100e087819 */ /* 0x020fe400000006ff */
[----:B0-----:R-:W-:Y:S01]  /*0a20*/  SHF.L.U32 R3, R10, 0x10, RZ ;  /* 0x000000100a037819 */ /* 0x001fe200000006ff */
[----:B------:R0:W-:Y:S01]  /*0a30*/  STL [R1+0x4], R0 ;  /* 0x0000040001007387 */ /* 0x0001e20000100800 */
[----:B------:R-:W-:Y:S01]  /*0a40*/  SHF.R.U32.HI R7, RZ, 0x10, R9 ;  /* 0x00000010ff077819 */ /* 0x000fe20000011609 */
[----:B------:R-:W-:Y:S01]  /*0a50*/  IMAD.U32 R9, R15, 0x10000, RZ ;  /* 0x000100000f097824 */ /* 0x000fe200078e00ff */
[--C-:B------:R-:W-:Y:S01]  /*0a60*/  SHF.R.U64 R6, R12, 0x10, R13.reuse ;  /* 0x000000100c067819 */ /* 0x100fe2000000120d */
[----:B------:R-:W-:Y:S01]  /*0a70*/  STL [R1+0x40], R3 ;  /* 0x0000400301007387 */ /* 0x000fe20000100800 */
[----:B0-----:R-:W-:Y:S01]  /*0a80*/  IMAD.U32 R0, R11, 0x10000, RZ ;  /* 0x000100000b007824 */ /* 0x001fe200078e00ff */
[----:B------:R-:W-:Y:S01]  /*0a90*/  SHF.R.U32.HI R2, RZ, 0x10, R13 ;  /* 0x00000010ff027819 */ /* 0x000fe2000001160d */
[----:B------:R-:W-:-:S03]  /*0aa0*/  IMAD.U32 R64, R64, 0x10000, RZ ;  /* 0x0001000040407824 */ /* 0x000fc600078e00ff */
[----:B------:R-:W-:Y:S01]  /*0ab0*/  STL [R1+0x30], R0 ;  /* 0x0000300001007387 */ /* 0x000fe20000100800 */
[----:B------:R-:W-:-:S03]  /*0ac0*/  SHF.L.U32 R7, R7, 0x10, RZ ;  /* 0x0000001007077819 */ /* 0x000fc600000006ff */
[----:B------:R0:W-:Y:S01]  /*0ad0*/  STL [R1+0x20], R8 ;  /* 0x0000200801007387 */ /* 0x0001e20000100800 */
[--C-:B-1----:R-:W-:Y:S01]  /*0ae0*/  SHF.R.U64 R5, R10, 0x10, R11.reuse ;  /* 0x000000100a057819 */ /* 0x102fe2000000120b */
[----:B------:R-:W-:Y:S01]  /*0af0*/  IMAD.U32 R6, R6, 0x10000, RZ ;  /* 0x0001000006067824 */ /* 0x000fe200078e00ff */
[----:B------:R-:W-:Y:S01]  /*0b00*/  SHF.L.U32 R2, R2, 0x10, RZ ;  /* 0x0000001002027819 */ /* 0x000fe200000006ff */
[----:B------:R-:W-:Y:S01]  /*0b10*/  STL [R1+0x10], R9 ;  /* 0x0000100901007387 */ /* 0x000fe20000100800 */
[----:B------:R-:W-:Y:S02]  /*0b20*/  SHF.R.U32.HI R4, RZ, 0x10, R11 ;  /* 0x00000010ff047819 */ /* 0x000fe4000001160b */
[----:B0-----:R-:W-:Y:S02]  /*0b30*/  SHF.L.U32 R8, R16, 0x10, RZ ;  /* 0x0000001010087819 */ /* 0x001fe400000006ff */
[----:B------:R-:W-:-:S03]  /*0b40*/  SHF.R.U64 R3, R14, 0x10, R15 ;  /* 0x000000100e037819 */ /* 0x000fc6000000120f */
[----:B------:R-:W-:Y:S01]  /*0b50*/  STL [R1], R8 ;  /* 0x0000000801007387 */ /* 0x000fe20000100800 */
[----:B------:R-:W-:Y:S01]  /*0b60*/  SHF.R.U32.HI R0, RZ, 0x10, R15 ;  /* 0x00000010ff007819 */ /* 0x000fe2000001160f */
[----:B------:R-:W-:Y:S02]  /*0b70*/  IMAD.U32 R5, R5, 0x10000, RZ ;  /* 0x0001000005057824 */ /* 0x000fe400078e00ff */
[----:B------:R-:W-:Y:S01]  /*0b80*/  STL [R1+0x3c], R64 ;  /* 0x00003c4001007387 */ /* 0x000fe20000100800 */
[----:B------:R-:W-:-:S03]  /*0b90*/  SHF.L.U32 R4, R4, 0x10, RZ ;  /* 0x0000001004047819 */ /* 0x000fc600000006ff */
[----:B------:R-:W-:Y:S01]  /*0ba0*/  STL [R1+0x2c], R7 ;  /* 0x00002c0701007387 */ /* 0x000fe20000100800 */
[----:B------:R-:W-:-:S03]  /*0bb0*/  SHF.L.U32 R0, R0, 0x10, RZ ;  /* 0x0000001000007819 */ /* 0x000fc600000006ff */
[----:B------:R-:W-:Y:S04]  /*0bc0*/  STL [R1+0x1c], R6 ;  /* 0x00001c0601007387 */ /* 0x000fe80000100800 */
[----:B------:R0:W-:Y:S04]  /*0bd0*/  STL [R1+0xc], R2 ;  /* 0x00000c0201007387 */ /* 0x0001e80000100800 */
[----:B------:R1:W-:Y:S01]  /*0be0*/  STL [R1+0x38], R5 ;  /* 0x0000380501007387 */ /* 0x0003e20000100800 */
[----:B0-----:R-:W-:-:S03]  /*0bf0*/  IMAD.U32 R2, R3, 0x10000, RZ ;  /* 0x0001000003027824 */ /* 0x001fc600078e00ff */
[----:B------:R1:W-:Y:S04]  /*0c00*/  STL [R1+0x28], R4 ;  /* 0x0000280401007387 */ /* 0x0003e80000100800 */
[----:B------:R1:W-:Y:S04]  /*0c10*/  STL [R1+0x18], R2 ;  /* 0x0000180201007387 */ /* 0x0003e80000100800 */
[----:B------:R1:W-:Y:S01]  /*0c20*/  STL [R1+0x8], R0 ;  /* 0x0000080001007387 */ /* 0x0003e20000100800 */
[----:B------:R-:W-:Y:S01]  /*0c30*/  SHF.R.U64 R250, R246, 0x10, R247 ;  /* 0x00000010f6fa7819 */ /* 0x000fe200000012f7 */
[----:B------:R-:W-:Y:S01]  /*0c40*/  IMAD.U32 R196, R201, 0x10000, RZ ;  /* 0x00010000c9c47824 */ /* 0x000fe200078e00ff */
[----:B------:R-:W-:-:S02]  /*0c50*/  SHF.R.U64 R241, R238, 0x10, R239 ;  /* 0x00000010eef17819 */ /* 0x000fc400000012ef */
[----:B------:R-:W-:Y:S02]  /*0c60*/  SHF.R.U64 R220, R216, 0x10, R217 ;  /* 0x00000010d8dc7819 */ /* 0x000fe400000012d9 */
[----:B------:R-:W-:Y:S02]  /*0c70*/  SHF.R.U64 R209, R206, 0x10, R207 ;  /* 0x00000010ced17819 */ /* 0x000fe400000012cf */
[--C-:B------:R-:W-:Y:S02]  /*0c80*/  SHF.R.U64 R198, R200, 0x10, R201.reuse ;  /* 0x00000010c8c67819 */ /* 0x100fe400000012c9 */
[----:B------:R-:W-:Y:S02]  /*0c90*/  SHF.R.U32.HI R193, RZ, 0x10, R201 ;  /* 0x00000010ffc17819 */ /* 0x000fe400000116c9 */
[----:B------:R-:W-:Y:S02]  /*0ca0*/  SHF.R.U64 R249, R16, 0x10, R17 ;  /* 0x0000001010f97819 */ /* 0x000fe40000001211 */
[----:B------:R-:W-:-:S02]  /*0cb0*/  SHF.R.U64 R240, R18, 0x10, R19 ;  /* 0x0000001012f07819 */ /* 0x000fc40000001213 */
[----:B------:R-:W-:Y:S02]  /*0cc0*/  SHF.R.U64 R219, R20, 0x10, R21 ;  /* 0x0000001014db7819 */ /* 0x000fe40000001215 */
[----:B------:R-:W-:Y:S02]  /*0cd0*/  SHF.R.U64 R208, R210, 0x10, R211 ;  /* 0x00000010d2d07819 */ /* 0x000fe400000012d3 */
[----:B------:R-:W-:Y:S02]  /*0ce0*/  SHF.R.U64 R197, R22, 0x10, R23 ;  /* 0x0000001016c57819 */ /* 0x000fe40000001217 */
[----:B------:R-:W-:Y:S02]  /*0cf0*/  SHF.R.U32.HI R245, RZ, 0x10, R247 ;  /* 0x00000010fff57819 */ /* 0x000fe400000116f7 */
[----:B------:R-:W-:Y:S02]  /*0d00*/  SHF.R.U32.HI R225, RZ, 0x10, R239 ;  /* 0x00000010ffe17819 */ /* 0x000fe400000116ef */
[----:B------:R-:W-:-:S02]  /*0d10*/  SHF.R.U32.HI R215, RZ, 0x10, R217 ;  /* 0x00000010ffd77819 */ /* 0x000fc400000116d9 */
[----:B------:R-:W-:Y:S02]  /*0d20*/  SHF.R.U32.HI R205, RZ, 0x10, R207 ;  /* 0x00000010ffcd7819 */ /* 0x000fe400000116cf */
[----:B------:R-:W-:Y:S02]  /*0d30*/  SHF.R.U32.HI R244, RZ, 0x10, R17 ;  /* 0x00000010fff47819 */ /* 0x000fe40000011611 */
[----:B------:R-:W-:Y:S02]  /*0d40*/  SHF.R.U32.HI R224, RZ, 0x10, R19 ;  /* 0x00000010ffe07819 */ /* 0x000fe40000011613 */
[----:B------:R-:W-:Y:S02]  /*0d50*/  SHF.R.U32.HI R214, RZ, 0x10, R21 ;  /* 0x00000010ffd67819 */ /* 0x000fe40000011615 */
[----:B------:R-:W-:Y:S02]  /*0d60*/  SHF.R.U32.HI R201, RZ, 0x10, R211 ;  /* 0x00000010ffc97819 */ /* 0x000fe400000116d3 */
        /* <DEDUP_REMOVED lines=45> */
[----:B-1----:R-:W-:-:S07]  /*1040*/  SHF.L.U32 R192, R192, 0x10, RZ ;  /* 0x00000010c0c07819 */ /* 0x002fce00000006ff */
.L_x_86:
[----:B0-----:R-:W0:Y:S01]  /*1050*/  S2R R251, SR_TID.X ;  /* 0x0000000000fb7919 */ /* 0x001e220000002100 */
[----:B-1----:R-:W1:Y:S01]  /*1060*/  LDC.64 R228, c[0x0][0x2b8] ;  /* 0x0000ae00ffe47b82 */ /* 0x002e620000000a00 */
[----:B------:R-:W-:Y:S01]  /*1070*/  IMAD R0, R150, UR8, RZ ;  /* 0x0000000896007c24 */ /* 0x000fe2000f8e02ff */
[----:B--2---:R-:W2:Y:S04]  /*1080*/  LDL R147, [R1+0x40] ;  /* 0x0000400001937983 */ /* 0x004ea80000100800 */
[----:B---3--:R-:W3:Y:S02]  /*1090*/  LDL R187, [R1+0x38] ;  /* 0x0000380001bb7983 */ /* 0x008ee40000100800 */
[----:B----4-:R-:W4:Y:S01]  /*10a0*/  LDC.64 R230, c[0x0][0x2c0] ;  /* 0x0000b000ffe67b82 */ /* 0x010f220000000a00 */
[----:B------:R-:W-:Y:S01]  /*10b0*/  SHF.R.S32.HI R5, RZ, 0x1f, R0 ;  /* 0x0000001fff057819 */ /* 0x000fe20000011400 */
[----:B------:R-:W3:Y:S04]  /*10c0*/  LDL R189, [R1+0x3c] ;  /* 0x00003c0001bd7983 */ /* 0x000ee80000100800 */
[----:B------:R-:W3:Y:S02]  /*10d0*/  LDL R135, [R1+0x44] ;  /* 0x0000440001877983 */ /* 0x000ee40000100800 */
[----:B------:R-:W4:Y:S01]  /*10e0*/  LDC.64 R2, c[0x0][0x250] ;  /* 0x00009400ff027b82 */ /* 0x000f220000000a00 */
[----:B------:R-:W-:Y:S01]  /*10f0*/  LEA.HI R163, R5, R0, RZ, 0x2 ;  /* 0x0000000005a37211 */ /* 0x000fe200078f10ff */
[----:B------:R-:W3:Y:S04]  /*1100*/  LDL R188, [R1+0x30] ;  /* 0x0000300001bc7983 */ /* 0x000ee80000100800 */
[----:B------:R-:W3:Y:S02]  /*1110*/  LDL R190, [R1+0x34] ;  /* 0x0000340001be7983 */ /* 0x000ee40000100800 */
[----:B------:R-:W4:Y:S02]  /*1120*/  LDC.64 R4, c[0x0][0x258] ;  /* 0x00009600ff047b82 */ /* 0x000f240000000a00 */
[----:B------:R-:W3:Y:S01]  /*1130*/  LDL R227, [R1+0x20] ;  /* 0x0000200001e37983 */ /* 0x000ee20000100800 */
[----:B0-----:R-:W-:-:S03]  /*1140*/  LOP3.LUT R0, R251, 0xff, RZ, 0xc0, !PT ;  /* 0x000000fffb007812 */ /* 0x001fc600078ec0ff */
[----:B------:R-:W3:Y:S01]  /*1150*/  LDL R222, [R1+0x28] ;  /* 0x0000280001de7983 */ /* 0x000ee20000100800 */
[----:B------:R-:W-:-:S03]  /*1160*/  LEA.HI.SX32 R163, R163, R0, 0x1e ;  /* 0x00000000a3a37211 */ /* 0x000fc600078ff2ff */
[----:B------:R-:W3:Y:S02]  /*1170*/  LDL R235, [R1+0x24] ;  /* 0x0000240001eb7983 */ /* 0x000ee40000100800 */
[C---:B------:R-:W-:Y:S02]  /*1180*/  IMAD.SHL.U32 R7, R163.reuse, 0x8, RZ ;  /* 0x00000008a3077824 */ /* 0x040fe400078e00ff */
[----:B------:R-:W3:Y:S01]  /*1190*/  LDL R234, [R1+0x10] ;  /* 0x0000100001ea7983 */ /* 0x000ee20000100800 */
[----:B-1----:R-:W-:Y:S01]  /*11a0*/  IMAD.WIDE.U32 R132, R163, 0x8, R228 ;  /* 0x00000008a3847825 */ /* 0x002fe200078e00e4 */
[----:B------:R-:W-:Y:S02]  /*11b0*/  SHF.R.U32.HI R6, RZ, 0x1d, R163 ;  /* 0x0000001dff067819 */ /* 0x000fe400000116a3 */
[----:B------:R-:W-:Y:S01]  /*11c0*/  IADD3 R138, P1, R7, UR12, RZ ;  /* 0x0000000c078a7c10 */ /* 0x000fe2000ff3e0ff */
[----:B----4-:R-:W-:Y:S01]  /*11d0*/  IMAD.WIDE.U32 R64, R163, 0x8, R230 ;  /* 0x00000008a3407825 */ /* 0x010fe200078e00e6 */
[----:B------:R-:W4:Y:S02]  /*11e0*/  LDL R218, [R1+0x2c] ;  /* 0x00002c0001da7983 */ /* 0x000f240000100800 */
[----:B------:R-:W-:Y:S01]  /*11f0*/  IADD3.X R139, R6, UR13, RZ, P1, !PT ;  /* 0x0000000d068b7c10 */ /* 0x000fe20008ffe4ff */
[C---:B------:R-:W-:Y:S01]  /*1200*/  IMAD.WIDE R2, R150.reuse, 0x4, R2 ;  /* 0x0000000496027825 */ /* 0x040fe200078e0202 */
[----:B------:R-:W2:Y:S04]  /*1210*/  LDG.E.64 R132, desc[UR6][R132.64] ;  /* 0x0000000684847981 */ /* 0x000ea8000c1e1b00 */
[----:B------:R-:W3:Y:S04]  /*1220*/  LDG.E.64 R64, desc[UR6][R64.64] ;  /* 0x0000000640407981 */ /* 0x000ee8000c1e1b00 */
[----:B------:R0:W4:Y:S04]  /*1230*/  LDG.E R195, desc[UR6][R2.64] ;  /* 0x0000000602c37981 */ /* 0x000128000c1e1900 */
[----:B------:R-:W4:Y:S04]  /*1240*/  LDG.E.64 R138, desc[UR6][R138.64] ;  /* 0x000000068a8a7981 */ /* 0x000f28000c1e1b00 */
[----:B------:R-:W4:Y:S01]  /*1250*/  LDL R233, [R1+0x14] ;  /* 0x0000140001e97983 */ /* 0x000f220000100800 */
[----:B0-----:R-:W-:-:S03]  /*1260*/  IMAD.WIDE R2, R150, 0x4, R4 ;  /* 0x0000000496027825 */ /* 0x001fc600078e0204 */
[----:B------:R-:W4:Y:S04]  /*1270*/  LDL R232, [R1+0x18] ;  /* 0x0000180001e87983 */ /* 0x000f280000100800 */
[----:B------:R0:W4:Y:S01]  /*1280*/  LDG.E R5, desc[UR6][R2.64] ;  /* 0x0000000602057981 */ /* 0x000122000c1e1900 */
[----:B------:R-:W-:-:S05]  /*1290*/  IADD3 R164, R163, 0x100, RZ ;  /* 0x00000100a3a47810 */ /* 0x000fca0007ffe0ff */
[----:B------:R-:W-:-:S04]  /*12a0*/  IMAD.WIDE.U32 R122, R164, 0x8, R230 ;  /* 0x00000008a47a7825 */ /* 0x000fc800078e00e6 */
[----:B------:R-:W-:Y:S02]  /*12b0*/  IMAD.SHL.U32 R4, R164, 0x8, RZ ;  /* 0x00000008a4047824 */ /* 0x000fe400078e00ff */
[----:B------:R-:W4:Y:S01]  /*12c0*/  LDG.E.64 R122, desc[UR6][R122.64] ;  /* 0x000000067a7a7981 */ /* 0x000f22000c1e1b00 */
[----:B0-----:R-:W-:Y:S02]  /*12d0*/  SHF.R.U32.HI R3, RZ, 0x1d, R164 ;  /* 0x0000001dff037819 */ /* 0x001fe400000116a4 */
[----:B------:R-:W-:-:S04]  /*12e0*/  IADD3 R136, P1, R4, UR12, RZ ;  /* 0x0000000c04887c10 */ /* 0x000fc8000ff3e0ff */
[----:B------:R-:W-:Y:S01]  /*12f0*/  IADD3.X R137, R3, UR13, RZ, P1, !PT ;  /* 0x0000000d03897c10 */ /* 0x000fe20008ffe4ff */
[----:B------:R-:W-:-:S05]  /*1300*/  IMAD.WIDE.U32 R144, R164, 0x8, R228 ;  /* 0x00000008a4907825 */ /* 0x000fca00078e00e4 */
[----:B------:R-:W4:Y:S04]  /*1310*/  LDG.E.64 R136, desc[UR6][R136.64] ;  /* 0x0000000688887981 */ /* 0x000f28000c1e1b00 */
[----:B------:R-:W4:Y:S01]  /*1320*/  LDG.E.64 R144, desc[UR6][R144.64] ;  /* 0x0000000690907981 */ /* 0x000f22000c1e1b00 */
[C---:B------:R-:W-:Y:S02]  /*1330*/  IADD3 R202, R163.reuse, 0x200, RZ ;  /* 0x00000200a3ca7810 */ /* 0x040fe40007ffe0ff */
[----:B------:R-:W-:-:S03]  /*1340*/  IADD3 R203, R163, 0x300, RZ ;  /* 0x00000300a3cb7810 */ /* 0x000fc60007ffe0ff */
[----:B------:R-:W-:Y:S01]  /*1350*/  IMAD.SHL.U32 R2, R202, 0x8, RZ ;  /* 0x00000008ca027824 */ /* 0x000fe200078e00ff */
[----:B------:R-:W-:Y:S01]  /*1360*/  SHF.R.U32.HI R0, RZ, 0x1d, R202 ;  /* 0x0000001dff007819 */ /* 0x000fe200000116ca */
[----:B------:R-:W-:-:S03]  /*1370*/  IMAD.SHL.U32 R160, R203, 0x8, RZ ;  /* 0x00000008cba07824 */ /* 0x000fc600078e00ff */
[----:B------:R-:W-:Y:S02]  /*1380*/  IADD3 R126, P1, R2, UR12, RZ ;  /* 0x0000000c027e7c10 */ /* 0x000fe4000ff3e0ff */
[----:B------:R-:W-:Y:S02]  /*1390*/  SHF.R.U32.HI R159, RZ, 0x1d, R203 ;  /* 0x0000001dff9f7819 */ /* 0x000fe400000116cb */
[----:B------:R-:W-:Y:S02]  /*13a0*/  IADD3.X R127, R0, UR13, RZ, P1, !PT ;  /* 0x0000000d007f7c10 */ /* 0x000fe40008ffe4ff */
[----:B------:R-:W-:-:S04]  /*13b0*/  IADD3 R130, P1, R160, UR12, RZ ;  /* 0x0000000ca0827c10 */ /* 0x000fc8000ff3e0ff */
[----:B------:R-:W-:Y:S01]  /*13c0*/  IADD3.X R131, R159, UR13, RZ, P1, !PT ;  /* 0x0000000d9f837c10 */ /* 0x000fe20008ffe4ff */
[----:B------:R-:W-:Y:S01]  /*13d0*/  VIADD R204, R163, 0x400 ;  /* 0x00000400a3cc7836 */ /* 0x000fe20000000000 */
[----:B------:R-:W-:Y:S01]  /*13e0*/  ISETP.NE.AND P1, PT, RZ, UR9, PT ;  /* 0x00000009ff007c0c */ /* 0x000fe2000bf25270 */
[----:B------:R-:W-:Y:S01]  /*13f0*/  IMAD.WIDE.U32 R124, R202, 0x8, R228 ;  /* 0x00000008ca7c7825 */ /* 0x000fe200078e00e4 */
[----:B------:R-:W4:Y:S02]  /*1400*/  LDG.E.64 R126, desc[UR6][R126.64] ;  /* 0x000000067e7e7981 */ /* 0x000f24000c1e1b00 */
[----:B------:R-:W-:Y:S02]  /*1410*/  SHF.L.U32 R161, R204, 0x3, RZ ;  /* 0x00000003cca17819 */ /* 0x000fe400000006ff */
[----:B------:R-:W-:Y:S01]  /*1420*/  SHF.R.U32.HI R162, RZ, 0x1d, R204 ;  /* 0x0000001dffa27819 */ /* 0x000fe200000116cc */
[----:B------:R-:W-:Y:S01]  /*1430*/  IMAD.WIDE.U32 R120, R202, 0x8, R230 ;  /* 0x00000008ca787825 */ /* 0x000fe200078e00e6 */
[----:B------:R-:W4:Y:S03]  /*1440*/  LDG.E.64 R124, desc[UR6][R124.64] ;  /* 0x000000067c7c7981 */ /* 0x000f26000c1e1b00 */
[C---:B------:R-:W-:Y:S01]  /*1450*/  IMAD.WIDE.U32 R128, R203.reuse, 0x8, R228 ;  /* 0x00000008cb807825 */ /* 0x040fe200078e00e4 */
[----:B------:R-:W4:Y:S03]  /*1460*/  LDG.E.64 R130, desc[UR6][R130.64] ;  /* 0x0000000682827981 */ /* 0x000f26000c1e1b00 */
[----:B------:R-:W-:Y:S01]  /*1470*/  IMAD.WIDE.U32 R66, R203, 0x8, R230 ;  /* 0x00000008cb427825 */ /* 0x000fe200078e00e6 */
[----:B------:R-:W4:Y:S04]  /*1480*/  LDG.E.64 R120, desc[UR6][R120.64] ;  /* 0x0000000678787981 */ /* 0x000f28000c1e1b00 */
[----:B------:R-:W4:Y:S04]  /*1490*/  LDG.E.64 R128, desc[UR6][R128.64] ;  /* 0x0000000680807981 */ /* 0x000f28000c1e1b00 */
[----:B------:R-:W4:Y:S01]  /*14a0*/  LDG.E.64 R66, desc[UR6][R66.64] ;  /* 0x0000000642427981 */ /* 0x000f22000c1e1b00 */
[----:B--2---:R-:W-:-:S02]  /*14b0*/  MOV R134, R132 ;  /* 0x0000008400867202 */ /* 0x004fc40000000f00 */
[----:B------:R-:W-:Y:S01]  /*14c0*/  SHF.R.U64 R143, R132, 0x10, R133 ;  /* 0x00000010848f7819 */ /* 0x000fe20000001285 */
[----:B---3--:R-:W-:Y:S01]  /*14d0*/  IMAD.MOV.U32 R132, RZ, RZ, R64 ;  /* 0x000000ffff847224 */ /* 0x008fe200078e0040 */
[----:B----4-:R-:W-:-:S04]  /*14e0*/  FSEL R195, R195, RZ, !P1 ;  /* 0x000000ffc3c37208 */ /* 0x010fc80004800000 */
[----:B------:R-:W-:Y:S02]  /*14f0*/  SHF.L.U32 R141, R132, 0x10, RZ ;  /* 0x00000010848d7819 */ /* 0x000fe400000006ff */
[C---:B------:R-:W-:Y:S02]  /*1500*/  SHF.L.U32 R148, R138.reuse, 0x10, RZ ;  /* 0x000000108a947819 */ /* 0x040fe400000006ff */
[----:B------:R-:W-:Y:S01]  /*1510*/  SHF.R.U64 R138, R138, 0x10, R139 ;  /* 0x000000108a8a7819 */ /* 0x000fe2000000128b */
[--C-:B------:R-:W-:Y:S01]  /*1520*/  IMAD.MOV.U32 R211, RZ, RZ, R65.reuse ;  /* 0x000000ffffd37224 */ /* 0x100fe200078e0041 */
[--C-:B------:R-:W-:Y:S01]  /*1530*/  SHF.R.U64 R146, R64, 0x10, R65.reuse ;  /* 0x0000001040927819 */ /* 0x100fe20000001241 */
[----:B------:R-:W-:Y:S01]  /*1540*/  FADD.FTZ R148, -R195, R148 ;  /* 0x00000094c3947221 */ /* 0x000fe20000010100 */
[----:B------:R-:W-:Y:S01]  /*1550*/  SHF.R.U32.HI R212, RZ, 0x10, R65 ;  /* 0x00000010ffd47819 */ /* 0x000fe20000011641 */
[----:B------:R-:W-:Y:S01]  /*1560*/  FMUL.FTZ R65, R147, R141 ;  /* 0x0000008d93417220 */ /* 0x000fe20000410000 */
[----:B------:R-:W-:Y:S01]  /*1570*/  IMAD.U32 R147, R138, 0x10000, RZ ;  /* 0x000100008a937824 */ /* 0x000fe200078e00ff */
[----:B------:R-:W-:-:S02]  /*1580*/  SHF.L.U32 R138, R146, 0x10, RZ ;  /* 0x00000010928a7819 */ /* 0x000fc400000006ff */
[----:B------:R-:W-:Y:S01]  /*1590*/  SHF.L.U32 R186, R139, 0x10, RZ ;  /* 0x000000108bba7819 */ /* 0x000fe200000006ff */
[----:B------:R-:W-:Y:S01]  /*15a0*/  FMUL.FTZ R181, R5, R148 ;  /* 0x0000009405b57220 */ /* 0x000fe20000410000 */
[----:B------:R-:W-:Y:S01]  /*15b0*/  FADD.FTZ R146, -R195, R147 ;  /* 0x00000093c3927221 */ /* 0x000fe20000010100 */
[----:B------:R-:W0:Y:S01]  /*15c0*/  @P0 LDC.64 R148, c[0x0][0x2c8] ;  /* 0x0000b200ff940b82 */ /* 0x000e220000000a00 */
[----:B------:R-:W-:Y:S01]  /*15d0*/  SHF.L.U32 R143, R143, 0x10, RZ ;  /* 0x000000108f8f7819 */ /* 0x000fe200000006ff */
[----:B------:R-:W-:Y:S02]  /*15e0*/  IMAD.MOV.U32 R142, RZ, RZ, R133 ;  /* 0x000000ffff8e7224 */ /* 0x000fe400078e0085 */
[----:B------:R-:W-:Y:S01]  /*15f0*/  FMUL.FTZ R185, R5, R146 ;  /* 0x0000009205b97220 */ /* 0x000fe20000410000 */
[----:B------:R-:W-:Y:S01]  /*1600*/  FMUL.FTZ R187, R187, R138 ;  /* 0x0000008abbbb7220 */ /* 0x000fe20000410000 */
[----:B------:R-:W-:Y:S02]  /*1610*/  IMAD.U32 R211, R211, 0x10000, RZ ;  /* 0x00010000d3d37824 */ /* 0x000fe400078e00ff */
[----:B------:R-:W-:Y:S01]  /*1620*/  FADD.FTZ R186, -R195, R186 ;  /* 0x000000bac3ba7221 */ /* 0x000fe20000010100 */
[----:B------:R-:W1:Y:S01]  /*1630*/  @P0 LDC.64 R146, c[0x0][0x2c8] ;  /* 0x0000b200ff920b82 */ /* 0x000e620000000a00 */
[----:B------:R-:W-:-:S02]  /*1640*/  IMAD.U32 R142, R142, 0x10000, RZ ;  /* 0x000100008e8e7824 */ /* 0x000fc400078e00ff */
[----:B------:R-:W-:Y:S01]  /*1650*/  FFMA.FTZ R187, R189, R143, R187 ;  /* 0x0000008fbdbb7223 */ /* 0x000fe200000100bb */
[----:B------:R-:W-:Y:S01]  /*1660*/  FMUL.FTZ R186, R5, R186 ;  /* 0x000000ba05ba7220 */ /* 0x000fe20000410000 */
[----:B------:R-:W-:Y:S01]  /*1670*/  FMUL.FTZ R189, R188, R211 ;  /* 0x000000d3bcbd7220 */ /* 0x000fe20000410000 */
[----:B------:R-:W-:Y:S01]  /*1680*/  SHF.L.U32 R134, R134, 0x10, RZ ;  /* 0x0000001086867819 */ /* 0x000fe200000006ff */
[----:B------:R-:W-:Y:S01]  /*1690*/  FADD.FTZ R36, R143, R36 ;  /* 0x000000248f247221 */ /* 0x000fe20000010000 */
[----:B------:R-:W-:Y:S01]  /*16a0*/  FFMA.FTZ R8, R185, R143, R8 ;  /* 0x0000008fb9087223 */ /* 0x000fe20000010008 */
[----:B------:R-:W-:Y:S01]  /*16b0*/  FADD.FTZ R39, R142, R39 ;  /* 0x000000278e277221 */ /* 0x000fe20000010000 */
[-C--:B------:R-:W-:Y:S01]  /*16c0*/  FFMA.FTZ R11, R186, R142.reuse, R11 ;  /* 0x0000008eba0b7223 */ /* 0x080fe2000001000b */
[----:B------:R-:W-:Y:S02]  /*16d0*/  FFMA.FTZ R189, R190, R142, R189 ;  /* 0x0000008ebebd7223 */ /* 0x000fe400000100bd */
[----:B------:R-:W2:Y:S01]  /*16e0*/  @P0 LDC.64 R142, c[0x0][0x2c8] ;  /* 0x0000b200ff8e0b82 */ /* 0x000ea20000000a00 */
[----:B------:R-:W-:Y:S01]  /*16f0*/  FADD.FTZ R37, R134, R37 ;  /* 0x0000002586257221 */ /* 0x000fe20000010000 */
[-C--:B------:R-:W-:Y:S01]  /*1700*/  FFMA.FTZ R9, R181, R134.reuse, R9 ;  /* 0x00000086b5097223 */ /* 0x080fe20000010009 */
[----:B------:R-:W-:Y:S01]  /*1710*/  FFMA.FTZ R182, R135, R134, R65 ;  /* 0x0000008687b67223 */ /* 0x000fe20000010041 */
[----:B------:R-:W-:-:S04]  /*1720*/  IADD3 R134, P2, R161, UR12, RZ ;  /* 0x0000000ca1867c10 */ /* 0x000fc8000ff5e0ff */
[----:B------:R-:W-:Y:S02]  /*1730*/  IADD3.X R135, R162, UR13, RZ, P2, !PT ;  /* 0x0000000da2877c10 */ /* 0x000fe400097fe4ff */
[----:B0-----:R-:W-:-:S04]  /*1740*/  @P0 LEA R148, P2, R164, R148, 0x3 ;  /* 0x00000094a4940211 */ /* 0x001fc800078418ff */
[----:B------:R-:W-:Y:S02]  /*1750*/  @P0 LEA.HI.X R149, R164, R149, RZ, 0x3, P2 ;  /* 0x00000095a4950211 */ /* 0x000fe400010f1cff */
[----:B------:R-:W-:Y:S01]  /*1760*/  SHF.R.U32.HI R140, RZ, 0x10, R133 ;  /* 0x00000010ff8c7819 */ /* 0x000fe20000011685 */
[----:B------:R-:W-:Y:S01]  /*1770*/  FADD.FTZ R171, R141, R171 ;  /* 0x000000ab8dab7221 */ /* 0x000fe20000010000 */
[----:B-1----:R-:W-:Y:S01]  /*1780*/  @P0 LEA R146, P2, R202, R146, 0x3 ;  /* 0x00000092ca920211 */ /* 0x002fe200078418ff */
[----:B------:R-:W-:Y:S01]  /*1790*/  FFMA.FTZ R69, R181, R141, R69 ;  /* 0x0000008db5457223 */ /* 0x000fe20000010045 */
[----:B------:R-:W-:Y:S02]  /*17a0*/  SHF.R.U32.HI R188, RZ, 0x10, R139 ;  /* 0x00000010ffbc7819 */ /* 0x000fe4000001168b */
[----:B------:R-:W-:Y:S01]  /*17b0*/  SHF.L.U32 R212, R212, 0x10, RZ ;  /* 0x00000010d4d47819 */ /* 0x000fe200000006ff */
[----:B------:R-:W-:Y:S01]  /*17c0*/  FADD.FTZ R169, R211, R169 ;  /* 0x000000a9d3a97221 */ /* 0x000fe20000010000 */
[----:B------:R-:W-:Y:S01]  /*17d0*/  @P0 LEA.HI.X R147, R202, R147, RZ, 0x3, P2 ;  /* 0x00000093ca930211 */ /* 0x000fe200010f1cff */
[----:B------:R-:W-:Y:S01]  /*17e0*/  FFMA.FTZ R71, R186, R211, R71 ;  /* 0x000000d3ba477223 */ /* 0x000fe20000010047 */
[----:B------:R-:W-:Y:S01]  /*17f0*/  MOV R202, R122 ;  /* 0x0000007a00ca7202 */ /* 0x000fe20000000f00 */
[----:B------:R-:W-:Y:S01]  /*1800*/  IMAD.U32 R190, R140, 0x10000, RZ ;  /* 0x000100008cbe7824 */ /* 0x000fe200078e00ff */
[C---:B--2---:R-:W-:Y:S01]  /*1810*/  @P0 LEA R142, P2, R203.reuse, R142, 0x3 ;  /* 0x0000008ecb8e0211 */ /* 0x044fe200078418ff */
[----:B------:R0:W5:Y:S01]  /*1820*/  @P0 LDG.E.64 R116, desc[UR6][R146.64] ;  /* 0x0000000692740981 */ /* 0x000162000c1e1b00 */
[----:B------:R-:W1:Y:S01]  /*1830*/  @P0 LDC.64 R140, c[0x0][0x2c8] ;  /* 0x0000b200ff8c0b82 */ /* 0x000e620000000a00 */
[----:B------:R-:W-:Y:S01]  /*1840*/  IMAD.U32 R188, R188, 0x10000, RZ ;  /* 0x00010000bcbc7824 */ /* 0x000fe200078e00ff */
[----:B------:R-:W-:Y:S01]  /*1850*/  @P0 LEA.HI.X R143, R203, R143, RZ, 0x3, P2 ;  /* 0x0000008fcb8f0211 */ /* 0x000fe200010f1cff */
[----:B------:R-:W-:-:S04]  /*1860*/  IMAD.WIDE.U32 R64, R204, 0x8, R230 ;  /* 0x00000008cc407825 */ /* 0x000fc800078e00e6 */
[----:B------:R-:W-:Y:S01]  /*1870*/  FADD.FTZ R172, R138, R172 ;  /* 0x000000ac8aac7221 */ /* 0x000fe20000010000 */
[----:B------:R-:W-:Y:S01]  /*1880*/  FFMA.FTZ R68, R185, R138, R68 ;  /* 0x0000008ab9447223 */ /* 0x000fe20000010044 */
[----:B------:R-:W2:Y:S01]  /*1890*/  LDG.E.64 R134, desc[UR6][R134.64] ;  /* 0x0000000686867981 */ /* 0x000ea2000c1e1b00 */
[----:B0-----:R-:W-:Y:S02]  /*18a0*/  IMAD.U32 R146, R202, 0x10000, RZ ;  /* 0x00010000ca927824 */ /* 0x001fe400078e00ff */
[----:B------:R-:W-:Y:S01]  /*18b0*/  FADD.FTZ R188, -R195, R188 ;  /* 0x000000bcc3bc7221 */ /* 0x000fe20000010100 */
[----:B------:R-:W-:Y:S01]  /*18c0*/  SHF.L.U32 R147, R136, 0x10, RZ ;  /* 0x0000001088937819 */ /* 0x000fe200000006ff */
[----:B------:R-:W-:Y:S01]  /*18d0*/  FMUL.FTZ R139, R222, R212 ;  /* 0x000000d4de8b7220 */ /* 0x000fe20000410000 */
[----:B------:R-:W-:Y:S01]  /*18e0*/  FMUL.FTZ R203, R227, R146 ;  /* 0x00000092e3cb7220 */ /* 0x000fe20000410000 */
[----:B------:R-:W-:Y:S01]  /*18f0*/  FADD.FTZ R170, R212, R170 ;  /* 0x000000aad4aa7221 */ /* 0x000fe20000010000 */
[----:B------:R-:W3:Y:S01]  /*1900*/  LDL R227, [R1+0x1c] ;  /* 0x00001c0001e37983 */ /* 0x000ee20000100800 */
[----:B------:R-:W-:Y:S01]  /*1910*/  FMUL.FTZ R188, R5, R188 ;  /* 0x000000bc05bc7220 */ /* 0x000fe20000410000 */
[----:B------:R-:W-:Y:S01]  /*1920*/  FADD.FTZ R147, -R195, R147 ;  /* 0x00000093c3937221 */ /* 0x000fe20000010100 */
[----:B------:R-:W-:Y:S01]  /*1930*/  MOV R211, R144 ;  /* 0x0000009000d37202 */ /* 0x000fe20000000f00 */
[----:B------:R-:W-:-:S04]  /*1940*/  IMAD.WIDE.U32 R132, R204, 0x8, R228 ;  /* 0x00000008cc847825 */ /* 0x000fc800078e00e4 */
[----:B------:R-:W-:Y:S01]  /*1950*/  FFMA.FTZ R70, R188, R212, R70 ;  /* 0x000000d4bc467223 */ /* 0x000fe20000010046 */
[--C-:B------:R-:W-:Y:S01]  /*1960*/  SHF.R.U64 R212, R144, 0x10, R145.reuse ;  /* 0x0000001090d47819 */ /* 0x100fe20000001291 */
[----:B------:R-:W-:Y:S01]  /*1970*/  FMUL.FTZ R202, R5, R147 ;  /* 0x0000009305ca7220 */ /* 0x000fe20000410000 */
[--C-:B------:R-:W-:Y:S01]  /*1980*/  IMAD.MOV.U32 R144, RZ, RZ, R145.reuse ;  /* 0x000000ffff907224 */ /* 0x100fe200078e0091 */
[----:B------:R-:W-:Y:S01]  /*1990*/  SHF.R.U32.HI R222, RZ, 0x10, R145 ;  /* 0x00000010ffde7819 */ /* 0x000fe20000011691 */
[----:B------:R-:W-:Y:S01]  /*19a0*/  IMAD.MOV.U32 R145, RZ, RZ, R123 ;  /* 0x000000ffff917224 */ /* 0x000fe200078e007b */
[----:B------:R-:W-:Y:S01]  /*19b0*/  SHF.L.U32 R211, R211, 0x10, RZ ;  /* 0x00000010d3d37819 */ /* 0x000fe200000006ff */
[----:B------:R-:W-:Y:S01]  /*19c0*/  FADD.FTZ R167, R146, R167 ;  /* 0x000000a792a77221 */ /* 0x000fe20000010000 */
[----:B------:R-:W-:Y:S01]  /*19d0*/  FFMA.FTZ R73, R202, R146, R73 ;  /* 0x00000092ca497223 */ /* 0x000fe20000010049 */
[----:B-1----:R-:W-:Y:S01]  /*19e0*/  @P0 LEA R140, P3, R204, R140, 0x3 ;  /* 0x0000008ccc8c0211 */ /* 0x002fe200078618ff */
[----:B------:R-:W-:Y:S01]  /*19f0*/  FADD.FTZ R38, R190, R38 ;  /* 0x00000026be267221 */ /* 0x000fe20000010000 */
[----:B------:R-:W-:Y:S01]  /*1a00*/  SHF.L.U32 R146, R145, 0x10, RZ ;  /* 0x0000001091927819 */ /* 0x000fe200000006ff */
[----:B------:R-:W-:Y:S01]  /*1a10*/  FFMA.FTZ R203, R235, R211, R203 ;  /* 0x000000d3ebcb7223 */ /* 0x000fe200000100cb */
[----:B------:R-:W-:Y:S01]  /*1a20*/  FFMA.FTZ R10, R188, R190, R10 ;  /* 0x000000bebc0a7223 */ /* 0x000fe2000001000a */
[----:B------:R-:W4:Y:S01]  /*1a30*/  LDL R235, [R1+0x8] ;  /* 0x0000080001eb7983 */ /* 0x000f220000100800 */
[----:B------:R-:W-:Y:S01]  /*1a40*/  @P0 LEA.HI.X R141, R204, R141, RZ, 0x3, P3 ;  /* 0x0000008dcc8d0211 */ /* 0x000fe200018f1cff */
[----:B------:R-:W-:-:S02]  /*1a50*/  FMUL.FTZ R204, R234, R146 ;  /* 0x00000092eacc7220 */ /* 0x000fc40000410000 */
[----:B------:R-:W2:Y:S01]  /*1a60*/  LDL R234, [R1+0xc] ;  /* 0x00000c0001ea7983 */ /* 0x000ea20000100800 */
[----:B------:R-:W-:Y:S02]  /*1a70*/  IMAD.U32 R147, R137, 0x10000, RZ ;  /* 0x0001000089937824 */ /* 0x000fe400078e00ff */
[----:B------:R-:W-:Y:S01]  /*1a80*/  FFMA.FTZ R190, R218, R190, R139 ;  /* 0x000000bedabe7223 */ /* 0x000fe2000001008b */
[----:B------:R-:W-:Y:S01]  /*1a90*/  SHF.R.U64 R218, R122, 0x10, R123 ;  /* 0x000000107ada7819 */ /* 0x000fe2000000127b */
[----:B------:R-:W-:Y:S02]  /*1aa0*/  IMAD.U32 R144, R144, 0x10000, RZ ;  /* 0x0001000090907824 */ /* 0x000fe400078e00ff */
[----:B------:R-:W-:Y:S01]  /*1ab0*/  FADD.FTZ R147, -R195, R147 ;  /* 0x00000093c3937221 */ /* 0x000fe20000010100 */
[----:B------:R-:W-:Y:S01]  /*1ac0*/  FADD.FTZ R41, R211, R41 ;  /* 0x00000029d3297221 */ /* 0x000fe20000010000 */
[----:B------:R-:W-:Y:S01]  /*1ad0*/  FFMA.FTZ R13, R202, R211, R13 ;  /* 0x000000d3ca0d7223 */ /* 0x000fe2000001000d */
[----:B------:R-:W-:Y:S01]  /*1ae0*/  FADD.FTZ R165, R146, R165 ;  /* 0x000000a592a57221 */ /* 0x000fe20000010000 */
[----:B------:R-:W-:Y:S01]  /*1af0*/  FMUL.FTZ R211, R5, R147 ;  /* 0x0000009305d37220 */ /* 0x000fe20000410000 */
[----:B------:R-:W-:Y:S01]  /*1b00*/  SHF.R.U64 R147, R136, 0x10, R137 ;  /* 0x0000001088937819 */ /* 0x000fe20000001289 */
[----:B------:R-:W-:Y:S01]  /*1b10*/  FFMA.FTZ R204, R233, R144, R204 ;  /* 0x00000090e9cc7223 */ /* 0x000fe200000100cc */
[----:B------:R-:W-:Y:S01]  /*1b20*/  IMAD.U32 R136, R218, 0x10000, RZ ;  /* 0x00010000da887824 */ /* 0x000fe200078e00ff */
[----:B------:R-:W2:Y:S01]  /*1b30*/  LDL R233, [R1] ;  /* 0x0000000001e97983 */ /* 0x000ea20000100800 */
[----:B------:R-:W-:Y:S01]  /*1b40*/  FFMA.FTZ R75, R211, R146, R75 ;  /* 0x00000092d34b7223 */ /* 0x000fe2000001004b */
[----:B------:R-:W0:Y:S01]  /*1b50*/  @P0 LDC.64 R138, c[0x0][0x2c8] ;  /* 0x0000b200ff8a0b82 */ /* 0x000e220000000a00 */
[----:B------:R-:W-:Y:S01]  /*1b60*/  FMUL.FTZ R146, R232, R136 ;  /* 0x00000088e8927220 */ /* 0x000fe20000410000 */
[----:B------:R-:W2:Y:S04]  /*1b70*/  LDG.E.64 R132, desc[UR6][R132.64] ;  /* 0x0000000684847981 */ /* 0x000ea8000c1e1b00 */
[----:B------:R-:W2:Y:S04]  /*1b80*/  LDL R232, [R1+0x4] ;  /* 0x0000040001e87983 */ /* 0x000ea80000100800 */
[----:B------:R-:W2:Y:S01]  /*1b90*/  LDG.E.64 R64, desc[UR6][R64.64] ;  /* 0x0000000640407981 */ /* 0x000ea2000c1e1b00 */
[----:B------:R-:W-:-:S03]  /*1ba0*/  IADD3 R122, R163, 0x500, RZ ;  /* 0x00000500a37a7810 */ /* 0x000fc60007ffe0ff */
[----:B------:R0:W5:Y:S04]  /*1bb0*/  @P0 LDG.E.64 R114, desc[UR6][R142.64] ;  /* 0x000000068e720981 */ /* 0x000168000c1e1b00 */
[----:B------:R1:W5:Y:S01]  /*1bc0*/  @P0 LDG.E.64 R118, desc[UR6][R148.64] ;  /* 0x0000000694760981 */ /* 0x000362000c1e1b00 */
[----:B------:R-:W-:-:S03]  /*1bd0*/  SHF.R.U32.HI R164, RZ, 0x10, R123 ;  /* 0x00000010ffa47819 */ /* 0x000fc6000001167b */
[----:B------:R-:W5:Y:S01]  /*1be0*/  @P0 LDG.E.64 R112, desc[UR6][R140.64] ;  /* 0x000000068c700981 */ /* 0x000f62000c1e1b00 */
[----:B0-----:R-:W-:-:S04]  /*1bf0*/  @P0 LEA R142, P2, R122, R138, 0x3 ;  /* 0x0000008a7a8e0211 */ /* 0x001fc800078418ff */
[----:B------:R-:W-:-:S05]  /*1c00*/  @P0 LEA.HI.X R143, R122, R139, RZ, 0x3, P2 ;  /* 0x0000008b7a8f0211 */ /* 0x000fca00010f1cff */
[----:B------:R0:W5:Y:S01]  /*1c10*/  @P0 LDG.E.64 R110, desc[UR6][R142.64] ;  /* 0x000000068e6e0981 */ /* 0x000162000c1e1b00 */
[----:B------:R-:W-:Y:S01]  /*1c20*/  FADD.FTZ R43, R144, R43 ;  /* 0x0000002b902b7221 */ /* 0x000fe20000010000 */
[----:B------:R-:W-:Y:S01]  /*1c30*/  FFMA.FTZ R15, R211, R144, R15 ;  /* 0x00000090d30f7223 */ /* 0x000fe2000001000f */
[----:B-1----:R-:W-:Y:S01]  /*1c40*/  IMAD.SHL.U32 R148, R122, 0x8, RZ ;  /* 0x000000087a947824 */ /* 0x002fe200078e00ff */
[----:B------:R-:W1:Y:S08]  /*1c50*/  @P0 LDC.64 R144, c[0x0][0x2c8] ;  /* 0x0000b200ff900b82 */ /* 0x000e700000000a00 */
[----:B0-----:R-:W0:Y:S01]  /*1c60*/  @P0 LDC.64 R142, c[0x0][0x2c8] ;  /* 0x0000b200ff8e0b82 */ /* 0x001e220000000a00 */
[----:B------:R-:W-:-:S02]  /*1c70*/  SHF.L.U32 R147, R147, 0x10, RZ ;  /* 0x0000001093937819 */ /* 0x000fc400000006ff */
[----:B------:R-:W-:Y:S02]  /*1c80*/  SHF.R.U32.HI R149, RZ, 0x1d, R122 ;  /* 0x0000001dff957819 */ /* 0x000fe4000001167a */
[----:B------:R-:W-:Y:S01]  /*1c90*/  IADD3 R140, P2, R148, UR12, RZ ;  /* 0x0000000c948c7c10 */ /* 0x000fe2000ff5e0ff */
[----:B------:R-:W-:-:S04]  /*1ca0*/  IMAD.WIDE.U32 R138, R122, 0x8, R228 ;  /* 0x000000087a8a7825 */ /* 0x000fc800078e00e4 */
[----:B------:R-:W-:Y:S01]  /*1cb0*/  FADD.FTZ R218, -R195, R147 ;  /* 0x00000093c3da7221 */ /* 0x000fe20000010100 */
[----:B------:R-:W-:Y:S01]  /*1cc0*/  IADD3.X R141, R149, UR13, RZ, P2, !PT ;  /* 0x0000000d958d7c10 */ /* 0x000fe200097fe4ff */
[----:B------:R-:W-:Y:S01]  /*1cd0*/  IMAD.WIDE.U32 R122, R122, 0x8, R230 ;  /* 0x000000087a7a7825 */ /* 0x000fe200078e00e6 */
[----:B------:R-:W-:Y:S01]  /*1ce0*/  SHF.L.U32 R212, R212, 0x10, RZ ;  /* 0x00000010d4d47819 */ /* 0x000fe200000006ff */
[----:B------:R-:W2:Y:S02]  /*1cf0*/  LDG.E.64 R138, desc[UR6][R138.64] ;  /* 0x000000068a8a7981 */ /* 0x000ea4000c1e1b00 */
[----:B------:R-:W-:Y:S02]  /*1d00*/  FMUL.FTZ R218, R5, R218 ;  /* 0x000000da05da7220 */ /* 0x000fe40000410000 */
[----:B------:R-:W2:Y:S01]  /*1d10*/  LDG.E.64 R122, desc[UR6][R122.64] ;  /* 0x000000067a7a7981 */ /* 0x000ea2000c1e1b00 */
[----:B------:R-:W-:Y:S01]  /*1d20*/  FADD.FTZ R40, R212, R40 ;  /* 0x00000028d4287221 */ /* 0x000fe20000010000 */
[----:B------:R-:W-:-:S02]  /*1d30*/  FFMA.FTZ R12, R218, R212, R12 ;  /* 0x000000d4da0c7223 */ /* 0x000fc4000001000c */
[----:B------:R-:W2:Y:S01]  /*1d40*/  LDG.E.64 R140, desc[UR6][R140.64] ;  /* 0x000000068c8c7981 */ /* 0x000ea2000c1e1b00 */
[C---:B0-----:R-:W-:Y:S01]  /*1d50*/  @P0 LEA R142, P2, R163.reuse, R142, 0x3 ;  /* 0x0000008ea38e0211 */ /* 0x041fe200078418ff */
[----:B------:R-:W-:Y:S01]  /*1d60*/  FADD.FTZ R168, R136, R168 ;  /* 0x000000a888a87221 */ /* 0x000fe20000010000 */
[----:B------:R-:W-:Y:S02]  /*1d70*/  FFMA.FTZ R72, R218, R136, R72 ;  /* 0x00000088da487223 */ /* 0x000fe40000010048 */
[----:B------:R-:W-:-:S05]  /*1d80*/  @P0 LEA.HI.X R143, R163, R143, RZ, 0x3, P2 ;  /* 0x0000008fa38f0211 */ /* 0x000fca00010f1cff */
[----:B------:R0:W5:Y:S01]  /*1d90*/  @P0 LDG.E.64 R108, desc[UR6][R142.64] ;  /* 0x000000068e6c0981 */ /* 0x000162000c1e1b00 */
[----:B------:R-:W-:-:S04]  /*1da0*/  IMAD.U32 R222, R222, 0x10000, RZ ;  /* 0x00010000dede7824 */ /* 0x000fc800078e00ff */
[----:B------:R-:W-:Y:S01]  /*1db0*/  FADD.FTZ R42, R222, R42 ;  /* 0x0000002ade2a7221 */ /* 0x000fe20000010000 */
[----:B---3--:R-:W-:Y:S01]  /*1dc0*/  FFMA.FTZ R212, R227, R212, R146 ;  /* 0x000000d4e3d47223 */ /* 0x008fe20000010092 */
[----:B------:R-:W-:-:S05]  /*1dd0*/  VIADD R227, R163, 0x600 ;  /* 0x00000600a3e37836 */ /* 0x000fca0000000000 */
[----:B-1----:R-:W-:Y:S02]  /*1de0*/  @P0 LEA R136, P2, R227, R144, 0x3 ;  /* 0x00000090e3880211 */ /* 0x002fe400078418ff */
[----:B------:R-:W-:-:S04]  /*1df0*/  SHF.R.U32.HI R144, RZ, 0x10, R137 ;  /* 0x00000010ff907819 */ /* 0x000fc80000011689 */
[----:B------:R-:W-:Y:S01]  /*1e00*/  SHF.L.U32 R144, R144, 0x10, RZ ;  /* 0x0000001090907819 */ /* 0x000fe200000006ff */
[----:B0-----:R-:W-:Y:S01]  /*1e10*/  IMAD.WIDE.U32 R142, R227, 0x8, R228 ;  /* 0x00000008e38e7825 */ /* 0x001fe200078e00e4 */
[----:B------:R-:W-:-:S03]  /*1e20*/  SHF.L.U32 R228, R164, 0x10, RZ ;  /* 0x00000010a4e47819 */ /* 0x000fc600000006ff */
[----:B------:R-:W-:Y:S01]  /*1e30*/  FADD.FTZ R144, -R195, R144 ;  /* 0x00000090c3907221 */ /* 0x000fe20000010100 */
[C---:B------:R-:W-:Y:S01]  /*1e40*/  IMAD.SHL.U32 R163, R227.reuse, 0x8, RZ ;  /* 0x00000008e3a37824 */ /* 0x040fe200078e00ff */
[C---:B------:R-:W-:Y:S01]  /*1e50*/  @P0 LEA.HI.X R137, R227.reuse, R145, RZ, 0x3, P2 ;  /* 0x00000091e3890211 */ /* 0x040fe200010f1cff */
[----:B------:R-:W-:Y:S01]  /*1e60*/  IMAD.WIDE.U32 R146, R227, 0x8, R230 ;  /* 0x00000008e3927825 */ /* 0x000fe200078e00e6 */
[----:B------:R-:W-:-:S03]  /*1e70*/  SHF.R.U32.HI R164, RZ, 0x1d, R227 ;  /* 0x0000001dffa47819 */ /* 0x000fc600000116e3 */
[----:B------:R-:W-:Y:S01]  /*1e80*/  FMUL.FTZ R227, R5, R144 ;  /* 0x0000009005e37220 */ /* 0x000fe20000410000 */
[----:B----4-:R-:W-:Y:S01]  /*1e90*/  FMUL.FTZ R145, R235, R228 ;  /* 0x000000e4eb917220 */ /* 0x010fe20000410000 */
[----:B------:R-:W-:Y:S01]  /*1ea0*/  IADD3 R144, P2, R163, UR12, RZ ;  /* 0x0000000ca3907c10 */ /* 0x000fe2000ff5e0ff */
[----:B------:R-:W3:Y:S01]  /*1eb0*/  LDG.E.64 R142, desc[UR6][R142.64] ;  /* 0x000000068e8e7981 */ /* 0x000ee2000c1e1b00 */
[-C--:B------:R-:W-:Y:S01]  /*1ec0*/  FFMA.FTZ R14, R227, R222.reuse, R14 ;  /* 0x000000dee30e7223 */ /* 0x080fe2000001000e */
[----:B--2---:R-:W-:Y:S01]  /*1ed0*/  FFMA.FTZ R222, R234, R222, R145 ;  /* 0x000000deeade7223 */ /* 0x004fe20000010091 */
[----:B------:R-:W-:Y:S01]  /*1ee0*/  IADD3.X R145, R164, UR13, RZ, P2, !PT ;  /* 0x0000000da4917c10 */ /* 0x000fe200097fe4ff */
[----:B------:R-:W2:Y:S04]  /*1ef0*/  LDG.E.64 R146, desc[UR6][R146.64] ;  /* 0x0000000692927981 */ /* 0x000ea8000c1e1b00 */
[----:B------:R0:W5:Y:S04]  /*1f00*/  @P0 LDG.E.64 R106, desc[UR6][R136.64] ;  /* 0x00000006886a0981 */ /* 0x000168000c1e1b00 */
[----:B------:R-:W4:Y:S01]  /*1f10*/  LDG.E.64 R144, desc[UR6][R144.64] ;  /* 0x0000000690907981 */ /* 0x000f22000c1e1b00 */
[----:B------:R-:W-:-:S02]  /*1f20*/  MOV R231, R120 ;  /* 0x0000007800e77202 */ /* 0x000fc40000000f00 */
[----:B0-----:R-:W-:Y:S02]  /*1f30*/  SHF.R.U64 R137, R120, 0x10, R121 ;  /* 0x0000001078897819 */ /* 0x001fe40000001279 */
[----:B------:R-:W-:Y:S01]  /*1f40*/  SHF.L.U32 R120, R126, 0x10, RZ ;  /* 0x000000107e787819 */ /* 0x000fe200000006ff */
[----:B------:R-:W-:Y:S01]  /*1f50*/  FADD.FTZ R166, R228, R166 ;  /* 0x000000a6e4a67221 */ /* 0x000fe20000010000 */
[----:B------:R-:W-:Y:S01]  /*1f60*/  FFMA.FTZ R74, R227, R228, R74 ;  /* 0x000000e4e34a7223 */ /* 0x000fe2000001004a */
[----:B------:R-:W-:Y:S02]  /*1f70*/  MOV R230, R124 ;  /* 0x0000007c00e67202 */ /* 0x000fe40000000f00 */
[----:B------:R-:W-:Y:S01]  /*1f80*/  FADD.FTZ R120, -R195, R120 ;  /* 0x00000078c3787221 */ /* 0x000fe20000010100 */
[--C-:B------:R-:W-:Y:S01]  /*1f90*/  SHF.R.U64 R136, R124, 0x10, R125.reuse ;  /* 0x000000107c887819 */ /* 0x100fe2000000127d */
[--C-:B------:R-:W-:Y:S01]  /*1fa0*/  IMAD.MOV.U32 R124, RZ, RZ, R125.reuse ;  /* 0x000000ffff7c7224 */ /* 0x100fe200078e007d */
[----:B------:R-:W-:Y:S01]  /*1fb0*/  SHF.R.U32.HI R228, RZ, 0x10, R125 ;  /* 0x00000010ffe47819 */ /* 0x000fe2000001167d */
[--C-:B------:R-:W-:Y:S01]  /*1fc0*/  IMAD.MOV.U32 R125, RZ, RZ, R121.reuse ;  /* 0x000000ffff7d7224 */ /* 0x100fe200078e0079 */
[----:B------:R-:W-:Y:S01]  /*1fd0*/  SHF.R.U32.HI R229, RZ, 0x10, R121 ;  /* 0x00000010ffe57819 */ /* 0x000fe20000011679 */
[----:B------:R-:W-:-:S02]  /*1fe0*/  IMAD.U32 R231, R231, 0x10000, RZ ;  /* 0x00010000e7e77824 */ /* 0x000fc400078e00ff */
[----:B------:R-:W-:Y:S01]  /*1ff0*/  FMUL.FTZ R121, R5, R120 ;  /* 0x0000007805797220 */ /* 0x000fe20000410000 */
[----:B------:R-:W-:Y:S01]  /*2000*/  SHF.L.U32 R230, R230, 0x10, RZ ;  /* 0x00000010e6e67819 */ /* 0x000fe200000006ff */
[-C--:B------:R-:W-:Y:S01]  /*2010*/  FMUL.FTZ R120, R233, R231.reuse ;  /* 0x000000e7e9787220 */ /* 0x080fe20000410000 */
[----:B------:R-:W-:Y:S01]  /*2020*/  FADD.FTZ R100, R231, R100 ;  /* 0x00000064e7647221 */ /* 0x000fe20000010000 */
[----:B------:R-:W-:Y:S01]  /*2030*/  FFMA.FTZ R77, R121, R231, R77 ;  /* 0x000000e7794d7223 */ /* 0x000fe2000001004d */
[----:B------:R-:W-:Y:S02]  /*2040*/  IMAD.U32 R231, R127, 0x10000, RZ ;  /* 0x000100007fe77824 */ /* 0x000fe400078e00ff */
[----:B------:R-:W-:Y:S01]  /*2050*/  FADD.FTZ R45, R230, R45 ;  /* 0x0000002de62d7221 */ /* 0x000fe20000010000 */
[-C--:B------:R-:W-:Y:S01]  /*2060*/  FFMA.FTZ R17, R121, R230.reuse, R17 ;  /* 0x000000e679117223 */ /* 0x080fe20000010011 */
[----:B------:R-:W-:Y:S01]  /*2070*/  FFMA.FTZ R120, R232, R230, R120 ;  /* 0x000000e6e8787223 */ /* 0x000fe20000010078 */
[----:B------:R-:W-:Y:S01]  /*2080*/  SHF.L.U32 R230, R125, 0x10, RZ ;  /* 0x000000107de67819 */ /* 0x000fe200000006ff */
[----:B------:R-:W-:Y:S01]  /*2090*/  FADD.FTZ R125, -R195, R231 ;  /* 0x000000e7c37d7221 */ /* 0x000fe20000010100 */
[----:B------:R-:W-:Y:S01]  /*20a0*/  IMAD.U32 R124, R124, 0x10000, RZ ;  /* 0x000100007c7c7824 */ /* 0x000fe200078e00ff */
[----:B------:R-:W-:-:S02]  /*20b0*/  SHF.R.U64 R126, R126, 0x10, R127 ;  /* 0x000000107e7e7819 */ /* 0x000fc4000000127f */
[----:B------:R-:W-:Y:S01]  /*20c0*/  FMUL.FTZ R125, R5, R125 ;  /* 0x0000007d057d7220 */ /* 0x000fe20000410000 */
[----:B------:R-:W-:Y:S01]  /*20d0*/  FMUL.FTZ R231, R246, R230 ;  /* 0x000000e6f6e77220 */ /* 0x000fe20000410000 */
[----:B------:R-:W-:Y:S02]  /*20e0*/  FADD.FTZ R47, R124, R47 ;  /* 0x0000002f7c2f7221 */ /* 0x000fe40000010000 */
[-C--:B------:R-:W-:Y:S01]  /*20f0*/  FFMA.FTZ R19, R125, R124.reuse, R19 ;  /* 0x0000007c7d137223 */ /* 0x080fe20000010013 */
[----:B------:R-:W-:Y:S01]  /*2100*/  FFMA.FTZ R124, R247, R124, R231 ;  /* 0x0000007cf77c7223 */ /* 0x000fe200000100e7 */
[----:B------:R-:W-:Y:S02]  /*2110*/  SHF.L.U32 R231, R126, 0x10, RZ ;  /* 0x000000107ee77819 */ /* 0x000fe400000006ff */
[----:B------:R-:W-:Y:S01]  /*2120*/  SHF.R.U32.HI R127, RZ, 0x10, R127 ;  /* 0x00000010ff7f7819 */ /* 0x000fe2000001167f */
[----:B------:R-:W-:Y:S02]  /*2130*/  IMAD.U32 R126, R137, 0x10000, RZ ;  /* 0x00010000897e7824 */ /* 0x000fe400078e00ff */
[----:B------:R-:W-:-:S02]  /*2140*/  FADD.FTZ R137, -R195, R231 ;  /* 0x000000e7c3897221 */ /* 0x000fc40000010100 */
[----:B------:R-:W-:Y:S01]  /*2150*/  IMAD.U32 R127, R127, 0x10000, RZ ;  /* 0x000100007f7f7824 */ /* 0x000fe200078e00ff */
[----:B------:R-:W-:Y:S01]  /*2160*/  SHF.L.U32 R229, R229, 0x10, RZ ;  /* 0x00000010e5e57819 */ /* 0x000fe200000006ff */
[----:B------:R-:W-:Y:S02]  /*2170*/  FMUL.FTZ R137, R5, R137 ;  /* 0x0000008905897220 */ /* 0x000fe40000410000 */
[----:B------:R-:W-:Y:S01]  /*2180*/  FADD.FTZ R127, -R195, R127 ;  /* 0x0000007fc37f7221 */ /* 0x000fe20000010100 */
[----:B------:R-:W-:Y:S01]  /*2190*/  FADD.FTZ R98, R230, R98 ;  /* 0x00000062e6627221 */ /* 0x000fe20000010000 */
[----:B------:R-:W-:Y:S01]  /*21a0*/  FFMA.FTZ R79, R125, R230, R79 ;  /* 0x000000e67d4f7223 */ /* 0x000fe2000001004f */
[----:B------:R-:W-:Y:S01]  /*21b0*/  SHF.L.U32 R136, R136, 0x10, RZ ;  /* 0x0000001088887819 */ /* 0x000fe200000006ff */
[-C--:B------:R-:W-:Y:S01]  /*21c0*/  FMUL.FTZ R230, R249, R126.reuse ;  /* 0x0000007ef9e67220 */ /* 0x080fe20000410000 */
[----:B------:R-:W-:Y:S01]  /*21d0*/  FADD.FTZ R101, R126, R101 ;  /* 0x000000657e657221 */ /* 0x000fe20000010000 */
[----:B------:R-:W-:Y:S01]  /*21e0*/  FFMA.FTZ R76, R137, R126, R76 ;  /* 0x0000007e894c7223 */ /* 0x000fe2000001004c */
[----:B------:R-:W-:-:S02]  /*21f0*/  IMAD.U32 R228, R228, 0x10000, RZ ;  /* 0x00010000e4e47824 */ /* 0x000fc400078e00ff */
[----:B------:R-:W-:Y:S01]  /*2200*/  FMUL.FTZ R127, R5, R127 ;  /* 0x0000007f057f7220 */ /* 0x000fe20000410000 */
[-C--:B------:R-:W-:Y:S01]  /*2210*/  FMUL.FTZ R126, R244, R229.reuse ;  /* 0x000000e5f47e7220 */ /* 0x080fe20000410000 */
[----:B------:R-:W-:Y:S01]  /*2220*/  FADD.FTZ R44, R136, R44 ;  /* 0x0000002c882c7221 */ /* 0x000fe20000010000 */
[-C--:B------:R-:W-:Y:S01]  /*2230*/  FFMA.FTZ R16, R137, R136.reuse, R16 ;  /* 0x0000008889107223 */ /* 0x080fe20000010010 */
[----:B------:R-:W-:Y:S01]  /*2240*/  FFMA.FTZ R136, R250, R136, R230 ;  /* 0x00000088fa887223 */ /* 0x000fe200000100e6 */
[----:B------:R-:W-:Y:S01]  /*2250*/  FADD.FTZ R46, R228, R46 ;  /* 0x0000002ee42e7221 */ /* 0x000fe20000010000 */
[-C--:B------:R-:W-:Y:S01]  /*2260*/  FFMA.FTZ R18, R127, R228.reuse, R18 ;  /* 0x000000e47f127223 */ /* 0x080fe20000010012 */
[----:B------:R-:W-:Y:S01]  /*2270*/  FFMA.FTZ R126, R245, R228, R126 ;  /* 0x000000e4f57e7223 */ /* 0x000fe2000001007e */
[----:B------:R-:W-:Y:S01]  /*2280*/  FADD.FTZ R99, R229, R99 ;  /* 0x00000063e5637221 */ /* 0x000fe20000010000 */
[----:B------:R-:W-:Y:S01]  /*2290*/  FFMA.FTZ R78, R127, R229, R78 ;  /* 0x000000e57f4e7223 */ /* 0x000fe2000001004e */
[----:B------:R-:W-:Y:S01]  /*22a0*/  MOV R230, R128 ;  /* 0x0000008000e67202 */ /* 0x000fe20000000f00 */
[--C-:B------:R-:W-:Y:S01]  /*22b0*/  IMAD.MOV.U32 R228, RZ, RZ, R129.reuse ;  /* 0x000000ffffe47224 */ /* 0x100fe200078e0081 */
[----:B------:R-:W-:-:S02]  /*22c0*/  SHF.R.U64 R229, R128, 0x10, R129 ;  /* 0x0000001080e57819 */ /* 0x000fc40000001281 */
[----:B------:R-:W-:Y:S02]  /*22d0*/  SHF.R.U32.HI R232, RZ, 0x10, R129 ;  /* 0x00000010ffe87819 */ /* 0x000fe40000011681 */
[----:B------:R-:W-:Y:S02]  /*22e0*/  MOV R128, R66 ;  /* 0x0000004200807202 */ /* 0x000fe40000000f00 */
[----:B------:R-:W-:-:S03]  /*22f0*/  SHF.L.U32 R129, R130, 0x10, RZ ;  /* 0x0000001082817819 */ /* 0x000fc600000006ff */
[----:B------:R-:W-:Y:S02]  /*2300*/  IMAD.U32 R233, R128, 0x10000, RZ ;  /* 0x0001000080e97824 */ /* 0x000fe400078e00ff */
[----:B------:R-:W-:Y:S01]  /*2310*/  FADD.FTZ R129, -R195, R129 ;  /* 0x00000081c3817221 */ /* 0x000fe20000010100 */
[----:B------:R-:W-:Y:S01]  /*2320*/  SHF.L.U32 R230, R230, 0x10, RZ ;  /* 0x00000010e6e67819 */ /* 0x000fe200000006ff */
[----:B------:R-:W-:Y:S02]  /*2330*/  FMUL.FTZ R128, R242, R233 ;  /* 0x000000e9f2807220 */ /* 0x000fe40000410000 */
[----:B------:R-:W-:Y:S02]  /*2340*/  FMUL.FTZ R129, R5, R129 ;  /* 0x0000008105817220 */ /* 0x000fe40000410000 */
[----:B------:R-:W-:Y:S01]  /*2350*/  FADD.FTZ R49, R230, R49 ;  /* 0x00000031e6317221 */ /* 0x000fe20000010000 */
[-C--:B------:R-:W-:Y:S01]  /*2360*/  FFMA.FTZ R128, R243, R230.reuse, R128 ;  /* 0x000000e6f3807223 */ /* 0x080fe20000010080 */
[----:B------:R-:W-:Y:S01]  /*2370*/  FFMA.FTZ R21, R129, R230, R21 ;  /* 0x000000e681157223 */ /* 0x000fe20000010015 */
[----:B------:R-:W-:-:S02]  /*2380*/  IMAD.U32 R230, R131, 0x10000, RZ ;  /* 0x0001000083e67824 */ /* 0x000fc400078e00ff */
[----:B------:R-:W-:Y:S01]  /*2390*/  IMAD.MOV.U32 R231, RZ, RZ, R67 ;  /* 0x000000ffffe77224 */ /* 0x000fe200078e0043 */
[----:B------:R-:W-:Y:S01]  /*23a0*/  SHF.R.U64 R234, R130, 0x10, R131 ;  /* 0x0000001082ea7819 */ /* 0x000fe20000001283 */
[----:B------:R-:W-:Y:S01]  /*23b0*/  FADD.FTZ R230, -R195, R230 ;  /* 0x000000e6c3e67221 */ /* 0x000fe20000010100 */
[----:B------:R-:W-:Y:S01]  /*23c0*/  FADD.FTZ R96, R233, R96 ;  /* 0x00000060e9607221 */ /* 0x000fe20000010000 */
[----:B------:R-:W-:Y:S01]  /*23d0*/  FFMA.FTZ R81, R129, R233, R81 ;  /* 0x000000e981517223 */ /* 0x000fe20000010051 */
[----:B------:R-:W-:Y:S01]  /*23e0*/  SHF.L.U32 R231, R231, 0x10, RZ ;  /* 0x00000010e7e77819 */ /* 0x000fe200000006ff */
[----:B------:R-:W-:Y:S01]  /*23f0*/  IMAD.U32 R233, R228, 0x10000, RZ ;  /* 0x00010000e4e97824 */ /* 0x000fe200078e00ff */
[----:B------:R-:W-:Y:S01]  /*2400*/  SHF.R.U64 R66, R66, 0x10, R67 ;  /* 0x0000001042427819 */ /* 0x000fe20000001243 */
[----:B------:R-:W-:Y:S01]  /*2410*/  FMUL.FTZ R228, R5, R230 ;  /* 0x000000e605e47220 */ /* 0x000fe20000410000 */
[----:B------:R-:W-:Y:S02]  /*2420*/  SHF.L.U32 R234, R234, 0x10, RZ ;  /* 0x00000010eaea7819 */ /* 0x000fe400000006ff */
[----:B------:R-:W-:Y:S01]  /*2430*/  SHF.R.U32.HI R131, RZ, 0x10, R131 ;  /* 0x00000010ff837819 */ /* 0x000fe20000011683 */
[-C--:B------:R-:W-:Y:S01]  /*2440*/  FMUL.FTZ R130, R226, R231.reuse ;  /* 0x000000e7e2827220 */ /* 0x080fe20000410000 */
[----:B------:R-:W-:Y:S01]  /*2450*/  FADD.FTZ R94, R231, R94 ;  /* 0x0000005ee75e7221 */ /* 0x000fe20000010000 */
[----:B------:R-:W-:Y:S01]  /*2460*/  FFMA.FTZ R180, R228, R231, R180 ;  /* 0x000000e7e4b47223 */ /* 0x000fe200000100b4 */
[----:B------:R-:W-:-:S02]  /*2470*/  IMAD.U32 R66, R66, 0x10000, RZ ;  /* 0x0001000042427824 */ /* 0x000fc400078e00ff */
[----:B------:R-:W-:Y:S01]  /*2480*/  FADD.FTZ R231, -R195, R234 ;  /* 0x000000eac3e77221 */ /* 0x000fe20000010100 */
[----:B------:R-:W-:Y:S01]  /*2490*/  SHF.R.U32.HI R67, RZ, 0x10, R67 ;  /* 0x00000010ff437819 */ /* 0x000fe20000011643 */
[----:B------:R-:W-:Y:S01]  /*24a0*/  IMAD.U32 R131, R131, 0x10000, RZ ;  /* 0x0001000083837824 */ /* 0x000fe200078e00ff */
[----:B------:R-:W-:Y:S01]  /*24b0*/  SHF.L.U32 R229, R229, 0x10, RZ ;  /* 0x00000010e5e57819 */ /* 0x000fe200000006ff */
[----:B------:R-:W-:Y:S01]  /*24c0*/  FMUL.FTZ R231, R5, R231 ;  /* 0x000000e705e77220 */ /* 0x000fe20000410000 */
[----:B------:R-:W-:Y:S01]  /*24d0*/  FMUL.FTZ R230, R240, R66 ;  /* 0x00000042f0e67220 */ /* 0x000fe20000410000 */
[----:B------:R-:W-:Y:S01]  /*24e0*/  SHF.L.U32 R67, R67, 0x10, RZ ;  /* 0x0000001043437819 */ /* 0x000fe200000006ff */
[----:B------:R-:W-:Y:S01]  /*24f0*/  FADD.FTZ R131, -R195, R131 ;  /* 0x00000083c3837221 */ /* 0x000fe20000010100 */
[----:B------:R-:W-:Y:S01]  /*2500*/  FADD.FTZ R48, R229, R48 ;  /* 0x00000030e5307221 */ /* 0x000fe20000010000 */
[-C--:B------:R-:W-:Y:S01]  /*2510*/  FFMA.FTZ R20, R231, R229.reuse, R20 ;  /* 0x000000e5e7147223 */ /* 0x080fe20000010014 */
[----:B------:R-:W-:Y:S01]  /*2520*/  FFMA.FTZ R230, R241, R229, R230 ;  /* 0x000000e5f1e67223 */ /* 0x000fe200000100e6 */
[----:B------:R-:W-:Y:S01]  /*2530*/  FMUL.FTZ R229, R5, R131 ;  /* 0x0000008305e57220 */ /* 0x000fe20000410000 */
[----:B------:R-:W-:-:S02]  /*2540*/  IMAD.U32 R232, R232, 0x10000, RZ ;  /* 0x00010000e8e87824 */ /* 0x000fc400078e00ff */
[----:B------:R-:W-:Y:S01]  /*2550*/  FMUL.FTZ R131, R224, R67 ;  /* 0x00000043e0837220 */ /* 0x000fe20000410000 */
[----:B------:R-:W-:Y:S01]  /*2560*/  FADD.FTZ R51, R233, R51 ;  /* 0x00000033e9337221 */ /* 0x000fe20000010000 */
[-C--:B------:R-:W-:Y:S01]  /*2570*/  FFMA.FTZ R23, R228, R233.reuse, R23 ;  /* 0x000000e9e4177223 */ /* 0x080fe20000010017 */
[----:B------:R-:W-:Y:S01]  /*2580*/  FFMA.FTZ R130, R239, R233, R130 ;  /* 0x000000e9ef827223 */ /* 0x000fe20000010082 */
[----:B------:R-:W-:Y:S01]  /*2590*/  FADD.FTZ R97, R66, R97 ;  /* 0x0000006142617221 */ /* 0x000fe20000010000 */
        /* <DEDUP_REMOVED lines=16> */
[----:B------:R-:W-:Y:S01]  /*26a0*/  FMUL.FTZ R133, R5, R133 ;  /* 0x0000008505857220 */ /* 0x000fe20000410000 */
[----:B------:R-:W-:Y:S02]  /*26b0*/  IMAD.MOV.U32 R234, RZ, RZ, R65 ;  /* 0x000000ffffea7224 */ /* 0x000fe400078e0041 */
[----:B------:R-:W-:Y:S01]  /*26c0*/  FADD.FTZ R53, R233, R53 ;  /* 0x00000035e9357221 */ /* 0x000fe20000010000 */
[-C--:B------:R-:W-:Y:S01]  /*26d0*/  FFMA.FTZ R132, R223, R233.reuse, R132 ;  /* 0x000000e9df847223 */ /* 0x080fe20000010084 */
[----:B------:R-:W-:Y:S01]  /*26e0*/  FFMA.FTZ R25, R133, R233, R25 ;  /* 0x000000e985197223 */ /* 0x000fe20000010019 */
[----:B------:R-:W-:Y:S01]  /*26f0*/  IMAD.U32 R233, R135, 0x10000, RZ ;  /* 0x0001000087e97824 */ /* 0x000fe200078e00ff */
[----:B------:R-:W-:-:S02]  /*2700*/  SHF.L.U32 R234, R234, 0x10, RZ ;  /* 0x00000010eaea7819 */ /* 0x000fc400000006ff */
[----:B------:R-:W-:Y:S01]  /*2710*/  SHF.R.U64 R236, R134, 0x10, R135 ;  /* 0x0000001086ec7819 */ /* 0x000fe20000001287 */
[----:B------:R-:W-:Y:S01]  /*2720*/  FADD.FTZ R233, -R195, R233 ;  /* 0x000000e9c3e97221 */ /* 0x000fe20000010100 */
[----:B------:R-:W-:Y:S01]  /*2730*/  SHF.R.U32.HI R135, RZ, 0x10, R135 ;  /* 0x00000010ff877819 */ /* 0x000fe20000011687 */
[----:B------:R-:W-:Y:S01]  /*2740*/  FADD.FTZ R92, R235, R92 ;  /* 0x0000005ceb5c7221 */ /* 0x000fe20000010000 */
[----:B------:R-:W-:Y:S01]  /*2750*/  FFMA.FTZ R184, R133, R235, R184 ;  /* 0x000000eb85b87223 */ /* 0x000fe200000100b8 */
[----:B------:R-:W-:Y:S01]  /*2760*/  IMAD.U32 R235, R232, 0x10000, RZ ;  /* 0x00010000e8eb7824 */ /* 0x000fe200078e00ff */
[--C-:B------:R-:W-:Y:S01]  /*2770*/  SHF.R.U64 R64, R64, 0x10, R65.reuse ;  /* 0x0000001040407819 */ /* 0x100fe20000001241 */
[----:B------:R-:W-:Y:S01]  /*2780*/  FMUL.FTZ R232, R5, R233 ;  /* 0x000000e905e87220 */ /* 0x000fe20000410000 */
[----:B------:R-:W-:Y:S01]  /*2790*/  FMUL.FTZ R134, R216, R234 ;  /* 0x000000ead8867220 */ /* 0x000fe20000410000 */
[----:B------:R-:W-:Y:S01]  /*27a0*/  SHF.L.U32 R236, R236, 0x10, RZ ;  /* 0x00000010ecec7819 */ /* 0x000fe200000006ff */
[----:B------:R-:W-:Y:S01]  /*27b0*/  IMAD.U32 R135, R135, 0x10000, RZ ;  /* 0x0001000087877824 */ /* 0x000fe200078e00ff */
[----:B------:R-:W-:Y:S01]  /*27c0*/  SHF.R.U32.HI R65, RZ, 0x10, R65 ;  /* 0x00000010ff417819 */ /* 0x000fe20000011641 */
[----:B------:R-:W-:Y:S01]  /*27d0*/  FADD.FTZ R55, R235, R55 ;  /* 0x00000037eb377221 */ /* 0x000fe20000010000 */
[-C--:B------:R-:W-:Y:S01]  /*27e0*/  FFMA.FTZ R27, R232, R235.reuse, R27 ;  /* 0x000000ebe81b7223 */ /* 0x080fe2000001001b */
[----:B------:R-:W-:Y:S01]  /*27f0*/  FFMA.FTZ R134, R217, R235, R134 ;  /* 0x000000ebd9867223 */ /* 0x000fe20000010086 */
[----:B------:R-:W-:-:S02]  /*2800*/  IMAD.U32 R64, R64, 0x10000, RZ ;  /* 0x0001000040407824 */ /* 0x000fc400078e00ff */
[----:B------:R-:W-:Y:S01]  /*2810*/  FADD.FTZ R235, -R195, R236 ;  /* 0x000000ecc3eb7221 */ /* 0x000fe20000010100 */
[----:B------:R-:W-:Y:S01]  /*2820*/  SHF.L.U32 R65, R65, 0x10, RZ ;  /* 0x0000001041417819 */ /* 0x000fe200000006ff */
[----:B------:R-:W-:Y:S01]  /*2830*/  FADD.FTZ R135, -R195, R135 ;  /* 0x00000087c3877221 */ /* 0x000fe20000010100 */
[----:B------:R-:W-:Y:S01]  /*2840*/  FADD.FTZ R90, R234, R90 ;  /* 0x0000005aea5a7221 */ /* 0x000fe20000010000 */
[----:B------:R-:W-:Y:S01]  /*2850*/  FFMA.FTZ R178, R232, R234, R178 ;  /* 0x000000eae8b27223 */ /* 0x000fe200000100b2 */
[----:B------:R-:W-:Y:S01]  /*2860*/  SHF.L.U32 R66, R66, 0x10, RZ ;  /* 0x0000001042427819 */ /* 0x000fe200000006ff */
[----:B------:R-:W-:Y:S01]  /*2870*/  FMUL.FTZ R235, R5, R235 ;  /* 0x000000eb05eb7220 */ /* 0x000fe20000410000 */
[----:B------:R-:W-:Y:S01]  /*2880*/  FMUL.FTZ R234, R219, R64 ;  /* 0x00000040dbea7220 */ /* 0x000fe20000410000 */
[----:B------:R-:W-:Y:S01]  /*2890*/  FMUL.FTZ R233, R5, R135 ;  /* 0x0000008705e97220 */ /* 0x000fe20000410000 */
[----:B------:R-:W-:Y:S02]  /*28a0*/  IMAD.U32 R67, R67, 0x10000, RZ ;  /* 0x0001000043437824 */ /* 0x000fe400078e00ff */
[-C--:B------:R-:W-:Y:S01]  /*28b0*/  FMUL.FTZ R135, R214, R65.reuse ;  /* 0x00000041d6877220 */ /* 0x080fe20000410000 */
[----:B------:R-:W-:Y:S01]  /*28c0*/  FADD.FTZ R52, R66, R52 ;  /* 0x0000003442347221 */ /* 0x000fe20000010000 */
[CC--:B------:R-:W-:Y:S01]  /*28d0*/  FFMA.FTZ R24, R235.reuse, R66.reuse, R24 ;  /* 0x00000042eb187223 */ /* 0x0c0fe20000010018 */
[----:B------:R-:W-:Y:S01]  /*28e0*/  FFMA.FTZ R234, R220, R66, R234 ;  /* 0x00000042dcea7223 */ /* 0x000fe200000100ea */
[----:B------:R-:W-:Y:S01]  /*28f0*/  FADD.FTZ R93, R64, R93 ;  /* 0x0000005d405d7221 */ /* 0x000fe20000010000 */
[----:B------:R-:W-:Y:S01]  /*2900*/  FFMA.FTZ R191, R235, R64, R191 ;  /* 0x00000040ebbf7223 */ /* 0x000fe200000100bf */
[----:B------:R-:W-:Y:S01]  /*2910*/  FADD.FTZ R91, R65, R91 ;  /* 0x0000005b415b7221 */ /* 0x000fe20000010000 */
[----:B------:R-:W-:Y:S01]  /*2920*/  FFMA.FTZ R179, R233, R65, R179 ;  /* 0x00000041e9b37223 */ /* 0x000fe200000100b3 */
[----:B------:R-:W-:Y:S01]  /*2930*/  FADD.FTZ R54, R67, R54 ;  /* 0x0000003643367221 */ /* 0x000fe20000010000 */
[-C--:B------:R-:W-:Y:S01]  /*2940*/  FFMA.FTZ R26, R233, R67.reuse, R26 ;  /* 0x00000043e91a7223 */ /* 0x080fe2000001001a */
[----:B------:R-:W-:Y:S01]  /*2950*/  FFMA.FTZ R135, R215, R67, R135 ;  /* 0x00000043d7877223 */ /* 0x000fe20000010087 */
[--C-:B------:R-:W-:Y:S01]  /*2960*/  SHF.R.U64 R64, R138, 0x10, R139.reuse ;  /* 0x000000108a407819 */ /* 0x100fe2000000128b */
[--C-:B------:R-:W-:Y:S01]  /*2970*/  IMAD.MOV.U32 R66, RZ, RZ, R139.reuse ;  /* 0x000000ffff427224 */ /* 0x100fe200078e008b */
[----:B------:R-:W-:-:S02]  /*2980*/  SHF.R.U32.HI R65, RZ, 0x10, R139 ;  /* 0x00000010ff417819 */ /* 0x000fc4000001168b */
[----:B------:R-:W-:Y:S02]  /*2990*/  MOV R139, R122 ;  /* 0x0000007a008b7202 */ /* 0x000fe40000000f00 */
[----:B------:R-:W-:Y:S02]  /*29a0*/  SHF.R.U64 R67, R122, 0x10, R123 ;  /* 0x000000107a437819 */ /* 0x000fe4000000127b */
[----:B------:R-:W-:Y:S02]  /*29b0*/  SHF.L.U32 R122, R140, 0x10, RZ ;  /* 0x000000108c7a7819 */ /* 0x000fe400000006ff */
[----:B------:R-:W-:-:S03]  /*29c0*/  MOV R236, R138 ;  /* 0x0000008a00ec7202 */ /* 0x000fc60000000f00 */
[----:B------:R-:W-:Y:S01]  /*29d0*/  FADD.FTZ R122, -R195, R122 ;  /* 0x0000007ac37a7221 */ /* 0x000fe20000010100 */
[--C-:B------:R-:W-:Y:S01]  /*29e0*/  IMAD.MOV.U32 R138, RZ, RZ, R123.reuse ;  /* 0x000000ffff8a7224 */ /* 0x100fe200078e007b */
[----:B------:R-:W-:Y:S01]  /*29f0*/  SHF.R.U32.HI R238, RZ, 0x10, R123 ;  /* 0x00000010ffee7819 */ /* 0x000fe2000001167b */
[----:B------:R-:W-:Y:S02]  /*2a00*/  IMAD.U32 R139, R139, 0x10000, RZ ;  /* 0x000100008b8b7824 */ /* 0x000fe400078e00ff */
[----:B------:R-:W-:Y:S01]  /*2a10*/  FMUL.FTZ R123, R5, R122 ;  /* 0x0000007a057b7220 */ /* 0x000fe20000410000 */
[----:B------:R-:W-:Y:S01]  /*2a20*/  SHF.R.U64 R140, R140, 0x10, R141 ;  /* 0x000000108c8c7819 */ /* 0x000fe2000000128d */
[-C--:B------:R-:W-:Y:S01]  /*2a30*/  FMUL.FTZ R122, R210, R139.reuse ;  /* 0x0000008bd27a7220 */ /* 0x080fe20000410000 */
[----:B------:R-:W-:Y:S01]  /*2a40*/  FADD.FTZ R88, R139, R88 ;  /* 0x000000588b587221 */ /* 0x000fe20000010000 */
[----:B------:R-:W-:Y:S01]  /*2a50*/  FFMA.FTZ R176, R123, R139, R176 ;  /* 0x0000008b7bb07223 */ /* 0x000fe200000100b0 */
[----:B------:R-:W-:Y:S01]  /*2a60*/  IMAD.U32 R139, R141, 0x10000, RZ ;  /* 0x000100008d8b7824 */ /* 0x000fe200078e00ff */
[----:B------:R-:W-:-:S02]  /*2a70*/  SHF.L.U32 R236, R236, 0x10, RZ ;  /* 0x00000010ecec7819 */ /* 0x000fc400000006ff */
[----:B------:R-:W-:Y:S01]  /*2a80*/  SHF.R.U32.HI R141, RZ, 0x10, R141 ;  /* 0x00000010ff8d7819 */ /* 0x000fe2000001168d */
[----:B------:R-:W-:Y:S01]  /*2a90*/  FADD.FTZ R139, -R195, R139 ;  /* 0x0000008bc38b7221 */ /* 0x000fe20000010100 */
[----:B------:R-:W-:Y:S01]  /*2aa0*/  SHF.L.U32 R140, R140, 0x10, RZ ;  /* 0x000000108c8c7819 */ /* 0x000fe200000006ff */
[----:B------:R-:W-:Y:S01]  /*2ab0*/  FADD.FTZ R57, R236, R57 ;  /* 0x00000039ec397221 */ /* 0x000fe20000010000 */
[-C--:B------:R-:W-:Y:S01]  /*2ac0*/  FFMA.FTZ R29, R123, R236.reuse, R29 ;  /* 0x000000ec7b1d7223 */ /* 0x080fe2000001001d */
[----:B------:R-:W-:Y:S01]  /*2ad0*/  FFMA.FTZ R122, R213, R236, R122 ;  /* 0x000000ecd57a7223 */ /* 0x000fe2000001007a */
[----:B------:R-:W-:Y:S01]  /*2ae0*/  SHF.L.U32 R236, R138, 0x10, RZ ;  /* 0x000000108aec7819 */ /* 0x000fe200000006ff */
[----:B------:R-:W-:Y:S02]  /*2af0*/  IMAD.U32 R141, R141, 0x10000, RZ ;  /* 0x000100008d8d7824 */ /* 0x000fe400078e00ff */
[----:B------:R-:W-:Y:S01]  /*2b00*/  FMUL.FTZ R139, R5, R139 ;  /* 0x0000008b058b7220 */ /* 0x000fe20000410000 */
[----:B------:R-:W-:-:S02]  /*2b10*/  IMAD.U32 R67, R67, 0x10000, RZ ;  /* 0x0001000043437824 */ /* 0x000fc400078e00ff */
[C---:B------:R-:W-:Y:S01]  /*2b20*/  FADD.FTZ R140, -R195.reuse, R140 ;  /* 0x0000008cc38c7221 */ /* 0x040fe20000010100 */
[----:B------:R-:W-:Y:S01]  /*2b30*/  SHF.L.U32 R238, R238, 0x10, RZ ;  /* 0x00000010eeee7819 */ /* 0x000fe200000006ff */
[----:B------:R-:W-:Y:S01]  /*2b40*/  FADD.FTZ R141, -R195, R141 ;  /* 0x0000008dc38d7221 */ /* 0x000fe20000010100 */
[----:B------:R-:W-:Y:S02]  /*2b50*/  IMAD.U32 R66, R66, 0x10000, RZ ;  /* 0x0001000042427824 */ /* 0x000fe400078e00ff */
[-C--:B------:R-:W-:Y:S01]  /*2b60*/  FMUL.FTZ R138, R206, R236.reuse ;  /* 0x000000ecce8a7220 */ /* 0x080fe20000410000 */
[----:B------:R-:W-:Y:S01]  /*2b70*/  FADD.FTZ R86, R236, R86 ;  /* 0x00000056ec567221 */ /* 0x000fe20000010000 */
[----:B------:R-:W-:Y:S01]  /*2b80*/  FFMA.FTZ R174, R139, R236, R174 ;  /* 0x000000ec8bae7223 */ /* 0x000fe200000100ae */
[----:B------:R-:W-:Y:S01]  /*2b90*/  SHF.L.U32 R64, R64, 0x10, RZ ;  /* 0x0000001040407819 */ /* 0x000fe200000006ff */
[----:B------:R-:W-:Y:S01]  /*2ba0*/  FMUL.FTZ R237, R5, R140 ;  /* 0x0000008c05ed7220 */ /* 0x000fe20000410000 */
[----:B------:R-:W-:Y:S01]  /*2bb0*/  FMUL.FTZ R236, R208, R67 ;  /* 0x00000043d0ec7220 */ /* 0x000fe20000410000 */
[----:B------:R-:W-:-:S02]  /*2bc0*/  IMAD.U32 R65, R65, 0x10000, RZ ;  /* 0x0001000041417824 */ /* 0x000fc400078e00ff */
[----:B------:R-:W-:Y:S01]  /*2bd0*/  FMUL.FTZ R141, R5, R141 ;  /* 0x0000008d058d7220 */ /* 0x000fe20000410000 */
[----:B------:R-:W-:Y:S01]  /*2be0*/  FMUL.FTZ R140, R201, R238 ;  /* 0x000000eec98c7220 */ /* 0x000fe20000410000 */
        /* <DEDUP_REMOVED lines=13> */
[----:B---3--:R-:W-:-:S02]  /*2cc0*/  MOV R248, R142 ;  /* 0x0000008e00f87202 */ /* 0x008fc40000000f00 */
[--C-:B------:R-:W-:Y:S01]  /*2cd0*/  SHF.R.U64 R66, R142, 0x10, R143.reuse ;  /* 0x000000108e427819 */ /* 0x100fe2000000128f */
[--C-:B------:R-:W-:Y:S01]  /*2ce0*/  IMAD.MOV.U32 R142, RZ, RZ, R143.reuse ;  /* 0x000000ffff8e7224 */ /* 0x100fe200078e008f */
[----:B------:R-:W-:Y:S02]  /*2cf0*/  SHF.R.U32.HI R64, RZ, 0x10, R143 ;  /* 0x00000010ff407819 */ /* 0x000fe4000001168f */
[----:B--2---:R-:W-:Y:S02]  /*2d00*/  MOV R143, R146 ;  /* 0x00000092008f7202 */ /* 0x004fe40000000f00 */
[--C-:B------:R-:W-:Y:S01]  /*2d10*/  SHF.R.U64 R67, R146, 0x10, R147.reuse ;  /* 0x0000001092437819 */ /* 0x100fe20000001293 */
[--C-:B------:R-:W-:Y:S01]  /*2d20*/  IMAD.MOV.U32 R146, RZ, RZ, R147.reuse ;  /* 0x000000ffff927224 */ /* 0x100fe200078e0093 */
[----:B------:R-:W-:Y:S02]  /*2d30*/  SHF.R.U32.HI R65, RZ, 0x10, R147 ;  /* 0x00000010ff417819 */ /* 0x000fe40000011693 */
[----:B----4-:R-:W-:-:S02]  /*2d40*/  SHF.R.U64 R147, R144, 0x10, R145 ;  /* 0x0000001090937819 */ /* 0x010fc40000001291 */
[----:B------:R-:W-:Y:S02]  /*2d50*/  SHF.R.U32.HI R238, RZ, 0x10, R145 ;  /* 0x00000010ffee7819 */ /* 0x000fe40000011691 */
[----:B------:R-:W-:Y:S01]  /*2d60*/  SHF.L.U32 R144, R144, 0x10, RZ ;  /* 0x0000001090907819 */ /* 0x000fe200000006ff */
[----:B------:R-:W-:Y:S01]  /*2d70*/  IMAD.U32 R145, R145, 0x10000, RZ ;  /* 0x0001000091917824 */ /* 0x000fe200078e00ff */
[----:B------:R-:W-:Y:S01]  /*2d80*/  SHF.L.U32 R147, R147, 0x10, RZ ;  /* 0x0000001093937819 */ /* 0x000fe200000006ff */
[----:B------:R-:W-:Y:S02]  /*2d90*/  IMAD.U32 R238, R238, 0x10000, RZ ;  /* 0x00010000eeee7824 */ /* 0x000fe400078e00ff */
[C---:B------:R-:W-:Y:S01]  /*2da0*/  FADD.FTZ R144, -R195.reuse, R144 ;  /* 0x00000090c3907221 */ /* 0x040fe20000010100 */
[C---:B------:R-:W-:Y:S01]  /*2db0*/  FADD.FTZ R145, -R195.reuse, R145 ;  /* 0x00000091c3917221 */ /* 0x040fe20000010100 */
[C---:B------:R-:W-:Y:S01]  /*2dc0*/  FADD.FTZ R147, -R195.reuse, R147 ;  /* 0x00000093c3937221 */ /* 0x040fe20000010100 */
[----:B------:R-:W-:Y:S01]  /*2dd0*/  FADD.FTZ R238, -R195, R238 ;  /* 0x000000eec3ee7221 */ /* 0x000fe20000010100 */
[----:B------:R-:W-:Y:S01]  /*2de0*/  SHF.L.U32 R195, R143, 0x10, RZ ;  /* 0x000000108fc37819 */ /* 0x000fe200000006ff */
[----:B------:R-:W-:-:S04]  /*2df0*/  FMUL.FTZ R143, R5, R144 ;  /* 0x00000090058f7220 */ /* 0x000fc80000410000 */
[-C--:B------:R-:W-:Y:S01]  /*2e00*/  FMUL.FTZ R144, R199, R195.reuse ;  /* 0x000000c3c7907220 */ /* 0x080fe20000410000 */
[----:B------:R-:W-:Y:S01]  /*2e10*/  FADD.FTZ R84, R195, R84 ;  /* 0x00000054c3547221 */ /* 0x000fe20000010000 */
[----:B------:R-:W-:Y:S01]  /*2e20*/  FFMA.FTZ R104, R143, R195, R104 ;  /* 0x000000c38f687223 */ /* 0x000fe20000010068 */
[----:B------:R-:W-:Y:S01]  /*2e30*/  SHF.L.U32 R195, R146, 0x10, RZ ;  /* 0x0000001092c37819 */ /* 0x000fe200000006ff */
[----:B------:R-:W-:Y:S02]  /*2e40*/  IMAD.U32 R142, R142, 0x10000, RZ ;  /* 0x000100008e8e7824 */ /* 0x000fe400078e00ff */
[----:B------:R-:W-:Y:S01]  /*2e50*/  FMUL.FTZ R145, R5, R145 ;  /* 0x0000009105917220 */ /* 0x000fe20000410000 */
[----:B------:R-:W-:Y:S01]  /*2e60*/  SHF.L.U32 R65, R65, 0x10, RZ ;  /* 0x0000001041417819 */ /* 0x000fe200000006ff */
[----:B------:R-:W-:Y:S01]  /*2e70*/  FMUL.FTZ R146, R194, R195 ;  /* 0x000000c3c2927220 */ /* 0x000fe20000410000 */
[----:B------:R-:W-:Y:S01]  /*2e80*/  FADD.FTZ R63, R142, R63 ;  /* 0x0000003f8e3f7221 */ /* 0x000fe20000010000 */
[----:B------:R-:W-:Y:S01]  /*2e90*/  FFMA.FTZ R35, R145, R142, R35 ;  /* 0x0000008e91237223 */ /* 0x000fe20000010023 */
[----:B------:R-:W-:-:S02]  /*2ea0*/  IMAD.U32 R64, R64, 0x10000, RZ ;  /* 0x0001000040407824 */ /* 0x000fc400078e00ff */
[----:B------:R-:W-:Y:S01]  /*2eb0*/  FFMA.FTZ R146, R196, R142, R146 ;  /* 0x0000008ec4927223 */ /* 0x000fe20000010092 */
[----:B------:R-:W-:Y:S01]  /*2ec0*/  FMUL.FTZ R238, R5, R238 ;  /* 0x000000ee05ee7220 */ /* 0x000fe20000410000 */
[-C--:B------:R-:W-:Y:S01]  /*2ed0*/  FMUL.FTZ R142, R192, R65.reuse ;  /* 0x00000041c08e7220 */ /* 0x080fe20000410000 */
[----:B------:R-:W-:Y:S01]  /*2ee0*/  FADD.FTZ R62, R64, R62 ;  /* 0x0000003e403e7221 */ /* 0x000fe20000010000 */
[----:B------:R-:W-:Y:S01]  /*2ef0*/  FADD.FTZ R83, R65, R83 ;  /* 0x0000005341537221 */ /* 0x000fe20000010000 */
[CC--:B------:R-:W-:Y:S01]  /*2f00*/  FFMA.FTZ R34, R238.reuse, R64.reuse, R34 ;  /* 0x00000040ee227223 */ /* 0x0c0fe20000010022 */
[----:B------:R-:W-:Y:S01]  /*2f10*/  FFMA.FTZ R142, R193, R64, R142 ;  /* 0x00000040c18e7223 */ /* 0x000fe2000001008e */
[----:B------:R-:W-:Y:S01]  /*2f20*/  FFMA.FTZ R103, R238, R65, R103 ;  /* 0x00000041ee677223 */ /* 0x000fe20000010067 */
[----:B------:R-:W-:Y:S01]  /*2f30*/  FADD.FTZ R64, RZ, R182 ;  /* 0x000000b6ff407221 */ /* 0x000fe20000010000 */
[----:B------:R-:W-:-:S03]  /*2f40*/  FFMA.FTZ R65, R181, R182, RZ ;  /* 0x000000b6b5417223 */ /* 0x000fc600000100ff */
[----:B------:R-:W-:Y:S01]  /*2f50*/  FADD.FTZ R64, R187, R64 ;  /* 0x00000040bb407221 */ /* 0x000fe20000010000 */
[----:B------:R-:W-:-:S03]  /*2f60*/  FFMA.FTZ R65, R185, R187, R65 ;  /* 0x000000bbb9417223 */ /* 0x000fc60000010041 */
        /* <DEDUP_REMOVED lines=39> */
[----:B------:R-:W-:Y:S01]  /*31e0*/  FFMA.FTZ R65, R237, R236, R65 ;  /* 0x000000eced417223 */ /* 0x000fe20000010041 */
[----:B------:R-:W-:Y:S01]  /*31f0*/  SHF.L.U32 R67, R67, 0x10, RZ ;  /* 0x0000001043437819 */ /* 0x000fe200000006ff */
[----:B------:R-:W-:Y:S02]  /*3200*/  IMAD.U32 R248, R248, 0x10000, RZ ;  /* 0x00010000f8f87824 */ /* 0x000fe400078e00ff */
[----:B------:R-:W-:Y:S01]  /*3210*/  FADD.FTZ R64, R138, R64 ;  /* 0x000000408a407221 */ /* 0x000fe20000010000 */
[----:B------:R-:W-:Y:S01]  /*3220*/  FFMA.FTZ R65, R139, R138, R65 ;  /* 0x0000008a8b417223 */ /* 0x000fe20000010041 */
[----:B------:R-:W-:Y:S01]  /*3230*/  FADD.FTZ R82, R195, R82 ;  /* 0x00000052c3527221 */ /* 0x000fe20000010000 */
[----:B------:R-:W-:Y:S01]  /*3240*/  FFMA.FTZ R102, R145, R195, R102 ;  /* 0x000000c391667223 */ /* 0x000fe20000010066 */
[----:B------:R-:W-:Y:S01]  /*3250*/  FFMA.FTZ R144, R200, R248, R144 ;  /* 0x000000f8c8907223 */ /* 0x000fe20000010090 */
[----:B------:R-:W-:-:S02]  /*3260*/  IMAD.U32 R66, R66, 0x10000, RZ ;  /* 0x0001000042427824 */ /* 0x000fc400078e00ff */
[----:B------:R-:W-:Y:S01]  /*3270*/  FMUL.FTZ R195, R197, R67 ;  /* 0x00000043c5c37220 */ /* 0x000fe20000410000 */
[----:B------:R-:W-:Y:S01]  /*3280*/  FADD.FTZ R64, R140, R64 ;  /* 0x000000408c407221 */ /* 0x000fe20000010000 */
[----:B------:R-:W-:Y:S01]  /*3290*/  FFMA.FTZ R65, R141, R140, R65 ;  /* 0x0000008c8d417223 */ /* 0x000fe20000010041 */
[----:B------:R-:W-:Y:S01]  /*32a0*/  FMUL.FTZ R147, R5, R147 ;  /* 0x0000009305937220 */ /* 0x000fe20000410000 */
[----:B------:R-:W-:Y:S01]  /*32b0*/  FFMA.FTZ R195, R198, R66, R195 ;  /* 0x00000042c6c37223 */ /* 0x000fe200000100c3 */
[----:B------:R-:W-:Y:S01]  /*32c0*/  FADD.FTZ R64, R144, R64 ;  /* 0x0000004090407221 */ /* 0x000fe20000010000 */
[----:B------:R-:W-:-:S03]  /*32d0*/  FFMA.FTZ R65, R143, R144, R65 ;  /* 0x000000908f417223 */ /* 0x000fc60000010041 */
[----:B------:R-:W-:Y:S01]  /*32e0*/  FADD.FTZ R64, R64, R195 ;  /* 0x000000c340407221 */ /* 0x000fe20000010000 */
[----:B------:R-:W-:Y:S01]  /*32f0*/  FFMA.FTZ R65, R147, R195, R65 ;  /* 0x000000c393417223 */ /* 0x000fe20000010041 */
[----:B------:R-:W-:Y:S01]  /*3300*/  UMOV UR4, 0xffffffff ;  /* 0xffffffff00047882 */ /* 0x000fe20000000000 */
[----:B------:R-:W-:Y:S01]  /*3310*/  IADD3 R150, R150, UR10, RZ ;  /* 0x0000000a96967c10 */ /* 0x000fe2000fffe0ff */
[----:B------:R-:W-:Y:S01]  /*3320*/  FADD.FTZ R64, R64, R146 ;  /* 0x0000009240407221 */ /* 0x000fe20000010000 */
[----:B------:R-:W-:Y:S01]  /*3330*/  FFMA.FTZ R65, R145, R146, R65 ;  /* 0x0000009291417223 */ /* 0x000fe20000010041 */
[----:B------:R-:W-:Y:S01]  /*3340*/  FADD.FTZ R61, R248, R61 ;  /* 0x0000003df83d7221 */ /* 0x000fe20000010000 */
[----:B------:R-:W-:Y:S01]  /*3350*/  FFMA.FTZ R33, R143, R248, R33 ;  /* 0x000000f88f217223 */ /* 0x000fe20000010021 */
[----:B------:R-:W-:Y:S01]  /*3360*/  FADD.FTZ R60, R66, R60 ;  /* 0x0000003c423c7221 */ /* 0x000fe20000010000 */
[----:B------:R-:W-:Y:S01]  /*3370*/  FFMA.FTZ R32, R147, R66, R32 ;  /* 0x0000004293207223 */ /* 0x000fe20000010020 */
[----:B------:R-:W-:Y:S01]  /*3380*/  FADD.FTZ R85, R67, R85 ;  /* 0x0000005543557221 */ /* 0x000fe20000010000 */
[----:B------:R-:W-:Y:S01]  /*3390*/  FFMA.FTZ R105, R147, R67, R105 ;  /* 0x0000004393697223 */ /* 0x000fe20000010069 */
[----:B------:R-:W-:Y:S01]  /*33a0*/  LOP3.LUT P2, RZ, R251, 0x1f, RZ, 0xc0, !PT ;  /* 0x0000001ffbff7812 */ /* 0x000fe2000784c0ff */
[----:B------:R-:W-:Y:S01]  /*33b0*/  FADD.FTZ R64, R64, R142 ;  /* 0x0000008e40407221 */ /* 0x000fe20000010000 */
[----:B------:R-:W-:Y:S01]  /*33c0*/  ISETP.GE.AND P3, PT, R150, UR11, PT ;  /* 0x0000000b96007c0c */ /* 0x000fe2000bf66270 */
[----:B------:R-:W-:Y:S01]  /*33d0*/  FFMA.FTZ R65, R238, R142, R65 ;  /* 0x0000008eee417223 */ /* 0x000fe20000010041 */
[----:B------:R-:W-:Y:S11]  /*33e0*/  BRA.DIV UR4, `(.L_x_70) ;  /* 0x0000002a04707947 */ /* 0x000ff6000b800000 */
[----:B------:R-:W0:Y:S02]  /*33f0*/  SHFL.DOWN PT, R66, R64, 0x10, 0x1f ;  /* 0x0a001f0040427f89 */ /* 0x000e2400000e0000 */
[----:B0-----:R-:W-:Y:S02]  /*3400*/  FADD.FTZ R64, R64, R66 ;  /* 0x0000004240407221 */ /* 0x001fe40000010000 */
[----:B------:R-:W0:Y:S02]  /*3410*/  SHFL.DOWN PT, R66, R65, 0x10, 0x1f ;  /* 0x0a001f0041427f89 */ /* 0x000e2400000e0000 */
[----:B0-----:R-:W-:Y:S02]  /*3420*/  FADD.FTZ R65, R65, R66 ;  /* 0x0000004241417221 */ /* 0x001fe40000010000 */
[----:B------:R-:W0:Y:S02]  /*3430*/  SHFL.DOWN PT, R66, R64, 0x8, 0x1f ;  /* 0x09001f0040427f89 */ /* 0x000e2400000e0000 */
[----:B0-----:R-:W-:-:S02]  /*3440*/  FADD.FTZ R64, R64, R66 ;  /* 0x0000004240407221 */ /* 0x001fc40000010000 */
        /* <DEDUP_REMOVED lines=8> */
[----:B------:R-:W0:Y:S04]  /*34d0*/  SHFL.DOWN PT, R66, R65, 0x2, 0x1f ;  /* 0x08401f0041427f89 */ /* 0x000e2800000e0000 */
[----:B------:R1:W2:Y:S01]  /*34e0*/  SHFL.DOWN PT, R67, R64, 0x1, 0x1f ;  /* 0x08201f0040437f89 */ /* 0x0002a200000e0000 */
[----:B0-----:R-:W-:-:S05]  /*34f0*/  FADD.FTZ R65, R65, R66 ;  /* 0x0000004241417221 */ /* 0x001fca0000010000 */
[----:B--2---:R1:W0:Y:S02]  /*3500*/  SHFL.DOWN PT, R66, R65, 0x1, 0x1f ;  /* 0x08201f0041427f89 */ /* 0x00422400000e0000 */
.L_x_97:
[----:B------:R-:W2:Y:S01]  /*3510*/  S2R R248, SR_TID.X ;  /* 0x0000000000f87919 */ /* 0x000ea20000002100 */
[----:B------:R-:W-:Y:S01]  /*3520*/  LOP3.LUT P4, RZ, R173, 0xff, RZ, 0xc0, !PT ;  /* 0x000000ffadff7812 */ /* 0x000fe2000788c0ff */
[----:B-1----:R-:W-:Y:S01]  /*3530*/  FADD.FTZ R64, R64, R67 ;  /* 0x0000004340407221 */ /* 0x002fe20000010000 */
[----:B0-----:R-:W-:Y:S01]  /*3540*/  FADD.FTZ R65, R65, R66 ;  /* 0x0000004241417221 */ /* 0x001fe20000010000 */
[----:B------:R-:W-:Y:S10]  /*3550*/  @P2 BRA `(.L_x_71) ;  /* 0x0000000000242947 */ /* 0x000ff40003800000 */
[----:B------:R-:W0:Y:S01]  /*3560*/  S2UR UR5, SR_CgaCtaId ;  /* 0x00000000000579c3 */ /* 0x000e220000008800 */
[----:B--2---:R-:W-:Y:S01]  /*3570*/  SHF.R.U32.HI R67, RZ, 0x5, R248 ;  /* 0x00000005ff437819 */ /* 0x004fe200000116f8 */
[----:B------:R-:W-:-:S03]  /*3580*/  UMOV UR4, 0x400 ;  /* 0x0000040000047882 */ /* 0x000fc60000000000 */
[----:B------:R-:W-:-:S05]  /*3590*/  LOP3.LUT R66, R67, 0x7fffff8, RZ, 0xc0, !PT ;  /* 0x07fffff843427812 */ /* 0x000fca00078ec0ff */
[----:B------:R-:W-:-:S05]  /*35a0*/  @!P4 VIADD R66, R66, 0x8 ;  /* 0x000000084242c836 */ /* 0x000fca0000000000 */
[----:B------:R-:W-:Y:S01]  /*35b0*/  LOP3.LUT R66, R66, 0x7, R67, 0xf8, !PT ;  /* 0x0000000742427812 */ /* 0x000fe200078ef843 */
[----:B0-----:R-:W-:-:S06]  /*35c0*/  ULEA UR4, UR5, UR4, 0x18 ;  /* 0x0000000405047291 */ /* 0x001fcc000f8ec03f */
[----:B------:R-:W-:-:S05]  /*35d0*/  LEA R66, R66, UR4, 0x3 ;  /* 0x0000000442427c11 */ /* 0x000fca000f8e18ff */
[----:B------:R0:W-:Y:S02]  /*35e0*/  STS.64 [R66+0x7000], R64 ;  /* 0x0070004042007388 */ /* 0x0001e40000000a00 */
.L_x_71:
[----:B------:R-:W-:Y:S05]  /*35f0*/  WARPSYNC.ALL ;  /* 0x0000000000007948 */ /* 0x000fea0003800000 */
[----:B------:R-:W1:Y:S08]  /*3600*/  S2UR UR5, SR_CgaCtaId ;  /* 0x00000000000579c3 */ /* 0x000e700000008800 */
[----:B------:R-:W-:Y:S01]  /*3610*/  BAR.SYNC.DEFER_BLOCKING 0x0 ;  /* 0x0000000000007b1d */ /* 0x000fe20000010000 */
[----:B--2---:R-:W-:-:S04]  /*3620*/  SHF.R.U32.HI R173, RZ, 0x5, R248 ;  /* 0x00000005ffad7819 */ /* 0x004fc800000116f8 */
[----:B------:R-:W-:Y:S01]  /*3630*/  LOP3.LUT R173, R173, 0x7fffff8, RZ, 0xc0, !PT ;  /* 0x07fffff8adad7812 */ /* 0x000fe200078ec0ff */
[----:B------:R-:W-:-:S03]  /*3640*/  UMOV UR4, 0x400 ;  /* 0x0000040000047882 */ /* 0x000fc60000000000 */
[----:B------:R-:W-:Y:S01]  /*3650*/  @!P4 IADD3 R173, R173, 0x8, RZ ;  /* 0x00000008adadc810 */ /* 0x000fe20007ffe0ff */
[----:B-1----:R-:W-:-:S06]  /*3660*/  ULEA UR4, UR5, UR4, 0x18 ;  /* 0x0000000405047291 */ /* 0x002fcc000f8ec03f */
[----:B------:R-:W-:-:S05]  /*3670*/  LEA R173, R173, UR4, 0x3 ;  /* 0x00000004adad7c11 */ /* 0x000fca000f8e18ff */
[----:B0-----:R-:W0:Y:S02]  /*3680*/  LDS.128 R64, [R173+0x7000] ;  /* 0x00700000ad407984 */ /* 0x001e240000000c00 */
[----:B0-----:R-:W-:Y:S01]  /*3690*/  FADD.FTZ R64, RZ, R64 ;  /* 0x00000040ff407221 */ /* 0x001fe20000010000 */
[----:B------:R-:W-:-:S03]  /*36a0*/  FADD.FTZ R65, RZ, R65 ;  /* 0x00000041ff417221 */ /* 0x000fc60000010000 */
        /* <DEDUP_REMOVED lines=16> */
[----:B------:R-:W-:Y:S01]  /*37b0*/  FADD.FTZ R65, R67, R65 ;  /* 0x0000004143417221 */ /* 0x000fe20000010000 */
[----:B-----5:R-:W-:Y:S02]  /*37c0*/  @P0 SHF.R.U64 R67, R108, 0x10, R109 ;  /* 0x000000106c430819 */ /* 0x020fe4000000126d */
[----:B------:R-:W-:Y:S01]  /*37d0*/  FMUL.FTZ R64, R64, UR14 ;  /* 0x0000000e40407c20 */ /* 0x000fe20008410000 */
[----:B------:R-:W-:-:S04]  /*37e0*/  FMUL.FTZ R65, R65, UR14 ;  /* 0x0000000e41417c20 */ /* 0x000fc80008410000 */
[----:B------:R-:W-:Y:S02]  /*37f0*/  FSEL R64, R64, RZ, !P1 ;  /* 0x000000ff40407208 */ /* 0x000fe40004800000 */
[----:B------:R-:W-:-:S03]  /*3800*/  ISETP.NE.U32.AND P1, PT, RZ, UR16, PT ;  /* 0x00000010ff007c0c */ /* 0x000fc6000bf25070 */
[-CC-:B------:R-:W-:Y:S01]  /*3810*/  FFMA.FTZ R181, R181, R65.reuse, R64.reuse ;  /* 0x00000041b5b57223 */ /* 0x180fe20000010040 */
        /* <DEDUP_REMOVED lines=26> */
[----:B------:R-:W-:Y:S01]  /*39c0*/  FFMA.FTZ R64, R238, R65, R64 ;  /* 0x00000041ee407223 */ /* 0x000fe20000010040 */
[----:B------:R-:W-:-:S02]  /*39d0*/  @P0 IMAD.MOV.U32 R65, RZ, RZ, R108 ;  /* 0x000000ffff410224 */ /* 0x000fc400078e006c */
[----:B------:R-:W-:Y:S01]  /*39e0*/  FADD.FTZ R181, R182, -R181 ;  /* 0x800000b5b6b57221 */ /* 0x000fe20000010000 */
[----:B------:R-:W-:Y:S01]  /*39f0*/  FADD.FTZ R121, R120, -R121 ;  /* 0x8000007978797221 */ /* 0x000fe20000010000 */
[----:B------:R-:W-:Y:S01]  /*3a00*/  FADD.FTZ R185, R187, -R185 ;  /* 0x800000b9bbb97221 */ /* 0x000fe20000010000 */
[----:B------:R-:W-:Y:S01]  /*3a10*/  FADD.FTZ R126, R126, -R127 ;  /* 0x8000007f7e7e7221 */ /* 0x000fe20000010000 */
[----:B------:R-:W-:Y:S01]  /*3a20*/  @P0 SHF.L.U32 R120, R65, 0x10, RZ ;  /* 0x0000001041780819 */ /* 0x000fe200000006ff */
[----:B------:R-:W-:Y:S01]  /*3a30*/  FMUL.FTZ R65, R5, R181 ;  /* 0x000000b505417220 */ /* 0x000fe20000410000 */
[----:B------:R-:W-:Y:S01]  /*3a40*/  @P0 MOV R127, R109 ;  /* 0x0000006d007f0202 */ /* 0x000fe20000000f00 */
[----:B------:R-:W-:Y:S01]  /*3a50*/  FADD.FTZ R186, R189, -R186 ;  /* 0x800000babdba7221 */ /* 0x000fe20000010000 */
[----:B------:R-:W-:Y:S01]  /*3a60*/  FADD.FTZ R182, R131, -R229 ;  /* 0x800000e583b67221 */ /* 0x000fe20000010000 */
[----:B------:R-:W-:Y:S01]  /*3a70*/  @P0 FADD.FTZ R65, R65, R120 ;  /* 0x0000007841410221 */ /* 0x000fe20000010000 */
[----:B------:R-:W-:-:S02]  /*3a80*/  @P0 IMAD.U32 R120, R67, 0x10000, RZ ;  /* 0x0001000043780824 */ /* 0x000fc400078e00ff */
[----:B------:R-:W-:Y:S01]  /*3a90*/  FMUL.FTZ R67, R5, R185 ;  /* 0x000000b905437220 */ /* 0x000fe20000410000 */
[----:B------:R-:W-:Y:S01]  /*3aa0*/  FADD.FTZ R131, R122, -R123 ;  /* 0x8000007b7a837221 */ /* 0x000fe20000010000 */
[----:B------:R-:W-:Y:S01]  /*3ab0*/  FADD.FTZ R181, R130, -R228 ;  /* 0x800000e482b57221 */ /* 0x000fe20000010000 */
[----:B------:R-:W-:Y:S01]  /*3ac0*/  @P0 MOV R122, R119 ;  /* 0x00000077007a0202 */ /* 0x000fe20000000f00 */
[----:B------:R-:W-:Y:S01]  /*3ad0*/  @P0 FADD.FTZ R67, R67, R120 ;  /* 0x0000007843430221 */ /* 0x000fe20000010000 */
[----:B------:R-:W-:Y:S01]  /*3ae0*/  FADD.FTZ R211, R204, -R211 ;  /* 0x800000d3ccd37221 */ /* 0x000fe20000010000 */
[----:B------:R-:W-:Y:S02]  /*3af0*/  @P0 IMAD.U32 R127, R127, 0x10000, RZ ;  /* 0x000100007f7f0824 */ /* 0x000fe400078e00ff */
[----:B------:R-:W-:Y:S01]  /*3b00*/  FMUL.FTZ R120, R5, R186 ;  /* 0x000000ba05787220 */ /* 0x000fe20000410000 */
[----:B------:R-:W-:Y:S01]  /*3b10*/  @P0 SHF.R.U32.HI R130, RZ, 0x10, R109 ;  /* 0x00000010ff820819 */ /* 0x000fe2000001166d */
[----:B------:R-:W-:Y:S01]  /*3b20*/  FADD.FTZ R188, R190, -R188 ;  /* 0x800000bcbebc7221 */ /* 0x000fe20000010000 */
[----:B------:R-:W-:Y:S01]  /*3b30*/  FADD.FTZ R137, R136, -R137 ;  /* 0x8000008988897221 */ /* 0x000fe20000010000 */
[----:B------:R-:W-:Y:S01]  /*3b40*/  FADD.FTZ R136, R230, -R231 ;  /* 0x800000e7e6887221 */ /* 0x000fe20000010000 */
[----:B------:R-:W-:Y:S01]  /*3b50*/  FADD.FTZ R138, R138, -R66 ;  /* 0x800000428a8a7221 */ /* 0x000fe20000010000 */
[----:B------:R-:W-:Y:S01]  /*3b60*/  @P0 FADD.FTZ R120, R120, R127 ;  /* 0x0000007f78780221 */ /* 0x000fe20000010000 */
[----:B------:R-:W-:Y:S01]  /*3b70*/  FADD.FTZ R185, R132, -R133 ;  /* 0x8000008584b97221 */ /* 0x000fe20000010000 */
[----:B------:R-:W-:Y:S01]  /*3b80*/  @P0 SHF.L.U32 R130, R130, 0x10, RZ ;  /* 0x0000001082820819 */ /* 0x000fe200000006ff */
[----:B------:R-:W-:-:S02]  /*3b90*/  @P0 IMAD.U32 R66, R122, 0x10000, RZ ;  /* 0x000100007a420824 */ /* 0x000fc400078e00ff */
[C---:B------:R-:W-:Y:S01]  /*3ba0*/  FMUL.FTZ R231, R5.reuse, R211 ;  /* 0x000000d305e77220 */ /* 0x040fe20000410000 */
[----:B------:R-:W-:Y:S01]  /*3bb0*/  @P0 SHF.R.U32.HI R123, RZ, 0x10, R119 ;  /* 0x00000010ff7b0819 */ /* 0x000fe20000011677 */
[----:B------:R-:W-:Y:S01]  /*3bc0*/  FADD.FTZ R173, R222, -R227 ;  /* 0x800000e3dead7221 */ /* 0x000fe20000010000 */
[----:B------:R-:W-:Y:S01]  /*3bd0*/  FMUL.FTZ R133, R5, R188 ;  /* 0x000000bc05857220 */ /* 0x000fe20000410000 */
[----:B------:R-:W-:Y:S02]  /*3be0*/  @P0 IMAD.MOV.U32 R127, RZ, RZ, R118 ;  /* 0x000000ffff7f0224 */ /* 0x000fe400078e0076 */
[----:B------:R-:W-:Y:S01]  /*3bf0*/  FADD.FTZ R233, R135, -R233 ;  /* 0x800000e987e97221 */ /* 0x000fe20000010000 */
[----:B------:R-:W-:Y:S01]  /*3c00*/  FADD.FTZ R135, R140, -R141 ;  /* 0x8000008d8c877221 */ /* 0x000fe20000010000 */
[----:B------:R-:W-:Y:S01]  /*3c10*/  FADD.FTZ R134, R134, -R232 ;  /* 0x800000e886867221 */ /* 0x000fe20000010000 */
[----:B------:R-:W-:Y:S01]  /*3c20*/  @P0 FADD.FTZ R231, R231, R66 ;  /* 0x00000042e7e70221 */ /* 0x000fe20000010000 */
[----:B------:R-:W-:Y:S01]  /*3c30*/  @P0 SHF.L.U32 R123, R123, 0x10, RZ ;  /* 0x000000107b7b0819 */ /* 0x000fe200000006ff */
[----:B------:R-:W-:Y:S01]  /*3c40*/  FMUL.FTZ R140, R5, R121 ;  /* 0x00000079058c7220 */ /* 0x000fe20000410000 */
[----:B------:R-:W-:Y:S01]  /*3c50*/  FADD.FTZ R124, R124, -R125 ;  /* 0x8000007d7c7c7221 */ /* 0x000fe20000010000 */
[----:B------:R-:W-:Y:S01]  /*3c60*/  @P0 FADD.FTZ R133, R133, R130 ;  /* 0x0000008285850221 */ /* 0x000fe20000010000 */
[----:B------:R-:W-:Y:S01]  /*3c70*/  FMUL.FTZ R232, R5, R173 ;  /* 0x000000ad05e87220 */ /* 0x000fe20000410000 */
[----:B------:R-:W-:Y:S01]  /*3c80*/  @P0 IMAD.MOV.U32 R66, RZ, RZ, R116 ;  /* 0x000000ffff420224 */ /* 0x000fe200078e0074 */
[----:B------:R-:W-:Y:S01]  /*3c90*/  @P0 SHF.L.U32 R130, R127, 0x10, RZ ;  /* 0x000000107f820819 */ /* 0x000fe200000006ff */
[--C-:B------:R-:W-:Y:S01]  /*3ca0*/  @P0 IMAD.MOV.U32 R121, RZ, RZ, R117.reuse ;  /* 0x000000ffff790224 */ /* 0x100fe200078e0075 */
[----:B------:R-:W-:Y:S01]  /*3cb0*/  @P0 SHF.R.U64 R127, R116, 0x10, R117 ;  /* 0x00000010747f0819 */ /* 0x000fe20000001275 */
[----:B------:R-:W-:Y:S01]  /*3cc0*/  FADD.FTZ R218, R212, -R218 ;  /* 0x800000dad4da7221 */ /* 0x000fe20000010000 */
[----:B------:R-:W-:Y:S01]  /*3cd0*/  @P0 FADD.FTZ R232, R232, R123 ;  /* 0x0000007be8e80221 */ /* 0x000fe20000010000 */
[----:B------:R-:W-:-:S02]  /*3ce0*/  @P0 IMAD.U32 R121, R121, 0x10000, RZ ;  /* 0x0001000079790824 */ /* 0x000fc400078e00ff */
[C---:B------:R-:W-:Y:S01]  /*3cf0*/  FMUL.FTZ R212, R5.reuse, R124 ;  /* 0x0000007c05d47220 */ /* 0x040fe20000410000 */
[----:B------:R-:W-:Y:S01]  /*3d00*/  @P0 SHF.L.U32 R123, R66, 0x10, RZ ;  /* 0x00000010427b0819 */ /* 0x000fe200000006ff */
[----:B------:R-:W-:Y:S01]  /*3d10*/  FMUL.FTZ R211, R5, R137 ;  /* 0x0000008905d37220 */ /* 0x000fe20000410000 */
[----:B------:R-:W-:Y:S01]  /*3d20*/  @P0 SHF.L.U32 R66, R127, 0x10, RZ ;  /* 0x000000107f420819 */ /* 0x000fe200000006ff */
[----:B------:R-:W-:Y:S01]  /*3d30*/  @P0 FADD.FTZ R212, R212, R121 ;  /* 0x00000079d4d40221 */ /* 0x000fe20000010000 */
[----:B------:R-:W-:Y:S01]  /*3d40*/  @P0 SHF.R.U64 R121, R114, 0x10, R115 ;  /* 0x0000001072790819 */ /* 0x000fe20000001273 */
[----:B------:R-:W-:Y:S01]  /*3d50*/  FADD.FTZ R202, R203, -R202 ;  /* 0x800000cacbca7221 */ /* 0x000fe20000010000 */
[----:B------:R-:W-:Y:S01]  /*3d60*/  @P0 SHF.R.U64 R132, R118, 0x10, R119 ;  /* 0x0000001076840819 */ /* 0x000fe20000001277 */
[----:B------:R-:W-:Y:S01]  /*3d70*/  @P0 FADD.FTZ R211, R211, R66 ;  /* 0x00000042d3d30221 */ /* 0x000fe20000010000 */
[----:B------:R-:W-:Y:S01]  /*3d80*/  @P0 SHF.R.U32.HI R122, RZ, 0x10, R117 ;  /* 0x00000010ff7a0819 */ /* 0x000fe20000011675 */
[----:B------:R-:W-:Y:S01]  /*3d90*/  FADD.FTZ R125, R128, -R129 ;  /* 0x80000081807d7221 */ /* 0x000fe20000010000 */
[----:B------:R-:W-:-:S02]  /*3da0*/  @P0 IMAD.MOV.U32 R66, RZ, RZ, R114 ;  /* 0x000000ffff420224 */ /* 0x000fc400078e0072 */
[----:B------:R-:W-:Y:S01]  /*3db0*/  FADD.FTZ R137, R142, -R64 ;  /* 0x800000408e897221 */ /* 0x000fe20000010000 */
[----:B------:R-:W-:Y:S01]  /*3dc0*/  ISETP.NE.AND.EX P1, PT, RZ, UR17, PT, P1 ;  /* 0x00000011ff007c0c */ /* 0x000fe2000bf25310 */
[----:B------:R-:W-:Y:S01]  /*3dd0*/  FMUL.FTZ R124, R5, R136 ;  /* 0x00000088057c7220 */ /* 0x000fe20000410000 */
[----:B------:R-:W-:Y:S01]  /*3de0*/  @P0 SHF.L.U32 R121, R121, 0x10, RZ ;  /* 0x0000001079790819 */ /* 0x000fe200000006ff */
[----:B------:R-:W-:Y:S01]  /*3df0*/  FADD.FTZ R147, R195, -R147 ;  /* 0x80000093c3937221 */ /* 0x000fe20000010000 */
[----:B------:R-:W-:Y:S01]  /*3e00*/  @P0 MOV R64, R115 ;  /* 0x0000007300400202 */ /* 0x000fe20000000f00 */
[----:B------:R0:W1:Y:S01]  /*3e10*/  F2F.BF16.F32 R139, R67 ;  /* 0x00000043008b7304 */ /* 0x0000620000202000 */
[----:B------:R-:W-:Y:S01]  /*3e20*/  @P0 SHF.L.U32 R122, R122, 0x10, RZ ;  /* 0x000000107a7a0819 */ /* 0x000fe200000006ff */
[C---:B------:R-:W-:Y:S01]  /*3e30*/  FMUL.FTZ R129, R5.reuse, R202 ;  /* 0x000000ca05817220 */ /* 0x040fe20000410000 */
[----:B------:R-:W-:Y:S02]  /*3e40*/  @P0 IMAD.U32 R132, R132, 0x10000, RZ ;  /* 0x0001000084840824 */ /* 0x000fe400078e00ff */
[C---:B------:R-:W-:Y:S01]  /*3e50*/  FMUL.FTZ R229, R5.reuse, R218 ;  /* 0x000000da05e57220 */ /* 0x040fe20000410000 */
[----:B------:R-:W-:Y:S01]  /*3e60*/  FMUL.FTZ R195, R5, R126 ;  /* 0x0000007e05c37220 */ /* 0x000fe20000410000 */
[----:B------:R-:W-:-:S02]  /*3e70*/  @P0 IMAD.U32 R66, R66, 0x10000, RZ ;  /* 0x0001000042420824 */ /* 0x000fc400078e00ff */
[----:B------:R-:W-:Y:S01]  /*3e80*/  FMUL.FTZ R125, R5, R125 ;  /* 0x0000007d057d7220 */ /* 0x000fe20000410000 */
[----:B------:R-:W2:Y:S01]  /*3e90*/  F2F.BF16.F32 R227, R133 ;  /* 0x0000008500e37304 */ /* 0x000ea20000202000 */
[----:B------:R-:W-:Y:S01]  /*3ea0*/  @P0 FADD.FTZ R124, R124, R121 ;  /* 0x000000797c7c0221 */ /* 0x000fe20000010000 */
[----:B------:R-:W-:Y:S02]  /*3eb0*/  @P0 IMAD.U32 R121, R64, 0x10000, RZ ;  /* 0x0001000040790824 */ /* 0x000fe400078e00ff */
[----:B------:R-:W-:Y:S01]  /*3ec0*/  @P0 FADD.FTZ R129, R129, R130 ;  /* 0x0000008281810221 */ /* 0x000fe20000010000 */
[----:B------:R-:W-:Y:S01]  /*3ed0*/  @P0 FADD.FTZ R229, R229, R132 ;  /* 0x00000084e5e50221 */ /* 0x000fe20000010000 */
[----:B------:R-:W-:Y:S01]  /*3ee0*/  @P0 FADD.FTZ R140, R140, R123 ;  /* 0x0000007b8c8c0221 */ /* 0x000fe20000010000 */
[----:B------:R-:W-:Y:S01]  /*3ef0*/  @P0 FADD.FTZ R195, R195, R122 ;  /* 0x0000007ac3c30221 */ /* 0x000fe20000010000 */
[----:B------:R-:W-:Y:S01]  /*3f00*/  @P0 FADD.FTZ R125, R125, R66 ;  /* 0x000000427d7d0221 */ /* 0x000fe20000010000 */
[C---:B------:R-:W-:Y:S01]  /*3f10*/  FMUL.FTZ R126, R5.reuse, R181 ;  /* 0x000000b5057e7220 */ /* 0x040fe20000410000 */
[----:B------:R-:W-:Y:S01]  /*3f20*/  @P0 IMAD.MOV.U32 R64, RZ, RZ, R112 ;  /* 0x000000ffff400224 */ /* 0x000fe200078e0070 */
[----:B------:R3:W-:Y:S01]  /*3f30*/  F2F.BF16.F32 R128, R65 ;  /* 0x0000004100807304 */ /* 0x0007e20000202000 */
[----:B------:R-:W-:Y:S01]  /*3f40*/  FADD.FTZ R132, R144, -R143 ;  /* 0x8000008f90847221 */ /* 0x000fe20000010000 */
[C---:B------:R-:W-:Y:S01]  /*3f50*/  FMUL.FTZ R144, R5.reuse, R185 ;  /* 0x000000b905907220 */ /* 0x040fe20000410000 */
[----:B------:R-:W-:Y:S01]  /*3f60*/  @P0 FADD.FTZ R126, R126, R121 ;  /* 0x000000797e7e0221 */ /* 0x000fe20000010000 */
[----:B------:R-:W-:Y:S01]  /*3f70*/  @P0 SHF.L.U32 R121, R64, 0x10, RZ ;  /* 0x0000001040790819 */ /* 0x000fe200000006ff */
[----:B------:R-:W-:Y:S01]  /*3f80*/  FMUL.FTZ R182, R5, R182 ;  /* 0x000000b605b67220 */ /* 0x000fe20000410000 */
[----:B0-----:R-:W-:Y:S01]  /*3f90*/  @P1 F2FP.BF16.F32.PACK_AB R67, RZ, R67 ;  /* 0x00000043ff43123e */ /* 0x001fe200000010ff */
[----:B------:R-:W-:Y:S01]  /*3fa0*/  FADD.FTZ R235, R234, -R235 ;  /* 0x800000ebeaeb7221 */ /* 0x000fe20000010000 */
[----:B------:R0:W4:Y:S01]  /*3fb0*/  F2F.BF16.F32 R230, R120 ;  /* 0x0000007800e67304 */ /* 0x0001220000202000 */
[----:B------:R-:W-:Y:S01]  /*3fc0*/  @P0 SHF.R.U32.HI R123, RZ, 0x10, R115 ;  /* 0x00000010ff7b0819 */ /* 0x000fe20000011673 */
[----:B------:R-:W-:Y:S01]  /*3fd0*/  @P0 FADD.FTZ R144, R144, R121 ;  /* 0x0000007990900221 */ /* 0x000fe20000010000 */
[----:B------:R-:W-:Y:S01]  /*3fe0*/  @P1 PRMT R152, R67, 0x7610, R152 ;  /* 0x0000761043981816 */ /* 0x000fe20000000098 */
[----:B-1----:R-:W-:Y:S01]  /*3ff0*/  IMAD.WIDE.U32 R66, R139, 0x10000, RZ ;  /* 0x000100008b427825 */ /* 0x002fe200078e00ff */
[----:B------:R-:W-:-:S03]  /*4000*/  @P0 SHF.L.U32 R123, R123, 0x10, RZ ;  /* 0x000000107b7b0819 */ /* 0x000fc600000006ff */
[----:B------:R-:W-:Y:S01]  /*4010*/  FADD.FTZ R237, R236, -R237 ;  /* 0x800000edeced7221 */ /* 0x000fe20000010000 */
[----:B---3--:R-:W-:Y:S01]  /*4020*/  @P1 F2FP.BF16.F32.PACK_AB R65, RZ, R65 ;  /* 0x00000041ff41123e */ /* 0x008fe200000010ff */
[----:B------:R1:W3:Y:S01]  /*4030*/  F2F.BF16.F32 R130, R129 ;  /* 0x0000008100827304 */ /* 0x0002e20000202000 */
[----:B------:R-:W-:Y:S01]  /*4040*/  @P1 F2FP.BF16.F32.PACK_AB R133, RZ, R133 ;  /* 0x00000085ff85123e */ /* 0x000fe200000010ff */
[----:B--2---:R-:W-:Y:S01]  /*4050*/  IMAD.U32 R121, R227, 0x10000, RZ ;  /* 0x00010000e3797824 */ /* 0x004fe200078e00ff */
[----:B0-----:R-:W-:Y:S01]  /*4060*/  @P1 F2FP.BF16.F32.PACK_AB R120, RZ, R120 ;  /* 0x00000078ff78123e */ /* 0x001fe200000010ff */
[----:B------:R-:W-:Y:S01]  /*4070*/  FADD.FTZ R146, R146, -R145 ;  /* 0x8000009192927221 */ /* 0x000fe20000010000 */
[----:B------:R-:W-:Y:S01]  /*4080*/  IADD3 R64, P2, R7, UR20, RZ ;  /* 0x0000001407407c10 */ /* 0x000fe2000ff5e0ff */
[----:B------:R-:W-:Y:S01]  /*4090*/  @P0 FADD.FTZ R182, R182, R123 ;  /* 0x0000007bb6b60221 */ /* 0x000fe20000010000 */
[----:B------:R-:W-:Y:S01]  /*40a0*/  @P1 PRMT R151, R65, 0x7610, R151 ;  /* 0x0000761041971816 */ /* 0x000fe20000000097 */
[----:B------:R1:W0:Y:S01]  /*40b0*/  F2F.BF16.F32 R222, R229 ;  /* 0x000000e500de7304 */ /* 0x0002220000202000 */
[----:B------:R-:W-:-:S02]  /*40c0*/  @P1 PRMT R154, R133, 0x7610, R154 ;  /* 0x00007610859a1816 */ /* 0x000fc4000000009a */
[----:B------:R-:W-:Y:S02]  /*40d0*/  @P1 PRMT R153, R120, 0x7610, R153 ;  /* 0x0000761078991816 */ /* 0x000fe40000000099 */
[----:B------:R-:W-:Y:S02]  /*40e0*/  IADD3.X R65, R6, UR21, RZ, P2, !PT ;  /* 0x0000001506417c10 */ /* 0x000fe400097fe4ff */
[----:B----4-:R-:W-:Y:S01]  /*40f0*/  LOP3.LUT R67, R67, R121, R230, 0xfe, !PT ;  /* 0x0000007943437212 */ /* 0x010fe200078efee6 */
[----:B------:R1:W2:Y:S01]  /*4100*/  F2F.BF16.F32 R228, R231 ;  /* 0x000000e700e47304 */ /* 0x0002a20000202000 */
[----:B------:R-:W-:Y:S02]  /*4110*/  LOP3.LUT R66, R66, R128, RZ, 0xfc, !PT ;  /* 0x0000008042427212 */ /* 0x000fe400078efcff */
[----:B------:R-:W-:-:S05]  /*4120*/  @P0 SHF.R.U64 R133, R112, 0x10, R113 ;  /* 0x0000001070850819 */ /* 0x000fca0000001271 */
[----:B------:R1:W4:Y:S08]  /*4130*/  F2F.BF16.F32 R218, R232 ;  /* 0x000000e800da7304 */ /* 0x0003300000202000 */
[----:B------:R1:W0:Y:S08]  /*4140*/  F2F.BF16.F32 R127, R140 ;  /* 0x0000008c007f7304 */ /* 0x0002300000202000 */
[----:B------:R1:W0:Y:S08]  /*4150*/  F2F.BF16.F32 R202, R211 ;  /* 0x000000d300ca7304 */ /* 0x0002300000202000 */
[----:B------:R1:W0:Y:S08]  /*4160*/  F2F.BF16.F32 R203, R212 ;  /* 0x000000d400cb7304 */ /* 0x0002300000202000 */
[----:B------:R1:W0:Y:S08]  /*4170*/  F2F.BF16.F32 R204, R195 ;  /* 0x000000c300cc7304 */ /* 0x0002300000202000 */
[----:B------:R1:W0:Y:S08]  /*4180*/  F2F.BF16.F32 R185, R125 ;  /* 0x0000007d00b97304 */ /* 0x0002300000202000 */
[----:B------:R1:W0:Y:S01]  /*4190*/  F2F.BF16.F32 R186, R124 ;  /* 0x0000007c00ba7304 */ /* 0x0002220000202000 */
[----:B--234-:R-:W-:Y:S05]  /*41a0*/  @!P1 BRA `(.L_x_72) ;  /* 0x0000000000209947 */ /* 0x01cfea0003800000 */
[----:B------:R-:W-:Y:S02]  /*41b0*/  LOP3.LUT R120, R152, 0xffff, RZ, 0xc0, !PT ;  /* 0x0000ffff98787812 */ /* 0x000fe400078ec0ff */
[----:B------:R-:W-:-:S03]  /*41c0*/  PRMT R122, R153, 0x5410, R154 ;  /* 0x00005410997a7816 */ /* 0x000fc6000000009a */
[----:B------:R-:W-:-:S05]  /*41d0*/  IMAD.WIDE.U32 R120, R120, 0x10000, RZ ;  /* 0x0001000078787825 */ /* 0x000fca00078e00ff */
[----:B------:R-:W-:Y:S02]  /*41e0*/  LOP3.LUT R121, R122, R121, RZ, 0xfc, !PT ;  /* 0x000000797a797212 */ /* 0x000fe400078efcff */
[----:B------:R-:W-:Y:S02]  /*41f0*/  IADD3 R122, P2, R7, UR16, RZ ;  /* 0x00000010077a7c10 */ /* 0x000fe4000ff5e0ff */
[----:B------:R-:W-:Y:S02]  /*4200*/  LOP3.LUT R120, R120, 0xffff, R151, 0xf8, !PT ;  /* 0x0000ffff78787812 */ /* 0x000fe400078ef897 */
[----:B------:R-:W-:-:S05]  /*4210*/  IADD3.X R123, R6, UR17, RZ, P2, !PT ;  /* 0x00000011067b7c10 */ /* 0x000fca00097fe4ff */
[----:B------:R2:W-:Y:S04]  /*4220*/  STG.E.64 desc[UR6][R122.64], R120 ;  /* 0x000000787a007986 */ /* 0x0005e8000c101b06 */
.L_x_72:
[----:B--2---:R-:W-:Y:S01]  /*4230*/  @P0 MOV R120, R113 ;  /* 0x0000007100780202 */ /* 0x004fe20000000f00 */
[----:B------:R2:W-:Y:S01]  /*4240*/  STG.E.64 desc[UR6][R64.64], R66 ;  /* 0x0000004240007986 */ /* 0x0005e2000c101b06 */
[C---:B------:R-:W-:Y:S01]  /*4250*/  FMUL.FTZ R188, R5.reuse, R134 ;  /* 0x0000008605bc7220 */ /* 0x040fe20000410000 */
        /* <DEDUP_REMOVED lines=8> */
[----:B------:R-:W-:Y:S01]  /*42e0*/  FMUL.FTZ R132, R5, R137 ;  /* 0x0000008905847220 */ /* 0x000fe20000410000 */
[----:B------:R-:W-:Y:S01]  /*42f0*/  ISETP.NE.U32.AND P2, PT, RZ, UR18, PT ;  /* 0x00000012ff007c0c */ /* 0x000fe2000bf45070 */
[----:B------:R3:W4:Y:S01]  /*4300*/  F2F.BF16.F32 R189, R126 ;  /* 0x0000007e00bd7304 */ /* 0x0007220000202000 */
[----:B-1----:R-:W-:Y:S01]  /*4310*/  @P1 F2FP.BF16.F32.PACK_AB R229, RZ, R229 ;  /* 0x000000e5ffe5123e */ /* 0x002fe200000010ff */
[----:B--2---:R-:W-:Y:S01]  /*4320*/  @P0 IMAD.U32 R66, R133, 0x10000, RZ ;  /* 0x0001000085420824 */ /* 0x004fe200078e00ff */
[----:B------:R-:W-:Y:S01]  /*4330*/  @P0 SHF.L.U32 R64, R120, 0x10, RZ ;  /* 0x0000001078400819 */ /* 0x000fe200000006ff */
[----:B------:R-:W-:Y:S01]  /*4340*/  FMUL.FTZ R133, R5, R147 ;  /* 0x0000009305857220 */ /* 0x000fe20000410000 */
[----:B------:R-:W-:Y:S01]  /*4350*/  @P0 SHF.R.U32.HI R65, RZ, 0x10, R113 ;  /* 0x00000010ff410819 */ /* 0x000fe20000011671 */
[----:B------:R-:W-:Y:S01]  /*4360*/  @P0 FADD.FTZ R187, R187, R66 ;  /* 0x00000042bbbb0221 */ /* 0x000fe20000010000 */
[----:B------:R-:W-:-:S02]  /*4370*/  @P0 IMAD.MOV.U32 R5, RZ, RZ, R111 ;  /* 0x000000ffff050224 */ /* 0x000fc400078e006f */
[----:B------:R-:W-:Y:S01]  /*4380*/  @P0 FADD.FTZ R188, R188, R64 ;  /* 0x00000040bcbc0221 */ /* 0x000fe20000010000 */
[----:B------:R-:W-:Y:S01]  /*4390*/  @P0 MOV R64, R110 ;  /* 0x0000006e00400202 */ /* 0x000fe20000000f00 */
[----:B------:R-:W-:Y:S01]  /*43a0*/  @P0 IMAD.U32 R66, R65, 0x10000, RZ ;  /* 0x0001000041420824 */ /* 0x000fe200078e00ff */
[--C-:B------:R-:W-:Y:S01]  /*43b0*/  @P0 SHF.R.U64 R65, R110, 0x10, R111.reuse ;  /* 0x000000106e410819 */ /* 0x100fe2000000126f */
[----:B------:R3:W1:Y:S01]  /*43c0*/  F2F.BF16.F32 R190, R182 ;  /* 0x000000b600be7304 */ /* 0x0006620000202000 */
[----:B------:R-:W-:Y:S01]  /*43d0*/  @P0 SHF.L.U32 R64, R64, 0x10, RZ ;  /* 0x0000001040400819 */ /* 0x000fe200000006ff */
[----:B------:R-:W-:Y:S01]  /*43e0*/  @P0 FADD.FTZ R145, R145, R66 ;  /* 0x0000004291910221 */ /* 0x000fe20000010000 */
[----:B------:R-:W-:Y:S01]  /*43f0*/  @P0 SHF.L.U32 R66, R5, 0x10, RZ ;  /* 0x0000001005420819 */ /* 0x000fe200000006ff */
[----:B------:R-:W-:Y:S01]  /*4400*/  @P0 IMAD.MOV.U32 R5, RZ, RZ, R106 ;  /* 0x000000ffff050224 */ /* 0x000fe200078e006a */
[----:B------:R-:W-:Y:S01]  /*4410*/  ISETP.NE.AND.EX P2, PT, RZ, UR19, PT, P2 ;  /* 0x00000013ff007c0c */ /* 0x000fe2000bf45320 */
[----:B------:R-:W-:Y:S01]  /*4420*/  @P0 FADD.FTZ R143, R143, R64 ;  /* 0x000000408f8f0221 */ /* 0x000fe20000010000 */
[----:B------:R-:W-:Y:S01]  /*4430*/  @P0 SHF.R.U32.HI R64, RZ, 0x10, R111 ;  /* 0x00000010ff400819 */ /* 0x000fe2000001166f */
[----:B------:R-:W-:-:S02]  /*4440*/  @P0 IMAD.U32 R65, R65, 0x10000, RZ ;  /* 0x0001000041410824 */ /* 0x000fc400078e00ff */
[----:B------:R-:W-:Y:S01]  /*4450*/  @P0 FADD.FTZ R141, R141, R66 ;  /* 0x000000428d8d0221 */ /* 0x000fe20000010000 */
[----:B------:R-:W-:Y:S01]  /*4460*/  @P0 IMAD.U32 R5, R5, 0x10000, RZ ;  /* 0x0001000005050824 */ /* 0x000fe200078e00ff */
[----:B------:R-:W-:Y:S01]  /*4470*/  @P0 SHF.L.U32 R64, R64, 0x10, RZ ;  /* 0x0000001040400819 */ /* 0x000fe200000006ff */
[----:B------:R-:W-:Y:S01]  /*4480*/  @P0 FADD.FTZ R142, R142, R65 ;  /* 0x000000418e8e0221 */ /* 0x000fe20000010000 */
[----:B------:R-:W-:Y:S01]  /*4490*/  @P0 SHF.R.U32.HI R65, RZ, 0x10, R107 ;  /* 0x00000010ff410819 */ /* 0x000fe2000001166b */
[----:B------:R-:W-:Y:S01]  /*44a0*/  @P0 FADD.FTZ R134, R134, R5 ;  /* 0x0000000586860221 */ /* 0x000fe20000010000 */
[--C-:B------:R-:W-:Y:S02]  /*44b0*/  @P0 IMAD.MOV.U32 R5, RZ, RZ, R107.reuse ;  /* 0x000000ffff050224 */ /* 0x100fe400078e006b */
[----:B------:R-:W-:Y:S01]  /*44c0*/  @P0 FADD.FTZ R135, R135, R64 ;  /* 0x0000004087870221 */ /* 0x000fe20000010000 */
[----:B------:R-:W-:Y:S01]  /*44d0*/  @P0 SHF.R.U64 R64, R106, 0x10, R107 ;  /* 0x000000106a400819 */ /* 0x000fe2000000126b */
[----:B------:R-:W-:Y:S01]  /*44e0*/  @P0 IMAD.U32 R65, R65, 0x10000, RZ ;  /* 0x0001000041410824 */ /* 0x000fe200078e00ff */
[----:B------:R-:W-:Y:S01]  /*44f0*/  @P2 PRMT R155, R128, 0x7610, R155 ;  /* 0x00007610809b2816 */ /* 0x000fe2000000009b */
[----:B------:R3:W2:Y:S01]  /*4500*/  F2F.BF16.F32 R146, R144 ;  /* 0x0000009000927304 */ /* 0x0006a20000202000 */
[----:B------:R-:W-:Y:S01]  /*4510*/  @P0 SHF.L.U32 R64, R64, 0x10, RZ ;  /* 0x0000001040400819 */ /* 0x000fe200000006ff */
[----:B------:R-:W-:Y:S01]  /*4520*/  @P0 FADD.FTZ R132, R132, R65 ;  /* 0x0000004184840221 */ /* 0x000fe20000010000 */
[----:B------:R-:W-:-:S02]  /*4530*/  @P0 SHF.L.U32 R5, R5, 0x10, RZ ;  /* 0x0000001005050819 */ /* 0x000fc400000006ff */
[----:B------:R-:W-:Y:S01]  /*4540*/  @P2 PRMT R156, R139, 0x7610, R156 ;  /* 0x000076108b9c2816 */ /* 0x000fe2000000009c */
[----:B------:R-:W-:Y:S01]  /*4550*/  @P0 FADD.FTZ R133, R133, R64 ;  /* 0x0000004085850221 */ /* 0x000fe20000010000 */
[----:B0-----:R-:W-:-:S04]  /*4560*/  IMAD.WIDE.U32 R64, R222, 0x10000, RZ ;  /* 0x00010000de407825 */ /* 0x001fc800078e00ff */
[----:B------:R-:W-:Y:S01]  /*4570*/  @P0 FADD.FTZ R131, R131, R5 ;  /* 0x0000000583830221 */ /* 0x000fe20000010000 */
[----:B------:R-:W-:Y:S01]  /*4580*/  SHF.L.U32 R5, R218, 0x10, RZ ;  /* 0x00000010da057819 */ /* 0x000fe200000006ff */
[----:B------:R3:W0:Y:S01]  /*4590*/  F2F.BF16.F32 R147, R187 ;  /* 0x000000bb00937304 */ /* 0x0006220000202000 */
[----:B------:R-:W-:Y:S02]  /*45a0*/  @P1 F2FP.BF16.F32.PACK_AB R231, RZ, R231 ;  /* 0x000000e7ffe7123e */ /* 0x000fe400000010ff */
[----:B------:R-:W-:Y:S02]  /*45b0*/  LOP3.LUT R65, R65, R5, R228, 0xfe, !PT ;  /* 0x0000000541417212 */ /* 0x000fe400078efee4 */
[----:B------:R-:W-:Y:S02]  /*45c0*/  @P1 F2FP.BF16.F32.PACK_AB R5, RZ, R129 ;  /* 0x00000081ff05123e */ /* 0x000fe400000010ff */
[----:B------:R-:W-:Y:S01]  /*45d0*/  @P1 F2FP.BF16.F32.PACK_AB R232, RZ, R232 ;  /* 0x000000e8ffe8123e */ /* 0x000fe200000010ff */
[----:B------:R3:W0:Y:S01]  /*45e0*/  F2F.BF16.F32 R173, R188 ;  /* 0x000000bc00ad7304 */ /* 0x0006220000202000 */
[----:B------:R-:W-:-:S02]  /*45f0*/  @P2 PRMT R157, R230, 0x7610, R157 ;  /* 0x00007610e69d2816 */ /* 0x000fc4000000009d */
[----:B------:R-:W-:Y:S02]  /*4600*/  LOP3.LUT R64, R64, R130, RZ, 0xfc, !PT ;  /* 0x0000008240407212 */ /* 0x000fe400078efcff */
[----:B------:R-:W-:Y:S02]  /*4610*/  @P1 PRMT R151, R5, 0x7610, R151 ;  /* 0x0000761005971816 */ /* 0x000fe40000000097 */
[----:B------:R-:W-:Y:S01]  /*4620*/  @P1 PRMT R152, R229, 0x7610, R152 ;  /* 0x00007610e5981816 */ /* 0x000fe20000000098 */
[----:B------:R3:W0:Y:S01]  /*4630*/  F2F.BF16.F32 R181, R145 ;  /* 0x0000009100b57304 */ /* 0x0006220000202000 */
[----:B------:R-:W-:Y:S02]  /*4640*/  @P1 PRMT R153, R231, 0x7610, R153 ;  /* 0x00007610e7991816 */ /* 0x000fe40000000099 */
[----:B------:R-:W-:Y:S02]  /*4650*/  @P1 PRMT R154, R232, 0x7610, R154 ;  /* 0x00007610e89a1816 */ /* 0x000fe4000000009a */
[----:B------:R-:W-:-:S03]  /*4660*/  @P2 PRMT R158, R227, 0x7610, R158 ;  /* 0x00007610e39e2816 */ /* 0x000fc6000000009e */
[----:B------:R3:W0:Y:S08]  /*4670*/  F2F.BF16.F32 R136, R143 ;  /* 0x0000008f00887304 */ /* 0x0006300000202000 */
[----:B------:R3:W0:Y:S08]  /*4680*/  F2F.BF16.F32 R137, R142 ;  /* 0x0000008e00897304 */ /* 0x0006300000202000 */
[----:B------:R3:W0:Y:S08]  /*4690*/  F2F.BF16.F32 R138, R141 ;  /* 0x0000008d008a7304 */ /* 0x0006300000202000 */
[----:B------:R3:W0:Y:S08]  /*46a0*/  F2F.BF16.F32 R139, R135 ;  /* 0x00000087008b7304 */ /* 0x0006300000202000 */
[----:B------:R3:W0:Y:S08]  /*46b0*/  F2F.BF16.F32 R128, R134 ;  /* 0x0000008600807304 */ /* 0x0006300000202000 */
[----:B------:R3:W0:Y:S01]  /*46c0*/  F2F.BF16.F32 R129, R133 ;  /* 0x0000008500817304 */ /* 0x0006220000202000 */
[----:B-12-4-:R-:W-:Y:S05]  /*46d0*/  @!P2 BRA `(.L_x_73) ;  /* 0x000000000020a947 */ /* 0x016fea0003800000 */
[----:B------:R-:W-:Y:S02]  /*46e0*/  LOP3.LUT R66, R156, 0xffff, RZ, 0xc0, !PT ;  /* 0x0000ffff9c427812 */ /* 0x000fe400078ec0ff */
[----:B------:R-:W-:Y:S02]  /*46f0*/  PRMT R5, R157, 0x5410, R158 ;  /* 0x000054109d057816 */ /* 0x000fe4000000009e */
[----:B------:R-:W-:Y:S01]  /*4700*/  IADD3 R120, P5, R7, UR18, RZ ;  /* 0x0000001207787c10 */ /* 0x000fe2000ffbe0ff */
[----:B------:R-:W-:-:S03]  /*4710*/  IMAD.WIDE.U32 R66, R66, 0x10000, RZ ;  /* 0x0001000042427825 */ /* 0x000fc600078e00ff */
[----:B------:R-:W-:Y:S02]  /*4720*/  IADD3.X R121, R6, UR19, RZ, P5, !PT ;  /* 0x0000001306797c10 */ /* 0x000fe4000affe4ff */
[----:B------:R-:W-:Y:S02]  /*4730*/  LOP3.LUT R67, R5, R67, RZ, 0xfc, !PT ;  /* 0x0000004305437212 */ /* 0x000fe400078efcff */
[----:B------:R-:W-:-:S05]  /*4740*/  LOP3.LUT R66, R66, 0xffff, R155, 0xf8, !PT ;  /* 0x0000ffff42427812 */ /* 0x000fca00078ef89b */
[----:B------:R1:W-:Y:S02]  /*4750*/  STG.E.64 desc[UR6][R120.64], R66 ;  /* 0x0000004278007986 */ /* 0x0003e4000c101b06 */
.L_x_73:
[----:B------:R-:W-:Y:S01]  /*4760*/  @P2 PRMT R155, R130, 0x7610, R155 ;  /* 0x00007610829b2816 */ /* 0x000fe2000000009b */
[----:B------:R-:W-:Y:S01]  /*4770*/  IMAD.WIDE.U32 R6, R202, 0x10000, RZ ;  /* 0x00010000ca067825 */ /* 0x000fe200078e00ff */
[----:B------:R2:W4:Y:S01]  /*4780*/  F2F.BF16.F32 R130, R131 ;  /* 0x0000008300827304 */ /* 0x0005220000202000 */
[----:B-1----:R-:W-:Y:S02]  /*4790*/  IADD3 R66, P5, R4, UR20, RZ ;  /* 0x0000001404427c10 */ /* 0x002fe4000ffbe0ff */
[----:B------:R-:W-:Y:S01]  /*47a0*/  IMAD.U32 R5, R204, 0x10000, RZ ;  /* 0x00010000cc057824 */ /* 0x000fe200078e00ff */
[----:B------:R-:W-:Y:S02]  /*47b0*/  @P2 PRMT R156, R222, 0x7610, R156 ;  /* 0x00007610de9c2816 */ /* 0x000fe4000000009c */
[----:B------:R-:W-:Y:S02]  /*47c0*/  @P2 PRMT R157, R228, 0x7610, R157 ;  /* 0x00007610e49d2816 */ /* 0x000fe4000000009d */
[----:B------:R-:W-:-:S02]  /*47d0*/  IADD3.X R67, R3, UR21, RZ, P5, !PT ;  /* 0x0000001503437c10 */ /* 0x000fc4000affe4ff */
[----:B------:R-:W-:Y:S02]  /*47e0*/  LOP3.LUT R7, R7, R5, R203, 0xfe, !PT ;  /* 0x0000000507077212 */ /* 0x000fe400078efecb */
[----:B------:R-:W-:Y:S02]  /*47f0*/  LOP3.LUT R6, R6, R127, RZ, 0xfc, !PT ;  /* 0x0000007f06067212 */ /* 0x000fe400078efcff */
[----:B------:R-:W-:Y:S01]  /*4800*/  @P1 F2FP.BF16.F32.PACK_AB R140, RZ, R140 ;  /* 0x0000008cff8c123e */ /* 0x000fe200000010ff */
[----:B--2-4-:R-:W-:Y:S06]  /*4810*/  @!P1 BRA `(.L_x_74) ;  /* 0x0000000000209947 */ /* 0x014fec0003800000 */
        /* <DEDUP_REMOVED lines=8> */
.L_x_74:
[----:B------:R-:W-:Y:S01]  /*48a0*/  @P1 PRMT R151, R140, 0x7610, R151 ;  /* 0x000076108c971816 */ /* 0x000fe20000000097 */
[----:B------:R2:W-:Y:S01]  /*48b0*/  STG.E.64 desc[UR6][R66.64], R64 ;  /* 0x0000004042007986 */ /* 0x0005e2000c101b06 */
[----:B------:R4:W3:Y:S01]  /*48c0*/  F2F.BF16.F32 R140, R132 ;  /* 0x00000084008c7304 */ /* 0x0008e20000202000 */
[----:B0-----:R-:W-:Y:S01]  /*48d0*/  IMAD.U32 R5, R181, 0x10000, RZ ;  /* 0x00010000b5057824 */ /* 0x001fe200078e00ff */
[----:B-1----:R-:W-:Y:S02]  /*48e0*/  SHF.L.U32 R120, R190, 0x10, RZ ;  /* 0x00000010be787819 */ /* 0x002fe400000006ff */
[----:B------:R-:W-:Y:S01]  /*48f0*/  @P2 PRMT R158, R218, 0x7610, R158 ;  /* 0x00007610da9e2816 */ /* 0x000fe2000000009e */
[----:B--2---:R-:W-:-:S04]  /*4900*/  IMAD.WIDE.U32 R64, R186, 0x10000, RZ ;  /* 0x00010000ba407825 */ /* 0x004fc800078e00ff */
[----:B------:R-:W-:Y:S01]  /*4910*/  IMAD.WIDE.U32 R66, R147, 0x10000, RZ ;  /* 0x0001000093427825 */ /* 0x000fe200078e00ff */
[----:B------:R-:W-:Y:S02]  /*4920*/  LOP3.LUT R65, R65, R120, R189, 0xfe, !PT ;  /* 0x0000007841417212 */ /* 0x000fe400078efebd */
[----:B------:R-:W-:Y:S02]  /*4930*/  LOP3.LUT R64, R64, R185, RZ, 0xfc, !PT ;  /* 0x000000b940407212 */ /* 0x000fe400078efcff */
[----:B------:R-:W-:Y:S02]  /*4940*/  LOP3.LUT R67, R67, R5, R173, 0xfe, !PT ;  /* 0x0000000543437212 */ /* 0x000fe400078efead */
[----:B------:R-:W-:Y:S01]  /*4950*/  LOP3.LUT R66, R66, R146, RZ, 0xfc, !PT ;  /* 0x0000009242427212 */ /* 0x000fe200078efcff */
[----:B---34-:R-:W-:Y:S06]  /*4960*/  @!P2 BRA `(.L_x_75) ;  /* 0x000000000020a947 */ /* 0x018fec0003800000 */
[----:B------:R-:W-:Y:S02]  /*4970*/  LOP3.LUT R120, R156, 0xffff, RZ, 0xc0, !PT ;  /* 0x0000ffff9c787812 */ /* 0x000fe400078ec0ff */
[----:B------:R-:W-:Y:S02]  /*4980*/  PRMT R5, R157, 0x5410, R158 ;  /* 0x000054109d057816 */ /* 0x000fe4000000009e */
[----:B------:R-:W-:Y:S01]  /*4990*/  IADD3 R4, P5, R4, UR18, RZ ;  /* 0x0000001204047c10 */ /* 0x000fe2000ffbe0ff */
[----:B------:R-:W-:-:S05]  /*49a0*/  IMAD.WIDE.U32 R120, R120, 0x10000, RZ ;  /* 0x0001000078787825 */ /* 0x000fca00078e00ff */
[----:B------:R-:W-:Y:S02]  /*49b0*/  LOP3.LUT R121, R5, R121, RZ, 0xfc, !PT ;  /* 0x0000007905797212 */ /* 0x000fe400078efcff */
[----:B------:R-:W-:Y:S02]  /*49c0*/  LOP3.LUT R120, R120, 0xffff, R155, 0xf8, !PT ;  /* 0x0000ffff78787812 */ /* 0x000fe400078ef89b */
[----:B------:R-:W-:-:S05]  /*49d0*/  IADD3.X R5, R3, UR19, RZ, P5, !PT ;  /* 0x0000001303057c10 */ /* 0x000fca000affe4ff */
[----:B------:R0:W-:Y:S02]  /*49e0*/  STG.E.64 desc[UR6][R4.64], R120 ;  /* 0x0000007804007986 */ /* 0x0001e4000c101b06 */
.L_x_75:
[----:B0-----:R-:W-:Y:S01]  /*49f0*/  IMAD.WIDE.U32 R4, R137, 0x10000, RZ ;  /* 0x0001000089047825 */ /* 0x001fe200078e00ff */
[----:B------:R-:W-:Y:S02]  /*4a00*/  SHF.L.U32 R122, R139, 0x10, RZ ;  /* 0x000000108b7a7819 */ /* 0x000fe400000006ff */
[----:B------:R-:W-:Y:S01]  /*4a10*/  @P2 PRMT R155, R127, 0x7610, R155 ;  /* 0x000076107f9b2816 */ /* 0x000fe2000000009b */
[----:B------:R-:W-:Y:S01]  /*4a20*/  IMAD.WIDE.U32 R120, R129, 0x10000, RZ ;  /* 0x0001000081787825 */ /* 0x000fe200078e00ff */
[----:B------:R-:W-:Y:S02]  /*4a30*/  LOP3.LUT R5, R5, R122, R138, 0xfe, !PT ;  /* 0x0000007a05057212 */ /* 0x000fe400078efe8a */
[----:B------:R-:W-:Y:S01]  /*4a40*/  @P1 F2FP.BF16.F32.PACK_AB R211, RZ, R211 ;  /* 0x000000d3ffd3123e */ /* 0x000fe200000010ff */
[----:B------:R-:W-:Y:S01]  /*4a50*/  IMAD.U32 R3, R140, 0x10000, RZ ;  /* 0x000100008c037824 */ /* 0x000fe200078e00ff */
[----:B------:R-:W-:Y:S02]  /*4a60*/  @P1 F2FP.BF16.F32.PACK_AB R212, RZ, R212 ;  /* 0x000000d4ffd4123e */ /* 0x000fe400000010ff */
[----:B------:R-:W-:-:S02]  /*4a70*/  @P1 F2FP.BF16.F32.PACK_AB R127, RZ, R195 ;  /* 0x000000c3ff7f123e */ /* 0x000fc400000010ff */
[----:B------:R-:W-:Y:S02]  /*4a80*/  IADD3 R122, P5, R2, UR20, RZ ;  /* 0x00000014027a7c10 */ /* 0x000fe4000ffbe0ff */
[----:B------:R-:W-:Y:S02]  /*4a90*/  LOP3.LUT R121, R121, R3, R130, 0xfe, !PT ;  /* 0x0000000379797212 */ /* 0x000fe400078efe82 */
[----:B------:R-:W-:Y:S02]  /*4aa0*/  @P2 PRMT R156, R202, 0x7610, R156 ;  /* 0x00007610ca9c2816 */ /* 0x000fe4000000009c */
[----:B------:R-:W-:Y:S02]  /*4ab0*/  LOP3.LUT R4, R4, R136, RZ, 0xfc, !PT ;  /* 0x0000008804047212 */ /* 0x000fe400078efcff */
[----:B------:R-:W-:Y:S02]  /*4ac0*/  LOP3.LUT R120, R120, R128, RZ, 0xfc, !PT ;  /* 0x0000008078787212 */ /* 0x000fe400078efcff */
[----:B------:R-:W-:-:S02]  /*4ad0*/  @P1 PRMT R152, R211, 0x7610, R152 ;  /* 0x00007610d3981816 */ /* 0x000fc40000000098 */
[----:B------:R-:W-:Y:S02]  /*4ae0*/  @P1 PRMT R153, R212, 0x7610, R153 ;  /* 0x00007610d4991816 */ /* 0x000fe40000000099 */
[----:B------:R-:W-:Y:S02]  /*4af0*/  @P2 PRMT R157, R203, 0x7610, R157 ;  /* 0x00007610cb9d2816 */ /* 0x000fe4000000009d */
[----:B------:R-:W-:Y:S02]  /*4b00*/  @P2 PRMT R158, R204, 0x7610, R158 ;  /* 0x00007610cc9e2816 */ /* 0x000fe4000000009e */
[----:B------:R-:W-:Y:S02]  /*4b10*/  @P1 F2FP.BF16.F32.PACK_AB R3, RZ, R125 ;  /* 0x0000007dff03123e */ /* 0x000fe400000010ff */
[----:B------:R-:W-:Y:S02]  /*4b20*/  @P1 F2FP.BF16.F32.PACK_AB R195, RZ, R124 ;  /* 0x0000007cffc3123e */ /* 0x000fe400000010ff */
[----:B------:R-:W-:-:S02]  /*4b30*/  @P1 F2FP.BF16.F32.PACK_AB R202, RZ, R126 ;  /* 0x0000007effca123e */ /* 0x000fc400000010ff */
[----:B------:R-:W-:Y:S02]  /*4b40*/  IADD3.X R123, R0, UR21, RZ, P5, !PT ;  /* 0x00000015007b7c10 */ /* 0x000fe4000affe4ff */
[----:B------:R-:W-:Y:S01]  /*4b50*/  @P1 PRMT R154, R127, 0x7610, R154 ;  /* 0x000076107f9a1816 */ /* 0x000fe2000000009a */
[----:B------:R-:W-:Y:S06]  /*4b60*/  @!P1 BRA `(.L_x_76) ;  /* 0x0000000000209947 */ /* 0x000fec0003800000 */
        /* <DEDUP_REMOVED lines=8> */
.L_x_76:
[----:B------:R1:W-:Y:S01]  /*4bf0*/  STG.E.64 desc[UR6][R122.64], R6 ;  /* 0x000000067a007986 */ /* 0x0003e2000c101b06 */
[----:B------:R-:W-:Y:S02]  /*4c00*/  @P1 PRMT R151, R3, 0x7610, R151 ;  /* 0x0000761003971816 */ /* 0x000fe40000000097 */
[----:B------:R-:W-:Y:S02]  /*4c10*/  @P1 PRMT R152, R195, 0x7610, R152 ;  /* 0x00007610c3981816 */ /* 0x000fe40000000098 */
[----:B------:R-:W-:Y:S01]  /*4c20*/  @P1 PRMT R153, R202, 0x7610, R153 ;  /* 0x00007610ca991816 */ /* 0x000fe20000000099 */
[----:B------:R-:W-:Y:S06]  /*4c30*/  @!P2 BRA `(.L_x_77) ;  /* 0x000000000020a947 */ /* 0x000fec0003800000 */
[----:B-1----:R-:W-:Y:S02]  /*4c40*/  LOP3.LUT R6, R156, 0xffff, RZ, 0xc0, !PT ;  /* 0x0000ffff9c067812 */ /* 0x002fe400078ec0ff */
[----:B------:R-:W-:Y:S02]  /*4c50*/  PRMT R3, R157, 0x5410, R158 ;  /* 0x000054109d037816 */ /* 0x000fe4000000009e */
[----:B------:R-:W-:Y:S01]  /*4c60*/  IADD3 R2, P5, R2, UR18, RZ ;  /* 0x0000001202027c10 */ /* 0x000fe2000ffbe0ff */
[----:B------:R-:W-:-:S05]  /*4c70*/  IMAD.WIDE.U32 R6, R6, 0x10000, RZ ;  /* 0x0001000006067825 */ /* 0x000fca00078e00ff */
[----:B------:R-:W-:Y:S02]  /*4c80*/  LOP3.LUT R7, R3, R7, RZ, 0xfc, !PT ;  /* 0x0000000703077212 */ /* 0x000fe400078efcff */
[----:B------:R-:W-:Y:S02]  /*4c90*/  LOP3.LUT R6, R6, 0xffff, R155, 0xf8, !PT ;  /* 0x0000ffff06067812 */ /* 0x000fe400078ef89b */
[----:B------:R-:W-:-:S05]  /*4ca0*/  IADD3.X R3, R0, UR19, RZ, P5, !PT ;  /* 0x0000001300037c10 */ /* 0x000fca000affe4ff */
[----:B------:R2:W-:Y:S02]  /*4cb0*/  STG.E.64 desc[UR6][R2.64], R6 ;  /* 0x0000000602007986 */ /* 0x0005e4000c101b06 */
.L_x_77:
[----:B------:R-:W-:Y:S02]  /*4cc0*/  @P1 F2FP.BF16.F32.PACK_AB R182, RZ, R182 ;  /* 0x000000b6ffb6123e */ /* 0x000fe400000010ff */
[----:B--2---:R-:W-:Y:S02]  /*4cd0*/  IADD3 R2, P5, R160, UR20, RZ ;  /* 0x00000014a0027c10 */ /* 0x004fe4000ffbe0ff */
[----:B------:R-:W-:Y:S02]  /*4ce0*/  @P2 PRMT R155, R185, 0x7610, R155 ;  /* 0x00007610b99b2816 */ /* 0x000fe4000000009b */
[----:B------:R-:W-:Y:S02]  /*4cf0*/  @P2 PRMT R156, R186, 0x7610, R156 ;  /* 0x00007610ba9c2816 */ /* 0x000fe4000000009c */
[----:B------:R-:W-:Y:S02]  /*4d00*/  @P2 PRMT R157, R189, 0x7610, R157 ;  /* 0x00007610bd9d2816 */ /* 0x000fe4000000009d */
[----:B------:R-:W-:-:S02]  /*4d10*/  @P2 PRMT R158, R190, 0x7610, R158 ;  /* 0x00007610be9e2816 */ /* 0x000fc4000000009e */
[----:B------:R-:W-:Y:S02]  /*4d20*/  @P1 F2FP.BF16.F32.PACK_AB R144, RZ, R144 ;  /* 0x00000090ff90123e */ /* 0x000fe400000010ff */
[----:B------:R-:W-:Y:S02]  /*4d30*/  @P1 F2FP.BF16.F32.PACK_AB R187, RZ, R187 ;  /* 0x000000bbffbb123e */ /* 0x000fe400000010ff */
[----:B------:R-:W-:Y:S02]  /*4d40*/  @P1 F2FP.BF16.F32.PACK_AB R188, RZ, R188 ;  /* 0x000000bcffbc123e */ /* 0x000fe400000010ff */
[----:B------:R-:W-:Y:S02]  /*4d50*/  IADD3.X R3, R159, UR21, RZ, P5, !PT ;  /* 0x000000159f037c10 */ /* 0x000fe4000affe4ff */
        /* <DEDUP_REMOVED lines=10> */
.L_x_78:
[----:B------:R3:W-:Y:S01]  /*4e00*/  STG.E.64 desc[UR6][R2.64], R64 ;  /* 0x0000004002007986 */ /* 0x0007e2000c101b06 */
[----:B------:R-:W-:Y:S02]  /*4e10*/  @P1 PRMT R151, R144, 0x7610, R151 ;  /* 0x0000761090971816 */ /* 0x000fe40000000097 */
[----:B------:R-:W-:Y:S02]  /*4e20*/  @P1 PRMT R152, R187, 0x7610, R152 ;  /* 0x00007610bb981816 */ /* 0x000fe40000000098 */
[----:B------:R-:W-:Y:S01]  /*4e30*/  @P1 PRMT R153, R188, 0x7610, R153 ;  /* 0x00007610bc991816 */ /* 0x000fe20000000099 */
[----:B------:R-:W-:Y:S06]  /*4e40*/  @!P2 BRA `(.L_x_79) ;  /* 0x000000000020a947 */ /* 0x000fec0003800000 */
[----:B-12---:R-:W-:Y:S02]  /*4e50*/  LOP3.LUT R6, R156, 0xffff, RZ, 0xc0, !PT ;  /* 0x0000ffff9c067812 */ /* 0x006fe400078ec0ff */
[----:B---3--:R-:W-:Y:S02]  /*4e60*/  IADD3 R2, P5, R160, UR18, RZ ;  /* 0x00000012a0027c10 */ /* 0x008fe4000ffbe0ff */
[----:B------:R-:W-:Y:S01]  /*4e70*/  PRMT R65, R157, 0x5410, R158 ;  /* 0x000054109d417816 */ /* 0x000fe2000000009e */
[----:B------:R-:W-:Y:S01]  /*4e80*/  IMAD.WIDE.U32 R6, R6, 0x10000, RZ ;  /* 0x0001000006067825 */ /* 0x000fe200078e00ff */
[----:B------:R-:W-:-:S04]  /*4e90*/  IADD3.X R3, R159, UR19, RZ, P5, !PT ;  /* 0x000000139f037c10 */ /* 0x000fc8000affe4ff */
[----:B------:R-:W-:Y:S02]  /*4ea0*/  LOP3.LUT R7, R65, R7, RZ, 0xfc, !PT ;  /* 0x0000000741077212 */ /* 0x000fe400078efcff */
[----:B------:R-:W-:-:S05]  /*4eb0*/  LOP3.LUT R6, R6, 0xffff, R155, 0xf8, !PT ;  /* 0x0000ffff06067812 */ /* 0x000fca00078ef89b */
[----:B------:R4:W-:Y:S02]  /*4ec0*/  STG.E.64 desc[UR6][R2.64], R6 ;  /* 0x0000000602007986 */ /* 0x0009e4000c101b06 */
.L_x_79:
[----:B------:R-:W-:Y:S02]  /*4ed0*/  @P1 F2FP.BF16.F32.PACK_AB R145, RZ, R145 ;  /* 0x00000091ff91123e */ /* 0x000fe400000010ff */
[----:B---34-:R-:W-:Y:S02]  /*4ee0*/  IADD3 R2, P5, R161, UR20, RZ ;  /* 0x00000014a1027c10 */ /* 0x018fe4000ffbe0ff */
        /* <DEDUP_REMOVED lines=10> */
[----:B------:R-:W-:Y:S02]  /*4f90*/  LOP3.LUT R64, R152, 0xffff, RZ, 0xc0, !PT ;  /* 0x0000ffff98407812 */ /* 0x000fe400078ec0ff */
[----:B-12---:R-:W-:Y:S02]  /*4fa0*/  IADD3 R6, P5, R161, UR16, RZ ;  /* 0x00000010a1067c10 */ /* 0x006fe4000ffbe0ff */
[----:B------:R-:W-:Y:S01]  /*4fb0*/  PRMT R123, R153, 0x5410, R154 ;  /* 0x00005410997b7816 */ /* 0x000fe2000000009a */
[----:B------:R-:W-:Y:S01]  /*4fc0*/  IMAD.WIDE.U32 R64, R64, 0x10000, RZ ;  /* 0x0001000040407825 */ /* 0x000fe200078e00ff */
[----:B------:R-:W-:-:S04]  /*4fd0*/  IADD3.X R7, R162, UR17, RZ, P5, !PT ;  /* 0x00000011a2077c10 */ /* 0x000fc8000affe4ff */
[----:B------:R-:W-:Y:S02]  /*4fe0*/  LOP3.LUT R65, R123, R65, RZ, 0xfc, !PT ;  /* 0x000000417b417212 */ /* 0x000fe400078efcff */
[----:B------:R-:W-:-:S05]  /*4ff0*/  LOP3.LUT R64, R64, 0xffff, R151, 0xf8, !PT ;  /* 0x0000ffff40407812 */ /* 0x000fca00078ef897 */
[----:B------:R3:W-:Y:S02]  /*5000*/  STG.E.64 desc[UR6][R6.64], R64 ;  /* 0x0000004006007986 */ /* 0x0007e4000c101b06 */
.L_x_80:
[----:B------:R4:W-:Y:S01]  /*5010*/  STG.E.64 desc[UR6][R2.64], R66 ;  /* 0x0000004202007986 */ /* 0x0009e2000c101b06 */
[----:B------:R-:W-:Y:S02]  /*5020*/  @P1 PRMT R151, R143, 0x7610, R151 ;  /* 0x000076108f971816 */ /* 0x000fe40000000097 */
[----:B------:R-:W-:Y:S02]  /*5030*/  @P1 PRMT R152, R142, 0x7610, R152 ;  /* 0x000076108e981816 */ /* 0x000fe40000000098 */
[----:B------:R-:W-:Y:S01]  /*5040*/  @P1 PRMT R153, R141, 0x7610, R153 ;  /* 0x000076108d991816 */ /* 0x000fe20000000099 */
[----:B------:R-:W-:Y:S06]  /*5050*/  @!P2 BRA `(.L_x_81) ;  /* 0x000000000020a947 */ /* 0x000fec0003800000 */
[----:B-123--:R-:W-:Y:S02]  /*5060*/  LOP3.LUT R6, R156, 0xffff, RZ, 0xc0, !PT ;  /* 0x0000ffff9c067812 */ /* 0x00efe400078ec0ff */
[----:B----4-:R-:W-:Y:S02]  /*5070*/  IADD3 R2, P5, R161, UR18, RZ ;  /* 0x00000012a1027c10 */ /* 0x010fe4000ffbe0ff */
[----:B------:R-:W-:Y:S01]  /*5080*/  PRMT R65, R157, 0x5410, R158 ;  /* 0x000054109d417816 */ /* 0x000fe2000000009e */
[----:B------:R-:W-:Y:S01]  /*5090*/  IMAD.WIDE.U32 R6, R6, 0x10000, RZ ;  /* 0x0001000006067825 */ /* 0x000fe200078e00ff */
[----:B------:R-:W-:-:S04]  /*50a0*/  IADD3.X R3, R162, UR19, RZ, P5, !PT ;  /* 0x00000013a2037c10 */ /* 0x000fc8000affe4ff */
[----:B------:R-:W-:Y:S02]  /*50b0*/  LOP3.LUT R7, R65, R7, RZ, 0xfc, !PT ;  /* 0x0000000741077212 */ /* 0x000fe400078efcff */
[----:B------:R-:W-:-:S05]  /*50c0*/  LOP3.LUT R6, R6, 0xffff, R155, 0xf8, !PT ;  /* 0x0000ffff06067812 */ /* 0x000fca00078ef89b */
[----:B------:R1:W-:Y:S02]  /*50d0*/  STG.E.64 desc[UR6][R2.64], R6 ;  /* 0x0000000602007986 */ /* 0x0003e4000c101b06 */
.L_x_81:
[----:B------:R-:W-:Y:S02]  /*50e0*/  @P1 F2FP.BF16.F32.PACK_AB R135, RZ, R135 ;  /* 0x00000087ff87123e */ /* 0x000fe400000010ff */
[----:B------:R-:W-:Y:S02]  /*50f0*/  @P2 PRMT R155, R136, 0x7610, R155 ;  /* 0x00007610889b2816 */ /* 0x000fe4000000009b */
[----:B------:R-:W-:Y:S02]  /*5100*/  @P2 PRMT R156, R137, 0x7610, R156 ;  /* 0x00007610899c2816 */ /* 0x000fe4000000009c */
[----:B------:R-:W-:Y:S02]  /*5110*/  @P2 PRMT R157, R138, 0x7610, R157 ;  /* 0x000076108a9d2816 */ /* 0x000fe4000000009d */
[----:B------:R-:W-:Y:S02]  /*5120*/  @P2 PRMT R158, R139, 0x7610, R158 ;  /* 0x000076108b9e2816 */ /* 0x000fe4000000009e */
[----:B------:R-:W-:-:S02]  /*5130*/  @P1 F2FP.BF16.F32.PACK_AB R134, RZ, R134 ;  /* 0x00000086ff86123e */ /* 0x000fc400000010ff */
        /* <DEDUP_REMOVED lines=10> */
.L_x_82:
[----:B-123--:R-:W-:Y:S02]  /*51e0*/  IADD3 R6, P5, R148, UR20, RZ ;  /* 0x0000001494067c10 */ /* 0x00efe4000ffbe0ff */
[----:B------:R-:W-:Y:S02]  /*51f0*/  @P1 F2FP.BF16.F32.PACK_AB R133, RZ, R133 ;  /* 0x00000085ff85123e */ /* 0x000fe400000010ff */
[----:B------:R-:W-:Y:S02]  /*5200*/  IADD3.X R7, R149, UR21, RZ, P5, !PT ;  /* 0x0000001595077c10 */ /* 0x000fe4000affe4ff */
[----:B------:R-:W-:Y:S02]  /*5210*/  @P1 F2FP.BF16.F32.PACK_AB R131, RZ, R131 ;  /* 0x00000083ff83123e */ /* 0x000fe400000010ff */
[----:B------:R-:W-:Y:S01]  /*5220*/  @P1 F2FP.BF16.F32.PACK_AB R132, RZ, R132 ;  /* 0x00000084ff84123e */ /* 0x000fe200000010ff */
[----:B------:R1:W-:Y:S01]  /*5230*/  STG.E.64 desc[UR6][R6.64], R4 ;  /* 0x0000000406007986 */ /* 0x0003e2000c101b06 */
[----:B----4-:R-:W-:-:S02]  /*5240*/  IADD3 R2, P6, R163, UR20, RZ ;  /* 0x00000014a3027c10 */ /* 0x010fc4000ffde0ff */
[----:B------:R-:W-:Y:S02]  /*5250*/  @P1 PRMT R151, R134, 0x7610, R151 ;  /* 0x0000761086971816 */ /* 0x000fe40000000097 */
[----:B------:R-:W-:Y:S02]  /*5260*/  @P1 PRMT R152, R133, 0x7610, R152 ;  /* 0x0000761085981816 */ /* 0x000fe40000000098 */
[----:B------:R-:W-:Y:S02]  /*5270*/  @P1 PRMT R153, R131, 0x7610, R153 ;  /* 0x0000761083991816 */ /* 0x000fe40000000099 */
[----:B------:R-:W-:Y:S02]  /*5280*/  @P1 PRMT R154, R132, 0x7610, R154 ;  /* 0x00007610849a1816 */ /* 0x000fe4000000009a */
[----:B------:R-:W-:Y:S01]  /*5290*/  IADD3.X R3, R164, UR21, RZ, P6, !PT ;  /* 0x00000015a4037c10 */ /* 0x000fe2000b7fe4ff */
[----:B------:R-:W-:Y:S06]  /*52a0*/  @!P2 BRA `(.L_x_83) ;  /* 0x000000000020a947 */ /* 0x000fec0003800000 */
[----:B-1----:R-:W-:Y:S02]  /*52b0*/  LOP3.LUT R4, R156, 0xffff, RZ, 0xc0, !PT ;  /* 0x0000ffff9c047812 */ /* 0x002fe400078ec0ff */
[----:B------:R-:W-:Y:S02]  /*52c0*/  IADD3 R148, P5, R148, UR18, RZ ;  /* 0x0000001294947c10 */ /* 0x000fe4000ffbe0ff */
[----:B------:R-:W-:Y:S01]  /*52d0*/  PRMT R7, R157, 0x5410, R158 ;  /* 0x000054109d077816 */ /* 0x000fe2000000009e */
[----:B------:R-:W-:Y:S01]  /*52e0*/  IMAD.WIDE.U32 R4, R4, 0x10000, RZ ;  /* 0x0001000004047825 */ /* 0x000fe200078e00ff */
[----:B------:R-:W-:-:S04]  /*52f0*/  IADD3.X R149, R149, UR19, RZ, P5, !PT ;  /* 0x0000001395957c10 */ /* 0x000fc8000affe4ff */
[----:B------:R-:W-:Y:S02]  /*5300*/  LOP3.LUT R5, R7, R5, RZ, 0xfc, !PT ;  /* 0x0000000507057212 */ /* 0x000fe400078efcff */
[----:B------:R-:W-:-:S05]  /*5310*/  LOP3.LUT R4, R4, 0xffff, R155, 0xf8, !PT ;  /* 0x0000ffff04047812 */ /* 0x000fca00078ef89b */
[----:B------:R2:W-:Y:S02]  /*5320*/  STG.E.64 desc[UR6][R148.64], R4 ;  /* 0x0000000494007986 */ /* 0x0005e4000c101b06 */
.L_x_83:
[----:B------:R-:W-:Y:S05]  /*5330*/  @!P1 BRA `(.L_x_84) ;  /* 0x0000000000209947 */ /* 0x000fea0003800000 */
[----:B-1----:R-:W-:Y:S02]  /*5340*/  LOP3.LUT R6, R152, 0xffff, RZ, 0xc0, !PT ;  /* 0x0000ffff98067812 */ /* 0x002fe400078ec0ff */
[----:B--2---:R-:W-:Y:S02]  /*5350*/  IADD3 R4, P1, R163, UR16, RZ ;  /* 0x00000010a3047c10 */ /* 0x004fe4000ff3e0ff */
[----:B------:R-:W-:Y:S01]  /*5360*/  PRMT R65, R153, 0x5410, R154 ;  /* 0x0000541099417816 */ /* 0x000fe2000000009a */
[----:B------:R-:W-:Y:S01]  /*5370*/  IMAD.WIDE.U32 R6, R6, 0x10000, RZ ;  /* 0x0001000006067825 */ /* 0x000fe200078e00ff */
[----:B------:R-:W-:-:S04]  /*5380*/  IADD3.X R5, R164, UR17, RZ, P1, !PT ;  /* 0x00000011a4057c10 */ /* 0x000fc80008ffe4ff */
[----:B------:R-:W-:Y:S02]  /*5390*/  LOP3.LUT R7, R65, R7, RZ, 0xfc, !PT ;  /* 0x0000000741077212 */ /* 0x000fe400078efcff */
[----:B------:R-:W-:-:S05]  /*53a0*/  LOP3.LUT R6, R6, 0xffff, R151, 0xf8, !PT ;  /* 0x0000ffff06067812 */ /* 0x000fca00078ef897 */
[----:B------:R3:W-:Y:S02]  /*53b0*/  STG.E.64 desc[UR6][R4.64], R6 ;  /* 0x0000000604007986 */ /* 0x0007e4000c101b06 */
.L_x_84:
[----:B------:R4:W-:Y:S01]  /*53c0*/  STG.E.64 desc[UR6][R2.64], R120 ;  /* 0x0000007802007986 */ /* 0x0009e2000c101b06 */
[----:B------:R-:W-:Y:S02]  /*53d0*/  @P2 PRMT R155, R128, 0x7610, R155 ;  /* 0x00007610809b2816 */ /* 0x000fe4000000009b */
        /* <DEDUP_REMOVED lines=12> */
.L_x_85:
[----:B------:R-:W-:Y:S01]  /*54a0*/  SEL R173, RZ, 0x1, P4 ;  /* 0x00000001ffad7807 */ /* 0x000fe20002000000 */
[----:B------:R-:W-:Y:S06]  /*54b0*/  @!P3 BRA `(.L_x_86) ;  /* 0xffffffb800e4b947 */ /* 0x000fec000383ffff */
[----:B------:R-:W-:Y:S01]  /*54c0*/  IMAD.MOV.U32 R134, RZ, RZ, R39 ;  /* 0x000000ffff867224 */ /* 0x000fe200078e0027 */
[----:B------:R-:W-:Y:S01]  /*54d0*/  MOV R128, R69 ;  /* 0x0000004500807202 */ /* 0x000fe20000000f00 */
        /* <DEDUP_REMOVED lines=10> */
[----:B-123--:R-:W-:Y:S01]  /*5580*/  IMAD.MOV.U32 R5, RZ, RZ, R20 ;  /* 0x000000ffff057224 */ /* 0x00efe200078e0014 */
[----:B------:R-:W-:Y:S01]  /*5590*/  MOV R138, R11 ;  /* 0x0000000b008a7202 */ /* 0x000fe20000000f00 */
[----:B------:R-:W-:Y:S01]  /*55a0*/  IMAD.MOV.U32 R98, RZ, RZ, R94 ;  /* 0x000000ffff627224 */ /* 0x000fe200078e005e */
[----:B------:R-:W-:Y:S01]  /*55b0*/  MOV R139, R10 ;  /* 0x0000000a008b7202 */ /* 0x000fe20000000f00 */
[----:B------:R-:W-:Y:S01]  /*55c0*/  IMAD.MOV.U32 R99, RZ, RZ, R95 ;  /* 0x000000ffff637224 */ /* 0x000fe200078e005f */
[----:B----4-:R-:W-:Y:S01]  /*55d0*/  MOV R120, R13 ;  /* 0x0000000d00787202 */ /* 0x010fe20000000f00 */
[----:B0-----:R-:W-:Y:S01]  /*55e0*/  IMAD.MOV.U32 R125, RZ, RZ, R172 ;  /* 0x000000ffff7d7224 */ /* 0x001fe200078e00ac */
        /* <DEDUP_REMOVED lines=72> */
[----:B------:R-:W-:-:S02]  /*5a70*/  MOV R52, R61 ;  /* 0x0000003d00347202 */ /* 0x000fc40000000f00 */
[----:B------:R-:W-:Y:S02]  /*5a80*/  MOV R100, R104 ;  /* 0x0000006800647202 */ /* 0x000fe40000000f00 */
[----:B------:R-:W-:Y:S02]  /*5a90*/  MOV R49, R32 ;  /* 0x0000002000317202 */ /* 0x000fe40000000f00 */
[----:B------:R-:W-:Y:S02]  /*5aa0*/  MOV R53, R60 ;  /* 0x0000003c00357202 */ /* 0x000fe40000000f00 */
[----:B------:R-:W-:Y:S02]  /*5ab0*/  MOV R81, R85 ;  /* 0x0000005500517202 */ /* 0x000fe40000000f00 */
[----:B------:R-:W-:Y:S02]  /*5ac0*/  MOV R50, R35 ;  /* 0x0000002300327202 */ /* 0x000fe40000000f00 */
[----:B------:R-:W-:-:S02]  /*5ad0*/  MOV R51, R34 ;  /* 0x0000002200337202 */ /* 0x000fc40000000f00 */
[----:B------:R-:W-:-:S07]  /*5ae0*/  MOV R55, R62 ;  /* 0x0000003e00377202 */ /* 0x000fce0000000f00 */
.L_x_69:
[----:B------:R-:W0:Y:S01]  /*5af0*/  S2R R34, SR_TID.X ;  /* 0x0000000000227919 */ /* 0x000e220000002100 */
[----:B------:R-:W0:Y:S08]  /*5b00*/  S2UR UR4, SR_CTAID.X ;  /* 0x00000000000479c3 */ /* 0x000e300000002500 */
[----:B------:R-:W1:Y:S08]  /*5b10*/  LDC.64 R2, c[0x0][0x2d0] ;  /* 0x0000b400ff027b82 */ /* 0x000e700000000a00 */
[----:B------:R-:W2:Y:S08]  /*5b20*/  LDC.64 R28, c[0x0][0x2d8] ;  /* 0x0000b600ff1c7b82 */ /* 0x000eb00000000a00 */
[----:B------:R-:W3:Y:S01]  /*5b30*/  LDC.64 R30, c[0x0][0x2e0] ;  /* 0x0000b800ff1e7b82 */ /* 0x000ee20000000a00 */
[----:B0-----:R-:W-:-:S07]  /*5b40*/  LEA.HI R0, R34, UR4, RZ, 0x18 ;  /* 0x0000000422007c11 */ /* 0x001fce000f8fc0ff */
[----:B------:R-:W0:Y:S01]  /*5b50*/  LDC.64 R32, c[0x0][0x2e8] ;  /* 0x0000ba00ff207b82 */ /* 0x000e220000000a00 */
[----:B------:R-:W-:Y:S01]  /*5b60*/  ULDC UR4, c[0x0][0x218] ;  /* 0x0000860000047ab9 */ /* 0x000fe20000000800 */
[----:B------:R-:W-:Y:S01]  /*5b70*/  LOP3.LUT R35, R34, 0xff, RZ, 0xc0, !PT ;  /* 0x000000ff22237812 */ /* 0x000fe200078ec0ff */
[----:B------:R-:W-:-:S05]  /*5b80*/  IMAD R0, R0, UR4, RZ ;  /* 0x0000000400007c24 */ /* 0x000fca000f8e02ff */
[----:B------:R-:W-:-:S05]  /*5b90*/  LEA.HI R35, R0, R35, RZ, 0x1e ;  /* 0x0000002300237211 */ /* 0x000fca00078ff0ff */
[----:B-1----:R-:W-:-:S04]  /*5ba0*/  IMAD.WIDE.U32 R2, R35, 0x10, R2 ;  /* 0x0000001023027825 */ /* 0x002fc800078e0002 */
[C---:B--2---:R-:W-:Y:S01]  /*5bb0*/  IMAD.WIDE.U32 R28, R35.reuse, 0x10, R28 ;  /* 0x00000010231c7825 */ /* 0x044fe200078e001c */
[----:B------:R-:W-:Y:S03]  /*5bc0*/  STG.E.128 desc[UR6][R2.64], R132 ;  /* 0x0000008402007986 */ /* 0x000fe6000c101d06 */
[C---:B---3--:R-:W-:Y:S01]  /*5bd0*/  IMAD.WIDE.U32 R30, R35.reuse, 0x10, R30 ;  /* 0x00000010231e7825 */ /* 0x048fe200078e001e */
[----:B------:R-:W-:Y:S03]  /*5be0*/  STG.E.128 desc[UR6][R28.64], R136 ;  /* 0x000000881c007986 */ /* 0x000fe6000c101d06 */
[----:B0-----:R-:W-:Y:S01]  /*5bf0*/  IMAD.WIDE.U32 R32, R35, 0x10, R32 ;  /* 0x0000001023207825 */ /* 0x001fe200078e0020 */
[----:B------:R-:W-:Y:S04]  /*5c00*/  STG.E.128 desc[UR6][R30.64], R124 ;  /* 0x0000007c1e007986 */ /* 0x000fe8000c101d06 */
        /* <DEDUP_REMOVED lines=24> */
[----:B------:R-:W-:Y:S01]  /*5d90*/  STG.E.128 desc[UR6][R32.64+0x6000], R100 ;  /* 0x0060006420007986 */ /* 0x000fe2000c101d06 */
[----:B------:R-:W-:Y:S05]  /*5da0*/  EXIT ;  /* 0x000000000000794d */ /* 0x000fea0003800000 */
.L_x_70:
[----:B------:R-:W-:Y:S01]  /*5db0*/  HFMA2.MMA R251, -RZ, RZ, 0, 9.5367431640625e-07 ;  /* 0x00000010fffb7435 */ /* 0x000fe200000001ff */
[----:B------:R-:W-:Y:S01]  /*5dc0*/  IMAD.MOV.U32 R66, RZ, RZ, -0x1 ;  /* 0xffffffffff427424 */ /* 0x000fe200078e00ff */
[----:B------:R-:W-:Y:S01]  /*5dd0*/  MOV R248, 0x1f ;  /* 0x0000001f00f87802 */ /* 0x000fe20000000f00 */
[----:B------:R-:W-:-:S08]  /*5de0*/  IMAD.MOV.U32 R252, RZ, RZ, R64 ;  /* 0x000000fffffc7224 */ /* 0x000fd000078e0040 */
[----:B-----5:R-:W-:Y:S05]  /*5df0*/  WARPSYNC.COLLECTIVE R66, `(.L_x_87) ;  /* 0x0000000042087348 */ /* 0x020fea0003c00000 */
[----:B------:R0:W1:Y:S02]  /*5e00*/  SHFL.DOWN P4, R66, R252, R251, R248 ;  /* 0x080000fbfc427389 */ /* 0x00006400000800f8 */
[----:B01---5:R-:W-:Y:S01]  /*5e10*/  ENDCOLLECTIVE ;  /* 0x000000000000791b */ /* 0x023fe20003800000 */
.L_x_87:
[----:B------:R-:W-:Y:S01]  /*5e20*/  MOV R252, R65 ;  /* 0x0000004100fc7202 */ /* 0x000fe20000000f00 */
[----:B------:R-:W-:Y:S01]  /*5e30*/  FADD.FTZ R64, R64, R66 ;  /* 0x0000004240407221 */ /* 0x000fe20000010000 */
[----:B------:R-:W-:-:S07]  /*5e40*/  MOV R66, 0xffffffff ;  /* 0xffffffff00427802 */ /* 0x000fce0000000f00 */
[----:B------:R-:W-:Y:S05]  /*5e50*/  WARPSYNC.COLLECTIVE R66, `(.L_x_88) ;  /* 0x0000000042087348 */ /* 0x000fea0003c00000 */
[----:B------:R0:W1:Y:S02]  /*5e60*/  SHFL.DOWN P4, R66, R252, R251, R248 ;  /* 0x080000fbfc427389 */ /* 0x00006400000800f8 */
[----:B01----:R-:W-:Y:S01]  /*5e70*/  ENDCOLLECTIVE ;  /* 0x000000000000791b */ /* 0x003fe20003800000 */
.L_x_88:
[----:B------:R-:W-:Y:S01]  /*5e80*/  HFMA2.MMA R251, -RZ, RZ, 0, 4.76837158203125e-07 ;  /* 0x00000008fffb7435 */ /* 0x000fe200000001ff */
[----:B------:R-:W-:Y:S02]  /*5e90*/  IMAD.MOV.U32 R252, RZ, RZ, R64 ;  /* 0x000000fffffc7224 */ /* 0x000fe400078e0040 */
[----:B------:R-:W-:Y:S01]  /*5ea0*/  FADD.FTZ R65, R65, R66 ;  /* 0x0000004241417221 */ /* 0x000fe20000010000 */
[----:B------:R-:W-:-:S07]  /*5eb0*/  MOV R66, 0xffffffff ;  /* 0xffffffff00427802 */ /* 0x000fce0000000f00 */
[----:B------:R-:W-:Y:S05]  /*5ec0*/  WARPSYNC.COLLECTIVE R66, `(.L_x_89) ;  /* 0x0000000042087348 */ /* 0x000fea0003c00000 */
[----:B------:R0:W1:Y:S02]  /*5ed0*/  SHFL.DOWN P4, R66, R252, R251, R248 ;  /* 0x080000fbfc427389 */ /* 0x00006400000800f8 */
[----:B01----:R-:W-:Y:S01]  /*5ee0*/  ENDCOLLECTIVE ;  /* 0x000000000000791b */ /* 0x003fe20003800000 */
.L_x_89:
[----:B------:R-:W-:Y:S02]  /*5ef0*/  IMAD.MOV.U32 R252, RZ, RZ, R65 ;  /* 0x000000fffffc7224 */ /* 0x000fe400078e0041 */
[----:B------:R-:W-:Y:S01]  /*5f00*/  FADD.FTZ R64, R64, R66 ;  /* 0x0000004240407221 */ /* 0x000fe20000010000 */
[----:B------:R-:W-:-:S07]  /*5f10*/  MOV R66, 0xffffffff ;  /* 0xffffffff00427802 */ /* 0x000fce0000000f00 */
[----:B------:R-:W-:Y:S05]  /*5f20*/  WARPSYNC.COLLECTIVE R66, `(.L_x_90) ;  /* 0x0000000042087348 */ /* 0x000fea0003c00000 */
[----:B------:R0:W1:Y:S02]  /*5f30*/  SHFL.DOWN P4, R66, R252, R251, R248 ;  /* 0x080000fbfc427389 */ /* 0x00006400000800f8 */
[----:B01----:R-:W-:Y:S01]  /*5f40*/  ENDCOLLECTIVE ;  /* 0x000000000000791b */ /* 0x003fe20003800000 */
.L_x_90:
[----:B------:R-:W-:Y:S01]  /*5f50*/  MOV R252, R64 ;  /* 0x0000004000fc7202 */ /* 0x000fe20000000f00 */
[----:B------:R-:W-:Y:S02]  /*5f60*/  IMAD.MOV.U32 R251, RZ, RZ, 0x4 ;  /* 0x00000004fffb7424 */ /* 0x000fe400078e00ff */
[----:B------:R-:W-:Y:S01]  /*5f70*/  FADD.FTZ R65, R65, R66 ;  /* 0x0000004241417221 */ /* 0x000fe20000010000 */
[----:B------:R-:W-:-:S07]  /*5f80*/  MOV R66, 0xffffffff ;  /* 0xffffffff00427802 */ /* 0x000fce0000000f00 */
[----:B------:R-:W-:Y:S05]  /*5f90*/  WARPSYNC.COLLECTIVE R66, `(.L_x_91) ;  /* 0x0000000042087348 */ /* 0x000fea0003c00000 */
[----:B------:R0:W1:Y:S02]  /*5fa0*/  SHFL.DOWN P4, R66, R252, R251, R248 ;  /* 0x080000fbfc427389 */ /* 0x00006400000800f8 */
[----:B01----:R-:W-:Y:S01]  /*5fb0*/  ENDCOLLECTIVE ;  /* 0x000000000000791b */ /* 0x003fe20003800000 */
.L_x_91:
[----:B------:R-:W-:Y:S01]  /*5fc0*/  MOV R252, R65 ;  /* 0x0000004100fc7202 */ /* 0x000fe20000000f00 */
[----:B------:R-:W-:Y:S01]  /*5fd0*/  FADD.FTZ R64, R64, R66 ;  /* 0x0000004240407221 */ /* 0x000fe20000010000 */
[----:B------:R-:W-:-:S07]  /*5fe0*/  IMAD.MOV.U32 R66, RZ, RZ, -0x1 ;  /* 0xffffffffff427424 */ /* 0x000fce00078e00ff */
[----:B------:R-:W-:Y:S05]  /*5ff0*/  WARPSYNC.COLLECTIVE R66, `(.L_x_92) ;  /* 0x0000000042087348 */ /* 0x000fea0003c00000 */
[----:B------:R0:W1:Y:S02]  /*6000*/  SHFL.DOWN P4, R66, R252, R251, R248 ;  /* 0x080000fbfc427389 */ /* 0x00006400000800f8 */
[----:B01----:R-:W-:Y:S01]  /*6010*/  ENDCOLLECTIVE ;  /* 0x000000000000791b */ /* 0x003fe20003800000 */
.L_x_92:
[----:B------:R-:W-:Y:S01]  /*6020*/  HFMA2.MMA R251, -RZ, RZ, 0, 1.1920928955078125e-07 ;  /* 0x00000002fffb7435 */ /* 0x000fe200000001ff */
[----:B------:R-:W-:Y:S01]  /*6030*/  MOV R252, R64 ;  /* 0x0000004000fc7202 */ /* 0x000fe20000000f00 */
[----:B------:R-:W-:Y:S01]  /*6040*/  FADD.FTZ R65, R65, R66 ;  /* 0x0000004241417221 */ /* 0x000fe20000010000 */
[----:B------:R-:W-:-:S08]  /*6050*/  IMAD.MOV.U32 R66, RZ, RZ, -0x1 ;  /* 0xffffffffff427424 */ /* 0x000fd000078e00ff */
[----:B------:R-:W-:Y:S05]  /*6060*/  WARPSYNC.COLLECTIVE R66, `(.L_x_93) ;  /* 0x0000000042087348 */ /* 0x000fea0003c00000 */
[----:B------:R0:W1:Y:S02]  /*6070*/  SHFL.DOWN P4, R66, R252, R251, R248 ;  /* 0x080000fbfc427389 */ /* 0x00006400000800f8 */
[----:B01----:R-:W-:Y:S01]  /*6080*/  ENDCOLLECTIVE ;  /* 0x000000000000791b */ /* 0x003fe20003800000 */
.L_x_93:
[----:B------:R-:W-:Y:S01]  /*6090*/  MOV R252, R65 ;  /* 0x0000004100fc7202 */ /* 0x000fe20000000f00 */
[----:B------:R-:W-:Y:S01]  /*60a0*/  FADD.FTZ R64, R64, R66 ;  /* 0x0000004240407221 */ /* 0x000fe20000010000 */
[----:B------:R-:W-:-:S07]  /*60b0*/  MOV R66, 0xffffffff ;  /* 0xffffffff00427802 */ /* 0x000fce0000000f00 */
[----:B------:R-:W-:Y:S05]  /*60c0*/  WARPSYNC.COLLECTIVE R66, `(.L_x_94) ;  /* 0x0000000042087348 */ /* 0x000fea0003c00000 */
[----:B------:R0:W1:Y:S02]  /*60d0*/  SHFL.DOWN P4, R66, R252, R251, R248 ;  /* 0x080000fbfc427389 */ /* 0x00006400000800f8 */
[----:B01----:R-:W-:Y:S01]  /*60e0*/  ENDCOLLECTIVE ;  /* 0x000000000000791b */ /* 0x003fe20003800000 */
.L_x_94:
[----:B------:R-:W-:Y:S01]  /*60f0*/  HFMA2.MMA R251, -RZ, RZ, 0, 5.9604644775390625e-08 ;  /* 0x00000001fffb7435 */ /* 0x000fe200000001ff */
[----:B------:R-:W-:Y:S02]  /*6100*/  IMAD.MOV.U32 R252, RZ, RZ, R64 ;  /* 0x000000fffffc7224 */ /* 0x000fe400078e0040 */
[----:B------:R-:W-:Y:S01]  /*6110*/  FADD.FTZ R65, R65, R66 ;  /* 0x0000004241417221 */ /* 0x000fe20000010000 */
[----:B------:R-:W-:-:S07]  /*6120*/  MOV R66, 0xffffffff ;  /* 0xffffffff00427802 */ /* 0x000fce0000000f00 */
[----:B------:R-:W-:Y:S05]  /*6130*/  WARPSYNC.COLLECTIVE R66, `(.L_x_95) ;  /* 0x0000000042087348 */ /* 0x000fea0003c00000 */
[----:B------:R0:W1:Y:S02]  /*6140*/  SHFL.DOWN P4, R66, R252, R251, R248 ;  /* 0x080000fbfc427389 */ /* 0x00006400000800f8 */
[----:B01----:R-:W-:Y:S01]  /*6150*/  ENDCOLLECTIVE ;  /* 0x000000000000791b */ /* 0x003fe20003800000 */
.L_x_95:
[----:B------:R-:W-:Y:S01]  /*6160*/  MOV R252, R65 ;  /* 0x0000004100fc7202 */ /* 0x000fe20000000f00 */
[----:B------:R-:W-:Y:S01]  /*6170*/  IMAD.MOV.U32 R67, RZ, RZ, R66 ;  /* 0x000000ffff437224 */ /* 0x000fe200078e0042 */
[----:B------:R-:W-:-:S07]  /*6180*/  MOV R66, 0xffffffff ;  /* 0xffffffff00427802 */ /* 0x000fce0000000f00 */
[----:B------:R-:W-:Y:S05]  /*6190*/  WARPSYNC.COLLECTIVE R66, `(.L_x_96) ;  /* 0x0000000042087348 */ /* 0x000fea0003c00000 */
[----:B------:R0:W1:Y:S02]  /*61a0*/  SHFL.DOWN P4, R66, R252, R251, R248 ;  /* 0x080000fbfc427389 */ /* 0x00006400000800f8 */
[----:B01----:R-:W-:Y:S01]  /*61b0*/  ENDCOLLECTIVE ;  /* 0x000000000000791b */ /* 0x003fe20003800000 */
.L_x_96:
[----:B------:R-:W-:Y:S05]  /*61c0*/  BRA `(.L_x_97) ;  /* 0xffffffd000d07947 */ /* 0x000fea000383ffff */
.L_x_98:
        /* <DEDUP_REMOVED lines=11> */
.L_x_4493:


//--------------------- .text._ZN10layer_norm31ln_parallel_residual_bwd_kernelINS_13Kernel_traitsI13__nv_bfloat16S2_S2_S2_fjLj7168ELj1ELj1ELj8ELj8ENS_18Kernel_traits_baseILj7168ES2_S2_S2_S2_fjLj256EEEEELb0ELb1ELb0EEEvNS_9BwdParamsE --------------------------
	.section	.text._ZN10layer_norm31ln_parallel_residual_bwd_kernelINS_13Kernel_traitsI13__nv_bfloat16S2_S2_S2_fjLj7168ELj1ELj1ELj8ELj8ENS_18Kernel_traits_baseILj7168ES2_S2_S2_S2_fjLj256EEEEELb0ELb1ELb0EEEvNS_9BwdParamsE,"ax",@progbits
	.align	128
        .global         _ZN10layer_norm31ln_parallel_residual_bwd_kernelINS_13Kernel_traitsI13__nv_bfloat16S2_S2_S2_fjLj7168ELj1ELj1ELj8ELj8ENS_18Kernel_traits_baseILj7168ES2_S2_S2_S2_fjLj256EEEEELb0ELb1ELb0EEEvNS_9BwdParamsE
        .type           _ZN10layer_norm31ln_parallel_residual_bwd_kernelINS_13Kernel_traitsI13__nv_bfloat16S2_S2_S2_fjLj7168ELj1ELj1ELj8ELj8ENS_18Kernel_traits_baseILj7168ES2_S2_S2_S2_fjLj256EEEEELb0ELb1ELb0EEEvNS_9BwdParamsE,@function
        .size           _ZN10layer_norm31ln_parallel_residual_bwd_kernelINS_13Kernel_traitsI13__nv_bfloat16S2_S2_S2_fjLj7168ELj1ELj1ELj8ELj8ENS_18Kernel_traits_baseILj7168ES2_S2_S2_S2_fjLj256EEEEELb0ELb1ELb0EEEvNS_9BwdParamsE,(.L_x_4494 - _ZN10layer_norm31ln_parallel_residual_bwd_kernelINS_13Kernel_traitsI13__nv_bfloat16S2_S2_S2_fjLj7168ELj1ELj1ELj8ELj8ENS_18Kernel_traits_baseILj7168ES2_S2_S2_S2_fjLj256EEEEELb0ELb1ELb0EEEvNS_9BwdParamsE)
        .other          _ZN10layer_norm31ln_parallel_residual_bwd_kernelINS_13Kernel_traitsI13__nv_bfloat16S2_S2_S2_fjLj7168ELj1ELj1ELj8ELj8ENS_18Kernel_traits_baseILj7168ES2_S2_S2_S2_fjLj256EEEEELb0ELb1ELb0EEEvNS_9BwdParamsE,@"STO_CUDA_ENTRY STV_DEFAULT"
_ZN10layer_norm31ln_parallel_residual_bwd_kernelINS_13Kernel_traitsI13__nv_bfloat16S2_S2_S2_fjLj7168ELj1ELj1ELj8ELj8ENS_18Kernel_traits_baseILj7168ES2_S2_S2_S2_fjLj256EEEEELb0ELb1ELb0EEEvNS_9BwdParamsE:
.text._ZN10layer_norm31ln_parallel_residual_bwd_kernelINS_13Kernel_traitsI13__nv_bfloat16S2_S2_S2_fjLj7168ELj1ELj1ELj8ELj8ENS_18Kernel_traits_baseILj7168ES2_S2_S2_S2_fjLj256EEEEELb0ELb1ELb0EEEvNS_9BwdParamsE:
[----:B------:R-:W-:Y:S01]  /*0000*/  LDC R1, c[0x0][0x28] ;  /* 0x00000a00ff017b82 */ /* 0x000fe20000000800 */
[----:B------:R-:W0:Y:S01]  /*0010*/  S2R R38, SR_TID.X ;  /* 0x0000000000267919 */ /* 0x000e220000002100 */
[----:B------:R-:W-:-:S06]  /*0020*/  ULDC UR4, c[0x0][0x218] ;  /* 0x0000860000047ab9 */ /* 0x000fcc0000000800 */
[----:B------:R-:W1:Y:S01]  /*0030*/  S2UR UR6, SR_CTAID.X ;  /* 0x00000000000679c3 */ /* 0x000e620000002500 */
        /* <DEDUP_REMOVED lines=12> */
[----:B0-----:R-:W-:-:S02]  /*0100*/  LOP3.LUT R3, R38, 0xff, RZ, 0xc, !PT ;  /* 0x000000ff26037812 */ /* 0x001fc400078e0cff */
[----:B------:R-:W-:Y:S02]  /*0110*/  LOP3.LUT R37, R38, 0xff, RZ, 0xc0, !PT ;  /* 0x000000ff26257812 */ /* 0x000fe400078ec0ff */
[----:B------:R-:W-:-:S03]  /*0120*/  LEA.HI.SX32 R0, R0, R3, 0x1e ;  /* 0x0000000300007211 */ /* 0x000fc600078ff2ff */
[----:B------:R-:W-:Y:S01]  /*0130*/  IMAD.MOV.U32 R3, RZ, RZ, R37 ;  /* 0x000000ffff037224 */ /* 0x000fe200078e0025 */
[C---:B------:R-:W-:Y:S02]  /*0140*/  LOP3.LUT P6, RZ, R0.reuse, 0xffffff00, RZ, 0xc0, !PT ;  /* 0xffffff0000ff7812 */ /* 0x040fe400078cc0ff */
[C---:B------:R-:W-:Y:S02]  /*0150*/  ISETP.GE.U32.AND P5, PT, R0.reuse, 0x200, PT ;  /* 0x000002000000780c */ /* 0x040fe40003fa6070 */
[C---:B------:R-:W-:Y:S02]  /*0160*/  ISETP.GE.U32.AND P4, PT, R0.reuse, 0x300, PT ;  /* 0x000003000000780c */ /* 0x040fe40003f86070 */
[C---:B------:R-:W-:Y:S02]  /*0170*/  ISETP.GE.U32.AND P3, PT, R0.reuse, 0x400, PT ;  /* 0x000004000000780c */ /* 0x040fe40003f66070 */
[C---:B------:R-:W-:Y:S02]  /*0180*/  ISETP.GE.U32.AND P2, PT, R0.reuse, 0x500, PT ;  /* 0x000005000000780c */ /* 0x040fe40003f46070 */
[----:B------:R-:W-:-:S02]  /*0190*/  ISETP.GE.U32.AND P1, PT, R0, 0x600, PT ;  /* 0x000006000000780c */ /* 0x000fc40003f26070 */
[----:B------:R-:W-:Y:S01]  /*01a0*/  ISETP.GE.U32.AND P0, PT, R0, 0x700, PT ;  /* 0x000007000000780c */ /* 0x000fe20003f06070 */
[----:B------:R-:W0:Y:S01]  /*01b0*/  @P6 LDC.64 R4, c[0x0][0x260] ;  /* 0x00009800ff046b82 */ /* 0x000e220000000a00 */
[----:B-1----:R-:W-:Y:S02]  /*01c0*/  LEA.HI R36, R38, UR6, RZ, 0x18 ;  /* 0x0000000626247c11 */ /* 0x002fe4000f8fc0ff */
[----:B------:R-:W-:Y:S02]  /*01d0*/  P2R R0, PR, RZ, 0x1 ;  /* 0x00000001ff007803 */ /* 0x000fe40000000000 */
[----:B------:R-:W-:Y:S02]  /*01e0*/  CS2R R100, SRZ ;  /* 0x0000000000647805 */ /* 0x000fe4000001ff00 */
[----:B------:R-:W-:Y:S02]  /*01f0*/  P2R R6, PR, RZ, 0x40 ;  /* 0x00000040ff067803 */ /* 0x000fe40000000000 */
[----:B------:R-:W-:-:S02]  /*0200*/  CS2R R102, SRZ ;  /* 0x0000000000667805 */ /* 0x000fc4000001ff00 */
[----:B------:R-:W-:Y:S01]  /*0210*/  P2R R2, PR, RZ, 0x20 ;  /* 0x00000020ff027803 */ /* 0x000fe20000000000 */
[----:B------:R-:W1:Y:S08]  /*0220*/  @P5 LDC.64 R20, c[0x0][0x260] ;  /* 0x00009800ff145b82 */ /* 0x000e700000000a00 */
[----:B------:R-:W2:Y:S08]  /*0230*/  @P4 LDC.64 R26, c[0x0][0x260] ;  /* 0x00009800ff1a4b82 */ /* 0x000eb00000000a00 */
[----:B------:R-:W3:Y:S01]  /*0240*/  @P3 LDC.64 R28, c[0x0][0x260] ;  /* 0x00009800ff1c3b82 */ /* 0x000ee20000000a00 */
[C---:B0-----:R-:W-:Y:S01]  /*0250*/  @P6 IMAD.WIDE.U32 R4, R3.reuse, 0x8, R4 ;  /* 0x0000000803046825 */ /* 0x041fe200078e0004 */
[----:B------:R-:W-:-:S04]  /*0260*/  @P6 LOP3.LUT R3, R3, 0x100, RZ, 0xfc, !PT ;  /* 0x0000010003036812 */ /* 0x000fc800078efcff */
[----:B------:R0:W5:Y:S02]  /*0270*/  @P6 LDG.E.64 R8, desc[UR4][R4.64] ;  /* 0x0000000404086981 */ /* 0x000164000c1e1b00 */
[----:B------:R-:W4:Y:S01]  /*0280*/  @P2 LDC.64 R30, c[0x0][0x260] ;  /* 0x00009800ff1e2b82 */ /* 0x000f220000000a00 */
[C---:B-1----:R-:W-:Y:S01]  /*0290*/  @P5 IMAD.WIDE.U32 R24, R3.reuse, 0x8, R20 ;  /* 0x0000000803185825 */ /* 0x042fe200078e0014 */
[----:B------:R-:W-:-:S04]  /*02a0*/  @P5 IADD3 R3, R3, 0x100, RZ ;  /* 0x0000010003035810 */ /* 0x000fc80007ffe0ff */
[----:B------:R0:W5:Y:S02]  /*02b0*/  @P5 LDG.E.64 R10, desc[UR4][R24.64] ;  /* 0x00000004180a5981 */ /* 0x000164000c1e1b00 */
[----:B------:R-:W1:Y:S01]  /*02c0*/  @P1 LDC.64 R32, c[0x0][0x260] ;  /* 0x00009800ff201b82 */ /* 0x000e620000000a00 */
[----:B--2---:R-:W-:-:S04]  /*02d0*/  @P4 IMAD.WIDE.U32 R26, R3, 0x8, R26 ;  /* 0x00000008031a4825 */ /* 0x004fc800078e001a */
[----:B------:R-:W-:Y:S01]  /*02e0*/  @P4 VIADD R3, R3, 0x100 ;  /* 0x0000010003034836 */ /* 0x000fe20000000000 */
[----:B------:R0:W5:Y:S02]  /*02f0*/  @P4 LDG.E.64 R12, desc[UR4][R26.64] ;  /* 0x000000041a0c4981 */ /* 0x000164000c1e1b00 */
[----:B------:R-:W2:Y:S01]  /*0300*/  @P0 LDC.64 R20, c[0x0][0x260] ;  /* 0x00009800ff140b82 */ /* 0x000ea20000000a00 */
[----:B---3--:R-:W-:-:S04]  /*0310*/  @P3 IMAD.WIDE.U32 R28, R3, 0x8, R28 ;  /* 0x00000008031c3825 */ /* 0x008fc800078e001c */
[----:B------:R-:W-:Y:S01]  /*0320*/  @P3 VIADD R3, R3, 0x100 ;  /* 0x0000010003033836 */ /* 0x000fe20000000000 */
[----:B------:R0:W5:Y:S03]  /*0330*/  @P3 LDG.E.64 R14, desc[UR4][R28.64] ;  /* 0x000000041c0e3981 */ /* 0x000166000c1e1b00 */
[C---:B----4-:R-:W-:Y:S01]  /*0340*/  @P2 IMAD.WIDE.U32 R30, R3.reuse, 0x8, R30 ;  /* 0x00000008031e2825 */ /* 0x050fe200078e001e */
[----:B------:R-:W-:-:S04]  /*0350*/  @P2 IADD3 R3, R3, 0x100, RZ ;  /* 0x0000010003032810 */ /* 0x000fc80007ffe0ff */
[----:B------:R0:W5:Y:S01]  /*0360*/  @P2 LDG.E.64 R16, desc[UR4][R30.64] ;  /* 0x000000041e102981 */ /* 0x000162000c1e1b00 */
[----:B-1----:R-:W-:-:S04]  /*0370*/  @P1 IMAD.WIDE.U32 R32, R3, 0x8, R32 ;  /* 0x0000000803201825 */ /* 0x002fc800078e0020 */
[----:B------:R-:W-:Y:S01]  /*0380*/  @P1 VIADD R3, R3, 0x100 ;  /* 0x0000010003031836 */ /* 0x000fe20000000000 */
[----:B------:R0:W5:Y:S03]  /*0390*/  @P1 LDG.E.64 R18, desc[UR4][R32.64] ;  /* 0x0000000420121981 */ /* 0x000166000c1e1b00 */
[----:B--2---:R-:W-:-:S05]  /*03a0*/  @P0 IMAD.WIDE.U32 R20, R3, 0x8, R20 ;  /* 0x0000000803140825 */ /* 0x004fca00078e0014 */
[----:B------:R0:W5:Y:S01]  /*03b0*/  @P0 LDG.E.64 R22, desc[UR4][R20.64] ;  /* 0x0000000414160981 */ /* 0x000162000c1e1b00 */
[----:B------:R-:W-:Y:S02]  /*03c0*/  ISETP.GE.AND P0, PT, R36, UR7, PT ;  /* 0x0000000724007c0c */ /* 0x000fe4000bf06270 */
        /* <DEDUP_REMOVED lines=25> */
[----:B------:R-:W-:Y:S01]  /*0560*/  CS2R R50, SRZ ;  /* 0x0000000000327805 */ /* 0x000fe2000001ff00 */
[----:B0-----:R-:W-:Y:S06]  /*0570*/  @P0 BRA `(.L_x_99) ;  /* 0x0000004400440947 */ /* 0x001fec0003800000 */
[----:B------:R-:W0:Y:S01]  /*0580*/  LDC.U8 R35, c[0x0][0x2a0] ;  /* 0x0000a800ff237b82 */ /* 0x000e220000000000 */
[----:B-----5:R-:W-:Y:S01]  /*0590*/  IMAD.MOV.U32 R34, RZ, RZ, R8 ;  /* 0x000000ffff227224 */ /* 0x020fe200078e0008 */
[----:B------:R-:W-:Y:S01]  /*05a0*/  SHF.R.U64 R33, R8, 0x10, R9 ;  /* 0x0000001008217819 */ /* 0x000fe20000001209 */
[----:B------:R-:W-:Y:S01]  /*05b0*/  IMAD.MOV.U32 R3, RZ, RZ, R14 ;  /* 0x000000ffff037224 */ /* 0x000fe200078e000e */
[----:B------:R-:W-:Y:S01]  /*05c0*/  SHF.R.U64 R21, R14, 0x10, R15 ;  /* 0x000000100e157819 */ /* 0x000fe2000000120f */
[----:B------:R-:W-:Y:S01]  /*05d0*/  IMAD.MOV.U32 R4, RZ, RZ, R16 ;  /* 0x000000ffff047224 */ /* 0x000fe200078e0010 */
[----:B------:R-:W-:Y:S01]  /*05e0*/  MOV R32, R9 ;  /* 0x0000000900207202 */ /* 0x000fe20000000f00 */
[----:B------:R-:W-:Y:S01]  /*05f0*/  IMAD.MOV.U32 R30, RZ, RZ, R10 ;  /* 0x000000ffff1e7224 */ /* 0x000fe200078e000a */
[----:B------:R-:W-:Y:S01]  /*0600*/  SHF.R.U32.HI R31, RZ, 0x10, R9 ;  /* 0x00000010ff1f7819 */ /* 0x000fe20000011609 */
[--C-:B------:R-:W-:Y:S01]  /*0610*/  IMAD.MOV.U32 R28, RZ, RZ, R11.reuse ;  /* 0x000000ffff1c7224 */ /* 0x100fe200078e000b */
[----:B------:R-:W-:Y:S01]  /*0620*/  SHF.R.U64 R29, R10, 0x10, R11 ;  /* 0x000000100a1d7819 */ /* 0x000fe2000000120b */
[----:B------:R-:W-:Y:S01]  /*0630*/  IMAD.MOV.U32 R24, RZ, RZ, R13 ;  /* 0x000000ffff187224 */ /* 0x000fe200078e000d */
[----:B------:R-:W-:Y:S01]  /*0640*/  SHF.R.U32.HI R27, RZ, 0x10, R11 ;  /* 0x00000010ff1b7819 */ /* 0x000fe2000001160b */
[----:B------:R-:W-:Y:S01]  /*0650*/  IMAD.MOV.U32 R5, RZ, RZ, R17 ;  /* 0x000000ffff057224 */ /* 0x000fe200078e0011 */
[----:B------:R-:W-:Y:S01]  /*0660*/  MOV R26, R12 ;  /* 0x0000000c001a7202 */ /* 0x000fe20000000f00 */
[----:B------:R-:W-:Y:S01]  /*0670*/  IMAD.MOV.U32 R10, RZ, RZ, R22 ;  /* 0x000000ffff0a7224 */ /* 0x000fe200078e0016 */
[----:B------:R-:W-:Y:S01]  /*0680*/  SHF.R.U64 R25, R12, 0x10, R13 ;  /* 0x000000100c197819 */ /* 0x000fe2000000120d */
[----:B------:R-:W-:Y:S01]  /*0690*/  IMAD.MOV.U32 R12, RZ, RZ, R19 ;  /* 0x000000ffff0c7224 */ /* 0x000fe200078e0013 */
[----:B------:R-:W-:Y:S01]  /*06a0*/  SHF.R.U32.HI R40, RZ, 0x10, R13 ;  /* 0x00000010ff287819 */ /* 0x000fe2000001160d */
[----:B------:R-:W-:Y:S01]  /*06b0*/  HFMA2.MMA R101, -RZ, RZ, 0, 0 ;  /* 0x00000000ff657435 */ /* 0x000fe200000001ff */
[----:B------:R-:W-:Y:S01]  /*06c0*/  MOV R20, R15 ;  /* 0x0000000f00147202 */ /* 0x000fe20000000f00 */
[----:B------:R-:W-:Y:S01]  /*06d0*/  IMAD.MOV.U32 R108, RZ, RZ, 0x1 ;  /* 0x00000001ff6c7424 */ /* 0x000fe200078e00ff */
[----:B------:R-:W-:Y:S01]  /*06e0*/  SHF.R.U32.HI R39, RZ, 0x10, R15 ;  /* 0x00000010ff277819 */ /* 0x000fe2000001160f */
[----:B------:R-:W-:Y:S01]  /*06f0*/  IMAD.U32 R34, R34, 0x10000, RZ ;  /* 0x0001000022227824 */ /* 0x000fe200078e00ff */
[--C-:B------:R-:W-:Y:S01]  /*0700*/  SHF.R.U64 R16, R16, 0x10, R17.reuse ;  /* 0x0000001010107819 */ /* 0x100fe20000001211 */
[----:B------:R-:W-:Y:S01]  /*0710*/  IMAD.U32 R32, R32, 0x10000, RZ ;  /* 0x0001000020207824 */ /* 0x000fe200078e00ff */
[----:B------:R-:W-:Y:S01]  /*0720*/  MOV R14, R18 ;  /* 0x00000012000e7202 */ /* 0x000fe20000000f00 */
[----:B------:R-:W-:Y:S01]  /*0730*/  IMAD.U32 R30, R30, 0x10000, RZ ;  /* 0x000100001e1e7824 */ /* 0x000fe200078e00ff */
[----:B------:R-:W-:Y:S01]  /*0740*/  MOV R8, R23 ;  /* 0x0000001700087202 */ /* 0x000fe20000000f00 */
        /* <DEDUP_REMOVED lines=30> */
.L_x_142:
[----:B-123--:R-:W0:Y:S01]  /*0930*/  LDC.64 R104, c[0x0][0x250] ;  /* 0x00009400ff687b82 */ /* 0x00ee220000000a00 */
[----:B------:R-:W-:-:S07]  /*0940*/  ISETP.NE.AND P0, PT, R6, RZ, PT ;  /* 0x000000ff0600720c */ /* 0x000fce0003f05270 */
[----:B------:R-:W1:Y:S01]  /*0950*/  LDC.64 R4, c[0x0][0x258] ;  /* 0x00009600ff047b82 */ /* 0x000e620000000a00 */
[----:B0-----:R-:W-:-:S05]  /*0960*/  IMAD.WIDE R104, R36, 0x4, R104 ;  /* 0x0000000424687825 */ /* 0x001fca00078e0268 */
[----:B------:R0:W5:Y:S01]  /*0970*/  LDG.E R113, desc[UR4][R104.64] ;  /* 0x0000000468717981 */ /* 0x000162000c1e1900 */
[----:B-1----:R-:W-:-:S05]  /*0980*/  IMAD.WIDE R106, R36, 0x4, R4 ;  /* 0x00000004246a7825 */ /* 0x002fca00078e0204 */
[----:B------:R0:W5:Y:S01]  /*0990*/  LDG.E R5, desc[UR4][R106.64] ;  /* 0x000000046a057981 */ /* 0x000162000c1e1900 */
[----:B------:R-:W-:-:S04]  /*09a0*/  IMAD.U32 R39, RZ, RZ, UR13 ;  /* 0x0000000dff277e24 */ /* 0x000fc8000f8e00ff */
[----:B------:R-:W-:-:S05]  /*09b0*/  IMAD R4, R36, R39, RZ ;  /* 0x0000002724047224 */ /* 0x000fca00078e02ff */
[----:B------:R-:W-:-:S04]  /*09c0*/  SHF.R.S32.HI R109, RZ, 0x1f, R4 ;  /* 0x0000001fff6d7819 */ /* 0x000fc80000011404 */
[----:B------:R-:W-:Y:S01]  /*09d0*/  LEA.HI R4, R109, R4, RZ, 0x2 ;  /* 0x000000046d047211 */ /* 0x000fe200078f10ff */
[----:B------:R-:W-:Y:S01]  /*09e0*/  BSSY B0, `(.L_x_100) ;  /* 0x000003f000007945 */ /* 0x000fe20003800000 */
[----:B------:R-:W-:Y:S02]  /*09f0*/  SHF.R.U32.HI R112, RZ, 0x5, R38 ;  /* 0x00000005ff707819 */ /* 0x000fe40000011626 */
[----:B------:R-:W-:Y:S02]  /*0a00*/  LEA.HI.SX32 R4, R4, R37, 0x1e ;  /* 0x0000002504047211 */ /* 0x000fe400078ff2ff */
[----:B------:R-:W-:Y:S02]  /*0a10*/  CS2R R114, SRZ ;  /* 0x0000000000727805 */ /* 0x000fe4000001ff00 */
[----:B------:R-:W-:Y:S02]  /*0a20*/  LOP3.LUT R109, R112, 0x7fffff8, RZ, 0xc0, !PT ;  /* 0x07fffff8706d7812 */ /* 0x000fe400078ec0ff */
[----:B------:R-:W-:Y:S01]  /*0a30*/  MOV R117, R4 ;  /* 0x0000000400757202 */ /* 0x000fe20000000f00 */
[----:B0-----:R-:W-:Y:S06]  /*0a40*/  @!P0 BRA `(.L_x_101) ;  /* 0x0000000000e08947 */ /* 0x001fec0003800000 */
[----:B------:R-:W0:Y:S01]  /*0a50*/  LDC.64 R106, c[0x0][0x2b8] ;  /* 0x0000ae00ff6a7b82 */ /* 0x000e220000000a00 */
[----:B------:R-:W-:-:S04]  /*0a60*/  LEA R104, P0, R4, UR10, 0x3 ;  /* 0x0000000a04687c11 */ /* 0x000fc8000f8018ff */
[----:B------:R-:W-:Y:S02]  /*0a70*/  LEA.HI.X R105, R4, UR11, RZ, 0x3, P0 ;  /* 0x0000000b04697c11 */ /* 0x000fe400080f1cff */
[----:B------:R-:W-:-:S04]  /*0a80*/  ISETP.NE.U32.AND P0, PT, RZ, UR8, PT ;  /* 0x00000008ff007c0c */ /* 0x000fc8000bf05070 */
[----:B------:R-:W2:Y:S01]  /*0a90*/  LDG.E.64 R104, desc[UR4][R104.64] ;  /* 0x0000000468687981 */ /* 0x000ea2000c1e1b00 */
[----:B------:R-:W-:Y:S01]  /*0aa0*/  ISETP.NE.AND.EX P0, PT, RZ, UR9, PT, P0 ;  /* 0x00000009ff007c0c */ /* 0x000fe2000bf05300 */
[----:B0-----:R-:W-:-:S12]  /*0ab0*/  IMAD.WIDE.U32 R106, R4, 0x8, R106 ;  /* 0x00000008046a7825 */ /* 0x001fd800078e006a */
[----:B------:R-:W-:-:S04]  /*0ac0*/  @P0 LEA R110, P5, R4, UR8, 0x3 ;  /* 0x00000008046e0c11 */ /* 0x000fc8000f8a18ff */
[----:B------:R-:W-:Y:S01]  /*0ad0*/  @P0 LEA.HI.X R111, R4, UR9, RZ, 0x3, P5 ;  /* 0x00000009046f0c11 */ /* 0x000fe2000a8f1cff */
[----:B------:R-:W3:Y:S01]  /*0ae0*/  LDG.E.64 R106, desc[UR4][R106.64] ;  /* 0x000000046a6a7981 */ /* 0x000ee2000c1e1b00 */
[----:B------:R-:W-:-:S03]  /*0af0*/  ISETP.NE.AND P5, PT, R35, RZ, PT ;  /* 0x000000ff2300720c */ /* 0x000fc60003fa5270 */
[----:B------:R0:W5:Y:S02]  /*0b00*/  @P0 LDG.E.64 R164, desc[UR4][R110.64] ;  /* 0x000000046ea40981 */ /* 0x000164000c1e1b00 */
[----:B-----5:R-:W-:Y:S02]  /*0b10*/  FSEL R114, R113, RZ, !P5 ;  /* 0x000000ff71727208 */ /* 0x020fe40006800000 */
[C-C-:B--2---:R-:W-:Y:S01]  /*0b20*/  SHF.R.U64 R116, R104.reuse, 0x10, R105.reuse ;  /* 0x0000001068747819 */ /* 0x144fe20000001269 */
[----:B------:R-:W-:Y:S01]  /*0b30*/  IMAD.U32 R115, R104, 0x10000, RZ ;  /* 0x0001000068737824 */ /* 0x000fe200078e00ff */
[----:B------:R-:W-:Y:S02]  /*0b40*/  SHF.L.U32 R117, R105, 0x10, RZ ;  /* 0x0000001069757819 */ /* 0x000fe400000006ff */
[----:B------:R-:W-:Y:S01]  /*0b50*/  SHF.R.U32.HI R119, RZ, 0x10, R105 ;  /* 0x00000010ff777819 */ /* 0x000fe20000011669 */
[----:B------:R-:W-:Y:S01]  /*0b60*/  FADD.FTZ R104, -R114, R115 ;  /* 0x0000007372687221 */ /* 0x000fe20000010100 */
[----:B0-----:R-:W-:-:S02]  /*0b70*/  IMAD.U32 R111, R116, 0x10000, RZ ;  /* 0x00010000746f7824 */ /* 0x001fc400078e00ff */
[C---:B------:R-:W-:Y:S02]  /*0b80*/  FADD.FTZ R116, -R114.reuse, R117 ;  /* 0x0000007572747221 */ /* 0x040fe40000010100 */
[----:B------:R-:W-:Y:S01]  /*0b90*/  FADD.FTZ R120, -R114, R111 ;  /* 0x0000006f72787221 */ /* 0x000fe20000010100 */
[----:B---3--:R-:W-:Y:S01]  /*0ba0*/  IMAD.MOV.U32 R3, RZ, RZ, R106 ;  /* 0x000000ffff037224 */ /* 0x008fe200078e006a */
[----:B------:R-:W-:-:S03]  /*0bb0*/  SHF.R.U64 R121, R106, 0x10, R107 ;  /* 0x000000106a797819 */ /* 0x000fc6000000126b */
[----:B------:R-:W-:Y:S01]  /*0bc0*/  IMAD.U32 R105, R3, 0x10000, RZ ;  /* 0x0001000003697824 */ /* 0x000fe200078e00ff */
[----:B------:R-:W-:Y:S01]  /*0bd0*/  MOV R110, R107 ;  /* 0x0000006b006e7202 */ /* 0x000fe20000000f00 */
[----:B------:R-:W-:Y:S01]  /*0be0*/  FMUL.FTZ R3, R5, R104 ;  /* 0x0000006805037220 */ /* 0x000fe20000410000 */
[----:B------:R-:W-:Y:S01]  /*0bf0*/  SHF.L.U32 R106, R121, 0x10, RZ ;  /* 0x00000010796a7819 */ /* 0x000fe200000006ff */
[-C--:B------:R-:W-:Y:S01]  /*0c00*/  FMUL.FTZ R122, R34, R105.reuse ;  /* 0x00000069227a7220 */ /* 0x080fe20000410000 */
[----:B------:R-:W-:Y:S01]  /*0c10*/  SHF.R.U32.HI R118, RZ, 0x10, R107 ;  /* 0x00000010ff767819 */ /* 0x000fe2000001166b */
[----:B------:R-:W-:Y:S02]  /*0c20*/  IMAD.U32 R107, R110, 0x10000, RZ ;  /* 0x000100006e6b7824 */ /* 0x000fe400078e00ff */
[----:B------:R-:W-:Y:S01]  /*0c30*/  FMUL.FTZ R123, R5, R116 ;  /* 0x00000074057b7220 */ /* 0x000fe20000410000 */
[----:B------:R-:W-:Y:S01]  /*0c40*/  SHF.L.U32 R119, R119, 0x10, RZ ;  /* 0x0000001077777819 */ /* 0x000fe200000006ff */
[----:B------:R-:W-:Y:S01]  /*0c50*/  FADD.FTZ R72, R72, R105 ;  /* 0x0000006948487221 */ /* 0x000fe20000010000 */
[----:B------:R-:W-:Y:S01]  /*0c60*/  FFMA.FTZ R100, R3, R105, R100 ;  /* 0x0000006903647223 */ /* 0x000fe20000010064 */
[----:B------:R-:W-:Y:S01]  /*0c70*/  FMUL.FTZ R121, R33, R106 ;  /* 0x0000006a21797220 */ /* 0x000fe20000410000 */
[----:B------:R-:W-:Y:S01]  /*0c80*/  FADD.FTZ R104, RZ, R122 ;  /* 0x0000007aff687221 */ /* 0x000fe20000010000 */
[----:B------:R-:W-:Y:S01]  /*0c90*/  FMUL.FTZ R120, R5, R120 ;  /* 0x0000007805787220 */ /* 0x000fe20000410000 */
[----:B------:R-:W-:Y:S01]  /*0ca0*/  FFMA.FTZ R105, R3, R122, RZ ;  /* 0x0000007a03697223 */ /* 0x000fe200000100ff */
[----:B------:R-:W-:Y:S01]  /*0cb0*/  FADD.FTZ R74, R74, R107 ;  /* 0x0000006b4a4a7221 */ /* 0x000fe20000010000 */
[-C--:B------:R-:W-:Y:S01]  /*0cc0*/  FFMA.FTZ R102, R123, R107.reuse, R102 ;  /* 0x0000006b7b667223 */ /* 0x080fe20000010066 */
[----:B------:R-:W-:Y:S01]  /*0cd0*/  FMUL.FTZ R124, R32, R107 ;  /* 0x0000006b207c7220 */ /* 0x000fe20000410000 */
[----:B------:R-:W-:Y:S01]  /*0ce0*/  SHF.L.U32 R110, R118, 0x10, RZ ;  /* 0x00000010766e7819 */ /* 0x000fe200000006ff */
[----:B------:R-:W-:Y:S01]  /*0cf0*/  FADD.FTZ R107, R104, R121 ;  /* 0x00000079686b7221 */ /* 0x000fe20000010000 */
[----:B------:R-:W-:Y:S01]  /*0d00*/  FADD.FTZ R126, -R114, R119 ;  /* 0x00000077727e7221 */ /* 0x000fe20000010100 */
[C---:B------:R-:W-:Y:S01]  /*0d10*/  FFMA.FTZ R104, R120.reuse, R121, R105 ;  /* 0x0000007978687223 */ /* 0x040fe20000010069 */
[----:B------:R-:W-:Y:S01]  /*0d20*/  FADD.FTZ R73, R73, R106 ;  /* 0x0000006a49497221 */ /* 0x000fe20000010000 */
[----:B------:R-:W-:Y:S01]  /*0d30*/  FFMA.FTZ R101, R120, R106, R101 ;  /* 0x0000006a78657223 */ /* 0x000fe20000010065 */
[----:B------:R-:W-:Y:S01]  /*0d40*/  FMUL.FTZ R125, R31, R110 ;  /* 0x0000006e1f7d7220 */ /* 0x000fe20000410000 */
[----:B------:R-:W-:Y:S01]  /*0d50*/  FMUL.FTZ R126, R5, R126 ;  /* 0x0000007e057e7220 */ /* 0x000fe20000410000 */
[----:B------:R-:W-:Y:S01]  /*0d60*/  FADD.FTZ R106, R107, R124 ;  /* 0x0000007c6b6a7221 */ /* 0x000fe20000010000 */
[----:B------:R-:W-:Y:S01]  /*0d70*/  FFMA.FTZ R104, R123, R124, R104 ;  /* 0x0000007c7b687223 */ /* 0x000fe20000010068 */
[----:B------:R-:W-:Y:S01]  /*0d80*/  FADD.FTZ R75, R75, R110 ;  /* 0x0000006e4b4b7221 */ /* 0x000fe20000010000 */
[----:B------:R-:W-:Y:S01]  /*0d90*/  FFMA.FTZ R103, R126, R110, R103 ;  /* 0x0000006e7e677223 */ /* 0x000fe20000010067 */
[----:B------:R-:W-:-:S02]  /*0da0*/  VIADD R117, R4, 0x100 ;  /* 0x0000010004757836 */ /* 0x000fc40000000000 */
[----:B------:R-:W-:Y:S01]  /*0db0*/  FADD.FTZ R115, R106, R125 ;  /* 0x0000007d6a737221 */ /* 0x000fe20000010000 */
[----:B------:R-:W-:-:S07]  /*0dc0*/  FFMA.FTZ R114, R126, R125, R104 ;  /* 0x0000007d7e727223 */ /* 0x000fce0000010068 */
.L_x_101:
[----:B------:R-:W-:Y:S05]  /*0dd0*/  BSYNC B0 ;  /* 0x0000000000007941 */ /* 0x000fea0003800000 */
.L_x_100:
[----:B------:R-:W-:Y:S01]  /*0de0*/  ISETP.NE.AND P0, PT, R2, RZ, PT ;  /* 0x000000ff0200720c */ /* 0x000fe20003f05270 */
[----:B------:R-:W-:-:S12]  /*0df0*/  BSSY B0, `(.L_x_102) ;  /* 0x000003a000007945 */ /* 0x000fd80003800000 */
[----:B------:R-:W-:Y:S05]  /*0e00*/  @!P0 BRA `(.L_x_103) ;  /* 0x0000000000e08947 */ /* 0x000fea0003800000 */
        /* <DEDUP_REMOVED lines=13> */
[----:B------:R-:W-:Y:S02]  /*0ee0*/  IADD3 R117, R117, 0x100, RZ ;  /* 0x0000010075757810 */ /* 0x000fe40007ffe0ff */
[--C-:B--2---:R-:W-:Y:S02]  /*0ef0*/  SHF.R.U64 R128, R104, 0x10, R105.reuse ;  /* 0x0000001068807819 */ /* 0x104fe40000001269 */
[----:B------:R-:W-:Y:S02]  /*0f00*/  SHF.R.U32.HI R127, RZ, 0x10, R105 ;  /* 0x00000010ff7f7819 */ /* 0x000fe40000011669 */
[----:B0-----:R-:W-:-:S02]  /*0f10*/  SHF.L.U32 R111, R128, 0x10, RZ ;  /* 0x00000010806f7819 */ /* 0x001fc400000006ff */
[----:B------:R-:W-:Y:S01]  /*0f20*/  SHF.L.U32 R118, R104, 0x10, RZ ;  /* 0x0000001068767819 */ /* 0x000fe200000006ff */
[----:B------:R-:W-:Y:S02]  /*0f30*/  IMAD.U32 R119, R105, 0x10000, RZ ;  /* 0x0001000069777824 */ /* 0x000fe400078e00ff */
[----:B------:R-:W-:Y:S02]  /*0f40*/  IMAD.U32 R127, R127, 0x10000, RZ ;  /* 0x000100007f7f7824 */ /* 0x000fe400078e00ff */
[C---:B------:R-:W-:Y:S01]  /*0f50*/  FADD.FTZ R128, -R134.reuse, R111 ;  /* 0x0000006f86807221 */ /* 0x040fe20000010100 */
[----:B------:R-:W-:Y:S01]  /*0f60*/  FADD.FTZ R118, -R134, R118 ;  /* 0x0000007686767221 */ /* 0x000fe20000010100 */
[----:B---3--:R-:W-:Y:S02]  /*0f70*/  MOV R116, R106 ;  /* 0x0000006a00747202 */ /* 0x008fe40000000f00 */
[--C-:B------:R-:W-:Y:S01]  /*0f80*/  SHF.R.U64 R130, R106, 0x10, R107.reuse ;  /* 0x000000106a827819 */ /* 0x100fe2000000126b */
[----:B------:R-:W-:Y:S01]  /*0f90*/  IMAD.MOV.U32 R110, RZ, RZ, R107 ;  /* 0x000000ffff6e7224 */ /* 0x000fe200078e006b */
[----:B------:R-:W-:Y:S01]  /*0fa0*/  SHF.L.U32 R105, R116, 0x10, RZ ;  /* 0x0000001074697819 */ /* 0x000fe200000006ff */
[C---:B------:R-:W-:Y:S01]  /*0fb0*/  FADD.FTZ R106, -R134.reuse, R119 ;  /* 0x00000077866a7221 */ /* 0x040fe20000010100 */
[----:B------:R-:W-:Y:S01]  /*0fc0*/  SHF.R.U32.HI R129, RZ, 0x10, R107 ;  /* 0x00000010ff817819 */ /* 0x000fe2000001166b */
[----:B------:R-:W-:Y:S01]  /*0fd0*/  FADD.FTZ R134, -R134, R127 ;  /* 0x0000007f86867221 */ /* 0x000fe20000010100 */
[----:B------:R-:W-:-:S02]  /*0fe0*/  IMAD.U32 R104, R130, 0x10000, RZ ;  /* 0x0001000082687824 */ /* 0x000fc400078e00ff */
[C---:B------:R-:W-:Y:S01]  /*0ff0*/  FMUL.FTZ R128, R5.reuse, R128 ;  /* 0x0000008005807220 */ /* 0x040fe20000410000 */
[----:B------:R-:W-:Y:S01]  /*1000*/  FMUL.FTZ R127, R5, R118 ;  /* 0x00000076057f7220 */ /* 0x000fe20000410000 */
[-C--:B------:R-:W-:Y:S01]  /*1010*/  FMUL.FTZ R130, R30, R105.reuse ;  /* 0x000000691e827220 */ /* 0x080fe20000410000 */
[----:B------:R-:W-:Y:S01]  /*1020*/  SHF.L.U32 R107, R110, 0x10, RZ ;  /* 0x000000106e6b7819 */ /* 0x000fe200000006ff */
[----:B------:R-:W-:Y:S02]  /*1030*/  IMAD.U32 R110, R129, 0x10000, RZ ;  /* 0x00010000816e7824 */ /* 0x000fe400078e00ff */
[----:B------:R-:W-:Y:S01]  /*1040*/  FADD.FTZ R69, R69, R104 ;  /* 0x0000006845457221 */ /* 0x000fe20000010000 */
[-C--:B------:R-:W-:Y:S01]  /*1050*/  FFMA.FTZ R97, R128, R104.reuse, R97 ;  /* 0x0000006880617223 */ /* 0x080fe20000010061 */
[----:B------:R-:W-:Y:S01]  /*1060*/  FMUL.FTZ R129, R29, R104 ;  /* 0x000000681d817220 */ /* 0x000fe20000410000 */
[----:B------:R-:W-:Y:S01]  /*1070*/  FMUL.FTZ R131, R5, R106 ;  /* 0x0000006a05837220 */ /* 0x000fe20000410000 */
[----:B------:R-:W-:Y:S01]  /*1080*/  FADD.FTZ R68, R68, R105 ;  /* 0x0000006944447221 */ /* 0x000fe20000010000 */
[----:B------:R-:W-:Y:S01]  /*1090*/  FFMA.FTZ R96, R127, R105, R96 ;  /* 0x000000697f607223 */ /* 0x000fe20000010060 */
[----:B------:R-:W-:Y:S01]  /*10a0*/  FADD.FTZ R104, R115, R130 ;  /* 0x0000008273687221 */ /* 0x000fe20000010000 */
[----:B------:R-:W-:Y:S01]  /*10b0*/  FFMA.FTZ R105, R127, R130, R114 ;  /* 0x000000827f697223 */ /* 0x000fe20000010072 */
[----:B------:R-:W-:Y:S01]  /*10c0*/  FADD.FTZ R70, R70, R107 ;  /* 0x0000006b46467221 */ /* 0x000fe20000010000 */
[-C--:B------:R-:W-:Y:S01]  /*10d0*/  FFMA.FTZ R98, R131, R107.reuse, R98 ;  /* 0x0000006b83627223 */ /* 0x080fe20000010062 */
[----:B------:R-:W-:Y:S01]  /*10e0*/  FMUL.FTZ R132, R28, R107 ;  /* 0x0000006b1c847220 */ /* 0x000fe20000410000 */
        /* <DEDUP_REMOVED lines=8> */
[----:B------:R-:W-:Y:S01]  /*1170*/  FADD.FTZ R115, R106, R133 ;  /* 0x000000856a737221 */ /* 0x000fe20000010000 */
[----:B------:R-:W-:-:S07]  /*1180*/  FFMA.FTZ R114, R134, R133, R104 ;  /* 0x0000008586727223 */ /* 0x000fce0000010068 */
.L_x_103:
[----:B------:R-:W-:Y:S05]  /*1190*/  BSYNC B0 ;  /* 0x0000000000007941 */ /* 0x000fea0003800000 */
.L_x_102:
[----:B------:R-:W-:Y:S04]  /*11a0*/  BSSY B0, `(.L_x_104) ;  /* 0x000003a000007945 */ /* 0x000fe80003800000 */
        /* <DEDUP_REMOVED lines=13> */
[----:B-----5:R-:W-:Y:S01]  /*1280*/  FSEL R142, R113, RZ, !P5 ;  /* 0x000000ff718e7208 */ /* 0x020fe20006800000 */
[----:B------:R-:W-:Y:S01]  /*1290*/  VIADD R117, R117, 0x100 ;  /* 0x0000010075757836 */ /* 0x000fe20000000000 */
[C-C-:B--2---:R-:W-:Y:S02]  /*12a0*/  SHF.R.U64 R136, R104.reuse, 0x10, R105.reuse ;  /* 0x0000001068887819 */ /* 0x144fe40000001269 */
[----:B------:R-:W-:Y:S01]  /*12b0*/  SHF.R.U32.HI R135, RZ, 0x10, R105 ;  /* 0x00000010ff877819 */ /* 0x000fe20000011669 */
[----:B------:R-:W-:Y:S02]  /*12c0*/  IMAD.U32 R118, R104, 0x10000, RZ ;  /* 0x0001000068767824 */ /* 0x000fe400078e00ff */
[----:B0-----:R-:W-:Y:S01]  /*12d0*/  IMAD.U32 R111, R136, 0x10000, RZ ;  /* 0x00010000886f7824 */ /* 0x001fe200078e00ff */
[----:B------:R-:W-:-:S02]  /*12e0*/  SHF.L.U32 R119, R105, 0x10, RZ ;  /* 0x0000001069777819 */ /* 0x000fc400000006ff */
[----:B------:R-:W-:Y:S01]  /*12f0*/  SHF.L.U32 R135, R135, 0x10, RZ ;  /* 0x0000001087877819 */ /* 0x000fe200000006ff */
[C---:B------:R-:W-:Y:S01]  /*1300*/  FADD.FTZ R136, -R142.reuse, R111 ;  /* 0x0000006f8e887221 */ /* 0x040fe20000010100 */
[----:B------:R-:W-:Y:S01]  /*1310*/  FADD.FTZ R118, -R142, R118 ;  /* 0x000000768e767221 */ /* 0x000fe20000010100 */
[----:B---3--:R-:W-:Y:S01]  /*1320*/  IMAD.MOV.U32 R116, RZ, RZ, R106 ;  /* 0x000000ffff747224 */ /* 0x008fe200078e006a */
[--C-:B------:R-:W-:Y:S02]  /*1330*/  SHF.R.U64 R138, R106, 0x10, R107.reuse ;  /* 0x000000106a8a7819 */ /* 0x100fe4000000126b */
[----:B------:R-:W-:Y:S01]  /*1340*/  MOV R110, R107 ;  /* 0x0000006b006e7202 */ /* 0x000fe20000000f00 */
[----:B------:R-:W-:Y:S01]  /*1350*/  IMAD.U32 R105, R116, 0x10000, RZ ;  /* 0x0001000074697824 */ /* 0x000fe200078e00ff */
[----:B------:R-:W-:Y:S01]  /*1360*/  SHF.R.U32.HI R137, RZ, 0x10, R107 ;  /* 0x00000010ff897819 */ /* 0x000fe2000001166b */
[----:B------:R-:W-:Y:S01]  /*1370*/  FADD.FTZ R106, -R142, R119 ;  /* 0x000000778e6a7221 */ /* 0x000fe20000010100 */
[----:B------:R-:W-:Y:S01]  /*1380*/  SHF.L.U32 R104, R138, 0x10, RZ ;  /* 0x000000108a687819 */ /* 0x000fe200000006ff */
[----:B------:R-:W-:Y:S01]  /*1390*/  FADD.FTZ R142, -R142, R135 ;  /* 0x000000878e8e7221 */ /* 0x000fe20000010100 */
[C---:B------:R-:W-:Y:S01]  /*13a0*/  FMUL.FTZ R136, R5.reuse, R136 ;  /* 0x0000008805887220 */ /* 0x040fe20000410000 */
[----:B------:R-:W-:Y:S01]  /*13b0*/  FMUL.FTZ R135, R5, R118 ;  /* 0x0000007605877220 */ /* 0x000fe20000410000 */
[-C--:B------:R-:W-:Y:S01]  /*13c0*/  FMUL.FTZ R138, R26, R105.reuse ;  /* 0x000000691a8a7220 */ /* 0x080fe20000410000 */
[----:B------:R-:W-:Y:S01]  /*13d0*/  IMAD.U32 R107, R110, 0x10000, RZ ;  /* 0x000100006e6b7824 */ /* 0x000fe200078e00ff */
[----:B------:R-:W-:Y:S01]  /*13e0*/  SHF.L.U32 R110, R137, 0x10, RZ ;  /* 0x00000010896e7819 */ /* 0x000fe200000006ff */
        /* <DEDUP_REMOVED lines=21> */
.L_x_105:
[----:B------:R-:W-:Y:S05]  /*1540*/  BSYNC B0 ;  /* 0x0000000000007941 */ /* 0x000fea0003800000 */
.L_x_104:
        /* <DEDUP_REMOVED lines=58> */
.L_x_107:
[----:B------:R-:W-:Y:S05]  /*18f0*/  BSYNC B0 ;  /* 0x0000000000007941 */ /* 0x000fea0003800000 */
.L_x_106:
        /* <DEDUP_REMOVED lines=58> */
.L_x_109:
[----:B------:R-:W-:Y:S05]  /*1ca0*/  BSYNC B0 ;  /* 0x0000000000007941 */ /* 0x000fea0003800000 */
.L_x_108:
        /* <DEDUP_REMOVED lines=58> */
.L_x_111:
[----:B------:R-:W-:Y:S05]  /*2050*/  BSYNC B0 ;  /* 0x0000000000007941 */ /* 0x000fea0003800000 */
.L_x_110:
[----:B------:R-:W-:Y:S01]  /*2060*/  ISETP.NE.AND P0, PT, R0, RZ, PT ;  /* 0x000000ff0000720c */ /* 0x000fe20003f05270 */
[----:B------:R-:W-:-:S12]  /*2070*/  BSSY B0, `(.L_x_112) ;  /* 0x0000039000007945 */ /* 0x000fd80003800000 */
[----:B------:R-:W-:Y:S05]  /*2080*/  @!P0 BRA `(.L_x_113) ;  /* 0x0000000000dc8947 */ /* 0x000fea0003800000 */
[----:B------:R-:W-:Y:S01]  /*2090*/  ISETP.NE.AND P0, PT, R35, RZ, PT ;  /* 0x000000ff2300720c */ /* 0x000fe20003f05270 */
[----:B------:R-:W0:Y:S03]  /*20a0*/  LDC.64 R106, c[0x0][0x2b8] ;  /* 0x0000ae00ff6a7b82 */ /* 0x000e260000000a00 */
[----:B-----5:R-:W-:Y:S02]  /*20b0*/  FSEL R179, R113, RZ, !P0 ;  /* 0x000000ff71b37208 */ /* 0x020fe40004000000 */
[----:B------:R-:W-:-:S04]  /*20c0*/  ISETP.NE.U32.AND P0, PT, RZ, UR8, PT ;  /* 0x00000008ff007c0c */ /* 0x000fc8000bf05070 */
[----:B------:R-:W-:-:S13]  /*20d0*/  ISETP.NE.AND.EX P0, PT, RZ, UR9, PT, P0 ;  /* 0x00000009ff007c0c */ /* 0x000fda000bf05300 */
[----:B------:R-:W-:-:S04]  /*20e0*/  @P0 LEA R110, P5, R117, UR8, 0x3 ;  /* 0x00000008756e0c11 */ /* 0x000fc8000f8a18ff */
[C---:B------:R-:W-:Y:S02]  /*20f0*/  @P0 LEA.HI.X R111, R117.reuse, UR9, RZ, 0x3, P5 ;  /* 0x00000009756f0c11 */ /* 0x040fe4000a8f1cff */
[C---:B------:R-:W-:Y:S01]  /*2100*/  LEA R104, P5, R117.reuse, UR10, 0x3 ;  /* 0x0000000a75687c11 */ /* 0x040fe2000f8a18ff */
[C---:B0-----:R-:W-:Y:S02]  /*2110*/  IMAD.WIDE.U32 R106, R117.reuse, 0x8, R106 ;  /* 0x00000008756a7825 */ /* 0x041fe400078e006a */
[----:B------:R0:W5:Y:S01]  /*2120*/  @P0 LDG.E.64 R168, desc[UR4][R110.64] ;  /* 0x000000046ea80981 */ /* 0x000162000c1e1b00 */
[----:B------:R-:W-:-:S03]  /*2130*/  LEA.HI.X R105, R117, UR11, RZ, 0x3, P5 ;  /* 0x0000000b75697c11 */ /* 0x000fc6000a8f1cff */
[----:B------:R-:W2:Y:S04]  /*2140*/  LDG.E.64 R106, desc[UR4][R106.64] ;  /* 0x000000046a6a7981 */ /* 0x000ea8000c1e1b00 */
[----:B------:R-:W3:Y:S02]  /*2150*/  LDG.E.64 R104, desc[UR4][R104.64] ;  /* 0x0000000468687981 */ /* 0x000ee4000c1e1b00 */
[C---:B---3--:R-:W-:Y:S01]  /*2160*/  SHF.R.U64 R119, R104.reuse, 0x10, R105 ;  /* 0x0000001068777819 */ /* 0x048fe20000001269 */
[----:B--2---:R-:W-:Y:S01]  /*2170*/  IMAD.MOV.U32 R113, RZ, RZ, R106 ;  /* 0x000000ffff717224 */ /* 0x004fe200078e006a */
[----:B------:R-:W-:Y:S01]  /*2180*/  SHF.L.U32 R117, R105, 0x10, RZ ;  /* 0x0000001069757819 */ /* 0x000fe200000006ff */
[----:B------:R-:W-:Y:S02]  /*2190*/  IMAD.U32 R116, R104, 0x10000, RZ ;  /* 0x0001000068747824 */ /* 0x000fe400078e00ff */
[----:B0-----:R-:W-:Y:S01]  /*21a0*/  IMAD.U32 R111, R119, 0x10000, RZ ;  /* 0x00010000776f7824 */ /* 0x001fe200078e00ff */
[----:B------:R-:W-:Y:S01]  /*21b0*/  SHF.R.U64 R178, R106, 0x10, R107 ;  /* 0x000000106ab27819 */ /* 0x000fe2000000126b */
[----:B------:R-:W-:-:S02]  /*21c0*/  IMAD.U32 R113, R113, 0x10000, RZ ;  /* 0x0001000071717824 */ /* 0x000fc400078e00ff */
[C---:B------:R-:W-:Y:S01]  /*21d0*/  FADD.FTZ R184, -R179.reuse, R111 ;  /* 0x0000006fb3b87221 */ /* 0x040fe20000010100 */
[C---:B------:R-:W-:Y:S01]  /*21e0*/  FADD.FTZ R116, -R179.reuse, R116 ;  /* 0x00000074b3747221 */ /* 0x040fe20000010100 */
[----:B------:R-:W-:Y:S01]  /*21f0*/  MOV R110, R107 ;  /* 0x0000006b006e7202 */ /* 0x000fe20000000f00 */
[----:B------:R-:W-:Y:S01]  /*2200*/  FADD.FTZ R106, -R179, R117 ;  /* 0x00000075b36a7221 */ /* 0x000fe20000010100 */
[----:B------:R-:W-:Y:S01]  /*2210*/  SHF.L.U32 R104, R178, 0x10, RZ ;  /* 0x00000010b2687819 */ /* 0x000fe200000006ff */
[C---:B------:R-:W-:Y:S01]  /*2220*/  FMUL.FTZ R184, R5.reuse, R184 ;  /* 0x000000b805b87220 */ /* 0x040fe20000410000 */
[----:B------:R-:W-:Y:S01]  /*2230*/  SHF.R.U32.HI R118, RZ, 0x10, R105 ;  /* 0x00000010ff767819 */ /* 0x000fe20000011669 */
[----:B------:R-:W-:Y:S01]  /*2240*/  FMUL.FTZ R186, R10, R113 ;  /* 0x000000710aba7220 */ /* 0x000fe20000410000 */
[----:B------:R-:W-:Y:S01]  /*2250*/  SHF.R.U32.HI R105, RZ, 0x10, R107 ;  /* 0x00000010ff697819 */ /* 0x000fe2000001166b */
[----:B------:R-:W-:Y:S01]  /*2260*/  FMUL.FTZ R183, R5, R116 ;  /* 0x0000007405b77220 */ /* 0x000fe20000410000 */
[----:B------:R-:W-:-:S02]  /*2270*/  IMAD.U32 R107, R110, 0x10000, RZ ;  /* 0x000100006e6b7824 */ /* 0x000fc400078e00ff */
[----:B------:R-:W-:Y:S01]  /*2280*/  FADD.FTZ R49, R49, R104 ;  /* 0x0000006831317221 */ /* 0x000fe20000010000 */
[-C--:B------:R-:W-:Y:S01]  /*2290*/  FFMA.FTZ R77, R184, R104.reuse, R77 ;  /* 0x00000068b84d7223 */ /* 0x080fe2000001004d */
[----:B------:R-:W-:Y:S01]  /*22a0*/  FMUL.FTZ R185, R9, R104 ;  /* 0x0000006809b97220 */ /* 0x000fe20000410000 */
[----:B------:R-:W-:Y:S01]  /*22b0*/  FMUL.FTZ R187, R5, R106 ;  /* 0x0000006a05bb7220 */ /* 0x000fe20000410000 */
[----:B------:R-:W-:Y:S01]  /*22c0*/  SHF.L.U32 R118, R118, 0x10, RZ ;  /* 0x0000001076767819 */ /* 0x000fe200000006ff */
[----:B------:R-:W-:Y:S01]  /*22d0*/  FADD.FTZ R104, R115, R186 ;  /* 0x000000ba73687221 */ /* 0x000fe20000010000 */
[----:B------:R-:W-:Y:S01]  /*22e0*/  SHF.L.U32 R110, R105, 0x10, RZ ;  /* 0x00000010696e7819 */ /* 0x000fe200000006ff */
[----:B------:R-:W-:Y:S01]  /*22f0*/  FFMA.FTZ R105, R183, R186, R114 ;  /* 0x000000bab7697223 */ /* 0x000fe20000010072 */
[----:B------:R-:W-:Y:S01]  /*2300*/  FADD.FTZ R50, R50, R107 ;  /* 0x0000006b32327221 */ /* 0x000fe20000010000 */
[-C--:B------:R-:W-:Y:S01]  /*2310*/  FFMA.FTZ R78, R187, R107.reuse, R78 ;  /* 0x0000006bbb4e7223 */ /* 0x080fe2000001004e */
[----:B------:R-:W-:Y:S01]  /*2320*/  FMUL.FTZ R188, R8, R107 ;  /* 0x0000006b08bc7220 */ /* 0x000fe20000410000 */
[----:B------:R-:W-:Y:S01]  /*2330*/  FADD.FTZ R107, R104, R185 ;  /* 0x000000b9686b7221 */ /* 0x000fe20000010000 */
[----:B------:R-:W-:Y:S01]  /*2340*/  FADD.FTZ R118, -R179, R118 ;  /* 0x00000076b3767221 */ /* 0x000fe20000010100 */
[----:B------:R-:W-:Y:S01]  /*2350*/  FFMA.FTZ R104, R184, R185, R105 ;  /* 0x000000b9b8687223 */ /* 0x000fe20000010069 */
[----:B------:R-:W-:Y:S01]  /*2360*/  FMUL.FTZ R189, R7, R110 ;  /* 0x0000006e07bd7220 */ /* 0x000fe20000410000 */
[----:B------:R-:W-:Y:S01]  /*2370*/  FADD.FTZ R106, R107, R188 ;  /* 0x000000bc6b6a7221 */ /* 0x000fe20000010000 */
[----:B------:R-:W-:Y:S01]  /*2380*/  FMUL.FTZ R190, R5, R118 ;  /* 0x0000007605be7220 */ /* 0x000fe20000410000 */
[----:B------:R-:W-:Y:S01]  /*2390*/  FFMA.FTZ R104, R187, R188, R104 ;  /* 0x000000bcbb687223 */ /* 0x000fe20000010068 */
[----:B------:R-:W-:Y:S01]  /*23a0*/  FADD.FTZ R48, R48, R113 ;  /* 0x0000007130307221 */ /* 0x000fe20000010000 */
[----:B------:R-:W-:Y:S01]  /*23b0*/  FFMA.FTZ R76, R183, R113, R76 ;  /* 0x00000071b74c7223 */ /* 0x000fe2000001004c */
[----:B------:R-:W-:Y:S01]  /*23c0*/  FADD.FTZ R51, R51, R110 ;  /* 0x0000006e33337221 */ /* 0x000fe20000010000 */
[----:B------:R-:W-:Y:S01]  /*23d0*/  FFMA.FTZ R79, R190, R110, R79 ;  /* 0x0000006ebe4f7223 */ /* 0x000fe2000001004f */
[----:B------:R-:W-:Y:S01]  /*23e0*/  FADD.FTZ R115, R106, R189 ;  /* 0x000000bd6a737221 */ /* 0x000fe20000010000 */
[----:B------:R-:W-:-:S07]  /*23f0*/  FFMA.FTZ R114, R190, R189, R104 ;  /* 0x000000bdbe727223 */ /* 0x000fce0000010068 */
.L_x_113:
[----:B------:R-:W-:Y:S05]  /*2400*/  BSYNC B0 ;  /* 0x0000000000007941 */ /* 0x000fea0003800000 */
.L_x_112:
[----:B------:R-:W-:Y:S01]  /*2410*/  LOP3.LUT P0, RZ, R108, 0xff, RZ, 0xc0, !PT ;  /* 0x000000ff6cff7812 */ /* 0x000fe2000780c0ff */
[----:B------:R-:W-:Y:S01]  /*2420*/  UMOV UR6, 0xffffffff ;  /* 0xffffffff00067882 */ /* 0x000fe20000000000 */
[----:B------:R-:W-:-:S11]  /*2430*/  LOP3.LUT P5, RZ, R38, 0x1f, RZ, 0xc0, !PT ;  /* 0x0000001f26ff7812 */ /* 0x000fd600078ac0ff */
[----:B------:R-:W-:Y:S01]  /*2440*/  @!P0 VIADD R109, R109, 0x8 ;  /* 0x000000086d6d8836 */ /* 0x000fe20000000000 */
[----:B------:R-:W-:Y:S06]  /*2450*/  BRA.DIV UR6, `(.L_x_114) ;  /* 0x0000002a06787947 */ /* 0x000fec000b800000 */
[----:B------:R-:W0:Y:S04]  /*2460*/  SHFL.DOWN PT, R104, R115, 0x10, 0x1f ;  /* 0x0a001f0073687f89 */ /* 0x000e2800000e0000 */
[----:B------:R-:W1:Y:S01]  /*2470*/  SHFL.DOWN PT, R105, R114, 0x10, 0x1f ;  /* 0x0a001f0072697f89 */ /* 0x000e6200000e0000 */
[----:B0-----:R-:W-:Y:S01]  /*2480*/  FADD.FTZ R104, R104, R115 ;  /* 0x0000007368687221 */ /* 0x001fe20000010000 */
[----:B-1----:R-:W-:-:S04]  /*2490*/  FADD.FTZ R105, R105, R114 ;  /* 0x0000007269697221 */ /* 0x002fc80000010000 */
        /* <DEDUP_REMOVED lines=8> */
[----:B-----5:R-:W0:Y:S04]  /*2520*/  SHFL.DOWN PT, R113, R108, 0x2, 0x1f ;  /* 0x08401f006c717f89 */ /* 0x020e2800000e0000 */
[----:B------:R-:W1:Y:S01]  /*2530*/  SHFL.DOWN PT, R110, R111, 0x2, 0x1f ;  /* 0x08401f006f6e7f89 */ /* 0x000e6200000e0000 */
[----:B0-----:R-:W-:Y:S01]  /*2540*/  FADD.FTZ R113, R108, R113 ;  /* 0x000000716c717221 */ /* 0x001fe20000010000 */
[----:B-1----:R-:W-:-:S04]  /*2550*/  FADD.FTZ R110, R111, R110 ;  /* 0x0000006e6f6e7221 */ /* 0x002fc80000010000 */
[----:B------:R0:W1:Y:S04]  /*2560*/  SHFL.DOWN PT, R178, R113, 0x1, 0x1f ;  /* 0x08201f0071b27f89 */ /* 0x00006800000e0000 */
[----:B------:R0:W2:Y:S02]  /*2570*/  SHFL.DOWN PT, R179, R110, 0x1, 0x1f ;  /* 0x08201f006eb37f89 */ /* 0x0000a400000e0000 */
.L_x_153:
[----:B------:R-:W3:Y:S01]  /*2580*/  S2R R105, SR_CgaCtaId ;  /* 0x0000000000697919 */ /* 0x000ee20000008800 */
[----:B------:R-:W-:Y:S01]  /*2590*/  MOV R104, 0x400 ;  /* 0x0000040000687802 */ /* 0x000fe20000000f00 */
[----:B-1----:R-:W-:Y:S01]  /*25a0*/  FADD.FTZ R178, R113, R178 ;  /* 0x000000b271b27221 */ /* 0x002fe20000010000 */
[----:B------:R-:W-:Y:S01]  /*25b0*/  @!P5 LOP3.LUT R112, R112, 0x7, RZ, 0xc0, !PT ;  /* 0x000000077070d812 */ /* 0x000fe200078ec0ff */
[----:B--2---:R-:W-:Y:S01]  /*25c0*/  FADD.FTZ R179, R110, R179 ;  /* 0x000000b36eb37221 */ /* 0x004fe20000010000 */
[----:B------:R-:W-:Y:S05]  /*25d0*/  WARPSYNC.ALL ;  /* 0x0000000000007948 */ /* 0x000fea0003800000 */
[----:B------:R-:W-:Y:S01]  /*25e0*/  @!P5 IADD3 R112, R109, R112, RZ ;  /* 0x000000706d70d210 */ /* 0x000fe20007ffe0ff */
[----:B------:R-:W-:Y:S01]  /*25f0*/  BSSY B0, `(.L_x_115) ;  /* 0x000006a000007945 */ /* 0x000fe20003800000 */
[----:B------:R-:W-:-:S02]  /*2600*/  ISETP.NE.AND P6, PT, R6, RZ, PT ;  /* 0x000000ff0600720c */ /* 0x000fc40003fc5270 */
[----:B---3--:R-:W-:-:S04]  /*2610*/  LEA R104, R105, R104, 0x18 ;  /* 0x0000006869687211 */ /* 0x008fc800078ec0ff */
[----:B------:R-:W-:Y:S01]  /*2620*/  LEA R192, R109, R104, 0x3 ;  /* 0x000000686dc07211 */ /* 0x000fe200078e18ff */
[----:B------:R-:W-:-:S05]  /*2630*/  @!P5 IMAD R191, R112, 0x8, R104 ;  /* 0x0000000870bfd824 */ /* 0x000fca00078e0268 */
[----:B------:R-:W-:Y:S01]  /*2640*/  @!P5 STS.64 [R191+0x7000], R178 ;  /* 0x007000b2bf00d388 */ /* 0x000fe20000000a00 */
[----:B------:R-:W-:Y:S06]  /*2650*/  BAR.SYNC.DEFER_BLOCKING 0x0 ;  /* 0x0000000000007b1d */ /* 0x000fec0000010000 */
[----:B------:R-:W1:Y:S04]  /*2660*/  LDS.128 R104, [R192+0x7000] ;  /* 0x00700000c0687984 */ /* 0x000e680000000c00 */
[----:B0-----:R-:W0:Y:S04]  /*2670*/  LDS.128 R108, [R192+0x7010] ;  /* 0x00701000c06c7984 */ /* 0x001e280000000c00 */
[----:B------:R-:W2:Y:S04]  /*2680*/  LDS.128 R112, [R192+0x7020] ;  /* 0x00702000c0707984 */ /* 0x000ea80000000c00 */
[----:B------:R-:W3:Y:S01]  /*2690*/  LDS.128 R116, [R192+0x7030] ;  /* 0x00703000c0747984 */ /* 0x000ee20000000c00 */
[----:B-1----:R-:W-:Y:S01]  /*26a0*/  FADD.FTZ R193, RZ, R104 ;  /* 0x00000068ffc17221 */ /* 0x002fe20000010000 */
[----:B------:R-:W-:-:S03]  /*26b0*/  FADD.FTZ R104, RZ, R105 ;  /* 0x00000069ff687221 */ /* 0x000fc60000010000 */
[----:B------:R-:W-:Y:S01]  /*26c0*/  FADD.FTZ R193, R106, R193 ;  /* 0x000000c16ac17221 */ /* 0x000fe20000010000 */
[----:B------:R-:W-:-:S03]  /*26d0*/  FADD.FTZ R104, R107, R104 ;  /* 0x000000686b687221 */ /* 0x000fc60000010000 */
[----:B0-----:R-:W-:Y:S01]  /*26e0*/  FADD.FTZ R193, R193, R108 ;  /* 0x0000006cc1c17221 */ /* 0x001fe20000010000 */
[----:B------:R-:W-:-:S03]  /*26f0*/  FADD.FTZ R104, R104, R109 ;  /* 0x0000006d68687221 */ /* 0x000fc60000010000 */
[----:B------:R-:W-:Y:S01]  /*2700*/  FADD.FTZ R193, R110, R193 ;  /* 0x000000c16ec17221 */ /* 0x000fe20000010000 */
[----:B------:R-:W-:-:S03]  /*2710*/  FADD.FTZ R104, R111, R104 ;  /* 0x000000686f687221 */ /* 0x000fc60000010000 */
[----:B--2---:R-:W-:Y:S01]  /*2720*/  FADD.FTZ R193, R193, R112 ;  /* 0x00000070c1c17221 */ /* 0x004fe20000010000 */
[----:B------:R-:W-:-:S03]  /*2730*/  FADD.FTZ R104, R104, R113 ;  /* 0x0000007168687221 */ /* 0x000fc60000010000 */
[----:B------:R-:W-:Y:S01]  /*2740*/  FADD.FTZ R193, R114, R193 ;  /* 0x000000c172c17221 */ /* 0x000fe20000010000 */
[----:B------:R-:W-:-:S03]  /*2750*/  FADD.FTZ R104, R115, R104 ;  /* 0x0000006873687221 */ /* 0x000fc60000010000 */
[----:B---3--:R-:W-:Y:S01]  /*2760*/  FADD.FTZ R193, R193, R116 ;  /* 0x00000074c1c17221 */ /* 0x008fe20000010000 */
[----:B------:R-:W-:-:S03]  /*2770*/  FADD.FTZ R104, R104, R117 ;  /* 0x0000007568687221 */ /* 0x000fc60000010000 */
[----:B------:R-:W-:Y:S01]  /*2780*/  FADD.FTZ R112, R118, R193 ;  /* 0x000000c176707221 */ /* 0x000fe20000010000 */
[----:B------:R-:W-:-:S03]  /*2790*/  FADD.FTZ R104, R119, R104 ;  /* 0x0000006877687221 */ /* 0x000fc60000010000 */
[----:B------:R-:W-:Y:S01]  /*27a0*/  FMUL.FTZ R112, R112, UR12 ;  /* 0x0000000c70707c20 */ /* 0x000fe20008410000 */
[----:B------:R-:W-:Y:S01]  /*27b0*/  FMUL.FTZ R113, R104, UR12 ;  /* 0x0000000c68717c20 */ /* 0x000fe20008410000 */
[----:B------:R-:W-:Y:S06]  /*27c0*/  @!P6 BRA `(.L_x_116) ;  /* 0x000000040030e947 */ /* 0x000fec0003800000 */
[----:B------:R-:W-:Y:S02]  /*27d0*/  ISETP.NE.AND P5, PT, R35, RZ, PT ;  /* 0x000000ff2300720c */ /* 0x000fe40003fa5270 */
[----:B------:R-:W-:Y:S02]  /*27e0*/  ISETP.NE.U32.AND P6, PT, RZ, UR14, PT ;  /* 0x0000000eff007c0c */ /* 0x000fe4000bfc5070 */
[----:B------:R-:W-:Y:S02]  /*27f0*/  FSEL R114, R112, RZ, !P5 ;  /* 0x000000ff70727208 */ /* 0x000fe40006800000 */
[----:B------:R-:W-:Y:S02]  /*2800*/  ISETP.NE.U32.AND P5, PT, RZ, UR8, PT ;  /* 0x00000008ff007c0c */ /* 0x000fe4000bfa5070 */
[----:B------:R-:W-:Y:S01]  /*2810*/  ISETP.NE.AND.EX P6, PT, RZ, UR15, PT, P6 ;  /* 0x0000000fff007c0c */ /* 0x000fe2000bfc5360 */
        /* <DEDUP_REMOVED lines=8> */
[----:B------:R-:W-:-:S02]  /*28a0*/  FADD.FTZ R116, R125, -R114 ;  /* 0x800000727d747221 */ /* 0x000fc40000010000 */
[C---:B------:R-:W-:Y:S01]  /*28b0*/  FMUL.FTZ R108, R5.reuse, R108 ;  /* 0x0000006c056c7220 */ /* 0x040fe20000410000 */
[C---:B------:R-:W-:Y:S01]  /*28c0*/  FMUL.FTZ R109, R5.reuse, R110 ;  /* 0x0000006e056d7220 */ /* 0x040fe20000410000 */
[----:B------:R-:W-:Y:S02]  /*28d0*/  FMUL.FTZ R116, R5, R116 ;  /* 0x0000007405747220 */ /* 0x000fe40000410000 */
[----:B------:R-:W-:Y:S01]  /*28e0*/  @P5 MOV R111, R165 ;  /* 0x000000a5006f5202 */ /* 0x000fe20000000f00 */
[----:B------:R-:W-:Y:S01]  /*28f0*/  @P5 IMAD.MOV.U32 R106, RZ, RZ, R164 ;  /* 0x000000ffff6a5224 */ /* 0x000fe200078e00a4 */
[--C-:B------:R-:W-:Y:S02]  /*2900*/  @P5 SHF.R.U64 R107, R164, 0x10, R165.reuse ;  /* 0x00000010a46b5819 */ /* 0x100fe400000012a5 */
[----:B------:R-:W-:Y:S01]  /*2910*/  @P5 SHF.R.U32.HI R115, RZ, 0x10, R165 ;  /* 0x00000010ff735819 */ /* 0x000fe200000116a5 */
[----:B------:R-:W-:Y:S01]  /*2920*/  @P5 IMAD.U32 R114, R111, 0x10000, RZ ;  /* 0x000100006f725824 */ /* 0x000fe200078e00ff */
[----:B------:R-:W-:Y:S01]  /*2930*/  @P5 SHF.L.U32 R107, R107, 0x10, RZ ;  /* 0x000000106b6b5819 */ /* 0x000fe200000006ff */
[----:B------:R-:W-:Y:S01]  /*2940*/  @P5 IMAD.U32 R105, R106, 0x10000, RZ ;  /* 0x000100006a695824 */ /* 0x000fe200078e00ff */
[----:B------:R-:W-:Y:S01]  /*2950*/  @P5 SHF.L.U32 R111, R115, 0x10, RZ ;  /* 0x00000010736f5819 */ /* 0x000fe200000006ff */
[----:B------:R-:W-:Y:S01]  /*2960*/  FMUL.FTZ R106, R5, R104 ;  /* 0x00000068056a7220 */ /* 0x000fe20000410000 */
[----:B------:R-:W-:Y:S01]  /*2970*/  @P5 FADD.FTZ R109, R109, R114 ;  /* 0x000000726d6d5221 */ /* 0x000fe20000010000 */
[----:B------:R-:W-:-:S02]  /*2980*/  @P5 FADD.FTZ R108, R108, R107 ;  /* 0x0000006b6c6c5221 */ /* 0x000fc40000010000 */
[----:B------:R-:W-:Y:S01]  /*2990*/  @P5 FADD.FTZ R106, R106, R105 ;  /* 0x000000696a6a5221 */ /* 0x000fe20000010000 */
[----:B------:R-:W-:Y:S01]  /*29a0*/  @P5 FADD.FTZ R116, R116, R111 ;  /* 0x0000006f74745221 */ /* 0x000fe20000010000 */
[----:B------:R-:W-:Y:S01]  /*29b0*/  ISETP.NE.U32.AND P5, PT, RZ, UR14, PT ;  /* 0x0000000eff007c0c */ /* 0x000fe2000bfa5070 */
[----:B------:R-:W0:Y:S03]  /*29c0*/  F2F.BF16.F32 R114, R108 ;  /* 0x0000006c00727304 */ /* 0x000e260000202000 */
[----:B------:R-:W-:-:S05]  /*29d0*/  ISETP.NE.AND.EX P5, PT, RZ, UR15, PT, P5 ;  /* 0x0000000fff007c0c */ /* 0x000fca000bfa5350 */
[----:B------:R-:W1:Y:S08]  /*29e0*/  F2F.BF16.F32 R117, R106 ;  /* 0x0000006a00757304 */ /* 0x000e700000202000 */
[----:B------:R-:W-:Y:S01]  /*29f0*/  @P5 F2FP.BF16.F32.PACK_AB R110, RZ, R116 ;  /* 0x00000074ff6e523e */ /* 0x000fe200000010ff */
[----:B------:R-:W-:Y:S01]  /*2a00*/  F2F.BF16.F32 R118, R109 ;  /* 0x0000006d00767304 */ /* 0x000fe20000202000 */
[----:B------:R-:W-:-:S02]  /*2a10*/  @P5 F2FP.BF16.F32.PACK_AB R104, RZ, R106 ;  /* 0x0000006aff68523e */ /* 0x000fc400000010ff */
[----:B------:R-:W-:Y:S02]  /*2a20*/  @P5 PRMT R43, R110, 0x7610, R43 ;  /* 0x000076106e2b5816 */ /* 0x000fe4000000002b */
[----:B------:R-:W2:Y:S01]  /*2a30*/  LDC.64 R110, c[0x0][0x2f8] ;  /* 0x0000be00ff6e7b82 */ /* 0x000ea20000000a00 */
[----:B------:R-:W-:Y:S02]  /*2a40*/  @P5 F2FP.BF16.F32.PACK_AB R105, RZ, R108 ;  /* 0x0000006cff69523e */ /* 0x000fe400000010ff */
[----:B------:R-:W3:Y:S01]  /*2a50*/  F2F.BF16.F32 R116, R116 ;  /* 0x0000007400747304 */ /* 0x000ee20000202000 */
[----:B------:R-:W-:Y:S02]  /*2a60*/  @P5 F2FP.BF16.F32.PACK_AB R107, RZ, R109 ;  /* 0x0000006dff6b523e */ /* 0x000fe400000010ff */
[----:B------:R-:W-:Y:S02]  /*2a70*/  @P5 PRMT R40, R104, 0x7610, R40 ;  /* 0x0000761068285816 */ /* 0x000fe40000000028 */
[----:B------:R-:W-:Y:S01]  /*2a80*/  @P5 PRMT R41, R105, 0x7610, R41 ;  /* 0x0000761069295816 */ /* 0x000fe20000000029 */
[----:B0-----:R-:W-:Y:S01]  /*2a90*/  IMAD.WIDE.U32 R104, R114, 0x10000, RZ ;  /* 0x0001000072687825 */ /* 0x001fe200078e00ff */
[----:B------:R-:W-:-:S02]  /*2aa0*/  @P5 PRMT R42, R107, 0x7610, R42 ;  /* 0x000076106b2a5816 */ /* 0x000fc4000000002a */
[----:B------:R-:W-:Y:S02]  /*2ab0*/  ISETP.NE.U32.AND P5, PT, RZ, UR16, PT ;  /* 0x00000010ff007c0c */ /* 0x000fe4000bfa5070 */
[----:B-1----:R-:W-:Y:S02]  /*2ac0*/  LOP3.LUT R106, R104, R117, RZ, 0xfc, !PT ;  /* 0x00000075686a7212 */ /* 0x002fe400078efcff */
[----:B------:R-:W-:Y:S01]  /*2ad0*/  ISETP.NE.AND.EX P5, PT, RZ, UR17, PT, P5 ;  /* 0x00000011ff007c0c */ /* 0x000fe2000bfa5350 */
[----:B---3--:R-:W-:-:S05]  /*2ae0*/  IMAD.U32 R107, R116, 0x10000, RZ ;  /* 0x00010000746b7824 */ /* 0x008fca00078e00ff */
[----:B------:R-:W-:Y:S01]  /*2af0*/  LOP3.LUT R107, R105, R107, R118, 0xfe, !PT ;  /* 0x0000006b696b7212 */ /* 0x000fe200078efe76 */
[----:B--2---:R-:W-:Y:S01]  /*2b00*/  IMAD.WIDE.U32 R110, R4, 0x8, R110 ;  /* 0x00000008046e7825 */ /* 0x004fe200078e006e */
[----:B------:R-:W-:Y:S06]  /*2b10*/  @!P6 BRA `(.L_x_117) ;  /* 0x000000000020e947 */ /* 0x000fec0003800000 */
[----:B------:R-:W0:Y:S01]  /*2b20*/  LDC.64 R104, c[0x0][0x308] ;  /* 0x0000c200ff687b82 */ /* 0x000e220000000a00 */
[----:B------:R-:W-:Y:S02]  /*2b30*/  LOP3.LUT R108, R41, 0xffff, RZ, 0xc0, !PT ;  /* 0x0000ffff296c7812 */ /* 0x000fe400078ec0ff */
[----:B------:R-:W-:-:S03]  /*2b40*/  PRMT R115, R42, 0x5410, R43 ;  /* 0x000054102a737816 */ /* 0x000fc6000000002b */
[----:B------:R-:W-:-:S05]  /*2b50*/  IMAD.WIDE.U32 R108, R108, 0x10000, RZ ;  /* 0x000100006c6c7825 */ /* 0x000fca00078e00ff */
[----:B------:R-:W-:Y:S02]  /*2b60*/  LOP3.LUT R109, R115, R109, RZ, 0xfc, !PT ;  /* 0x0000006d736d7212 */ /* 0x000fe400078efcff */
[----:B------:R-:W-:Y:S01]  /*2b70*/  LOP3.LUT R108, R108, 0xffff, R40, 0xf8, !PT ;  /* 0x0000ffff6c6c7812 */ /* 0x000fe200078ef828 */
[----:B0-----:R-:W-:-:S05]  /*2b80*/  IMAD.WIDE.U32 R104, R4, 0x8, R104 ;  /* 0x0000000804687825 */ /* 0x001fca00078e0068 */
[----:B------:R0:W-:Y:S02]  /*2b90*/  STG.E.64 desc[UR4][R104.64], R108 ;  /* 0x0000006c68007986 */ /* 0x0001e4000c101b04 */
.L_x_117:
[----:B------:R1:W-:Y:S01]  /*2ba0*/  STG.E.64 desc[UR4][R110.64], R106 ;  /* 0x0000006a6e007986 */ /* 0x0003e2000c101b04 */
[----:B------:R-:W-:Y:S02]  /*2bb0*/  @P5 PRMT R44, R117, 0x7610, R44 ;  /* 0x00007610752c5816 */ /* 0x000fe4000000002c */
[----:B------:R-:W-:Y:S02]  /*2bc0*/  @P5 PRMT R45, R114, 0x7610, R45 ;  /* 0x00007610722d5816 */ /* 0x000fe4000000002d */
[----:B------:R-:W-:Y:S02]  /*2bd0*/  @P5 PRMT R46, R118, 0x7610, R46 ;  /* 0x00007610762e5816 */ /* 0x000fe4000000002e */
[----:B------:R-:W-:Y:S01]  /*2be0*/  @P5 PRMT R47, R116, 0x7610, R47 ;  /* 0x00007610742f5816 */ /* 0x000fe2000000002f */
[----:B------:R-:W-:Y:S06]  /*2bf0*/  @!P5 BRA `(.L_x_118) ;  /* 0x000000000020d947 */ /* 0x000fec0003800000 */
[----:B-1----:R-:W-:Y:S02]  /*2c00*/  LOP3.LUT R106, R45, 0xffff, RZ, 0xc0, !PT ;  /* 0x0000ffff2d6a7812 */ /* 0x002fe400078ec0ff */
[----:B0-----:R-:W-:Y:S02]  /*2c10*/  LEA R104, P5, R4, UR16, 0x3 ;  /* 0x0000001004687c11 */ /* 0x001fe4000f8a18ff */
[----:B------:R-:W-:Y:S01]  /*2c20*/  PRMT R109, R46, 0x5410, R47 ;  /* 0x000054102e6d7816 */ /* 0x000fe2000000002f */
[----:B------:R-:W-:Y:S01]  /*2c30*/  IMAD.WIDE.U32 R106, R106, 0x10000, RZ ;  /* 0x000100006a6a7825 */ /* 0x000fe200078e00ff */
[----:B------:R-:W-:-:S04]  /*2c40*/  LEA.HI.X R105, R4, UR17, RZ, 0x3, P5 ;  /* 0x0000001104697c11 */ /* 0x000fc8000a8f1cff */
[----:B------:R-:W-:Y:S02]  /*2c50*/  LOP3.LUT R107, R109, R107, RZ, 0xfc, !PT ;  /* 0x0000006b6d6b7212 */ /* 0x000fe400078efcff */
[----:B------:R-:W-:-:S05]  /*2c60*/  LOP3.LUT R106, R106, 0xffff, R44, 0xf8, !PT ;  /* 0x0000ffff6a6a7812 */ /* 0x000fca00078ef82c */
[----:B------:R2:W-:Y:S02]  /*2c70*/  STG.E.64 desc[UR4][R104.64], R106 ;  /* 0x0000006a68007986 */ /* 0x0005e4000c101b04 */
.L_x_118:
[----:B------:R-:W-:-:S07]  /*2c80*/  IADD3 R4, R4, 0x100, RZ ;  /* 0x0000010004047810 */ /* 0x000fce0007ffe0ff */
.L_x_116:
[----:B------:R-:W-:Y:S05]  /*2c90*/  BSYNC B0 ;  /* 0x0000000000007941 */ /* 0x000fea0003800000 */
.L_x_115:
[----:B------:R-:W-:Y:S01]  /*2ca0*/  ISETP.NE.AND P5, PT, R2, RZ, PT ;  /* 0x000000ff0200720c */ /* 0x000fe20003fa5270 */
[----:B------:R-:W-:-:S12]  /*2cb0*/  BSSY B0, `(.L_x_119) ;  /* 0x000004e000007945 */ /* 0x000fd80003800000 */
[----:B------:R-:W-:Y:S05]  /*2cc0*/  @!P5 BRA `(.L_x_120) ;  /* 0x000000040030d947 */ /* 0x000fea0003800000 */
[----:B------:R-:W-:Y:S02]  /*2cd0*/  ISETP.NE.AND P5, PT, R35, RZ, PT ;  /* 0x000000ff2300720c */ /* 0x000fe40003fa5270 */
[----:B------:R-:W-:Y:S02]  /*2ce0*/  ISETP.NE.U32.AND P6, PT, RZ, UR14, PT ;  /* 0x0000000eff007c0c */ /* 0x000fe4000bfc5070 */
[----:B------:R-:W-:Y:S02]  /*2cf0*/  FSEL R116, R112, RZ, !P5 ;  /* 0x000000ff70747208 */ /* 0x000fe40006800000 */
[----:B------:R-:W-:Y:S02]  /*2d00*/  ISETP.NE.U32.AND P5, PT, RZ, UR8, PT ;  /* 0x00000008ff007c0c */ /* 0x000fe4000bfa5070 */
[----:B------:R-:W-:Y:S01]  /*2d10*/  ISETP.NE.AND.EX P6, PT, RZ, UR15, PT, P6 ;  /* 0x0000000fff007c0c */ /* 0x000fe2000bfc5360 */
[-CC-:B0-2---:R-:W-:Y:S01]  /*2d20*/  FFMA.FTZ R105, R127, R113.reuse, R116.reuse ;  /* 0x000000717f697223 */ /* 0x185fe20000010074 */
[----:B------:R-:W-:Y:S01]  /*2d30*/  ISETP.NE.AND.EX P5, PT, RZ, UR9, PT, P5 ;  /* 0x00000009ff007c0c */ /* 0x000fe2000bfa5350 */
[-CC-:B------:R-:W-:Y:S01]  /*2d40*/  FFMA.FTZ R108, R128, R113.reuse, R116.reuse ;  /* 0x00000071806c7223 */ /* 0x180fe20000010074 */
[-CC-:B-1----:R-:W-:Y:S01]  /*2d50*/  FFMA.FTZ R107, R131, R113.reuse, R116.reuse ;  /* 0x00000071836b7223 */ /* 0x182fe20000010074 */
[----:B------:R-:W-:Y:S01]  /*2d60*/  FFMA.FTZ R116, R134, R113, R116 ;  /* 0x0000007186747223 */ /* 0x000fe20000010074 */
[----:B------:R-:W-:-:S02]  /*2d70*/  FADD.FTZ R104, R130, -R105 ;  /* 0x8000006982687221 */ /* 0x000fc40000010000 */
[----:B------:R-:W-:Y:S01]  /*2d80*/  FADD.FTZ R114, R132, -R107 ;  /* 0x8000006b84727221 */ /* 0x000fe20000010000 */
[----:B------:R-:W-:-:S03]  /*2d90*/  FADD.FTZ R116, R133, -R116 ;  /* 0x8000007485747221 */ /* 0x000fc60000010000 */
[C---:B------:R-:W-:Y:S01]  /*2da0*/  FMUL.FTZ R114, R5.reuse, R114 ;  /* 0x0000007205727220 */ /* 0x040fe20000410000 */
[----:B------:R-:W-:Y:S02]  /*2db0*/  FMUL.FTZ R116, R5, R116 ;  /* 0x0000007405747220 */ /* 0x000fe40000410000 */
[----:B------:R-:W-:Y:S01]  /*2dc0*/  @P5 IMAD.MOV.U32 R106, RZ, RZ, R162 ;  /* 0x000000ffff6a5224 */ /* 0x000fe200078e00a2 */
[----:B------:R-:W-:Y:S02]  /*2dd0*/  @P5 MOV R109, R163 ;  /* 0x000000a3006d5202 */ /* 0x000fe40000000f00 */
[--C-:B------:R-:W-:Y:S01]  /*2de0*/  @P5 SHF.R.U64 R110, R162, 0x10, R163.reuse ;  /* 0x00000010a26e5819 */ /* 0x100fe200000012a3 */
[----:B------:R-:W-:Y:S01]  /*2df0*/  @P5 IMAD.U32 R105, R106, 0x10000, RZ ;  /* 0x000100006a695824 */ /* 0x000fe200078e00ff */
[----:B------:R-:W-:Y:S01]  /*2e00*/  @P5 SHF.R.U32.HI R111, RZ, 0x10, R163 ;  /* 0x00000010ff6f5819 */ /* 0x000fe200000116a3 */
[----:B------:R-:W-:Y:S01]  /*2e10*/  FADD.FTZ R106, R129, -R108 ;  /* 0x8000006c816a7221 */ /* 0x000fe20000010000 */
[----:B------:R-:W-:Y:S01]  /*2e20*/  @P5 SHF.L.U32 R110, R110, 0x10, RZ ;  /* 0x000000106e6e5819 */ /* 0x000fe200000006ff */
[----:B------:R-:W-:Y:S01]  /*2e30*/  @P5 IMAD.U32 R107, R109, 0x10000, RZ ;  /* 0x000100006d6b5824 */ /* 0x000fe200078e00ff */
[----:B------:R-:W-:Y:S01]  /*2e40*/  @P5 SHF.L.U32 R111, R111, 0x10, RZ ;  /* 0x000000106f6f5819 */ /* 0x000fe200000006ff */
[C---:B------:R-:W-:Y:S01]  /*2e50*/  FMUL.FTZ R108, R5.reuse, R104 ;  /* 0x00000068056c7220 */ /* 0x040fe20000410000 */
[----:B------:R-:W-:Y:S01]  /*2e60*/  FMUL.FTZ R109, R5, R106 ;  /* 0x0000006a056d7220 */ /* 0x000fe20000410000 */
[----:B------:R-:W-:-:S02]  /*2e70*/  @P5 FADD.FTZ R114, R114, R107 ;  /* 0x0000006b72725221 */ /* 0x000fc40000010000 */
[----:B------:R-:W-:Y:S01]  /*2e80*/  @P5 FADD.FTZ R108, R108, R105 ;  /* 0x000000696c6c5221 */ /* 0x000fe20000010000 */
[----:B------:R-:W-:Y:S01]  /*2e90*/  @P5 FADD.FTZ R109, R109, R110 ;  /* 0x0000006e6d6d5221 */ /* 0x000fe20000010000 */
[----:B------:R-:W-:Y:S01]  /*2ea0*/  @P5 FADD.FTZ R116, R116, R111 ;  /* 0x0000006f74745221 */ /* 0x000fe20000010000 */
[----:B------:R-:W-:Y:S01]  /*2eb0*/  ISETP.NE.U32.AND P5, PT, RZ, UR14, PT ;  /* 0x0000000eff007c0c */ /* 0x000fe2000bfa5070 */
[----:B------:R-:W-:Y:S03]  /*2ec0*/  F2F.BF16.F32 R115, R108 ;  /* 0x0000006c00737304 */ /* 0x000fe60000202000 */
[----:B------:R-:W-:-:S05]  /*2ed0*/  ISETP.NE.AND.EX P5, PT, RZ, UR15, PT, P5 ;  /* 0x0000000fff007c0c */ /* 0x000fca000bfa5350 */
[----:B------:R-:W0:Y:S08]  /*2ee0*/  F2F.BF16.F32 R117, R109 ;  /* 0x0000006d00757304 */ /* 0x000e300000202000 */
[----:B------:R-:W-:Y:S02]  /*2ef0*/  @P5 F2FP.BF16.F32.PACK_AB R104, RZ, R108 ;  /* 0x0000006cff68523e */ /* 0x000fe400000010ff */
[----:B------:R-:W-:-:S02]  /*2f00*/  @P5 F2FP.BF16.F32.PACK_AB R105, RZ, R109 ;  /* 0x0000006dff69523e */ /* 0x000fc400000010ff */
[----:B------:R-:W-:Y:S02]  /*2f10*/  @P5 PRMT R40, R104, 0x7610, R40 ;  /* 0x0000761068285816 */ /* 0x000fe40000000028 */
[----:B------:R-:W-:Y:S02]  /*2f20*/  @P5 PRMT R41, R105, 0x7610, R41 ;  /* 0x0000761069295816 */ /* 0x000fe40000000029 */
[----:B------:R-:W1:Y:S01]  /*2f30*/  LDC.64 R104, c[0x0][0x2f8] ;  /* 0x0000be00ff687b82 */ /* 0x000e620000000a00 */
[----:B------:R-:W-:Y:S02]  /*2f40*/  @P5 F2FP.BF16.F32.PACK_AB R107, RZ, R116 ;  /* 0x00000074ff6b523e */ /* 0x000fe400000010ff */
[----:B------:R-:W2:Y:S01]  /*2f50*/  F2F.BF16.F32 R116, R116 ;  /* 0x0000007400747304 */ /* 0x000ea20000202000 */
[----:B------:R-:W-:Y:S02]  /*2f60*/  @P5 F2FP.BF16.F32.PACK_AB R106, RZ, R114 ;  /* 0x00000072ff6a523e */ /* 0x000fe400000010ff */
[----:B------:R-:W-:-:S02]  /*2f70*/  @P5 PRMT R43, R107, 0x7610, R43 ;  /* 0x000076106b2b5816 */ /* 0x000fc4000000002b */
[----:B------:R-:W-:Y:S01]  /*2f80*/  @P5 PRMT R42, R106, 0x7610, R42 ;  /* 0x000076106a2a5816 */ /* 0x000fe2000000002a */
[----:B0-----:R-:W-:Y:S01]  /*2f90*/  IMAD.WIDE.U32 R106, R117, 0x10000, RZ ;  /* 0x00010000756a7825 */ /* 0x001fe200078e00ff */
[----:B------:R-:W-:Y:S01]  /*2fa0*/  ISETP.NE.U32.AND P5, PT, RZ, UR16, PT ;  /* 0x00000010ff007c0c */ /* 0x000fe2000bfa5070 */
[----:B------:R-:W0:Y:S03]  /*2fb0*/  F2F.BF16.F32 R114, R114 ;  /* 0x0000007200727304 */ /* 0x000e260000202000 */
[----:B------:R-:W-:Y:S02]  /*2fc0*/  ISETP.NE.AND.EX P5, PT, RZ, UR17, PT, P5 ;  /* 0x00000011ff007c0c */ /* 0x000fe4000bfa5350 */
[----:B------:R-:W-:Y:S01]  /*2fd0*/  LOP3.LUT R110, R106, R115, RZ, 0xfc, !PT ;  /* 0x000000736a6e7212 */ /* 0x000fe200078efcff */
[----:B--2---:R-:W-:Y:S02]  /*2fe0*/  IMAD.U32 R111, R116, 0x10000, RZ ;  /* 0x00010000746f7824 */ /* 0x004fe400078e00ff */
[----:B-1----:R-:W-:-:S03]  /*2ff0*/  IMAD.WIDE.U32 R104, R4, 0x8, R104 ;  /* 0x0000000804687825 */ /* 0x002fc600078e0068 */
[----:B0-----:R-:W-:Y:S01]  /*3000*/  LOP3.LUT R111, R107, R111, R114, 0xfe, !PT ;  /* 0x0000006f6b6f7212 */ /* 0x001fe200078efe72 */
        /* <DEDUP_REMOVED lines=9> */
.L_x_121:
        /* <DEDUP_REMOVED lines=14> */
.L_x_122:
[----:B------:R-:W-:-:S07]  /*3180*/  IADD3 R4, R4, 0x100, RZ ;  /* 0x0000010004047810 */ /* 0x000fce0007ffe0ff */
.L_x_120:
[----:B------:R-:W-:Y:S05]  /*3190*/  BSYNC B0 ;  /* 0x0000000000007941 */ /* 0x000fea0003800000 */
.L_x_119:
[----:B------:R-:W-:Y:S04]  /*31a0*/  BSSY B0, `(.L_x_123) ;  /* 0x000004e000007945 */ /* 0x000fe80003800000 */
[----:B------:R-:W-:Y:S05]  /*31b0*/  @!P4 BRA `(.L_x_124) ;  /* 0x000000040030c947 */ /* 0x000fea0003800000 */
[----:B------:R-:W-:Y:S02]  /*31c0*/  ISETP.NE.AND P5, PT, R35, RZ, PT ;  /* 0x000000ff2300720c */ /* 0x000fe40003fa5270 */
[----:B------:R-:W-:Y:S02]  /*31d0*/  ISETP.NE.U32.AND P6, PT, RZ, UR14, PT ;  /* 0x0000000eff007c0c */ /* 0x000fe4000bfc5070 */
[----:B------:R-:W-:Y:S02]  /*31e0*/  FSEL R116, R112, RZ, !P5 ;  /* 0x000000ff70747208 */ /* 0x000fe40006800000 */
[----:B------:R-:W-:Y:S02]  /*31f0*/  ISETP.NE.U32.AND P5, PT, RZ, UR8, PT ;  /* 0x00000008ff007c0c */ /* 0x000fe4000bfa5070 */
[----:B------:R-:W-:Y:S01]  /*3200*/  ISETP.NE.AND.EX P6, PT, RZ, UR15, PT, P6 ;  /* 0x0000000fff007c0c */ /* 0x000fe2000bfc5360 */
[-CC-:B012---:R-:W-:Y:S01]  /*3210*/  FFMA.FTZ R105, R135, R113.reuse, R116.reuse ;  /* 0x0000007187697223 */ /* 0x187fe20000010074 */
[----:B------:R-:W-:Y:S01]  /*3220*/  ISETP.NE.AND.EX P5, PT, RZ, UR9, PT, P5 ;  /* 0x00000009ff007c0c */ /* 0x000fe2000bfa5350 */
[-CC-:B------:R-:W-:Y:S01]  /*3230*/  FFMA.FTZ R108, R136, R113.reuse, R116.reuse ;  /* 0x00000071886c7223 */ /* 0x180fe20000010074 */
[-CC-:B------:R-:W-:Y:S01]  /*3240*/  FFMA.FTZ R107, R139, R113.reuse, R116.reuse ;  /* 0x000000718b6b7223 */ /* 0x180fe20000010074 */
        /* <DEDUP_REMOVED lines=26> */
[----:B------:R-:W-:Y:S01]  /*33f0*/  @P5 F2FP.BF16.F32.PACK_AB R107, RZ, R116 ;  /* 0x00000074ff6b523e */ /* 0x000fe200000010ff */
[----:B------:R-:W-:Y:S01]  /*3400*/  F2F.BF16.F32 R114, R114 ;  /* 0x0000007200727304 */ /* 0x000fe20000202000 */
[----:B------:R-:W-:-:S02]  /*3410*/  @P5 PRMT R42, R106, 0x7610, R42 ;  /* 0x000076106a2a5816 */ /* 0x000fc4000000002a */
[----:B------:R-:W-:Y:S02]  /*3420*/  @P5 PRMT R43, R107, 0x7610, R43 ;  /* 0x000076106b2b5816 */ /* 0x000fe4000000002b */
[----:B------:R-:W1:Y:S01]  /*3430*/  LDC.64 R106, c[0x0][0x2f8] ;  /* 0x0000be00ff6a7b82 */ /* 0x000e620000000a00 */
[----:B------:R-:W-:Y:S02]  /*3440*/  @P5 F2FP.BF16.F32.PACK_AB R104, RZ, R108 ;  /* 0x0000006cff68523e */ /* 0x000fe400000010ff */
[----:B------:R-:W2:Y:S01]  /*3450*/  F2F.BF16.F32 R116, R116 ;  /* 0x0000007400747304 */ /* 0x000ea20000202000 */
[----:B------:R-:W-:Y:S02]  /*3460*/  @P5 F2FP.BF16.F32.PACK_AB R105, RZ, R109 ;  /* 0x0000006dff69523e */ /* 0x000fe400000010ff */
[----:B------:R-:W-:Y:S02]  /*3470*/  @P5 PRMT R40, R104, 0x7610, R40 ;  /* 0x0000761068285816 */ /* 0x000fe40000000028 */
[----:B------:R-:W-:Y:S01]  /*3480*/  @P5 PRMT R41, R105, 0x7610, R41 ;  /* 0x0000761069295816 */ /* 0x000fe20000000029 */
[----:B0-----:R-:W-:Y:S01]  /*3490*/  IMAD.WIDE.U32 R104, R117, 0x10000, RZ ;  /* 0x0001000075687825 */ /* 0x001fe200078e00ff */
[----:B------:R-:W-:-:S04]  /*34a0*/  ISETP.NE.U32.AND P5, PT, RZ, UR16, PT ;  /* 0x00000010ff007c0c */ /* 0x000fc8000bfa5070 */
[----:B------:R-:W-:Y:S02]  /*34b0*/  ISETP.NE.AND.EX P5, PT, RZ, UR17, PT, P5 ;  /* 0x00000011ff007c0c */ /* 0x000fe4000bfa5350 */
[----:B------:R-:W-:Y:S01]  /*34c0*/  LOP3.LUT R104, R104, R115, RZ, 0xfc, !PT ;  /* 0x0000007368687212 */ /* 0x000fe200078efcff */
[----:B--2---:R-:W-:-:S05]  /*34d0*/  IMAD.U32 R111, R116, 0x10000, RZ ;  /* 0x00010000746f7824 */ /* 0x004fca00078e00ff */
[----:B------:R-:W-:Y:S01]  /*34e0*/  LOP3.LUT R105, R105, R111, R114, 0xfe, !PT ;  /* 0x0000006f69697212 */ /* 0x000fe200078efe72 */
[----:B-1----:R-:W-:Y:S01]  /*34f0*/  IMAD.WIDE.U32 R106, R4, 0x8, R106 ;  /* 0x00000008046a7825 */ /* 0x002fe200078e006a */
        /* <DEDUP_REMOVED lines=9> */
.L_x_125:
[----:B------:R1:W-:Y:S01]  /*3590*/  STG.E.64 desc[UR4][R106.64], R104 ;  /* 0x000000686a007986 */ /* 0x0003e2000c101b04 */
[----:B------:R-:W-:Y:S02]  /*35a0*/  @P5 PRMT R44, R115, 0x7610, R44 ;  /* 0x00007610732c5816 */ /* 0x000fe4000000002c */
[----:B------:R-:W-:Y:S02]  /*35b0*/  @P5 PRMT R45, R117, 0x7610, R45 ;  /* 0x00007610752d5816 */ /* 0x000fe4000000002d */
[----:B------:R-:W-:Y:S02]  /*35c0*/  @P5 PRMT R46, R114, 0x7610, R46 ;  /* 0x00007610722e5816 */ /* 0x000fe4000000002e */
[----:B------:R-:W-:Y:S01]  /*35d0*/  @P5 PRMT R47, R116, 0x7610, R47 ;  /* 0x00007610742f5816 */ /* 0x000fe2000000002f */
[----:B------:R-:W-:Y:S06]  /*35e0*/  @!P5 BRA `(.L_x_126) ;  /* 0x000000000020d947 */ /* 0x000fec0003800000 */
[----:B-1----:R-:W-:Y:S02]  /*35f0*/  LOP3.LUT R104, R45, 0xffff, RZ, 0xc0, !PT ;  /* 0x0000ffff2d687812 */ /* 0x002fe400078ec0ff */
[----:B------:R-:W-:Y:S02]  /*3600*/  LEA R106, P5, R4, UR16, 0x3 ;  /* 0x00000010046a7c11 */ /* 0x000fe4000f8a18ff */
[----:B0-----:R-:W-:Y:S01]  /*3610*/  PRMT R109, R46, 0x5410, R47 ;  /* 0x000054102e6d7816 */ /* 0x001fe2000000002f */
[----:B------:R-:W-:Y:S01]  /*3620*/  IMAD.WIDE.U32 R104, R104, 0x10000, RZ ;  /* 0x0001000068687825 */ /* 0x000fe200078e00ff */
[----:B------:R-:W-:-:S04]  /*3630*/  LEA.HI.X R107, R4, UR17, RZ, 0x3, P5 ;  /* 0x00000011046b7c11 */ /* 0x000fc8000a8f1cff */
[----:B------:R-:W-:Y:S02]  /*3640*/  LOP3.LUT R105, R109, R105, RZ, 0xfc, !PT ;  /* 0x000000696d697212 */ /* 0x000fe400078efcff */
[----:B------:R-:W-:-:S05]  /*3650*/  LOP3.LUT R104, R104, 0xffff, R44, 0xf8, !PT ;  /* 0x0000ffff68687812 */ /* 0x000fca00078ef82c */
[----:B------:R2:W-:Y:S02]  /*3660*/  STG.E.64 desc[UR4][R106.64], R104 ;  /* 0x000000686a007986 */ /* 0x0005e4000c101b04 */
.L_x_126:
[----:B------:R-:W-:-:S07]  /*3670*/  IADD3 R4, R4, 0x100, RZ ;  /* 0x0000010004047810 */ /* 0x000fce0007ffe0ff */
.L_x_124:
[----:B------:R-:W-:Y:S05]  /*3680*/  BSYNC B0 ;  /* 0x0000000000007941 */ /* 0x000fea0003800000 */
.L_x_123:
        /* <DEDUP_REMOVED lines=63> */
.L_x_129:
        /* <DEDUP_REMOVED lines=14> */
.L_x_130:
[----:B------:R-:W-:-:S07]  /*3b60*/  IADD3 R4, R4, 0x100, RZ ;  /* 0x0000010004047810 */ /* 0x000fce0007ffe0ff */
.L_x_128:
[----:B------:R-:W-:Y:S05]  /*3b70*/  BSYNC B0 ;  /* 0x0000000000007941 */ /* 0x000fea0003800000 */
.L_x_127:
        /* <DEDUP_REMOVED lines=63> */
.L_x_133:
        /* <DEDUP_REMOVED lines=14> */
.L_x_134:
[----:B------:R-:W-:-:S07]  /*4050*/  IADD3 R4, R4, 0x100, RZ ;  /* 0x0000010004047810 */ /* 0x000fce0007ffe0ff */
.L_x_132:
[----:B------:R-:W-:Y:S05]  /*4060*/  BSYNC B0 ;  /* 0x0000000000007941 */ /* 0x000fea0003800000 */
.L_x_131:
        /* <DEDUP_REMOVED lines=63> */
.L_x_137:
        /* <DEDUP_REMOVED lines=14> */
.L_x_138:
[----:B------:R-:W-:-:S07]  /*4540*/  IADD3 R4, R4, 0x100, RZ ;  /* 0x0000010004047810 */ /* 0x000fce0007ffe0ff */
.L_x_136:
[----:B------:R-:W-:Y:S05]  /*4550*/  BSYNC B0 ;  /* 0x0000000000007941 */ /* 0x000fea0003800000 */
.L_x_135:
[----:B------:R-:W-:Y:S01]  /*4560*/  ISETP.NE.AND P5, PT, R0, RZ, PT ;  /* 0x000000ff0000720c */ /* 0x000fe20003fa5270 */
[----:B------:R-:W-:-:S12]  /*4570*/  BSSY B0, `(.L_x_139) ;  /* 0x000004d000007945 */ /* 0x000fd80003800000 */
[----:B------:R-:W-:Y:S05]  /*4580*/  @!P5 BRA `(.L_x_140) ;  /* 0x00000004002cd947 */ /* 0x000fea0003800000 */
[----:B------:R-:W-:-:S04]  /*4590*/  ISETP.NE.AND P5, PT, R35, RZ, PT ;  /* 0x000000ff2300720c */ /* 0x000fc80003fa5270 */
[----:B01----:R-:W-:Y:S02]  /*45a0*/  FSEL R110, R112, RZ, !P5 ;  /* 0x000000ff706e7208 */ /* 0x003fe40006800000 */
[----:B------:R-:W-:-:S03]  /*45b0*/  ISETP.NE.U32.AND P5, PT, RZ, UR8, PT ;  /* 0x00000008ff007c0c */ /* 0x000fc6000bfa5070 */
[-CC-:B--2---:R-:W-:Y:S01]  /*45c0*/  FFMA.FTZ R105, R183, R113.reuse, R110.reuse ;  /* 0x00000071b7697223 */ /* 0x184fe2000001006e */
[----:B------:R-:W-:Y:S01]  /*45d0*/  ISETP.NE.AND.EX P5, PT, RZ, UR9, PT, P5 ;  /* 0x00000009ff007c0c */ /* 0x000fe2000bfa5350 */
[-CC-:B------:R-:W-:Y:S01]  /*45e0*/  FFMA.FTZ R108, R184, R113.reuse, R110.reuse ;  /* 0x00000071b86c7223 */ /* 0x180fe2000001006e */
[-CC-:B------:R-:W-:Y:S01]  /*45f0*/  FFMA.FTZ R107, R187, R113.reuse, R110.reuse ;  /* 0x00000071bb6b7223 */ /* 0x180fe2000001006e */
[----:B------:R-:W-:Y:S01]  /*4600*/  FFMA.FTZ R110, R190, R113, R110 ;  /* 0x00000071be6e7223 */ /* 0x000fe2000001006e */
[----:B------:R-:W-:Y:S01]  /*4610*/  FADD.FTZ R104, R186, -R105 ;  /* 0x80000069ba687221 */ /* 0x000fe20000010000 */
[----:B------:R-:W-:Y:S01]  /*4620*/  FADD.FTZ R108, R185, -R108 ;  /* 0x8000006cb96c7221 */ /* 0x000fe20000010000 */
[----:B------:R-:W-:Y:S01]  /*4630*/  FADD.FTZ R112, R188, -R107 ;  /* 0x8000006bbc707221 */ /* 0x000fe20000010000 */
[----:B------:R-:W-:Y:S02]  /*4640*/  FADD.FTZ R114, R189, -R110 ;  /* 0x8000006ebd727221 */ /* 0x000fe40000010000 */
[C---:B------:R-:W-:Y:S01]  /*4650*/  FMUL.FTZ R107, R5.reuse, R108 ;  /* 0x0000006c056b7220 */ /* 0x040fe20000410000 */
[----:B------:R-:W-:-:S03]  /*4660*/  FMUL.FTZ R112, R5, R112 ;  /* 0x0000007005707220 */ /* 0x000fc60000410000 */
[----:B------:R-:W-:Y:S01]  /*4670*/  @P5 IMAD.MOV.U32 R106, RZ, RZ, R168 ;  /* 0x000000ffff6a5224 */ /* 0x000fe200078e00a8 */
[--C-:B------:R-:W-:Y:S02]  /*4680*/  @P5 SHF.R.U64 R111, R168, 0x10, R169.reuse ;  /* 0x00000010a86f5819 */ /* 0x100fe400000012a9 */
[----:B------:R-:W-:Y:S01]  /*4690*/  @P5 MOV R109, R169 ;  /* 0x000000a9006d5202 */ /* 0x000fe20000000f00 */
[----:B------:R-:W-:Y:S01]  /*46a0*/  @P5 IMAD.U32 R105, R106, 0x10000, RZ ;  /* 0x000100006a695824 */ /* 0x000fe200078e00ff */
[----:B------:R-:W-:Y:S01]  /*46b0*/  @P5 SHF.R.U32.HI R116, RZ, 0x10, R169 ;  /* 0x00000010ff745819 */ /* 0x000fe200000116a9 */
[----:B------:R-:W-:Y:S01]  /*46c0*/  FMUL.FTZ R106, R5, R104 ;  /* 0x00000068056a7220 */ /* 0x000fe20000410000 */
[----:B------:R-:W-:Y:S01]  /*46d0*/  @P5 SHF.L.U32 R110, R111, 0x10, RZ ;  /* 0x000000106f6e5819 */ /* 0x000fe200000006ff */
[----:B------:R-:W-:Y:S01]  /*46e0*/  @P5 IMAD.U32 R109, R109, 0x10000, RZ ;  /* 0x000100006d6d5824 */ /* 0x000fe200078e00ff */
[----:B------:R-:W-:Y:S01]  /*46f0*/  @P5 SHF.L.U32 R116, R116, 0x10, RZ ;  /* 0x0000001074745819 */ /* 0x000fe200000006ff */
[----:B------:R-:W-:Y:S01]  /*4700*/  FMUL.FTZ R5, R5, R114 ;  /* 0x0000007205057220 */ /* 0x000fe20000410000 */
[----:B------:R-:W-:Y:S01]  /*4710*/  @P5 FADD.FTZ R106, R106, R105 ;  /* 0x000000696a6a5221 */ /* 0x000fe20000010000 */
[----:B------:R-:W-:Y:S01]  /*4720*/  @P5 FADD.FTZ R107, R107, R110 ;  /* 0x0000006e6b6b5221 */ /* 0x000fe20000010000 */
[----:B------:R-:W-:Y:S01]  /*4730*/  @P5 FADD.FTZ R112, R112, R109 ;  /* 0x0000006d70705221 */ /* 0x000fe20000010000 */
[----:B------:R-:W-:Y:S01]  /*4740*/  @P5 FADD.FTZ R5, R5, R116 ;  /* 0x0000007405055221 */ /* 0x000fe20000010000 */
[----:B------:R-:W-:Y:S01]  /*4750*/  ISETP.NE.U32.AND P5, PT, RZ, UR14, PT ;  /* 0x0000000eff007c0c */ /* 0x000fe2000bfa5070 */
[----:B------:R-:W0:Y:S01]  /*4760*/  LDC.64 R110, c[0x0][0x2f8] ;  /* 0x0000be00ff6e7b82 */ /* 0x000e220000000a00 */
[----:B------:R-:W1:Y:S02]  /*4770*/  F2F.BF16.F32 R114, R107 ;  /* 0x0000006b00727304 */ /* 0x000e640000202000 */
[----:B------:R-:W-:-:S06]  /*4780*/  ISETP.NE.AND.EX P5, PT, RZ, UR15, PT, P5 ;  /* 0x0000000fff007c0c */ /* 0x000fcc000bfa5350 */
[----:B------:R-:W2:Y:S07]  /*4790*/  F2F.BF16.F32 R113, R106 ;  /* 0x0000006a00717304 */ /* 0x000eae0000202000 */
[----:B------:R-:W-:Y:S02]  /*47a0*/  @P5 F2FP.BF16.F32.PACK_AB R104, RZ, R106 ;  /* 0x0000006aff68523e */ /* 0x000fe400000010ff */
[----:B------:R-:W-:Y:S02]  /*47b0*/  @P5 F2FP.BF16.F32.PACK_AB R105, RZ, R107 ;  /* 0x0000006bff69523e */ /* 0x000fe400000010ff */
[----:B------:R-:W-:-:S02]  /*47c0*/  @P5 F2FP.BF16.F32.PACK_AB R108, RZ, R112 ;  /* 0x00000070ff6c523e */ /* 0x000fc400000010ff */
[----:B------:R-:W-:Y:S01]  /*47d0*/  @P5 F2FP.BF16.F32.PACK_AB R109, RZ, R5 ;  /* 0x00000005ff6d523e */ /* 0x000fe200000010ff */
[----:B------:R-:W-:Y:S01]  /*47e0*/  F2F.BF16.F32 R112, R112 ;  /* 0x0000007000707304 */ /* 0x000fe20000202000 */
[----:B------:R-:W-:Y:S01]  /*47f0*/  @P5 PRMT R40, R104, 0x7610, R40 ;  /* 0x0000761068285816 */ /* 0x000fe20000000028 */
[----:B0-----:R-:W-:Y:S01]  /*4800*/  IMAD.WIDE.U32 R110, R4, 0x8, R110 ;  /* 0x00000008046e7825 */ /* 0x001fe200078e006e */
[----:B------:R-:W-:Y:S02]  /*4810*/  @P5 PRMT R41, R105, 0x7610, R41 ;  /* 0x0000761069295816 */ /* 0x000fe40000000029 */
[----:B------:R-:W-:Y:S01]  /*4820*/  @P5 PRMT R42, R108, 0x7610, R42 ;  /* 0x000076106c2a5816 */ /* 0x000fe2000000002a */
[----:B-1----:R-:W-:Y:S01]  /*4830*/  IMAD.WIDE.U32 R104, R114, 0x10000, RZ ;  /* 0x0001000072687825 */ /* 0x002fe200078e00ff */
[----:B------:R-:W-:Y:S01]  /*4840*/  @P5 PRMT R43, R109, 0x7610, R43 ;  /* 0x000076106d2b5816 */ /* 0x000fe2000000002b */
[----:B------:R-:W0:Y:S01]  /*4850*/  F2F.BF16.F32 R5, R5 ;  /* 0x0000000500057304 */ /* 0x000e220000202000 */
[----:B------:R-:W-:-:S02]  /*4860*/  ISETP.NE.U32.AND P5, PT, RZ, UR14, PT ;  /* 0x0000000eff007c0c */ /* 0x000fc4000bfa5070 */
[----:B--2---:R-:W-:Y:S02]  /*4870*/  LOP3.LUT R108, R104, R113, RZ, 0xfc, !PT ;  /* 0x00000071686c7212 */ /* 0x004fe400078efcff */
[----:B------:R-:W-:Y:S01]  /*4880*/  ISETP.NE.AND.EX P5, PT, RZ, UR15, PT, P5 ;  /* 0x0000000fff007c0c */ /* 0x000fe2000bfa5350 */
[----:B0-----:R-:W-:-:S05]  /*4890*/  IMAD.U32 R109, R5, 0x10000, RZ ;  /* 0x00010000056d7824 */ /* 0x001fca00078e00ff */
[----:B------:R-:W-:-:S07]  /*48a0*/  LOP3.LUT R109, R105, R109, R112, 0xfe, !PT ;  /* 0x0000006d696d7212 */ /* 0x000fce00078efe70 */
[----:B------:R-:W-:Y:S05]  /*48b0*/  @!P5 BRA `(.L_x_141) ;  /* 0x000000000020d947 */ /* 0x000fea0003800000 */
        /* <DEDUP_REMOVED lines=8> */
.L_x_141:
[----:B------:R3:W-:Y:S01]  /*4940*/  STG.E.64 desc[UR4][R110.64], R108 ;  /* 0x0000006c6e007986 */ /* 0x0007e2000c101b04 */
[----:B------:R-:W-:-:S04]  /*4950*/  ISETP.NE.U32.AND P5, PT, RZ, UR16, PT ;  /* 0x00000010ff007c0c */ /* 0x000fc8000bfa5070 */
[----:B------:R-:W-:-:S13]  /*4960*/  ISETP.NE.AND.EX P5, PT, RZ, UR17, PT, P5 ;  /* 0x00000011ff007c0c */ /* 0x000fda000bfa5350 */
[----:B------:R-:W-:Y:S02]  /*4970*/  @P5 PRMT R44, R113, 0x7610, R44 ;  /* 0x00007610712c5816 */ /* 0x000fe4000000002c */
[----:B------:R-:W-:Y:S02]  /*4980*/  @P5 PRMT R45, R114, 0x7610, R45 ;  /* 0x00007610722d5816 */ /* 0x000fe4000000002d */
[----:B------:R-:W-:Y:S02]  /*4990*/  @P5 PRMT R46, R112, 0x7610, R46 ;  /* 0x00007610702e5816 */ /* 0x000fe4000000002e */
[----:B------:R-:W-:Y:S01]  /*49a0*/  @P5 PRMT R47, R5, 0x7610, R47 ;  /* 0x00007610052f5816 */ /* 0x000fe2000000002f */
[----:B---3--:R-:W-:Y:S06]  /*49b0*/  @!P5 BRA `(.L_x_140) ;  /* 0x000000000020d947 */ /* 0x008fec0003800000 */
[----:B0-----:R-:W-:Y:S02]  /*49c0*/  LEA R104, P5, R4, UR16, 0x3 ;  /* 0x0000001004687c11 */ /* 0x001fe4000f8a18ff */
[----:B------:R-:W-:Y:S02]  /*49d0*/  PRMT R107, R46, 0x5410, R47 ;  /* 0x000054102e6b7816 */ /* 0x000fe4000000002f */
[----:B------:R-:W-:Y:S02]  /*49e0*/  LEA.HI.X R105, R4, UR17, RZ, 0x3, P5 ;  /* 0x0000001104697c11 */ /* 0x000fe4000a8f1cff */
[----:B------:R-:W-:-:S05]  /*49f0*/  LOP3.LUT R4, R45, 0xffff, RZ, 0xc0, !PT ;  /* 0x0000ffff2d047812 */ /* 0x000fca00078ec0ff */
[----:B------:R-:W-:-:S05]  /*4a00*/  IMAD.WIDE.U32 R4, R4, 0x10000, RZ ;  /* 0x0001000004047825 */ /* 0x000fca00078e00ff */
[----:B------:R-:W-:Y:S02]  /*4a10*/  LOP3.LUT R5, R107, R5, RZ, 0xfc, !PT ;  /* 0x000000056b057212 */ /* 0x000fe400078efcff */
[----:B------:R-:W-:-:S05]  /*4a20*/  LOP3.LUT R4, R4, 0xffff, R44, 0xf8, !PT ;  /* 0x0000ffff04047812 */ /* 0x000fca00078ef82c */
[----:B------:R3:W-:Y:S02]  /*4a30*/  STG.E.64 desc[UR4][R104.64], R4 ;  /* 0x0000000468007986 */ /* 0x0007e4000c101b04 */
.L_x_140:
[----:B------:R-:W-:Y:S05]  /*4a40*/  BSYNC B0 ;  /* 0x0000000000007941 */ /* 0x000fea0003800000 */
.L_x_139:
[----:B------:R-:W-:Y:S02]  /*4a50*/  IADD3 R36, R36, UR18, RZ ;  /* 0x0000001224247c10 */ /* 0x000fe4000fffe0ff */
[----:B0-----:R-:W-:Y:S02]  /*4a60*/  SEL R108, RZ, 0x1, P0 ;  /* 0x00000001ff6c7807 */ /* 0x001fe40000000000 */
[----:B------:R-:W-:-:S13]  /*4a70*/  ISETP.GE.AND P0, PT, R36, UR19, PT ;  /* 0x0000001324007c0c */ /* 0x000fda000bf06270 */
[----:B------:R-:W-:Y:S05]  /*4a80*/  @!P0 BRA `(.L_x_142) ;  /* 0xffffffbc00a88947 */ /* 0x000fea000383ffff */
.L_x_99:
[----:B------:R-:W-:Y:S01]  /*4a90*/  ISETP.NE.AND P0, PT, R0, RZ, PT ;  /* 0x000000ff0000720c */ /* 0x000fe20003f05270 */
[----:B------:R-:W0:Y:S01]  /*4aa0*/  S2UR UR6, SR_CTAID.X ;  /* 0x00000000000679c3 */ /* 0x000e220000002500 */
[----:B------:R-:W0:Y:S01]  /*4ab0*/  S2R R0, SR_TID.X ;  /* 0x0000000000007919 */ /* 0x000e220000002100 */
[----:B------:R-:W-:Y:S02]  /*4ac0*/  ISETP.NE.AND P6, PT, R6, RZ, PT ;  /* 0x000000ff0600720c */ /* 0x000fe40003fc5270 */
[----:B------:R-:W-:-:S04]  /*4ad0*/  ISETP.NE.AND P5, PT, R2, RZ, PT ;  /* 0x000000ff0200720c */ /* 0x000fc80003fa5270 */
[----:B-----5:R-:W4:Y:S08]  /*4ae0*/  @P4 LDC.64 R12, c[0x0][0x2d8] ;  /* 0x0000b600ff0c4b82 */ /* 0x020f300000000a00 */
[----:B------:R-:W1:Y:S08]  /*4af0*/  @P6 LDC.64 R2, c[0x0][0x2d0] ;  /* 0x0000b400ff026b82 */ /* 0x000e700000000a00 */
[----:B---3--:R-:W3:Y:S08]  /*4b00*/  @P6 LDC.64 R4, c[0x0][0x2d8] ;  /* 0x0000b600ff046b82 */ /* 0x008ef00000000a00 */
[----:B------:R-:W2:Y:S01]  /*4b10*/  @P5 LDC.64 R6, c[0x0][0x2d0] ;  /* 0x0000b400ff065b82 */ /* 0x000ea20000000a00 */
[----:B0-----:R-:W-:-:S02]  /*4b20*/  LEA.HI R10, R0, UR6, RZ, 0x18 ;  /* 0x00000006000a7c11 */ /* 0x001fc4000f8fc0ff */
[----:B------:R-:W-:-:S03]  /*4b30*/  LOP3.LUT R0, R0, 0xff, RZ, 0xc0, !PT ;  /* 0x000000ff00007812 */ /* 0x000fc600078ec0ff */
[----:B------:R-:W-:Y:S02]  /*4b40*/  IMAD R39, R10, R39, RZ ;  /* 0x000000270a277224 */ /* 0x000fe400078e02ff */
[----:B------:R-:W0:Y:S03]  /*4b50*/  @P5 LDC.64 R8, c[0x0][0x2d8] ;  /* 0x0000b600ff085b82 */ /* 0x000e260000000a00 */
[----:B------:R-:W-:-:S05]  /*4b60*/  LEA.HI R39, R39, R0, RZ, 0x1e ;  /* 0x0000000027277211 */ /* 0x000fca00078ff0ff */
[----:B------:R-:W4:Y:S01]  /*4b70*/  @P4 LDC.64 R10, c[0x0][0x2d0] ;  /* 0x0000b400ff0a4b82 */ /* 0x000f220000000a00 */
[----:B-1----:R-:W-:-:S04]  /*4b80*/  @P6 IMAD.WIDE.U32 R2, R39, 0x10, R2 ;  /* 0x0000001027026825 */ /* 0x002fc800078e0002 */
[C---:B---3--:R-:W-:Y:S01]  /*4b90*/  @P6 IMAD.WIDE.U32 R4, R39.reuse, 0x10, R4 ;  /* 0x0000001027046825 */ /* 0x048fe200078e0004 */
[----:B------:R1:W-:Y:S02]  /*4ba0*/  @P6 STG.E.128 desc[UR4][R2.64], R72 ;  /* 0x0000004802006986 */ /* 0x0003e4000c101d04 */
[----:B------:R-:W3:Y:S01]  /*4bb0*/  @P3 LDC.64 R14, c[0x0][0x2d0] ;  /* 0x0000b400ff0e3b82 */ /* 0x000ee20000000a00 */
[----:B------:R-:W-:Y:S01]  /*4bc0*/  @P6 VIADD R39, R39, 0x100 ;  /* 0x0000010027276836 */ /* 0x000fe20000000000 */
[----:B------:R1:W-:Y:S03]  /*4bd0*/  @P6 STG.E.128 desc[UR4][R4.64], R100 ;  /* 0x0000006404006986 */ /* 0x0003e6000c101d04 */
[----:B--2---:R-:W-:-:S03]  /*4be0*/  @P5 IMAD.WIDE.U32 R6, R39, 0x10, R6 ;  /* 0x0000001027065825 */ /* 0x004fc600078e0006 */
[----:B------:R-:W2:Y:S01]  /*4bf0*/  @P3 LDC.64 R16, c[0x0][0x2d8] ;  /* 0x0000b600ff103b82 */ /* 0x000ea20000000a00 */
[C---:B0-----:R-:W-:Y:S01]  /*4c00*/  @P5 IMAD.WIDE.U32 R8, R39.reuse, 0x10, R8 ;  /* 0x0000001027085825 */ /* 0x041fe200078e0008 */
[----:B------:R-:W-:Y:S01]  /*4c10*/  @P5 IADD3 R39, R39, 0x100, RZ ;  /* 0x0000010027275810 */ /* 0x000fe20007ffe0ff */
[----:B------:R1:W-:Y:S04]  /*4c20*/  @P5 STG.E.128 desc[UR4][R6.64], R68 ;  /* 0x0000004406005986 */ /* 0x0003e8000c101d04 */
[C---:B----4-:R-:W-:Y:S01]  /*4c30*/  @P4 IMAD.WIDE.U32 R12, R39.reuse, 0x10, R12 ;  /* 0x00000010270c4825 */ /* 0x050fe200078e000c */
[----:B------:R-:W0:Y:S01]  /*4c40*/  @P2 LDC.64 R18, c[0x0][0x2d0] ;  /* 0x0000b400ff122b82 */ /* 0x000e220000000a00 */
[----:B------:R1:W-:Y:S02]  /*4c50*/  @P5 STG.E.128 desc[UR4][R8.64], R96 ;  /* 0x0000006008005986 */ /* 0x0003e4000c101d04 */
[----:B------:R-:W-:-:S04]  /*4c60*/  @P4 IMAD.WIDE.U32 R10, R39, 0x10, R10 ;  /* 0x00000010270a4825 */ /* 0x000fc800078e000a */
[----:B------:R-:W-:Y:S01]  /*4c70*/  @P4 VIADD R39, R39, 0x100 ;  /* 0x0000010027274836 */ /* 0x000fe20000000000 */
[----:B------:R-:W4:Y:S01]  /*4c80*/  @P2 LDC.64 R20, c[0x0][0x2d8] ;  /* 0x0000b600ff142b82 */ /* 0x000f220000000a00 */
[----:B------:R1:W-:Y:S02]  /*4c90*/  @P4 STG.E.128 desc[UR4][R10.64], R64 ;  /* 0x000000400a004986 */ /* 0x0003e4000c101d04 */
[C---:B---3--:R-:W-:Y:S02]  /*4ca0*/  @P3 IMAD.WIDE.U32 R14, R39.reuse, 0x10, R14 ;  /* 0x00000010270e3825 */ /* 0x048fe400078e000e */
[----:B------:R1:W-:Y:S03]  /*4cb0*/  @P4 STG.E.128 desc[UR4][R12.64], R92 ;  /* 0x0000005c0c004986 */ /* 0x0003e6000c101d04 */
[----:B------:R-:W3:Y:S01]  /*4cc0*/  @P1 LDC.64 R22, c[0x0][0x2d0] ;  /* 0x0000b400ff161b82 */ /* 0x000ee20000000a00 */
[C---:B--2---:R-:W-:Y:S01]  /*4cd0*/  @P3 IMAD.WIDE.U32 R16, R39.reuse, 0x10, R16 ;  /* 0x0000001027103825 */ /* 0x044fe200078e0010 */
[----:B------:R-:W-:Y:S01]  /*4ce0*/  @P3 IADD3 R39, R39, 0x100, RZ ;  /* 0x0000010027273810 */ /* 0x000fe20007ffe0ff */
[----:B------:R1:W-:Y:S04]  /*4cf0*/  @P3 STG.E.128 desc[UR4][R14.64], R60 ;  /* 0x0000003c0e003986 */ /* 0x0003e8000c101d04 */
[----:B------:R1:W-:Y:S01]  /*4d00*/  @P3 STG.E.128 desc[UR4][R16.64], R88 ;  /* 0x0000005810003986 */ /* 0x0003e2000c101d04 */
[----:B------:R-:W2:Y:S01]  /*4d10*/  @P1 LDC.64 R24, c[0x0][0x2d8] ;  /* 0x0000b600ff181b82 */ /* 0x000ea20000000a00 */
[----:B0-----:R-:W-:-:S05]  /*4d20*/  @P2 IMAD.WIDE.U32 R18, R39, 0x10, R18 ;  /* 0x0000001027122825 */ /* 0x001fca00078e0012 */
[----:B------:R1:W-:Y:S01]  /*4d30*/  @P2 STG.E.128 desc[UR4][R18.64], R56 ;  /* 0x0000003812002986 */ /* 0x0003e2000c101d04 */
[----:B----4-:R-:W-:-:S04]  /*4d40*/  @P2 IMAD.WIDE.U32 R20, R39, 0x10, R20 ;  /* 0x0000001027142825 */ /* 0x010fc800078e0014 */
[----:B------:R-:W-:Y:S01]  /*4d50*/  @P2 VIADD R39, R39, 0x100 ;  /* 0x0000010027272836 */ /* 0x000fe20000000000 */
[----:B------:R1:W-:Y:S03]  /*4d60*/  @P2 STG.E.128 desc[UR4][R20.64], R84 ;  /* 0x0000005414002986 */ /* 0x0003e6000c101d04 */
[----:B---3--:R-:W-:-:S05]  /*4d70*/  @P1 IMAD.WIDE.U32 R22, R39, 0x10, R22 ;  /* 0x0000001027161825 */ /* 0x008fca00078e0016 */
[----:B------:R1:W-:Y:S01]  /*4d80*/  @P1 STG.E.128 desc[UR4][R22.64], R52 ;  /* 0x0000003416001986 */ /* 0x0003e2000c101d04 */
[----:B--2---:R-:W-:-:S05]  /*4d90*/  @P1 IMAD.WIDE.U32 R24, R39, 0x10, R24 ;  /* 0x0000001027181825 */ /* 0x004fca00078e0018 */
[----:B------:R1:W-:Y:S01]  /*4da0*/  @P1 STG.E.128 desc[UR4][R24.64], R80 ;  /* 0x0000005018001986 */ /* 0x0003e2000c101d04 */
[----:B------:R-:W-:Y:S05]  /*4db0*/  @!P0 EXIT ;  /* 0x000000000000894d */ /* 0x000fea0003800000 */
[----:B-1----:R-:W0:Y:S01]  /*4dc0*/  LDC.64 R2, c[0x0][0x2d0] ;  /* 0x0000b400ff027b82 */ /* 0x002e220000000a00 */
[----:B------:R-:W-:-:S07]  /*4dd0*/  @P1 IADD3 R39, R39, 0x100, RZ ;  /* 0x0000010027271810 */ /* 0x000fce0007ffe0ff */
[----:B------:R-:W1:Y:S01]  /*4de0*/  LDC.64 R4, c[0x0][0x2d8] ;  /* 0x0000b600ff047b82 */ /* 0x000e620000000a00 */
[----:B0-----:R-:W-:-:S05]  /*4df0*/  IMAD.WIDE.U32 R2, R39, 0x10, R2 ;  /* 0x0000001027027825 */ /* 0x001fca00078e0002 */
[----:B------:R-:W-:Y:S01]  /*4e00*/  STG.E.128 desc[UR4][R2.64], R48 ;  /* 0x0000003002007986 */ /* 0x000fe2000c101d04 */
[----:B-1----:R-:W-:-:S05]  /*4e10*/  IMAD.WIDE.U32 R4, R39, 0x10, R4 ;  /* 0x0000001027047825 */ /* 0x002fca00078e0004 */
[----:B------:R-:W-:Y:S01]  /*4e20*/  STG.E.128 desc[UR4][R4.64], R76 ;  /* 0x0000004c04007986 */ /* 0x000fe2000c101d04 */
[----:B------:R-:W-:Y:S05]  /*4e30*/  EXIT ;  /* 0x000000000000794d */ /* 0x000fea0003800000 */
.L_x_114:
[----:B------:R-:W-:Y:S01]  /*4e40*/  HFMA2.MMA R118, -RZ, RZ, 0, 9.5367431640625e-07 ;  /* 0x00000010ff767435 */ /* 0x000fe200000001ff */
[----:B------:R-:W-:Y:S01]  /*4e50*/  IMAD.MOV.U32 R117, RZ, RZ, R115 ;  /* 0x000000ffff757224 */ /* 0x000fe200078e0073 */
[----:B------:R-:W-:Y:S01]  /*4e60*/  MOV R116, 0xffffffff ;  /* 0xffffffff00747802 */ /* 0x000fe20000000f00 */
[----:B------:R-:W-:-:S08]  /*4e70*/  IMAD.MOV.U32 R119, RZ, RZ, 0x1f ;  /* 0x0000001fff777424 */ /* 0x000fd000078e00ff */
[----:B-----5:R-:W-:Y:S05]  /*4e80*/  WARPSYNC.COLLECTIVE R116, `(.L_x_143) ;  /* 0x0000000074087348 */ /* 0x020fea0003c00000 */
[----:B------:R0:W1:Y:S02]  /*4e90*/  SHFL.DOWN P6, R179, R117, R118, R119 ;  /* 0x0800007675b37389 */ /* 0x00006400000c0077 */
[----:B01---5:R-:W-:Y:S01]  /*4ea0*/  ENDCOLLECTIVE ;  /* 0x000000000000791b */ /* 0x023fe20003800000 */
.L_x_143:
[----:B------:R-:W-:Y:S01]  /*4eb0*/  MOV R117, R114 ;  /* 0x0000007200757202 */ /* 0x000fe20000000f00 */
[----:B------:R-:W-:-:S07]  /*4ec0*/  IMAD.MOV.U32 R104, RZ, RZ, R179 ;  /* 0x000000ffff687224 */ /* 0x000fce00078e00b3 */
[----:B------:R-:W-:Y:S05]  /*4ed0*/  WARPSYNC.COLLECTIVE R116, `(.L_x_144) ;  /* 0x0000000074087348 */ /* 0x000fea0003c00000 */
[----:B------:R0:W1:Y:S02]  /*4ee0*/  SHFL.DOWN P6, R179, R117, R118, R119 ;  /* 0x0800007675b37389 */ /* 0x00006400000c0077 */
[----:B01----:R-:W-:Y:S01]  /*4ef0*/  ENDCOLLECTIVE ;  /* 0x000000000000791b */ /* 0x003fe20003800000 */
.L_x_144:
[----:B------:R-:W-:-:S05]  /*4f00*/  FADD.FTZ R104, R104, R115 ;  /* 0x0000007368687221 */ /* 0x000fca0000010000 */
[----:B------:R-:W-:Y:S01]  /*4f10*/  MOV R117, R104 ;  /* 0x0000006800757202 */ /* 0x000fe20000000f00 */
[----:B------:R-:W-:Y:S02]  /*4f20*/  IMAD.MOV.U32 R118, RZ, RZ, 0x8 ;  /* 0x00000008ff767424 */ /* 0x000fe400078e00ff */
[----:B------:R-:W-:-:S07]  /*4f30*/  IMAD.MOV.U32 R105, RZ, RZ, R179 ;  /* 0x000000ffff697224 */ /* 0x000fce00078e00b3 */
[----:B------:R-:W-:Y:S05]  /*4f40*/  WARPSYNC.COLLECTIVE R116, `(.L_x_145) ;  /* 0x0000000074087348 */ /* 0x000fea0003c00000 */
[----:B------:R0:W1:Y:S02]  /*4f50*/  SHFL.DOWN P6, R179, R117, R118, R119 ;  /* 0x0800007675b37389 */ /* 0x00006400000c0077 */
[----:B01----:R-:W-:Y:S01]  /*4f60*/  ENDCOLLECTIVE ;  /* 0x000000000000791b */ /* 0x003fe20003800000 */
.L_x_145:
[----:B------:R-:W-:-:S04]  /*4f70*/  FADD.FTZ R105, R105, R114 ;  /* 0x0000007269697221 */ /* 0x000fc80000010000 */
[----:B------:R-:W-:Y:S01]  /*4f80*/  IMAD.MOV.U32 R117, RZ, RZ, R105 ;  /* 0x000000ffff757224 */ /* 0x000fe200078e0069 */
[----:B------:R-:W-:-:S07]  /*4f90*/  MOV R107, R179 ;  /* 0x000000b3006b7202 */ /* 0x000fce0000000f00 */
[----:B------:R-:W-:Y:S05]  /*4fa0*/  WARPSYNC.COLLECTIVE R116, `(.L_x_146) ;  /* 0x0000000074087348 */ /* 0x000fea0003c00000 */
[----:B------:R0:W1:Y:S02]  /*4fb0*/  SHFL.DOWN P6, R179, R117, R118, R119 ;  /* 0x0800007675b37389 */ /* 0x00006400000c0077 */
[----:B01----:R-:W-:Y:S01]  /*4fc0*/  ENDCOLLECTIVE ;  /* 0x000000000000791b */ /* 0x003fe20003800000 */
.L_x_146:
[----:B------:R-:W-:Y:S01]  /*4fd0*/  FADD.FTZ R107, R104, R107 ;  /* 0x0000006b686b7221 */ /* 0x000fe20000010000 */
[----:B------:R-:W-:-:S03]  /*4fe0*/  HFMA2.MMA R118, -RZ, RZ, 0, 2.384185791015625e-07 ;  /* 0x00000004ff767435 */ /* 0x000fc600000001ff */
[----:B------:R-:W-:Y:S01]  /*4ff0*/  IMAD.MOV.U32 R117, RZ, RZ, R107 ;  /* 0x000000ffff757224 */ /* 0x000fe200078e006b */
[----:B------:R-:W-:-:S07]  /*5000*/  MOV R106, R179 ;  /* 0x000000b3006a7202 */ /* 0x000fce0000000f00 */
[----:B------:R-:W-:Y:S05]  /*5010*/  WARPSYNC.COLLECTIVE R116, `(.L_x_147) ;  /* 0x0000000074087348 */ /* 0x000fea0003c00000 */
[----:B------:R0:W1:Y:S02]  /*5020*/  SHFL.DOWN P6, R179, R117, R118, R119 ;  /* 0x0800007675b37389 */ /* 0x00006400000c0077 */
[----:B01----:R-:W-:Y:S01]  /*5030*/  ENDCOLLECTIVE ;  /* 0x000000000000791b */ /* 0x003fe20003800000 */
.L_x_147:
[----:B------:R-:W-:-:S05]  /*5040*/  FADD.FTZ R106, R105, R106 ;  /* 0x0000006a696a7221 */ /* 0x000fca0000010000 */
[----:B------:R-:W-:Y:S01]  /*5050*/  MOV R117, R106 ;  /* 0x0000006a00757202 */ /* 0x000fe20000000f00 */
[----:B------:R-:W-:-:S07]  /*5060*/  IMAD.MOV.U32 R108, RZ, RZ, R179 ;  /* 0x000000ffff6c7224 */ /* 0x000fce00078e00b3 */
[----:B------:R-:W-:Y:S05]  /*5070*/  WARPSYNC.COLLECTIVE R116, `(.L_x_148) ;  /* 0x0000000074087348 */ /* 0x000fea0003c00000 */
[----:B------:R0:W1:Y:S02]  /*5080*/  SHFL.DOWN P6, R179, R117, R118, R119 ;  /* 0x0800007675b37389 */ /* 0x00006400000c0077 */
[----:B01----:R-:W-:Y:S01]  /*5090*/  ENDCOLLECTIVE ;  /* 0x000000000000791b */ /* 0x003fe20003800000 */
.L_x_148:
[----:B------:R-:W-:-:S05]  /*50a0*/  FADD.FTZ R108, R107, R108 ;  /* 0x0000006c6b6c7221 */ /* 0x000fca0000010000 */
[----:B------:R-:W-:Y:S01]  /*50b0*/  MOV R117, R108 ;  /* 0x0000006c00757202 */ /* 0x000fe20000000f00 */
[----:B------:R-:W-:Y:S02]  /*50c0*/  IMAD.MOV.U32 R118, RZ, RZ, 0x2 ;  /* 0x00000002ff767424 */ /* 0x000fe400078e00ff */
[----:B------:R-:W-:-:S07]  /*50d0*/  IMAD.MOV.U32 R111, RZ, RZ, R179 ;  /* 0x000000ffff6f7224 */ /* 0x000fce00078e00b3 */
[----:B------:R-:W-:Y:S05]  /*50e0*/  WARPSYNC.COLLECTIVE R116, `(.L_x_149) ;  /* 0x0000000074087348 */ /* 0x000fea0003c00000 */
[----:B------:R0:W1:Y:S02]  /*50f0*/  SHFL.DOWN P6, R179, R117, R118, R119 ;  /* 0x0800007675b37389 */ /* 0x00006400000c0077 */
[----:B01----:R-:W-:Y:S01]  /*5100*/  ENDCOLLECTIVE ;  /* 0x000000000000791b */ /* 0x003fe20003800000 */
.L_x_149:
[----:B------:R-:W-:-:S04]  /*5110*/  FADD.FTZ R111, R106, R111 ;  /* 0x0000006f6a6f7221 */ /* 0x000fc80000010000 */
[----:B------:R-:W-:Y:S01]  /*5120*/  IMAD.MOV.U32 R117, RZ, RZ, R111 ;  /* 0x000000ffff757224 */ /* 0x000fe200078e006f */
[----:B------:R-:W-:-:S07]  /*5130*/  MOV R113, R179 ;  /* 0x000000b300717202 */ /* 0x000fce0000000f00 */
[----:B------:R-:W-:Y:S05]  /*5140*/  WARPSYNC.COLLECTIVE R116, `(.L_x_150) ;  /* 0x0000000074087348 */ /* 0x000fea0003c00000 */
[----:B------:R0:W1:Y:S02]  /*5150*/  SHFL.DOWN P6, R179, R117, R118, R119 ;  /* 0x0800007675b37389 */ /* 0x00006400000c0077 */
[----:B01----:R-:W-:Y:S01]  /*5160*/  ENDCOLLECTIVE ;  /* 0x000000000000791b */ /* 0x003fe20003800000 */
.L_x_150:
[----:B------:R-:W-:Y:S01]  /*5170*/  FADD.FTZ R113, R108, R113 ;  /* 0x000000716c717221 */ /* 0x000fe20000010000 */
[----:B------:R-:W-:-:S03]  /*5180*/  HFMA2.MMA R118, -RZ, RZ, 0, 5.9604644775390625e-08 ;  /* 0x00000001ff767435 */ /* 0x000fc600000001ff */
[----:B------:R-:W-:Y:S01]  /*5190*/  IMAD.MOV.U32 R117, RZ, RZ, R113 ;  /* 0x000000ffff757224 */ /* 0x000fe200078e0071 */
[----:B------:R-:W-:-:S07]  /*51a0*/  MOV R110, R179 ;  /* 0x000000b3006e7202 */ /* 0x000fce0000000f00 */
[----:B------:R-:W-:Y:S05]  /*51b0*/  WARPSYNC.COLLECTIVE R116, `(.L_x_151) ;  /* 0x0000000074087348 */ /* 0x000fea0003c00000 */
[----:B------:R0:W1:Y:S02]  /*51c0*/  SHFL.DOWN P6, R179, R117, R118, R119 ;  /* 0x0800007675b37389 */ /* 0x00006400000c0077 */
[----:B01----:R-:W-:Y:S01]  /*51d0*/  ENDCOLLECTIVE ;  /* 0x000000000000791b */ /* 0x003fe20003800000 */
.L_x_151:
[----:B------:R-:W-:-:S05]  /*51e0*/  FADD.FTZ R110, R111, R110 ;  /* 0x0000006e6f6e7221 */ /* 0x000fca0000010000 */
[----:B------:R-:W-:Y:S01]  /*51f0*/  MOV R117, R110 ;  /* 0x0000006e00757202 */ /* 0x000fe20000000f00 */
[----:B------:R-:W-:-:S07]  /*5200*/  IMAD.MOV.U32 R178, RZ, RZ, R179 ;  /* 0x000000ffffb27224 */ /* 0x000fce00078e00b3 */
[----:B------:R-:W-:Y:S05]  /*5210*/  WARPSYNC.COLLECTIVE R116, `(.L_x_152) ;  /* 0x0000000074087348 */ /* 0x000fea0003c00000 */
[----:B------:R0:W1:Y:S02]  /*5220*/  SHFL.DOWN P6, R179, R117, R118, R119 ;  /* 0x0800007675b37389 */ /* 0x00006400000c0077 */
[----:B01----:R-:W-:Y:S01]  /*5230*/  ENDCOLLECTIVE ;  /* 0x000000000000791b */ /* 0x003fe20003800000 */
.L_x_152:
[----:B------:R-:W-:Y:S05]  /*5240*/  BRA `(.L_x_153) ;  /* 0xffffffd000cc7947 */ /* 0x000fea000383ffff */
.L_x_154:
        /* <DEDUP_REMOVED lines=11> */
.L_x_4494:


//--------------------- .text._ZN10layer_norm31ln_parallel_residual_bwd_kernelINS_13Kernel_traitsI13__nv_bfloat16S2_S2_S2_fjLj7168ELj1ELj1ELj8ELj8ENS_18Kernel_traits_baseILj7168ES2_S2_S2_S2_fjLj256EEEEELb0ELb1ELb1EEEvNS_9BwdParamsE --------------------------
	.section	.text._ZN10layer_norm31ln_parallel_residual_bwd_kernelINS_13Kernel_traitsI13__nv_bfloat16S2_S2_S2_fjLj7168ELj1ELj1ELj8ELj8ENS_18Kernel_traits_baseILj7168ES2_S2_S2_S2_fjLj256EEEEELb0ELb1ELb1EEEvNS_9BwdParamsE,"ax",@progbits
	.align	128
        .global         _ZN10layer_norm31ln_parallel_residual_bwd_kernelINS_13Kernel_traitsI13__nv_bfloat16S2_S2_S2_fjLj7168ELj1ELj1ELj8ELj8ENS_18Kernel_traits_baseILj7168ES2_S2_S2_S2_fjLj256EEEEELb0ELb1ELb1EEEvNS_9BwdParamsE
        .type           _ZN10layer_norm31ln_parallel_residual_bwd_kernelINS_13Kernel_traitsI13__nv_bfloat16S2_S2_S2_fjLj7168ELj1ELj1ELj8ELj8ENS_18Kernel_traits_baseILj7168ES2_S2_S2_S2_fjLj256EEEEELb0ELb1ELb1EEEvNS_9BwdParamsE,@function
        .size           _ZN10layer_norm31ln_parallel_residual_bwd_kernelINS_13Kernel_traitsI13__nv_bfloat16S2_S2_S2_fjLj7168ELj1ELj1ELj8ELj8ENS_18Kernel_traits_baseILj7168ES2_S2_S2_S2_fjLj256EEEEELb0ELb1ELb1EEEvNS_9BwdParamsE,(.L_x_4495 - _ZN10layer_norm31ln_parallel_residual_bwd_kernelINS_13Kernel_traitsI13__nv_bfloat16S2_S2_S2_fjLj7168ELj1ELj1ELj8ELj8ENS_18Kernel_traits_baseILj7168ES2_S2_S2_S2_fjLj256EEEEELb0ELb1ELb1EEEvNS_9BwdParamsE)
        .other          _ZN10layer_norm31ln_parallel_residual_bwd_kernelINS_13Kernel_traitsI13__nv_bfloat16S2_S2_S2_fjLj7168ELj1ELj1ELj8ELj8ENS_18Kernel_traits_baseILj7168ES2_S2_S2_S2_fjLj256EEEEELb0ELb1ELb1EEEvNS_9BwdParamsE,@"STO_CUDA_ENTRY STV_DEFAULT"
_ZN10layer_norm31ln_parallel_residual_bwd_kernelINS_13Kernel_traitsI13__nv_bfloat16S2_S2_S2_fjLj7168ELj1ELj1ELj8ELj8ENS_18Kernel_traits_baseILj7168ES2_S2_S2_S2_fjLj256EEEEELb0ELb1ELb1EEEvNS_9BwdParamsE:
.text._ZN10layer_norm31ln_parallel_residual_bwd_kernelINS_13Kernel_traitsI13__nv_bfloat16S2_S2_S2_fjLj7168ELj1ELj1ELj8ELj8ENS_18Kernel_traits_baseILj7168ES2_S2_S2_S2_fjLj256EEEEELb0ELb1ELb1EEEvNS_9BwdParamsE:
[----:B------:R-:W-:Y:S01]  /*0000*/  LDC R1, c[0x0][0x28] ;  /* 0x00000a00ff017b82 */ /* 0x000fe20000000800 */
[----:B------:R-:W0:Y:S07]  /*0010*/  S2R R60, SR_TID.X ;  /* 0x00000000003c7919 */ /* 0x000e2e0000002100 */
[----:B------:R-:W0:Y:S01]  /*0020*/  S2UR UR4, SR_CTAID.X ;  /* 0x00000000000479c3 */ /* 0x000e220000002500 */
        /* <DEDUP_REMOVED lines=9> */
[----:B0-----:R-:W-:Y:S01]  /*00c0*/  LEA.HI R61, R60, UR4, RZ, 0x18 ;  /* 0x000000043c3d7c11 */ /* 0x001fe2000f8fc0ff */
        /* <DEDUP_REMOVED lines=30> */
[----:B------:R-:W-:Y:S01]  /*02b0*/  CS2R R4, SRZ ;  /* 0x0000000000047805 */ /* 0x000fe2000001ff00 */
[----:B------:R-:W-:Y:S06]  /*02c0*/  BRA `(.L_x_156) ;  /* 0x0000004000987947 */ /* 0x000fec0003800000 */
.L_x_155:
[----:B------:R-:W-:Y:S01]  /*02d0*/  SHF.L.U32 R0, R60, 0x3, RZ ;  /* 0x000000033c007819 */ /* 0x000fe200000006ff */
[----:B------:R-:W-:-:S03]  /*02e0*/  ULDC.64 UR4, c[0x0][0x260] ;  /* 0x0000980000047ab9 */ /* 0x000fc60000000a00 */
[----:B------:R-:W-:-:S04]  /*02f0*/  LOP3.LUT R0, R0, 0x7f8, RZ, 0xc0, !PT ;  /* 0x000007f800007812 */ /* 0x000fc800078ec0ff */
[----:B------:R-:W-:-:S05]  /*0300*/  IADD3 R2, P0, R0, UR4, RZ ;  /* 0x0000000400027c10 */ /* 0x000fca000ff1e0ff */
[----:B------:R-:W-:Y:S01]  /*0310*/  IMAD.X R3, RZ, RZ, UR5, P0 ;  /* 0x00000005ff037e24 */ /* 0x000fe200080e06ff */
[----:B------:R-:W-:-:S04]  /*0320*/  ULDC.64 UR4, c[0x0][0x2c8] ;  /* 0x0000b20000047ab9 */ /* 0x000fc80000000a00 */
[----:B------:R-:W2:Y:S04]  /*0330*/  LDG.E.64 R62, desc[UR6][R2.64] ;  /* 0x00000006023e7981 */ /* 0x000ea8000c1e1b00 */
[----:B------:R-:W3:Y:S04]  /*0340*/  LDG.E.64 R64, desc[UR6][R2.64+0x800] ;  /* 0x0008000602407981 */ /* 0x000ee8000c1e1b00 */
[----:B------:R-:W4:Y:S04]  /*0350*/  LDG.E.64 R66, desc[UR6][R2.64+0x1000] ;  /* 0x0010000602427981 */ /* 0x000f28000c1e1b00 */
[----:B------:R-:W5:Y:S04]  /*0360*/  LDG.E.64 R68, desc[UR6][R2.64+0x1800] ;  /* 0x0018000602447981 */ /* 0x000f68000c1e1b00 */
[----:B------:R-:W5:Y:S04]  /*0370*/  LDG.E.64 R70, desc[UR6][R2.64+0x2000] ;  /* 0x0020000602467981 */ /* 0x000f68000c1e1b00 */
[----:B------:R-:W5:Y:S04]  /*0380*/  LDG.E.64 R72, desc[UR6][R2.64+0x2800] ;  /* 0x0028000602487981 */ /* 0x000f68000c1e1b00 */
[----:B------:R-:W5:Y:S01]  /*0390*/  LDG.E.64 R74, desc[UR6][R2.64+0x3000] ;  /* 0x00300006024a7981 */ /* 0x000f62000c1e1b00 */
[----:B------:R-:W-:Y:S01]  /*03a0*/  ISETP.NE.U32.AND P0, PT, RZ, UR4, PT ;  /* 0x00000004ff007c0c */ /* 0x000fe2000bf05070 */
[----:B------:R-:W-:Y:S01]  /*03b0*/  HFMA2.MMA R169, -RZ, RZ, 0, 5.9604644775390625e-08 ;  /* 0x00000001ffa97435 */ /* 0x000fe200000001ff */
[----:B------:R-:W-:-:S02]  /*03c0*/  CS2R R76, SRZ ;  /* 0x00000000004c7805 */ /* 0x000fc4000001ff00 */
[----:B------:R-:W-:Y:S02]  /*03d0*/  CS2R R78, SRZ ;  /* 0x00000000004e7805 */ /* 0x000fe4000001ff00 */
[----:B------:R-:W-:Y:S02]  /*03e0*/  ISETP.NE.AND.EX P0, PT, RZ, UR5, PT, P0 ;  /* 0x00000005ff007c0c */ /* 0x000fe4000bf05300 */
        /* <DEDUP_REMOVED lines=26> */
[----:B------:R-:W-:Y:S02]  /*0590*/  LOP3.LUT R132, R60, 0xff, RZ, 0xc0, !PT ;  /* 0x000000ff3c847812 */ /* 0x000fe400078ec0ff */
[----:B--2---:R-:W-:-:S02]  /*05a0*/  SHF.R.U64 R133, R62, 0x10, R63 ;  /* 0x000000103e857819 */ /* 0x004fc4000000123f */
[----:B------:R-:W-:Y:S01]  /*05b0*/  SHF.R.U32.HI R134, RZ, 0x10, R63 ;  /* 0x00000010ff867819 */ /* 0x000fe2000001163f */
[----:B------:R-:W-:Y:S01]  /*05c0*/  IMAD.U32 R63, R63, 0x10000, RZ ;  /* 0x000100003f3f7824 */ /* 0x000fe200078e00ff */
[--C-:B---3--:R-:W-:Y:S01]  /*05d0*/  SHF.R.U64 R135, R64, 0x10, R65.reuse ;  /* 0x0000001040877819 */ /* 0x108fe20000001241 */
[----:B------:R-:W-:Y:S01]  /*05e0*/  IMAD.U32 R133, R133, 0x10000, RZ ;  /* 0x0001000085857824 */ /* 0x000fe200078e00ff */
[----:B------:R-:W-:Y:S01]  /*05f0*/  SHF.R.U32.HI R136, RZ, 0x10, R65 ;  /* 0x00000010ff887819 */ /* 0x000fe20000011641 */
[----:B------:R-:W-:Y:S01]  /*0600*/  IMAD.U32 R65, R65, 0x10000, RZ ;  /* 0x0001000041417824 */ /* 0x000fe200078e00ff */
[--C-:B----4-:R-:W-:Y:S01]  /*0610*/  SHF.R.U64 R137, R66, 0x10, R67.reuse ;  /* 0x0000001042897819 */ /* 0x110fe20000001243 */
[----:B------:R-:W-:Y:S01]  /*0620*/  IMAD.U32 R135, R135, 0x10000, RZ ;  /* 0x0001000087877824 */ /* 0x000fe200078e00ff */
[----:B------:R-:W-:Y:S01]  /*0630*/  SHF.R.U32.HI R138, RZ, 0x10, R67 ;  /* 0x00000010ff8a7819 */ /* 0x000fe20000011643 */
[----:B------:R-:W-:Y:S01]  /*0640*/  IMAD.U32 R67, R67, 0x10000, RZ ;  /* 0x0001000043437824 */ /* 0x000fe200078e00ff */
[--C-:B-----5:R-:W-:Y:S01]  /*0650*/  SHF.R.U64 R139, R68, 0x10, R69.reuse ;  /* 0x00000010448b7819 */ /* 0x120fe20000001245 */
        /* <DEDUP_REMOVED lines=29> */
[----:B------:R-:W-:-:S07]  /*0830*/  SHF.L.U32 R146, R146, 0x10, RZ ;  /* 0x0000001092927819 */ /* 0x000fce00000006ff */
.L_x_173:
[----:B------:R-:W-:Y:S01]  /*0840*/  IMAD R0, R61, UR8, RZ ;  /* 0x000000083d007c24 */ /* 0x000fe2000f8e02ff */
[----:B0-----:R-:W0:Y:S04]  /*0850*/  LDC.64 R16, c[0x0][0x2b8] ;  /* 0x0000ae00ff107b82 */ /* 0x001e280000000a00 */
[----:B------:R-:W-:-:S04]  /*0860*/  SHF.R.S32.HI R5, RZ, 0x1f, R0 ;  /* 0x0000001fff057819 */ /* 0x000fc80000011400 */
[----:B------:R-:W-:Y:S01]  /*0870*/  LEA.HI R5, R5, R0, RZ, 0x2 ;  /* 0x0000000005057211 */ /* 0x000fe200078f10ff */
[----:B-1----:R-:W1:Y:S03]  /*0880*/  LDC.64 R40, c[0x0][0x250] ;  /* 0x00009400ff287b82 */ /* 0x002e660000000a00 */
[----:B------:R-:W-:-:S04]  /*0890*/  LEA.HI.SX32 R171, R5, R132, 0x1e ;  /* 0x0000008405ab7211 */ /* 0x000fc800078ff2ff */
[C---:B------:R-:W-:Y:S01]  /*08a0*/  IADD3 R175, R171.reuse, 0x200, RZ ;  /* 0x00000200abaf7810 */ /* 0x040fe20007ffe0ff */
[C---:B------:R-:W-:Y:S01]  /*08b0*/  VIADD R173, R171.reuse, 0x100 ;  /* 0x00000100abad7836 */ /* 0x040fe20000000000 */
[C---:B------:R-:W-:Y:S01]  /*08c0*/  SHF.L.U32 R167, R171.reuse, 0x3, RZ ;  /* 0x00000003aba77819 */ /* 0x040fe200000006ff */
[----:B--2---:R-:W2:Y:S01]  /*08d0*/  LDC.64 R48, c[0x0][0x258] ;  /* 0x00009600ff307b82 */ /* 0x004ea20000000a00 */
[----:B------:R-:W-:Y:S01]  /*08e0*/  IADD3 R179, R171, 0x400, RZ ;  /* 0x00000400abb37810 */ /* 0x000fe20007ffe0ff */
[----:B------:R-:W-:Y:S01]  /*08f0*/  IMAD.SHL.U32 R149, R175, 0x8, RZ ;  /* 0x00000008af957824 */ /* 0x000fe200078e00ff */
[----:B------:R-:W-:Y:S01]  /*0900*/  SHF.R.U32.HI R168, RZ, 0x1d, R171 ;  /* 0x0000001dffa87819 */ /* 0x000fe200000116ab */
[----:B------:R-:W-:Y:S01]  /*0910*/  VIADD R177, R171, 0x300 ;  /* 0x00000300abb17836 */ /* 0x000fe20000000000 */
[----:B------:R-:W-:Y:S01]  /*0920*/  IADD3 R18, P1, R167, UR12, RZ ;  /* 0x0000000ca7127c10 */ /* 0x000fe2000ff3e0ff */
[----:B------:R-:W-:Y:S01]  /*0930*/  VIADD R183, R171, 0x600 ;  /* 0x00000600abb77836 */ /* 0x000fe20000000000 */
[----:B------:R-:W-:Y:S01]  /*0940*/  SHF.L.U32 R147, R173, 0x3, RZ ;  /* 0x00000003ad937819 */ /* 0x000fe200000006ff */
[----:B------:R-:W-:Y:S01]  /*0950*/  IMAD.SHL.U32 R153, R179, 0x8, RZ ;  /* 0x00000008b3997824 */ /* 0x000fe200078e00ff */
[----:B------:R-:W-:Y:S01]  /*0960*/  SHF.R.U32.HI R150, RZ, 0x1d, R175 ;  /* 0x0000001dff967819 */ /* 0x000fe200000116af */
[----:B------:R-:W-:Y:S01]  /*0970*/  VIADD R181, R171, 0x500 ;  /* 0x00000500abb57836 */ /* 0x000fe20000000000 */
[----:B------:R-:W-:Y:S01]  /*0980*/  IADD3 R34, P2, R149, UR12, RZ ;  /* 0x0000000c95227c10 */ /* 0x000fe2000ff5e0ff */
[----:B0-----:R-:W-:Y:S01]  /*0990*/  IMAD.WIDE.U32 R4, R171, 0x8, R16 ;  /* 0x00000008ab047825 */ /* 0x001fe200078e0010 */
[----:B------:R-:W-:Y:S01]  /*09a0*/  IADD3.X R19, R168, UR13, RZ, P1, !PT ;  /* 0x0000000da8137c10 */ /* 0x000fe20008ffe4ff */
[----:B------:R-:W0:Y:S01]  /*09b0*/  @P0 LDC.64 R56, c[0x0][0x2c8] ;  /* 0x0000b200ff380b82 */ /* 0x000e220000000a00 */
[----:B------:R-:W-:Y:S01]  /*09c0*/  SHF.R.U32.HI R148, RZ, 0x1d, R173 ;  /* 0x0000001dff947819 */ /* 0x000fe200000116ad */
[--C-:B---34-:R-:W-:Y:S01]  /*09d0*/  IMAD.WIDE.U32 R6, R173, 0x8, R16.reuse ;  /* 0x00000008ad067825 */ /* 0x118fe200078e0010 */
[----:B------:R-:W-:Y:S01]  /*09e0*/  IADD3 R32, P1, R147, UR12, RZ ;  /* 0x0000000c93207c10 */ /* 0x000fe2000ff3e0ff */
[----:B------:R-:W3:Y:S01]  /*09f0*/  LDG.E.64 R4, desc[UR6][R4.64] ;  /* 0x0000000604047981 */ /* 0x000ee2000c1e1b00 */
[----:B------:R-:W-:Y:S01]  /*0a00*/  SHF.L.U32 R151, R177, 0x3, RZ ;  /* 0x00000003b1977819 */ /* 0x000fe200000006ff */
[----:B------:R-:W-:Y:S01]  /*0a10*/  IMAD.SHL.U32 R157, R183, 0x8, RZ ;  /* 0x00000008b79d7824 */ /* 0x000fe200078e00ff */
[----:B------:R-:W-:Y:S01]  /*0a20*/  IADD3.X R35, R150, UR13, RZ, P2, !PT ;  /* 0x0000000d96237c10 */ /* 0x000fe200097fe4ff */
[----:B------:R-:W-:Y:S01]  /*0a30*/  IMAD.WIDE.U32 R12, R179, 0x8, R16 ;  /* 0x00000008b30c7825 */ /* 0x000fe200078e0010 */
[----:B------:R-:W-:Y:S01]  /*0a40*/  SHF.R.U32.HI R154, RZ, 0x1d, R179 ;  /* 0x0000001dff9a7819 */ /* 0x000fe200000116b3 */
[----:B------:R-:W4:Y:S01]  /*0a50*/  LDG.E.64 R6, desc[UR6][R6.64] ;  /* 0x0000000606067981 */ /* 0x000f22000c1e1b00 */
[----:B------:R-:W-:Y:S01]  /*0a60*/  IADD3 R38, P2, R153, UR12, RZ ;  /* 0x0000000c99267c10 */ /* 0x000fe2000ff5e0ff */
[----:B------:R-:W-:Y:S01]  /*0a70*/  IMAD.WIDE.U32 R14, R181, 0x8, R16 ;  /* 0x00000008b50e7825 */ /* 0x000fe200078e0010 */
[----:B------:R-:W-:Y:S01]  /*0a80*/  IADD3.X R33, R148, UR13, RZ, P1, !PT ;  /* 0x0000000d94217c10 */ /* 0x000fe20008ffe4ff */
[----:B------:R-:W4:Y:S01]  /*0a90*/  LDG.E.64 R12, desc[UR6][R12.64] ;  /* 0x000000060c0c7981 */ /* 0x000f22000c1e1b00 */
[----:B------:R-:W-:Y:S01]  /*0aa0*/  SHF.R.U32.HI R152, RZ, 0x1d, R177 ;  /* 0x0000001dff987819 */ /* 0x000fe200000116b1 */
[--C-:B------:R-:W-:Y:S01]  /*0ab0*/  IMAD.WIDE.U32 R8, R175, 0x8, R16.reuse ;  /* 0x00000008af087825 */ /* 0x100fe200078e0010 */
[----:B------:R-:W-:Y:S01]  /*0ac0*/  IADD3 R36, P1, R151, UR12, RZ ;  /* 0x0000000c97247c10 */ /* 0x000fe2000ff3e0ff */
[----:B------:R-:W4:Y:S01]  /*0ad0*/  LDG.E.64 R14, desc[UR6][R14.64] ;  /* 0x000000060e0e7981 */ /* 0x000f22000c1e1b00 */
        /* <DEDUP_REMOVED lines=8> */
[----:B------:R-:W0:Y:S01]  /*0b60*/  @P0 LDC.64 R50, c[0x0][0x2c8] ;  /* 0x0000b200ff320b82 */ /* 0x000e220000000a00 */
[----:B-1----:R-:W-:Y:S01]  /*0b70*/  IMAD.WIDE R46, R61, 0x4, R40 ;  /* 0x000000043d2e7825 */ /* 0x002fe200078e0228 */
[----:B------:R-:W-:Y:S01]  /*0b80*/  IADD3.X R43, R158, UR13, RZ, P2, !PT ;  /* 0x0000000d9e2b7c10 */ /* 0x000fe200097fe4ff */
[----:B------:R-:W4:Y:S01]  /*0b90*/  LDG.E.64 R16, desc[UR6][R16.64] ;  /* 0x0000000610107981 */ /* 0x000f22000c1e1b00 */
[----:B------:R-:W-:-:S03]  /*0ba0*/  SHF.L.U32 R155, R181, 0x3, RZ ;  /* 0x00000003b59b7819 */ /* 0x000fc600000006ff */
[----:B------:R1:W4:Y:S01]  /*0bb0*/  LDG.E R186, desc[UR6][R46.64] ;  /* 0x000000062eba7981 */ /* 0x000322000c1e1900 */
[----:B--2---:R-:W-:Y:S01]  /*0bc0*/  IMAD.WIDE R58, R61, 0x4, R48 ;  /* 0x000000043d3a7825 */ /* 0x004fe200078e0230 */
[----:B------:R-:W2:Y:S02]  /*0bd0*/  @P0 LDC.64 R54, c[0x0][0x2c8] ;  /* 0x0000b200ff360b82 */ /* 0x000ea40000000a00 */
[----:B------:R-:W4:Y:S01]  /*0be0*/  LDG.E.64 R36, desc[UR6][R36.64] ;  /* 0x0000000624247981 */ /* 0x000f22000c1e1b00 */
[----:B------:R-:W-:-:S03]  /*0bf0*/  SHF.R.U32.HI R156, RZ, 0x1d, R181 ;  /* 0x0000001dff9c7819 */ /* 0x000fc600000116b5 */
[----:B------:R-:W4:Y:S01]  /*0c00*/  LDG.E.64 R10, desc[UR6][R10.64] ;  /* 0x000000060a0a7981 */ /* 0x000f22000c1e1b00 */
[----:B------:R-:W-:Y:S01]  /*0c10*/  IADD3 R44, P1, R155, UR12, RZ ;  /* 0x0000000c9b2c7c10 */ /* 0x000fe2000ff3e0ff */
[----:B------:R-:W2:Y:S02]  /*0c20*/  @P0 LDC.64 R48, c[0x0][0x2c8] ;  /* 0x0000b200ff300b82 */ /* 0x000ea40000000a00 */
[----:B------:R-:W4:Y:S04]  /*0c30*/  LDG.E.64 R38, desc[UR6][R38.64] ;  /* 0x0000000626267981 */ /* 0x000f28000c1e1b00 */
[----:B------:R-:W4:Y:S02]  /*0c40*/  LDG.E.64 R32, desc[UR6][R32.64] ;  /* 0x0000000620207981 */ /* 0x000f24000c1e1b00 */
[----:B------:R-:W2:Y:S02]  /*0c50*/  @P0 LDC.64 R52, c[0x0][0x2c8] ;  /* 0x0000b200ff340b82 */ /* 0x000ea40000000a00 */
[----:B------:R-:W4:Y:S04]  /*0c60*/  LDG.E.64 R42, desc[UR6][R42.64] ;  /* 0x000000062a2a7981 */ /* 0x000f28000c1e1b00 */
[----:B------:R-:W4:Y:S01]  /*0c70*/  LDG.E.64 R8, desc[UR6][R8.64] ;  /* 0x0000000608087981 */ /* 0x000f22000c1e1b00 */
[----:B------:R-:W-:Y:S01]  /*0c80*/  IADD3.X R45, R156, UR13, RZ, P1, !PT ;  /* 0x0000000d9c2d7c10 */ /* 0x000fe20008ffe4ff */
[----:B-1----:R-:W1:Y:S02]  /*0c90*/  @P0 LDC.64 R46, c[0x0][0x2c8] ;  /* 0x0000b200ff2e0b82 */ /* 0x002e640000000a00 */
[----:B------:R-:W4:Y:S04]  /*0ca0*/  LDG.E R58, desc[UR6][R58.64] ;  /* 0x000000063a3a7981 */ /* 0x000f28000c1e1900 */
[----:B------:R2:W4:Y:S01]  /*0cb0*/  LDG.E.64 R40, desc[UR6][R44.64] ;  /* 0x000000062c287981 */ /* 0x000522000c1e1b00 */
[C---:B0-----:R-:W-:Y:S01]  /*0cc0*/  @P0 LEA R56, P1, R171.reuse, R56, 0x3 ;  /* 0x00000038ab380211 */ /* 0x041fe200078218ff */
[----:B--2---:R-:W0:Y:S03]  /*0cd0*/  @P0 LDC.64 R44, c[0x0][0x2c8] ;  /* 0x0000b200ff2c0b82 */ /* 0x004e260000000a00 */
[----:B------:R-:W-:-:S02]  /*0ce0*/  @P0 LEA.HI.X R57, R171, R57, RZ, 0x3, P1 ;  /* 0x00000039ab390211 */ /* 0x000fc400008f1cff */
[----:B------:R-:W-:Y:S02]  /*0cf0*/  @P0 LEA R50, P1, R175, R50, 0x3 ;  /* 0x00000032af320211 */ /* 0x000fe400078218ff */
[----:B------:R-:W-:Y:S01]  /*0d00*/  @P0 LEA R54, P2, R173, R54, 0x3 ;  /* 0x00000036ad360211 */ /* 0x000fe200078418ff */
[----:B------:R-:W5:Y:S01]  /*0d10*/  @P0 LDG.E.64 R2, desc[UR6][R56.64] ;  /* 0x0000000638020981 */ /* 0x000f62000c1e1b00 */
[----:B------:R-:W-:Y:S02]  /*0d20*/  @P0 LEA.HI.X R51, R175, R51, RZ, 0x3, P1 ;  /* 0x00000033af330211 */ /* 0x000fe400008f1cff */
[----:B------:R-:W-:Y:S02]  /*0d30*/  @P0 LEA.HI.X R55, R173, R55, RZ, 0x3, P2 ;  /* 0x00000037ad370211 */ /* 0x000fe400010f1cff */
[----:B------:R-:W-:Y:S01]  /*0d40*/  @P0 LEA R48, P1, R179, R48, 0x3 ;  /* 0x00000030b3300211 */ /* 0x000fe200078218ff */
[----:B------:R-:W5:Y:S01]  /*0d50*/  @P0 LDG.E.64 R22, desc[UR6][R50.64] ;  /* 0x0000000632160981 */ /* 0x000f62000c1e1b00 */
[----:B------:R-:W-:-:S02]  /*0d60*/  @P0 LEA R52, P2, R177, R52, 0x3 ;  /* 0x00000034b1340211 */ /* 0x000fc400078418ff */
[----:B------:R-:W-:Y:S01]  /*0d70*/  @P0 LEA.HI.X R49, R179, R49, RZ, 0x3, P1 ;  /* 0x00000031b3310211 */ /* 0x000fe200008f1cff */
[----:B------:R-:W5:Y:S01]  /*0d80*/  @P0 LDG.E.64 R20, desc[UR6][R54.64] ;  /* 0x0000000636140981 */ /* 0x000f62000c1e1b00 */
[----:B------:R-:W-:Y:S02]  /*0d90*/  @P0 LEA.HI.X R53, R177, R53, RZ, 0x3, P2 ;  /* 0x00000035b1350211 */ /* 0x000fe400010f1cff */
[----:B-1----:R-:W-:Y:S01]  /*0da0*/  @P0 LEA R46, P1, R183, R46, 0x3 ;  /* 0x0000002eb72e0211 */ /* 0x002fe200078218ff */
[----:B------:R1:W5:Y:S01]  /*0db0*/  @P0 LDG.E.64 R26, desc[UR6][R48.64] ;  /* 0x00000006301a0981 */ /* 0x000362000c1e1b00 */
[----:B0-----:R-:W-:-:S03]  /*0dc0*/  @P0 LEA R44, P2, R181, R44, 0x3 ;  /* 0x0000002cb52c0211 */ /* 0x001fc600078418ff */
[----:B------:R-:W5:Y:S01]  /*0dd0*/  @P0 LDG.E.64 R24, desc[UR6][R52.64] ;  /* 0x0000000634180981 */ /* 0x000f62000c1e1b00 */
[----:B------:R-:W-:Y:S02]  /*0de0*/  @P0 LEA.HI.X R47, R183, R47, RZ, 0x3, P1 ;  /* 0x0000002fb72f0211 */ /* 0x000fe400008f1cff */
[----:B------:R-:W-:Y:S02]  /*0df0*/  @P0 LEA.HI.X R45, R181, R45, RZ, 0x3, P2 ;  /* 0x0000002db52d0211 */ /* 0x000fe400010f1cff */
[----:B------:R-:W-:Y:S01]  /*0e00*/  ISETP.NE.AND P2, PT, RZ, UR9, PT ;  /* 0x00000009ff007c0c */ /* 0x000fe2000bf45270 */
[----:B------:R0:W5:Y:S04]  /*0e10*/  @P0 LDG.E.64 R30, desc[UR6][R46.64] ;  /* 0x000000062e1e0981 */ /* 0x000168000c1e1b00 */
[----:B------:R2:W5:Y:S01]  /*0e20*/  @P0 LDG.E.64 R28, desc[UR6][R44.64] ;  /* 0x000000062c1c0981 */ /* 0x000562000c1e1b00 */
[----:B------:R-:W-:Y:S01]  /*0e30*/  UMOV UR4, 0xffffffff ;  /* 0xffffffff00047882 */ /* 0x000fe20000000000 */
[----:B------:R-:W-:-:S02]  /*0e40*/  IADD3 R61, R61, UR10, RZ ;  /* 0x0000000a3d3d7c10 */ /* 0x000fc4000fffe0ff */
[----:B------:R-:W-:Y:S02]  /*0e50*/  LOP3.LUT P1, RZ, R60, 0x1f, RZ, 0xc0, !PT ;  /* 0x0000001f3cff7812 */ /* 0x000fe4000782c0ff */
[----:B------:R-:W-:Y:S02]  /*0e60*/  ISETP.GE.AND P3, PT, R61, UR11, PT ;  /* 0x0000000b3d007c0c */ /* 0x000fe4000bf66270 */
[--C-:B---3--:R-:W-:Y:S01]  /*0e70*/  SHF.R.U64 R176, R4, 0x10, R5.reuse ;  /* 0x0000001004b07819 */ /* 0x108fe20000001205 */
[--C-:B------:R-:W-:Y:S01]  /*0e80*/  IMAD.MOV.U32 R0, RZ, RZ, R5.reuse ;  /* 0x000000ffff007224 */ /* 0x100fe200078e0005 */
[----:B------:R-:W-:Y:S02]  /*0e90*/  SHF.R.U32.HI R174, RZ, 0x10, R5 ;  /* 0x00000010ffae7819 */ /* 0x000fe40000011605 */
[----:B----4-:R-:W-:Y:S02]  /*0ea0*/  MOV R172, R6 ;  /* 0x0000000600ac7202 */ /* 0x010fe40000000f00 */
[----:B-1----:R-:W-:-:S02]  /*0eb0*/  MOV R48, R12 ;  /* 0x0000000c00307202 */ /* 0x002fc40000000f00 */
[----:B0-----:R-:W-:Y:S02]  /*0ec0*/  SHF.R.U64 R47, R12, 0x10, R13 ;  /* 0x000000100c2f7819 */ /* 0x001fe4000000120d */
[----:B--2---:R-:W-:Y:S02]  /*0ed0*/  MOV R44, R14 ;  /* 0x0000000e002c7202 */ /* 0x004fe40000000f00 */
[----:B------:R-:W-:Y:S02]  /*0ee0*/  SHF.R.U64 R12, R14, 0x10, R15 ;  /* 0x000000100e0c7819 */ /* 0x000fe4000000120f */
[----:B------:R-:W-:Y:S02]  /*0ef0*/  SHF.R.U64 R14, R34, 0x10, R35 ;  /* 0x00000010220e7819 */ /* 0x000fe40000001223 */
[----:B------:R-:W-:Y:S02]  /*0f00*/  SHF.R.U64 R170, R6, 0x10, R7 ;  /* 0x0000001006aa7819 */ /* 0x000fe40000001207 */
[----:B------:R-:W-:-:S02]  /*0f10*/  SHF.R.U64 R5, R18, 0x10, R19 ;  /* 0x0000001012057819 */ /* 0x000fc40000001213 */
[----:B------:R-:W-:Y:S02]  /*0f20*/  SHF.L.U32 R18, R18, 0x10, RZ ;  /* 0x0000001012127819 */ /* 0x000fe400000006ff */
[----:B------:R-:W-:Y:S02]  /*0f30*/  MOV R183, R16 ;  /* 0x0000001000b77202 */ /* 0x000fe40000000f00 */
[----:B------:R-:W-:Y:S02]  /*0f40*/  SHF.R.U64 R6, R16, 0x10, R17 ;  /* 0x0000001010067819 */ /* 0x000fe40000001211 */
[----:B------:R-:W-:Y:S01]  /*0f50*/  FSEL R186, R186, RZ, !P2 ;  /* 0x000000ffbaba7208 */ /* 0x000fe20005000000 */
[----:B------:R-:W-:Y:S01]  /*0f60*/  IMAD.U32 R14, R14, 0x10000, RZ ;  /* 0x000100000e0e7824 */ /* 0x000fe200078e00ff */
[----:B------:R-:W-:Y:S02]  /*0f70*/  SHF.L.U32 R5, R5, 0x10, RZ ;  /* 0x0000001005057819 */ /* 0x000fe400000006ff */
[----:B------:R-:W-:-:S02]  /*0f80*/  SHF.R.U64 R16, R36, 0x10, R37 ;  /* 0x0000001024107819 */ /* 0x000fc40000001225 */
[----:B------:R-:W-:Y:S01]  /*0f90*/  SHF.L.U32 R36, R36, 0x10, RZ ;  /* 0x0000001024247819 */ /* 0x000fe200000006ff */
[----:B------:R-:W-:Y:S01]  /*0fa0*/  IMAD.MOV.U32 R59, RZ, RZ, R7 ;  /* 0x000000ffff3b7224 */ /* 0x000fe200078e0007 */
[--C-:B------:R-:W-:Y:S01]  /*0fb0*/  SHF.R.U64 R51, R10, 0x10, R11.reuse ;  /* 0x000000100a337819 */ /* 0x100fe2000000120b */
[--C-:B------:R-:W-:Y:S01]  /*0fc0*/  IMAD.MOV.U32 R49, RZ, RZ, R11.reuse ;  /* 0x000000ffff317224 */ /* 0x100fe200078e000b */
[----:B------:R-:W-:Y:S02]  /*0fd0*/  SHF.R.U32.HI R50, RZ, 0x10, R11 ;  /* 0x00000010ff327819 */ /* 0x000fe4000001160b */
[--C-:B------:R-:W-:Y:S01]  /*0fe0*/  SHF.R.U64 R185, R38, 0x10, R39.reuse ;  /* 0x0000001026b97819 */ /* 0x100fe20000001227 */
[----:B------:R-:W-:Y:S01]  /*0ff0*/  IMAD.U32 R193, R39, 0x10000, RZ ;  /* 0x0001000027c17824 */ /* 0x000fe200078e00ff */
[----:B------:R-:W-:Y:S02]  /*1000*/  SHF.R.U32.HI R179, RZ, 0x10, R39 ;  /* 0x00000010ffb37819 */ /* 0x000fe40000011627 */
[----:B------:R-:W-:Y:S01]  /*1010*/  MOV R178, R4 ;  /* 0x0000000400b27202 */ /* 0x000fe20000000f00 */
[----:B------:R-:W-:Y:S01]  /*1020*/  IMAD.U32 R173, R33, 0x10000, RZ ;  /* 0x0001000021ad7824 */ /* 0x000fe200078e00ff */
[----:B------:R-:W-:-:S02]  /*1030*/  SHF.R.U32.HI R171, RZ, 0x10, R7 ;  /* 0x00000010ffab7819 */ /* 0x000fc40000011607 */
[--C-:B------:R-:W-:Y:S02]  /*1040*/  SHF.R.U64 R184, R32, 0x10, R33.reuse ;  /* 0x0000001020b87819 */ /* 0x100fe40000001221 */
[----:B------:R-:W-:Y:S01]  /*1050*/  SHF.R.U32.HI R11, RZ, 0x10, R33 ;  /* 0x00000010ff0b7819 */ /* 0x000fe20000011621 */
[----:B------:R-:W-:Y:S01]  /*1060*/  FADD.FTZ R33, -R186, R18 ;  /* 0x00000012ba217221 */ /* 0x000fe20000010100 */
[----:B------:R-:W-:Y:S02]  /*1070*/  SHF.R.U32.HI R39, RZ, 0x10, R43 ;  /* 0x00000010ff277819 */ /* 0x000fe4000001162b */
[----:B------:R-:W-:Y:S02]  /*1080*/  MOV R57, R8 ;  /* 0x0000000800397202 */ /* 0x000fe40000000f00 */
[----:B------:R-:W-:Y:S01]  /*1090*/  SHF.R.U64 R55, R8, 0x10, R9 ;  /* 0x0000001008377819 */ /* 0x000fe20000001209 */
[----:B------:R-:W-:Y:S01]  /*10a0*/  IMAD.MOV.U32 R8, RZ, RZ, R15 ;  /* 0x000000ffff087224 */ /* 0x000fe200078e000f */
[----:B------:R-:W-:-:S02]  /*10b0*/  MOV R52, R10 ;  /* 0x0000000a00347202 */ /* 0x000fc40000000f00 */
[----:B------:R-:W-:Y:S02]  /*10c0*/  SHF.R.U32.HI R7, RZ, 0x10, R19 ;  /* 0x00000010ff077819 */ /* 0x000fe40000011613 */
[----:B------:R-:W-:Y:S02]  /*10d0*/  SHF.L.U32 R175, R34, 0x10, RZ ;  /* 0x0000001022af7819 */ /* 0x000fe400000006ff */
[----:B------:R-:W-:Y:S01]  /*10e0*/  SHF.L.U32 R53, R38, 0x10, RZ ;  /* 0x0000001026357819 */ /* 0x000fe200000006ff */
[----:B------:R-:W-:Y:S01]  /*10f0*/  IMAD.U32 R38, R43, 0x10000, RZ ;  /* 0x000100002b267824 */ /* 0x000fe200078e00ff */
[----:B------:R-:W-:Y:S01]  /*1100*/  SHF.R.U32.HI R10, RZ, 0x10, R15 ;  /* 0x00000010ff0a7819 */ /* 0x000fe2000001160f */
[----:B------:R-:W-:Y:S01]  /*1110*/  IMAD.U32 R177, R35, 0x10000, RZ ;  /* 0x0001000023b17824 */ /* 0x000fe200078e00ff */
[----:B------:R-:W-:Y:S01]  /*1120*/  SHF.R.U64 R34, R42, 0x10, R43 ;  /* 0x000000102a227819 */ /* 0x000fe2000000122b */
[C---:B------:R-:W-:Y:S01]  /*1130*/  FADD.FTZ R43, -R186.reuse, R36 ;  /* 0x00000024ba2b7221 */ /* 0x040fe20000010100 */
[----:B------:R-:W-:Y:S01]  /*1140*/  SHF.R.U32.HI R15, RZ, 0x10, R35 ;  /* 0x00000010ff0f7819 */ /* 0x000fe20000011623 */
[C---:B------:R-:W-:Y:S01]  /*1150*/  FADD.FTZ R201, -R186.reuse, R14 ;  /* 0x0000000ebac97221 */ /* 0x040fe20000010100 */
[----:B------:R-:W-:Y:S01]  /*1160*/  FADD.FTZ R35, -R186, R5 ;  /* 0x00000005ba237221 */ /* 0x000fe20000010100 */
[----:B------:R-:W-:Y:S01]  /*1170*/  SHF.L.U32 R36, R39, 0x10, RZ ;  /* 0x0000001027247819 */ /* 0x000fe200000006ff */
[----:B------:R-:W-:-:S02]  /*1180*/  IMAD.U32 R14, R0, 0x10000, RZ ;  /* 0x00010000000e7824 */ /* 0x000fc400078e00ff */
[----:B------:R-:W-:Y:S01]  /*1190*/  FMUL.FTZ R0, R58, R33 ;  /* 0x000000213a007220 */ /* 0x000fe20000410000 */
[----:B------:R-:W-:Y:S01]  /*11a0*/  IMAD.U32 R39, R178, 0x10000, RZ ;  /* 0x00010000b2277824 */ /* 0x000fe200078e00ff */
[----:B------:R-:W-:Y:S01]  /*11b0*/  SHF.L.U32 R176, R176, 0x10, RZ ;  /* 0x00000010b0b07819 */ /* 0x000fe200000006ff */
[----:B------:R-:W-:Y:S02]  /*11c0*/  IMAD.U32 R7, R7, 0x10000, RZ ;  /* 0x0001000007077824 */ /* 0x000fe400078e00ff */
[----:B------:R-:W-:Y:S01]  /*11d0*/  FMUL.FTZ R35, R58, R35 ;  /* 0x000000233a237220 */ /* 0x000fe20000410000 */
[----:B------:R-:W-:Y:S01]  /*11e0*/  IMAD.U32 R19, R19, 0x10000, RZ ;  /* 0x0001000013137824 */ /* 0x000fe200078e00ff */
[----:B------:R-:W-:Y:S01]  /*11f0*/  SHF.L.U32 R32, R32, 0x10, RZ ;  /* 0x0000001020207819 */ /* 0x000fe200000006ff */
[----:B------:R-:W-:Y:S01]  /*1200*/  FADD.FTZ R102, R39, R102 ;  /* 0x0000006627667221 */ /* 0x000fe20000010000 */
[-C--:B------:R-:W-:Y:S01]  /*1210*/  FFMA.FTZ R131, R0, R39.reuse, R131 ;  /* 0x0000002700837223 */ /* 0x080fe20000010083 */
[--C-:B------:R-:W-:Y:S01]  /*1220*/  IMAD.MOV.U32 R54, RZ, RZ, R9.reuse ;  /* 0x000000ffff367224 */ /* 0x100fe200078e0009 */
[----:B------:R-:W-:Y:S01]  /*1230*/  SHF.R.U32.HI R56, RZ, 0x10, R9 ;  /* 0x00000010ff387819 */ /* 0x000fe20000011609 */
[--C-:B------:R-:W-:Y:S01]  /*1240*/  IMAD.MOV.U32 R181, RZ, RZ, R17.reuse ;  /* 0x000000ffffb57224 */ /* 0x100fe200078e0011 */
[----:B------:R-:W-:Y:S01]  /*1250*/  SHF.R.U32.HI R4, RZ, 0x10, R17 ;  /* 0x00000010ff047819 */ /* 0x000fe20000011611 */
[----:B------:R-:W-:Y:S01]  /*1260*/  FADD.FTZ R187, -R186, R7 ;  /* 0x00000007babb7221 */ /* 0x000fe20000010100 */
[----:B------:R-:W-:Y:S01]  /*1270*/  FMUL.FTZ R39, R62, R39 ;  /* 0x000000273e277220 */ /* 0x000fe20000410000 */
[----:B------:R-:W-:Y:S01]  /*1280*/  SHF.R.U32.HI R182, RZ, 0x10, R37 ;  /* 0x00000010ffb67819 */ /* 0x000fe20000011625 */
[----:B------:R-:W-:Y:S01]  /*1290*/  IMAD.U32 R9, R37, 0x10000, RZ ;  /* 0x0001000025097824 */ /* 0x000fe200078e00ff */
[--C-:B------:R-:W-:Y:S01]  /*12a0*/  SHF.R.U64 R180, R40, 0x10, R41.reuse ;  /* 0x0000001028b47819 */ /* 0x100fe20000001229 */
[----:B------:R-:W-:Y:S01]  /*12b0*/  IMAD.U32 R5, R184, 0x10000, RZ ;  /* 0x00010000b8057824 */ /* 0x000fe200078e00ff */
[----:B------:R-:W-:Y:S01]  /*12c0*/  SHF.L.U32 R17, R40, 0x10, RZ ;  /* 0x0000001028117819 */ /* 0x000fe200000006ff */
[C---:B------:R-:W-:Y:S01]  /*12d0*/  FADD.FTZ R7, -R186.reuse, R38 ;  /* 0x00000026ba077221 */ /* 0x040fe20000010100 */
[----:B------:R-:W-:Y:S01]  /*12e0*/  SHF.R.U32.HI R40, RZ, 0x10, R41 ;  /* 0x00000010ff287819 */ /* 0x000fe20000011629 */
[----:B------:R-:W-:Y:S01]  /*12f0*/  FADD.FTZ R37, -R186, R19 ;  /* 0x00000013ba257221 */ /* 0x000fe20000010100 */
[----:B------:R-:W-:-:S02]  /*1300*/  IMAD.U32 R16, R16, 0x10000, RZ ;  /* 0x0001000010107824 */ /* 0x000fc400078e00ff */
[----:B------:R-:W-:Y:S01]  /*1310*/  FADD.FTZ R103, R176, R103 ;  /* 0x00000067b0677221 */ /* 0x000fe20000010000 */
[-C--:B------:R-:W-:Y:S01]  /*1320*/  FFMA.FTZ R130, R35, R176.reuse, R130 ;  /* 0x000000b023827223 */ /* 0x080fe20000010082 */
[----:B------:R-:W-:Y:S01]  /*1330*/  FMUL.FTZ R38, R133, R176 ;  /* 0x000000b085267220 */ /* 0x000fe20000410000 */
[----:B------:R-:W-:Y:S02]  /*1340*/  IMAD.U32 R176, R49, 0x10000, RZ ;  /* 0x0001000031b07824 */ /* 0x000fe400078e00ff */
[----:B------:R-:W-:Y:S01]  /*1350*/  FADD.FTZ R189, -R186, R32 ;  /* 0x00000020babd7221 */ /* 0x000fe20000010100 */
[----:B------:R-:W-:Y:S01]  /*1360*/  IMAD.U32 R197, R8, 0x10000, RZ ;  /* 0x0001000008c57824 */ /* 0x000fe200078e00ff */
[----:B------:R-:W-:Y:S01]  /*1370*/  SHF.L.U32 R8, R10, 0x10, RZ ;  /* 0x000000100a087819 */ /* 0x000fe200000006ff */
[----:B------:R-:W-:Y:S01]  /*1380*/  FADD.FTZ R49, RZ, R39 ;  /* 0x00000027ff317221 */ /* 0x000fe20000010000 */
[----:B------:R-:W-:Y:S01]  /*1390*/  SHF.L.U32 R15, R15, 0x10, RZ ;  /* 0x000000100f0f7819 */ /* 0x000fe200000006ff */
[----:B------:R-:W-:Y:S01]  /*13a0*/  FADD.FTZ R191, -R186, R5 ;  /* 0x00000005babf7221 */ /* 0x000fe20000010100 */
[----:B------:R-:W-:Y:S01]  /*13b0*/  FFMA.FTZ R10, R0, R39, RZ ;  /* 0x00000027000a7223 */ /* 0x000fe200000100ff */
[----:B------:R-:W-:Y:S01]  /*13c0*/  SHF.L.U32 R32, R40, 0x10, RZ ;  /* 0x0000001028207819 */ /* 0x000fe200000006ff */
[C---:B------:R-:W-:Y:S01]  /*13d0*/  FADD.FTZ R207, -R186.reuse, R16 ;  /* 0x00000010bacf7221 */ /* 0x040fe20000010100 */
[----:B------:R-:W-:Y:S01]  /*13e0*/  FADD.FTZ R5, -R186, R36 ;  /* 0x00000024ba057221 */ /* 0x000fe20000010100 */
[----:B------:R-:W-:Y:S01]  /*13f0*/  FMUL.FTZ R37, R58, R37 ;  /* 0x000000253a257220 */ /* 0x000fe20000410000 */
[----:B------:R-:W-:Y:S01]  /*1400*/  SHF.L.U32 R174, R174, 0x10, RZ ;  /* 0x00000010aeae7819 */ /* 0x000fe200000006ff */
[----:B------:R-:W-:Y:S01]  /*1410*/  FMUL.FTZ R36, R58, R187 ;  /* 0x000000bb3a247220 */ /* 0x000fe20000410000 */
[----:B------:R-:W-:Y:S01]  /*1420*/  SHF.L.U32 R16, R171, 0x10, RZ ;  /* 0x00000010ab107819 */ /* 0x000fe200000006ff */
[----:B------:R-:W-:Y:S01]  /*1430*/  FMUL.FTZ R33, R63, R14 ;  /* 0x0000000e3f217220 */ /* 0x000fe20000410000 */
[----:B------:R-:W-:Y:S01]  /*1440*/  SHF.L.U32 R196, R12, 0x10, RZ ;  /* 0x000000100cc47819 */ /* 0x000fe200000006ff */
[----:B------:R-:W-:-:S02]  /*1450*/  IMAD.U32 R187, R172, 0x10000, RZ ;  /* 0x00010000acbb7824 */ /* 0x000fc400078e00ff */
[----:B------:R-:W-:Y:S01]  /*1460*/  FMUL.FTZ R171, R58, R189 ;  /* 0x000000bd3aab7220 */ /* 0x000fe20000410000 */
[----:B------:R-:W-:Y:S01]  /*1470*/  FADD.FTZ R12, R49, R38 ;  /* 0x00000026310c7221 */ /* 0x000fe20000010000 */
[----:B------:R-:W-:Y:S01]  /*1480*/  FFMA.FTZ R10, R35, R38, R10 ;  /* 0x00000026230a7223 */ /* 0x000fe2000001000a */
[----:B------:R-:W-:Y:S01]  /*1490*/  FADD.FTZ R203, -R186, R15 ;  /* 0x0000000fbacb7221 */ /* 0x000fe20000010100 */
[----:B------:R-:W-:Y:S01]  /*14a0*/  FADD.FTZ R100, R14, R100 ;  /* 0x000000640e647221 */ /* 0x000fe20000010000 */
[----:B------:R-:W-:Y:S01]  /*14b0*/  FFMA.FTZ R128, R37, R14, R128 ;  /* 0x0000000e25807223 */ /* 0x000fe20000010080 */
[----:B------:R-:W-:Y:S01]  /*14c0*/  FADD.FTZ R15, -R186, R32 ;  /* 0x00000020ba0f7221 */ /* 0x000fe20000010100 */
[----:B------:R-:W-:Y:S01]  /*14d0*/  SHF.L.U32 R14, R170, 0x10, RZ ;  /* 0x00000010aa0e7819 */ /* 0x000fe200000006ff */
[----:B------:R-:W-:Y:S01]  /*14e0*/  FMUL.FTZ R32, R134, R174 ;  /* 0x000000ae86207220 */ /* 0x000fe20000410000 */
[----:B------:R-:W-:Y:S01]  /*14f0*/  FADD.FTZ R98, R187, R98 ;  /* 0x00000062bb627221 */ /* 0x000fe20000010000 */
[-C--:B------:R-:W-:Y:S01]  /*1500*/  FFMA.FTZ R126, R171, R187.reuse, R126 ;  /* 0x000000bbab7e7223 */ /* 0x080fe2000001007e */
[----:B------:R-:W-:Y:S01]  /*1510*/  FMUL.FTZ R170, R64, R187 ;  /* 0x000000bb40aa7220 */ /* 0x000fe20000410000 */
[----:B------:R-:W-:Y:S01]  /*1520*/  FADD.FTZ R49, R12, R33 ;  /* 0x000000210c317221 */ /* 0x000fe20000010000 */
[----:B------:R-:W-:Y:S01]  /*1530*/  FFMA.FTZ R187, R37, R33, R10 ;  /* 0x0000002125bb7223 */ /* 0x000fe2000001000a */
[----:B------:R-:W-:-:S02]  /*1540*/  FADD.FTZ R173, -R186, R173 ;  /* 0x000000adbaad7221 */ /* 0x000fc40000010100 */
[----:B------:R-:W-:Y:S01]  /*1550*/  FADD.FTZ R49, R49, R32 ;  /* 0x0000002031317221 */ /* 0x000fe20000010000 */
[----:B------:R-:W-:Y:S01]  /*1560*/  FFMA.FTZ R12, R36, R32, R187 ;  /* 0x00000020240c7223 */ /* 0x000fe200000100bb */
[----:B------:R-:W-:Y:S02]  /*1570*/  IMAD.U32 R172, R59, 0x10000, RZ ;  /* 0x000100003bac7824 */ /* 0x000fe400078e00ff */
[----:B------:R-:W-:Y:S01]  /*1580*/  FMUL.FTZ R59, R58, R173 ;  /* 0x000000ad3a3b7220 */ /* 0x000fe20000410000 */
[----:B------:R-:W-:Y:S01]  /*1590*/  SHF.L.U32 R11, R11, 0x10, RZ ;  /* 0x000000100b0b7819 */ /* 0x000fe200000006ff */
[----:B------:R-:W-:Y:S01]  /*15a0*/  IMAD.U32 R185, R185, 0x10000, RZ ;  /* 0x00010000b9b97824 */ /* 0x000fe200078e00ff */
[----:B------:R-:W-:Y:S01]  /*15b0*/  SHF.L.U32 R40, R56, 0x10, RZ ;  /* 0x0000001038287819 */ /* 0x000fe200000006ff */
[----:B------:R-:W-:Y:S01]  /*15c0*/  FMUL.FTZ R173, R135, R14 ;  /* 0x0000000e87ad7220 */ /* 0x000fe20000410000 */
[----:B------:R-:W-:Y:S01]  /*15d0*/  FADD.FTZ R10, R49, R170 ;  /* 0x000000aa310a7221 */ /* 0x000fe20000010000 */
[----:B------:R-:W-:Y:S01]  /*15e0*/  FMUL.FTZ R56, R58, R191 ;  /* 0x000000bf3a387220 */ /* 0x000fe20000410000 */
[----:B------:R-:W-:Y:S01]  /*15f0*/  FFMA.FTZ R187, R171, R170, R12 ;  /* 0x000000aaabbb7223 */ /* 0x000fe2000001000c */
[----:B------:R-:W-:Y:S01]  /*1600*/  FADD.FTZ R175, -R186, R175 ;  /* 0x000000afbaaf7221 */ /* 0x000fe20000010100 */
[----:B------:R-:W-:-:S02]  /*1610*/  IMAD.U32 R34, R34, 0x10000, RZ ;  /* 0x0001000022227824 */ /* 0x000fc400078e00ff */
[----:B------:R-:W-:Y:S01]  /*1620*/  FADD.FTZ R96, R172, R96 ;  /* 0x00000060ac607221 */ /* 0x000fe20000010000 */
[-C--:B------:R-:W-:Y:S01]  /*1630*/  FFMA.FTZ R124, R59, R172.reuse, R124 ;  /* 0x000000ac3b7c7223 */ /* 0x080fe2000001007c */
[----:B------:R-:W-:Y:S01]  /*1640*/  FADD.FTZ R185, -R186, R185 ;  /* 0x000000b9bab97221 */ /* 0x000fe20000010100 */
[----:B------:R-:W-:Y:S01]  /*1650*/  FMUL.FTZ R172, R65, R172 ;  /* 0x000000ac41ac7220 */ /* 0x000fe20000410000 */
[----:B------:R-:W-:Y:S01]  /*1660*/  FADD.FTZ R189, R10, R173 ;  /* 0x000000ad0abd7221 */ /* 0x000fe20000010000 */
[----:B------:R-:W-:Y:S01]  /*1670*/  SHF.L.U32 R18, R182, 0x10, RZ ;  /* 0x00000010b6127819 */ /* 0x000fe200000006ff */
[----:B------:R-:W-:Y:S01]  /*1680*/  FADD.FTZ R195, -R186, R11 ;  /* 0x0000000bbac37221 */ /* 0x000fe20000010100 */
[----:B------:R-:W-:Y:S01]  /*1690*/  FFMA.FTZ R10, R56, R173, R187 ;  /* 0x000000ad380a7223 */ /* 0x000fe200000100bb */
[----:B------:R-:W-:Y:S02]  /*16a0*/  IMAD.U32 R199, R57, 0x10000, RZ ;  /* 0x0001000039c77824 */ /* 0x000fe400078e00ff */
[----:B------:R-:W-:Y:S01]  /*16b0*/  FADD.FTZ R11, -R186, R34 ;  /* 0x00000022ba0b7221 */ /* 0x000fe20000010100 */
[----:B------:R-:W-:Y:S01]  /*16c0*/  FMUL.FTZ R57, R58, R175 ;  /* 0x000000af3a397220 */ /* 0x000fe20000410000 */
[----:B------:R-:W-:-:S02]  /*16d0*/  IMAD.U32 R34, R54, 0x10000, RZ ;  /* 0x0001000036227824 */ /* 0x000fc400078e00ff */
[----:B------:R-:W-:Y:S01]  /*16e0*/  FMUL.FTZ R175, R136, R16 ;  /* 0x0000001088af7220 */ /* 0x000fe20000410000 */
[C---:B------:R-:W-:Y:S01]  /*16f0*/  FMUL.FTZ R190, R58.reuse, R185 ;  /* 0x000000b93abe7220 */ /* 0x040fe20000410000 */
[----:B------:R-:W-:Y:S01]  /*1700*/  FADD.FTZ R12, R189, R172 ;  /* 0x000000acbd0c7221 */ /* 0x000fe20000010000 */
[----:B------:R-:W-:Y:S01]  /*1710*/  FMUL.FTZ R54, R58, R195 ;  /* 0x000000c33a367220 */ /* 0x000fe20000410000 */
[----:B------:R-:W-:Y:S01]  /*1720*/  FFMA.FTZ R185, R59, R172, R10 ;  /* 0x000000ac3bb97223 */ /* 0x000fe2000001000a */
[C---:B------:R-:W-:Y:S01]  /*1730*/  FADD.FTZ R209, -R186.reuse, R18 ;  /* 0x00000012bad17221 */ /* 0x040fe20000010100 */
[----:B------:R-:W-:Y:S01]  /*1740*/  FADD.FTZ R177, -R186, R177 ;  /* 0x000000b1bab17221 */ /* 0x000fe20000010100 */
[----:B------:R-:W-:Y:S01]  /*1750*/  FADD.FTZ R101, R174, R101 ;  /* 0x00000065ae657221 */ /* 0x000fe20000010000 */
[----:B------:R-:W-:Y:S01]  /*1760*/  FFMA.FTZ R129, R36, R174, R129 ;  /* 0x000000ae24817223 */ /* 0x000fe20000010081 */
[----:B------:R-:W-:Y:S01]  /*1770*/  SHF.L.U32 R18, R55, 0x10, RZ ;  /* 0x0000001037127819 */ /* 0x000fe200000006ff */
[----:B------:R-:W-:Y:S01]  /*1780*/  FMUL.FTZ R174, R66, R199 ;  /* 0x000000c742ae7220 */ /* 0x000fe20000410000 */
[----:B------:R-:W-:Y:S01]  /*1790*/  FADD.FTZ R187, R12, R175 ;  /* 0x000000af0cbb7221 */ /* 0x000fe20000010000 */
[----:B------:R-:W-:Y:S01]  /*17a0*/  SHF.L.U32 R42, R42, 0x10, RZ ;  /* 0x000000102a2a7819 */ /* 0x000fe200000006ff */
[----:B------:R-:W-:Y:S01]  /*17b0*/  FFMA.FTZ R12, R54, R175, R185 ;  /* 0x000000af360c7223 */ /* 0x000fe200000100b9 */
[----:B------:R-:W-:Y:S01]  /*17c0*/  SHF.L.U32 R179, R179, 0x10, RZ ;  /* 0x00000010b3b37819 */ /* 0x000fe200000006ff */
[--C-:B------:R-:W-:Y:S01]  /*17d0*/  IMAD.MOV.U32 R45, RZ, RZ, R13.reuse ;  /* 0x000000ffff2d7224 */ /* 0x100fe200078e000d */
[----:B------:R-:W-:Y:S01]  /*17e0*/  SHF.R.U32.HI R46, RZ, 0x10, R13 ;  /* 0x00000010ff2e7819 */ /* 0x000fe2000001160d */
[----:B------:R-:W-:Y:S01]  /*17f0*/  FMUL.FTZ R55, R58, R177 ;  /* 0x000000b13a377220 */ /* 0x000fe20000410000 */
[----:B------:R-:W-:-:S02]  /*1800*/  IMAD.U32 R13, R41, 0x10000, RZ ;  /* 0x00010000290d7824 */ /* 0x000fc400078e00ff */
[----:B------:R-:W-:Y:S01]  /*1810*/  FMUL.FTZ R177, R137, R18 ;  /* 0x0000001289b17220 */ /* 0x000fe20000410000 */
[----:B------:R-:W-:Y:S02]  /*1820*/  IMAD.U32 R205, R52, 0x10000, RZ ;  /* 0x0001000034cd7824 */ /* 0x000fe400078e00ff */
[----:B------:R-:W-:Y:S01]  /*1830*/  FADD.FTZ R10, R187, R174 ;  /* 0x000000aebb0a7221 */ /* 0x000fe20000010000 */
[----:B------:R-:W-:Y:S01]  /*1840*/  FADD.FTZ R41, -R186, R9 ;  /* 0x00000009ba297221 */ /* 0x000fe20000010100 */
[----:B------:R-:W-:Y:S01]  /*1850*/  FMUL.FTZ R52, R58, R201 ;  /* 0x000000c93a347220 */ /* 0x000fe20000410000 */
[----:B------:R-:W-:Y:S01]  /*1860*/  FFMA.FTZ R185, R57, R174, R12 ;  /* 0x000000ae39b97223 */ /* 0x000fe2000001000c */
[C---:B------:R-:W-:Y:S01]  /*1870*/  FADD.FTZ R9, -R186.reuse, R42 ;  /* 0x0000002aba097221 */ /* 0x040fe20000010100 */
[----:B------:R-:W-:Y:S01]  /*1880*/  FADD.FTZ R179, -R186, R179 ;  /* 0x000000b3bab37221 */ /* 0x000fe20000010100 */
[----:B------:R-:W-:Y:S01]  /*1890*/  SHF.L.U32 R42, R51, 0x10, RZ ;  /* 0x00000010332a7819 */ /* 0x000fe200000006ff */
[----:B------:R-:W-:Y:S01]  /*18a0*/  FMUL.FTZ R51, R67, R34 ;  /* 0x0000002243337220 */ /* 0x000fe20000410000 */
[----:B------:R-:W-:Y:S01]  /*18b0*/  FADD.FTZ R10, R10, R177 ;  /* 0x000000b10a0a7221 */ /* 0x000fe20000010000 */
[----:B------:R-:W-:Y:S01]  /*18c0*/  FFMA.FTZ R12, R52, R177, R185 ;  /* 0x000000b1340c7223 */ /* 0x000fe200000100b9 */
[----:B------:R-:W-:-:S02]  /*18d0*/  IMAD.U32 R211, R48, 0x10000, RZ ;  /* 0x0001000030d37824 */ /* 0x000fc400078e00ff */
[----:B------:R-:W-:Y:S01]  /*18e0*/  FMUL.FTZ R194, R58, R179 ;  /* 0x000000b33ac27220 */ /* 0x000fe20000410000 */
[----:B------:R-:W-:Y:S01]  /*18f0*/  SHF.L.U32 R178, R50, 0x10, RZ ;  /* 0x0000001032b27819 */ /* 0x000fe200000006ff */
[----:B------:R-:W-:Y:S01]  /*1900*/  FMUL.FTZ R48, R138, R40 ;  /* 0x000000288a307220 */ /* 0x000fe20000410000 */
[----:B------:R-:W-:Y:S01]  /*1910*/  FADD.FTZ R179, R10, R51 ;  /* 0x000000330ab37221 */ /* 0x000fe20000010000 */
[----:B------:R-:W-:Y:S01]  /*1920*/  FMUL.FTZ R50, R58, R203 ;  /* 0x000000cb3a327220 */ /* 0x000fe20000410000 */
[----:B------:R-:W-:Y:S01]  /*1930*/  FFMA.FTZ R185, R55, R51, R12 ;  /* 0x0000003337b97223 */ /* 0x000fe2000001000c */
[----:B------:R-:W-:Y:S01]  /*1940*/  SHF.L.U32 R192, R46, 0x10, RZ ;  /* 0x000000102ec07819 */ /* 0x000fe200000006ff */
[----:B------:R-:W-:Y:S01]  /*1950*/  FADD.FTZ R17, -R186, R17 ;  /* 0x00000011ba117221 */ /* 0x000fe20000010100 */
[----:B------:R-:W-:Y:S02]  /*1960*/  IMAD.U32 R19, R180, 0x10000, RZ ;  /* 0x00010000b4137824 */ /* 0x000fe400078e00ff */
[----:B------:R-:W-:Y:S01]  /*1970*/  FMUL.FTZ R46, R58, R207 ;  /* 0x000000cf3a2e7220 */ /* 0x000fe20000410000 */
[----:B------:R-:W-:Y:S01]  /*1980*/  IMAD.U32 R182, R45, 0x10000, RZ ;  /* 0x000100002db67824 */ /* 0x000fe200078e00ff */
[----:B------:R-:W-:Y:S01]  /*1990*/  SHF.L.U32 R180, R47, 0x10, RZ ;  /* 0x000000102fb47819 */ /* 0x000fe200000006ff */
[----:B------:R-:W-:Y:S01]  /*19a0*/  FMUL.FTZ R45, R68, R205 ;  /* 0x000000cd442d7220 */ /* 0x000fe20000410000 */
[----:B------:R-:W-:Y:S01]  /*19b0*/  FADD.FTZ R10, R179, R48 ;  /* 0x00000030b30a7221 */ /* 0x000fe20000010000 */
[----:B------:R-:W-:Y:S01]  /*19c0*/  FMUL.FTZ R47, R58, R43 ;  /* 0x0000002b3a2f7220 */ /* 0x000fe20000410000 */
[----:B------:R-:W-:Y:S01]  /*19d0*/  FFMA.FTZ R12, R50, R48, R185 ;  /* 0x00000030320c7223 */ /* 0x000fe200000100b9 */
        /* <DEDUP_REMOVED lines=8> */
[----:B------:R-:W-:Y:S01]  /*1a60*/  FMUL.FTZ R40, R69, R176 ;  /* 0x000000b045287220 */ /* 0x000fe20000410000 */
[----:B------:R-:W-:Y:S01]  /*1a70*/  FADD.FTZ R17, R17, R42 ;  /* 0x0000002a11117221 */ /* 0x000fe20000010000 */
[----:B------:R-:W-:Y:S01]  /*1a80*/  FMUL.FTZ R41, R58, R41 ;  /* 0x000000293a297220 */ /* 0x000fe20000410000 */
[----:B------:R-:W-:Y:S01]  /*1a90*/  FFMA.FTZ R10, R46, R42, R179 ;  /* 0x0000002a2e0a7223 */ /* 0x000fe200000100b3 */
[----:B------:R-:W-:-:S02]  /*1aa0*/  IMAD.U32 R213, R44, 0x10000, RZ ;  /* 0x000100002cd57824 */ /* 0x000fc400078e00ff */
[----:B------:R-:W-:Y:S01]  /*1ab0*/  FMUL.FTZ R43, R140, R178 ;  /* 0x000000b28c2b7220 */ /* 0x000fe20000410000 */
[----:B------:R-:W-:Y:S01]  /*1ac0*/  FADD.FTZ R12, R17, R40 ;  /* 0x00000028110c7221 */ /* 0x000fe20000010000 */
[----:B------:R-:W-:Y:S01]  /*1ad0*/  FADD.FTZ R53, -R186, R53 ;  /* 0x00000035ba357221 */ /* 0x000fe20000010100 */
[----:B------:R-:W-:Y:S01]  /*1ae0*/  FMUL.FTZ R44, R58, R209 ;  /* 0x000000d13a2c7220 */ /* 0x000fe20000410000 */
[----:B------:R-:W-:Y:S01]  /*1af0*/  FFMA.FTZ R17, R41, R40, R10 ;  /* 0x0000002829117223 */ /* 0x000fe2000001000a */
[----:B------:R-:W-:Y:S01]  /*1b00*/  FADD.FTZ R13, -R186, R13 ;  /* 0x0000000dba0d7221 */ /* 0x000fe20000010100 */
[----:B------:R-:W-:Y:S01]  /*1b10*/  FMUL.FTZ R49, R70, R211 ;  /* 0x000000d346317220 */ /* 0x000fe20000410000 */
[----:B------:R-:W-:Y:S01]  /*1b20*/  FADD.FTZ R10, R12, R43 ;  /* 0x0000002b0c0a7221 */ /* 0x000fe20000010000 */
[----:B------:R-:W-:Y:S01]  /*1b30*/  FMUL.FTZ R53, R58, R53 ;  /* 0x000000353a357220 */ /* 0x000fe20000410000 */
[----:B------:R-:W-:Y:S01]  /*1b40*/  FFMA.FTZ R12, R44, R43, R17 ;  /* 0x0000002b2c0c7223 */ /* 0x000fe20000010011 */
[----:B------:R-:W-:Y:S01]  /*1b50*/  FADD.FTZ R94, R199, R94 ;  /* 0x0000005ec75e7221 */ /* 0x000fe20000010000 */
[----:B------:R-:W-:Y:S01]  /*1b60*/  FFMA.FTZ R122, R57, R199, R122 ;  /* 0x000000c7397a7223 */ /* 0x000fe2000001007a */
[----:B------:R-:W-:Y:S01]  /*1b70*/  FMUL.FTZ R189, R141, R180 ;  /* 0x000000b48dbd7220 */ /* 0x000fe20000410000 */
        /* <DEDUP_REMOVED lines=9> */
[-C--:B------:R-:W-:Y:S01]  /*1c10*/  FFMA.FTZ R113, R194, R192.reuse, R113 ;  /* 0x000000c0c2717223 */ /* 0x080fe20000010071 */
[----:B------:R-:W-:Y:S01]  /*1c20*/  FADD.FTZ R19, -R186, R19 ;  /* 0x00000013ba137221 */ /* 0x000fe20000010100 */
[----:B------:R-:W-:Y:S01]  /*1c30*/  FMUL.FTZ R192, R142, R192 ;  /* 0x000000c08ec07220 */ /* 0x000fe20000410000 */
[----:B------:R-:W-:Y:S01]  /*1c40*/  FMUL.FTZ R202, R58, R15 ;  /* 0x0000000f3aca7220 */ /* 0x000fe20000410000 */
[----:B------:R-:W-:Y:S01]  /*1c50*/  FADD.FTZ R13, R10, R191 ;  /* 0x000000bf0a0d7221 */ /* 0x000fe20000010000 */
[----:B------:R-:W-:Y:S01]  /*1c60*/  FFMA.FTZ R15, R193, R191, R12 ;  /* 0x000000bfc10f7223 */ /* 0x000fe2000001000c */
[----:B------:R-:W-:Y:S01]  /*1c70*/  FADD.FTZ R92, R34, R92 ;  /* 0x0000005c225c7221 */ /* 0x000fe20000010000 */
[----:B------:R-:W-:Y:S01]  /*1c80*/  FFMA.FTZ R120, R55, R34, R120 ;  /* 0x0000002237787223 */ /* 0x000fe20000010078 */
[----:B------:R-:W-:Y:S01]  /*1c90*/  FMUL.FTZ R34, R72, R213 ;  /* 0x000000d548227220 */ /* 0x000fe20000410000 */
[----:B------:R-:W-:Y:S01]  /*1ca0*/  FMUL.FTZ R198, R58, R19 ;  /* 0x000000133ac67220 */ /* 0x000fe20000410000 */
[----:B------:R-:W-:Y:S01]  /*1cb0*/  FADD.FTZ R81, R8, R81 ;  /* 0x0000005108517221 */ /* 0x000fe20000010000 */
[-C--:B------:R-:W-:Y:S01]  /*1cc0*/  FFMA.FTZ R109, R202, R8.reuse, R109 ;  /* 0x00000008ca6d7223 */ /* 0x080fe2000001006d */
[----:B------:R-:W-:Y:S01]  /*1cd0*/  FMUL.FTZ R200, R144, R8 ;  /* 0x0000000890c87220 */ /* 0x000fe20000410000 */
[----:B------:R-:W-:Y:S01]  /*1ce0*/  FADD.FTZ R13, R13, R192 ;  /* 0x000000c00d0d7221 */ /* 0x000fe20000010000 */
[----:B------:R-:W-:Y:S01]  /*1cf0*/  FFMA.FTZ R8, R194, R192, R15 ;  /* 0x000000c0c2087223 */ /* 0x000fe2000001000f */
[----:B------:R-:W-:Y:S01]  /*1d00*/  FMUL.FTZ R203, R58, R9 ;  /* 0x000000093acb7220 */ /* 0x000fe20000410000 */
[----:B------:R-:W-:Y:S01]  /*1d10*/  FADD.FTZ R83, R196, R83 ;  /* 0x00000053c4537221 */ /* 0x000fe20000010000 */
[CC--:B------:R-:W-:Y:S01]  /*1d20*/  FFMA.FTZ R111, R198.reuse, R196.reuse, R111 ;  /* 0x000000c4c66f7223 */ /* 0x0c0fe2000001006f */
[----:B------:R-:W-:Y:S01]  /*1d30*/  FADD.FTZ R9, R13, R34 ;  /* 0x000000220d097221 */ /* 0x000fe20000010000 */
[----:B------:R-:W-:Y:S01]  /*1d40*/  FMUL.FTZ R196, R143, R196 ;  /* 0x000000c48fc47220 */ /* 0x000fe20000410000 */
[----:B------:R-:W-:Y:S01]  /*1d50*/  FFMA.FTZ R13, R195, R34, R8 ;  /* 0x00000022c30d7223 */ /* 0x000fe20000010008 */
[----:B------:R-:W-:Y:S01]  /*1d60*/  FADD.FTZ R80, R197, R80 ;  /* 0x00000050c5507221 */ /* 0x000fe20000010000 */
[-C--:B------:R-:W-:Y:S01]  /*1d70*/  FFMA.FTZ R108, R199, R197.reuse, R108 ;  /* 0x000000c5c76c7223 */ /* 0x080fe2000001006c */
[----:B------:R-:W-:Y:S01]  /*1d80*/  FMUL.FTZ R197, R73, R197 ;  /* 0x000000c549c57220 */ /* 0x000fe20000410000 */
[----:B------:R-:W-:Y:S01]  /*1d90*/  FADD.FTZ R8, R9, R196 ;  /* 0x000000c409087221 */ /* 0x000fe20000010000 */
[----:B------:R-:W-:Y:S01]  /*1da0*/  FFMA.FTZ R10, R198, R196, R13 ;  /* 0x000000c4c60a7223 */ /* 0x000fe2000001000d */
[----:B------:R-:W-:Y:S01]  /*1db0*/  SHF.L.U32 R6, R6, 0x10, RZ ;  /* 0x0000001006067819 */ /* 0x000fe200000006ff */
[----:B------:R-:W-:Y:S01]  /*1dc0*/  FMUL.FTZ R206, R58, R11 ;  /* 0x0000000b3ace7220 */ /* 0x000fe20000410000 */
[----:B------:R-:W-:-:S02]  /*1dd0*/  IMAD.U32 R183, R183, 0x10000, RZ ;  /* 0x00010000b7b77824 */ /* 0x000fc400078e00ff */
[----:B------:R-:W-:Y:S01]  /*1de0*/  FADD.FTZ R9, R8, R197 ;  /* 0x000000c508097221 */ /* 0x000fe20000010000 */
[----:B------:R-:W-:Y:S01]  /*1df0*/  FFMA.FTZ R11, R199, R197, R10 ;  /* 0x000000c5c70b7223 */ /* 0x000fe2000001000a */
[----:B------:R-:W-:Y:S01]  /*1e00*/  FADD.FTZ R79, R6, R79 ;  /* 0x0000004f064f7221 */ /* 0x000fe20000010000 */
[-C--:B------:R-:W-:Y:S01]  /*1e10*/  FFMA.FTZ R107, R206, R6.reuse, R107 ;  /* 0x00000006ce6b7223 */ /* 0x080fe2000001006b */
[----:B------:R-:W-:Y:S01]  /*1e20*/  FMUL.FTZ R204, R145, R6 ;  /* 0x0000000691cc7220 */ /* 0x000fe20000410000 */
[----:B------:R-:W-:Y:S01]  /*1e30*/  FMUL.FTZ R201, R74, R183 ;  /* 0x000000b74ac97220 */ /* 0x000fe20000410000 */
[----:B------:R-:W-:Y:S01]  /*1e40*/  FADD.FTZ R6, R9, R200 ;  /* 0x000000c809067221 */ /* 0x000fe20000010000 */
[----:B------:R-:W-:Y:S01]  /*1e50*/  FFMA.FTZ R8, R202, R200, R11 ;  /* 0x000000c8ca087223 */ /* 0x000fe2000001000b */
[----:B------:R-:W-:Y:S01]  /*1e60*/  FMUL.FTZ R209, R58, R7 ;  /* 0x000000073ad17220 */ /* 0x000fe20000410000 */
[----:B------:R-:W-:Y:S02]  /*1e70*/  IMAD.U32 R181, R181, 0x10000, RZ ;  /* 0x00010000b5b57824 */ /* 0x000fe400078e00ff */
[----:B------:R-:W-:Y:S01]  /*1e80*/  FADD.FTZ R7, R6, R201 ;  /* 0x000000c906077221 */ /* 0x000fe20000010000 */
[----:B------:R-:W-:Y:S01]  /*1e90*/  FFMA.FTZ R9, R203, R201, R8 ;  /* 0x000000c9cb097223 */ /* 0x000fe20000010008 */
[----:B------:R-:W-:Y:S01]  /*1ea0*/  SHF.L.U32 R4, R4, 0x10, RZ ;  /* 0x0000001004047819 */ /* 0x000fe200000006ff */
[----:B------:R-:W-:Y:S01]  /*1eb0*/  FADD.FTZ R90, R205, R90 ;  /* 0x0000005acd5a7221 */ /* 0x000fe20000010000 */
[----:B------:R-:W-:Y:S01]  /*1ec0*/  FFMA.FTZ R118, R47, R205, R118 ;  /* 0x000000cd2f767223 */ /* 0x000fe20000010076 */
        /* <DEDUP_REMOVED lines=50> */
[----:B------:R0:W1:Y:S04]  /*21f0*/  SHFL.DOWN PT, R5, R6, 0x1, 0x1f ;  /* 0x08201f0006057f89 */ /* 0x00006800000e0000 */
[----:B------:R0:W2:Y:S02]  /*2200*/  SHFL.DOWN PT, R7, R8, 0x1, 0x1f ;  /* 0x08201f0008077f89 */ /* 0x0000a400000e0000 */
.L_x_184:
[----:B-1----:R-:W-:Y:S01]  /*2210*/  FADD.FTZ R4, R6, R5 ;  /* 0x0000000506047221 */ /* 0x002fe20000010000 */
[----:B------:R-:W-:Y:S01]  /*2220*/  LOP3.LUT P4, RZ, R169, 0xff, RZ, 0xc0, !PT ;  /* 0x000000ffa9ff7812 */ /* 0x000fe2000788c0ff */
[----:B--2---:R-:W-:Y:S01]  /*2230*/  FADD.FTZ R5, R8, R7 ;  /* 0x0000000708057221 */ /* 0x004fe20000010000 */
[----:B------:R-:W-:Y:S11]  /*2240*/  @P1 BRA `(.L_x_158) ;  /* 0x0000000000241947 */ /* 0x000ff60003800000 */
[----:B------:R-:W1:Y:S01]  /*2250*/  S2UR UR5, SR_CgaCtaId ;  /* 0x00000000000579c3 */ /* 0x000e620000008800 */
[----:B0-----:R-:W-:Y:S01]  /*2260*/  SHF.R.U32.HI R6, RZ, 0x5, R60 ;  /* 0x00000005ff067819 */ /* 0x001fe2000001163c */
[----:B------:R-:W-:-:S03]  /*2270*/  UMOV UR4, 0x400 ;  /* 0x0000040000047882 */ /* 0x000fc60000000000 */
[----:B------:R-:W-:-:S05]  /*2280*/  LOP3.LUT R7, R6, 0x7fffff8, RZ, 0xc0, !PT ;  /* 0x07fffff806077812 */ /* 0x000fca00078ec0ff */
[----:B------:R-:W-:-:S05]  /*2290*/  @!P4 VIADD R7, R7, 0x8 ;  /* 0x000000080707c836 */ /* 0x000fca0000000000 */
[----:B------:R-:W-:Y:S01]  /*22a0*/  LOP3.LUT R6, R7, 0x7, R6, 0xf8, !PT ;  /* 0x0000000707067812 */ /* 0x000fe200078ef806 */
[----:B-1----:R-:W-:-:S06]  /*22b0*/  ULEA UR4, UR5, UR4, 0x18 ;  /* 0x0000000405047291 */ /* 0x002fcc000f8ec03f */
[----:B------:R-:W-:-:S05]  /*22c0*/  LEA R6, R6, UR4, 0x3 ;  /* 0x0000000406067c11 */ /* 0x000fca000f8e18ff */
[----:B------:R1:W-:Y:S02]  /*22d0*/  STS.64 [R6+0x7000], R4 ;  /* 0x0070000406007388 */ /* 0x0003e40000000a00 */
.L_x_158:
[----:B------:R-:W-:Y:S05]  /*22e0*/  WARPSYNC.ALL ;  /* 0x0000000000007948 */ /* 0x000fea0003800000 */
[----:B------:R-:W2:Y:S08]  /*22f0*/  S2UR UR5, SR_CgaCtaId ;  /* 0x00000000000579c3 */ /* 0x000eb00000008800 */
[----:B------:R-:W-:Y:S01]  /*2300*/  BAR.SYNC.DEFER_BLOCKING 0x0 ;  /* 0x0000000000007b1d */ /* 0x000fe20000010000 */
[----:B-1----:R-:W-:-:S02]  /*2310*/  SHF.R.U32.HI R4, RZ, 0x5, R60 ;  /* 0x00000005ff047819 */ /* 0x002fc4000001163c */
[----:B------:R-:W-:Y:S02]  /*2320*/  ISETP.NE.U32.AND P1, PT, RZ, UR16, PT ;  /* 0x00000010ff007c0c */ /* 0x000fe4000bf25070 */
[----:B------:R-:W-:Y:S01]  /*2330*/  LOP3.LUT R4, R4, 0x7fffff8, RZ, 0xc0, !PT ;  /* 0x07fffff804047812 */ /* 0x000fe200078ec0ff */
[----:B------:R-:W-:Y:S01]  /*2340*/  UMOV UR4, 0x400 ;  /* 0x0000040000047882 */ /* 0x000fe20000000000 */
[----:B------:R-:W-:Y:S02]  /*2350*/  ISETP.NE.AND.EX P1, PT, RZ, UR17, PT, P1 ;  /* 0x00000011ff007c0c */ /* 0x000fe4000bf25310 */
[----:B------:R-:W-:Y:S01]  /*2360*/  @!P4 IADD3 R4, R4, 0x8, RZ ;  /* 0x000000080404c810 */ /* 0x000fe20007ffe0ff */
[----:B--2---:R-:W-:-:S06]  /*2370*/  ULEA UR4, UR5, UR4, 0x18 ;  /* 0x0000000405047291 */ /* 0x004fcc000f8ec03f */
[----:B------:R-:W-:-:S05]  /*2380*/  LEA R169, R4, UR4, 0x3 ;  /* 0x0000000404a97c11 */ /* 0x000fca000f8e18ff */
[----:B0-----:R-:W0:Y:S04]  /*2390*/  LDS.128 R4, [R169+0x7000] ;  /* 0x00700000a9047984 */ /* 0x001e280000000c00 */
[----:B------:R-:W1:Y:S04]  /*23a0*/  LDS.128 R8, [R169+0x7010] ;  /* 0x00701000a9087984 */ /* 0x000e680000000c00 */
[----:B------:R-:W2:Y:S04]  /*23b0*/  LDS.128 R12, [R169+0x7020] ;  /* 0x00702000a90c7984 */ /* 0x000ea80000000c00 */
[----:B------:R-:W3:Y:S01]  /*23c0*/  LDS.128 R16, [R169+0x7030] ;  /* 0x00703000a9107984 */ /* 0x000ee20000000c00 */
[----:B0-----:R-:W-:Y:S01]  /*23d0*/  FADD.FTZ R179, RZ, R4 ;  /* 0x00000004ffb37221 */ /* 0x001fe20000010000 */
[----:B------:R-:W-:-:S03]  /*23e0*/  FADD.FTZ R4, RZ, R5 ;  /* 0x00000005ff047221 */ /* 0x000fc60000010000 */
[----:B------:R-:W-:Y:S01]  /*23f0*/  FADD.FTZ R179, R6, R179 ;  /* 0x000000b306b37221 */ /* 0x000fe20000010000 */
[----:B------:R-:W-:Y:S01]  /*2400*/  FADD.FTZ R4, R7, R4 ;  /* 0x0000000407047221 */ /* 0x000fe20000010000 */
[----:B-----5:R-:W-:Y:S02]  /*2410*/  @P0 MOV R7, R3 ;  /* 0x0000000300070202 */ /* 0x020fe40000000f00 */
[----:B-1----:R-:W-:Y:S01]  /*2420*/  FADD.FTZ R179, R179, R8 ;  /* 0x00000008b3b37221 */ /* 0x002fe20000010000 */
[----:B------:R-:W-:-:S03]  /*2430*/  FADD.FTZ R4, R4, R9 ;  /* 0x0000000904047221 */ /* 0x000fc60000010000 */
[----:B------:R-:W-:Y:S01]  /*2440*/  FADD.FTZ R179, R10, R179 ;  /* 0x000000b30ab37221 */ /* 0x000fe20000010000 */
[----:B------:R-:W-:-:S03]  /*2450*/  FADD.FTZ R4, R11, R4 ;  /* 0x000000040b047221 */ /* 0x000fc60000010000 */
[----:B--2---:R-:W-:Y:S01]  /*2460*/  FADD.FTZ R179, R179, R12 ;  /* 0x0000000cb3b37221 */ /* 0x004fe20000010000 */
[----:B------:R-:W-:Y:S01]  /*2470*/  FADD.FTZ R4, R4, R13 ;  /* 0x0000000d04047221 */ /* 0x000fe20000010000 */
[----:B------:R-:W-:Y:S01]  /*2480*/  @P0 SHF.R.U32.HI R12, RZ, 0x10, R21 ;  /* 0x00000010ff0c0819 */ /* 0x000fe20000011615 */
[----:B------:R-:W-:Y:S02]  /*2490*/  @P0 IMAD.U32 R13, R7, 0x10000, RZ ;  /* 0x00010000070d0824 */ /* 0x000fe400078e00ff */
[----:B------:R-:W-:Y:S01]  /*24a0*/  FADD.FTZ R179, R14, R179 ;  /* 0x000000b30eb37221 */ /* 0x000fe20000010000 */
[----:B------:R-:W-:Y:S01]  /*24b0*/  FADD.FTZ R4, R15, R4 ;  /* 0x000000040f047221 */ /* 0x000fe20000010000 */
[----:B------:R-:W-:Y:S02]  /*24c0*/  @P0 IMAD.MOV.U32 R14, RZ, RZ, R24 ;  /* 0x000000ffff0e0224 */ /* 0x000fe400078e0018 */
[----:B---3--:R-:W-:Y:S01]  /*24d0*/  FADD.FTZ R179, R179, R16 ;  /* 0x00000010b3b37221 */ /* 0x008fe20000010000 */
[----:B------:R-:W-:Y:S01]  /*24e0*/  FADD.FTZ R4, R4, R17 ;  /* 0x0000001104047221 */ /* 0x000fe20000010000 */
[----:B------:R-:W-:-:S02]  /*24f0*/  @P0 SHF.R.U32.HI R17, RZ, 0x10, R3 ;  /* 0x00000010ff110819 */ /* 0x000fc40000011603 */
[----:B------:R-:W-:Y:S01]  /*2500*/  FADD.FTZ R18, R18, R179 ;  /* 0x000000b312127221 */ /* 0x000fe20000010000 */
[----:B------:R-:W-:Y:S01]  /*2510*/  FADD.FTZ R4, R19, R4 ;  /* 0x0000000413047221 */ /* 0x000fe20000010000 */
[----:B------:R-:W-:Y:S02]  /*2520*/  @P0 SHF.L.U32 R17, R17, 0x10, RZ ;  /* 0x0000001011110819 */ /* 0x000fe400000006ff */
[----:B------:R-:W-:Y:S01]  /*2530*/  FMUL.FTZ R6, R18, UR14 ;  /* 0x0000000e12067c20 */ /* 0x000fe20008410000 */
[----:B------:R-:W-:Y:S01]  /*2540*/  FMUL.FTZ R11, R4, UR14 ;  /* 0x0000000e040b7c20 */ /* 0x000fe20008410000 */
[----:B------:R-:W-:-:S03]  /*2550*/  @P0 IMAD.MOV.U32 R4, RZ, RZ, R2 ;  /* 0x000000ffff040224 */ /* 0x000fc600078e0002 */
[----:B------:R-:W-:Y:S02]  /*2560*/  FSEL R6, R6, RZ, !P2 ;  /* 0x000000ff06067208 */ /* 0x000fe40005000000 */
[----:B------:R-:W-:Y:S02]  /*2570*/  @P0 SHF.L.U32 R5, R4, 0x10, RZ ;  /* 0x0000001004050819 */ /* 0x000fe400000006ff */
[----:B------:R-:W-:Y:S01]  /*2580*/  ISETP.NE.U32.AND P2, PT, RZ, UR18, PT ;  /* 0x00000012ff007c0c */ /* 0x000fe2000bf45070 */
[-CC-:B------:R-:W-:Y:S01]  /*2590*/  FFMA.FTZ R0, R0, R11.reuse, R6.reuse ;  /* 0x0000000b00007223 */ /* 0x180fe20000010006 */
[-CC-:B------:R-:W-:Y:S01]  /*25a0*/  FFMA.FTZ R35, R35, R11.reuse, R6.reuse ;  /* 0x0000000b23237223 */ /* 0x180fe20000010006 */
[-CC-:B------:R-:W-:Y:S01]  /*25b0*/  FFMA.FTZ R171, R171, R11.reuse, R6.reuse ;  /* 0x0000000babab7223 */ /* 0x180fe20000010006 */
[----:B------:R-:W-:Y:S01]  /*25c0*/  FFMA.FTZ R8, R37, R11, R6 ;  /* 0x0000000b25087223 */ /* 0x000fe20000010006 */
[----:B------:R-:W-:Y:S01]  /*25d0*/  FADD.FTZ R39, R39, -R0 ;  /* 0x8000000027277221 */ /* 0x000fe20000010000 */
[----:B------:R-:W-:Y:S01]  /*25e0*/  @P0 SHF.R.U64 R0, R2, 0x10, R3 ;  /* 0x0000001002000819 */ /* 0x000fe20000001203 */
[----:B------:R-:W-:Y:S01]  /*25f0*/  FADD.FTZ R35, R38, -R35 ;  /* 0x8000002326237221 */ /* 0x000fe20000010000 */
[----:B------:R-:W-:Y:S01]  /*2600*/  FADD.FTZ R171, R170, -R171 ;  /* 0x800000abaaab7221 */ /* 0x000fe20000010000 */
[----:B------:R-:W-:Y:S01]  /*2610*/  FMUL.FTZ R4, R58, R39 ;  /* 0x000000273a047220 */ /* 0x000fe20000410000 */
[----:B------:R-:W-:Y:S01]  /*2620*/  FFMA.FTZ R15, R36, R11, R6 ;  /* 0x0000000b240f7223 */ /* 0x000fe20000010006 */
[----:B------:R-:W-:-:S02]  /*2630*/  @P0 IMAD.U32 R0, R0, 0x10000, RZ ;  /* 0x0001000000000824 */ /* 0x000fc400078e00ff */
[----:B------:R-:W-:Y:S01]  /*2640*/  FMUL.FTZ R19, R58, R171 ;  /* 0x000000ab3a137220 */ /* 0x000fe20000410000 */
[----:B------:R-:W-:Y:S01]  /*2650*/  @P0 FADD.FTZ R4, R4, R5 ;  /* 0x0000000504040221 */ /* 0x000fe20000010000 */
[----:B------:R-:W-:Y:S01]  /*2660*/  FMUL.FTZ R5, R58, R35 ;  /* 0x000000233a057220 */ /* 0x000fe20000410000 */
[-C--:B------:R-:W-:Y:S01]  /*2670*/  FFMA.FTZ R59, R59, R11.reuse, R6 ;  /* 0x0000000b3b3b7223 */ /* 0x080fe20000010006 */
[----:B------:R-:W-:Y:S01]  /*2680*/  FADD.FTZ R33, R33, -R8 ;  /* 0x8000000821217221 */ /* 0x000fe20000010000 */
[----:B------:R-:W-:Y:S01]  /*2690*/  FADD.FTZ R15, R32, -R15 ;  /* 0x8000000f200f7221 */ /* 0x000fe20000010000 */
[----:B------:R-:W-:Y:S01]  /*26a0*/  @P0 FADD.FTZ R5, R5, R0 ;  /* 0x0000000005050221 */ /* 0x000fe20000010000 */
[----:B------:R-:W-:Y:S02]  /*26b0*/  @P0 IMAD.MOV.U32 R0, RZ, RZ, R20 ;  /* 0x000000ffff000224 */ /* 0x000fe400078e0014 */
[----:B------:R-:W-:Y:S01]  /*26c0*/  FADD.FTZ R59, R172, -R59 ;  /* 0x8000003bac3b7221 */ /* 0x000fe20000010000 */
[--C-:B------:R-:W-:Y:S01]  /*26d0*/  FFMA.FTZ R56, R56, R11, R6.reuse ;  /* 0x0000000b38387223 */ /* 0x100fe20000010006 */
[----:B------:R-:W-:Y:S01]  /*26e0*/  FMUL.FTZ R8, R58, R33 ;  /* 0x000000213a087220 */ /* 0x000fe20000410000 */
[----:B------:R-:W-:Y:S01]  /*26f0*/  FFMA.FTZ R54, R54, R11, R6 ;  /* 0x0000000b36367223 */ /* 0x000fe20000010006 */
[----:B------:R-:W-:Y:S01]  /*2700*/  @P0 SHF.L.U32 R0, R0, 0x10, RZ ;  /* 0x0000001000000819 */ /* 0x000fe200000006ff */
[C---:B------:R-:W-:Y:S01]  /*2710*/  FMUL.FTZ R18, R58.reuse, R15 ;  /* 0x0000000f3a127220 */ /* 0x040fe20000410000 */
[----:B------:R-:W-:Y:S01]  /*2720*/  FMUL.FTZ R33, R58, R59 ;  /* 0x0000003b3a217220 */ /* 0x000fe20000410000 */
[----:B------:R-:W-:Y:S01]  /*2730*/  @P0 SHF.R.U64 R15, R20, 0x10, R21 ;  /* 0x00000010140f0819 */ /* 0x000fe20000001215 */
[----:B------:R-:W-:Y:S01]  /*2740*/  FADD.FTZ R173, R173, -R56 ;  /* 0x80000038adad7221 */ /* 0x000fe20000010000 */
[----:B------:R-:W-:Y:S01]  /*2750*/  @P0 FADD.FTZ R19, R19, R0 ;  /* 0x0000000013130221 */ /* 0x000fe20000010000 */
[----:B------:R-:W-:Y:S01]  /*2760*/  @P0 MOV R0, R21 ;  /* 0x0000001500000202 */ /* 0x000fe20000000f00 */
[----:B------:R-:W-:Y:S01]  /*2770*/  FADD.FTZ R175, R175, -R54 ;  /* 0x80000036afaf7221 */ /* 0x000fe20000010000 */
[----:B------:R-:W-:Y:S01]  /*2780*/  FFMA.FTZ R57, R57, R11, R6 ;  /* 0x0000000b39397223 */ /* 0x000fe20000010006 */
[----:B------:R-:W-:-:S02]  /*2790*/  @P0 IMAD.U32 R15, R15, 0x10000, RZ ;  /* 0x000100000f0f0824 */ /* 0x000fc400078e00ff */
[----:B------:R-:W-:Y:S01]  /*27a0*/  FMUL.FTZ R32, R58, R173 ;  /* 0x000000ad3a207220 */ /* 0x000fe20000410000 */
[----:B------:R-:W-:Y:S02]  /*27b0*/  @P0 IMAD.U32 R0, R0, 0x10000, RZ ;  /* 0x0001000000000824 */ /* 0x000fe400078e00ff */
[----:B------:R-:W-:Y:S01]  /*27c0*/  FMUL.FTZ R183, R58, R175 ;  /* 0x000000af3ab77220 */ /* 0x000fe20000410000 */
[----:B------:R-:W-:Y:S01]  /*27d0*/  FADD.FTZ R57, R174, -R57 ;  /* 0x80000039ae397221 */ /* 0x000fe20000010000 */
[----:B------:R-:W-:Y:S01]  /*27e0*/  @P0 FADD.FTZ R32, R32, R15 ;  /* 0x0000000f20200221 */ /* 0x000fe20000010000 */
[----:B------:R-:W-:Y:S01]  /*27f0*/  @P0 FADD.FTZ R33, R33, R0 ;  /* 0x0000000021210221 */ /* 0x000fe20000010000 */
[----:B------:R-:W-:Y:S01]  /*2800*/  @P0 SHF.L.U32 R0, R12, 0x10, RZ ;  /* 0x000000100c000819 */ /* 0x000fe200000006ff */
[----:B------:R-:W-:Y:S02]  /*2810*/  @P0 IMAD.MOV.U32 R12, RZ, RZ, R22 ;  /* 0x000000ffff0c0224 */ /* 0x000fe400078e0016 */
[----:B------:R-:W-:Y:S01]  /*2820*/  FFMA.FTZ R52, R52, R11, R6 ;  /* 0x0000000b34347223 */ /* 0x000fe20000010006 */
[----:B------:R-:W-:Y:S01]  /*2830*/  FMUL.FTZ R184, R58, R57 ;  /* 0x000000393ab87220 */ /* 0x000fe20000410000 */
[----:B------:R-:W-:Y:S01]  /*2840*/  @P0 FADD.FTZ R18, R18, R17 ;  /* 0x0000001112120221 */ /* 0x000fe20000010000 */
[----:B------:R-:W-:Y:S01]  /*2850*/  @P0 FADD.FTZ R183, R183, R0 ;  /* 0x00000000b7b70221 */ /* 0x000fe20000010000 */
[----:B------:R-:W-:Y:S01]  /*2860*/  @P0 SHF.L.U32 R15, R12, 0x10, RZ ;  /* 0x000000100c0f0819 */ /* 0x000fe200000006ff */
[----:B------:R-:W-:Y:S01]  /*2870*/  FADD.FTZ R177, R177, -R52 ;  /* 0x80000034b1b17221 */ /* 0x000fe20000010000 */
[----:B------:R-:W-:Y:S01]  /*2880*/  @P0 SHF.R.U64 R0, R22, 0x10, R23 ;  /* 0x0000001016000819 */ /* 0x000fe20000001217 */
[----:B------:R-:W-:Y:S01]  /*2890*/  FFMA.FTZ R17, R50, R11, R6 ;  /* 0x0000000b32117223 */ /* 0x000fe20000010006 */
[----:B------:R-:W-:Y:S01]  /*28a0*/  @P0 MOV R12, R23 ;  /* 0x00000017000c0202 */ /* 0x000fe20000000f00 */
[----:B------:R-:W-:Y:S01]  /*28b0*/  @P0 FADD.FTZ R184, R184, R15 ;  /* 0x0000000fb8b80221 */ /* 0x000fe20000010000 */
[----:B------:R-:W-:Y:S01]  /*28c0*/  FMUL.FTZ R186, R58, R177 ;  /* 0x000000b13aba7220 */ /* 0x000fe20000410000 */
[----:B------:R-:W-:-:S02]  /*28d0*/  @P0 IMAD.U32 R15, R0, 0x10000, RZ ;  /* 0x00010000000f0824 */ /* 0x000fc400078e00ff */
[-CC-:B------:R-:W-:Y:S01]  /*28e0*/  FFMA.FTZ R0, R55, R11.reuse, R6.reuse ;  /* 0x0000000b37007223 */ /* 0x180fe20000010006 */
[----:B------:R-:W-:Y:S01]  /*28f0*/  FADD.FTZ R17, R48, -R17 ;  /* 0x8000001130117221 */ /* 0x000fe20000010000 */
[-C--:B------:R-:W-:Y:S01]  /*2900*/  FFMA.FTZ R44, R44, R11.reuse, R6 ;  /* 0x0000000b2c2c7223 */ /* 0x080fe20000010006 */
[----:B------:R-:W-:Y:S01]  /*2910*/  @P0 FADD.FTZ R186, R186, R15 ;  /* 0x0000000fbaba0221 */ /* 0x000fe20000010000 */
[----:B------:R-:W-:Y:S01]  /*2920*/  FADD.FTZ R51, R51, -R0 ;  /* 0x8000000033337221 */ /* 0x000fe20000010000 */
[----:B------:R-:W-:Y:S01]  /*2930*/  @P0 SHF.R.U32.HI R0, RZ, 0x10, R23 ;  /* 0x00000010ff000819 */ /* 0x000fe20000011617 */
[----:B------:R-:W-:Y:S02]  /*2940*/  @P0 IMAD.U32 R15, R12, 0x10000, RZ ;  /* 0x000100000c0f0824 */ /* 0x000fe400078e00ff */
[----:B------:R-:W-:Y:S01]  /*2950*/  FFMA.FTZ R12, R47, R11, R6 ;  /* 0x0000000b2f0c7223 */ /* 0x000fe20000010006 */
[----:B------:R-:W-:Y:S01]  /*2960*/  FMUL.FTZ R188, R58, R51 ;  /* 0x000000333abc7220 */ /* 0x000fe20000410000 */
[----:B------:R-:W-:Y:S01]  /*2970*/  @P0 SHF.L.U32 R0, R0, 0x10, RZ ;  /* 0x0000001000000819 */ /* 0x000fe200000006ff */
[----:B------:R-:W-:Y:S01]  /*2980*/  FMUL.FTZ R175, R58, R17 ;  /* 0x000000113aaf7220 */ /* 0x000fe20000410000 */
[----:B------:R-:W-:Y:S01]  /*2990*/  FADD.FTZ R45, R45, -R12 ;  /* 0x8000000c2d2d7221 */ /* 0x000fe20000010000 */
[----:B------:R-:W-:Y:S01]  /*29a0*/  @P0 FADD.FTZ R188, R188, R15 ;  /* 0x0000000fbcbc0221 */ /* 0x000fe20000010000 */
[----:B------:R-:W-:Y:S01]  /*29b0*/  FFMA.FTZ R17, R46, R11, R6 ;  /* 0x0000000b2e117223 */ /* 0x000fe20000010006 */
[----:B------:R-:W-:Y:S01]  /*29c0*/  @P0 FADD.FTZ R175, R175, R0 ;  /* 0x00000000afaf0221 */ /* 0x000fe20000010000 */
[----:B------:R-:W-:Y:S01]  /*29d0*/  @P0 SHF.L.U32 R15, R14, 0x10, RZ ;  /* 0x000000100e0f0819 */ /* 0x000fe200000006ff */
[----:B------:R-:W-:Y:S01]  /*29e0*/  FMUL.FTZ R176, R58, R45 ;  /* 0x0000002d3ab07220 */ /* 0x000fe20000410000 */
[----:B------:R-:W-:Y:S01]  /*29f0*/  @P0 SHF.R.U64 R0, R24, 0x10, R25 ;  /* 0x0000001018000819 */ /* 0x000fe20000001219 */
[----:B------:R-:W-:Y:S01]  /*2a00*/  FADD.FTZ R17, R42, -R17 ;  /* 0x800000112a117221 */ /* 0x000fe20000010000 */
[----:B------:R-:W-:Y:S01]  /*2a10*/  FFMA.FTZ R41, R41, R11, R6 ;  /* 0x0000000b29297223 */ /* 0x000fe20000010006 */
[----:B------:R-:W-:Y:S01]  /*2a20*/  @P0 FADD.FTZ R176, R176, R15 ;  /* 0x0000000fb0b00221 */ /* 0x000fe20000010000 */
[----:B------:R-:W-:Y:S01]  /*2a30*/  @P0 SHF.R.U32.HI R12, RZ, 0x10, R25 ;  /* 0x00000010ff0c0819 */ /* 0x000fe20000011619 */
[----:B------:R-:W-:-:S02]  /*2a40*/  @P0 IMAD.U32 R15, R0, 0x10000, RZ ;  /* 0x00010000000f0824 */ /* 0x000fc400078e00ff */
[----:B------:R-:W-:Y:S01]  /*2a50*/  FMUL.FTZ R180, R58, R17 ;  /* 0x000000113ab47220 */ /* 0x000fe20000410000 */
[----:B------:R-:W-:Y:S01]  /*2a60*/  @P0 MOV R0, R25 ;  /* 0x0000001900000202 */ /* 0x000fe20000000f00 */
[----:B------:R-:W-:Y:S01]  /*2a70*/  FADD.FTZ R43, R43, -R44 ;  /* 0x8000002c2b2b7221 */ /* 0x000fe20000010000 */
[----:B------:R-:W-:Y:S01]  /*2a80*/  FADD.FTZ R41, R40, -R41 ;  /* 0x8000002928297221 */ /* 0x000fe20000010000 */
[----:B------:R-:W-:Y:S01]  /*2a90*/  @P0 FADD.FTZ R180, R180, R15 ;  /* 0x0000000fb4b40221 */ /* 0x000fe20000010000 */
[-CC-:B------:R-:W-:Y:S01]  /*2aa0*/  FFMA.FTZ R190, R190, R11.reuse, R6.reuse ;  /* 0x0000000bbebe7223 */ /* 0x180fe20000010006 */
[----:B------:R-:W-:Y:S02]  /*2ab0*/  @P0 IMAD.U32 R15, R0, 0x10000, RZ ;  /* 0x00010000000f0824 */ /* 0x000fe400078e00ff */
[----:B------:R-:W-:Y:S01]  /*2ac0*/  FFMA.FTZ R0, R53, R11, R6 ;  /* 0x0000000b35007223 */ /* 0x000fe20000010006 */
[C---:B------:R-:W-:Y:S01]  /*2ad0*/  FMUL.FTZ R59, R58.reuse, R43 ;  /* 0x0000002b3a3b7220 */ /* 0x040fe20000410000 */
[----:B------:R-:W-:Y:S01]  /*2ae0*/  FMUL.FTZ R182, R58, R41 ;  /* 0x000000293ab67220 */ /* 0x000fe20000410000 */
[----:B------:R-:W-:Y:S01]  /*2af0*/  @P0 SHF.R.U64 R14, R26, 0x10, R27 ;  /* 0x000000101a0e0819 */ /* 0x000fe2000000121b */
[----:B------:R-:W-:Y:S01]  /*2b00*/  FADD.FTZ R49, R49, -R0 ;  /* 0x8000000031317221 */ /* 0x000fe20000010000 */
[----:B------:R-:W-:Y:S01]  /*2b10*/  @P0 SHF.L.U32 R0, R12, 0x10, RZ ;  /* 0x000000100c000819 */ /* 0x000fe200000006ff */
[----:B------:R-:W-:-:S02]  /*2b20*/  @P0 IMAD.MOV.U32 R12, RZ, RZ, R26 ;  /* 0x000000ffff0c0224 */ /* 0x000fc400078e001a */
[----:B------:R-:W-:Y:S01]  /*2b30*/  @P0 FADD.FTZ R182, R182, R15 ;  /* 0x0000000fb6b60221 */ /* 0x000fe20000010000 */
[----:B------:R-:W-:Y:S01]  /*2b40*/  FADD.FTZ R173, R189, -R190 ;  /* 0x800000bebdad7221 */ /* 0x000fe20000010000 */
[----:B------:R-:W-:Y:S01]  /*2b50*/  FMUL.FTZ R170, R58, R49 ;  /* 0x000000313aaa7220 */ /* 0x000fe20000410000 */
[----:B------:R-:W-:Y:S01]  /*2b60*/  @P0 FADD.FTZ R59, R59, R0 ;  /* 0x000000003b3b0221 */ /* 0x000fe20000010000 */
[----:B------:R-:W-:Y:S01]  /*2b70*/  FFMA.FTZ R0, R193, R11, R6 ;  /* 0x0000000bc1007223 */ /* 0x000fe20000010006 */
[----:B------:R-:W-:Y:S01]  /*2b80*/  @P0 SHF.L.U32 R15, R12, 0x10, RZ ;  /* 0x000000100c0f0819 */ /* 0x000fe200000006ff */
[----:B------:R-:W-:Y:S02]  /*2b90*/  @P0 IMAD.MOV.U32 R12, RZ, RZ, R27 ;  /* 0x000000ffff0c0224 */ /* 0x000fe400078e001b */
[----:B------:R-:W-:Y:S01]  /*2ba0*/  FMUL.FTZ R173, R58, R173 ;  /* 0x000000ad3aad7220 */ /* 0x000fe20000410000 */
[----:B------:R-:W-:Y:S01]  /*2bb0*/  FADD.FTZ R191, R191, -R0 ;  /* 0x80000000bfbf7221 */ /* 0x000fe20000010000 */
[----:B------:R-:W-:Y:S01]  /*2bc0*/  @P0 SHF.L.U32 R0, R14, 0x10, RZ ;  /* 0x000000100e000819 */ /* 0x000fe200000006ff */
[----:B------:R-:W-:Y:S01]  /*2bd0*/  @P0 FADD.FTZ R170, R170, R15 ;  /* 0x0000000faaaa0221 */ /* 0x000fe20000010000 */
[----:B------:R-:W-:-:S02]  /*2be0*/  @P0 IMAD.U32 R15, R12, 0x10000, RZ ;  /* 0x000100000c0f0824 */ /* 0x000fc400078e00ff */
[----:B------:R-:W-:Y:S01]  /*2bf0*/  FFMA.FTZ R17, R194, R11, R6 ;  /* 0x0000000bc2117223 */ /* 0x000fe20000010006 */
[----:B------:R-:W-:Y:S01]  /*2c00*/  FMUL.FTZ R174, R58, R191 ;  /* 0x000000bf3aae7220 */ /* 0x000fe20000410000 */
[----:B------:R-:W-:Y:S01]  /*2c10*/  @P0 FADD.FTZ R173, R173, R0 ;  /* 0x00000000adad0221 */ /* 0x000fe20000010000 */
[----:B------:R-:W-:Y:S01]  /*2c20*/  @P0 SHF.R.U32.HI R0, RZ, 0x10, R27 ;  /* 0x00000010ff000819 */ /* 0x000fe2000001161b */
[----:B------:R-:W-:Y:S01]  /*2c30*/  FADD.FTZ R17, R192, -R17 ;  /* 0x80000011c0117221 */ /* 0x000fe20000010000 */
[----:B------:R-:W-:Y:S01]  /*2c40*/  @P0 FADD.FTZ R174, R174, R15 ;  /* 0x0000000faeae0221 */ /* 0x000fe20000010000 */
        /* <DEDUP_REMOVED lines=8> */
[----:B------:R-:W-:Y:S01]  /*2cd0*/  @P0 SHF.L.U32 R11, R0, 0x10, RZ ;  /* 0x00000010000b0819 */ /* 0x000fe200000006ff */
[----:B------:R-:W-:Y:S01]  /*2ce0*/  FMUL.FTZ R52, R58, R17 ;  /* 0x000000113a347220 */ /* 0x000fe20000410000 */
[----:B------:R-:W-:-:S02]  /*2cf0*/  @P0 IMAD.MOV.U32 R0, RZ, RZ, R28 ;  /* 0x000000ffff000224 */ /* 0x000fc400078e001c */
[----:B------:R-:W-:Y:S01]  /*2d00*/  FADD.FTZ R195, R34, -R195 ;  /* 0x800000c322c37221 */ /* 0x000fe20000010000 */
[----:B------:R-:W-:Y:S01]  /*2d10*/  FADD.FTZ R49, R197, -R12 ;  /* 0x8000000cc5317221 */ /* 0x000fe20000010000 */
[----:B------:R-:W-:Y:S01]  /*2d20*/  @P0 FADD.FTZ R52, R52, R11 ;  /* 0x0000000b34340221 */ /* 0x000fe20000010000 */
[----:B------:R-:W-:Y:S01]  /*2d30*/  FADD.FTZ R15, R196, -R15 ;  /* 0x8000000fc40f7221 */ /* 0x000fe20000010000 */
[----:B------:R-:W-:Y:S01]  /*2d40*/  @P0 SHF.L.U32 R11, R0, 0x10, RZ ;  /* 0x00000010000b0819 */ /* 0x000fe200000006ff */
[----:B------:R-:W-:Y:S01]  /*2d50*/  FMUL.FTZ R46, R58, R195 ;  /* 0x000000c33a2e7220 */ /* 0x000fe20000410000 */
[----:B------:R-:W-:Y:S01]  /*2d60*/  @P0 SHF.R.U64 R0, R28, 0x10, R29 ;  /* 0x000000101c000819 */ /* 0x000fe2000000121d */
[C---:B------:R-:W-:Y:S01]  /*2d70*/  FMUL.FTZ R49, R58.reuse, R49 ;  /* 0x000000313a317220 */ /* 0x040fe20000410000 */
[----:B------:R-:W-:Y:S01]  /*2d80*/  FMUL.FTZ R48, R58, R15 ;  /* 0x0000000f3a307220 */ /* 0x000fe20000410000 */
[----:B------:R-:W-:Y:S01]  /*2d90*/  @P0 FADD.FTZ R46, R46, R11 ;  /* 0x0000000b2e2e0221 */ /* 0x000fe20000010000 */
[----:B------:R-:W-:Y:S01]  /*2da0*/  FADD.FTZ R35, R200, -R35 ;  /* 0x80000023c8237221 */ /* 0x000fe20000010000 */
[----:B------:R-:W-:Y:S01]  /*2db0*/  @P0 IMAD.U32 R11, R0, 0x10000, RZ ;  /* 0x00010000000b0824 */ /* 0x000fe200078e00ff */
[----:B------:R-:W-:Y:S01]  /*2dc0*/  @P0 MOV R0, R29 ;  /* 0x0000001d00000202 */ /* 0x000fe20000000f00 */
[----:B------:R-:W-:Y:S01]  /*2dd0*/  FADD.FTZ R37, R201, -R14 ;  /* 0x8000000ec9257221 */ /* 0x000fe20000010000 */
[----:B------:R-:W-:Y:S01]  /*2de0*/  FADD.FTZ R207, R207, -R6 ;  /* 0x80000006cfcf7221 */ /* 0x000fe20000010000 */
[----:B------:R-:W-:Y:S01]  /*2df0*/  @P0 FADD.FTZ R48, R48, R11 ;  /* 0x0000000b30300221 */ /* 0x000fe20000010000 */
[----:B------:R-:W-:Y:S01]  /*2e00*/  @P0 SHF.R.U32.HI R11, RZ, 0x10, R29 ;  /* 0x00000010ff0b0819 */ /* 0x000fe2000001161d */
[----:B------:R-:W-:Y:S01]  /*2e10*/  @P0 IMAD.U32 R0, R0, 0x10000, RZ ;  /* 0x0001000000000824 */ /* 0x000fe200078e00ff */
[----:B------:R-:W0:Y:S01]  /*2e20*/  F2F.BF16.F32 R7, R5 ;  /* 0x0000000500077304 */ /* 0x000e220000202000 */
[----:B------:R-:W-:Y:S01]  /*2e30*/  FADD.FTZ R17, R204, -R39 ;  /* 0x80000027cc117221 */ /* 0x000fe20000010000 */
[----:B------:R-:W-:Y:S01]  /*2e40*/  @P0 SHF.L.U32 R11, R11, 0x10, RZ ;  /* 0x000000100b0b0819 */ /* 0x000fe200000006ff */
[----:B------:R-:W-:Y:S01]  /*2e50*/  @P0 FADD.FTZ R49, R49, R0 ;  /* 0x0000000031310221 */ /* 0x000fe20000010000 */
[----:B------:R-:W-:-:S02]  /*2e60*/  @P0 IMAD.MOV.U32 R0, RZ, RZ, R30 ;  /* 0x000000ffff000224 */ /* 0x000fc400078e001e */
[C---:B------:R-:W-:Y:S01]  /*2e70*/  FMUL.FTZ R38, R58.reuse, R35 ;  /* 0x000000233a267220 */ /* 0x040fe20000410000 */
[----:B------:R-:W-:Y:S01]  /*2e80*/  FMUL.FTZ R37, R58, R37 ;  /* 0x000000253a257220 */ /* 0x000fe20000410000 */
[----:B------:R-:W-:Y:S01]  /*2e90*/  @P0 FADD.FTZ R8, R8, R13 ;  /* 0x0000000d08080221 */ /* 0x000fe20000010000 */
[----:B------:R-:W1:Y:S01]  /*2ea0*/  F2F.BF16.F32 R10, R18 ;  /* 0x00000012000a7304 */ /* 0x000e620000202000 */
[----:B------:R-:W-:Y:S01]  /*2eb0*/  @P0 SHF.L.U32 R6, R0, 0x10, RZ ;  /* 0x0000001000060819 */ /* 0x000fe200000006ff */
[----:B------:R-:W-:Y:S01]  /*2ec0*/  @P0 FADD.FTZ R38, R38, R11 ;  /* 0x0000000b26260221 */ /* 0x000fe20000010000 */
[----:B------:R-:W-:Y:S01]  /*2ed0*/  ISETP.NE.AND.EX P2, PT, RZ, UR19, PT, P2 ;  /* 0x00000013ff007c0c */ /* 0x000fe2000bf45320 */
[----:B------:R-:W-:Y:S01]  /*2ee0*/  FMUL.FTZ R36, R58, R17 ;  /* 0x000000113a247220 */ /* 0x000fe20000410000 */
[--C-:B------:R-:W-:Y:S01]  /*2ef0*/  @P0 SHF.R.U64 R11, R30, 0x10, R31.reuse ;  /* 0x000000101e0b0819 */ /* 0x100fe2000000121f */
[----:B------:R-:W-:Y:S01]  /*2f00*/  @P0 FADD.FTZ R37, R37, R6 ;  /* 0x0000000625250221 */ /* 0x000fe20000010000 */
[--C-:B------:R-:W-:Y:S01]  /*2f10*/  @P0 IMAD.MOV.U32 R6, RZ, RZ, R31.reuse ;  /* 0x000000ffff060224 */ /* 0x100fe200078e001f */
[----:B------:R-:W-:Y:S01]  /*2f20*/  F2F.BF16.F32 R181, R32 ;  /* 0x0000002000b57304 */ /* 0x000fe20000202000 */
[----:B------:R-:W-:Y:S01]  /*2f30*/  @P0 SHF.R.U32.HI R17, RZ, 0x10, R31 ;  /* 0x00000010ff110819 */ /* 0x000fe2000001161f */
[----:B------:R-:W-:Y:S01]  /*2f40*/  FMUL.FTZ R42, R58, R207 ;  /* 0x000000cf3a2a7220 */ /* 0x000fe20000410000 */
[----:B------:R-:W-:Y:S01]  /*2f50*/  @P0 SHF.L.U32 R11, R11, 0x10, RZ ;  /* 0x000000100b0b0819 */ /* 0x000fe200000006ff */
[----:B------:R-:W-:Y:S01]  /*2f60*/  @P0 IMAD.U32 R15, R6, 0x10000, RZ ;  /* 0x00010000060f0824 */ /* 0x000fe200078e00ff */
[----:B------:R-:W-:Y:S01]  /*2f70*/  @P0 SHF.L.U32 R17, R17, 0x10, RZ ;  /* 0x0000001011110819 */ /* 0x000fe200000006ff */
[----:B------:R-:W-:Y:S01]  /*2f80*/  FADD.FTZ R205, R205, -R16 ;  /* 0x80000010cdcd7221 */ /* 0x000fe20000010000 */
[----:B------:R-:W-:Y:S01]  /*2f90*/  @P1 F2FP.BF16.F32.PACK_AB R6, RZ, R5 ;  /* 0x00000005ff06123e */ /* 0x000fe200000010ff */
[----:B------:R-:W-:Y:S01]  /*2fa0*/  F2F.BF16.F32 R187, R183 ;  /* 0x000000b700bb7304 */ /* 0x000fe20000202000 */
[----:B------:R-:W-:Y:S01]  /*2fb0*/  @P0 FADD.FTZ R36, R36, R11 ;  /* 0x0000000b24240221 */ /* 0x000fe20000010000 */
[----:B------:R-:W-:Y:S01]  /*2fc0*/  @P0 FADD.FTZ R42, R42, R17 ;  /* 0x000000112a2a0221 */ /* 0x000fe20000010000 */
[----:B0-----:R-:W-:Y:S01]  /*2fd0*/  @P2 PRMT R160, R7, 0x7610, R160 ;  /* 0x0000761007a02816 */ /* 0x001fe200000000a0 */
[----:B------:R-:W-:Y:S01]  /*2fe0*/  FMUL.FTZ R0, R58, R205 ;  /* 0x000000cd3a007220 */ /* 0x000fe20000410000 */
[C---:B-1----:R-:W-:Y:S01]  /*2ff0*/  @P2 PRMT R161, R10.reuse, 0x7610, R161 ;  /* 0x000076100aa12816 */ /* 0x042fe200000000a1 */
[----:B------:R-:W-:Y:S01]  /*3000*/  IMAD.U32 R10, R10, 0x10000, RZ ;  /* 0x000100000a0a7824 */ /* 0x000fe200078e00ff */
[----:B------:R-:W-:Y:S01]  /*3010*/  @P1 PRMT R162, R6, 0x7610, R162 ;  /* 0x0000761006a21816 */ /* 0x000fe200000000a2 */
[----:B------:R0:W1:Y:S01]  /*3020*/  F2F.BF16.F32 R9, R4 ;  /* 0x0000000400097304 */ /* 0x0000620000202000 */
[----:B------:R-:W-:Y:S01]  /*3030*/  @P0 FADD.FTZ R0, R0, R15 ;  /* 0x0000000f00000221 */ /* 0x000fe20000010000 */
[----:B------:R-:W-:-:S02]  /*3040*/  @P1 F2FP.BF16.F32.PACK_AB R190, RZ, R19 ;  /* 0x00000013ffbe123e */ /* 0x000fc400000010ff */
[----:B------:R-:W-:Y:S02]  /*3050*/  @P1 F2FP.BF16.F32.PACK_AB R191, RZ, R32 ;  /* 0x00000020ffbf123e */ /* 0x000fe400000010ff */
[----:B------:R-:W-:Y:S02]  /*3060*/  @P1 F2FP.BF16.F32.PACK_AB R192, RZ, R33 ;  /* 0x00000021ffc0123e */ /* 0x000fe400000010ff */
[----:B------:R2:W3:Y:S01]  /*3070*/  F2F.BF16.F32 R13, R8 ;  /* 0x00000008000d7304 */ /* 0x0004e20000202000 */
[----:B0-----:R-:W-:-:S04]  /*3080*/  @P1 F2FP.BF16.F32.PACK_AB R4, RZ, R4 ;  /* 0x00000004ff04123e */ /* 0x001fc800000010ff */
[----:B------:R-:W-:Y:S01]  /*3090*/  @P1 PRMT R159, R4, 0x7610, R159 ;  /* 0x00007610049f1816 */ /* 0x000fe2000000009f */
[----:B------:R-:W-:Y:S01]  /*30a0*/  IMAD.WIDE.U32 R4, R7, 0x10000, RZ ;  /* 0x0001000007047825 */ /* 0x000fe200078e00ff */
[----:B-1----:R-:W-:Y:S01]  /*30b0*/  @P2 PRMT R165, R9, 0x7610, R165 ;  /* 0x0000761009a52816 */ /* 0x002fe200000000a5 */
[----:B------:R-:W0:Y:S01]  /*30c0*/  F2F.BF16.F32 R185, R33 ;  /* 0x0000002100b97304 */ /* 0x000e220000202000 */
[----:B--2---:R-:W-:Y:S01]  /*30d0*/  @P1 F2FP.BF16.F32.PACK_AB R8, RZ, R8 ;  /* 0x00000008ff08123e */ /* 0x004fe200000010ff */
[----:B------:R-:W-:Y:S01]  /*30e0*/  IMAD.WIDE.U32 R6, R181, 0x10000, RZ ;  /* 0x00010000b5067825 */ /* 0x000fe200078e00ff */
[----:B------:R-:W-:Y:S02]  /*30f0*/  LOP3.LUT R4, R4, R9, RZ, 0xfc, !PT ;  /* 0x0000000904047212 */ /* 0x000fe400078efcff */
[----:B------:R-:W-:Y:S02]  /*3100*/  @P1 PRMT R163, R8, 0x7610, R163 ;  /* 0x0000761008a31816 */ /* 0x000fe400000000a3 */
[----:B------:R-:W-:Y:S01]  /*3110*/  SHF.L.U32 R8, R187, 0x10, RZ ;  /* 0x00000010bb087819 */ /* 0x000fe200000006ff */
[----:B------:R-:W1:Y:S01]  /*3120*/  F2F.BF16.F32 R171, R186 ;  /* 0x000000ba00ab7304 */ /* 0x000e620000202000 */
[----:B---3--:R-:W-:-:S02]  /*3130*/  LOP3.LUT R5, R5, R10, R13, 0xfe, !PT ;  /* 0x0000000a05057212 */ /* 0x008fc400078efe0d */
[----:B------:R-:W-:Y:S02]  /*3140*/  @P2 PRMT R164, R13, 0x7610, R164 ;  /* 0x000076100da42816 */ /* 0x000fe400000000a4 */
[----:B0-----:R-:W-:-:S03]  /*3150*/  LOP3.LUT R7, R7, R8, R185, 0xfe, !PT ;  /* 0x0000000807077212 */ /* 0x001fc600078efeb9 */
[----:B------:R-:W0:Y:S01]  /*3160*/  F2F.BF16.F32 R178, R175 ;  /* 0x000000af00b27304 */ /* 0x000e220000202000 */
[----:B-1----:R-:W-:-:S07]  /*3170*/  IMAD.WIDE.U32 R8, R171, 0x10000, RZ ;  /* 0x00010000ab087825 */ /* 0x002fce00078e00ff */
[----:B------:R-:W1:Y:S01]  /*3180*/  F2F.BF16.F32 R56, R180 ;  /* 0x000000b400387304 */ /* 0x000e620000202000 */
[----:B0-----:R-:W-:-:S07]  /*3190*/  IMAD.U32 R12, R178, 0x10000, RZ ;  /* 0x00010000b20c7824 */ /* 0x001fce00078e00ff */
[----:B------:R-:W0:Y:S01]  /*31a0*/  F2F.BF16.F32 R172, R59 ;  /* 0x0000003b00ac7304 */ /* 0x000e220000202000 */
[----:B-1----:R-:W-:-:S07]  /*31b0*/  IMAD.WIDE.U32 R10, R56, 0x10000, RZ ;  /* 0x00010000380a7825 */ /* 0x002fce00078e00ff */
[----:B------:R-:W1:Y:S01]  /*31c0*/  F2F.BF16.F32 R177, R188 ;  /* 0x000000bc00b17304 */ /* 0x000e620000202000 */
[----:B0-----:R-:W-:-:S07]  /*31d0*/  SHF.L.U32 R13, R172, 0x10, RZ ;  /* 0x00000010ac0d7819 */ /* 0x001fce00000006ff */
[----:B------:R-:W0:Y:S01]  /*31e0*/  F2F.BF16.F32 R169, R182 ;  /* 0x000000b600a97304 */ /* 0x000e220000202000 */
[----:B-1----:R-:W-:-:S07]  /*31f0*/  LOP3.LUT R9, R9, R12, R177, 0xfe, !PT ;  /* 0x0000000c09097212 */ /* 0x002fce00078efeb1 */
[----:B------:R-:W1:Y:S01]  /*3200*/  F2F.BF16.F32 R50, R173 ;  /* 0x000000ad00327304 */ /* 0x000e620000202000 */
[----:B0-----:R-:W-:-:S07]  /*3210*/  LOP3.LUT R11, R11, R13, R169, 0xfe, !PT ;  /* 0x0000000d0b0b7212 */ /* 0x001fce00078efea9 */
[----:B------:R-:W0:Y:S01]  /*3220*/  F2F.BF16.F32 R54, R52 ;  /* 0x0000003400367304 */ /* 0x000e220000202000 */
[----:B-1----:R-:W-:-:S07]  /*3230*/  IMAD.WIDE.U32 R12, R50, 0x10000, RZ ;  /* 0x00010000320c7825 */ /* 0x002fce00078e00ff */
[----:B------:R-:W1:Y:S01]  /*3240*/  F2F.BF16.F32 R53, R174 ;  /* 0x000000ae00357304 */ /* 0x000e620000202000 */
[----:B0-----:R-:W-:-:S07]  /*3250*/  IMAD.U32 R34, R54, 0x10000, RZ ;  /* 0x0001000036227824 */ /* 0x001fce00078e00ff */
[----:B------:R-:W0:Y:S01]  /*3260*/  F2F.BF16.F32 R40, R48 ;  /* 0x0000003000287304 */ /* 0x000e220000202000 */
[----:B-1----:R-:W-:-:S07]  /*3270*/  LOP3.LUT R13, R13, R34, R53, 0xfe, !PT ;  /* 0x000000220d0d7212 */ /* 0x002fce00078efe35 */
[----:B------:R-:W1:Y:S01]  /*3280*/  F2F.BF16.F32 R44, R36 ;  /* 0x00000024002c7304 */ /* 0x000e620000202000 */
[----:B------:R-:W-:Y:S02]  /*3290*/  @P1 F2FP.BF16.F32.PACK_AB R34, RZ, R18 ;  /* 0x00000012ff22123e */ /* 0x000fe400000010ff */
[----:B------:R-:W-:Y:S02]  /*32a0*/  IADD3 R18, P5, R167, UR20, RZ ;  /* 0x00000014a7127c10 */ /* 0x000fe4000ffbe0ff */
[----:B------:R-:W-:Y:S01]  /*32b0*/  @P1 PRMT R166, R34, 0x7610, R166 ;  /* 0x0000761022a61816 */ /* 0x000fe200000000a6 */
[----:B0-----:R-:W-:Y:S02]  /*32c0*/  IMAD.WIDE.U32 R14, R40, 0x10000, RZ ;  /* 0x00010000280e7825 */ /* 0x001fe400078e00ff */
[----:B------:R-:W0:Y:S02]  /*32d0*/  F2F.BF16.F32 R58, R42 ;  /* 0x0000002a003a7304 */ /* 0x000e240000202000 */
[----:B-1----:R-:W-:-:S06]  /*32e0*/  IMAD.WIDE.U32 R16, R44, 0x10000, RZ ;  /* 0x000100002c107825 */ /* 0x002fcc00078e00ff */
[----:B------:R-:W1:Y:S01]  /*32f0*/  F2F.BF16.F32 R43, R38 ;  /* 0x00000026002b7304 */ /* 0x000e620000202000 */
[----:B0-----:R-:W-:-:S07]  /*3300*/  IMAD.U32 R189, R58, 0x10000, RZ ;  /* 0x000100003abd7824 */ /* 0x001fce00078e00ff */
[----:B------:R0:W2:Y:S01]  /*3310*/  F2F.BF16.F32 R179, R19 ;  /* 0x0000001300b37304 */ /* 0x0000a20000202000 */
[----:B-1----:R-:W-:-:S07]  /*3320*/  SHF.L.U32 R35, R43, 0x10, RZ ;  /* 0x000000102b237819 */ /* 0x002fce00000006ff */
[----:B------:R-:W1:Y:S01]  /*3330*/  F2F.BF16.F32 R57, R184 ;  /* 0x000000b800397304 */ /* 0x000e620000202000 */
[----:B0-----:R-:W-:Y:S02]  /*3340*/  IADD3.X R19, R168, UR21, RZ, P5, !PT ;  /* 0x00000015a8137c10 */ /* 0x001fe4000affe4ff */
[----:B--2---:R-:W-:-:S05]  /*3350*/  LOP3.LUT R6, R6, R179, RZ, 0xfc, !PT ;  /* 0x000000b306067212 */ /* 0x004fca00078efcff */
[----:B------:R-:W0:Y:S01]  /*3360*/  F2F.BF16.F32 R55, R176 ;  /* 0x000000b000377304 */ /* 0x000e220000202000 */
[----:B-1----:R-:W-:-:S07]  /*3370*/  LOP3.LUT R8, R8, R57, RZ, 0xfc, !PT ;  /* 0x0000003908087212 */ /* 0x002fce00078efcff */
[----:B------:R-:W1:Y:S01]  /*3380*/  F2F.BF16.F32 R51, R170 ;  /* 0x000000aa00337304 */ /* 0x000e620000202000 */
[----:B0-----:R-:W-:-:S07]  /*3390*/  LOP3.LUT R10, R10, R55, RZ, 0xfc, !PT ;  /* 0x000000370a0a7212 */ /* 0x001fce00078efcff */
[----:B------:R-:W0:Y:S01]  /*33a0*/  F2F.BF16.F32 R41, R46 ;  /* 0x0000002e00297304 */ /* 0x000e220000202000 */
[----:B-1----:R-:W-:-:S07]  /*33b0*/  LOP3.LUT R12, R12, R51, RZ, 0xfc, !PT ;  /* 0x000000330c0c7212 */ /* 0x002fce00078efcff */
[----:B------:R-:W1:Y:S01]  /*33c0*/  F2F.BF16.F32 R39, R49 ;  /* 0x0000003100277304 */ /* 0x000e620000202000 */
[----:B0-----:R-:W-:-:S07]  /*33d0*/  LOP3.LUT R14, R14, R41, RZ, 0xfc, !PT ;  /* 0x000000290e0e7212 */ /* 0x001fce00078efcff */
[----:B------:R-:W0:Y:S01]  /*33e0*/  F2F.BF16.F32 R45, R37 ;  /* 0x00000025002d7304 */ /* 0x000e220000202000 */
[----:B-1----:R-:W-:-:S07]  /*33f0*/  LOP3.LUT R15, R15, R35, R39, 0xfe, !PT ;  /* 0x000000230f0f7212 */ /* 0x002fce00078efe27 */
[----:B------:R-:W1:Y:S01]  /*3400*/  F2F.BF16.F32 R47, R0 ;  /* 0x00000000002f7304 */ /* 0x000e620000202000 */
[----:B0-----:R-:W-:Y:S02]  /*3410*/  LOP3.LUT R16, R16, R45, RZ, 0xfc, !PT ;  /* 0x0000002d10107212 */ /* 0x001fe400078efcff */
[----:B-1----:R-:W-:Y:S01]  /*3420*/  LOP3.LUT R17, R17, R189, R47, 0xfe, !PT ;  /* 0x000000bd11117212 */ /* 0x002fe200078efe2f */
[----:B------:R-:W-:Y:S06]  /*3430*/  @!P1 BRA `(.L_x_159) ;  /* 0x0000000000209947 */ /* 0x000fec0003800000 */
[----:B------:R-:W-:Y:S02]  /*3440*/  LOP3.LUT R34, R162, 0xffff, RZ, 0xc0, !PT ;  /* 0x0000ffffa2227812 */ /* 0x000fe400078ec0ff */
[----:B------:R-:W-:Y:S02]  /*3450*/  IADD3 R32, P5, R167, UR16, RZ ;  /* 0x00000010a7207c10 */ /* 0x000fe4000ffbe0ff */
[----:B------:R-:W-:Y:S01]  /*3460*/  PRMT R189, R163, 0x5410, R166 ;  /* 0x00005410a3bd7816 */ /* 0x000fe200000000a6 */
[----:B------:R-:W-:Y:S01]  /*3470*/  IMAD.WIDE.U32 R34, R34, 0x10000, RZ ;  /* 0x0001000022227825 */ /* 0x000fe200078e00ff */
[----:B------:R-:W-:-:S04]  /*3480*/  IADD3.X R33, R168, UR17, RZ, P5, !PT ;  /* 0x00000011a8217c10 */ /* 0x000fc8000affe4ff */
[----:B------:R-:W-:Y:S02]  /*3490*/  LOP3.LUT R35, R189, R35, RZ, 0xfc, !PT ;  /* 0x00000023bd237212 */ /* 0x000fe400078efcff */
[----:B------:R-:W-:-:S05]  /*34a0*/  LOP3.LUT R34, R34, 0xffff, R159, 0xf8, !PT ;  /* 0x0000ffff22227812 */ /* 0x000fca00078ef89f */
[----:B------:R0:W-:Y:S02]  /*34b0*/  STG.E.64 desc[UR6][R32.64], R34 ;  /* 0x0000002220007986 */ /* 0x0001e4000c101b06 */
.L_x_159:
[----:B------:R1:W-:Y:S01]  /*34c0*/  STG.E.64 desc[UR6][R18.64], R4 ;  /* 0x0000000412007986 */ /* 0x0003e2000c101b06 */
[----:B------:R-:W-:Y:S02]  /*34d0*/  @P1 PRMT R159, R190, 0x7610, R159 ;  /* 0x00007610be9f1816 */ /* 0x000fe4000000009f */
[----:B------:R-:W-:Y:S02]  /*34e0*/  @P1 PRMT R162, R191, 0x7610, R162 ;  /* 0x00007610bfa21816 */ /* 0x000fe400000000a2 */
[----:B------:R-:W-:Y:S01]  /*34f0*/  @P1 PRMT R163, R192, 0x7610, R163 ;  /* 0x00007610c0a31816 */ /* 0x000fe200000000a3 */
[----:B------:R-:W-:Y:S06]  /*3500*/  @!P2 BRA `(.L_x_160) ;  /* 0x000000000020a947 */ /* 0x000fec0003800000 */
[----:B-1----:R-:W-:Y:S02]  /*3510*/  LOP3.LUT R18, R160, 0xffff, RZ, 0xc0, !PT ;  /* 0x0000ffffa0127812 */ /* 0x002fe400078ec0ff */
[----:B------:R-:W-:Y:S02]  /*3520*/  IADD3 R4, P5, R167, UR18, RZ ;  /* 0x00000012a7047c10 */ /* 0x000fe4000ffbe0ff */
[----:B0-----:R-:W-:Y:S01]  /*3530*/  PRMT R33, R164, 0x5410, R161 ;  /* 0x00005410a4217816 */ /* 0x001fe200000000a1 */
[----:B------:R-:W-:Y:S01]  /*3540*/  IMAD.WIDE.U32 R18, R18, 0x10000, RZ ;  /* 0x0001000012127825 */ /* 0x000fe200078e00ff */
[----:B------:R-:W-:-:S04]  /*3550*/  IADD3.X R5, R168, UR19, RZ, P5, !PT ;  /* 0x00000013a8057c10 */ /* 0x000fc8000affe4ff */
[----:B------:R-:W-:Y:S02]  /*3560*/  LOP3.LUT R19, R33, R19, RZ, 0xfc, !PT ;  /* 0x0000001321137212 */ /* 0x000fe400078efcff */
[----:B------:R-:W-:-:S05]  /*3570*/  LOP3.LUT R18, R18, 0xffff, R165, 0xf8, !PT ;  /* 0x0000ffff12127812 */ /* 0x000fca00078ef8a5 */
[----:B------:R2:W-:Y:S02]  /*3580*/  STG.E.64 desc[UR6][R4.64], R18 ;  /* 0x0000001204007986 */ /* 0x0005e4000c101b06 */
.L_x_160:
[----:B------:R-:W-:Y:S02]  /*3590*/  @P1 F2FP.BF16.F32.PACK_AB R183, RZ, R183 ;  /* 0x000000b7ffb7123e */ /* 0x000fe400000010ff */
[----:B-12---:R-:W-:Y:S02]  /*35a0*/  IADD3 R4, P5, R147, UR20, RZ ;  /* 0x0000001493047c10 */ /* 0x006fe4000ffbe0ff */
        /* <DEDUP_REMOVED lines=10> */
[----:B0-----:R-:W-:Y:S02]  /*3650*/  LOP3.LUT R32, R162, 0xffff, RZ, 0xc0, !PT ;  /* 0x0000ffffa2207812 */ /* 0x001fe400078ec0ff */
[----:B------:R-:W-:Y:S02]  /*3660*/  IADD3 R18, P5, R147, UR16, RZ ;  /* 0x0000001093127c10 */ /* 0x000fe4000ffbe0ff */
[----:B------:R-:W-:Y:S01]  /*3670*/  PRMT R35, R163, 0x5410, R166 ;  /* 0x00005410a3237816 */ /* 0x000fe200000000a6 */
[----:B------:R-:W-:Y:S01]  /*3680*/  IMAD.WIDE.U32 R32, R32, 0x10000, RZ ;  /* 0x0001000020207825 */ /* 0x000fe200078e00ff */
[----:B------:R-:W-:-:S04]  /*3690*/  IADD3.X R19, R148, UR17, RZ, P5, !PT ;  /* 0x0000001194137c10 */ /* 0x000fc8000affe4ff */
[----:B------:R-:W-:Y:S02]  /*36a0*/  LOP3.LUT R33, R35, R33, RZ, 0xfc, !PT ;  /* 0x0000002123217212 */ /* 0x000fe400078efcff */
[----:B------:R-:W-:-:S05]  /*36b0*/  LOP3.LUT R32, R32, 0xffff, R159, 0xf8, !PT ;  /* 0x0000ffff20207812 */ /* 0x000fca00078ef89f */
[----:B------:R1:W-:Y:S02]  /*36c0*/  STG.E.64 desc[UR6][R18.64], R32 ;  /* 0x0000002012007986 */ /* 0x0003e4000c101b06 */
.L_x_161:
[----:B------:R2:W-:Y:S01]  /*36d0*/  STG.E.64 desc[UR6][R4.64], R6 ;  /* 0x0000000604007986 */ /* 0x0005e2000c101b06 */
[----:B------:R-:W-:Y:S02]  /*36e0*/  @P1 PRMT R159, R184, 0x7610, R159 ;  /* 0x00007610b89f1816 */ /* 0x000fe4000000009f */
[----:B------:R-:W-:Y:S02]  /*36f0*/  @P1 PRMT R162, R186, 0x7610, R162 ;  /* 0x00007610baa21816 */ /* 0x000fe400000000a2 */
[----:B------:R-:W-:Y:S01]  /*3700*/  @P1 PRMT R163, R188, 0x7610, R163 ;  /* 0x00007610bca31816 */ /* 0x000fe200000000a3 */
[----:B------:R-:W-:Y:S06]  /*3710*/  @!P2 BRA `(.L_x_162) ;  /* 0x000000000020a947 */ /* 0x000fec0003800000 */
[----:B--2---:R-:W-:Y:S02]  /*3720*/  LOP3.LUT R6, R160, 0xffff, RZ, 0xc0, !PT ;  /* 0x0000ffffa0067812 */ /* 0x004fe400078ec0ff */
[----:B------:R-:W-:Y:S02]  /*3730*/  IADD3 R4, P5, R147, UR18, RZ ;  /* 0x0000001293047c10 */ /* 0x000fe4000ffbe0ff */
[----:B-1----:R-:W-:Y:S01]  /*3740*/  PRMT R19, R164, 0x5410, R161 ;  /* 0x00005410a4137816 */ /* 0x002fe200000000a1 */
[----:B------:R-:W-:Y:S01]  /*3750*/  IMAD.WIDE.U32 R6, R6, 0x10000, RZ ;  /* 0x0001000006067825 */ /* 0x000fe200078e00ff */
[----:B------:R-:W-:-:S04]  /*3760*/  IADD3.X R5, R148, UR19, RZ, P5, !PT ;  /* 0x0000001394057c10 */ /* 0x000fc8000affe4ff */
[----:B------:R-:W-:Y:S02]  /*3770*/  LOP3.LUT R7, R19, R7, RZ, 0xfc, !PT ;  /* 0x0000000713077212 */ /* 0x000fe400078efcff */
[----:B------:R-:W-:-:S05]  /*3780*/  LOP3.LUT R6, R6, 0xffff, R165, 0xf8, !PT ;  /* 0x0000ffff06067812 */ /* 0x000fca00078ef8a5 */
[----:B------:R3:W-:Y:S02]  /*3790*/  STG.E.64 desc[UR6][R4.64], R6 ;  /* 0x0000000604007986 */ /* 0x0007e4000c101b06 */
.L_x_162:
[----:B------:R-:W-:Y:S02]  /*37a0*/  @P1 F2FP.BF16.F32.PACK_AB R175, RZ, R175 ;  /* 0x000000afffaf123e */ /* 0x000fe400000010ff */
[----:B--23--:R-:W-:Y:S02]  /*37b0*/  IADD3 R4, P5, R149, UR20, RZ ;  /* 0x0000001495047c10 */ /* 0x00cfe4000ffbe0ff */
        /* <DEDUP_REMOVED lines=18> */
.L_x_163:
[----:B------:R3:W-:Y:S01]  /*38e0*/  STG.E.64 desc[UR6][R4.64], R8 ;  /* 0x0000000804007986 */ /* 0x0007e2000c101b06 */
[----:B------:R-:W-:Y:S02]  /*38f0*/  @P1 PRMT R159, R176, 0x7610, R159 ;  /* 0x00007610b09f1816 */ /* 0x000fe4000000009f */
[----:B------:R-:W-:Y:S02]  /*3900*/  @P1 PRMT R162, R180, 0x7610, R162 ;  /* 0x00007610b4a21816 */ /* 0x000fe400000000a2 */
[----:B------:R-:W-:Y:S01]  /*3910*/  @P1 PRMT R163, R182, 0x7610, R163 ;  /* 0x00007610b6a31816 */ /* 0x000fe200000000a3 */
[----:B------:R-:W-:Y:S06]  /*3920*/  @!P2 BRA `(.L_x_164) ;  /* 0x000000000020a947 */ /* 0x000fec0003800000 */
[----:B--2---:R-:W-:Y:S02]  /*3930*/  LOP3.LUT R6, R160, 0xffff, RZ, 0xc0, !PT ;  /* 0x0000ffffa0067812 */ /* 0x004fe400078ec0ff */
[----:B---3--:R-:W-:Y:S02]  /*3940*/  IADD3 R4, P5, R149, UR18, RZ ;  /* 0x0000001295047c10 */ /* 0x008fe4000ffbe0ff */
[----:B------:R-:W-:Y:S01]  /*3950*/  PRMT R9, R164, 0x5410, R161 ;  /* 0x00005410a4097816 */ /* 0x000fe200000000a1 */
[----:B------:R-:W-:Y:S01]  /*3960*/  IMAD.WIDE.U32 R6, R6, 0x10000, RZ ;  /* 0x0001000006067825 */ /* 0x000fe200078e00ff */
[----:B------:R-:W-:-:S04]  /*3970*/  IADD3.X R5, R150, UR19, RZ, P5, !PT ;  /* 0x0000001396057c10 */ /* 0x000fc8000affe4ff */
[----:B------:R-:W-:Y:S02]  /*3980*/  LOP3.LUT R7, R9, R7, RZ, 0xfc, !PT ;  /* 0x0000000709077212 */ /* 0x000fe400078efcff */
[----:B------:R-:W-:-:S05]  /*3990*/  LOP3.LUT R6, R6, 0xffff, R165, 0xf8, !PT ;  /* 0x0000ffff06067812 */ /* 0x000fca00078ef8a5 */
[----:B------:R4:W-:Y:S02]  /*39a0*/  STG.E.64 desc[UR6][R4.64], R6 ;  /* 0x0000000604007986 */ /* 0x0009e4000c101b06 */
.L_x_164:
        /* <DEDUP_REMOVED lines=13> */
[----:B--2---:R-:W-:Y:S02]  /*3a80*/  IADD3 R6, P5, R151, UR16, RZ ;  /* 0x0000001097067c10 */ /* 0x004fe4000ffbe0ff */
[----:B-1----:R-:W-:Y:S01]  /*3a90*/  PRMT R19, R163, 0x5410, R166 ;  /* 0x00005410a3137816 */ /* 0x002fe200000000a6 */
[----:B------:R-:W-:Y:S01]  /*3aa0*/  IMAD.WIDE.U32 R8, R8, 0x10000, RZ ;  /* 0x0001000008087825 */ /* 0x000fe200078e00ff */
[----:B------:R-:W-:-:S04]  /*3ab0*/  IADD3.X R7, R152, UR17, RZ, P5, !PT ;  /* 0x0000001198077c10 */ /* 0x000fc8000affe4ff */
[----:B------:R-:W-:Y:S02]  /*3ac0*/  LOP3.LUT R9, R19, R9, RZ, 0xfc, !PT ;  /* 0x0000000913097212 */ /* 0x000fe400078efcff */
[----:B------:R-:W-:-:S05]  /*3ad0*/  LOP3.LUT R8, R8, 0xffff, R159, 0xf8, !PT ;  /* 0x0000ffff08087812 */ /* 0x000fca00078ef89f */
[----:B------:R3:W-:Y:S02]  /*3ae0*/  STG.E.64 desc[UR6][R6.64], R8 ;  /* 0x0000000806007986 */ /* 0x0007e4000c101b06 */
.L_x_165:
[----:B------:R4:W-:Y:S01]  /*3af0*/  STG.E.64 desc[UR6][R4.64], R10 ;  /* 0x0000000a04007986 */ /* 0x0009e2000c101b06 */
[----:B------:R-:W-:Y:S02]  /*3b00*/  @P1 PRMT R159, R170, 0x7610, R159 ;  /* 0x00007610aa9f1816 */ /* 0x000fe4000000009f */
[----:B------:R-:W-:Y:S02]  /*3b10*/  @P1 PRMT R162, R173, 0x7610, R162 ;  /* 0x00007610ada21816 */ /* 0x000fe400000000a2 */
[----:B------:R-:W-:Y:S01]  /*3b20*/  @P1 PRMT R163, R174, 0x7610, R163 ;  /* 0x00007610aea31816 */ /* 0x000fe200000000a3 */
[----:B------:R-:W-:Y:S06]  /*3b30*/  @!P2 BRA `(.L_x_166) ;  /* 0x000000000020a947 */ /* 0x000fec0003800000 */
[----:B--23--:R-:W-:Y:S02]  /*3b40*/  LOP3.LUT R6, R160, 0xffff, RZ, 0xc0, !PT ;  /* 0x0000ffffa0067812 */ /* 0x00cfe400078ec0ff */
[----:B----4-:R-:W-:Y:S02]  /*3b50*/  IADD3 R4, P5, R151, UR18, RZ ;  /* 0x0000001297047c10 */ /* 0x010fe4000ffbe0ff */
[----:B------:R-:W-:Y:S01]  /*3b60*/  PRMT R9, R164, 0x5410, R161 ;  /* 0x00005410a4097816 */ /* 0x000fe200000000a1 */
[----:B------:R-:W-:Y:S01]  /*3b70*/  IMAD.WIDE.U32 R6, R6, 0x10000, RZ ;  /* 0x0001000006067825 */ /* 0x000fe200078e00ff */
[----:B------:R-:W-:-:S04]  /*3b80*/  IADD3.X R5, R152, UR19, RZ, P5, !PT ;  /* 0x0000001398057c10 */ /* 0x000fc8000affe4ff */
[----:B------:R-:W-:Y:S02]  /*3b90*/  LOP3.LUT R7, R9, R7, RZ, 0xfc, !PT ;  /* 0x0000000709077212 */ /* 0x000fe400078efcff */
[----:B------:R-:W-:-:S05]  /*3ba0*/  LOP3.LUT R6, R6, 0xffff, R165, 0xf8, !PT ;  /* 0x0000ffff06067812 */ /* 0x000fca00078ef8a5 */
[----:B------:R2:W-:Y:S02]  /*3bb0*/  STG.E.64 desc[UR6][R4.64], R6 ;  /* 0x0000000604007986 */ /* 0x0005e4000c101b06 */
.L_x_166:
[----:B------:R-:W-:Y:S02]  /*3bc0*/  @P1 F2FP.BF16.F32.PACK_AB R52, RZ, R52 ;  /* 0x00000034ff34123e */ /* 0x000fe400000010ff */
[----:B--2-4-:R-:W-:Y:S02]  /*3bd0*/  IADD3 R4, P5, R153, UR20, RZ ;  /* 0x0000001499047c10 */ /* 0x014fe4000ffbe0ff */
        /* <DEDUP_REMOVED lines=10> */
[----:B---3--:R-:W-:Y:S02]  /*3c80*/  LOP3.LUT R8, R162, 0xffff, RZ, 0xc0, !PT ;  /* 0x0000ffffa2087812 */ /* 0x008fe400078ec0ff */
[----:B------:R-:W-:Y:S02]  /*3c90*/  IADD3 R6, P5, R153, UR16, RZ ;  /* 0x0000001099067c10 */ /* 0x000fe4000ffbe0ff */
[----:B------:R-:W-:Y:S01]  /*3ca0*/  PRMT R11, R163, 0x5410, R166 ;  /* 0x00005410a30b7816 */ /* 0x000fe200000000a6 */
[----:B------:R-:W-:Y:S01]  /*3cb0*/  IMAD.WIDE.U32 R8, R8, 0x10000, RZ ;  /* 0x0001000008087825 */ /* 0x000fe200078e00ff */
[----:B------:R-:W-:-:S04]  /*3cc0*/  IADD3.X R7, R154, UR17, RZ, P5, !PT ;  /* 0x000000119a077c10 */ /* 0x000fc8000affe4ff */
[----:B------:R-:W-:Y:S02]  /*3cd0*/  LOP3.LUT R9, R11, R9, RZ, 0xfc, !PT ;  /* 0x000000090b097212 */ /* 0x000fe400078efcff */
[----:B------:R-:W-:-:S05]  /*3ce0*/  LOP3.LUT R8, R8, 0xffff, R159, 0xf8, !PT ;  /* 0x0000ffff08087812 */ /* 0x000fca00078ef89f */
[----:B------:R2:W-:Y:S02]  /*3cf0*/  STG.E.64 desc[UR6][R6.64], R8 ;  /* 0x0000000806007986 */ /* 0x0005e4000c101b06 */
.L_x_167:
        /* <DEDUP_REMOVED lines=13> */
.L_x_168:
        /* <DEDUP_REMOVED lines=16> */
.L_x_169:
[----:B--23--:R-:W-:Y:S02]  /*3ed0*/  IADD3 R6, P5, R155, UR20, RZ ;  /* 0x000000149b067c10 */ /* 0x00cfe4000ffbe0ff */
        /* <DEDUP_REMOVED lines=12> */
[----:B------:R-:W-:Y:S02]  /*3fa0*/  LOP3.LUT R8, R160, 0xffff, RZ, 0xc0, !PT ;  /* 0x0000ffffa0087812 */ /* 0x000fe400078ec0ff */
[----:B--2---:R-:W-:Y:S02]  /*3fb0*/  IADD3 R6, P5, R155, UR18, RZ ;  /* 0x000000129b067c10 */ /* 0x004fe4000ffbe0ff */
[----:B------:R-:W-:Y:S01]  /*3fc0*/  PRMT R11, R164, 0x5410, R161 ;  /* 0x00005410a40b7816 */ /* 0x000fe200000000a1 */
[----:B------:R-:W-:Y:S01]  /*3fd0*/  IMAD.WIDE.U32 R8, R8, 0x10000, RZ ;  /* 0x0001000008087825 */ /* 0x000fe200078e00ff */
[----:B------:R-:W-:-:S04]  /*3fe0*/  IADD3.X R7, R156, UR19, RZ, P5, !PT ;  /* 0x000000139c077c10 */ /* 0x000fc8000affe4ff */
[----:B------:R-:W-:Y:S02]  /*3ff0*/  LOP3.LUT R9, R11, R9, RZ, 0xfc, !PT ;  /* 0x000000090b097212 */ /* 0x000fe400078efcff */
[----:B------:R-:W-:-:S05]  /*4000*/  LOP3.LUT R8, R8, 0xffff, R165, 0xf8, !PT ;  /* 0x0000ffff08087812 */ /* 0x000fca00078ef8a5 */
[----:B------:R3:W-:Y:S02]  /*4010*/  STG.E.64 desc[UR6][R6.64], R8 ;  /* 0x0000000806007986 */ /* 0x0007e4000c101b06 */
.L_x_170:
[----:B------:R-:W-:Y:S05]  /*4020*/  @!P1 BRA `(.L_x_171) ;  /* 0x0000000000209947 */ /* 0x000fea0003800000 */
[----:B---3--:R-:W-:Y:S02]  /*4030*/  LOP3.LUT R8, R162, 0xffff, RZ, 0xc0, !PT ;  /* 0x0000ffffa2087812 */ /* 0x008fe400078ec0ff */
[----:B--2---:R-:W-:Y:S02]  /*4040*/  IADD3 R6, P1, R157, UR16, RZ ;  /* 0x000000109d067c10 */ /* 0x004fe4000ff3e0ff */
[----:B------:R-:W-:Y:S01]  /*4050*/  PRMT R11, R163, 0x5410, R166 ;  /* 0x00005410a30b7816 */ /* 0x000fe200000000a6 */
[----:B------:R-:W-:Y:S01]  /*4060*/  IMAD.WIDE.U32 R8, R8, 0x10000, RZ ;  /* 0x0001000008087825 */ /* 0x000fe200078e00ff */
[----:B------:R-:W-:-:S04]  /*4070*/  IADD3.X R7, R158, UR17, RZ, P1, !PT ;  /* 0x000000119e077c10 */ /* 0x000fc80008ffe4ff */
[----:B------:R-:W-:Y:S02]  /*4080*/  LOP3.LUT R9, R11, R9, RZ, 0xfc, !PT ;  /* 0x000000090b097212 */ /* 0x000fe400078efcff */
[----:B------:R-:W-:-:S05]  /*4090*/  LOP3.LUT R8, R8, 0xffff, R159, 0xf8, !PT ;  /* 0x0000ffff08087812 */ /* 0x000fca00078ef89f */
[----:B------:R4:W-:Y:S02]  /*40a0*/  STG.E.64 desc[UR6][R6.64], R8 ;  /* 0x0000000806007986 */ /* 0x0009e4000c101b06 */
.L_x_171:
[----:B------:R0:W-:Y:S01]  /*40b0*/  STG.E.64 desc[UR6][R4.64], R16 ;  /* 0x0000001004007986 */ /* 0x0001e2000c101b06 */
[----:B------:R-:W-:Y:S02]  /*40c0*/  @P2 PRMT R165, R45, 0x7610, R165 ;  /* 0x000076102da52816 */ /* 0x000fe400000000a5 */
[----:B------:R-:W-:Y:S02]  /*40d0*/  @P2 PRMT R160, R44, 0x7610, R160 ;  /* 0x000076102ca02816 */ /* 0x000fe400000000a0 */
[----:B------:R-:W-:Y:S02]  /*40e0*/  @P2 PRMT R164, R47, 0x7610, R164 ;  /* 0x000076102fa42816 */ /* 0x000fe400000000a4 */
[----:B------:R-:W-:Y:S01]  /*40f0*/  @P2 PRMT R161, R58, 0x7610, R161 ;  /* 0x000076103aa12816 */ /* 0x000fe200000000a1 */
[----:B------:R-:W-:Y:S06]  /*4100*/  @!P2 BRA `(.L_x_172) ;  /* 0x000000000020a947 */ /* 0x000fec0003800000 */
[----:B--234-:R-:W-:Y:S02]  /*4110*/  LOP3.LUT R6, R160, 0xffff, RZ, 0xc0, !PT ;  /* 0x0000ffffa0067812 */ /* 0x01cfe400078ec0ff */
[----:B0-----:R-:W-:Y:S02]  /*4120*/  IADD3 R4, P1, R157, UR18, RZ ;  /* 0x000000129d047c10 */ /* 0x001fe4000ff3e0ff */
[----:B------:R-:W-:Y:S01]  /*4130*/  PRMT R9, R164, 0x5410, R161 ;  /* 0x00005410a4097816 */ /* 0x000fe200000000a1 */
[----:B------:R-:W-:Y:S01]  /*4140*/  IMAD.WIDE.U32 R6, R6, 0x10000, RZ ;  /* 0x0001000006067825 */ /* 0x000fe200078e00ff */
[----:B------:R-:W-:-:S04]  /*4150*/  IADD3.X R5, R158, UR19, RZ, P1, !PT ;  /* 0x000000139e057c10 */ /* 0x000fc80008ffe4ff */
[----:B------:R-:W-:Y:S02]  /*4160*/  LOP3.LUT R7, R9, R7, RZ, 0xfc, !PT ;  /* 0x0000000709077212 */ /* 0x000fe400078efcff */
[----:B------:R-:W-:-:S05]  /*4170*/  LOP3.LUT R6, R6, 0xffff, R165, 0xf8, !PT ;  /* 0x0000ffff06067812 */ /* 0x000fca00078ef8a5 */
[----:B------:R0:W-:Y:S02]  /*4180*/  STG.E.64 desc[UR6][R4.64], R6 ;  /* 0x0000000604007986 */ /* 0x0001e4000c101b06 */
.L_x_172:
[----:B------:R-:W-:Y:S01]  /*4190*/  SEL R169, RZ, 0x1, P4 ;  /* 0x00000001ffa97807 */ /* 0x000fe20002000000 */
[----:B------:R-:W-:Y:S06]  /*41a0*/  @!P3 BRA `(.L_x_173) ;  /* 0xffffffc400a4b947 */ /* 0x000fec000383ffff */
[----:B0-----:R-:W-:Y:S01]  /*41b0*/  MOV R4, R131 ;  /* 0x0000008300047202 */ /* 0x001fe20000000f00 */
[----:B---34-:R-:W-:Y:S01]  /*41c0*/  IMAD.MOV.U32 R8, RZ, RZ, R102 ;  /* 0x000000ffff087224 */ /* 0x018fe200078e0066 */
[----:B------:R-:W-:Y:S01]  /*41d0*/  MOV R5, R130 ;  /* 0x0000008200057202 */ /* 0x000fe20000000f00 */
[----:B------:R-:W-:Y:S01]  /*41e0*/  IMAD.MOV.U32 R9, RZ, RZ, R103 ;  /* 0x000000ffff097224 */ /* 0x000fe200078e0067 */
[----:B--2---:R-:W-:Y:S01]  /*41f0*/  MOV R6, R128 ;  /* 0x0000008000067202 */ /* 0x004fe20000000f00 */
        /* <DEDUP_REMOVED lines=8> */
[----:B-1----:R-:W-:Y:S01]  /*4280*/  IMAD.MOV.U32 R18, RZ, RZ, R96 ;  /* 0x000000ffff127224 */ /* 0x002fe200078e0060 */
        /* <DEDUP_REMOVED lines=41> */
[----:B------:R-:W-:-:S07]  /*4520*/  IMAD.MOV.U32 R67, RZ, RZ, R77 ;  /* 0x000000ffff437224 */ /* 0x000fce00078e004d */
.L_x_156:
[----:B------:R-:W0:Y:S01]  /*4530*/  S2UR UR4, SR_CTAID.X ;  /* 0x00000000000479c3 */ /* 0x000e220000002500 */
[----:B------:R-:W-:-:S07]  /*4540*/  LOP3.LUT R23, R60, 0xff, RZ, 0xc0, !PT ;  /* 0x000000ff3c177812 */ /* 0x000fce00078ec0ff */
[----:B------:R-:W1:Y:S08]  /*4550*/  LDC.64 R2, c[0x0][0x2d0] ;  /* 0x0000b400ff027b82 */ /* 0x000e700000000a00 */
[----:B------:R-:W2:Y:S01]  /*4560*/  LDC.64 R20, c[0x0][0x2d8] ;  /* 0x0000b600ff147b82 */ /* 0x000ea20000000a00 */
[----:B0-----:R-:W-:Y:S01]  /*4570*/  LEA.HI R0, R60, UR4, RZ, 0x18 ;  /* 0x000000043c007c11 */ /* 0x001fe2000f8fc0ff */
[----:B------:R-:W-:-:S04]  /*4580*/  ULDC UR4, c[0x0][0x218] ;  /* 0x0000860000047ab9 */ /* 0x000fc80000000800 */
[----:B------:R-:W-:-:S05]  /*4590*/  IMAD R0, R0, UR4, RZ ;  /* 0x0000000400007c24 */ /* 0x000fca000f8e02ff */
[----:B------:R-:W-:-:S05]  /*45a0*/  LEA.HI R23, R0, R23, RZ, 0x1e ;  /* 0x0000001700177211 */ /* 0x000fca00078ff0ff */
[----:B-1----:R-:W-:-:S04]  /*45b0*/  IMAD.WIDE.U32 R2, R23, 0x10, R2 ;  /* 0x0000001017027825 */ /* 0x002fc800078e0002 */
[----:B--2---:R-:W-:Y:S01]  /*45c0*/  IMAD.WIDE.U32 R20, R23, 0x10, R20 ;  /* 0x0000001017147825 */ /* 0x004fe200078e0014 */
        /* <DEDUP_REMOVED lines=15> */
.L_x_157:
[----:B------:R-:W-:Y:S01]  /*46c0*/  HFMA2.MMA R17, -RZ, RZ, 0, 1.847743988037109375e-06 ;  /* 0x0000001fff117435 */ /* 0x000fe200000001ff */
[----:B------:R-:W-:Y:S01]  /*46d0*/  MOV R15, R6 ;  /* 0x00000006000f7202 */ /* 0x000fe20000000f00 */
[----:B------:R-:W-:Y:S02]  /*46e0*/  IMAD.MOV.U32 R14, RZ, RZ, 0x10 ;  /* 0x00000010ff0e7424 */ /* 0x000fe400078e00ff */
[----:B------:R-:W-:-:S07]  /*46f0*/  IMAD.MOV.U32 R12, RZ, RZ, -0x1 ;  /* 0xffffffffff0c7424 */ /* 0x000fce00078e00ff */
[----:B-----5:R-:W-:Y:S05]  /*4700*/  WARPSYNC.COLLECTIVE R12, `(.L_x_174) ;  /* 0x000000000c087348 */ /* 0x020fea0003c00000 */
[----:B------:R0:W1:Y:S02]  /*4710*/  SHFL.DOWN P4, R13, R15, R14, R17 ;  /* 0x0800000e0f0d7389 */ /* 0x0000640000080011 */
[----:B01---5:R-:W-:Y:S01]  /*4720*/  ENDCOLLECTIVE ;  /* 0x000000000000791b */ /* 0x023fe20003800000 */
.L_x_174:
[----:B------:R-:W-:Y:S01]  /*4730*/  IMAD.MOV.U32 R15, RZ, RZ, R8 ;  /* 0x000000ffff0f7224 */ /* 0x000fe200078e0008 */
[----:B------:R-:W-:-:S07]  /*4740*/  MOV R5, R13 ;  /* 0x0000000d00057202 */ /* 0x000fce0000000f00 */
[----:B------:R-:W-:Y:S05]  /*4750*/  WARPSYNC.COLLECTIVE R12, `(.L_x_175) ;  /* 0x000000000c087348 */ /* 0x000fea0003c00000 */
[----:B------:R0:W1:Y:S02]  /*4760*/  SHFL.DOWN P4, R13, R15, R14, R17 ;  /* 0x0800000e0f0d7389 */ /* 0x0000640000080011 */
[----:B01----:R-:W-:Y:S01]  /*4770*/  ENDCOLLECTIVE ;  /* 0x000000000000791b */ /* 0x003fe20003800000 */
.L_x_175:
[----:B------:R-:W-:Y:S01]  /*4780*/  FADD.FTZ R5, R6, R5 ;  /* 0x0000000506057221 */ /* 0x000fe20000010000 */
[----:B------:R-:W-:-:S03]  /*4790*/  HFMA2.MMA R14, -RZ, RZ, 0, 4.76837158203125e-07 ;  /* 0x00000008ff0e7435 */ /* 0x000fc600000001ff */
[----:B------:R-:W-:Y:S01]  /*47a0*/  IMAD.MOV.U32 R15, RZ, RZ, R5 ;  /* 0x000000ffff0f7224 */ /* 0x000fe200078e0005 */
[----:B------:R-:W-:-:S07]  /*47b0*/  MOV R7, R13 ;  /* 0x0000000d00077202 */ /* 0x000fce0000000f00 */
[----:B------:R-:W-:Y:S05]  /*47c0*/  WARPSYNC.COLLECTIVE R12, `(.L_x_176) ;  /* 0x000000000c087348 */ /* 0x000fea0003c00000 */
[----:B------:R0:W1:Y:S02]  /*47d0*/  SHFL.DOWN P4, R13, R15, R14, R17 ;  /* 0x0800000e0f0d7389 */ /* 0x0000640000080011 */
[----:B01----:R-:W-:Y:S01]  /*47e0*/  ENDCOLLECTIVE ;  /* 0x000000000000791b */ /* 0x003fe20003800000 */
.L_x_176:
[----:B------:R-:W-:-:S05]  /*47f0*/  FADD.FTZ R7, R8, R7 ;  /* 0x0000000708077221 */ /* 0x000fca0000010000 */
[----:B------:R-:W-:Y:S01]  /*4800*/  MOV R15, R7 ;  /* 0x00000007000f7202 */ /* 0x000fe20000000f00 */
[----:B------:R-:W-:-:S07]  /*4810*/  IMAD.MOV.U32 R4, RZ, RZ, R13 ;  /* 0x000000ffff047224 */ /* 0x000fce00078e000d */
[----:B------:R-:W-:Y:S05]  /*4820*/  WARPSYNC.COLLECTIVE R12, `(.L_x_177) ;  /* 0x000000000c087348 */ /* 0x000fea0003c00000 */
[----:B------:R0:W1:Y:S02]  /*4830*/  SHFL.DOWN P4, R13, R15, R14, R17 ;  /* 0x0800000e0f0d7389 */ /* 0x0000640000080011 */
[----:B01----:R-:W-:Y:S01]  /*4840*/  ENDCOLLECTIVE ;  /* 0x000000000000791b */ /* 0x003fe20003800000 */
.L_x_177:
[----:B------:R-:W-:-:S05]  /*4850*/  FADD.FTZ R4, R5, R4 ;  /* 0x0000000405047221 */ /* 0x000fca0000010000 */
[----:B------:R-:W-:Y:S01]  /*4860*/  MOV R15, R4 ;  /* 0x00000004000f7202 */ /* 0x000fe20000000f00 */
[----:B------:R-:W-:Y:S02]  /*4870*/  IMAD.MOV.U32 R14, RZ, RZ, 0x4 ;  /* 0x00000004ff0e7424 */ /* 0x000fe400078e00ff */
[----:B------:R-:W-:-:S07]  /*4880*/  IMAD.MOV.U32 R10, RZ, RZ, R13 ;  /* 0x000000ffff0a7224 */ /* 0x000fce00078e000d */
[----:B------:R-:W-:Y:S05]  /*4890*/  WARPSYNC.COLLECTIVE R12, `(.L_x_178) ;  /* 0x000000000c087348 */ /* 0x000fea0003c00000 */
[----:B------:R0:W1:Y:S02]  /*48a0*/  SHFL.DOWN P4, R13, R15, R14, R17 ;  /* 0x0800000e0f0d7389 */ /* 0x0000640000080011 */
[----:B01----:R-:W-:Y:S01]  /*48b0*/  ENDCOLLECTIVE ;  /* 0x000000000000791b */ /* 0x003fe20003800000 */
.L_x_178:
[----:B------:R-:W-:-:S04]  /*48c0*/  FADD.FTZ R10, R7, R10 ;  /* 0x0000000a070a7221 */ /* 0x000fc80000010000 */
[----:B------:R-:W-:Y:S01]  /*48d0*/  IMAD.MOV.U32 R15, RZ, RZ, R10 ;  /* 0x000000ffff0f7224 */ /* 0x000fe200078e000a */
[----:B------:R-:W-:-:S07]  /*48e0*/  MOV R9, R13 ;  /* 0x0000000d00097202 */ /* 0x000fce0000000f00 */
[----:B------:R-:W-:Y:S05]  /*48f0*/  WARPSYNC.COLLECTIVE R12, `(.L_x_179) ;  /* 0x000000000c087348 */ /* 0x000fea0003c00000 */
[----:B------:R0:W1:Y:S02]  /*4900*/  SHFL.DOWN P4, R13, R15, R14, R17 ;  /* 0x0800000e0f0d7389 */ /* 0x0000640000080011 */
[----:B01----:R-:W-:Y:S01]  /*4910*/  ENDCOLLECTIVE ;  /* 0x000000000000791b */ /* 0x003fe20003800000 */
.L_x_179:
[----:B------:R-:W-:-:S05]  /*4920*/  FADD.FTZ R9, R4, R9 ;  /* 0x0000000904097221 */ /* 0x000fca0000010000 */
[----:B------:R-:W-:Y:S01]  /*4930*/  MOV R15, R9 ;  /* 0x00000009000f7202 */ /* 0x000fe20000000f00 */
[----:B------:R-:W-:Y:S01]  /*4940*/  IMAD.MOV.U32 R14, RZ, RZ, 0x2 ;  /* 0x00000002ff0e7424 */ /* 0x000fe200078e00ff */
[----:B------:R-:W-:-:S07]  /*4950*/  MOV R11, R13 ;  /* 0x0000000d000b7202 */ /* 0x000fce0000000f00 */
[----:B------:R-:W-:Y:S05]  /*4960*/  WARPSYNC.COLLECTIVE R12, `(.L_x_180) ;  /* 0x000000000c087348 */ /* 0x000fea0003c00000 */
[----:B------:R0:W1:Y:S02]  /*4970*/  SHFL.DOWN P4, R13, R15, R14, R17 ;  /* 0x0800000e0f0d7389 */ /* 0x0000640000080011 */
[----:B01----:R-:W-:Y:S01]  /*4980*/  ENDCOLLECTIVE ;  /* 0x000000000000791b */ /* 0x003fe20003800000 */
.L_x_180:
[----:B------:R-:W-:-:S05]  /*4990*/  FADD.FTZ R11, R10, R11 ;  /* 0x0000000b0a0b7221 */ /* 0x000fca0000010000 */
[----:B------:R-:W-:Y:S02]  /*49a0*/  MOV R15, R11 ;  /* 0x0000000b000f7202 */ /* 0x000fe40000000f00 */
[----:B------:R-:W-:-:S07]  /*49b0*/  MOV R6, R13 ;  /* 0x0000000d00067202 */ /* 0x000fce0000000f00 */
[----:B------:R-:W-:Y:S05]  /*49c0*/  WARPSYNC.COLLECTIVE R12, `(.L_x_181) ;  /* 0x000000000c087348 */ /* 0x000fea0003c00000 */
[----:B------:R0:W1:Y:S02]  /*49d0*/  SHFL.DOWN P4, R13, R15, R14, R17 ;  /* 0x0800000e0f0d7389 */ /* 0x0000640000080011 */
[----:B01----:R-:W-:Y:S01]  /*49e0*/  ENDCOLLECTIVE ;  /* 0x000000000000791b */ /* 0x003fe20003800000 */
.L_x_181:
[----:B------:R-:W-:Y:S01]  /*49f0*/  FADD.FTZ R6, R9, R6 ;  /* 0x0000000609067221 */ /* 0x000fe20000010000 */
[----:B------:R-:W-:-:S04]  /*4a00*/  HFMA2.MMA R14, -RZ, RZ, 0, 5.9604644775390625e-08 ;  /* 0x00000001ff0e7435 */ /* 0x000fc800000001ff */
[----:B------:R-:W-:Y:S01]  /*4a10*/  MOV R15, R6 ;  /* 0x00000006000f7202 */ /* 0x000fe20000000f00 */
[----:B------:R-:W-:-:S07]  /*4a20*/  IMAD.MOV.U32 R8, RZ, RZ, R13 ;  /* 0x000000ffff087224 */ /* 0x000fce00078e000d */
[----:B------:R-:W-:Y:S05]  /*4a30*/  WARPSYNC.COLLECTIVE R12, `(.L_x_182) ;  /* 0x000000000c087348 */ /* 0x000fea0003c00000 */
[----:B------:R0:W1:Y:S02]  /*4a40*/  SHFL.DOWN P4, R13, R15, R14, R17 ;  /* 0x0800000e0f0d7389 */ /* 0x0000640000080011 */
[----:B01----:R-:W-:Y:S01]  /*4a50*/  ENDCOLLECTIVE ;  /* 0x000000000000791b */ /* 0x003fe20003800000 */
.L_x_182:
[----:B------:R-:W-:-:S05]  /*4a60*/  FADD.FTZ R8, R11, R8 ;  /* 0x000000080b087221 */ /* 0x000fca0000010000 */
[----:B------:R-:W-:Y:S01]  /*4a70*/  MOV R15, R8 ;  /* 0x00000008000f7202 */ /* 0x000fe20000000f00 */
[----:B------:R-:W-:-:S07]  /*4a80*/  IMAD.MOV.U32 R5, RZ, RZ, R13 ;  /* 0x000000ffff057224 */ /* 0x000fce00078e000d */
[----:B------:R-:W-:Y:S05]  /*4a90*/  WARPSYNC.COLLECTIVE R12, `(.L_x_183) ;  /* 0x000000000c087348 */ /* 0x000fea0003c00000 */
[----:B------:R0:W1:Y:S02]  /*4aa0*/  SHFL.DOWN P4, R13, R15, R14, R17 ;  /* 0x0800000e0f0d7389 */ /* 0x0000640000080011 */
[----:B01----:R-:W-:Y:S01]  /*4ab0*/  ENDCOLLECTIVE ;  /* 0x000000000000791b */ /* 0x003fe20003800000 */
.L_x_183:
[----:B------:R-:W-:Y:S01]  /*4ac0*/  MOV R7, R13 ;  /* 0x0000000d00077202 */ /* 0x000fe20000000f00 */
[----:B------:R-:W-:Y:S06]  /*4ad0*/  BRA `(.L_x_184) ;  /* 0xffffffd400cc7947 */ /* 0x000fec000383ffff */
.L_x_185:
        /* <DEDUP_REMOVED lines=10> */
.L_x_4495:


//--------------------- .text._ZN10layer_norm31ln_parallel_residual_bwd_kernelINS_13Kernel_traitsI13__nv_bfloat16S2_S2_S2_fjLj7168ELj1ELj1ELj8ELj8ENS_18Kernel_traits_baseILj7168ES2_S2_S2_S2_fjLj256EEEEELb1ELb0ELb0EEEvNS_9BwdParamsE --------------------------
	.section	.text._ZN10layer_norm31ln_parallel_residual_bwd_kernelINS_13Kernel_traitsI13__nv_bfloat16S2_S2_S2_fjLj7168ELj1ELj1ELj8ELj8ENS_18Kernel_traits_baseILj7168ES2_S2_S2_S2_fjLj256EEEEELb1ELb0ELb0EEEvNS_9BwdParamsE,"ax",@progbits
	.align	128
        .global         _ZN10layer_norm31ln_parallel_residual_bwd_kernelINS_13Kernel_traitsI13__nv_bfloat16S2_S2_S2_fjLj7168ELj1ELj1ELj8ELj8ENS_18Kernel_traits_baseILj7168ES2_S2_S2_S2_fjLj256EEEEELb1ELb0ELb0EEEvNS_9BwdParamsE
        .type           _ZN10layer_norm31ln_parallel_residual_bwd_kernelINS_13Kernel_traitsI13__nv_bfloat16S2_S2_S2_fjLj7168ELj1ELj1ELj8ELj8ENS_18Kernel_traits_baseILj7168ES2_S2_S2_S2_fjLj256EEEEELb1ELb0ELb0EEEvNS_9BwdParamsE,@function
        .size           _ZN10layer_norm31ln_parallel_residual_bwd_kernelINS_13Kernel_traitsI13__nv_bfloat16S2_S2_S2_fjLj7168ELj1ELj1ELj8ELj8ENS_18Kernel_traits_baseILj7168ES2_S2_S2_S2_fjLj256EEEEELb1ELb0ELb0EEEvNS_9BwdParamsE,(.L_x_4496 - _ZN10layer_norm31ln_parallel_residual_bwd_kernelINS_13Kernel_traitsI13__nv_bfloat16S2_S2_S2_fjLj7168ELj1ELj1ELj8ELj8ENS_18Kernel_traits_baseILj7168ES2_S2_S2_S2_fjLj256EEEEELb1ELb0ELb0EEEvNS_9BwdParamsE)
        .other          _ZN10layer_norm31ln_parallel_residual_bwd_kernelINS_13Kernel_traitsI13__nv_bfloat16S2_S2_S2_fjLj7168ELj1ELj1ELj8ELj8ENS_18Kernel_traits_baseILj7168ES2_S2_S2_S2_fjLj256EEEEELb1ELb0ELb0EEEvNS_9BwdParamsE,@"STO_CUDA_ENTRY STV_DEFAULT"
_ZN10layer_norm31ln_parallel_residual_bwd_kernelINS_13Kernel_traitsI13__nv_bfloat16S2_S2_S2_fjLj7168ELj1ELj1ELj8ELj8ENS_18Kernel_traits_baseILj7168ES2_S2_S2_S2_fjLj256EEEEELb1ELb0ELb0EEEvNS_9BwdParamsE:
.text._ZN10layer_norm31ln_parallel_residual_bwd_kernelINS_13Kernel_traitsI13__nv_bfloat16S2_S2_S2_fjLj7168ELj1ELj1ELj8ELj8ENS_18Kernel_traits_baseILj7168ES2_S2_S2_S2_fjLj256EEEEELb1ELb0ELb0EEEvNS_9BwdParamsE:
[----:B------:R-:W0:Y:S01]  /*0000*/  LDC R1, c[0x0][0x28] ;  /* 0x00000a00ff017b82 */ /* 0x000e220000000800 */
[----:B------:R-:W1:Y:S01]  /*0010*/  S2R R2, SR_TID.X ;  /* 0x0000000000027919 */ /* 0x000e620000002100 */
[----:B------:R-:W-:Y:S01]  /*0020*/  ULDC UR4, c[0x0][0x218] ;  /* 0x0000860000047ab9 */ /* 0x000fe20000000800 */
[----:B------:R-:W-:Y:S01]  /*0030*/  LOP3.LUT R3, R3, 0xfffffff7, RZ, 0xc0, !PT ;  /* 0xfffffff703037812 */ /* 0x000fe200078ec0ff */
[----:B------:R-:W-:-:S04]  /*0040*/  IMAD.U32 R219, RZ, RZ, UR4 ;  /* 0x00000004ffdb7e24 */ /* 0x000fc8000f8e00ff */
[----:B------:R-:W2:Y:S01]  /*0050*/  S2UR UR6, SR_CTAID.X ;  /* 0x00000000000679c3 */ /* 0x000ea20000002500 */
[----:B------:R-:W-:Y:S01]  /*0060*/  ULDC.64 UR4, c[0x0][0x208] ;  /* 0x0000820000047ab9 */ /* 0x000fe20000000a00 */
[----:B------:R-:W-:Y:S01]  /*0070*/  ULDC UR7, c[0x0][0x214] ;  /* 0x0000850000077ab9 */ /* 0x000fe20000000800 */
[----:B------:R-:W-:Y:S01]  /*0080*/  ULDC UR17, c[0x0][0x298] ;  /* 0x0000a60000117ab9 */ /* 0x000fe20000000800 */
[----:B------:R-:W-:Y:S01]  /*0090*/  SHF.R.S32.HI R0, RZ, 0x1f, R219 ;  /* 0x0000001fff007819 */ /* 0x000fe200000114db */
[----:B------:R-:W-:Y:S01]  /*00a0*/  ULDC UR22, c[0x0][0x218] ;  /* 0x0000860000167ab9 */ /* 0x000fe20000000800 */
[----:B------:R-:W-:Y:S01]  /*00b0*/  ULDC UR16, c[0x0][0x290] ;  /* 0x0000a40000107ab9 */ /* 0x000fe20000000800 */
[----:B------:R-:W-:Y:S01]  /*00c0*/  ULDC.64 UR8, c[0x0][0x2c8] ;  /* 0x0000b20000087ab9 */ /* 0x000fe20000000a00 */
[----:B------:R-:W-:Y:S01]  /*00d0*/  LEA.HI R0, R0, R219, RZ, 0x2 ;  /* 0x000000db00007211 */ /* 0x000fe200078f10ff */
[----:B------:R-:W-:Y:S01]  /*00e0*/  ULDC.64 UR14, c[0x0][0x300] ;  /* 0x0000c000000e7ab9 */ /* 0x000fe20000000a00 */
[----:B------:R-:W-:Y:S01]  /*00f0*/  ULDC.64 UR10, c[0x0][0x238] ;  /* 0x00008e00000a7ab9 */ /* 0x000fe20000000a00 */
[----:B------:R-:W-:Y:S01]  /*0100*/  ULDC.64 UR12, c[0x0][0x240] ;  /* 0x00009000000c7ab9 */ /* 0x000fe20000000a00 */
[----:B------:R-:W-:Y:S01]  /*0110*/  ULDC.64 UR18, c[0x0][0x308] ;  /* 0x0000c20000127ab9 */ /* 0x000fe20000000a00 */
[----:B------:R-:W-:Y:S01]  /*0120*/  ULDC.64 UR20, c[0x0][0x210] ;  /* 0x0000840000147ab9 */ /* 0x000fe20000000a00 */
[----:B0-----:R-:W-:Y:S01]  /*0130*/  VIADD R1, R1, 0xffffff98 ;  /* 0xffffff9801017836 */ /* 0x001fe20000000000 */
[----:B-1----:R-:W-:-:S02]  /*0140*/  LOP3.LUT R25, R2, 0xff, RZ, 0xc, !PT ;  /* 0x000000ff02197812 */ /* 0x002fc400078e0cff */
        /* <DEDUP_REMOVED lines=11> */
[----:B------:R-:W-:-:S04]  /*0200*/  @P6 LOP3.LUT R3, R3, 0x8, RZ, 0xfc, !PT ;  /* 0x0000000803036812 */ /* 0x000fc800078efcff */
[----:B------:R-:W-:-:S03]  /*0210*/  LOP3.LUT R3, R3, 0xfffffffb, RZ, 0xc0, !PT ;  /* 0xfffffffb03037812 */ /* 0x000fc600078ec0ff */
[----:B------:R-:W1:Y:S01]  /*0220*/  @P6 LDC.64 R28, c[0x0][0x268] ;  /* 0x00009a00ff1c6b82 */ /* 0x000e620000000a00 */
[----:B------:R-:W-:-:S04]  /*0230*/  @P5 LOP3.LUT R3, R3, 0x4, RZ, 0xfc, !PT ;  /* 0x0000000403035812 */ /* 0x000fc800078efcff */
[----:B------:R-:W-:-:S03]  /*0240*/  LOP3.LUT R3, R3, 0xfffffffd, RZ, 0xc0, !PT ;  /* 0xfffffffd03037812 */ /* 0x000fc600078ec0ff */
[----:B------:R-:W3:Y:S01]  /*0250*/  @P5 LDC.64 R36, c[0x0][0x260] ;  /* 0x00009800ff245b82 */ /* 0x000ee20000000a00 */
[----:B------:R-:W-:-:S04]  /*0260*/  @P4 LOP3.LUT R3, R3, 0x2, RZ, 0xfc, !PT ;  /* 0x0000000203034812 */ /* 0x000fc800078efcff */
[----:B------:R-:W-:-:S03]  /*0270*/  LOP3.LUT R3, R3, 0xfffffffe, RZ, 0xc0, !PT ;  /* 0xfffffffe03037812 */ /* 0x000fc600078ec0ff */
[----:B------:R-:W4:Y:S01]  /*0280*/  @P5 LDC.64 R38, c[0x0][0x268] ;  /* 0x00009a00ff265b82 */ /* 0x000f220000000a00 */
[----:B0-----:R-:W-:Y:S01]  /*0290*/  @P6 IMAD.WIDE.U32 R24, R61, 0x8, R24 ;  /* 0x000000083d186825 */ /* 0x001fe200078e0018 */
[----:B------:R-:W-:-:S04]  /*02a0*/  @P3 LOP3.LUT R3, R3, 0x1, RZ, 0xfc, !PT ;  /* 0x0000000103033812 */ /* 0x000fc800078efcff */
[----:B------:R0:W5:Y:S01]  /*02b0*/  @P6 LDG.E.64 R26, desc[UR4][R24.64] ;  /* 0x00000004181a6981 */ /* 0x000162000c1e1b00 */
[----:B------:R-:W-:Y:S01]  /*02c0*/  LOP3.LUT R3, R3, 0xffffffef, RZ, 0xc0, !PT ;  /* 0xffffffef03037812 */ /* 0x000fe200078ec0ff */
[----:B------:R-:W0:Y:S01]  /*02d0*/  @P4 LDC.64 R40, c[0x0][0x260] ;  /* 0x00009800ff284b82 */ /* 0x000e220000000a00 */
[C---:B-1----:R-:W-:Y:S01]  /*02e0*/  @P6 IMAD.WIDE.U32 R28, R61.reuse, 0x8, R28 ;  /* 0x000000083d1c6825 */ /* 0x042fe200078e001c */
[----:B------:R-:W-:Y:S02]  /*02f0*/  @P6 LOP3.LUT R61, R61, 0x100, RZ, 0xfc, !PT ;  /* 0x000001003d3d6812 */ /* 0x000fe400078efcff */
[----:B--2---:R-:W-:Y:S02]  /*0300*/  LEA.HI R2, R2, UR6, RZ, 0x18 ;  /* 0x0000000602027c11 */ /* 0x004fe4000f8fc0ff */
[----:B------:R1:W5:Y:S01]  /*0310*/  @P6 LDG.E.64 R30, desc[UR4][R28.64] ;  /* 0x000000041c1e6981 */ /* 0x000362000c1e1b00 */
[----:B------:R-:W-:Y:S01]  /*0320*/  @P2 LOP3.LUT R3, R3, 0x10, RZ, 0xfc, !PT ;  /* 0x0000001003032812 */ /* 0x000fe200078efcff */
[----:B------:R-:W2:Y:S01]  /*0330*/  @P4 LDC.64 R42, c[0x0][0x268] ;  /* 0x00009a00ff2a4b82 */ /* 0x000ea20000000a00 */
[----:B---3--:R-:W-:Y:S01]  /*0340*/  @P5 IMAD.WIDE.U32 R36, R61, 0x8, R36 ;  /* 0x000000083d245825 */ /* 0x008fe200078e0024 */
[----:B------:R-:W-:-:S02]  /*0350*/  CS2R R62, SRZ ;  /* 0x00000000003e7805 */ /* 0x000fc4000001ff00 */
[----:B------:R-:W-:Y:S02]  /*0360*/  CS2R R64, SRZ ;  /* 0x0000000000407805 */ /* 0x000fe4000001ff00 */
[----:B------:R-:W-:Y:S02]  /*0370*/  CS2R R66, SRZ ;  /* 0x0000000000427805 */ /* 0x000fe4000001ff00 */
[----:B------:R-:W-:Y:S01]  /*0380*/  CS2R R68, SRZ ;  /* 0x0000000000447805 */ /* 0x000fe2000001ff00 */
[----:B------:R3:W5:Y:S01]  /*0390*/  @P5 LDG.E.64 R32, desc[UR4][R36.64] ;  /* 0x0000000424205981 */ /* 0x000762000c1e1b00 */
[----:B------:R-:W1:Y:S01]  /*03a0*/  @P3 LDC.64 R44, c[0x0][0x260] ;  /* 0x00009800ff2c3b82 */ /* 0x000e620000000a00 */
[C---:B----4-:R-:W-:Y:S01]  /*03b0*/  @P5 IMAD.WIDE.U32 R38, R61.reuse, 0x8, R38 ;  /* 0x000000083d265825 */ /* 0x050fe200078e0026 */
[----:B------:R-:W-:Y:S02]  /*03c0*/  @P5 IADD3 R61, R61, 0x100, RZ ;  /* 0x000001003d3d5810 */ /* 0x000fe40007ffe0ff */
[----:B------:R-:W-:-:S02]  /*03d0*/  CS2R R70, SRZ ;  /* 0x0000000000467805 */ /* 0x000fc4000001ff00 */
[----:B------:R-:W-:Y:S02]  /*03e0*/  CS2R R72, SRZ ;  /* 0x0000000000487805 */ /* 0x000fe4000001ff00 */
[----:B------:R-:W-:Y:S01]  /*03f0*/  CS2R R74, SRZ ;  /* 0x00000000004a7805 */ /* 0x000fe2000001ff00 */
[----:B------:R4:W5:Y:S01]  /*0400*/  @P5 LDG.E.64 R34, desc[UR4][R38.64] ;  /* 0x0000000426225981 */ /* 0x000962000c1e1b00 */
[----:B------:R-:W3:Y:S01]  /*0410*/  @P3 LDC.64 R46, c[0x0][0x268] ;  /* 0x00009a00ff2e3b82 */ /* 0x000ee20000000a00 */
[----:B0-----:R-:W-:-:S07]  /*0420*/  @P4 IMAD.WIDE.U32 R40, R61, 0x8, R40 ;  /* 0x000000083d284825 */ /* 0x001fce00078e0028 */
[----:B------:R-:W0:Y:S01]  /*0430*/  @P0 LDC.64 R48, c[0x0][0x260] ;  /* 0x00009800ff300b82 */ /* 0x000e220000000a00 */
[C---:B--2---:R-:W-:Y:S01]  /*0440*/  @P4 IMAD.WIDE.U32 R42, R61.reuse, 0x8, R42 ;  /* 0x000000083d2a4825 */ /* 0x044fe200078e002a */
[----:B------:R2:W5:Y:S03]  /*0450*/  @P4 LDG.E.64 R22, desc[UR4][R40.64] ;  /* 0x0000000428164981 */ /* 0x000566000c1e1b00 */
[----:B------:R-:W-:Y:S01]  /*0460*/  @P4 VIADD R61, R61, 0x100 ;  /* 0x000001003d3d4836 */ /* 0x000fe20000000000 */
[----:B------:R2:W5:Y:S02]  /*0470*/  @P4 LDG.E.64 R20, desc[UR4][R42.64] ;  /* 0x000000042a144981 */ /* 0x000564000c1e1b00 */
[----:B------:R-:W4:Y:S01]  /*0480*/  @P0 LDC.64 R50, c[0x0][0x268] ;  /* 0x00009a00ff320b82 */ /* 0x000f220000000a00 */
[----:B-1----:R-:W-:-:S07]  /*0490*/  @P3 IMAD.WIDE.U32 R44, R61, 0x8, R44 ;  /* 0x000000083d2c3825 */ /* 0x002fce00078e002c */
[----:B------:R-:W1:Y:S01]  /*04a0*/  @P1 LDC.64 R52, c[0x0][0x260] ;  /* 0x00009800ff341b82 */ /* 0x000e620000000a00 */
[C---:B---3--:R-:W-:Y:S01]  /*04b0*/  @P3 IMAD.WIDE.U32 R46, R61.reuse, 0x8, R46 ;  /* 0x000000083d2e3825 */ /* 0x048fe200078e002e */
[----:B------:R3:W5:Y:S03]  /*04c0*/  @P3 LDG.E.64 R18, desc[UR4][R44.64] ;  /* 0x000000042c123981 */ /* 0x000766000c1e1b00 */
[----:B------:R-:W-:Y:S01]  /*04d0*/  @P3 VIADD R61, R61, 0x100 ;  /* 0x000001003d3d3836 */ /* 0x000fe20000000000 */
[----:B------:R3:W5:Y:S02]  /*04e0*/  @P3 LDG.E.64 R16, desc[UR4][R46.64] ;  /* 0x000000042e103981 */ /* 0x000764000c1e1b00 */
[----:B------:R-:W2:Y:S08]  /*04f0*/  @P1 LDC.64 R54, c[0x0][0x268] ;  /* 0x00009a00ff361b82 */ /* 0x000eb00000000a00 */
[----:B------:R-:W3:Y:S08]  /*0500*/  @P2 LDC.64 R56, c[0x0][0x260] ;  /* 0x00009800ff382b82 */ /* 0x000ef00000000a00 */
[----:B------:R-:W3:Y:S01]  /*0510*/  @P2 LDC.64 R58, c[0x0][0x268] ;  /* 0x00009a00ff3a2b82 */ /* 0x000ee20000000a00 */
[----:B0-----:R-:W-:-:S04]  /*0520*/  @P0 IMAD.WIDE.U32 R48, R61, 0x8, R48 ;  /* 0x000000083d300825 */ /* 0x001fc800078e0030 */
[C---:B----4-:R-:W-:Y:S01]  /*0530*/  @P0 IMAD.WIDE.U32 R50, R61.reuse, 0x8, R50 ;  /* 0x000000083d320825 */ /* 0x050fe200078e0032 */
[----:B------:R0:W5:Y:S03]  /*0540*/  @P0 LDG.E.64 R14, desc[UR4][R48.64] ;  /* 0x00000004300e0981 */ /* 0x000166000c1e1b00 */
[----:B------:R-:W-:Y:S01]  /*0550*/  @P0 VIADD R61, R61, 0x100 ;  /* 0x000001003d3d0836 */ /* 0x000fe20000000000 */
[----:B------:R4:W5:Y:S03]  /*0560*/  @P0 LDG.E.64 R6, desc[UR4][R50.64] ;  /* 0x0000000432060981 */ /* 0x000966000c1e1b00 */
[----:B-1----:R-:W-:-:S04]  /*0570*/  @P1 IMAD.WIDE.U32 R52, R61, 0x8, R52 ;  /* 0x000000083d341825 */ /* 0x002fc800078e0034 */
[C---:B--2---:R-:W-:Y:S01]  /*0580*/  @P1 IMAD.WIDE.U32 R54, R61.reuse, 0x8, R54 ;  /* 0x000000083d361825 */ /* 0x044fe200078e0036 */
[----:B------:R-:W-:Y:S01]  /*0590*/  @P1 IADD3 R61, R61, 0x100, RZ ;  /* 0x000001003d3d1810 */ /* 0x000fe20007ffe0ff */
[----:B------:R1:W5:Y:S04]  /*05a0*/  @P1 LDG.E.64 R4, desc[UR4][R52.64] ;  /* 0x0000000434041981 */ /* 0x000368000c1e1b00 */
[C---:B---3--:R-:W-:Y:S01]  /*05b0*/  @P2 IMAD.WIDE.U32 R24, R61.reuse, 0x8, R56 ;  /* 0x000000083d182825 */ /* 0x048fe200078e0038 */
[----:B------:R2:W5:Y:S03]  /*05c0*/  @P1 LDG.E.64 R8, desc[UR4][R54.64] ;  /* 0x0000000436081981 */ /* 0x000566000c1e1b00 */
[----:B------:R-:W-:Y:S01]  /*05d0*/  @P2 IMAD.WIDE.U32 R28, R61, 0x8, R58 ;  /* 0x000000083d1c2825 */ /* 0x000fe200078e003a */
[----:B------:R3:W5:Y:S04]  /*05e0*/  @P2 LDG.E.64 R12, desc[UR4][R24.64] ;  /* 0x00000004180c2981 */ /* 0x000768000c1e1b00 */
[----:B------:R3:W5:Y:S01]  /*05f0*/  @P2 LDG.E.64 R10, desc[UR4][R28.64] ;  /* 0x000000041c0a2981 */ /* 0x000762000c1e1b00 */
[----:B------:R-:W-:-:S02]  /*0600*/  ISETP.GE.AND P2, PT, R2, UR7, PT ;  /* 0x0000000702007c0c */ /* 0x000fc4000bf46270 */
[----:B------:R-:W-:Y:S02]  /*0610*/  CS2R R36, SRZ ;  /* 0x0000000000247805 */ /* 0x000fe4000001ff00 */
[----:B------:R-:W-:Y:S02]  /*0620*/  CS2R R38, SRZ ;  /* 0x0000000000267805 */ /* 0x000fe4000001ff00 */
[----:B------:R-:W-:Y:S02]  /*0630*/  CS2R R40, SRZ ;  /* 0x0000000000287805 */ /* 0x000fe4000001ff00 */
[----:B------:R-:W-:Y:S02]  /*0640*/  CS2R R42, SRZ ;  /* 0x00000000002a7805 */ /* 0x000fe4000001ff00 */
[----:B------:R-:W-:Y:S02]  /*0650*/  CS2R R44, SRZ ;  /* 0x00000000002c7805 */ /* 0x000fe4000001ff00 */
[----:B------:R-:W-:-:S02]  /*0660*/  CS2R R46, SRZ ;  /* 0x00000000002e7805 */ /* 0x000fc4000001ff00 */
[----:B0-----:R-:W-:Y:S02]  /*0670*/  CS2R R48, SRZ ;  /* 0x0000000000307805 */ /* 0x001fe4000001ff00 */
[----:B----4-:R-:W-:Y:S02]  /*0680*/  CS2R R50, SRZ ;  /* 0x0000000000327805 */ /* 0x010fe4000001ff00 */
[----:B-1----:R-:W-:Y:S02]  /*0690*/  CS2R R52, SRZ ;  /* 0x0000000000347805 */ /* 0x002fe4000001ff00 */
[----:B--2---:R-:W-:Y:S02]  /*06a0*/  CS2R R54, SRZ ;  /* 0x0000000000367805 */ /* 0x004fe4000001ff00 */
        /* <DEDUP_REMOVED lines=39> */
[----:B---3--:R-:W-:Y:S06]  /*0920*/  @P2 BRA `(.L_x_186) ;  /* 0x0000006400d42947 */ /* 0x008fec0003800000 */
[----:B-----5:R-:W-:Y:S01]  /*0930*/  IMAD.MOV.U32 R0, RZ, RZ, R26 ;  /* 0x000000ffff007224 */ /* 0x020fe200078e001a */
[--C-:B------:R-:W-:Y:S01]  /*0940*/  SHF.R.U64 R155, R26, 0x10, R27.reuse ;  /* 0x000000101a9b7819 */ /* 0x100fe2000000121b */
[----:B------:R-:W-:Y:S01]  /*0950*/  IMAD.MOV.U32 R25, RZ, RZ, R27 ;  /* 0x000000ffff197224 */ /* 0x000fe200078e001b */
[--C-:B------:R-:W-:Y:S01]  /*0960*/  SHF.R.U64 R233, R4, 0x10, R5.reuse ;  /* 0x0000001004e97819 */ /* 0x100fe20000001205 */
[--C-:B------:R-:W-:Y:S01]  /*0970*/  IMAD.MOV.U32 R231, RZ, RZ, R5.reuse ;  /* 0x000000ffffe77224 */ /* 0x100fe200078e0005 */
[----:B------:R-:W-:Y:S01]  /*0980*/  SHF.R.U32.HI R229, RZ, 0x10, R5 ;  /* 0x00000010ffe57819 */ /* 0x000fe20000011605 */
[----:B------:R-:W-:Y:S01]  /*0990*/  IMAD.MOV.U32 R235, RZ, RZ, R4 ;  /* 0x000000ffffeb7224 */ /* 0x000fe200078e0004 */
[----:B------:R-:W-:Y:S01]  /*09a0*/  SHF.R.U32.HI R153, RZ, 0x10, R27 ;  /* 0x00000010ff997819 */ /* 0x000fe2000001161b */
[----:B------:R-:W-:Y:S01]  /*09b0*/  IMAD.U32 R5, R0, 0x10000, RZ ;  /* 0x0001000000057824 */ /* 0x000fe200078e00ff */
[----:B------:R-:W-:Y:S01]  /*09c0*/  SHF.L.U32 R4, R155, 0x10, RZ ;  /* 0x000000109b047819 */ /* 0x000fe200000006ff */
[----:B------:R-:W-:Y:S01]  /*09d0*/  IMAD.U32 R0, R25, 0x10000, RZ ;  /* 0x0001000019007824 */ /* 0x000fe200078e00ff */
[--C-:B------:R-:W-:Y:S01]  /*09e0*/  SHF.R.U64 R154, R30, 0x10, R31.reuse ;  /* 0x000000101e9a7819 */ /* 0x100fe2000000121f */
[----:B------:R-:W-:Y:S01]  /*09f0*/  IMAD.MOV.U32 R24, RZ, RZ, R30 ;  /* 0x000000ffff187224 */ /* 0x000fe200078e001e */
[----:B------:R0:W-:Y:S01]  /*0a00*/  STL [R1+0x5c], R5 ;  /* 0x00005c0501007387 */ /* 0x0001e20000100800 */
[----:B------:R-:W-:Y:S01]  /*0a10*/  MOV R26, R31 ;  /* 0x0000001f001a7202 */ /* 0x000fe20000000f00 */
[----:B------:R-:W-:Y:S01]  /*0a20*/  IMAD.MOV.U32 R27, RZ, RZ, R32 ;  /* 0x000000ffff1b7224 */ /* 0x000fe200078e0020 */
[----:B------:R-:W-:Y:S01]  /*0a30*/  SHF.R.U32.HI R152, RZ, 0x10, R31 ;  /* 0x00000010ff987819 */ /* 0x000fe2000001161f */
[----:B------:R1:W-:Y:S01]  /*0a40*/  STL [R1+0x54], R4 ;  /* 0x0000540401007387 */ /* 0x0003e20000100800 */
[--C-:B------:R-:W-:Y:S01]  /*0a50*/  SHF.R.U64 R151, R32, 0x10, R33.reuse ;  /* 0x0000001020977819 */ /* 0x100fe20000001221 */
[--C-:B------:R-:W-:Y:S01]  /*0a60*/  IMAD.MOV.U32 R29, RZ, RZ, R33.reuse ;  /* 0x000000ffff1d7224 */ /* 0x100fe200078e0021 */
[----:B------:R-:W-:Y:S01]  /*0a70*/  SHF.R.U32.HI R149, RZ, 0x10, R33 ;  /* 0x00000010ff957819 */ /* 0x000fe20000011621 */
[----:B------:R2:W-:Y:S01]  /*0a80*/  STL [R1+0x4c], R0 ;  /* 0x00004c0001007387 */ /* 0x0005e20000100800 */
[----:B------:R-:W-:Y:S01]  /*0a90*/  IMAD.MOV.U32 R28, RZ, RZ, R34 ;  /* 0x000000ffff1c7224 */ /* 0x000fe200078e0022 */
[--C-:B------:R-:W-:Y:S01]  /*0aa0*/  SHF.R.U64 R150, R34, 0x10, R35.reuse ;  /* 0x0000001022967819 */ /* 0x100fe20000001223 */
[----:B0-----:R-:W-:Y:S01]  /*0ab0*/  IMAD.U32 R5, R153, 0x10000, RZ ;  /* 0x0001000099057824 */ /* 0x001fe200078e00ff */
[----:B------:R-:W-:Y:S01]  /*0ac0*/  MOV R30, R35 ;  /* 0x00000023001e7202 */ /* 0x000fe20000000f00 */
[----:B------:R-:W-:Y:S01]  /*0ad0*/  IMAD.MOV.U32 R31, RZ, RZ, R22 ;  /* 0x000000ffff1f7224 */ /* 0x000fe200078e0016 */
[----:B------:R-:W-:Y:S01]  /*0ae0*/  SHF.R.U32.HI R148, RZ, 0x10, R35 ;  /* 0x00000010ff947819 */ /* 0x000fe20000011623 */
[----:B-1----:R-:W-:Y:S01]  /*0af0*/  IMAD.U32 R4, R24, 0x10000, RZ ;  /* 0x0001000018047824 */ /* 0x002fe200078e00ff */
[----:B------:R0:W-:Y:S01]  /*0b00*/  STL [R1+0x44], R5 ;  /* 0x0000440501007387 */ /* 0x0001e20000100800 */
[--C-:B------:R-:W-:Y:S01]  /*0b10*/  SHF.R.U64 R35, R22, 0x10, R23.reuse ;  /* 0x0000001016237819 */ /* 0x100fe20000001217 */
[--C-:B------:R-:W-:Y:S01]  /*0b20*/  IMAD.MOV.U32 R32, RZ, RZ, R23.reuse ;  /* 0x000000ffff207224 */ /* 0x100fe200078e0017 */
[----:B--2---:R-:W-:Y:S01]  /*0b30*/  SHF.L.U32 R0, R154, 0x10, RZ ;  /* 0x000000109a007819 */ /* 0x004fe200000006ff */
[----:B------:R1:W-:Y:S01]  /*0b40*/  STL [R1+0x58], R4 ;  /* 0x0000580401007387 */ /* 0x0003e20000100800 */
[----:B------:R-:W-:Y:S01]  /*0b50*/  SHF.R.U32.HI R33, RZ, 0x10, R23 ;  /* 0x00000010ff217819 */ /* 0x000fe20000011617 */
[----:B------:R-:W-:Y:S01]  /*0b60*/  IMAD.MOV.U32 R22, RZ, RZ, R20 ;  /* 0x000000ffff167224 */ /* 0x000fe200078e0014 */
[--C-:B------:R-:W-:Y:S01]  /*0b70*/  SHF.R.U64 R34, R20, 0x10, R21.reuse ;  /* 0x0000001014227819 */ /* 0x100fe20000001215 */
[----:B------:R2:W-:Y:S01]  /*0b80*/  STL [R1+0x50], R0 ;  /* 0x0000500001007387 */ /* 0x0005e20000100800 */
[----:B------:R-:W-:Y:S01]  /*0b90*/  MOV R23, R21 ;  /* 0x0000001500177202 */ /* 0x000fe20000000f00 */
[----:B0-----:R-:W-:Y:S01]  /*0ba0*/  IMAD.U32 R5, R26, 0x10000, RZ ;  /* 0x000100001a057824 */ /* 0x001fe200078e00ff */
[----:B------:R-:W-:Y:S01]  /*0bb0*/  SHF.R.U32.HI R20, RZ, 0x10, R21 ;  /* 0x00000010ff147819 */ /* 0x000fe20000011615 */
[----:B------:R-:W-:Y:S01]  /*0bc0*/  IMAD.MOV.U32 R251, RZ, RZ, R18 ;  /* 0x000000fffffb7224 */ /* 0x000fe200078e0012 */
[----:B------:R-:W-:Y:S01]  /*0bd0*/  SHF.R.U64 R249, R18, 0x10, R19 ;  /* 0x0000001012f97819 */ /* 0x000fe20000001213 */
[----:B-1----:R-:W-:Y:S01]  /*0be0*/  IMAD.U32 R4, R152, 0x10000, RZ ;  /* 0x0001000098047824 */ /* 0x002fe200078e00ff */
[----:B------:R0:W-:Y:S01]  /*0bf0*/  STL [R1+0x48], R5 ;  /* 0x0000480501007387 */ /* 0x0001e20000100800 */
[--C-:B------:R-:W-:Y:S01]  /*0c00*/  SHF.R.U64 R248, R16, 0x10, R17.reuse ;  /* 0x0000001010f87819 */ /* 0x100fe20000001211 */
[----:B------:R-:W-:Y:S01]  /*0c10*/  IMAD.MOV.U32 R242, RZ, RZ, R6 ;  /* 0x000000fffff27224 */ /* 0x000fe200078e0006 */
[----:B------:R-:W-:Y:S01]  /*0c20*/  SHF.R.U32.HI R244, RZ, 0x10, R17 ;  /* 0x00000010fff47819 */ /* 0x000fe20000011611 */
[----:B--2---:R-:W-:Y:S01]  /*0c30*/  IMAD.U32 R0, R27, 0x10000, RZ ;  /* 0x000100001b007824 */ /* 0x004fe200078e00ff */
[----:B------:R1:W-:Y:S01]  /*0c40*/  STL [R1+0x40], R4 ;  /* 0x0000400401007387 */ /* 0x0003e20000100800 */
[----:B------:R-:W-:Y:S01]  /*0c50*/  SHF.R.U32.HI R237, RZ, 0x10, R15 ;  /* 0x00000010ffed7819 */ /* 0x000fe2000001160f */
[----:B------:R-:W-:Y:S01]  /*0c60*/  IMAD.MOV.U32 R227, RZ, RZ, R12 ;  /* 0x000000ffffe37224 */ /* 0x000fe200078e000c */
[----:B------:R-:W-:Y:S01]  /*0c70*/  SHF.R.U64 R240, R6, 0x10, R7 ;  /* 0x0000001006f07819 */ /* 0x000fe20000001207 */
[----:B------:R2:W-:Y:S01]  /*0c80*/  STL [R1+0x3c], R0 ;  /* 0x00003c0001007387 */ /* 0x0005e20000100800 */
[----:B0-----:R-:W-:Y:S01]  /*0c90*/  SHF.L.U32 R5, R151, 0x10, RZ ;  /* 0x0000001097057819 */ /* 0x001fe200000006ff */
[----:B------:R-:W-:Y:S01]  /*0ca0*/  IMAD.MOV.U32 R247, RZ, RZ, R19 ;  /* 0x000000fffff77224 */ /* 0x000fe200078e0013 */
[----:B------:R-:W-:Y:S01]  /*0cb0*/  MOV R238, R7 ;  /* 0x0000000700ee7202 */ /* 0x000fe20000000f00 */
[----:B------:R-:W-:Y:S01]  /*0cc0*/  IMAD.MOV.U32 R250, RZ, RZ, R16 ;  /* 0x000000fffffa7224 */ /* 0x000fe200078e0010 */
[----:B------:R-:W-:Y:S01]  /*0cd0*/  MOV R230, R9 ;  /* 0x0000000900e67202 */ /* 0x000fe20000000f00 */
[----:B-1----:R-:W-:Y:S01]  /*0ce0*/  IMAD.U32 R4, R29, 0x10000, RZ ;  /* 0x000100001d047824 */ /* 0x002fe200078e00ff */
[----:B------:R0:W-:Y:S01]  /*0cf0*/  STL [R1+0x34], R5 ;  /* 0x0000340501007387 */ /* 0x0001e20000100800 */
[----:B------:R-:W-:Y:S01]  /*0d00*/  SHF.R.U32.HI R228, RZ, 0x10, R9 ;  /* 0x00000010ffe47819 */ /* 0x000fe20000011609 */
[----:B------:R-:W-:Y:S01]  /*0d10*/  IMAD.MOV.U32 R243, RZ, RZ, R14 ;  /* 0x000000fffff37224 */ /* 0x000fe200078e000e */
[----:B------:R-:W-:Y:S01]  /*0d20*/  SHF.R.U64 R225, R12, 0x10, R13 ;  /* 0x000000100ce17819 */ /* 0x000fe2000000120d */
[----:B--2---:R-:W-:Y:S01]  /*0d30*/  IMAD.U32 R0, R149, 0x10000, RZ ;  /* 0x0001000095007824 */ /* 0x004fe200078e00ff */
[----:B------:R1:W-:Y:S01]  /*0d40*/  STL [R1+0x2c], R4 ;  /* 0x00002c0401007387 */ /* 0x0003e20000100800 */
[----:B------:R-:W-:Y:S01]  /*0d50*/  SHF.R.U64 R224, R10, 0x10, R11 ;  /* 0x000000100ae07819 */ /* 0x000fe2000000120b */
[----:B------:R-:W-:Y:S01]  /*0d60*/  IMAD.MOV.U32 R239, RZ, RZ, R15 ;  /* 0x000000ffffef7224 */ /* 0x000fe200078e000f */
[----:B------:R-:W-:Y:S01]  /*0d70*/  SHF.R.U32.HI R220, RZ, 0x10, R11 ;  /* 0x00000010ffdc7819 */ /* 0x000fe2000001160b */
[----:B------:R2:W-:Y:S01]  /*0d80*/  STL [R1+0x24], R0 ;  /* 0x0000240001007387 */ /* 0x0005e20000100800 */
[----:B0-----:R-:W-:Y:S01]  /*0d90*/  SHF.L.U32 R5, R28, 0x10, RZ ;  /* 0x000000101c057819 */ /* 0x001fe200000006ff */
[----:B------:R-:W-:Y:S01]  /*0da0*/  IMAD.MOV.U32 R234, RZ, RZ, R8 ;  /* 0x000000ffffea7224 */ /* 0x000fe200078e0008 */
[----:B------:R-:W-:Y:S01]  /*0db0*/  SHF.R.U32.HI R245, RZ, 0x10, R19 ;  /* 0x00000010fff57819 */ /* 0x000fe20000011613 */
[----:B------:R-:W-:Y:S01]  /*0dc0*/  IMAD.MOV.U32 R223, RZ, RZ, R13 ;  /* 0x000000ffffdf7224 */ /* 0x000fe200078e000d */
[----:B------:R-:W-:Y:S01]  /*0dd0*/  MOV R246, R17 ;  /* 0x0000001100f67202 */ /* 0x000fe20000000f00 */
[----:B-1----:R-:W-:Y:S01]  /*0de0*/  IMAD.U32 R4, R150, 0x10000, RZ ;  /* 0x0001000096047824 */ /* 0x002fe200078e00ff */
[----:B------:R0:W-:Y:S01]  /*0df0*/  STL [R1+0x38], R5 ;  /* 0x0000380501007387 */ /* 0x0001e20000100800 */
[----:B------:R-:W-:Y:S01]  /*0e00*/  SHF.R.U64 R241, R14, 0x10, R15 ;  /* 0x000000100ef17819 */ /* 0x000fe2000000120f */
[----:B------:R-:W-:Y:S01]  /*0e10*/  IMAD.MOV.U32 R226, RZ, RZ, R10 ;  /* 0x000000ffffe27224 */ /* 0x000fe200078e000a */
[----:B------:R-:W-:Y:S01]  /*0e20*/  SHF.R.U32.HI R236, RZ, 0x10, R7 ;  /* 0x00000010ffec7819 */ /* 0x000fe20000011607 */
[----:B--2---:R-:W-:Y:S01]  /*0e30*/  IMAD.U32 R0, R30, 0x10000, RZ ;  /* 0x000100001e007824 */ /* 0x004fe200078e00ff */
[----:B------:R1:W-:Y:S01]  /*0e40*/  STL [R1+0x30], R4 ;  /* 0x0000300401007387 */ /* 0x0003e20000100800 */
[----:B------:R-:W-:Y:S01]  /*0e50*/  SHF.R.U64 R232, R8, 0x10, R9 ;  /* 0x0000001008e87819 */ /* 0x000fe20000001209 */
[----:B------:R-:W-:Y:S01]  /*0e60*/  IMAD.MOV.U32 R193, RZ, RZ, 0x1 ;  /* 0x00000001ffc17424 */ /* 0x000fe200078e00ff */
[----:B------:R-:W-:Y:S01]  /*0e70*/  SHF.R.U32.HI R221, RZ, 0x10, R13 ;  /* 0x00000010ffdd7819 */ /* 0x000fe2000001160d */
[----:B------:R2:W-:Y:S01]  /*0e80*/  STL [R1+0x28], R0 ;  /* 0x0000280001007387 */ /* 0x0005e20000100800 */
[----:B0-----:R-:W-:Y:S01]  /*0e90*/  SHF.L.U32 R5, R148, 0x10, RZ ;  /* 0x0000001094057819 */ /* 0x001fe200000006ff */
[----:B------:R-:W-:Y:S01]  /*0ea0*/  IMAD.MOV.U32 R37, RZ, RZ, RZ ;  /* 0x000000ffff257224 */ /* 0x000fe200078e00ff */
[----:B------:R-:W-:Y:S01]  /*0eb0*/  MOV R222, R11 ;  /* 0x0000000b00de7202 */ /* 0x000fe20000000f00 */
[----:B------:R-:W-:Y:S01]  /*0ec0*/  IMAD.U32 R249, R249, 0x10000, RZ ;  /* 0x00010000f9f97824 */ /* 0x000fe200078e00ff */
[----:B------:R-:W-:Y:S01]  /*0ed0*/  SHF.L.U32 R251, R251, 0x10, RZ ;  /* 0x00000010fbfb7819 */ /* 0x000fe200000006ff */
[----:B-1----:R-:W-:Y:S01]  /*0ee0*/  IMAD.U32 R4, R31, 0x10000, RZ ;  /* 0x000100001f047824 */ /* 0x002fe200078e00ff */
[----:B------:R0:W-:Y:S01]  /*0ef0*/  STL [R1+0x20], R5 ;  /* 0x0000200501007387 */ /* 0x0001e20000100800 */
[----:B------:R-:W-:Y:S01]  /*0f00*/  IMAD.U32 R247, R247, 0x10000, RZ ;  /* 0x00010000f7f77824 */ /* 0x000fe200078e00ff */
[----:B------:R-:W-:Y:S01]  /*0f10*/  SHF.L.U32 R245, R245, 0x10, RZ ;  /* 0x00000010f5f57819 */ /* 0x000fe200000006ff */
[----:B--2---:R-:W-:Y:S01]  /*0f20*/  IMAD.U32 R0, R35, 0x10000, RZ ;  /* 0x0001000023007824 */ /* 0x004fe200078e00ff */
[----:B------:R1:W-:Y:S01]  /*0f30*/  STL [R1+0x1c], R4 ;  /* 0x00001c0401007387 */ /* 0x0003e20000100800 */
[----:B------:R-:W-:Y:S01]  /*0f40*/  IMAD.U32 R250, R250, 0x10000, RZ ;  /* 0x00010000fafa7824 */ /* 0x000fe200078e00ff */
[----:B------:R-:W-:Y:S01]  /*0f50*/  SHF.L.U32 R246, R246, 0x10, RZ ;  /* 0x00000010f6f67819 */ /* 0x000fe200000006ff */
[----:B------:R-:W-:Y:S01]  /*0f60*/  IMAD.U32 R248, R248, 0x10000, RZ ;  /* 0x00010000f8f87824 */ /* 0x000fe200078e00ff */
[----:B------:R2:W-:Y:S01]  /*0f70*/  STL [R1+0x14], R0 ;  /* 0x0000140001007387 */ /* 0x0005e20000100800 */
[----:B------:R-:W-:Y:S01]  /*0f80*/  IMAD.U32 R244, R244, 0x10000, RZ ;  /* 0x00010000f4f47824 */ /* 0x000fe200078e00ff */
[----:B0-----:R-:W-:Y:S01]  /*0f90*/  SHF.L.U32 R5, R32, 0x10, RZ ;  /* 0x0000001020057819 */ /* 0x001fe200000006ff */
[----:B------:R-:W-:Y:S01]  /*0fa0*/  IMAD.U32 R243, R243, 0x10000, RZ ;  /* 0x00010000f3f37824 */ /* 0x000fe200078e00ff */
[----:B------:R-:W-:Y:S01]  /*0fb0*/  SHF.L.U32 R241, R241, 0x10, RZ ;  /* 0x00000010f1f17819 */ /* 0x000fe200000006ff */
        /* <DEDUP_REMOVED lines=27> */
[----:B------:R0:W-:Y:S01]  /*1170*/  STL [R1], R0 ;  /* 0x0000000001007387 */ /* 0x0001e20000100800 */
[----:B------:R-:W-:-:S02]  /*1180*/  IMAD.U32 R225, R225, 0x10000, RZ ;  /* 0x00010000e1e17824 */ /* 0x000fc400078e00ff */
[----:B------:R-:W-:Y:S02]  /*1190*/  IMAD.U32 R223, R223, 0x10000, RZ ;  /* 0x00010000dfdf7824 */ /* 0x000fe400078e00ff */
[----:B------:R-:W-:Y:S02]  /*11a0*/  IMAD.U32 R226, R226, 0x10000, RZ ;  /* 0x00010000e2e27824 */ /* 0x000fe400078e00ff */
[----:B------:R-:W-:Y:S02]  /*11b0*/  IMAD.U32 R224, R224, 0x10000, RZ ;  /* 0x00010000e0e07824 */ /* 0x000fe400078e00ff */
[----:B------:R-:W-:-:S07]  /*11c0*/  IMAD.U32 R220, R220, 0x10000, RZ ;  /* 0x00010000dcdc7824 */ /* 0x000fce00078e00ff */
.L_x_229:
[----:B0---4-:R-:W0:Y:S01]  /*11d0*/  LDC.64 R4, c[0x0][0x258] ;  /* 0x00009600ff047b82 */ /* 0x011e220000000a00 */
[----:B--23--:R-:W1:Y:S01]  /*11e0*/  S2R R150, SR_TID.X ;  /* 0x0000000000967919 */ /* 0x00ce620000002100 */
[----:B------:R-:W-:-:S06]  /*11f0*/  LOP3.LUT P2, RZ, R3, 0x8, RZ, 0xc0, !PT ;  /* 0x0000000803ff7812 */ /* 0x000fcc000784c0ff */
[----:B------:R-:W2:Y:S01]  /*1200*/  LDC.64 R148, c[0x0][0x250] ;  /* 0x00009400ff947b82 */ /* 0x000ea20000000a00 */
[----:B------:R-:W-:-:S07]  /*1210*/  IMAD.U32 R219, RZ, RZ, UR22 ;  /* 0x00000016ffdb7e24 */ /* 0x000fce000f8e00ff */
[----:B------:R-:W3:Y:S01]  /*1220*/  LDC.U8 R252, c[0x0][0x2a0] ;  /* 0x0000a800fffc7b82 */ /* 0x000ee20000000000 */
[----:B0-----:R-:W-:-:S06]  /*1230*/  IMAD.WIDE R4, R2, 0x4, R4 ;  /* 0x0000000402047825 */ /* 0x001fcc00078e0204 */
[----:B------:R0:W5:Y:S01]  /*1240*/  LDG.E R4, desc[UR4][R4.64] ;  /* 0x0000000404047981 */ /* 0x000162000c1e1900 */
[----:B--2---:R-:W-:Y:S01]  /*1250*/  IMAD.WIDE R148, R2, 0x4, R148 ;  /* 0x0000000402947825 */ /* 0x004fe200078e0294 */
[----:B-1----:R-:W-:-:S05]  /*1260*/  LOP3.LUT R150, R150, 0xff, RZ, 0xc0, !PT ;  /* 0x000000ff96967812 */ /* 0x002fca00078ec0ff */
[----:B------:R1:W5:Y:S01]  /*1270*/  LDG.E R149, desc[UR4][R148.64] ;  /* 0x0000000494957981 */ /* 0x000362000c1e1900 */
[----:B0-----:R-:W-:-:S05]  /*1280*/  IMAD R5, R2, R219, RZ ;  /* 0x000000db02057224 */ /* 0x001fca00078e02ff */
[----:B-1----:R-:W-:-:S04]  /*1290*/  SHF.R.S32.HI R148, RZ, 0x1f, R5 ;  /* 0x0000001fff947819 */ /* 0x002fc80000011405 */
[----:B------:R-:W-:Y:S01]  /*12a0*/  LEA.HI R5, R148, R5, RZ, 0x2 ;  /* 0x0000000594057211 */ /* 0x000fe200078f10ff */
[----:B------:R-:W-:Y:S03]  /*12b0*/  BSSY B0, `(.L_x_187) ;  /* 0x000006a000007945 */ /* 0x000fe60003800000 */
[----:B------:R-:W-:Y:S01]  /*12c0*/  LEA.HI.SX32 R5, R5, R150, 0x1e ;  /* 0x0000009605057211 */ /* 0x000fe200078ff2ff */
[----:B------:R-:W-:Y:S01]  /*12d0*/  HFMA2.MMA R148, -RZ, RZ, 0, 0 ;  /* 0x00000000ff947435 */ /* 0x000fe200000001ff */
[----:B------:R-:W-:-:S03]  /*12e0*/  IMAD.MOV.U32 R192, RZ, RZ, RZ ;  /* 0x000000ffffc07224 */ /* 0x000fc600078e00ff */
[----:B------:R-:W-:Y:S01]  /*12f0*/  IMAD.MOV.U32 R189, RZ, RZ, R5 ;  /* 0x000000ffffbd7224 */ /* 0x000fe200078e0005 */
[----:B---3--:R-:W-:Y:S06]  /*1300*/  @!P2 BRA `(.L_x_188) ;  /* 0x000000040090a947 */ /* 0x008fec0003800000 */
[----:B------:R-:W-:Y:S01]  /*1310*/  ISETP.NE.U32.AND P2, PT, RZ, UR8, PT ;  /* 0x00000008ff007c0c */ /* 0x000fe2000bf45070 */
[----:B------:R-:W0:Y:S01]  /*1320*/  LDC.64 R10, c[0x0][0x2b8] ;  /* 0x0000ae00ff0a7b82 */ /* 0x000e220000000a00 */
[----:B------:R-:W2:Y:S02]  /*1330*/  LDL R216, [R1+0x50] ;  /* 0x0000500001d87983 */ /* 0x000ea40000100800 */
[----:B------:R-:W-:Y:S02]  /*1340*/  ISETP.NE.AND.EX P2, PT, RZ, UR9, PT, P2 ;  /* 0x00000009ff007c0c */ /* 0x000fe4000bf45320 */
[C---:B------:R-:W-:Y:S01]  /*1350*/  SHF.L.U32 R190, R5.reuse, 0x2, RZ ;  /* 0x0000000205be7819 */ /* 0x040fe200000006ff */
[----:B------:R-:W3:Y:S01]  /*1360*/  LDL R215, [R1+0x54] ;  /* 0x0000540001d77983 */ /* 0x000ee20000100800 */
[C---:B------:R-:W-:Y:S01]  /*1370*/  SHF.L.U64.HI R0, R5.reuse, 0x2, RZ ;  /* 0x0000000205007819 */ /* 0x040fe200000102ff */
[----:B------:R-:W1:Y:S02]  /*1380*/  LDC.64 R150, c[0x0][0x2c0] ;  /* 0x0000b000ff967b82 */ /* 0x000e640000000a00 */
[----:B------:R-:W4:Y:S06]  /*1390*/  LDL R214, [R1+0x5c] ;  /* 0x00005c0001d67983 */ /* 0x000f2c0000100800 */
[----:B------:R-:W-:-:S04]  /*13a0*/  @P2 LEA R8, P3, R5, UR8, 0x3 ;  /* 0x0000000805082c11 */ /* 0x000fc8000f8618ff */
[----:B------:R-:W-:-:S05]  /*13b0*/  @P2 LEA.HI.X R9, R5, UR9, RZ, 0x3, P3 ;  /* 0x0000000905092c11 */ /* 0x000fca00098f1cff */
[----:B------:R0:W5:Y:S01]  /*13c0*/  @P2 LDG.E.64 R184, desc[UR4][R8.64] ;  /* 0x0000000408b82981 */ /* 0x000162000c1e1b00 */
[----:B------:R-:W-:-:S04]  /*13d0*/  ISETP.NE.U32.AND P2, PT, RZ, UR14, PT ;  /* 0x0000000eff007c0c */ /* 0x000fc8000bf45070 */
[----:B------:R-:W-:-:S13]  /*13e0*/  ISETP.NE.AND.EX P2, PT, RZ, UR15, PT, P2 ;  /* 0x0000000fff007c0c */ /* 0x000fda000bf45320 */
[----:B0-----:R-:W0:Y:S02]  /*13f0*/  @P2 LDC.64 R8, c[0x0][0x248] ;  /* 0x00009200ff082b82 */ /* 0x001e240000000a00 */
[----:B0-----:R-:W-:-:S05]  /*1400*/  @P2 IADD3 R8, P3, R190, R8, RZ ;  /* 0x00000008be082210 */ /* 0x001fca0007f7e0ff */
[----:B------:R-:W-:-:S05]  /*1410*/  @P2 IMAD.X R9, R0, 0x1, R9, P3 ;  /* 0x0000000100092824 */ /* 0x000fca00018e0609 */
[----:B------:R0:W5:Y:S01]  /*1420*/  @P2 LDG.E R6, desc[UR4][R8.64] ;  /* 0x0000000408062981 */ /* 0x000162000c1e1900 */
[----:B------:R-:W-:-:S04]  /*1430*/  IADD3 R190, P2, R190, UR12, RZ ;  /* 0x0000000cbebe7c10 */ /* 0x000fc8000ff5e0ff */
[----:B------:R-:W-:Y:S02]  /*1440*/  IADD3.X R191, R0, UR13, RZ, P2, !PT ;  /* 0x0000000d00bf7c10 */ /* 0x000fe400097fe4ff */
[C---:B0-----:R-:W-:Y:S01]  /*1450*/  LEA R8, P2, R5.reuse, UR10, 0x3 ;  /* 0x0000000a05087c11 */ /* 0x041fe2000f8418ff */
[C---:B------:R-:W-:Y:S02]  /*1460*/  IMAD.WIDE.U32 R10, R5.reuse, 0x8, R10 ;  /* 0x00000008050a7825 */ /* 0x040fe400078e000a */
[----:B------:R0:W5:Y:S01]  /*1470*/  LDG.E R7, desc[UR4][R190.64] ;  /* 0x00000004be077981 */ /* 0x000162000c1e1900 */
[----:B------:R-:W-:-:S03]  /*1480*/  LEA.HI.X R9, R5, UR11, RZ, 0x3, P2 ;  /* 0x0000000b05097c11 */ /* 0x000fc600090f1cff */
[----:B------:R-:W2:Y:S04]  /*1490*/  LDG.E.64 R10, desc[UR4][R10.64] ;  /* 0x000000040a0a7981 */ /* 0x000ea8000c1e1b00 */
[----:B------:R-:W3:Y:S01]  /*14a0*/  LDG.E.64 R8, desc[UR4][R8.64] ;  /* 0x0000000408087981 */ /* 0x000ee2000c1e1b00 */
[----:B-1----:R-:W-:Y:S01]  /*14b0*/  IMAD.WIDE.U32 R150, R5, 0x8, R150 ;  /* 0x0000000805967825 */ /* 0x002fe200078e0096 */
[----:B------:R-:W-:-:S04]  /*14c0*/  ISETP.NE.AND P2, PT, R252, RZ, PT ;  /* 0x000000fffc00720c */ /* 0x000fc80003f45270 */
[----:B-----5:R-:W-:Y:S01]  /*14d0*/  FSEL R0, R149, RZ, !P2 ;  /* 0x000000ff95007208 */ /* 0x020fe20005000000 */
[----:B------:R-:W4:Y:S01]  /*14e0*/  LDG.E.64 R150, desc[UR4][R150.64] ;  /* 0x0000000496967981 */ /* 0x000f22000c1e1b00 */
[--C-:B---3--:R-:W-:Y:S01]  /*14f0*/  SHF.R.U64 R148, R8, 0x10, R9.reuse ;  /* 0x0000001008947819 */ /* 0x108fe20000001209 */
[----:B------:R-:W-:Y:S01]  /*1500*/  IMAD.MOV.U32 R192, RZ, RZ, R8 ;  /* 0x000000ffffc07224 */ /* 0x000fe200078e0008 */
[----:B------:R-:W-:Y:S02]  /*1510*/  MOV R189, R9 ;  /* 0x0000000900bd7202 */ /* 0x000fe40000000f00 */
[----:B0-----:R-:W-:Y:S01]  /*1520*/  SHF.R.U32.HI R190, RZ, 0x10, R9 ;  /* 0x00000010ffbe7819 */ /* 0x001fe20000011609 */
[----:B------:R-:W-:Y:S01]  /*1530*/  IMAD.U32 R9, R148, 0x10000, RZ ;  /* 0x0001000094097824 */ /* 0x000fe200078e00ff */
[----:B------:R-:W-:Y:S01]  /*1540*/  SHF.L.U32 R189, R189, 0x10, RZ ;  /* 0x00000010bdbd7819 */ /* 0x000fe200000006ff */
[----:B------:R-:W-:Y:S02]  /*1550*/  IMAD.U32 R8, R192, 0x10000, RZ ;  /* 0x00010000c0087824 */ /* 0x000fe400078e00ff */
[----:B------:R-:W-:-:S02]  /*1560*/  IMAD.U32 R148, R190, 0x10000, RZ ;  /* 0x00010000be947824 */ /* 0x000fc400078e00ff */
[C---:B------:R-:W-:Y:S01]  /*1570*/  FADD.FTZ R9, -R0.reuse, R9 ;  /* 0x0000000900097221 */ /* 0x040fe20000010100 */
[C---:B------:R-:W-:Y:S01]  /*1580*/  FADD.FTZ R8, -R0.reuse, R8 ;  /* 0x0000000800087221 */ /* 0x040fe20000010100 */
[C---:B------:R-:W-:Y:S01]  /*1590*/  FADD.FTZ R189, -R0.reuse, R189 ;  /* 0x000000bd00bd7221 */ /* 0x040fe20000010100 */
[----:B------:R-:W-:Y:S01]  /*15a0*/  FADD.FTZ R148, -R0, R148 ;  /* 0x0000009400947221 */ /* 0x000fe20000010100 */
[----:B--2---:R-:W-:-:S04]  /*15b0*/  IMAD.MOV.U32 R0, RZ, RZ, R10 ;  /* 0x000000ffff007224 */ /* 0x004fc800078e000a */
[----:B------:R-:W-:Y:S02]  /*15c0*/  IMAD.U32 R194, R0, 0x10000, RZ ;  /* 0x0001000000c27824 */ /* 0x000fe400078e00ff */
[----:B------:R-:W-:Y:S02]  /*15d0*/  FMUL.FTZ R0, R4, R8 ;  /* 0x0000000804007220 */ /* 0x000fe40000410000 */
[----:B------:R-:W2:Y:S01]  /*15e0*/  LDL R8, [R1+0x58] ;  /* 0x0000580001087983 */ /* 0x000ea20000100800 */
[----:B----4-:R-:W-:Y:S01]  /*15f0*/  SHF.R.U64 R191, R150, 0x10, R151 ;  /* 0x0000001096bf7819 */ /* 0x010fe20000001297 */
[----:B------:R-:W-:Y:S01]  /*1600*/  IMAD.MOV.U32 R192, RZ, RZ, R150 ;  /* 0x000000ffffc07224 */ /* 0x000fe200078e0096 */
[----:B------:R-:W-:-:S03]  /*1610*/  SHF.R.U64 R190, R10, 0x10, R11 ;  /* 0x000000100abe7819 */ /* 0x000fc6000000120b */
[----:B------:R-:W-:Y:S01]  /*1620*/  IMAD.U32 R191, R191, 0x10000, RZ ;  /* 0x00010000bfbf7824 */ /* 0x000fe200078e00ff */
[----:B------:R-:W-:Y:S01]  /*1630*/  SHF.L.U32 R192, R192, 0x10, RZ ;  /* 0x00000010c0c07819 */ /* 0x000fe200000006ff */
[----:B------:R-:W-:Y:S01]  /*1640*/  FMUL.FTZ R9, R4, R9 ;  /* 0x0000000904097220 */ /* 0x000fe20000410000 */
[----:B------:R-:W-:Y:S01]  /*1650*/  SHF.L.U32 R190, R190, 0x10, RZ ;  /* 0x00000010bebe7819 */ /* 0x000fe200000006ff */
[----:B------:R-:W-:-:S04]  /*1660*/  FMUL.FTZ R216, R216, R191 ;  /* 0x000000bfd8d87220 */ /* 0x000fc80000410000 */
[----:B------:R-:W-:Y:S01]  /*1670*/  FADD.FTZ R65, R65, R190 ;  /* 0x000000be41417221 */ /* 0x000fe20000010000 */
[-C--:B------:R-:W-:Y:S01]  /*1680*/  FFMA.FTZ R37, R9, R190.reuse, R37 ;  /* 0x000000be09257223 */ /* 0x080fe20000010025 */
[----:B------:R-:W-:Y:S02]  /*1690*/  FFMA.FTZ R216, R215, R190, R216 ;  /* 0x000000bed7d87223 */ /* 0x000fe400000100d8 */
[----:B------:R-:W3:Y:S01]  /*16a0*/  LDL R190, [R1+0x48] ;  /* 0x0000480001be7983 */ /* 0x000ee20000100800 */
[----:B------:R-:W-:Y:S01]  /*16b0*/  FADD.FTZ R64, R64, R194 ;  /* 0x000000c240407221 */ /* 0x000fe20000010000 */
[----:B------:R-:W-:Y:S01]  /*16c0*/  FFMA.FTZ R36, R0, R194, R36 ;  /* 0x000000c200247223 */ /* 0x000fe20000010024 */
[----:B------:R-:W-:Y:S01]  /*16d0*/  FADD.FTZ R120, R120, R192 ;  /* 0x000000c078787221 */ /* 0x000fe20000010000 */
[-C--:B------:R-:W-:Y:S01]  /*16e0*/  FFMA.FTZ R92, R0, R192.reuse, R92 ;  /* 0x000000c0005c7223 */ /* 0x080fe2000001005c */
[----:B--2---:R-:W-:Y:S02]  /*16f0*/  FMUL.FTZ R8, R8, R192 ;  /* 0x000000c008087220 */ /* 0x004fe40000410000 */
[----:B------:R-:W2:Y:S02]  /*1700*/  LDL R192, [R1+0x44] ;  /* 0x0000440001c07983 */ /* 0x000ea40000100800 */
[----:B------:R-:W-:-:S02]  /*1710*/  FFMA.FTZ R8, R214, R194, R8 ;  /* 0x000000c2d6087223 */ /* 0x000fc40000010008 */
[----:B------:R-:W4:Y:S04]  /*1720*/  LDL R214, [R1+0x4c] ;  /* 0x00004c0001d67983 */ /* 0x000f280000100800 */
[----:B------:R-:W2:Y:S01]  /*1730*/  LDL R194, [R1+0x40] ;  /* 0x0000400001c27983 */ /* 0x000ea20000100800 */
[----:B------:R-:W-:Y:S01]  /*1740*/  IMAD.MOV.U32 R150, RZ, RZ, R151 ;  /* 0x000000ffff967224 */ /* 0x000fe200078e0097 */
[----:B------:R-:W-:-:S03]  /*1750*/  MOV R10, R11 ;  /* 0x0000000b000a7202 */ /* 0x000fc60000000f00 */
[----:B------:R-:W-:Y:S01]  /*1760*/  IMAD.U32 R150, R150, 0x10000, RZ ;  /* 0x0001000096967824 */ /* 0x000fe200078e00ff */
[----:B------:R-:W-:Y:S01]  /*1770*/  SHF.R.U32.HI R151, RZ, 0x10, R151 ;  /* 0x00000010ff977819 */ /* 0x000fe20000011697 */
[----:B------:R-:W-:Y:S02]  /*1780*/  IMAD.U32 R215, R10, 0x10000, RZ ;  /* 0x000100000ad77824 */ /* 0x000fe400078e00ff */
[----:B------:R-:W-:Y:S01]  /*1790*/  FMUL.FTZ R10, R4, R189 ;  /* 0x000000bd040a7220 */ /* 0x000fe20000410000 */
[----:B------:R-:W-:Y:S01]  /*17a0*/  SHF.R.U32.HI R11, RZ, 0x10, R11 ;  /* 0x00000010ff0b7819 */ /* 0x000fe2000001160b */
[-C--:B---3--:R-:W-:Y:S01]  /*17b0*/  FMUL.FTZ R189, R190, R150.reuse ;  /* 0x00000096bebd7220 */ /* 0x088fe20000410000 */
[----:B------:R-:W-:Y:S01]  /*17c0*/  SHF.L.U32 R151, R151, 0x10, RZ ;  /* 0x0000001097977819 */ /* 0x000fe200000006ff */
[----:B------:R-:W-:Y:S01]  /*17d0*/  FADD.FTZ R66, R66, R215 ;  /* 0x000000d742427221 */ /* 0x000fe20000010000 */
[----:B------:R-:W-:Y:S01]  /*17e0*/  FFMA.FTZ R38, R10, R215, R38 ;  /* 0x000000d70a267223 */ /* 0x000fe20000010026 */
[----:B------:R-:W-:Y:S01]  /*17f0*/  FADD.FTZ R121, R121, R191 ;  /* 0x000000bf79797221 */ /* 0x000fe20000010000 */
[----:B------:R-:W-:Y:S01]  /*1800*/  FFMA.FTZ R93, R9, R191, R93 ;  /* 0x000000bf095d7223 */ /* 0x000fe2000001005d */
[----:B------:R-:W-:Y:S01]  /*1810*/  FADD.FTZ R122, R122, R150 ;  /* 0x000000967a7a7221 */ /* 0x000fe20000010000 */
[----:B------:R-:W-:Y:S01]  /*1820*/  FFMA.FTZ R94, R10, R150, R94 ;  /* 0x000000960a5e7223 */ /* 0x000fe2000001005e */
[----:B------:R-:W-:Y:S01]  /*1830*/  FADD.FTZ R123, R123, R151 ;  /* 0x000000977b7b7221 */ /* 0x000fe20000010000 */
[----:B----4-:R-:W-:Y:S01]  /*1840*/  FFMA.FTZ R215, R214, R215, R189 ;  /* 0x000000d7d6d77223 */ /* 0x010fe200000100bd */
[----:B------:R-:W-:-:S02]  /*1850*/  IMAD.U32 R214, R11, 0x10000, RZ ;  /* 0x000100000bd67824 */ /* 0x000fc400078e00ff */
[----:B------:R-:W-:Y:S01]  /*1860*/  FMUL.FTZ R11, R4, R148 ;  /* 0x00000094040b7220 */ /* 0x000fe20000410000 */
[----:B--2---:R-:W-:Y:S01]  /*1870*/  FMUL.FTZ R148, R194, R151 ;  /* 0x00000097c2947220 */ /* 0x004fe20000410000 */
[----:B------:R-:W-:Y:S02]  /*1880*/  FADD.FTZ R67, R67, R214 ;  /* 0x000000d643437221 */ /* 0x000fe40000010000 */
[-C--:B------:R-:W-:Y:S01]  /*1890*/  FFMA.FTZ R39, R11, R214.reuse, R39 ;  /* 0x000000d60b277223 */ /* 0x080fe20000010027 */
[----:B------:R-:W-:Y:S01]  /*18a0*/  FFMA.FTZ R214, R192, R214, R148 ;  /* 0x000000d6c0d67223 */ /* 0x000fe20000010094 */
[----:B------:R-:W-:Y:S01]  /*18b0*/  FADD.FTZ R148, RZ, R8 ;  /* 0x00000008ff947221 */ /* 0x000fe20000010000 */
[----:B------:R-:W-:-:S03]  /*18c0*/  FFMA.FTZ R192, R0, R8, RZ ;  /* 0x0000000800c07223 */ /* 0x000fc600000100ff */
[----:B------:R-:W-:Y:S01]  /*18d0*/  FADD.FTZ R148, R148, R216 ;  /* 0x000000d894947221 */ /* 0x000fe20000010000 */
[----:B------:R-:W-:-:S03]  /*18e0*/  FFMA.FTZ R192, R9, R216, R192 ;  /* 0x000000d809c07223 */ /* 0x000fc600000100c0 */
[----:B------:R-:W-:Y:S01]  /*18f0*/  FADD.FTZ R148, R148, R215 ;  /* 0x000000d794947221 */ /* 0x000fe20000010000 */
[----:B------:R-:W-:Y:S01]  /*1900*/  FFMA.FTZ R192, R10, R215, R192 ;  /* 0x000000d70ac07223 */ /* 0x000fe200000100c0 */
[----:B------:R-:W-:Y:S01]  /*1910*/  FFMA.FTZ R95, R11, R151, R95 ;  /* 0x000000970b5f7223 */ /* 0x000fe2000001005f */
[----:B------:R-:W-:Y:S02]  /*1920*/  VIADD R189, R5, 0x100 ;  /* 0x0000010005bd7836 */ /* 0x000fe40000000000 */
[----:B------:R-:W-:Y:S01]  /*1930*/  FADD.FTZ R148, R148, R214 ;  /* 0x000000d694947221 */ /* 0x000fe20000010000 */
[----:B------:R-:W-:-:S07]  /*1940*/  FFMA.FTZ R192, R11, R214, R192 ;  /* 0x000000d60bc07223 */ /* 0x000fce00000100c0 */
.L_x_188:
[----:B------:R-:W-:Y:S05]  /*1950*/  BSYNC B0 ;  /* 0x0000000000007941 */ /* 0x000fea0003800000 */
.L_x_187:
[----:B------:R-:W-:Y:S01]  /*1960*/  LOP3.LUT P2, RZ, R3, 0x4, RZ, 0xc0, !PT ;  /* 0x0000000403ff7812 */ /* 0x000fe2000784c0ff */
[----:B------:R-:W-:-:S12]  /*1970*/  BSSY B0, `(.L_x_189) ;  /* 0x000006a000007945 */ /* 0x000fd80003800000 */
[----:B------:R-:W-:Y:S05]  /*1980*/  @!P2 BRA `(.L_x_190) ;  /* 0x0000000400a0a947 */ /* 0x000fea0003800000 */
[----:B------:R-:W-:Y:S01]  /*1990*/  ISETP.NE.U32.AND P2, PT, RZ, UR8, PT ;  /* 0x00000008ff007c0c */ /* 0x000fe2000bf45070 */
[----:B------:R-:W0:Y:S01]  /*19a0*/  LDC.64 R150, c[0x0][0x2c0] ;  /* 0x0000b000ff967b82 */ /* 0x000e220000000a00 */
[----:B------:R-:W2:Y:S02]  /*19b0*/  LDL R213, [R1+0x38] ;  /* 0x0000380001d57983 */ /* 0x000ea40000100800 */
[----:B------:R-:W-:Y:S02]  /*19c0*/  ISETP.NE.AND.EX P2, PT, RZ, UR9, PT, P2 ;  /* 0x00000009ff007c0c */ /* 0x000fe4000bf45320 */
[C---:B------:R-:W-:Y:S01]  /*19d0*/  SHF.L.U32 R190, R189.reuse, 0x2, RZ ;  /* 0x00000002bdbe7819 */ /* 0x040fe200000006ff */
[----:B------:R1:W-:Y:S01]  /*19e0*/  STL [R1+0x64], R2 ;  /* 0x0000640201007387 */ /* 0x0003e20000100800 */
[C---:B------:R-:W-:Y:S01]  /*19f0*/  SHF.L.U64.HI R13, R189.reuse, 0x2, RZ ;  /* 0x00000002bd0d7819 */ /* 0x040fe200000102ff */
[----:B------:R-:W3:Y:S08]  /*1a00*/  LDC.64 R16, c[0x0][0x2b8] ;  /* 0x0000ae00ff107b82 */ /* 0x000ef00000000a00 */
[C---:B------:R-:W-:Y:S01]  /*1a10*/  @P2 LEA R14, P3, R189.reuse, UR8, 0x3 ;  /* 0x00000008bd0e2c11 */ /* 0x040fe2000f8618ff */
[----:B-1----:R-:W4:Y:S03]  /*1a20*/  LDL R2, [R1+0x3c] ;  /* 0x00003c0001027983 */ /* 0x002f260000100800 */
[----:B------:R-:W-:Y:S01]  /*1a30*/  @P2 LEA.HI.X R15, R189, UR9, RZ, 0x3, P3 ;  /* 0x00000009bd0f2c11 */ /* 0x000fe200098f1cff */
[----:B------:R1:W-:Y:S04]  /*1a40*/  STL [R1+0x60], R0 ;  /* 0x0000600001007387 */ /* 0x0003e80000100800 */
[----:B------:R3:W5:Y:S01]  /*1a50*/  @P2 LDG.E.64 R182, desc[UR4][R14.64] ;  /* 0x000000040eb62981 */ /* 0x000762000c1e1b00 */
[----:B------:R-:W-:-:S04]  /*1a60*/  ISETP.NE.U32.AND P2, PT, RZ, UR14, PT ;  /* 0x0000000eff007c0c */ /* 0x000fc8000bf45070 */
[----:B------:R-:W-:Y:S01]  /*1a70*/  ISETP.NE.AND.EX P2, PT, RZ, UR15, PT, P2 ;  /* 0x0000000fff007c0c */ /* 0x000fe2000bf45320 */
[C---:B0-----:R-:W-:Y:S01]  /*1a80*/  IMAD.WIDE.U32 R150, R189.reuse, 0x8, R150 ;  /* 0x00000008bd967825 */ /* 0x041fe200078e0096 */
[----:B-1----:R-:W4:Y:S03]  /*1a90*/  LDL R0, [R1+0x34] ;  /* 0x0000340001007983 */ /* 0x002f260000100800 */
[----:B---3--:R-:W-:Y:S02]  /*1aa0*/  IMAD.WIDE.U32 R16, R189, 0x8, R16 ;  /* 0x00000008bd107825 */ /* 0x008fe400078e0010 */
[----:B------:R-:W3:Y:S04]  /*1ab0*/  LDG.E.64 R150, desc[UR4][R150.64] ;  /* 0x0000000496967981 */ /* 0x000ee8000c1e1b00 */
[----:B------:R-:W4:Y:S02]  /*1ac0*/  LDG.E.64 R16, desc[UR4][R16.64] ;  /* 0x0000000410107981 */ /* 0x000f24000c1e1b00 */
[----:B------:R-:W0:Y:S02]  /*1ad0*/  @P2 LDC.64 R14, c[0x0][0x248] ;  /* 0x00009200ff0e2b82 */ /* 0x000e240000000a00 */
[----:B0-----:R-:W-:-:S05]  /*1ae0*/  @P2 IADD3 R14, P3, R190, R14, RZ ;  /* 0x0000000ebe0e2210 */ /* 0x001fca0007f7e0ff */
[----:B------:R-:W-:-:S05]  /*1af0*/  @P2 IMAD.X R15, R13, 0x1, R15, P3 ;  /* 0x000000010d0f2824 */ /* 0x000fca00018e060f */
[----:B------:R0:W5:Y:S01]  /*1b00*/  @P2 LDG.E R12, desc[UR4][R14.64] ;  /* 0x000000040e0c2981 */ /* 0x000162000c1e1900 */
[----:B------:R-:W-:-:S04]  /*1b10*/  IADD3 R190, P2, R190, UR12, RZ ;  /* 0x0000000cbebe7c10 */ /* 0x000fc8000ff5e0ff */
[----:B------:R-:W-:Y:S02]  /*1b20*/  IADD3.X R191, R13, UR13, RZ, P2, !PT ;  /* 0x0000000d0dbf7c10 */ /* 0x000fe400097fe4ff */
[----:B0-----:R-:W-:-:S03]  /*1b30*/  LEA R14, P2, R189, UR10, 0x3 ;  /* 0x0000000abd0e7c11 */ /* 0x001fc6000f8418ff */
[----:B------:R0:W5:Y:S01]  /*1b40*/  LDG.E R13, desc[UR4][R190.64] ;  /* 0x00000004be0d7981 */ /* 0x000162000c1e1900 */
[----:B------:R-:W-:-:S06]  /*1b50*/  LEA.HI.X R15, R189, UR11, RZ, 0x3, P2 ;  /* 0x0000000bbd0f7c11 */ /* 0x000fcc00090f1cff */
[----:B------:R-:W4:Y:S01]  /*1b60*/  LDG.E.64 R14, desc[UR4][R14.64] ;  /* 0x000000040e0e7981 */ /* 0x000f22000c1e1b00 */
[----:B------:R-:W-:-:S04]  /*1b70*/  ISETP.NE.AND P2, PT, R252, RZ, PT ;  /* 0x000000fffc00720c */ /* 0x000fc80003f45270 */
[----:B-----5:R-:W-:Y:S01]  /*1b80*/  FSEL R194, R149, RZ, !P2 ;  /* 0x000000ff95c27208 */ /* 0x020fe20005000000 */
[----:B---3--:R-:W-:-:S05]  /*1b90*/  IMAD.MOV.U32 R212, RZ, RZ, R150 ;  /* 0x000000ffffd47224 */ /* 0x008fca00078e0096 */
[----:B------:R-:W-:-:S05]  /*1ba0*/  SHF.L.U32 R212, R212, 0x10, RZ ;  /* 0x00000010d4d47819 */ /* 0x000fca00000006ff */
[----:B--2---:R-:W-:Y:S01]  /*1bb0*/  FMUL.FTZ R213, R213, R212 ;  /* 0x000000d4d5d57220 */ /* 0x004fe20000410000 */
[----:B------:R-:W-:Y:S01]  /*1bc0*/  FADD.FTZ R124, R124, R212 ;  /* 0x000000d47c7c7221 */ /* 0x000fe20000010000 */
[----:B----4-:R-:W-:Y:S01]  /*1bd0*/  IMAD.MOV.U32 R211, RZ, RZ, R14 ;  /* 0x000000ffffd37224 */ /* 0x010fe200078e000e */
[--C-:B0-----:R-:W-:Y:S02]  /*1be0*/  SHF.R.U64 R190, R14, 0x10, R15.reuse ;  /* 0x000000100ebe7819 */ /* 0x101fe4000000120f */
[----:B------:R-:W-:Y:S01]  /*1bf0*/  MOV R210, R15 ;  /* 0x0000000f00d27202 */ /* 0x000fe20000000f00 */
[----:B------:R-:W-:Y:S01]  /*1c00*/  IMAD.U32 R14, R211, 0x10000, RZ ;  /* 0x00010000d30e7824 */ /* 0x000fe200078e00ff */
[----:B------:R-:W-:Y:S01]  /*1c10*/  SHF.R.U32.HI R191, RZ, 0x10, R15 ;  /* 0x00000010ffbf7819 */ /* 0x000fe2000001160f */
[----:B------:R-:W-:Y:S01]  /*1c20*/  IMAD.U32 R15, R190, 0x10000, RZ ;  /* 0x00010000be0f7824 */ /* 0x000fe200078e00ff */
[----:B------:R-:W-:Y:S01]  /*1c30*/  SHF.L.U32 R190, R210, 0x10, RZ ;  /* 0x00000010d2be7819 */ /* 0x000fe200000006ff */
[----:B------:R-:W-:-:S02]  /*1c40*/  IMAD.MOV.U32 R210, RZ, RZ, R16 ;  /* 0x000000ffffd27224 */ /* 0x000fc400078e0010 */
[----:B------:R-:W-:Y:S02]  /*1c50*/  FADD.FTZ R14, -R194, R14 ;  /* 0x0000000ec20e7221 */ /* 0x000fe40000010100 */
[----:B------:R-:W-:Y:S02]  /*1c60*/  IMAD.U32 R210, R210, 0x10000, RZ ;  /* 0x00010000d2d27824 */ /* 0x000fe400078e00ff */
[----:B------:R-:W-:Y:S02]  /*1c70*/  FMUL.FTZ R14, R4, R14 ;  /* 0x0000000e040e7220 */ /* 0x000fe40000410000 */
[----:B------:R-:W-:Y:S02]  /*1c80*/  FFMA.FTZ R213, R2, R210, R213 ;  /* 0x000000d202d57223 */ /* 0x000fe400000100d5 */
[----:B------:R-:W-:Y:S01]  /*1c90*/  FFMA.FTZ R96, R14, R212, R96 ;  /* 0x000000d40e607223 */ /* 0x000fe20000010060 */
[----:B------:R0:W5:Y:S04]  /*1ca0*/  LDL.LU R2, [R1+0x64] ;  /* 0x0000640001027983 */ /* 0x0001680000300800 */
[----:B------:R-:W2:Y:S01]  /*1cb0*/  LDL R212, [R1+0x30] ;  /* 0x0000300001d47983 */ /* 0x000ea20000100800 */
[----:B------:R-:W-:Y:S01]  /*1cc0*/  IMAD.U32 R191, R191, 0x10000, RZ ;  /* 0x00010000bfbf7824 */ /* 0x000fe200078e00ff */
[----:B------:R-:W-:Y:S01]  /*1cd0*/  SHF.R.U64 R211, R150, 0x10, R151 ;  /* 0x0000001096d37819 */ /* 0x000fe20000001297 */
[C---:B------:R-:W-:Y:S01]  /*1ce0*/  FADD.FTZ R15, -R194.reuse, R15 ;  /* 0x0000000fc20f7221 */ /* 0x040fe20000010100 */
[C---:B------:R-:W-:Y:S01]  /*1cf0*/  FADD.FTZ R190, -R194.reuse, R190 ;  /* 0x000000bec2be7221 */ /* 0x040fe20000010100 */
[----:B------:R-:W-:Y:S01]  /*1d00*/  FADD.FTZ R194, -R194, R191 ;  /* 0x000000bfc2c27221 */ /* 0x000fe20000010100 */
[----:B------:R-:W-:Y:S01]  /*1d10*/  SHF.R.U64 R191, R16, 0x10, R17 ;  /* 0x0000001010bf7819 */ /* 0x000fe20000001211 */
[----:B------:R-:W-:Y:S01]  /*1d20*/  IMAD.U32 R211, R211, 0x10000, RZ ;  /* 0x00010000d3d37824 */ /* 0x000fe200078e00ff */
[----:B------:R-:W-:Y:S01]  /*1d30*/  MOV R16, R17 ;  /* 0x0000001100107202 */ /* 0x000fe20000000f00 */
[----:B------:R-:W-:Y:S01]  /*1d40*/  FMUL.FTZ R15, R4, R15 ;  /* 0x0000000f040f7220 */ /* 0x000fe20000410000 */
[----:B------:R-:W-:Y:S01]  /*1d50*/  SHF.L.U32 R191, R191, 0x10, RZ ;  /* 0x00000010bfbf7819 */ /* 0x000fe200000006ff */
[----:B------:R-:W-:Y:S01]  /*1d60*/  FADD.FTZ R68, R68, R210 ;  /* 0x000000d244447221 */ /* 0x000fe20000010000 */
[----:B------:R-:W-:Y:S01]  /*1d70*/  FFMA.FTZ R40, R14, R210, R40 ;  /* 0x000000d20e287223 */ /* 0x000fe20000010028 */
[----:B------:R-:W-:Y:S01]  /*1d80*/  FADD.FTZ R125, R125, R211 ;  /* 0x000000d37d7d7221 */ /* 0x000fe20000010000 */
[-C--:B------:R-:W-:Y:S01]  /*1d90*/  FFMA.FTZ R97, R15, R211.reuse, R97 ;  /* 0x000000d30f617223 */ /* 0x080fe20000010061 */
[----:B------:R-:W3:Y:S01]  /*1da0*/  LDL R210, [R1+0x2c] ;  /* 0x00002c0001d27983 */ /* 0x000ee20000100800 */
[----:B--2---:R-:W-:Y:S01]  /*1db0*/  FMUL.FTZ R212, R212, R211 ;  /* 0x000000d3d4d47220 */ /* 0x004fe20000410000 */
[----:B------:R-:W-:-:S02]  /*1dc0*/  IMAD.U32 R211, R16, 0x10000, RZ ;  /* 0x0001000010d37824 */ /* 0x000fc400078e00ff */
[----:B------:R-:W-:Y:S01]  /*1dd0*/  FMUL.FTZ R16, R4, R190 ;  /* 0x000000be04107220 */ /* 0x000fe20000410000 */
[----:B------:R-:W-:Y:S02]  /*1de0*/  FFMA.FTZ R212, R0, R191, R212 ;  /* 0x000000bf00d47223 */ /* 0x000fe400000100d4 */
[----:B------:R0:W5:Y:S04]  /*1df0*/  LDL.LU R0, [R1+0x60] ;  /* 0x0000600001007983 */ /* 0x0001680000300800 */
[----:B------:R-:W2:Y:S01]  /*1e00*/  LDL R190, [R1+0x28] ;  /* 0x0000280001be7983 */ /* 0x000ea20000100800 */
[----:B------:R-:W-:-:S04]  /*1e10*/  IMAD.MOV.U32 R150, RZ, RZ, R151 ;  /* 0x000000ffff967224 */ /* 0x000fc800078e0097 */
[----:B------:R-:W-:Y:S02]  /*1e20*/  IMAD.U32 R150, R150, 0x10000, RZ ;  /* 0x0001000096967824 */ /* 0x000fe400078e00ff */
[----:B------:R-:W-:Y:S01]  /*1e30*/  FADD.FTZ R70, R70, R211 ;  /* 0x000000d346467221 */ /* 0x000fe20000010000 */
[----:B------:R-:W-:Y:S01]  /*1e40*/  FFMA.FTZ R42, R16, R211, R42 ;  /* 0x000000d3102a7223 */ /* 0x000fe2000001002a */
[----:B------:R-:W-:Y:S01]  /*1e50*/  FADD.FTZ R69, R69, R191 ;  /* 0x000000bf45457221 */ /* 0x000fe20000010000 */
[----:B------:R-:W-:Y:S02]  /*1e60*/  FFMA.FTZ R41, R15, R191, R41 ;  /* 0x000000bf0f297223 */ /* 0x000fe40000010029 */
[----:B------:R-:W4:Y:S01]  /*1e70*/  LDL R191, [R1+0x24] ;  /* 0x0000240001bf7983 */ /* 0x000f220000100800 */
[----:B--2---:R-:W-:-:S04]  /*1e80*/  FMUL.FTZ R190, R190, R150 ;  /* 0x00000096bebe7220 */ /* 0x004fc80000410000 */
[----:B---3--:R-:W-:Y:S02]  /*1e90*/  FFMA.FTZ R211, R210, R211, R190 ;  /* 0x000000d3d2d37223 */ /* 0x008fe400000100be */
[----:B------:R-:W2:Y:S01]  /*1ea0*/  LDL R190, [R1+0x20] ;  /* 0x0000200001be7983 */ /* 0x000ea20000100800 */
[----:B------:R-:W-:Y:S02]  /*1eb0*/  SHF.R.U32.HI R151, RZ, 0x10, R151 ;  /* 0x00000010ff977819 */ /* 0x000fe40000011697 */
[----:B------:R-:W-:Y:S01]  /*1ec0*/  SHF.R.U32.HI R17, RZ, 0x10, R17 ;  /* 0x00000010ff117819 */ /* 0x000fe20000011611 */
[----:B------:R-:W-:Y:S01]  /*1ed0*/  FADD.FTZ R148, R148, R213 ;  /* 0x000000d594947221 */ /* 0x000fe20000010000 */
[----:B------:R-:W-:Y:S01]  /*1ee0*/  SHF.L.U32 R151, R151, 0x10, RZ ;  /* 0x0000001097977819 */ /* 0x000fe200000006ff */
[----:B------:R-:W-:Y:S01]  /*1ef0*/  FFMA.FTZ R192, R14, R213, R192 ;  /* 0x000000d50ec07223 */ /* 0x000fe200000100c0 */
[----:B------:R-:W-:Y:S01]  /*1f00*/  FADD.FTZ R126, R126, R150 ;  /* 0x000000967e7e7221 */ /* 0x000fe20000010000 */
[----:B------:R-:W-:-:S02]  /*1f10*/  IMAD.U32 R210, R17, 0x10000, RZ ;  /* 0x0001000011d27824 */ /* 0x000fc400078e00ff */
[----:B------:R-:W-:Y:S01]  /*1f20*/  FFMA.FTZ R98, R16, R150, R98 ;  /* 0x0000009610627223 */ /* 0x000fe20000010062 */
        /* <DEDUP_REMOVED lines=9> */
[----:B------:R-:W-:-:S02]  /*1fc0*/  VIADD R189, R189, 0x100 ;  /* 0x00000100bdbd7836 */ /* 0x000fc40000000000 */
[----:B--2---:R-:W-:-:S04]  /*1fd0*/  FMUL.FTZ R150, R190, R151 ;  /* 0x00000097be967220 */ /* 0x004fc80000410000 */
[----:B----4-:R-:W-:-:S04]  /*1fe0*/  FFMA.FTZ R210, R191, R210, R150 ;  /* 0x000000d2bfd27223 */ /* 0x010fc80000010096 */
[----:B------:R-:W-:Y:S01]  /*1ff0*/  FADD.FTZ R148, R148, R210 ;  /* 0x000000d294947221 */ /* 0x000fe20000010000 */
[----:B0-----:R-:W-:-:S07]  /*2000*/  FFMA.FTZ R192, R17, R210, R192 ;  /* 0x000000d211c07223 */ /* 0x001fce00000100c0 */
.L_x_190:
[----:B------:R-:W-:Y:S05]  /*2010*/  BSYNC B0 ;  /* 0x0000000000007941 */ /* 0x000fea0003800000 */
.L_x_189:
        /* <DEDUP_REMOVED lines=8> */
[----:B-----5:R1:W-:Y:S01]  /*20a0*/  STL [R1+0x64], R2 ;  /* 0x0000640201007387 */ /* 0x0203e20000100800 */
        /* <DEDUP_REMOVED lines=25> */
[----:B------:R-:W-:Y:S01]  /*2240*/  FSEL R194, R149, RZ, !P2 ;  /* 0x000000ff95c27208 */ /* 0x000fe20005000000 */
        /* <DEDUP_REMOVED lines=49> */
[----:B------:R-:W2:Y:S01]  /*2560*/  LDL R190, [R1] ;  /* 0x0000000001be7983 */ /* 0x000ea20000100800 */
        /* <DEDUP_REMOVED lines=22> */
.L_x_192:
[----:B------:R-:W-:Y:S05]  /*26d0*/  BSYNC B0 ;  /* 0x0000000000007941 */ /* 0x000fea0003800000 */
.L_x_191:
[----:B------:R-:W-:Y:S01]  /*26e0*/  LOP3.LUT P2, RZ, R3, 0x1, RZ, 0xc0, !PT ;  /* 0x0000000103ff7812 */ /* 0x000fe2000784c0ff */
[----:B------:R-:W-:-:S12]  /*26f0*/  BSSY B0, `(.L_x_193) ;  /* 0x000005e000007945 */ /* 0x000fd80003800000 */
[----:B------:R-:W-:Y:S05]  /*2700*/  @!P2 BRA `(.L_x_194) ;  /* 0x000000040070a947 */ /* 0x000fea0003800000 */
[----:B------:R-:W-:Y:S01]  /*2710*/  ISETP.NE.U32.AND P2, PT, RZ, UR8, PT ;  /* 0x00000008ff007c0c */ /* 0x000fe2000bf45070 */
[----:B------:R-:W0:Y:S03]  /*2720*/  LDC.64 R150, c[0x0][0x2c0] ;  /* 0x0000b000ff967b82 */ /* 0x000e260000000a00 */
[----:B------:R-:W-:Y:S02]  /*2730*/  ISETP.NE.AND.EX P2, PT, RZ, UR9, PT, P2 ;  /* 0x00000009ff007c0c */ /* 0x000fe4000bf45320 */
[C---:B------:R-:W-:Y:S02]  /*2740*/  SHF.L.U32 R190, R189.reuse, 0x2, RZ ;  /* 0x00000002bdbe7819 */ /* 0x040fe400000006ff */
[C---:B------:R-:W-:Y:S01]  /*2750*/  SHF.L.U64.HI R25, R189.reuse, 0x2, RZ ;  /* 0x00000002bd197819 */ /* 0x040fe200000102ff */
[----:B------:R-:W1:Y:S08]  /*2760*/  LDC.64 R28, c[0x0][0x2b8] ;  /* 0x0000ae00ff1c7b82 */ /* 0x000e700000000a00 */
[----:B------:R-:W-:-:S04]  /*2770*/  @P2 LEA R26, P3, R189, UR8, 0x3 ;  /* 0x00000008bd1a2c11 */ /* 0x000fc8000f8618ff */
[----:B------:R-:W-:-:S05]  /*2780*/  @P2 LEA.HI.X R27, R189, UR9, RZ, 0x3, P3 ;  /* 0x00000009bd1b2c11 */ /* 0x000fca00098f1cff */
[----:B------:R2:W5:Y:S01]  /*2790*/  @P2 LDG.E.64 R178, desc[UR4][R26.64] ;  /* 0x000000041ab22981 */ /* 0x000562000c1e1b00 */
[----:B------:R-:W-:-:S04]  /*27a0*/  ISETP.NE.U32.AND P2, PT, RZ, UR14, PT ;  /* 0x0000000eff007c0c */ /* 0x000fc8000bf45070 */
[----:B------:R-:W-:-:S13]  /*27b0*/  ISETP.NE.AND.EX P2, PT, RZ, UR15, PT, P2 ;  /* 0x0000000fff007c0c */ /* 0x000fda000bf45320 */
[----:B--2---:R-:W2:Y:S02]  /*27c0*/  @P2 LDC.64 R26, c[0x0][0x248] ;  /* 0x00009200ff1a2b82 */ /* 0x004ea40000000a00 */
[----:B--2---:R-:W-:-:S05]  /*27d0*/  @P2 IADD3 R26, P3, R190, R26, RZ ;  /* 0x0000001abe1a2210 */ /* 0x004fca0007f7e0ff */
[----:B------:R-:W-:-:S05]  /*27e0*/  @P2 IMAD.X R27, R25, 0x1, R27, P3 ;  /* 0x00000001191b2824 */ /* 0x000fca00018e061b */
[----:B------:R2:W5:Y:S01]  /*27f0*/  @P2 LDG.E R24, desc[UR4][R26.64] ;  /* 0x000000041a182981 */ /* 0x000562000c1e1900 */
[----:B------:R-:W-:-:S04]  /*2800*/  IADD3 R190, P2, R190, UR12, RZ ;  /* 0x0000000cbebe7c10 */ /* 0x000fc8000ff5e0ff */
[----:B------:R-:W-:Y:S02]  /*2810*/  IADD3.X R191, R25, UR13, RZ, P2, !PT ;  /* 0x0000000d19bf7c10 */ /* 0x000fe400097fe4ff */
[C---:B--2---:R-:W-:Y:S01]  /*2820*/  LEA R26, P2, R189.reuse, UR10, 0x3 ;  /* 0x0000000abd1a7c11 */ /* 0x044fe2000f8418ff */
[C---:B0-----:R-:W-:Y:S02]  /*2830*/  IMAD.WIDE.U32 R150, R189.reuse, 0x8, R150 ;  /* 0x00000008bd967825 */ /* 0x041fe400078e0096 */
[----:B------:R0:W5:Y:S01]  /*2840*/  LDG.E R25, desc[UR4][R190.64] ;  /* 0x00000004be197981 */ /* 0x000162000c1e1900 */
[C---:B------:R-:W-:Y:S01]  /*2850*/  LEA.HI.X R27, R189.reuse, UR11, RZ, 0x3, P2 ;  /* 0x0000000bbd1b7c11 */ /* 0x040fe200090f1cff */
[----:B-1----:R-:W-:Y:S01]  /*2860*/  IMAD.WIDE.U32 R28, R189, 0x8, R28 ;  /* 0x00000008bd1c7825 */ /* 0x002fe200078e001c */
[----:B------:R-:W-:Y:S01]  /*2870*/  ISETP.NE.AND P2, PT, R252, RZ, PT ;  /* 0x000000fffc00720c */ /* 0x000fe20003f45270 */
[----:B------:R-:W2:Y:S03]  /*2880*/  LDG.E.64 R150, desc[UR4][R150.64] ;  /* 0x0000000496967981 */ /* 0x000ea6000c1e1b00 */
[----:B-----5:R-:W-:Y:S01]  /*2890*/  FSEL R194, R149, RZ, !P2 ;  /* 0x000000ff95c27208 */ /* 0x020fe20005000000 */
[----:B------:R-:W0:Y:S04]  /*28a0*/  LDG.E.64 R26, desc[UR4][R26.64] ;  /* 0x000000041a1a7981 */ /* 0x000e28000c1e1b00 */
[----:B------:R-:W3:Y:S01]  /*28b0*/  LDG.E.64 R28, desc[UR4][R28.64] ;  /* 0x000000041c1c7981 */ /* 0x000ee2000c1e1b00 */
[----:B------:R-:W-:-:S02]  /*28c0*/  VIADD R189, R189, 0x100 ;  /* 0x00000100bdbd7836 */ /* 0x000fc40000000000 */
[----:B--2---:R-:W-:Y:S01]  /*28d0*/  IMAD.MOV.U32 R204, RZ, RZ, R150 ;  /* 0x000000ffffcc7224 */ /* 0x004fe200078e0096 */
[--C-:B0-----:R-:W-:Y:S01]  /*28e0*/  SHF.R.U64 R190, R26, 0x10, R27.reuse ;  /* 0x000000101abe7819 */ /* 0x101fe2000000121b */
[----:B------:R-:W-:Y:S01]  /*28f0*/  IMAD.MOV.U32 R203, RZ, RZ, R26 ;  /* 0x000000ffffcb7224 */ /* 0x000fe200078e001a */
[----:B------:R-:W-:Y:S02]  /*2900*/  MOV R198, R27 ;  /* 0x0000001b00c67202 */ /* 0x000fe40000000f00 */
[----:B------:R-:W-:Y:S01]  /*2910*/  SHF.R.U32.HI R191, RZ, 0x10, R27 ;  /* 0x00000010ffbf7819 */ /* 0x000fe2000001161b */
[----:B------:R-:W-:Y:S02]  /*2920*/  IMAD.U32 R26, R203, 0x10000, RZ ;  /* 0x00010000cb1a7824 */ /* 0x000fe400078e00ff */
[----:B------:R-:W-:Y:S01]  /*2930*/  IMAD.U32 R27, R190, 0x10000, RZ ;  /* 0x00010000be1b7824 */ /* 0x000fe200078e00ff */
[----:B------:R-:W-:Y:S01]  /*2940*/  SHF.L.U32 R190, R198, 0x10, RZ ;  /* 0x00000010c6be7819 */ /* 0x000fe200000006ff */
[----:B------:R-:W-:-:S02]  /*2950*/  IMAD.U32 R191, R191, 0x10000, RZ ;  /* 0x00010000bfbf7824 */ /* 0x000fc400078e00ff */
[----:B------:R-:W-:Y:S01]  /*2960*/  FADD.FTZ R26, -R194, R26 ;  /* 0x0000001ac21a7221 */ /* 0x000fe20000010100 */
[----:B------:R-:W-:Y:S01]  /*2970*/  SHF.R.U64 R203, R150, 0x10, R151 ;  /* 0x0000001096cb7819 */ /* 0x000fe20000001297 */
[----:B---3--:R-:W-:Y:S01]  /*2980*/  IMAD.MOV.U32 R198, RZ, RZ, R28 ;  /* 0x000000ffffc67224 */ /* 0x008fe200078e001c */
[----:B------:R-:W-:Y:S01]  /*2990*/  SHF.L.U32 R204, R204, 0x10, RZ ;  /* 0x00000010cccc7819 */ /* 0x000fe200000006ff */
[C---:B------:R-:W-:Y:S01]  /*29a0*/  FADD.FTZ R27, -R194.reuse, R27 ;  /* 0x0000001bc21b7221 */ /* 0x040fe20000010100 */
[C---:B------:R-:W-:Y:S01]  /*29b0*/  FADD.FTZ R190, -R194.reuse, R190 ;  /* 0x000000bec2be7221 */ /* 0x040fe20000010100 */
[----:B------:R-:W-:Y:S01]  /*29c0*/  FADD.FTZ R194, -R194, R191 ;  /* 0x000000bfc2c27221 */ /* 0x000fe20000010100 */
[----:B------:R-:W-:Y:S01]  /*29d0*/  SHF.R.U64 R191, R28, 0x10, R29 ;  /* 0x000000101cbf7819 */ /* 0x000fe2000000121d */
[----:B------:R-:W-:Y:S01]  /*29e0*/  FMUL.FTZ R26, R4, R26 ;  /* 0x0000001a041a7220 */ /* 0x000fe20000410000 */
[----:B------:R-:W-:Y:S02]  /*29f0*/  IMAD.MOV.U32 R150, RZ, RZ, R151 ;  /* 0x000000ffff967224 */ /* 0x000fe400078e0097 */
[----:B------:R-:W-:Y:S01]  /*2a00*/  FMUL.FTZ R205, R250, R204 ;  /* 0x000000ccfacd7220 */ /* 0x000fe20000410000 */
[----:B------:R-:W-:Y:S01]  /*2a10*/  IMAD.U32 R198, R198, 0x10000, RZ ;  /* 0x00010000c6c67824 */ /* 0x000fe200078e00ff */
[----:B------:R-:W-:Y:S01]  /*2a20*/  MOV R28, R29 ;  /* 0x0000001d001c7202 */ /* 0x000fe20000000f00 */
[----:B------:R-:W-:-:S02]  /*2a30*/  IMAD.U32 R203, R203, 0x10000, RZ ;  /* 0x00010000cbcb7824 */ /* 0x000fc400078e00ff */
[----:B------:R-:W-:Y:S01]  /*2a40*/  FMUL.FTZ R27, R4, R27 ;  /* 0x0000001b041b7220 */ /* 0x000fe20000410000 */
[----:B------:R-:W-:Y:S01]  /*2a50*/  SHF.R.U32.HI R151, RZ, 0x10, R151 ;  /* 0x00000010ff977819 */ /* 0x000fe20000011697 */
[----:B------:R-:W-:Y:S01]  /*2a60*/  FADD.FTZ R132, R132, R204 ;  /* 0x000000cc84847221 */ /* 0x000fe20000010000 */
[----:B------:R-:W-:Y:S01]  /*2a70*/  FFMA.FTZ R104, R26, R204, R104 ;  /* 0x000000cc1a687223 */ /* 0x000fe20000010068 */
[----:B------:R-:W-:Y:S01]  /*2a80*/  SHF.L.U32 R191, R191, 0x10, RZ ;  /* 0x00000010bfbf7819 */ /* 0x000fe200000006ff */
[----:B------:R-:W-:Y:S01]  /*2a90*/  FFMA.FTZ R205, R251, R198, R205 ;  /* 0x000000c6fbcd7223 */ /* 0x000fe200000100cd */
[-C--:B------:R-:W-:Y:S01]  /*2aa0*/  FMUL.FTZ R204, R248, R203.reuse ;  /* 0x000000cbf8cc7220 */ /* 0x080fe20000410000 */
[----:B------:R-:W-:Y:S01]  /*2ab0*/  IMAD.U32 R150, R150, 0x10000, RZ ;  /* 0x0001000096967824 */ /* 0x000fe200078e00ff */
[----:B------:R-:W-:Y:S01]  /*2ac0*/  SHF.R.U32.HI R29, RZ, 0x10, R29 ;  /* 0x00000010ff1d7819 */ /* 0x000fe2000001161d */
[----:B------:R-:W-:Y:S01]  /*2ad0*/  FADD.FTZ R133, R133, R203 ;  /* 0x000000cb85857221 */ /* 0x000fe20000010000 */
[----:B------:R-:W-:Y:S01]  /*2ae0*/  FFMA.FTZ R105, R27, R203, R105 ;  /* 0x000000cb1b697223 */ /* 0x000fe20000010069 */
[----:B------:R-:W-:-:S02]  /*2af0*/  IMAD.U32 R203, R28, 0x10000, RZ ;  /* 0x000100001ccb7824 */ /* 0x000fc400078e00ff */
[----:B------:R-:W-:Y:S01]  /*2b00*/  FMUL.FTZ R28, R4, R190 ;  /* 0x000000be041c7220 */ /* 0x000fe20000410000 */
[----:B------:R-:W-:Y:S01]  /*2b10*/  SHF.L.U32 R151, R151, 0x10, RZ ;  /* 0x0000001097977819 */ /* 0x000fe200000006ff */
[----:B------:R-:W-:Y:S01]  /*2b20*/  FFMA.FTZ R204, R249, R191, R204 ;  /* 0x000000bff9cc7223 */ /* 0x000fe200000100cc */
[----:B------:R-:W-:Y:S01]  /*2b30*/  FMUL.FTZ R190, R246, R150 ;  /* 0x00000096f6be7220 */ /* 0x000fe20000410000 */
[----:B------:R-:W-:Y:S01]  /*2b40*/  FADD.FTZ R148, R148, R205 ;  /* 0x000000cd94947221 */ /* 0x000fe20000010000 */
[----:B------:R-:W-:Y:S01]  /*2b50*/  FFMA.FTZ R192, R26, R205, R192 ;  /* 0x000000cd1ac07223 */ /* 0x000fe200000100c0 */
[----:B------:R-:W-:Y:S01]  /*2b60*/  FADD.FTZ R76, R76, R198 ;  /* 0x000000c64c4c7221 */ /* 0x000fe20000010000 */
[----:B------:R-:W-:Y:S01]  /*2b70*/  FFMA.FTZ R48, R26, R198, R48 ;  /* 0x000000c61a307223 */ /* 0x000fe20000010030 */
[----:B------:R-:W-:Y:S02]  /*2b80*/  IMAD.U32 R198, R29, 0x10000, RZ ;  /* 0x000100001dc67824 */ /* 0x000fe400078e00ff */
[----:B------:R-:W-:Y:S01]  /*2b90*/  FADD.FTZ R78, R78, R203 ;  /* 0x000000cb4e4e7221 */ /* 0x000fe20000010000 */
[-C--:B------:R-:W-:Y:S01]  /*2ba0*/  FFMA.FTZ R50, R28, R203.reuse, R50 ;  /* 0x000000cb1c327223 */ /* 0x080fe20000010032 */
[----:B------:R-:W-:Y:S01]  /*2bb0*/  FADD.FTZ R134, R134, R150 ;  /* 0x0000009686867221 */ /* 0x000fe20000010000 */
[----:B------:R-:W-:Y:S01]  /*2bc0*/  FFMA.FTZ R106, R28, R150, R106 ;  /* 0x000000961c6a7223 */ /* 0x000fe2000001006a */
[----:B------:R-:W-:Y:S01]  /*2bd0*/  FMUL.FTZ R29, R4, R194 ;  /* 0x000000c2041d7220 */ /* 0x000fe20000410000 */
[----:B------:R-:W-:Y:S01]  /*2be0*/  FFMA.FTZ R203, R247, R203, R190 ;  /* 0x000000cbf7cb7223 */ /* 0x000fe200000100be */
        /* <DEDUP_REMOVED lines=14> */
.L_x_194:
[----:B------:R-:W-:Y:S05]  /*2cd0*/  BSYNC B0 ;  /* 0x0000000000007941 */ /* 0x000fea0003800000 */
.L_x_193:
[----:B------:R-:W-:Y:S04]  /*2ce0*/  BSSY B0, `(.L_x_195) ;  /* 0x000005e000007945 */ /* 0x000fe80003800000 */
        /* <DEDUP_REMOVED lines=93> */
.L_x_196:
[----:B------:R-:W-:Y:S05]  /*32c0*/  BSYNC B0 ;  /* 0x0000000000007941 */ /* 0x000fea0003800000 */
.L_x_195:
        /* <DEDUP_REMOVED lines=29> */
[----:B------:R-:W-:Y:S01]  /*34a0*/  VIADD R189, R189, 0x100 ;  /* 0x00000100bdbd7836 */ /* 0x000fe20000000000 */
[----:B0-----:R-:W-:Y:S01]  /*34b0*/  SHF.R.U64 R191, R150, 0x10, R151 ;  /* 0x0000001096bf7819 */ /* 0x001fe20000001297 */
[----:B------:R-:W-:Y:S01]  /*34c0*/  IMAD.MOV.U32 R195, RZ, RZ, R150 ;  /* 0x000000ffffc37224 */ /* 0x000fe200078e0096 */
[----:B------:R-:W-:-:S02]  /*34d0*/  MOV R194, R151 ;  /* 0x0000009700c27202 */ /* 0x000fc40000000f00 */
[----:B------:R-:W-:Y:S01]  /*34e0*/  SHF.R.U32.HI R151, RZ, 0x10, R151 ;  /* 0x00000010ff977819 */ /* 0x000fe20000011697 */
[----:B------:R-:W-:Y:S01]  /*34f0*/  IMAD.U32 R195, R195, 0x10000, RZ ;  /* 0x00010000c3c37824 */ /* 0x000fe200078e00ff */
[----:B------:R-:W-:Y:S01]  /*3500*/  SHF.L.U32 R150, R194, 0x10, RZ ;  /* 0x00000010c2967819 */ /* 0x000fe200000006ff */
[----:B------:R-:W-:Y:S01]  /*3510*/  IMAD.U32 R191, R191, 0x10000, RZ ;  /* 0x00010000bfbf7824 */ /* 0x000fe200078e00ff */
[----:B--2---:R-:W-:Y:S01]  /*3520*/  SHF.R.U64 R194, R154, 0x10, R155 ;  /* 0x000000109ac27819 */ /* 0x004fe2000000129b */
[----:B------:R-:W-:Y:S02]  /*3530*/  IMAD.MOV.U32 R196, RZ, RZ, R154 ;  /* 0x000000ffffc47224 */ /* 0x000fe400078e009a */
[----:B------:R-:W-:Y:S02]  /*3540*/  IMAD.U32 R151, R151, 0x10000, RZ ;  /* 0x0001000097977824 */ /* 0x000fe400078e00ff */
[----:B---3--:R-:W-:Y:S02]  /*3550*/  IMAD.MOV.U32 R154, RZ, RZ, R156 ;  /* 0x000000ffff9a7224 */ /* 0x008fe400078e009c */
[C---:B------:R-:W-:Y:S01]  /*3560*/  FADD.FTZ R195, -R158.reuse, R195 ;  /* 0x000000c39ec37221 */ /* 0x040fe20000010100 */
[C---:B------:R-:W-:Y:S01]  /*3570*/  FADD.FTZ R191, -R158.reuse, R191 ;  /* 0x000000bf9ebf7221 */ /* 0x040fe20000010100 */
[C---:B------:R-:W-:Y:S01]  /*3580*/  FADD.FTZ R150, -R158.reuse, R150 ;  /* 0x000000969e967221 */ /* 0x040fe20000010100 */
[----:B------:R-:W-:Y:S01]  /*3590*/  FADD.FTZ R158, -R158, R151 ;  /* 0x000000979e9e7221 */ /* 0x000fe20000010100 */
[----:B------:R-:W-:-:S02]  /*35a0*/  MOV R190, R155 ;  /* 0x0000009b00be7202 */ /* 0x000fc40000000f00 */
[----:B------:R-:W-:Y:S02]  /*35b0*/  SHF.R.U32.HI R151, RZ, 0x10, R155 ;  /* 0x00000010ff977819 */ /* 0x000fe4000001169b */
[----:B------:R-:W-:Y:S02]  /*35c0*/  SHF.L.U32 R252, R154, 0x10, RZ ;  /* 0x000000109afc7819 */ /* 0x000fe400000006ff */
[--C-:B------:R-:W-:Y:S01]  /*35d0*/  SHF.R.U64 R155, R156, 0x10, R157.reuse ;  /* 0x000000109c9b7819 */ /* 0x100fe2000000129d */
[----:B------:R-:W-:Y:S02]  /*35e0*/  IMAD.U32 R196, R196, 0x10000, RZ ;  /* 0x00010000c4c47824 */ /* 0x000fe400078e00ff */
[----:B------:R-:W-:Y:S01]  /*35f0*/  FMUL.FTZ R154, R4, R195 ;  /* 0x000000c3049a7220 */ /* 0x000fe20000410000 */
[----:B------:R-:W-:Y:S01]  /*3600*/  FMUL.FTZ R201, R234, R252 ;  /* 0x000000fceac97220 */ /* 0x000fe20000410000 */
[--C-:B------:R-:W-:Y:S02]  /*3610*/  IMAD.MOV.U32 R156, RZ, RZ, R157.reuse ;  /* 0x000000ffff9c7224 */ /* 0x100fe400078e009d */
[----:B------:R-:W-:Y:S01]  /*3620*/  IMAD.U32 R195, R155, 0x10000, RZ ;  /* 0x000100009bc37824 */ /* 0x000fe200078e00ff */
[----:B------:R-:W-:Y:S01]  /*3630*/  SHF.R.U32.HI R157, RZ, 0x10, R157 ;  /* 0x00000010ff9d7819 */ /* 0x000fe2000001169d */
[----:B------:R-:W-:Y:S01]  /*3640*/  FADD.FTZ R84, R84, R196 ;  /* 0x000000c454547221 */ /* 0x000fe20000010000 */
[-C--:B------:R-:W-:Y:S01]  /*3650*/  FFMA.FTZ R56, R154, R196.reuse, R56 ;  /* 0x000000c49a387223 */ /* 0x080fe20000010038 */
[----:B------:R-:W-:Y:S01]  /*3660*/  FFMA.FTZ R201, R235, R196, R201 ;  /* 0x000000c4ebc97223 */ /* 0x000fe200000100c9 */
[----:B------:R-:W-:Y:S01]  /*3670*/  SHF.L.U32 R194, R194, 0x10, RZ ;  /* 0x00000010c2c27819 */ /* 0x000fe200000006ff */
[----:B------:R-:W-:Y:S01]  /*3680*/  FMUL.FTZ R155, R4, R191 ;  /* 0x000000bf049b7220 */ /* 0x000fe20000410000 */
[----:B------:R-:W-:Y:S01]  /*3690*/  FMUL.FTZ R196, R232, R195 ;  /* 0x000000c3e8c47220 */ /* 0x000fe20000410000 */
[----:B------:R-:W-:-:S02]  /*36a0*/  IMAD.U32 R191, R156, 0x10000, RZ ;  /* 0x000100009cbf7824 */ /* 0x000fc400078e00ff */
[----:B------:R-:W-:Y:S01]  /*36b0*/  FMUL.FTZ R156, R4, R150 ;  /* 0x00000096049c7220 */ /* 0x000fe20000410000 */
[----:B------:R-:W-:Y:S01]  /*36c0*/  FADD.FTZ R141, R141, R195 ;  /* 0x000000c38d8d7221 */ /* 0x000fe20000010000 */
[----:B------:R-:W-:Y:S01]  /*36d0*/  FFMA.FTZ R113, R155, R195, R113 ;  /* 0x000000c39b717223 */ /* 0x000fe20000010071 */
[----:B------:R-:W-:Y:S01]  /*36e0*/  SHF.L.U32 R150, R157, 0x10, RZ ;  /* 0x000000109d967819 */ /* 0x000fe200000006ff */
[----:B------:R-:W-:Y:S01]  /*36f0*/  FFMA.FTZ R196, R233, R194, R196 ;  /* 0x000000c2e9c47223 */ /* 0x000fe200000100c4 */
[----:B------:R-:W-:Y:S02]  /*3700*/  IMAD.U32 R190, R190, 0x10000, RZ ;  /* 0x00010000bebe7824 */ /* 0x000fe400078e00ff */
[----:B------:R-:W-:Y:S01]  /*3710*/  FMUL.FTZ R195, R230, R191 ;  /* 0x000000bfe6c37220 */ /* 0x000fe20000410000 */
[----:B------:R-:W-:Y:S01]  /*3720*/  FADD.FTZ R148, R148, R201 ;  /* 0x000000c994947221 */ /* 0x000fe20000010000 */
[----:B------:R-:W-:Y:S01]  /*3730*/  FFMA.FTZ R192, R154, R201, R192 ;  /* 0x000000c99ac07223 */ /* 0x000fe200000100c0 */
[----:B------:R-:W-:Y:S01]  /*3740*/  FMUL.FTZ R157, R4, R158 ;  /* 0x0000009e049d7220 */ /* 0x000fe20000410000 */
[----:B------:R-:W-:Y:S01]  /*3750*/  FFMA.FTZ R195, R231, R190, R195 ;  /* 0x000000bee7c37223 */ /* 0x000fe200000100c3 */
[----:B------:R-:W-:-:S02]  /*3760*/  IMAD.U32 R151, R151, 0x10000, RZ ;  /* 0x0001000097977824 */ /* 0x000fc400078e00ff */
[----:B------:R-:W-:Y:S01]  /*3770*/  FMUL.FTZ R158, R228, R150 ;  /* 0x00000096e49e7220 */ /* 0x000fe20000410000 */
[----:B------:R-:W-:Y:S01]  /*3780*/  FADD.FTZ R148, R148, R196 ;  /* 0x000000c494947221 */ /* 0x000fe20000010000 */
[----:B------:R-:W-:Y:S02]  /*3790*/  FFMA.FTZ R192, R155, R196, R192 ;  /* 0x000000c49bc07223 */ /* 0x000fe400000100c0 */
        /* <DEDUP_REMOVED lines=17> */
.L_x_198:
[----:B------:R-:W-:Y:S05]  /*38b0*/  BSYNC B0 ;  /* 0x0000000000007941 */ /* 0x000fea0003800000 */
.L_x_197:
[----:B------:R-:W-:Y:S01]  /*38c0*/  LOP3.LUT P2, RZ, R3, 0x10, RZ, 0xc0, !PT ;  /* 0x0000001003ff7812 */ /* 0x000fe2000784c0ff */
[----:B------:R-:W-:-:S12]  /*38d0*/  BSSY B0, `(.L_x_199) ;  /* 0x000005e000007945 */ /* 0x000fd80003800000 */
[----:B------:R-:W-:Y:S05]  /*38e0*/  @!P2 BRA `(.L_x_200) ;  /* 0x000000040070a947 */ /* 0x000fea0003800000 */
[----:B------:R-:W-:Y:S01]  /*38f0*/  ISETP.NE.U32.AND P2, PT, RZ, UR8, PT ;  /* 0x00000008ff007c0c */ /* 0x000fe2000bf45070 */
[----:B------:R-:W0:Y:S03]  /*3900*/  LDC.U8 R190, c[0x0][0x2a0] ;  /* 0x0000a800ffbe7b82 */ /* 0x000e260000000000 */
[----:B------:R-:W-:Y:S02]  /*3910*/  ISETP.NE.AND.EX P2, PT, RZ, UR9, PT, P2 ;  /* 0x00000009ff007c0c */ /* 0x000fe4000bf45320 */
[C---:B------:R-:W-:Y:S02]  /*3920*/  SHF.L.U32 R162, R189.reuse, 0x2, RZ ;  /* 0x00000002bda27819 */ /* 0x040fe400000006ff */
[----:B------:R-:W-:Y:S01]  /*3930*/  SHF.R.U32.HI R160, RZ, 0x1e, R189 ;  /* 0x0000001effa07819 */ /* 0x000fe200000116bd */
        /* <DEDUP_REMOVED lines=10> */
[----:B0-----:R-:W-:-:S04]  /*39e0*/  ISETP.NE.AND P2, PT, R190, RZ, PT ;  /* 0x000000ffbe00720c */ /* 0x001fc80003f45270 */
[----:B-----5:R-:W-:Y:S02]  /*39f0*/  FSEL R149, R149, RZ, !P2 ;  /* 0x000000ff95957208 */ /* 0x020fe40005000000 */
[----:B------:R-:W-:Y:S01]  /*3a00*/  IADD3 R162, P2, R162, UR12, RZ ;  /* 0x0000000ca2a27c10 */ /* 0x000fe2000ff5e0ff */
[----:B--2---:R-:W0:Y:S03]  /*3a10*/  LDC.64 R150, c[0x0][0x2c0] ;  /* 0x0000b000ff967b82 */ /* 0x004e260000000a00 */
[----:B------:R-:W-:Y:S02]  /*3a20*/  IADD3.X R163, R160, UR13, RZ, P2, !PT ;  /* 0x0000000da0a37c10 */ /* 0x000fe400097fe4ff */
[C---:B------:R-:W-:Y:S01]  /*3a30*/  LEA R160, P2, R189.reuse, UR10, 0x3 ;  /* 0x0000000abda07c11 */ /* 0x040fe2000f8418ff */
[C---:B-1----:R-:W-:Y:S02]  /*3a40*/  IMAD.WIDE.U32 R164, R189.reuse, 0x8, R164 ;  /* 0x00000008bda47825 */ /* 0x042fe400078e00a4 */
[----:B------:R1:W5:Y:S01]  /*3a50*/  LDG.E R162, desc[UR4][R162.64] ;  /* 0x00000004a2a27981 */ /* 0x000362000c1e1900 */
[----:B------:R-:W-:-:S03]  /*3a60*/  LEA.HI.X R161, R189, UR11, RZ, 0x3, P2 ;  /* 0x0000000bbda17c11 */ /* 0x000fc600090f1cff */
[----:B------:R-:W2:Y:S04]  /*3a70*/  LDG.E.64 R164, desc[UR4][R164.64] ;  /* 0x00000004a4a47981 */ /* 0x000ea8000c1e1b00 */
[----:B------:R-:W3:Y:S01]  /*3a80*/  LDG.E.64 R160, desc[UR4][R160.64] ;  /* 0x00000004a0a07981 */ /* 0x000ee2000c1e1b00 */
[----:B0-----:R-:W-:-:S06]  /*3a90*/  IMAD.WIDE.U32 R150, R189, 0x8, R150 ;  /* 0x00000008bd967825 */ /* 0x001fcc00078e0096 */
[----:B------:R-:W4:Y:S01]  /*3aa0*/  LDG.E.64 R150, desc[UR4][R150.64] ;  /* 0x0000000496967981 */ /* 0x000f22000c1e1b00 */
[--C-:B---3--:R-:W-:Y:S01]  /*3ab0*/  SHF.R.U64 R189, R160, 0x10, R161.reuse ;  /* 0x00000010a0bd7819 */ /* 0x108fe200000012a1 */
[----:B------:R-:W-:Y:S01]  /*3ac0*/  IMAD.MOV.U32 R191, RZ, RZ, R160 ;  /* 0x000000ffffbf7224 */ /* 0x000fe200078e00a0 */
[----:B------:R-:W-:Y:S02]  /*3ad0*/  MOV R166, R161 ;  /* 0x000000a100a67202 */ /* 0x000fe40000000f00 */
[----:B------:R-:W-:Y:S01]  /*3ae0*/  SHF.R.U32.HI R190, RZ, 0x10, R161 ;  /* 0x00000010ffbe7819 */ /* 0x000fe200000116a1 */
        /* <DEDUP_REMOVED lines=8> */
[----:B----4-:R-:W-:Y:S02]  /*3b70*/  IMAD.MOV.U32 R189, RZ, RZ, R150 ;  /* 0x000000ffffbd7224 */ /* 0x010fe400078e0096 */
[----:B------:R-:W-:-:S03]  /*3b80*/  FMUL.FTZ R160, R4, R160 ;  /* 0x000000a004a07220 */ /* 0x000fc60000410000 */
[----:B------:R-:W-:-:S05]  /*3b90*/  SHF.L.U32 R189, R189, 0x10, RZ ;  /* 0x00000010bdbd7819 */ /* 0x000fca00000006ff */
[-C--:B------:R-:W-:Y:S01]  /*3ba0*/  FMUL.FTZ R218, R226, R189.reuse ;  /* 0x000000bde2da7220 */ /* 0x080fe20000410000 */
[----:B------:R-:W-:Y:S01]  /*3bb0*/  FADD.FTZ R144, R144, R189 ;  /* 0x000000bd90907221 */ /* 0x000fe20000010000 */
[----:B------:R-:W-:Y:S01]  /*3bc0*/  FFMA.FTZ R116, R160, R189, R116 ;  /* 0x000000bda0747223 */ /* 0x000fe20000010074 */
[----:B------:R-:W-:Y:S02]  /*3bd0*/  SHF.R.U64 R189, R150, 0x10, R151 ;  /* 0x0000001096bd7819 */ /* 0x000fe40000001297 */
[----:B--2---:R-:W-:Y:S02]  /*3be0*/  SHF.R.U64 R150, R164, 0x10, R165 ;  /* 0x00000010a4967819 */ /* 0x004fe400000012a5 */
[----:B------:R-:W-:Y:S01]  /*3bf0*/  SHF.L.U32 R189, R189, 0x10, RZ ;  /* 0x00000010bdbd7819 */ /* 0x000fe200000006ff */
[----:B------:R-:W-:Y:S02]  /*3c00*/  FMUL.FTZ R161, R4, R161 ;  /* 0x000000a104a17220 */ /* 0x000fe40000410000 */
[----:B------:R-:W-:-:S02]  /*3c10*/  IMAD.U32 R150, R150, 0x10000, RZ ;  /* 0x0001000096967824 */ /* 0x000fc400078e00ff */
[----:B------:R-:W-:Y:S01]  /*3c20*/  FMUL.FTZ R217, R224, R189 ;  /* 0x000000bde0d97220 */ /* 0x000fe20000410000 */
[----:B------:R-:W-:Y:S02]  /*3c30*/  IMAD.MOV.U32 R190, RZ, RZ, R164 ;  /* 0x000000ffffbe7224 */ /* 0x000fe400078e00a4 */
[-C--:B------:R-:W-:Y:S01]  /*3c40*/  FFMA.FTZ R61, R161, R150.reuse, R61 ;  /* 0x00000096a13d7223 */ /* 0x080fe2000001003d */
[----:B------:R-:W-:Y:S01]  /*3c50*/  FADD.FTZ R89, R89, R150 ;  /* 0x0000009659597221 */ /* 0x000fe20000010000 */
[----:B------:R-:W-:Y:S01]  /*3c60*/  FFMA.FTZ R217, R225, R150, R217 ;  /* 0x00000096e1d97223 */ /* 0x000fe200000100d9 */
[--C-:B------:R-:W-:Y:S01]  /*3c70*/  IMAD.MOV.U32 R164, RZ, RZ, R165.reuse ;  /* 0x000000ffffa47224 */ /* 0x100fe200078e00a5 */
[----:B------:R-:W-:Y:S02]  /*3c80*/  SHF.R.U32.HI R150, RZ, 0x10, R165 ;  /* 0x00000010ff967819 */ /* 0x000fe400000116a5 */
[----:B------:R-:W-:Y:S01]  /*3c90*/  MOV R165, R151 ;  /* 0x0000009700a57202 */ /* 0x000fe20000000f00 */
[----:B------:R-:W-:Y:S01]  /*3ca0*/  IMAD.U32 R190, R190, 0x10000, RZ ;  /* 0x00010000bebe7824 */ /* 0x000fe200078e00ff */
[----:B------:R-:W-:-:S03]  /*3cb0*/  SHF.R.U32.HI R151, RZ, 0x10, R151 ;  /* 0x00000010ff977819 */ /* 0x000fc60000011697 */
[----:B------:R-:W-:Y:S02]  /*3cc0*/  IMAD.U32 R165, R165, 0x10000, RZ ;  /* 0x00010000a5a57824 */ /* 0x000fe400078e00ff */
[----:B------:R-:W-:Y:S01]  /*3cd0*/  FFMA.FTZ R218, R227, R190, R218 ;  /* 0x000000bee3da7223 */ /* 0x000fe200000100da */
[----:B------:R-:W-:Y:S02]  /*3ce0*/  IMAD.U32 R164, R164, 0x10000, RZ ;  /* 0x00010000a4a47824 */ /* 0x000fe400078e00ff */
[----:B-1----:R-:W-:Y:S01]  /*3cf0*/  FMUL.FTZ R163, R4, R166 ;  /* 0x000000a604a37220 */ /* 0x002fe20000410000 */
[----:B------:R-:W-:Y:S01]  /*3d00*/  FMUL.FTZ R166, R222, R165 ;  /* 0x000000a5dea67220 */ /* 0x000fe20000410000 */
[----:B------:R-:W-:Y:S01]  /*3d10*/  SHF.L.U32 R151, R151, 0x10, RZ ;  /* 0x0000001097977819 */ /* 0x000fe200000006ff */
[----:B------:R-:W-:Y:S01]  /*3d20*/  FADD.FTZ R148, R148, R218 ;  /* 0x000000da94947221 */ /* 0x000fe20000010000 */
[----:B------:R-:W-:Y:S01]  /*3d30*/  FFMA.FTZ R192, R160, R218, R192 ;  /* 0x000000daa0c07223 */ /* 0x000fe200000100c0 */
[----:B------:R-:W-:Y:S01]  /*3d40*/  FADD.FTZ R90, R90, R164 ;  /* 0x000000a45a5a7221 */ /* 0x000fe20000010000 */
[-C--:B------:R-:W-:Y:S01]  /*3d50*/  FFMA.FTZ R62, R163, R164.reuse, R62 ;  /* 0x000000a4a33e7223 */ /* 0x080fe2000001003e */
[----:B------:R-:W-:Y:S01]  /*3d60*/  FFMA.FTZ R164, R223, R164, R166 ;  /* 0x000000a4dfa47223 */ /* 0x000fe200000100a6 */
[----:B------:R-:W-:-:S02]  /*3d70*/  IMAD.U32 R150, R150, 0x10000, RZ ;  /* 0x0001000096967824 */ /* 0x000fc400078e00ff */
[----:B------:R-:W-:Y:S01]  /*3d80*/  FMUL.FTZ R166, R220, R151 ;  /* 0x00000097dca67220 */ /* 0x000fe20000410000 */
[----:B------:R-:W-:Y:S01]  /*3d90*/  FADD.FTZ R148, R148, R217 ;  /* 0x000000d994947221 */ /* 0x000fe20000010000 */
[----:B------:R-:W-:Y:S01]  /*3da0*/  FFMA.FTZ R192, R161, R217, R192 ;  /* 0x000000d9a1c07223 */ /* 0x000fe200000100c0 */
[----:B------:R-:W-:Y:S01]  /*3db0*/  FADD.FTZ R146, R146, R165 ;  /* 0x000000a592927221 */ /* 0x000fe20000010000 */
[----:B------:R-:W-:Y:S01]  /*3dc0*/  FFMA.FTZ R118, R163, R165, R118 ;  /* 0x000000a5a3767223 */ /* 0x000fe20000010076 */
[----:B------:R-:W-:Y:S01]  /*3dd0*/  FMUL.FTZ R165, R4, R149 ;  /* 0x0000009504a57220 */ /* 0x000fe20000410000 */
[----:B------:R-:W-:Y:S01]  /*3de0*/  FFMA.FTZ R166, R221, R150, R166 ;  /* 0x00000096dda67223 */ /* 0x000fe200000100a6 */
[----:B------:R-:W-:Y:S01]  /*3df0*/  FADD.FTZ R148, R148, R164 ;  /* 0x000000a494947221 */ /* 0x000fe20000010000 */
[----:B------:R-:W-:Y:S01]  /*3e00*/  FFMA.FTZ R192, R163, R164, R192 ;  /* 0x000000a4a3c07223 */ /* 0x000fe200000100c0 */
[----:B------:R-:W-:Y:S01]  /*3e10*/  FFMA.FTZ R60, R160, R190, R60 ;  /* 0x000000bea03c7223 */ /* 0x000fe2000001003c */
[----:B------:R-:W-:Y:S01]  /*3e20*/  FADD.FTZ R88, R88, R190 ;  /* 0x000000be58587221 */ /* 0x000fe20000010000 */
        /* <DEDUP_REMOVED lines=8> */
.L_x_200:
[----:B------:R-:W-:Y:S05]  /*3eb0*/  BSYNC B0 ;  /* 0x0000000000007941 */ /* 0x000fea0003800000 */
.L_x_199:
[----:B-----5:R-:W0:Y:S01]  /*3ec0*/  S2R R149, SR_TID.X ;  /* 0x0000000000957919 */ /* 0x020e220000002100 */
[----:B------:R-:W-:Y:S01]  /*3ed0*/  LOP3.LUT P2, RZ, R193, 0xff, RZ, 0xc0, !PT ;  /* 0x000000ffc1ff7812 */ /* 0x000fe2000784c0ff */
[----:B------:R-:W-:Y:S01]  /*3ee0*/  UMOV UR6, 0xffffffff ;  /* 0xffffffff00067882 */ /* 0x000fe20000000000 */
[----:B0-----:R-:W-:Y:S02]  /*3ef0*/  SHF.R.U32.HI R194, RZ, 0x5, R149 ;  /* 0x00000005ffc27819 */ /* 0x001fe40000011695 */
[----:B------:R-:W-:Y:S02]  /*3f00*/  LOP3.LUT P3, RZ, R149, 0x1f, RZ, 0xc0, !PT ;  /* 0x0000001f95ff7812 */ /* 0x000fe4000786c0ff */
[----:B------:R-:W-:-:S07]  /*3f10*/  LOP3.LUT R189, R194, 0x7fffff8, RZ, 0xc0, !PT ;  /* 0x07fffff8c2bd7812 */ /* 0x000fce00078ec0ff */
        /* <DEDUP_REMOVED lines=20> */
.L_x_252:
[----:B------:R-:W3:Y:S01]  /*4060*/  S2R R151, SR_CgaCtaId ;  /* 0x0000000000977919 */ /* 0x000ee20000008800 */
[----:B------:R-:W-:Y:S01]  /*4070*/  @!P3 LOP3.LUT R194, R194, 0x7, RZ, 0xc0, !PT ;  /* 0x00000007c2c2b812 */ /* 0x000fe200078ec0ff */
[----:B-1----:R-:W-:Y:S01]  /*4080*/  FADD.FTZ R148, R191, R192 ;  /* 0x000000c0bf947221 */ /* 0x002fe20000010000 */
[----:B------:R-:W-:Y:S01]  /*4090*/  MOV R150, 0x400 ;  /* 0x0000040000967802 */ /* 0x000fe20000000f00 */
[----:B--2---:R-:W-:Y:S01]  /*40a0*/  FADD.FTZ R149, R190, R149 ;  /* 0x00000095be957221 */ /* 0x004fe20000010000 */
[----:B------:R-:W-:Y:S01]  /*40b0*/  @!P3 IADD3 R194, R189, R194, RZ ;  /* 0x000000c2bdc2b210 */ /* 0x000fe20007ffe0ff */
[----:B------:R-:W-:Y:S05]  /*40c0*/  WARPSYNC.ALL ;  /* 0x0000000000007948 */ /* 0x000fea0003800000 */
[----:B------:R-:W-:Y:S01]  /*40d0*/  LOP3.LUT P4, RZ, R3, 0x8, RZ, 0xc0, !PT ;  /* 0x0000000803ff7812 */ /* 0x000fe2000788c0ff */
[----:B------:R-:W-:Y:S01]  /*40e0*/  BSSY B0, `(.L_x_202) ;  /* 0x0000082000007945 */ /* 0x000fe20003800000 */
[----:B---3--:R-:W-:-:S05]  /*40f0*/  LEA R150, R151, R150, 0x18 ;  /* 0x0000009697967211 */ /* 0x008fca00078ec0ff */
[--C-:B------:R-:W-:Y:S02]  /*4100*/  @!P3 IMAD R194, R194, 0x8, R150.reuse ;  /* 0x00000008c2c2b824 */ /* 0x100fe400078e0296 */
[----:B------:R-:W-:-:S03]  /*4110*/  IMAD R189, R189, 0x8, R150 ;  /* 0x00000008bdbd7824 */ /* 0x000fc600078e0296 */
        /* <DEDUP_REMOVED lines=26> */
[----:B------:R-:W-:Y:S02]  /*42c0*/  ISETP.NE.U32.AND P5, PT, RZ, UR8, PT ;  /* 0x00000008ff007c0c */ /* 0x000fe4000bfa5070 */
[----:B------:R-:W-:Y:S02]  /*42d0*/  ISETP.NE.U32.AND P4, PT, RZ, UR18, PT ;  /* 0x00000012ff007c0c */ /* 0x000fe4000bf85070 */
[----:B------:R-:W-:Y:S02]  /*42e0*/  ISETP.NE.AND.EX P5, PT, RZ, UR9, PT, P5 ;  /* 0x00000009ff007c0c */ /* 0x000fe4000bfa5350 */
[----:B------:R-:W-:-:S11]  /*42f0*/  ISETP.NE.AND.EX P4, PT, RZ, UR19, PT, P4 ;  /* 0x00000013ff007c0c */ /* 0x000fd6000bf85340 */
[----:B------:R-:W-:-:S05]  /*4300*/  @P5 MOV R148, R184 ;  /* 0x000000b800945202 */ /* 0x000fca0000000f00 */
[----:B------:R-:W-:Y:S01]  /*4310*/  @P5 IMAD.U32 R148, R148, 0x10000, RZ ;  /* 0x0001000094945824 */ /* 0x000fe200078e00ff */
[----:B0-----:R-:W-:-:S04]  /*4320*/  ISETP.NE.AND P3, PT, R193, RZ, PT ;  /* 0x000000ffc100720c */ /* 0x001fc80003f65270 */
[----:B------:R-:W-:Y:S02]  /*4330*/  FSEL R150, R189, RZ, !P3 ;  /* 0x000000ffbd967208 */ /* 0x000fe40005800000 */
[----:B------:R-:W-:-:S03]  /*4340*/  ISETP.NE.U32.AND P3, PT, RZ, UR14, PT ;  /* 0x0000000eff007c0c */ /* 0x000fc6000bf65070 */
[-CC-:B------:R-:W-:Y:S01]  /*4350*/  FFMA.FTZ R190, R0, R194.reuse, R150.reuse ;  /* 0x000000c200be7223 */ /* 0x180fe20000010096 */
[----:B------:R-:W-:Y:S01]  /*4360*/  ISETP.NE.AND.EX P3, PT, RZ, UR15, PT, P3 ;  /* 0x0000000fff007c0c */ /* 0x000fe2000bf65330 */
[-CC-:B------:R-:W-:Y:S01]  /*4370*/  FFMA.FTZ R149, R9, R194.reuse, R150.reuse ;  /* 0x000000c209957223 */ /* 0x180fe20000010096 */
[-C--:B------:R-:W-:Y:S01]  /*4380*/  FFMA.FTZ R151, R10, R194.reuse, R150 ;  /* 0x000000c20a977223 */ /* 0x080fe20000010096 */
[----:B------:R-:W-:Y:S01]  /*4390*/  FADD.FTZ R190, R8, -R190 ;  /* 0x800000be08be7221 */ /* 0x000fe20000010000 */
[----:B------:R-:W-:Y:S01]  /*43a0*/  FFMA.FTZ R150, R11, R194, R150 ;  /* 0x000000c20b967223 */ /* 0x000fe20000010096 */
[----:B------:R-:W-:Y:S01]  /*43b0*/  FADD.FTZ R149, R216, -R149 ;  /* 0x80000095d8957221 */ /* 0x000fe20000010000 */
[----:B------:R-:W-:Y:S01]  /*43c0*/  FADD.FTZ R151, R215, -R151 ;  /* 0x80000097d7977221 */ /* 0x000fe20000010000 */
[C---:B------:R-:W-:Y:S02]  /*43d0*/  FMUL.FTZ R190, R4.reuse, R190 ;  /* 0x000000be04be7220 */ /* 0x040fe40000410000 */
[C---:B------:R-:W-:Y:S01]  /*43e0*/  FMUL.FTZ R149, R4.reuse, R149 ;  /* 0x0000009504957220 */ /* 0x040fe20000410000 */
[----:B------:R-:W-:Y:S01]  /*43f0*/  FMUL.FTZ R151, R4, R151 ;  /* 0x0000009704977220 */ /* 0x000fe20000410000 */
[----:B------:R-:W-:-:S02]  /*4400*/  @P5 FADD.FTZ R190, R190, R148 ;  /* 0x00000094bebe5221 */ /* 0x000fc40000010000 */
[----:B------:R-:W-:-:S03]  /*4410*/  @P3 LOP3.LUT P6, RZ, R6, 0xff, RZ, 0xc0, !PT ;  /* 0x000000ff06ff3812 */ /* 0x000fc600078cc0ff */
[----:B------:R-:W-:Y:S01]  /*4420*/  @P4 F2FP.BF16.F32.PACK_AB R148, RZ, R190 ;  /* 0x000000beff94423e */ /* 0x000fe200000010ff */
[----:B------:R-:W-:-:S03]  /*4430*/  FMUL.FTZ R190, R190, UR17 ;  /* 0x00000011bebe7c20 */ /* 0x000fc60008410000 */
[----:B------:R-:W-:Y:S02]  /*4440*/  @P4 PRMT R167, R148, 0x7610, R167 ;  /* 0x0000761094a74816 */ /* 0x000fe400000000a7 */
[----:B------:R-:W-:Y:S02]  /*4450*/  @P3 FSEL R148, R190, RZ, P6 ;  /* 0x000000ffbe943208 */ /* 0x000fe40003000000 */
[----:B------:R-:W-:Y:S02]  /*4460*/  @P3 LOP3.LUT P6, RZ, R6, 0xff00, RZ, 0xc0, !PT ;  /* 0x0000ff0006ff3812 */ /* 0x000fe400078cc0ff */
[----:B------:R-:W-:-:S04]  /*4470*/  @P3 F2FP.BF16.F32.PACK_AB R148, RZ, R148 ;  /* 0x00000094ff94323e */ /* 0x000fc800000010ff */
[----:B------:R-:W-:Y:S02]  /*4480*/  @P3 PRMT R168, R148, 0x7610, R168 ;  /* 0x0000761094a83816 */ /* 0x000fe400000000a8 */
[----:B------:R-:W-:-:S05]  /*4490*/  @P5 SHF.R.U64 R148, R184, 0x10, R185 ;  /* 0x00000010b8945819 */ /* 0x000fca00000012b9 */
[----:B------:R-:W-:-:S04]  /*44a0*/  @P5 IMAD.U32 R148, R148, 0x10000, RZ ;  /* 0x0001000094945824 */ /* 0x000fc800078e00ff */
[----:B------:R-:W-:-:S05]  /*44b0*/  @P5 FADD.FTZ R149, R149, R148 ;  /* 0x0000009495955221 */ /* 0x000fca0000010000 */
[----:B------:R-:W-:-:S04]  /*44c0*/  @P4 F2FP.BF16.F32.PACK_AB R148, RZ, R149 ;  /* 0x00000095ff94423e */ /* 0x000fc800000010ff */
[----:B------:R-:W-:Y:S01]  /*44d0*/  @P4 PRMT R169, R148, 0x7610, R169 ;  /* 0x0000761094a94816 */ /* 0x000fe200000000a9 */
[----:B------:R-:W-:-:S05]  /*44e0*/  FMUL.FTZ R148, R149, UR17 ;  /* 0x0000001195947c20 */ /* 0x000fca0008410000 */
[----:B------:R-:W-:Y:S02]  /*44f0*/  @P3 FSEL R149, R148, RZ, P6 ;  /* 0x000000ff94953208 */ /* 0x000fe40003000000 */
[----:B------:R-:W-:Y:S02]  /*4500*/  @P3 LOP3.LUT P6, RZ, R6, 0xff0000, RZ, 0xc0, !PT ;  /* 0x00ff000006ff3812 */ /* 0x000fe400078cc0ff */
[----:B------:R-:W-:-:S04]  /*4510*/  @P3 F2FP.BF16.F32.PACK_AB R149, RZ, R149 ;  /* 0x00000095ff95323e */ /* 0x000fc800000010ff */
[----:B------:R-:W-:Y:S02]  /*4520*/  @P3 PRMT R170, R149, 0x7610, R170 ;  /* 0x0000761095aa3816 */ /* 0x000fe400000000aa */
[----:B------:R-:W-:-:S05]  /*4530*/  @P5 MOV R149, R185 ;  /* 0x000000b900955202 */ /* 0x000fca0000000f00 */
[----:B------:R-:W-:-:S04]  /*4540*/  @P5 IMAD.U32 R149, R149, 0x10000, RZ ;  /* 0x0001000095955824 */ /* 0x000fc800078e00ff */
[----:B------:R-:W-:-:S05]  /*4550*/  @P5 FADD.FTZ R151, R151, R149 ;  /* 0x0000009597975221 */ /* 0x000fca0000010000 */
[----:B------:R-:W-:Y:S01]  /*4560*/  @P4 F2FP.BF16.F32.PACK_AB R149, RZ, R151 ;  /* 0x00000097ff95423e */ /* 0x000fe200000010ff */
[----:B------:R-:W-:-:S03]  /*4570*/  FMUL.FTZ R151, R151, UR17 ;  /* 0x0000001197977c20 */ /* 0x000fc60008410000 */
[----:B------:R-:W-:Y:S02]  /*4580*/  @P4 PRMT R171, R149, 0x7610, R171 ;  /* 0x0000761095ab4816 */ /* 0x000fe400000000ab */
[----:B------:R-:W-:-:S04]  /*4590*/  @P3 FSEL R149, R151, RZ, P6 ;  /* 0x000000ff97953208 */ /* 0x000fc80003000000 */
[----:B------:R-:W-:-:S04]  /*45a0*/  @P3 F2FP.BF16.F32.PACK_AB R149, RZ, R149 ;  /* 0x00000095ff95323e */ /* 0x000fc800000010ff */
[----:B------:R-:W-:Y:S01]  /*45b0*/  @P3 PRMT R186, R149, 0x7610, R186 ;  /* 0x0000761095ba3816 */ /* 0x000fe200000000ba */
[----:B------:R-:W-:Y:S01]  /*45c0*/  FADD.FTZ R149, R214, -R150 ;  /* 0x80000096d6957221 */ /* 0x000fe20000010000 */
[----:B------:R-:W-:-:S03]  /*45d0*/  @P5 SHF.R.U32.HI R150, RZ, 0x10, R185 ;  /* 0x00000010ff965819 */ /* 0x000fc600000116b9 */
[----:B------:R-:W-:Y:S02]  /*45e0*/  FMUL.FTZ R149, R4, R149 ;  /* 0x0000009504957220 */ /* 0x000fe40000410000 */
[----:B------:R-:W-:-:S04]  /*45f0*/  @P5 IMAD.U32 R150, R150, 0x10000, RZ ;  /* 0x0001000096965824 */ /* 0x000fc800078e00ff */
[----:B------:R-:W-:-:S05]  /*4600*/  @P5 FADD.FTZ R149, R149, R150 ;  /* 0x0000009695955221 */ /* 0x000fca0000010000 */
[----:B------:R-:W-:-:S04]  /*4610*/  @P4 F2FP.BF16.F32.PACK_AB R150, RZ, R149 ;  /* 0x00000095ff96423e */ /* 0x000fc800000010ff */
[----:B------:R-:W-:Y:S02]  /*4620*/  @P4 PRMT R187, R150, 0x7610, R187 ;  /* 0x0000761096bb4816 */ /* 0x000fe400000000bb */
[----:B------:R-:W-:-:S04]  /*4630*/  LOP3.LUT P4, RZ, R7, 0xff, RZ, 0xc0, !PT ;  /* 0x000000ff07ff7812 */ /* 0x000fc8000788c0ff */
[----:B------:R-:W-:Y:S01]  /*4640*/  FSEL R150, R190, RZ, P4 ;  /* 0x000000ffbe967208 */ /* 0x000fe20002000000 */
[----:B------:R-:W-:Y:S01]  /*4650*/  FMUL.FTZ R190, R149, UR17 ;  /* 0x0000001195be7c20 */ /* 0x000fe20008410000 */
[----:B------:R-:W-:-:S04]  /*4660*/  LOP3.LUT P4, RZ, R7, 0xff00, RZ, 0xc0, !PT ;  /* 0x0000ff0007ff7812 */ /* 0x000fc8000788c0ff */
[----:B------:R-:W-:Y:S01]  /*4670*/  FSEL R148, R148, RZ, P4 ;  /* 0x000000ff94947208 */ /* 0x000fe20002000000 */
[----:B------:R-:W-:Y:S01]  /*4680*/  F2F.BF16.F32 R150, R150 ;  /* 0x0000009600967304 */ /* 0x000fe20000202000 */
[----:B------:R-:W-:-:S04]  /*4690*/  LOP3.LUT P4, RZ, R7, 0xff0000, RZ, 0xc0, !PT ;  /* 0x00ff000007ff7812 */ /* 0x000fc8000788c0ff */
[----:B------:R-:W-:Y:S02]  /*46a0*/  FSEL R151, R151, RZ, P4 ;  /* 0x000000ff97977208 */ /* 0x000fe40002000000 */
[----:B------:R-:W-:Y:S01]  /*46b0*/  @P3 LOP3.LUT P4, RZ, R6, 0xff000000, RZ, 0xc0, !PT ;  /* 0xff00000006ff3812 */ /* 0x000fe2000788c0ff */
[----:B------:R-:W0:Y:S03]  /*46c0*/  F2F.BF16.F32 R148, R148 ;  /* 0x0000009400947304 */ /* 0x000e260000202000 */
[C---:B------:R-:W-:Y:S02]  /*46d0*/  @P3 FSEL R149, R190.reuse, RZ, P4 ;  /* 0x000000ffbe953208 */ /* 0x040fe40002000000 */
[----:B------:R-:W-:Y:S02]  /*46e0*/  LOP3.LUT P4, RZ, R7, 0xff000000, RZ, 0xc0, !PT ;  /* 0xff00000007ff7812 */ /* 0x000fe4000788c0ff */
[----:B------:R-:W-:Y:S01]  /*46f0*/  @P3 F2FP.BF16.F32.PACK_AB R149, RZ, R149 ;  /* 0x00000095ff95323e */ /* 0x000fe200000010ff */
[----:B------:R-:W-:Y:S01]  /*4700*/  F2F.BF16.F32 R151, R151 ;  /* 0x0000009700977304 */ /* 0x000fe20000202000 */
[----:B------:R-:W-:-:S02]  /*4710*/  FSEL R190, R190, RZ, P4 ;  /* 0x000000ffbebe7208 */ /* 0x000fc40002000000 */
[----:B------:R-:W-:Y:S02]  /*4720*/  @P3 PRMT R188, R149, 0x7610, R188 ;  /* 0x0000761095bc3816 */ /* 0x000fe400000000bc */
[----:B------:R-:W-:Y:S01]  /*4730*/  ISETP.NE.U32.AND P4, PT, RZ, UR18, PT ;  /* 0x00000012ff007c0c */ /* 0x000fe2000bf85070 */
[----:B0-----:R-:W-:Y:S02]  /*4740*/  IMAD.WIDE.U32 R148, R148, 0x10000, RZ ;  /* 0x0001000094947825 */ /* 0x001fe400078e00ff */
[----:B------:R-:W0:Y:S01]  /*4750*/  F2F.BF16.F32 R190, R190 ;  /* 0x000000be00be7304 */ /* 0x000e220000202000 */
[----:B------:R-:W-:Y:S02]  /*4760*/  ISETP.NE.AND.EX P4, PT, RZ, UR19, PT, P4 ;  /* 0x00000013ff007c0c */ /* 0x000fe4000bf85340 */
[----:B------:R-:W-:Y:S02]  /*4770*/  LOP3.LUT R148, R148, R150, RZ, 0xfc, !PT ;  /* 0x0000009694947212 */ /* 0x000fe400078efcff */
[----:B0-----:R-:W-:-:S04]  /*4780*/  SHF.L.U32 R190, R190, 0x10, RZ ;  /* 0x00000010bebe7819 */ /* 0x001fc800000006ff */
[----:B------:R-:W-:Y:S02]  /*4790*/  LOP3.LUT R149, R149, R190, R151, 0xfe, !PT ;  /* 0x000000be95957212 */ /* 0x000fe400078efe97 */
        /* <DEDUP_REMOVED lines=11> */
.L_x_204:
[----:B------:R1:W-:Y:S01]  /*4850*/  STG.E.64 desc[UR4][R150.64], R148 ;  /* 0x0000009496007986 */ /* 0x0003e2000c101b04 */
[----:B------:R-:W-:Y:S05]  /*4860*/  @!P3 BRA `(.L_x_205) ;  /* 0x000000000020b947 */ /* 0x000fea0003800000 */
[----:B-1----:R-:W-:Y:S02]  /*4870*/  LOP3.LUT R148, R170, 0xffff, RZ, 0xc0, !PT ;  /* 0x0000ffffaa947812 */ /* 0x002fe400078ec0ff */
[----:B------:R-:W-:-:S03]  /*4880*/  PRMT R150, R186, 0x5410, R188 ;  /* 0x00005410ba967816 */ /* 0x000fc600000000bc */
[----:B------:R-:W-:-:S05]  /*4890*/  IMAD.WIDE.U32 R148, R148, 0x10000, RZ ;  /* 0x0001000094947825 */ /* 0x000fca00078e00ff */
[----:B------:R-:W-:Y:S02]  /*48a0*/  LOP3.LUT R149, R150, R149, RZ, 0xfc, !PT ;  /* 0x0000009596957212 */ /* 0x000fe400078efcff */
[C---:B------:R-:W-:Y:S02]  /*48b0*/  LEA R150, P3, R5.reuse, UR14, 0x3 ;  /* 0x0000000e05967c11 */ /* 0x040fe4000f8618ff */
[----:B------:R-:W-:Y:S02]  /*48c0*/  LOP3.LUT R148, R148, 0xffff, R168, 0xf8, !PT ;  /* 0x0000ffff94947812 */ /* 0x000fe400078ef8a8 */
[----:B------:R-:W-:-:S05]  /*48d0*/  LEA.HI.X R151, R5, UR15, RZ, 0x3, P3 ;  /* 0x0000000f05977c11 */ /* 0x000fca00098f1cff */
[----:B------:R2:W-:Y:S04]  /*48e0*/  STG.E.64 desc[UR4][R150.64], R148 ;  /* 0x0000009496007986 */ /* 0x0005e8000c101b04 */
.L_x_205:
[----:B------:R-:W-:-:S07]  /*48f0*/  VIADD R5, R5, 0x100 ;  /* 0x0000010005057836 */ /* 0x000fce0000000000 */
.L_x_203:
[----:B------:R-:W-:Y:S05]  /*4900*/  BSYNC B0 ;  /* 0x0000000000007941 */ /* 0x000fea0003800000 */
.L_x_202:
[----:B------:R-:W-:Y:S01]  /*4910*/  LOP3.LUT P3, RZ, R3, 0x4, RZ, 0xc0, !PT ;  /* 0x0000000403ff7812 */ /* 0x000fe2000786c0ff */
[----:B------:R-:W-:-:S12]  /*4920*/  BSSY B0, `(.L_x_206) ;  /* 0x0000067000007945 */ /* 0x000fd80003800000 */
[----:B------:R-:W-:Y:S05]  /*4930*/  @!P3 BRA `(.L_x_207) ;  /* 0x000000040094b947 */ /* 0x000fea0003800000 */
[----:B-12---:R-:W1:Y:S01]  /*4940*/  LDC.U8 R148, c[0x0][0x2a0] ;  /* 0x0000a800ff947b82 */ /* 0x006e620000000000 */
[----:B------:R-:W-:Y:S02]  /*4950*/  ISETP.NE.U32.AND P5, PT, RZ, UR8, PT ;  /* 0x00000008ff007c0c */ /* 0x000fe4000bfa5070 */
[----:B------:R-:W-:Y:S02]  /*4960*/  ISETP.NE.U32.AND P4, PT, RZ, UR18, PT ;  /* 0x00000012ff007c0c */ /* 0x000fe4000bf85070 */
[----:B------:R-:W-:Y:S02]  /*4970*/  ISETP.NE.AND.EX P5, PT, RZ, UR9, PT, P5 ;  /* 0x00000009ff007c0c */ /* 0x000fe4000bfa5350 */
[----:B------:R-:W-:Y:S02]  /*4980*/  ISETP.NE.AND.EX P4, PT, RZ, UR19, PT, P4 ;  /* 0x00000013ff007c0c */ /* 0x000fe4000bf85340 */
[----:B-1----:R-:W-:-:S09]  /*4990*/  ISETP.NE.AND P3, PT, R148, RZ, PT ;  /* 0x000000ff9400720c */ /* 0x002fd20003f65270 */
[----:B------:R-:W-:Y:S01]  /*49a0*/  @P5 IMAD.MOV.U32 R148, RZ, RZ, R182 ;  /* 0x000000ffff945224 */ /* 0x000fe200078e00b6 */
[----:B------:R-:W-:Y:S02]  /*49b0*/  FSEL R150, R189, RZ, !P3 ;  /* 0x000000ffbd967208 */ /* 0x000fe40005800000 */
[----:B------:R-:W-:Y:S02]  /*49c0*/  ISETP.NE.U32.AND P3, PT, RZ, UR14, PT ;  /* 0x0000000eff007c0c */ /* 0x000fe4000bf65070 */
[----:B------:R-:W-:Y:S01]  /*49d0*/  @P5 SHF.L.U32 R148, R148, 0x10, RZ ;  /* 0x0000001094945819 */ /* 0x000fe200000006ff */
[-CC-:B0-----:R-:W-:Y:S01]  /*49e0*/  FFMA.FTZ R190, R14, R194.reuse, R150.reuse ;  /* 0x000000c20ebe7223 */ /* 0x181fe20000010096 */
[----:B------:R-:W-:Y:S01]  /*49f0*/  ISETP.NE.AND.EX P3, PT, RZ, UR15, PT, P3 ;  /* 0x0000000fff007c0c */ /* 0x000fe2000bf65330 */
[-CC-:B------:R-:W-:Y:S01]  /*4a00*/  FFMA.FTZ R149, R15, R194.reuse, R150.reuse ;  /* 0x000000c20f957223 */ /* 0x180fe20000010096 */
[-C--:B------:R-:W-:Y:S01]  /*4a10*/  FFMA.FTZ R151, R16, R194.reuse, R150 ;  /* 0x000000c210977223 */ /* 0x080fe20000010096 */
[----:B------:R-:W-:Y:S01]  /*4a20*/  FADD.FTZ R190, R213, -R190 ;  /* 0x800000bed5be7221 */ /* 0x000fe20000010000 */
[----:B------:R-:W-:Y:S01]  /*4a30*/  FFMA.FTZ R150, R17, R194, R150 ;  /* 0x000000c211967223 */ /* 0x000fe20000010096 */
[----:B------:R-:W-:Y:S01]  /*4a40*/  FADD.FTZ R149, R212, -R149 ;  /* 0x80000095d4957221 */ /* 0x000fe20000010000 */
[----:B------:R-:W-:Y:S01]  /*4a50*/  FADD.FTZ R151, R211, -R151 ;  /* 0x80000097d3977221 */ /* 0x000fe20000010000 */
[----:B------:R-:W-:-:S02]  /*4a60*/  FMUL.FTZ R190, R4, R190 ;  /* 0x000000be04be7220 */ /* 0x000fc40000410000 */
[C---:B------:R-:W-:Y:S01]  /*4a70*/  FMUL.FTZ R149, R4.reuse, R149 ;  /* 0x0000009504957220 */ /* 0x040fe20000410000 */
[----:B------:R-:W-:Y:S01]  /*4a80*/  FMUL.FTZ R151, R4, R151 ;  /* 0x0000009704977220 */ /* 0x000fe20000410000 */
[----:B------:R-:W-:Y:S02]  /*4a90*/  @P5 FADD.FTZ R190, R190, R148 ;  /* 0x00000094bebe5221 */ /* 0x000fe40000010000 */
        /* <DEDUP_REMOVED lines=17> */
[----:B------:R-:W-:Y:S01]  /*4bb0*/  @P3 PRMT R170, R149, 0x7610, R170 ;  /* 0x0000761095aa3816 */ /* 0x000fe200000000aa */
[----:B------:R-:W-:-:S05]  /*4bc0*/  @P5 IMAD.MOV.U32 R149, RZ, RZ, R183 ;  /* 0x000000ffff955224 */ /* 0x000fca00078e00b7 */
[----:B------:R-:W-:-:S05]  /*4bd0*/  @P5 SHF.L.U32 R149, R149, 0x10, RZ ;  /* 0x0000001095955819 */ /* 0x000fca00000006ff */
        /* <DEDUP_REMOVED lines=34> */
[----:B------:R-:W-:Y:S01]  /*4e00*/  LOP3.LUT R148, R148, R150, RZ, 0xfc, !PT ;  /* 0x0000009694947212 */ /* 0x000fe200078efcff */
[----:B0-----:R-:W-:-:S05]  /*4e10*/  IMAD.U32 R190, R190, 0x10000, RZ ;  /* 0x00010000bebe7824 */ /* 0x001fca00078e00ff */
        /* <DEDUP_REMOVED lines=12> */
.L_x_208:
        /* <DEDUP_REMOVED lines=10> */
.L_x_209:
[----:B------:R-:W-:-:S07]  /*4f80*/  IADD3 R5, R5, 0x100, RZ ;  /* 0x0000010005057810 */ /* 0x000fce0007ffe0ff */
.L_x_207:
[----:B------:R-:W-:Y:S05]  /*4f90*/  BSYNC B0 ;  /* 0x0000000000007941 */ /* 0x000fea0003800000 */
.L_x_206:
        /* <DEDUP_REMOVED lines=10> */
[----:B------:R-:W-:-:S03]  /*5040*/  FSEL R150, R189, RZ, !P3 ;  /* 0x000000ffbd967208 */ /* 0x000fc60005800000 */
[----:B------:R-:W-:Y:S01]  /*5050*/  @P5 IMAD.U32 R148, R148, 0x10000, RZ ;  /* 0x0001000094945824 */ /* 0x000fe200078e00ff */
[----:B------:R-:W-:Y:S01]  /*5060*/  ISETP.NE.U32.AND P3, PT, RZ, UR14, PT ;  /* 0x0000000eff007c0c */ /* 0x000fe2000bf65070 */
[----:B0-----:R-:W-:-:S03]  /*5070*/  FFMA.FTZ R190, R20, R194, R150 ;  /* 0x000000c214be7223 */ /* 0x001fc60000010096 */
        /* <DEDUP_REMOVED lines=19> */
[----:B------:R-:W-:-:S04]  /*51b0*/  @P5 SHF.R.U64 R148, R180, 0x10, R181 ;  /* 0x00000010b4945819 */ /* 0x000fc800000012b5 */
[----:B------:R-:W-:-:S05]  /*51c0*/  @P5 SHF.L.U32 R148, R148, 0x10, RZ ;  /* 0x0000001094945819 */ /* 0x000fca00000006ff */
        /* <DEDUP_REMOVED lines=8> */
[----:B------:R-:W-:-:S04]  /*5250*/  @P5 IMAD.MOV.U32 R149, RZ, RZ, R181 ;  /* 0x000000ffff955224 */ /* 0x000fc800078e00b5 */
        /* <DEDUP_REMOVED lines=10> */
[----:B------:R-:W-:Y:S01]  /*5300*/  FMUL.FTZ R149, R4, R149 ;  /* 0x0000009504957220 */ /* 0x000fe20000410000 */
[----:B------:R-:W-:-:S05]  /*5310*/  @P5 SHF.L.U32 R150, R150, 0x10, RZ ;  /* 0x0000001096965819 */ /* 0x000fca00000006ff */
        /* <DEDUP_REMOVED lines=37> */
.L_x_212:
        /* <DEDUP_REMOVED lines=10> */
.L_x_213:
[----:B------:R-:W-:-:S07]  /*5610*/  VIADD R5, R5, 0x100 ;  /* 0x0000010005057836 */ /* 0x000fce0000000000 */
.L_x_211:
[----:B------:R-:W-:Y:S05]  /*5620*/  BSYNC B0 ;  /* 0x0000000000007941 */ /* 0x000fea0003800000 */
.L_x_210:
        /* <DEDUP_REMOVED lines=9> */
[----:B------:R-:W-:Y:S02]  /*56c0*/  @P5 MOV R148, R178 ;  /* 0x000000b200945202 */ /* 0x000fe40000000f00 */
[----:B------:R-:W-:Y:S02]  /*56d0*/  FSEL R150, R189, RZ, !P3 ;  /* 0x000000ffbd967208 */ /* 0x000fe40005800000 */
[----:B------:R-:W-:Y:S01]  /*56e0*/  ISETP.NE.U32.AND P3, PT, RZ, UR14, PT ;  /* 0x0000000eff007c0c */ /* 0x000fe2000bf65070 */
[----:B------:R-:W-:Y:S02]  /*56f0*/  @P5 IMAD.U32 R148, R148, 0x10000, RZ ;  /* 0x0001000094945824 */ /* 0x000fe400078e00ff */
        /* <DEDUP_REMOVED lines=80> */
.L_x_216:
        /* <DEDUP_REMOVED lines=10> */
.L_x_217:
[----:B------:R-:W-:-:S07]  /*5ca0*/  VIADD R5, R5, 0x100 ;  /* 0x0000010005057836 */ /* 0x000fce0000000000 */
.L_x_215:
[----:B------:R-:W-:Y:S05]  /*5cb0*/  BSYNC B0 ;  /* 0x0000000000007941 */ /* 0x000fea0003800000 */
.L_x_214:
[----:B------:R-:W-:Y:S04]  /*5cc0*/  BSSY B0, `(.L_x_218) ;  /* 0x0000067000007945 */ /* 0x000fe80003800000 */
        /* <DEDUP_REMOVED lines=91> */
.L_x_220:
        /* <DEDUP_REMOVED lines=10> */
.L_x_221:
[----:B------:R-:W-:-:S07]  /*6320*/  IADD3 R5, R5, 0x100, RZ ;  /* 0x0000010005057810 */ /* 0x000fce0007ffe0ff */
.L_x_219:
[----:B------:R-:W-:Y:S05]  /*6330*/  BSYNC B0 ;  /* 0x0000000000007941 */ /* 0x000fea0003800000 */
.L_x_218:
        /* <DEDUP_REMOVED lines=92> */
.L_x_224:
        /* <DEDUP_REMOVED lines=10> */
.L_x_225:
[----:B------:R-:W-:-:S07]  /*69a0*/  VIADD R5, R5, 0x100 ;  /* 0x0000010005057836 */ /* 0x000fce0000000000 */
.L_x_223:
[----:B------:R-:W-:Y:S05]  /*69b0*/  BSYNC B0 ;  /* 0x0000000000007941 */ /* 0x000fea0003800000 */
.L_x_222:
        /* <DEDUP_REMOVED lines=8> */
[----:B-1----:R-:W-:-:S04]  /*6a40*/  ISETP.NE.AND P3, PT, R148, RZ, PT ;  /* 0x000000ff9400720c */ /* 0x002fc80003f65270 */
[----:B------:R-:W-:Y:S02]  /*6a50*/  FSEL R189, R189, RZ, !P3 ;  /* 0x000000ffbdbd7208 */ /* 0x000fe40005800000 */
[----:B------:R-:W-:-:S03]  /*6a60*/  ISETP.NE.U32.AND P3, PT, RZ, UR14, PT ;  /* 0x0000000eff007c0c */ /* 0x000fc6000bf65070 */
[-CC-:B------:R-:W-:Y:S01]  /*6a70*/  FFMA.FTZ R150, R160, R194.reuse, R189.reuse ;  /* 0x000000c2a0967223 */ /* 0x180fe200000100bd */
        /* <DEDUP_REMOVED lines=10> */
[----:B------:R-:W-:Y:S01]  /*6b20*/  FMUL.FTZ R194, R4, R194 ;  /* 0x000000c204c27220 */ /* 0x000fe20000410000 */
[----:B------:R-:W-:-:S02]  /*6b30*/  @P5 MOV R4, R172 ;  /* 0x000000ac00045202 */ /* 0x000fc40000000f00 */
[----:B------:R-:W-:-:S03]  /*6b40*/  ISETP.NE.AND.EX P3, PT, RZ, UR15, PT, P3 ;  /* 0x0000000fff007c0c */ /* 0x000fc6000bf65330 */
[----:B------:R-:W-:-:S04]  /*6b50*/  @P5 IMAD.U32 R4, R4, 0x10000, RZ ;  /* 0x0001000004045824 */ /* 0x000fc800078e00ff */
[----:B------:R-:W-:-:S05]  /*6b60*/  @P5 FADD.FTZ R150, R150, R4 ;  /* 0x0000000496965221 */ /* 0x000fca0000010000 */
[----:B------:R-:W-:Y:S02]  /*6b70*/  @P4 F2FP.BF16.F32.PACK_AB R4, RZ, R150 ;  /* 0x00000096ff04423e */ /* 0x000fe400000010ff */
[----:B------:R-:W-:Y:S02]  /*6b80*/  @P3 LOP3.LUT P6, RZ, R159, 0xff, RZ, 0xc0, !PT ;  /* 0x000000ff9fff3812 */ /* 0x000fe400078cc0ff */
[----:B------:R-:W-:Y:S01]  /*6b90*/  @P4 PRMT R167, R4, 0x7610, R167 ;  /* 0x0000761004a74816 */ /* 0x000fe200000000a7 */
[----:B------:R-:W-:-:S05]  /*6ba0*/  FMUL.FTZ R4, R150, UR17 ;  /* 0x0000001196047c20 */ /* 0x000fca0008410000 */
[----:B------:R-:W-:Y:S02]  /*6bb0*/  @P3 FSEL R150, R4, RZ, P6 ;  /* 0x000000ff04963208 */ /* 0x000fe40003000000 */
[----:B------:R-:W-:Y:S02]  /*6bc0*/  @P3 LOP3.LUT P6, RZ, R159, 0xff00, RZ, 0xc0, !PT ;  /* 0x0000ff009fff3812 */ /* 0x000fe400078cc0ff */
[----:B------:R-:W-:-:S04]  /*6bd0*/  @P3 F2FP.BF16.F32.PACK_AB R150, RZ, R150 ;  /* 0x00000096ff96323e */ /* 0x000fc800000010ff */
[----:B------:R-:W-:Y:S02]  /*6be0*/  @P3 PRMT R168, R150, 0x7610, R168 ;  /* 0x0000761096a83816 */ /* 0x000fe400000000a8 */
[----:B------:R-:W-:-:S05]  /*6bf0*/  @P5 SHF.R.U64 R150, R172, 0x10, R173 ;  /* 0x00000010ac965819 */ /* 0x000fca00000012ad */
[----:B------:R-:W-:-:S04]  /*6c00*/  @P5 IMAD.U32 R150, R150, 0x10000, RZ ;  /* 0x0001000096965824 */ /* 0x000fc800078e00ff */
[----:B------:R-:W-:-:S05]  /*6c10*/  @P5 FADD.FTZ R149, R149, R150 ;  /* 0x0000009695955221 */ /* 0x000fca0000010000 */
[----:B------:R-:W-:Y:S01]  /*6c20*/  @P4 F2FP.BF16.F32.PACK_AB R150, RZ, R149 ;  /* 0x00000095ff96423e */ /* 0x000fe200000010ff */
[----:B------:R-:W-:-:S03]  /*6c30*/  FMUL.FTZ R149, R149, UR17 ;  /* 0x0000001195957c20 */ /* 0x000fc60008410000 */
[----:B------:R-:W-:Y:S02]  /*6c40*/  @P4 PRMT R169, R150, 0x7610, R169 ;  /* 0x0000761096a94816 */ /* 0x000fe400000000a9 */
[----:B------:R-:W-:-:S04]  /*6c50*/  @P3 FSEL R150, R149, RZ, P6 ;  /* 0x000000ff95963208 */ /* 0x000fc80003000000 */
[----:B------:R-:W-:-:S04]  /*6c60*/  @P3 F2FP.BF16.F32.PACK_AB R150, RZ, R150 ;  /* 0x00000096ff96323e */ /* 0x000fc800000010ff */
[----:B------:R-:W-:Y:S02]  /*6c70*/  @P3 PRMT R170, R150, 0x7610, R170 ;  /* 0x0000761096aa3816 */ /* 0x000fe400000000aa */
[----:B------:R-:W-:-:S05]  /*6c80*/  @P5 MOV R150, R173 ;  /* 0x000000ad00965202 */ /* 0x000fca0000000f00 */
[----:B------:R-:W-:-:S04]  /*6c90*/  @P5 IMAD.U32 R150, R150, 0x10000, RZ ;  /* 0x0001000096965824 */ /* 0x000fc800078e00ff */
[----:B------:R-:W-:Y:S01]  /*6ca0*/  @P5 FADD.FTZ R148, R148, R150 ;  /* 0x0000009694945221 */ /* 0x000fe20000010000 */
[----:B------:R-:W-:-:S05]  /*6cb0*/  @P5 SHF.R.U32.HI R150, RZ, 0x10, R173 ;  /* 0x00000010ff965819 */ /* 0x000fca00000116ad */
[----:B------:R-:W-:-:S04]  /*6cc0*/  @P5 IMAD.U32 R150, R150, 0x10000, RZ ;  /* 0x0001000096965824 */ /* 0x000fc800078e00ff */
[----:B------:R-:W-:Y:S01]  /*6cd0*/  @P5 FADD.FTZ R194, R194, R150 ;  /* 0x00000096c2c25221 */ /* 0x000fe20000010000 */
[----:B------:R-:W-:Y:S01]  /*6ce0*/  @P4 F2FP.BF16.F32.PACK_AB R150, RZ, R148 ;  /* 0x00000094ff96423e */ /* 0x000fe200000010ff */
[----:B------:R-:W-:-:S03]  /*6cf0*/  FMUL.FTZ R148, R148, UR17 ;  /* 0x0000001194947c20 */ /* 0x000fc60008410000 */
[----:B------:R-:W-:Y:S02]  /*6d00*/  @P4 PRMT R171, R150, 0x7610, R171 ;  /* 0x0000761096ab4816 */ /* 0x000fe400000000ab */
[----:B------:R-:W-:-:S04]  /*6d10*/  @P4 F2FP.BF16.F32.PACK_AB R150, RZ, R194 ;  /* 0x000000c2ff96423e */ /* 0x000fc800000010ff */
[----:B------:R-:W-:Y:S02]  /*6d20*/  @P4 PRMT R187, R150, 0x7610, R187 ;  /* 0x0000761096bb4816 */ /* 0x000fe400000000bb */
[----:B------:R-:W-:-:S04]  /*6d30*/  LOP3.LUT P4, RZ, R162, 0xff, RZ, 0xc0, !PT ;  /* 0x000000ffa2ff7812 */ /* 0x000fc8000788c0ff */
[----:B------:R-:W-:Y:S02]  /*6d40*/  FSEL R4, R4, RZ, P4 ;  /* 0x000000ff04047208 */ /* 0x000fe40002000000 */
[----:B------:R-:W-:-:S04]  /*6d50*/  LOP3.LUT P4, RZ, R162, 0xff00, RZ, 0xc0, !PT ;  /* 0x0000ff00a2ff7812 */ /* 0x000fc8000788c0ff */
[----:B------:R-:W-:Y:S01]  /*6d60*/  FSEL R189, R149, RZ, P4 ;  /* 0x000000ff95bd7208 */ /* 0x000fe20002000000 */
[----:B------:R-:W-:Y:S01]  /*6d70*/  FMUL.FTZ R149, R194, UR17 ;  /* 0x00000011c2957c20 */ /* 0x000fe20008410000 */
[----:B------:R-:W-:Y:S01]  /*6d80*/  @P3 LOP3.LUT P4, RZ, R159, 0xff000000, RZ, 0xc0, !PT ;  /* 0xff0000009fff3812 */ /* 0x000fe2000788c0ff */
[----:B------:R-:W-:Y:S03]  /*6d90*/  F2F.BF16.F32 R4, R4 ;  /* 0x0000000400047304 */ /* 0x000fe60000202000 */
[----:B------:R-:W-:Y:S02]  /*6da0*/  @P3 FSEL R150, R149, RZ, P4 ;  /* 0x000000ff95963208 */ /* 0x000fe40002000000 */
[----:B------:R-:W-:Y:S02]  /*6db0*/  LOP3.LUT P4, RZ, R162, 0xff000000, RZ, 0xc0, !PT ;  /* 0xff000000a2ff7812 */ /* 0x000fe4000788c0ff */
[----:B------:R-:W-:-:S02]  /*6dc0*/  @P3 F2FP.BF16.F32.PACK_AB R150, RZ, R150 ;  /* 0x00000096ff96323e */ /* 0x000fc400000010ff */
[----:B------:R-:W-:Y:S02]  /*6dd0*/  FSEL R149, R149, RZ, P4 ;  /* 0x000000ff95957208 */ /* 0x000fe40002000000 */
[----:B------:R-:W-:Y:S02]  /*6de0*/  @P3 LOP3.LUT P4, RZ, R159, 0xff0000, RZ, 0xc0, !PT ;  /* 0x00ff00009fff3812 */ /* 0x000fe4000788c0ff */
[----:B------:R-:W-:Y:S02]  /*6df0*/  @P3 PRMT R188, R150, 0x7610, R188 ;  /* 0x0000761096bc3816 */ /* 0x000fe400000000bc */
[----:B------:R-:W-:Y:S01]  /*6e00*/  @P3 FSEL R150, R148, RZ, P4 ;  /* 0x000000ff94963208 */ /* 0x000fe20002000000 */
[----:B------:R-:W1:Y:S01]  /*6e10*/  F2F.BF16.F32 R149, R149 ;  /* 0x0000009500957304 */ /* 0x000e620000202000 */
[----:B------:R-:W-:Y:S02]  /*6e20*/  LOP3.LUT P4, RZ, R162, 0xff0000, RZ, 0xc0, !PT ;  /* 0x00ff0000a2ff7812 */ /* 0x000fe4000788c0ff */
[----:B------:R-:W-:-:S02]  /*6e30*/  @P3 F2FP.BF16.F32.PACK_AB R150, RZ, R150 ;  /* 0x00000096ff96323e */ /* 0x000fc400000010ff */
[----:B------:R-:W-:Y:S02]  /*6e40*/  FSEL R151, R148, RZ, P4 ;  /* 0x000000ff94977208 */ /* 0x000fe40002000000 */
[----:B------:R-:W-:Y:S01]  /*6e50*/  @P3 PRMT R186, R150, 0x7610, R186 ;  /* 0x0000761096ba3816 */ /* 0x000fe200000000ba */
[----:B------:R-:W2:Y:S01]  /*6e60*/  F2F.BF16.F32 R148, R189 ;  /* 0x000000bd00947304 */ /* 0x000ea20000202000 */
[----:B------:R-:W-:-:S04]  /*6e70*/  ISETP.NE.U32.AND P4, PT, RZ, UR18, PT ;  /* 0x00000012ff007c0c */ /* 0x000fc8000bf85070 */
[----:B------:R-:W-:-:S03]  /*6e80*/  ISETP.NE.AND.EX P4, PT, RZ, UR19, PT, P4 ;  /* 0x00000013ff007c0c */ /* 0x000fc6000bf85340 */
[----:B------:R1:W3:Y:S02]  /*6e90*/  F2F.BF16.F32 R150, R151 ;  /* 0x0000009700967304 */ /* 0x0002e40000202000 */
[----:B-1----:R-:W-:Y:S01]  /*6ea0*/  SHF.L.U32 R151, R149, 0x10, RZ ;  /* 0x0000001095977819 */ /* 0x002fe200000006ff */
[----:B--2---:R-:W-:-:S05]  /*6eb0*/  IMAD.WIDE.U32 R148, R148, 0x10000, RZ ;  /* 0x0001000094947825 */ /* 0x004fca00078e00ff */
[----:B---3--:R-:W-:Y:S02]  /*6ec0*/  LOP3.LUT R149, R149, R151, R150, 0xfe, !PT ;  /* 0x0000009795957212 */ /* 0x008fe400078efe96 */
[----:B------:R-:W1:Y:S01]  /*6ed0*/  LDC.64 R150, c[0x0][0x2f8] ;  /* 0x0000be00ff967b82 */ /* 0x000e620000000a00 */
[----:B------:R-:W-:Y:S01]  /*6ee0*/  LOP3.LUT R148, R148, R4, RZ, 0xfc, !PT ;  /* 0x0000000494947212 */ /* 0x000fe200078efcff */
        /* <DEDUP_REMOVED lines=10> */
.L_x_228:
[----:B------:R3:W-:Y:S01]  /*6f90*/  STG.E.64 desc[UR4][R150.64], R148 ;  /* 0x0000009496007986 */ /* 0x0007e2000c101b04 */
[----:B------:R-:W-:Y:S05]  /*6fa0*/  @!P3 BRA `(.L_x_227) ;  /* 0x000000000020b947 */ /* 0x000fea0003800000 */
[----:B---3--:R-:W-:Y:S02]  /*6fb0*/  LOP3.LUT R148, R170, 0xffff, RZ, 0xc0, !PT ;  /* 0x0000ffffaa947812 */ /* 0x008fe400078ec0ff */
[----:B------:R-:W-:-:S03]  /*6fc0*/  PRMT R4, R186, 0x5410, R188 ;  /* 0x00005410ba047816 */ /* 0x000fc600000000bc */
[----:B------:R-:W-:-:S05]  /*6fd0*/  IMAD.WIDE.U32 R148, R148, 0x10000, RZ ;  /* 0x0001000094947825 */ /* 0x000fca00078e00ff */
[----:B------:R-:W-:Y:S02]  /*6fe0*/  LOP3.LUT R149, R4, R149, RZ, 0xfc, !PT ;  /* 0x0000009504957212 */ /* 0x000fe400078efcff */
[C---:B------:R-:W-:Y:S02]  /*6ff0*/  LEA R4, P3, R5.reuse, UR14, 0x3 ;  /* 0x0000000e05047c11 */ /* 0x040fe4000f8618ff */
[----:B------:R-:W-:Y:S02]  /*7000*/  LOP3.LUT R148, R148, 0xffff, R168, 0xf8, !PT ;  /* 0x0000ffff94947812 */ /* 0x000fe400078ef8a8 */
[----:B------:R-:W-:-:S05]  /*7010*/  LEA.HI.X R5, R5, UR15, RZ, 0x3, P3 ;  /* 0x0000000f05057c11 */ /* 0x000fca00098f1cff */
[----:B------:R4:W-:Y:S04]  /*7020*/  STG.E.64 desc[UR4][R4.64], R148 ;  /* 0x0000009404007986 */ /* 0x0009e8000c101b04 */
.L_x_227:
[----:B------:R-:W-:Y:S05]  /*7030*/  BSYNC B0 ;  /* 0x0000000000007941 */ /* 0x000fea0003800000 */
.L_x_226:
[----:B------:R-:W-:Y:S01]  /*7040*/  VIADD R2, R2, UR20 ;  /* 0x0000001402027c36 */ /* 0x000fe20008000000 */
[----:B01----:R-:W-:-:S04]  /*7050*/  SEL R193, RZ, 0x1, P2 ;  /* 0x00000001ffc17807 */ /* 0x003fc80001000000 */
[----:B------:R-:W-:-:S13]  /*7060*/  ISETP.GE.AND P2, PT, R2, UR21, PT ;  /* 0x0000001502007c0c */ /* 0x000fda000bf46270 */
[----:B------:R-:W-:Y:S05]  /*7070*/  @!P2 BRA `(.L_x_229) ;  /* 0xffffffa00054a947 */ /* 0x000fea000383ffff */
.L_x_186:
[----:B------:R-:W0:Y:S01]  /*7080*/  S2R R0, SR_TID.X ;  /* 0x0000000000007919 */ /* 0x000e220000002100 */
[----:B------:R-:W0:Y:S01]  /*7090*/  S2UR UR6, SR_CTAID.X ;  /* 0x00000000000679c3 */ /* 0x000e220000002500 */
[----:B------:R-:W-:Y:S01]  /*70a0*/  LOP3.LUT P2, RZ, R3, 0x8, RZ, 0xc0, !PT ;  /* 0x0000000803ff7812 */ /* 0x000fe2000784c0ff */
[----:B------:R-:W-:Y:S01]  /*70b0*/  BSSY B0, `(.L_x_230) ;  /* 0x0000013000007945 */ /* 0x000fe20003800000 */
[C---:B0-----:R-:W-:Y:S02]  /*70c0*/  LEA.HI R2, R0.reuse, UR6, RZ, 0x18 ;  /* 0x0000000600027c11 */ /* 0x041fe4000f8fc0ff */
[----:B------:R-:W-:-:S03]  /*70d0*/  LOP3.LUT R0, R0, 0xff, RZ, 0xc0, !PT ;  /* 0x000000ff00007812 */ /* 0x000fc600078ec0ff */
[----:B------:R-:W-:-:S05]  /*70e0*/  IMAD R219, R2, R219, RZ ;  /* 0x000000db02db7224 */ /* 0x000fca00078e02ff */
[----:B------:R-:W-:Y:S01]  /*70f0*/  LEA.HI R219, R219, R0, RZ, 0x1e ;  /* 0x00000000dbdb7211 */ /* 0x000fe200078ff0ff */
[----:B------:R-:W-:Y:S06]  /*7100*/  @!P2 BRA `(.L_x_231) ;  /* 0x000000000034a947 */ /* 0x000fec0003800000 */
[----:B----45:R-:W0:Y:S08]  /*7110*/  LDC.64 R4, c[0x0][0x2d0] ;  /* 0x0000b400ff047b82 */ /* 0x030e300000000a00 */
[----:B------:R-:W1:Y:S08]  /*7120*/  LDC.64 R6, c[0x0][0x2d8] ;  /* 0x0000b600ff067b82 */ /* 0x000e700000000a00 */
[----:B------:R-:W4:Y:S08]  /*7130*/  LDC.64 R8, c[0x0][0x2e0] ;  /* 0x0000b800ff087b82 */ /* 0x000f300000000a00 */
[----:B------:R-:W2:Y:S01]  /*7140*/  LDC.64 R10, c[0x0][0x2e8] ;  /* 0x0000ba00ff0a7b82 */ /* 0x000ea20000000a00 */
[----:B0-----:R-:W-:-:S05]  /*7150*/  IMAD.WIDE.U32 R4, R219, 0x10, R4 ;  /* 0x00000010db047825 */ /* 0x001fca00078e0004 */
[----:B------:R0:W-:Y:S01]  /*7160*/  STG.E.128 desc[UR4][R4.64], R64 ;  /* 0x0000004004007986 */ /* 0x0001e2000c101d04 */
[----:B-1----:R-:W-:-:S05]  /*7170*/  IMAD.WIDE.U32 R6, R219, 0x10, R6 ;  /* 0x00000010db067825 */ /* 0x002fca00078e0006 */
[----:B------:R0:W-:Y:S01]  /*7180*/  STG.E.128 desc[UR4][R6.64], R36 ;  /* 0x0000002406007986 */ /* 0x0001e2000c101d04 */
[----:B----4-:R-:W-:-:S05]  /*7190*/  IMAD.WIDE.U32 R8, R219, 0x10, R8 ;  /* 0x00000010db087825 */ /* 0x010fca00078e0008 */
[----:B------:R0:W-:Y:S01]  /*71a0*/  STG.E.128 desc[UR4][R8.64], R120 ;  /* 0x0000007808007986 */ /* 0x0001e2000c101d04 */
[----:B--2---:R-:W-:-:S04]  /*71b0*/  IMAD.WIDE.U32 R10, R219, 0x10, R10 ;  /* 0x00000010db0a7825 */ /* 0x004fc800078e000a */
[----:B------:R-:W-:Y:S01]  /*71c0*/  VIADD R219, R219, 0x100 ;  /* 0x00000100dbdb7836 */ /* 0x000fe20000000000 */
[----:B------:R0:W-:Y:S06]  /*71d0*/  STG.E.128 desc[UR4][R10.64], R92 ;  /* 0x0000005c0a007986 */ /* 0x0001ec000c101d04 */
.L_x_231:
[----:B------:R-:W-:Y:S05]  /*71e0*/  BSYNC B0 ;  /* 0x0000000000007941 */ /* 0x000fea0003800000 */
.L_x_230:
[----:B------:R-:W-:Y:S01]  /*71f0*/  LOP3.LUT P2, RZ, R3, 0x4, RZ, 0xc0, !PT ;  /* 0x0000000403ff7812 */ /* 0x000fe2000784c0ff */
[----:B------:R-:W-:-:S12]  /*7200*/  BSSY B0, `(.L_x_232) ;  /* 0x000000f000007945 */ /* 0x000fd80003800000 */
[----:B------:R-:W-:Y:S05]  /*7210*/  @!P2 BRA `(.L_x_233) ;  /* 0x000000000034a947 */ /* 0x000fea0003800000 */
[----:B0---45:R-:W0:Y:S08]  /*7220*/  LDC.64 R4, c[0x0][0x2d0] ;  /* 0x0000b400ff047b82 */ /* 0x031e300000000a00 */
        /* <DEDUP_REMOVED lines=9> */
[C---:B--2---:R-:W-:Y:S01]  /*72c0*/  IMAD.WIDE.U32 R10, R219.reuse, 0x10, R10 ;  /* 0x00000010db0a7825 */ /* 0x044fe200078e000a */
[----:B------:R-:W-:-:S04]  /*72d0*/  IADD3 R219, R219, 0x100, RZ ;  /* 0x00000100dbdb7810 */ /* 0x000fc80007ffe0ff */
[----:B------:R0:W-:Y:S03]  /*72e0*/  STG.E.128 desc[UR4][R10.64], R96 ;  /* 0x000000600a007986 */ /* 0x0001e6000c101d04 */
.L_x_233:
[----:B------:R-:W-:Y:S05]  /*72f0*/  BSYNC B0 ;  /* 0x0000000000007941 */ /* 0x000fea0003800000 */
.L_x_232:
        /* <DEDUP_REMOVED lines=16> */
.L_x_235:
[----:B------:R-:W-:Y:S05]  /*7400*/  BSYNC B0 ;  /* 0x0000000000007941 */ /* 0x000fea0003800000 */
.L_x_234:
        /* <DEDUP_REMOVED lines=16> */
.L_x_237:
[----:B------:R-:W-:Y:S05]  /*7510*/  BSYNC B0 ;  /* 0x0000000000007941 */ /* 0x000fea0003800000 */
.L_x_236:
[----:B------:R-:W-:Y:S04]  /*7520*/  BSSY B0, `(.L_x_238) ;  /* 0x000000f000007945 */ /* 0x000fe80003800000 */
        /* <DEDUP_REMOVED lines=14> */
.L_x_239:
[----:B------:R-:W-:Y:S05]  /*7610*/  BSYNC B0 ;  /* 0x0000000000007941 */ /* 0x000fea0003800000 */
.L_x_238:
        /* <DEDUP_REMOVED lines=15> */
.L_x_241:
[----:B------:R-:W-:Y:S05]  /*7710*/  BSYNC B0 ;  /* 0x0000000000007941 */ /* 0x000fea0003800000 */
.L_x_240:
[----:B------:R-:W-:-:S13]  /*7720*/  LOP3.LUT P0, RZ, R3, 0x10, RZ, 0xc0, !PT ;  /* 0x0000001003ff7812 */ /* 0x000fda000780c0ff */
[----:B------:R-:W-:Y:S05]  /*7730*/  @!P0 EXIT ;  /* 0x000000000000894d */ /* 0x000fea0003800000 */
[----:B------:R-:W1:Y:S08]  /*7740*/  LDC.64 R2, c[0x0][0x2d0] ;  /* 0x0000b400ff027b82 */ /* 0x000e700000000a00 */
[----:B0---45:R-:W0:Y:S08]  /*7750*/  LDC.64 R4, c[0x0][0x2d8] ;  /* 0x0000b600ff047b82 */ /* 0x031e300000000a00 */
[----:B------:R-:W4:Y:S08]  /*7760*/  LDC.64 R6, c[0x0][0x2e0] ;  /* 0x0000b800ff067b82 */ /* 0x000f300000000a00 */
[----:B------:R-:W2:Y:S01]  /*7770*/  LDC.64 R8, c[0x0][0x2e8] ;  /* 0x0000ba00ff087b82 */ /* 0x000ea20000000a00 */
[----:B-1----:R-:W-:-:S05]  /*7780*/  IMAD.WIDE.U32 R2, R219, 0x10, R2 ;  /* 0x00000010db027825 */ /* 0x002fca00078e0002 */
[----:B------:R-:W-:Y:S01]  /*7790*/  STG.E.128 desc[UR4][R2.64], R88 ;  /* 0x0000005802007986 */ /* 0x000fe2000c101d04 */
[----:B0-----:R-:W-:-:S05]  /*77a0*/  IMAD.WIDE.U32 R4, R219, 0x10, R4 ;  /* 0x00000010db047825 */ /* 0x001fca00078e0004 */
[----:B------:R-:W-:Y:S01]  /*77b0*/  STG.E.128 desc[UR4][R4.64], R60 ;  /* 0x0000003c04007986 */ /* 0x000fe2000c101d04 */
[----:B----4-:R-:W-:-:S05]  /*77c0*/  IMAD.WIDE.U32 R6, R219, 0x10, R6 ;  /* 0x00000010db067825 */ /* 0x010fca00078e0006 */
[----:B------:R-:W-:Y:S01]  /*77d0*/  STG.E.128 desc[UR4][R6.64], R144 ;  /* 0x0000009006007986 */ /* 0x000fe2000c101d04 */
[----:B--2---:R-:W-:-:S05]  /*77e0*/  IMAD.WIDE.U32 R8, R219, 0x10, R8 ;  /* 0x00000010db087825 */ /* 0x004fca00078e0008 */
[----:B------:R-:W-:Y:S01]  /*77f0*/  STG.E.128 desc[UR4][R8.64], R116 ;  /* 0x0000007408007986 */ /* 0x000fe2000c101d04 */
[----:B------:R-:W-:Y:S05]  /*7800*/  EXIT ;  /* 0x000000000000794d */ /* 0x000fea0003800000 */
.L_x_201:
[----:B------:R-:W-:Y:S01]  /*7810*/  HFMA2.MMA R150, -RZ, RZ, 0, 1.847743988037109375e-06 ;  /* 0x0000001fff967435 */ /* 0x000fe200000001ff */
[----:B------:R-:W-:Y:S02]  /*7820*/  IMAD.MOV.U32 R149, RZ, RZ, 0x10 ;  /* 0x00000010ff957424 */ /* 0x000fe400078e00ff */
[----:B------:R-:W-:-:S08]  /*7830*/  IMAD.MOV.U32 R151, RZ, RZ, -0x1 ;  /* 0xffffffffff977424 */ /* 0x000fd000078e00ff */
[----:B------:R-:W-:Y:S05]  /*7840*/  WARPSYNC.COLLECTIVE R151, `(.L_x_242) ;  /* 0x0000000097087348 */ /* 0x000fea0003c00000 */
[----:B------:R0:W1:Y:S02]  /*7850*/  SHFL.DOWN P4, R193, R148, R149, R150 ;  /* 0x0800009594c17389 */ /* 0x0000640000080096 */
[----:B01----:R-:W-:Y:S01]  /*7860*/  ENDCOLLECTIVE ;  /* 0x000000000000791b */ /* 0x003fe20003800000 */
.L_x_242:
[----:B------:R-:W-:-:S04]  /*7870*/  IMAD.MOV.U32 R190, RZ, RZ, R193 ;  /* 0x000000ffffbe7224 */ /* 0x000fc800078e00c1 */
[----:B------:R-:W-:Y:S01]  /*7880*/  FADD.FTZ R190, R190, R148 ;  /* 0x00000094bebe7221 */ /* 0x000fe20000010000 */
[----:B------:R-:W-:-:S07]  /*7890*/  MOV R148, R192 ;  /* 0x000000c000947202 */ /* 0x000fce0000000f00 */
[----:B------:R-:W-:Y:S05]  /*78a0*/  WARPSYNC.COLLECTIVE R151, `(.L_x_243) ;  /* 0x0000000097087348 */ /* 0x000fea0003c00000 */
[----:B------:R0:W1:Y:S02]  /*78b0*/  SHFL.DOWN P4, R193, R148, R149, R150 ;  /* 0x0800009594c17389 */ /* 0x0000640000080096 */
[----:B01----:R-:W-:Y:S01]  /*78c0*/  ENDCOLLECTIVE ;  /* 0x000000000000791b */ /* 0x003fe20003800000 */
.L_x_243:
[----:B------:R-:W-:Y:S02]  /*78d0*/  IMAD.MOV.U32 R148, RZ, RZ, R190 ;  /* 0x000000ffff947224 */ /* 0x000fe400078e00be */
[----:B------:R-:W-:Y:S02]  /*78e0*/  IMAD.MOV.U32 R149, RZ, RZ, 0x8 ;  /* 0x00000008ff957424 */ /* 0x000fe400078e00ff */
[----:B------:R-:W-:-:S07]  /*78f0*/  FADD.FTZ R192, R193, R192 ;  /* 0x000000c0c1c07221 */ /* 0x000fce0000010000 */
[----:B------:R-:W-:Y:S05]  /*7900*/  WARPSYNC.COLLECTIVE R151, `(.L_x_244) ;  /* 0x0000000097087348 */ /* 0x000fea0003c00000 */
[----:B------:R0:W1:Y:S02]  /*7910*/  SHFL.DOWN P4, R193, R148, R149, R150 ;  /* 0x0800009594c17389 */ /* 0x0000640000080096 */
[----:B01----:R-:W-:Y:S01]  /*7920*/  ENDCOLLECTIVE ;  /* 0x000000000000791b */ /* 0x003fe20003800000 */
.L_x_244:
[----:B------:R-:W-:Y:S01]  /*7930*/  MOV R148, R192 ;  /* 0x000000c000947202 */ /* 0x000fe20000000f00 */
[----:B------:R-:W-:-:S07]  /*7940*/  FADD.FTZ R190, R190, R193 ;  /* 0x000000c1bebe7221 */ /* 0x000fce0000010000 */
[----:B------:R-:W-:Y:S05]  /*7950*/  WARPSYNC.COLLECTIVE R151, `(.L_x_245) ;  /* 0x0000000097087348 */ /* 0x000fea0003c00000 */
[----:B------:R0:W1:Y:S02]  /*7960*/  SHFL.DOWN P4, R193, R148, R149, R150 ;  /* 0x0800009594c17389 */ /* 0x0000640000080096 */
[----:B01----:R-:W-:Y:S01]  /*7970*/  ENDCOLLECTIVE ;  /* 0x000000000000791b */ /* 0x003fe20003800000 */
.L_x_245:
[----:B------:R-:W-:Y:S02]  /*7980*/  IMAD.MOV.U32 R148, RZ, RZ, R190 ;  /* 0x000000ffff947224 */ /* 0x000fe400078e00be */
[----:B------:R-:W-:Y:S02]  /*7990*/  IMAD.MOV.U32 R149, RZ, RZ, 0x4 ;  /* 0x00000004ff957424 */ /* 0x000fe400078e00ff */
[----:B------:R-:W-:-:S07]  /*79a0*/  FADD.FTZ R192, R192, R193 ;  /* 0x000000c1c0c07221 */ /* 0x000fce0000010000 */
[----:B------:R-:W-:Y:S05]  /*79b0*/  WARPSYNC.COLLECTIVE R151, `(.L_x_246) ;  /* 0x0000000097087348 */ /* 0x000fea0003c00000 */
[----:B------:R0:W1:Y:S02]  /*79c0*/  SHFL.DOWN P4, R193, R148, R149, R150 ;  /* 0x0800009594c17389 */ /* 0x0000640000080096 */
[----:B01----:R-:W-:Y:S01]  /*79d0*/  ENDCOLLECTIVE ;  /* 0x000000000000791b */ /* 0x003fe20003800000 */
.L_x_246:
[----:B------:R-:W-:Y:S01]  /*79e0*/  MOV R148, R192 ;  /* 0x000000c000947202 */ /* 0x000fe20000000f00 */
[----:B------:R-:W-:-:S07]  /*79f0*/  FADD.FTZ R190, R190, R193 ;  /* 0x000000c1bebe7221 */ /* 0x000fce0000010000 */
[----:B------:R-:W-:Y:S05]  /*7a00*/  WARPSYNC.COLLECTIVE R151, `(.L_x_247) ;  /* 0x0000000097087348 */ /* 0x000fea0003c00000 */
[----:B------:R0:W1:Y:S02]  /*7a10*/  SHFL.DOWN P4, R193, R148, R149, R150 ;  /* 0x0800009594c17389 */ /* 0x0000640000080096 */
[----:B01----:R-:W-:Y:S01]  /*7a20*/  ENDCOLLECTIVE ;  /* 0x000000000000791b */ /* 0x003fe20003800000 */
.L_x_247:
[----:B------:R-:W-:Y:S02]  /*7a30*/  IMAD.MOV.U32 R148, RZ, RZ, R190 ;  /* 0x000000ffff947224 */ /* 0x000fe400078e00be */
[----:B------:R-:W-:Y:S02]  /*7a40*/  IMAD.MOV.U32 R149, RZ, RZ, 0x2 ;  /* 0x00000002ff957424 */ /* 0x000fe400078e00ff */
[----:B------:R-:W-:-:S07]  /*7a50*/  FADD.FTZ R192, R192, R193 ;  /* 0x000000c1c0c07221 */ /* 0x000fce0000010000 */
[----:B------:R-:W-:Y:S05]  /*7a60*/  WARPSYNC.COLLECTIVE R151, `(.L_x_248) ;  /* 0x0000000097087348 */ /* 0x000fea0003c00000 */
[----:B------:R0:W1:Y:S02]  /*7a70*/  SHFL.DOWN P4, R193, R148, R149, R150 ;  /* 0x0800009594c17389 */ /* 0x0000640000080096 */
[----:B01----:R-:W-:Y:S01]  /*7a80*/  ENDCOLLECTIVE ;  /* 0x000000000000791b */ /* 0x003fe20003800000 */
.L_x_248:
[----:B------:R-:W-:Y:S01]  /*7a90*/  IMAD.MOV.U32 R148, RZ, RZ, R192 ;  /* 0x000000ffff947224 */ /* 0x000fe200078e00c0 */
[----:B------:R-:W-:-:S07]  /*7aa0*/  MOV R191, R193 ;  /* 0x000000c100bf7202 */ /* 0x000fce0000000f00 */
[----:B------:R-:W-:Y:S05]  /*7ab0*/  WARPSYNC.COLLECTIVE R151, `(.L_x_249) ;  /* 0x0000000097087348 */ /* 0x000fea0003c00000 */
[----:B------:R0:W1:Y:S02]  /*7ac0*/  SHFL.DOWN P4, R193, R148, R149, R150 ;  /* 0x0800009594c17389 */ /* 0x0000640000080096 */
[----:B01----:R-:W-:Y:S01]  /*7ad0*/  ENDCOLLECTIVE ;  /* 0x000000000000791b */ /* 0x003fe20003800000 */
.L_x_249:
[----:B------:R-:W-:-:S05]  /*7ae0*/  FADD.FTZ R191, R190, R191 ;  /* 0x000000bfbebf7221 */ /* 0x000fca0000010000 */
[----:B------:R-:W-:Y:S01]  /*7af0*/  MOV R148, R191 ;  /* 0x000000bf00947202 */ /* 0x000fe20000000f00 */
[----:B------:R-:W-:Y:S02]  /*7b00*/  IMAD.MOV.U32 R149, RZ, RZ, 0x1 ;  /* 0x00000001ff957424 */ /* 0x000fe400078e00ff */
[----:B------:R-:W-:-:S07]  /*7b10*/  IMAD.MOV.U32 R190, RZ, RZ, R193 ;  /* 0x000000ffffbe7224 */ /* 0x000fce00078e00c1 */
[----:B------:R-:W-:Y:S05]  /*7b20*/  WARPSYNC.COLLECTIVE R151, `(.L_x_250) ;  /* 0x0000000097087348 */ /* 0x000fea0003c00000 */
[----:B------:R0:W1:Y:S02]  /*7b30*/  SHFL.DOWN P4, R193, R148, R149, R150 ;  /* 0x0800009594c17389 */ /* 0x0000640000080096 */
[----:B01----:R-:W-:Y:S01]  /*7b40*/  ENDCOLLECTIVE ;  /* 0x000000000000791b */ /* 0x003fe20003800000 */
.L_x_250:
[----:B------:R-:W-:-:S05]  /*7b50*/  FADD.FTZ R190, R192, R190 ;  /* 0x000000bec0be7221 */ /* 0x000fca0000010000 */
[----:B------:R-:W-:Y:S01]  /*7b60*/  MOV R148, R190 ;  /* 0x000000be00947202 */ /* 0x000fe20000000f00 */
[----:B------:R-:W-:-:S07]  /*7b70*/  IMAD.MOV.U32 R192, RZ, RZ, R193 ;  /* 0x000000ffffc07224 */ /* 0x000fce00078e00c1 */
[----:B------:R-:W-:Y:S05]  /*7b80*/  WARPSYNC.COLLECTIVE R151, `(.L_x_251) ;  /* 0x0000000097087348 */ /* 0x000fea0003c00000 */
[----:B------:R0:W1:Y:S02]  /*7b90*/  SHFL.DOWN P4, R193, R148, R149, R150 ;  /* 0x0800009594c17389 */ /* 0x0000640000080096 */
[----:B01----:R-:W-:Y:S01]  /*7ba0*/  ENDCOLLECTIVE ;  /* 0x000000000000791b */ /* 0x003fe20003800000 */
.L_x_251:
[----:B------:R-:W-:Y:S01]  /*7bb0*/  IMAD.MOV.U32 R149, RZ, RZ, R193 ;  /* 0x000000ffff957224 */ /* 0x000fe200078e00c1 */
[----:B------:R-:W-:Y:S06]  /*7bc0*/  BRA `(.L_x_252) ;  /* 0xffffffc400247947 */ /* 0x000fec000383ffff */
.L_x_253:
        /* <DEDUP_REMOVED lines=11> */
.L_x_4496:


//--------------------- .text._ZN10layer_norm31ln_parallel_residual_bwd_kernelINS_13Kernel_traitsI13__nv_bfloat16S2_S2_S2_fjLj7168ELj1ELj1ELj8ELj8ENS_18Kernel_traits_baseILj7168ES2_S2_S2_S2_fjLj256EEEEELb1ELb0ELb1EEEvNS_9BwdParamsE --------------------------
	.section	.text._ZN10layer_norm31ln_parallel_residual_bwd_kernelINS_13Kernel_traitsI13__nv_bfloat16S2_S2_S2_fjLj7168ELj1ELj1ELj8ELj8ENS_18Kernel_traits_baseILj7168ES2_S2_S2_S2_fjLj256EEEEELb1ELb0ELb1EEEvNS_9BwdParamsE,"ax",@progbits
	.align	128
        .global         _ZN10layer_norm31ln_parallel_residual_bwd_kernelINS_13Kernel_traitsI13__nv_bfloat16S2_S2_S2_fjLj7168ELj1ELj1ELj8ELj8ENS_18Kernel_traits_baseILj7168ES2_S2_S2_S2_fjLj256EEEEELb1ELb0ELb1EEEvNS_9BwdParamsE
        .type           _ZN10layer_norm31ln_parallel_residual_bwd_kernelINS_13Kernel_traitsI13__nv_bfloat16S2_S2_S2_fjLj7168ELj1ELj1ELj8ELj8ENS_18Kernel_traits_baseILj7168ES2_S2_S2_S2_fjLj256EEEEELb1ELb0ELb1EEEvNS_9BwdParamsE,@function
        .size           _ZN10layer_norm31ln_parallel_residual_bwd_kernelINS_13Kernel_traitsI13__nv_bfloat16S2_S2_S2_fjLj7168ELj1ELj1ELj8ELj8ENS_18Kernel_traits_baseILj7168ES2_S2_S2_S2_fjLj256EEEEELb1ELb0ELb1EEEvNS_9BwdParamsE,(.L_x_4497 - _ZN10layer_norm31ln_parallel_residual_bwd_kernelINS_13Kernel_traitsI13__nv_bfloat16S2_S2_S2_fjLj7168ELj1ELj1ELj8ELj8ENS_18Kernel_traits_baseILj7168ES2_S2_S2_S2_fjLj256EEEEELb1ELb0ELb1EEEvNS_9BwdParamsE)
        .other          _ZN10layer_norm31ln_parallel_residual_bwd_kernelINS_13Kernel_traitsI13__nv_bfloat16S2_S2_S2_fjLj7168ELj1ELj1ELj8ELj8ENS_18Kernel_traits_baseILj7168ES2_S2_S2_S2_fjLj256EEEEELb1ELb0ELb1EEEvNS_9BwdParamsE,@"STO_CUDA_ENTRY STV_DEFAULT"
_ZN10layer_norm31ln_parallel_residual_bwd_kernelINS_13Kernel_traitsI13__nv_bfloat16S2_S2_S2_fjLj7168ELj1ELj1ELj8ELj8ENS_18Kernel_traits_baseILj7168ES2_S2_S2_S2_fjLj256EEEEELb1ELb0ELb1EEEvNS_9BwdParamsE:
.text._ZN10layer_norm31ln_parallel_residual_bwd_kernelINS_13Kernel_traitsI13__nv_bfloat16S2_S2_S2_fjLj7168ELj1ELj1ELj8ELj8ENS_18Kernel_traits_baseILj7168ES2_S2_S2_S2_fjLj256EEEEELb1ELb0ELb1EEEvNS_9BwdParamsE:
[----:B------:R-:W0:Y:S01]  /*0000*/  LDC R1, c[0x0][0x28] ;  /* 0x00000a00ff017b82 */ /* 0x000e220000000800 */
[----:B------:R-:W1:Y:S07]  /*0010*/  S2R R0, SR_TID.X ;  /* 0x0000000000007919 */ /* 0x000e6e0000002100 */
[----:B------:R-:W1:Y:S01]  /*0020*/  S2UR UR4, SR_CTAID.X ;  /* 0x00000000000479c3 */ /* 0x000e620000002500 */
[----:B------:R-:W-:Y:S01]  /*0030*/  ULDC.64 UR6, c[0x0][0x208] ;  /* 0x0000820000067ab9 */ /* 0x000fe20000000a00 */
[----:B------:R-:W-:Y:S01]  /*0040*/  ULDC UR8, c[0x0][0x218] ;  /* 0x0000860000087ab9 */ /* 0x000fe20000000800 */
[----:B------:R-:W-:Y:S01]  /*0050*/  ULDC.U8 UR9, c[0x0][0x2a0] ;  /* 0x0000a80000097ab9 */ /* 0x000fe20000000000 */
[----:B------:R-:W-:Y:S01]  /*0060*/  ULDC UR16, c[0x0][0x290] ;  /* 0x0000a40000107ab9 */ /* 0x000fe20000000800 */
[----:B------:R-:W-:Y:S01]  /*0070*/  ULDC UR17, c[0x0][0x298] ;  /* 0x0000a60000117ab9 */ /* 0x000fe20000000800 */
[----:B------:R-:W-:Y:S01]  /*0080*/  ULDC.64 UR10, c[0x0][0x210] ;  /* 0x00008400000a7ab9 */ /* 0x000fe20000000a00 */
[----:B------:R-:W-:Y:S01]  /*0090*/  ULDC.64 UR12, c[0x0][0x238] ;  /* 0x00008e00000c7ab9 */ /* 0x000fe20000000a00 */
[----:B------:R-:W-:Y:S01]  /*00a0*/  ULDC.64 UR14, c[0x0][0x240] ;  /* 0x00009000000e7ab9 */ /* 0x000fe20000000a00 */
[----:B------:R-:W-:Y:S01]  /*00b0*/  ULDC.64 UR18, c[0x0][0x308] ;  /* 0x0000c20000127ab9 */ /* 0x000fe20000000a00 */
[----:B------:R-:W-:Y:S01]  /*00c0*/  ULDC.64 UR20, c[0x0][0x2f8] ;  /* 0x0000be0000147ab9 */ /* 0x000fe20000000a00 */
[----:B0-----:R-:W-:Y:S01]  /*00d0*/  VIADD R1, R1, 0xffffff70 ;  /* 0xffffff7001017836 */ /* 0x001fe20000000000 */
        /* <DEDUP_REMOVED lines=61> */
.L_x_254:
[----:B------:R-:W-:Y:S01]  /*04b0*/  IMAD.SHL.U32 R0, R0, 0x8, RZ ;  /* 0x0000000800007824 */ /* 0x000fe200078e00ff */
[----:B------:R-:W-:-:S04]  /*04c0*/  ULDC.64 UR4, c[0x0][0x260] ;  /* 0x0000980000047ab9 */ /* 0x000fc80000000a00 */
[----:B------:R-:W-:-:S04]  /*04d0*/  LOP3.LUT R0, R0, 0x7f8, RZ, 0xc0, !PT ;  /* 0x000007f800007812 */ /* 0x000fc800078ec0ff */
[----:B------:R-:W-:-:S04]  /*04e0*/  IADD3 R2, P0, R0, UR4, RZ ;  /* 0x0000000400027c10 */ /* 0x000fc8000ff1e0ff */
[----:B------:R-:W-:Y:S01]  /*04f0*/  IADD3.X R3, RZ, UR5, RZ, P0, !PT ;  /* 0x00000005ff037c10 */ /* 0x000fe200087fe4ff */
[----:B------:R-:W-:-:S04]  /*0500*/  ULDC.64 UR4, c[0x0][0x268] ;  /* 0x00009a0000047ab9 */ /* 0x000fc80000000a00 */
[----:B------:R-:W2:Y:S04]  /*0510*/  LDG.E.64 R6, desc[UR6][R2.64] ;  /* 0x0000000602067981 */ /* 0x000ea8000c1e1b00 */
[----:B------:R-:W3:Y:S04]  /*0520*/  LDG.E.64 R10, desc[UR6][R2.64+0x800] ;  /* 0x00080006020a7981 */ /* 0x000ee8000c1e1b00 */
[----:B------:R-:W4:Y:S01]  /*0530*/  LDG.E.64 R14, desc[UR6][R2.64+0x1000] ;  /* 0x00100006020e7981 */ /* 0x000f22000c1e1b00 */
[----:B------:R-:W-:-:S03]  /*0540*/  IADD3 R4, P0, R0, UR4, RZ ;  /* 0x0000000400047c10 */ /* 0x000fc6000ff1e0ff */
[----:B------:R-:W5:Y:S02]  /*0550*/  LDG.E.64 R18, desc[UR6][R2.64+0x1800] ;  /* 0x0018000602127981 */ /* 0x000f64000c1e1b00 */
[----:B------:R-:W-:Y:S01]  /*0560*/  IMAD.X R5, RZ, RZ, UR5, P0 ;  /* 0x00000005ff057e24 */ /* 0x000fe200080e06ff */
[----:B------:R-:W-:Y:S01]  /*0570*/  ULDC.64 UR4, c[0x0][0x2c8] ;  /* 0x0000b20000047ab9 */ /* 0x000fe20000000a00 */
[----:B------:R-:W5:Y:S04]  /*0580*/  LDG.E.64 R22, desc[UR6][R2.64+0x2000] ;  /* 0x0020000602167981 */ /* 0x000f68000c1e1b00 */
        /* <DEDUP_REMOVED lines=8> */
[----:B------:R0:W5:Y:S01]  /*0610*/  LDG.E.64 R28, desc[UR6][R4.64+0x3000] ;  /* 0x00300006041c7981 */ /* 0x000162000c1e1b00 */
[----:B------:R-:W-:Y:S01]  /*0620*/  ISETP.NE.U32.AND P0, PT, RZ, UR4, PT ;  /* 0x00000004ff007c0c */ /* 0x000fe2000bf05070 */
[----:B------:R-:W-:-:S02]  /*0630*/  HFMA2.MMA R75, -RZ, RZ, 0, 5.9604644775390625e-08 ;  /* 0x00000001ff4b7435 */ /* 0x000fc400000001ff */
[----:B------:R-:W-:Y:S02]  /*0640*/  HFMA2.MMA R189, -RZ, RZ, 0, 0 ;  /* 0x00000000ffbd7435 */ /* 0x000fe400000001ff */
[----:B------:R-:W-:Y:S01]  /*0650*/  HFMA2.MMA R179, -RZ, RZ, 0, 0 ;  /* 0x00000000ffb37435 */ /* 0x000fe200000001ff */
[----:B------:R-:W-:Y:S01]  /*0660*/  ISETP.NE.AND.EX P0, PT, RZ, UR5, PT, P0 ;  /* 0x00000005ff007c0c */ /* 0x000fe2000bf05300 */
[----:B------:R-:W-:Y:S01]  /*0670*/  IMAD.MOV.U32 R230, RZ, RZ, RZ ;  /* 0x000000ffffe67224 */ /* 0x000fe200078e00ff */
[----:B------:R-:W-:Y:S02]  /*0680*/  CS2R R228, SRZ ;  /* 0x0000000000e47805 */ /* 0x000fe4000001ff00 */
[----:B------:R-:W-:Y:S01]  /*0690*/  CS2R R88, SRZ ;  /* 0x0000000000587805 */ /* 0x000fe2000001ff00 */
[----:B------:R-:W-:Y:S01]  /*06a0*/  IMAD.MOV.U32 R150, RZ, RZ, RZ ;  /* 0x000000ffff967224 */ /* 0x000fe200078e00ff */
[----:B------:R-:W-:Y:S02]  /*06b0*/  CS2R R90, SRZ ;  /* 0x00000000005a7805 */ /* 0x000fe4000001ff00 */
[----:B------:R-:W-:-:S02]  /*06c0*/  MOV R176, RZ ;  /* 0x000000ff00b07202 */ /* 0x000fc40000000f00 */
[----:B------:R-:W-:Y:S01]  /*06d0*/  CS2R R174, SRZ ;  /* 0x0000000000ae7805 */ /* 0x000fe2000001ff00 */
[----:B------:R-:W-:Y:S01]  /*06e0*/  IMAD.MOV.U32 R171, RZ, RZ, RZ ;  /* 0x000000ffffab7224 */ /* 0x000fe200078e00ff */
[----:B------:R-:W-:Y:S01]  /*06f0*/  CS2R R160, SRZ ;  /* 0x0000000000a07805 */ /* 0x000fe2000001ff00 */
[----:B------:R-:W-:Y:S01]  /*0700*/  IMAD.MOV.U32 R169, RZ, RZ, RZ ;  /* 0x000000ffffa97224 */ /* 0x000fe200078e00ff */
[----:B------:R-:W-:Y:S02]  /*0710*/  CS2R R158, SRZ ;  /* 0x00000000009e7805 */ /* 0x000fe4000001ff00 */
[----:B------:R-:W-:Y:S01]  /*0720*/  CS2R R190, SRZ ;  /* 0x0000000000be7805 */ /* 0x000fe2000001ff00 */
[----:B------:R-:W-:Y:S01]  /*0730*/  IMAD.MOV.U32 R186, RZ, RZ, RZ ;  /* 0x000000ffffba7224 */ /* 0x000fe200078e00ff */
[----:B------:R-:W-:Y:S01]  /*0740*/  CS2R R198, SRZ ;  /* 0x0000000000c67805 */ /* 0x000fe2000001ff00 */
[----:B------:R-:W-:Y:S01]  /*0750*/  IMAD.MOV.U32 R214, RZ, RZ, RZ ;  /* 0x000000ffffd67224 */ /* 0x000fe200078e00ff */
[----:B------:R-:W-:-:S02]  /*0760*/  CS2R R196, SRZ ;  /* 0x0000000000c47805 */ /* 0x000fc4000001ff00 */
[----:B------:R-:W-:Y:S02]  /*0770*/  CS2R R226, SRZ ;  /* 0x0000000000e27805 */ /* 0x000fe4000001ff00 */
[----:B------:R-:W-:Y:S02]  /*0780*/  CS2R R224, SRZ ;  /* 0x0000000000e07805 */ /* 0x000fe4000001ff00 */
[----:B------:R-:W-:Y:S02]  /*0790*/  CS2R R222, SRZ ;  /* 0x0000000000de7805 */ /* 0x000fe4000001ff00 */
[----:B------:R-:W-:Y:S02]  /*07a0*/  MOV R221, RZ ;  /* 0x000000ff00dd7202 */ /* 0x000fe40000000f00 */
[----:B------:R-:W-:Y:S02]  /*07b0*/  CS2R R148, SRZ ;  /* 0x0000000000947805 */ /* 0x000fe4000001ff00 */
[----:B------:R-:W-:-:S02]  /*07c0*/  CS2R R94, SRZ ;  /* 0x00000000005e7805 */ /* 0x000fc4000001ff00 */
[----:B------:R-:W-:Y:S02]  /*07d0*/  CS2R R92, SRZ ;  /* 0x00000000005c7805 */ /* 0x000fe4000001ff00 */
[----:B------:R-:W-:Y:S02]  /*07e0*/  CS2R R194, SRZ ;  /* 0x0000000000c27805 */ /* 0x000fe4000001ff00 */
[----:B------:R-:W-:Y:S01]  /*07f0*/  CS2R R192, SRZ ;  /* 0x0000000000c07805 */ /* 0x000fe2000001ff00 */
[----:B------:R-:W-:Y:S01]  /*0800*/  IMAD.MOV.U32 R185, RZ, RZ, RZ ;  /* 0x000000ffffb97224 */ /* 0x000fe200078e00ff */
[----:B------:R-:W-:Y:S01]  /*0810*/  CS2R R156, SRZ ;  /* 0x00000000009c7805 */ /* 0x000fe2000001ff00 */
[----:B------:R-:W-:Y:S01]  /*0820*/  IMAD.MOV.U32 R180, RZ, RZ, RZ ;  /* 0x000000ffffb47224 */ /* 0x000fe200078e00ff */
        /* <DEDUP_REMOVED lines=11> */
[----:B0-----:R-:W-:Y:S01]  /*08e0*/  IMAD.MOV.U32 R4, RZ, RZ, RZ ;  /* 0x000000ffff047224 */ /* 0x001fe200078e00ff */
[----:B------:R-:W-:Y:S02]  /*08f0*/  CS2R R30, SRZ ;  /* 0x00000000001e7805 */ /* 0x000fe4000001ff00 */
[----:B------:R-:W-:Y:S02]  /*0900*/  CS2R R32, SRZ ;  /* 0x0000000000207805 */ /* 0x000fe4000001ff00 */
[----:B------:R-:W-:-:S02]  /*0910*/  CS2R R34, SRZ ;  /* 0x0000000000227805 */ /* 0x000fc4000001ff00 */
[----:B------:R-:W-:Y:S02]  /*0920*/  CS2R R56, SRZ ;  /* 0x0000000000387805 */ /* 0x000fe4000001ff00 */
[----:B------:R-:W-:Y:S02]  /*0930*/  CS2R R58, SRZ ;  /* 0x00000000003a7805 */ /* 0x000fe4000001ff00 */
[----:B------:R-:W-:Y:S01]  /*0940*/  MOV R60, RZ ;  /* 0x000000ff003c7202 */ /* 0x000fe20000000f00 */
[----:B------:R-:W-:Y:S01]  /*0950*/  IMAD.MOV.U32 R103, RZ, RZ, RZ ;  /* 0x000000ffff677224 */ /* 0x000fe200078e00ff */
[----:B------:R-:W-:Y:S02]  /*0960*/  CS2R R54, SRZ ;  /* 0x0000000000367805 */ /* 0x000fe4000001ff00 */
[----:B------:R-:W-:Y:S01]  /*0970*/  CS2R R36, SRZ ;  /* 0x0000000000247805 */ /* 0x000fe2000001ff00 */
[----:B--2---:R-:W-:Y:S01]  /*0980*/  IMAD.U32 R0, R6, 0x10000, RZ ;  /* 0x0001000006007824 */ /* 0x004fe200078e00ff */
[----:B------:R-:W-:-:S04]  /*0990*/  SHF.L.U32 R2, R7, 0x10, RZ ;  /* 0x0000001007027819 */ /* 0x000fc800000006ff */
[----:B------:R3:W-:Y:S04]  /*09a0*/  STL [R1+0x8c], R0 ;  /* 0x00008c0001007387 */ /* 0x0007e80000100800 */
[----:B------:R0:W-:Y:S01]  /*09b0*/  STL [R1+0x7c], R2 ;  /* 0x00007c0201007387 */ /* 0x0001e20000100800 */
[----:B---3--:R-:W-:Y:S02]  /*09c0*/  IMAD.U32 R0, R10, 0x10000, RZ ;  /* 0x000100000a007824 */ /* 0x008fe400078e00ff */
[----:B0-----:R-:W-:-:S03]  /*09d0*/  IMAD.U32 R2, R11, 0x10000, RZ ;  /* 0x000100000b027824 */ /* 0x001fc600078e00ff */
[----:B------:R4:W-:Y:S04]  /*09e0*/  STL [R1+0x6c], R0 ;  /* 0x00006c0001007387 */ /* 0x0009e80000100800 */
[----:B------:R0:W-:Y:S01]  /*09f0*/  STL [R1+0x5c], R2 ;  /* 0x00005c0201007387 */ /* 0x0001e20000100800 */
[----:B----4-:R-:W-:Y:S01]  /*0a00*/  SHF.L.U32 R0, R14, 0x10, RZ ;  /* 0x000000100e007819 */ /* 0x010fe200000006ff */
[----:B0-----:R-:W-:-:S04]  /*0a10*/  IMAD.U32 R2, R15, 0x10000, RZ ;  /* 0x000100000f027824 */ /* 0x001fc800078e00ff */
[----:B------:R5:W-:Y:S04]  /*0a20*/  STL [R1+0x4c], R0 ;  /* 0x00004c0001007387 */ /* 0x000be80000100800 */
[----:B------:R0:W-:Y:S01]  /*0a30*/  STL [R1+0x3c], R2 ;  /* 0x00003c0201007387 */ /* 0x0001e20000100800 */
[----:B-----5:R-:W-:Y:S01]  /*0a40*/  IMAD.U32 R0, R18, 0x10000, RZ ;  /* 0x0001000012007824 */ /* 0x020fe200078e00ff */
[----:B0-----:R-:W-:-:S04]  /*0a50*/  SHF.L.U32 R2, R19, 0x10, RZ ;  /* 0x0000001013027819 */ /* 0x001fc800000006ff */
[----:B------:R0:W-:Y:S04]  /*0a60*/  STL [R1+0x2c], R0 ;  /* 0x00002c0001007387 */ /* 0x0001e80000100800 */
[----:B------:R1:W-:Y:S01]  /*0a70*/  STL [R1+0x1c], R2 ;  /* 0x00001c0201007387 */ /* 0x0003e20000100800 */
[----:B0-----:R-:W-:-:S05]  /*0a80*/  IMAD.U32 R0, R22, 0x10000, RZ ;  /* 0x0001000016007824 */ /* 0x001fca00078e00ff */
[----:B------:R0:W-:Y:S01]  /*0a90*/  STL [R1+0xc], R0 ;  /* 0x00000c0001007387 */ /* 0x0001e20000100800 */
[----:B-1----:R-:W-:Y:S02]  /*0aa0*/  IMAD.U32 R2, R9, 0x10000, RZ ;  /* 0x0001000009027824 */ /* 0x002fe400078e00ff */
[----:B0-----:R-:W-:-:S05]  /*0ab0*/  IMAD.U32 R0, R8, 0x10000, RZ ;  /* 0x0001000008007824 */ /* 0x001fca00078e00ff */
[----:B------:R0:W-:Y:S04]  /*0ac0*/  STL [R1+0x88], R0 ;  /* 0x0000880001007387 */ /* 0x0001e80000100800 */
[----:B------:R1:W-:Y:S01]  /*0ad0*/  STL [R1+0x78], R2 ;  /* 0x0000780201007387 */ /* 0x0003e20000100800 */
[----:B0-----:R-:W-:Y:S01]  /*0ae0*/  SHF.L.U32 R0, R12, 0x10, RZ ;  /* 0x000000100c007819 */ /* 0x001fe200000006ff */
[----:B-1----:R-:W-:-:S04]  /*0af0*/  IMAD.U32 R2, R13, 0x10000, RZ ;  /* 0x000100000d027824 */ /* 0x002fc800078e00ff */
[----:B------:R0:W-:Y:S04]  /*0b00*/  STL [R1+0x68], R0 ;  /* 0x0000680001007387 */ /* 0x0001e80000100800 */
[----:B------:R1:W-:Y:S01]  /*0b10*/  STL [R1+0x58], R2 ;  /* 0x0000580201007387 */ /* 0x0003e20000100800 */
[----:B0-----:R-:W-:Y:S01]  /*0b20*/  IMAD.U32 R0, R16, 0x10000, RZ ;  /* 0x0001000010007824 */ /* 0x001fe200078e00ff */
[--C-:B------:R-:W-:Y:S02]  /*0b30*/  SHF.R.U64 R76, R6, 0x10, R7.reuse ;  /* 0x00000010064c7819 */ /* 0x100fe40000001207 */
[----:B-1----:R-:W-:Y:S02]  /*0b40*/  SHF.L.U32 R2, R17, 0x10, RZ ;  /* 0x0000001011027819 */ /* 0x002fe400000006ff */
[----:B------:R0:W-:Y:S01]  /*0b50*/  STL [R1+0x48], R0 ;  /* 0x0000480001007387 */ /* 0x0001e20000100800 */
[----:B------:R-:W-:-:S02]  /*0b60*/  SHF.R.U32.HI R73, RZ, 0x10, R7 ;  /* 0x00000010ff497819 */ /* 0x000fc40000011607 */
[--C-:B------:R-:W-:Y:S01]  /*0b70*/  SHF.R.U64 R71, R10, 0x10, R11.reuse ;  /* 0x000000100a477819 */ /* 0x100fe2000000120b */
[----:B------:R1:W-:Y:S01]  /*0b80*/  STL [R1+0x38], R2 ;  /* 0x0000380201007387 */ /* 0x0003e20000100800 */
[----:B------:R-:W-:Y:S01]  /*0b90*/  SHF.R.U32.HI R69, RZ, 0x10, R11 ;  /* 0x00000010ff457819 */ /* 0x000fe2000001160b */
[----:B0-----:R-:W-:Y:S01]  /*0ba0*/  IMAD.U32 R0, R20, 0x10000, RZ ;  /* 0x0001000014007824 */ /* 0x001fe200078e00ff */
[--C-:B------:R-:W-:Y:S01]  /*0bb0*/  SHF.R.U64 R67, R14, 0x10, R15.reuse ;  /* 0x000000100e437819 */ /* 0x100fe2000000120f */
[----:B------:R-:W-:Y:S02]  /*0bc0*/  IMAD.U32 R76, R76, 0x10000, RZ ;  /* 0x000100004c4c7824 */ /* 0x000fe400078e00ff */
[----:B-1----:R-:W-:Y:S01]  /*0bd0*/  IMAD.U32 R2, R21, 0x10000, RZ ;  /* 0x0001000015027824 */ /* 0x002fe200078e00ff */
[----:B------:R0:W-:Y:S01]  /*0be0*/  STL [R1+0x28], R0 ;  /* 0x0000280001007387 */ /* 0x0001e20000100800 */
[----:B------:R-:W-:Y:S01]  /*0bf0*/  SHF.R.U32.HI R65, RZ, 0x10, R15 ;  /* 0x00000010ff417819 */ /* 0x000fe2000001160f */
[----:B------:R-:W-:Y:S01]  /*0c00*/  IMAD.U32 R73, R73, 0x10000, RZ ;  /* 0x0001000049497824 */ /* 0x000fe200078e00ff */
[--C-:B------:R-:W-:Y:S01]  /*0c10*/  SHF.R.U64 R63, R18, 0x10, R19.reuse ;  /* 0x00000010123f7819 */ /* 0x100fe20000001213 */
[----:B------:R-:W-:Y:S01]  /*0c20*/  STL [R1+0x18], R2 ;  /* 0x0000180201007387 */ /* 0x000fe20000100800 */
[----:B------:R-:W-:Y:S01]  /*0c30*/  SHF.R.U32.HI R61, RZ, 0x10, R19 ;  /* 0x00000010ff3d7819 */ /* 0x000fe20000011613 */
[----:B------:R-:W-:Y:S01]  /*0c40*/  IMAD.U32 R69, R69, 0x10000, RZ ;  /* 0x0001000045457824 */ /* 0x000fe200078e00ff */
[----:B------:R-:W-:-:S02]  /*0c50*/  SHF.L.U32 R71, R71, 0x10, RZ ;  /* 0x0000001047477819 */ /* 0x000fc400000006ff */
[----:B0-----:R-:W-:Y:S01]  /*0c60*/  SHF.L.U32 R0, R24, 0x10, RZ ;  /* 0x0000001018007819 */ /* 0x001fe200000006ff */
[----:B------:R-:W-:Y:S01]  /*0c70*/  IMAD.U32 R67, R67, 0x10000, RZ ;  /* 0x0001000043437824 */ /* 0x000fe200078e00ff */
[----:B------:R-:W-:Y:S01]  /*0c80*/  SHF.R.U64 R11, R22, 0x10, R23 ;  /* 0x00000010160b7819 */ /* 0x000fe20000001217 */
[----:B------:R-:W-:Y:S01]  /*0c90*/  IMAD.U32 R63, R63, 0x10000, RZ ;  /* 0x000100003f3f7824 */ /* 0x000fe200078e00ff */
[----:B------:R-:W-:Y:S01]  /*0ca0*/  SHF.L.U32 R65, R65, 0x10, RZ ;  /* 0x0000001041417819 */ /* 0x000fe200000006ff */
[----:B------:R-:W-:Y:S01]  /*0cb0*/  STL [R1+0x8], R0 ;  /* 0x0000080001007387 */ /* 0x000fe20000100800 */
[----:B------:R-:W-:-:S03]  /*0cc0*/  IMAD.U32 R61, R61, 0x10000, RZ ;  /* 0x000100003d3d7824 */ /* 0x000fc600078e00ff */
[----:B------:R-:W-:Y:S01]  /*0cd0*/  STL [R1+0x84], R76 ;  /* 0x0000844c01007387 */ /* 0x000fe20000100800 */
[----:B------:R-:W-:-:S03]  /*0ce0*/  SHF.L.U32 R11, R11, 0x10, RZ ;  /* 0x000000100b0b7819 */ /* 0x000fc600000006ff */
[----:B------:R-:W-:Y:S01]  /*0cf0*/  STL [R1+0x74], R73 ;  /* 0x0000744901007387 */ /* 0x000fe20000100800 */
[----:B------:R-:W-:-:S03]  /*0d00*/  SHF.R.U64 R74, R8, 0x10, R9 ;  /* 0x00000010084a7819 */ /* 0x000fc60000001209 */
[----:B------:R-:W-:Y:S01]  /*0d10*/  STL [R1+0x64], R71 ;  /* 0x0000644701007387 */ /* 0x000fe20000100800 */
[----:B------:R-:W-:-:S03]  /*0d20*/  SHF.R.U32.HI R72, RZ, 0x10, R9 ;  /* 0x00000010ff487819 */ /* 0x000fc60000011609 */
[----:B------:R-:W-:Y:S04]  /*0d30*/  STL [R1+0x54], R69 ;  /* 0x0000544501007387 */ /* 0x000fe80000100800 */
[----:B------:R-:W-:Y:S01]  /*0d40*/  STL [R1+0x44], R67 ;  /* 0x0000444301007387 */ /* 0x000fe20000100800 */
[----:B------:R-:W-:-:S03]  /*0d50*/  SHF.R.U64 R70, R12, 0x10, R13 ;  /* 0x000000100c467819 */ /* 0x000fc6000000120d */
[----:B------:R-:W-:Y:S04]  /*0d60*/  STL [R1+0x34], R65 ;  /* 0x0000344101007387 */ /* 0x000fe80000100800 */
[----:B------:R-:W-:Y:S01]  /*0d70*/  STL [R1+0x24], R63 ;  /* 0x0000243f01007387 */ /* 0x000fe20000100800 */
[----:B------:R-:W-:-:S03]  /*0d80*/  SHF.R.U32.HI R68, RZ, 0x10, R13 ;  /* 0x00000010ff447819 */ /* 0x000fc6000001160d */
[----:B------:R0:W-:Y:S01]  /*0d90*/  STL [R1+0x14], R61 ;  /* 0x0000143d01007387 */ /* 0x0001e20000100800 */
[----:B------:R-:W-:-:S03]  /*0da0*/  SHF.R.U64 R66, R16, 0x10, R17 ;  /* 0x0000001010427819 */ /* 0x000fc60000001211 */
[----:B------:R1:W-:Y:S01]  /*0db0*/  STL [R1+0x4], R11 ;  /* 0x0000040b01007387 */ /* 0x0003e20000100800 */
[----:B0-----:R-:W-:Y:S01]  /*0dc0*/  SHF.L.U32 R61, R74, 0x10, RZ ;  /* 0x000000104a3d7819 */ /* 0x001fe200000006ff */
[----:B-1----:R-:W-:-:S04]  /*0dd0*/  IMAD.U32 R11, R72, 0x10000, RZ ;  /* 0x00010000480b7824 */ /* 0x002fc800078e00ff */
[----:B------:R0:W-:Y:S01]  /*0de0*/  STL [R1+0x80], R61 ;  /* 0x0000803d01007387 */ /* 0x0001e20000100800 */
[----:B------:R-:W-:Y:S01]  /*0df0*/  IMAD.U32 R63, R70, 0x10000, RZ ;  /* 0x00010000463f7824 */ /* 0x000fe200078e00ff */
[----:B------:R-:W-:Y:S02]  /*0e00*/  SHF.R.U32.HI R64, RZ, 0x10, R17 ;  /* 0x00000010ff407819 */ /* 0x000fe40000011611 */
[----:B------:R1:W-:Y:S01]  /*0e10*/  STL [R1+0x70], R11 ;  /* 0x0000700b01007387 */ /* 0x0003e20000100800 */
[--C-:B------:R-:W-:Y:S02]  /*0e20*/  SHF.R.U64 R62, R20, 0x10, R21.reuse ;  /* 0x00000010143e7819 */ /* 0x100fe40000001215 */
[----:B------:R-:W-:Y:S02]  /*0e30*/  SHF.R.U32.HI R16, RZ, 0x10, R21 ;  /* 0x00000010ff107819 */ /* 0x000fe40000011615 */
[----:B0-----:R-:W-:Y:S01]  /*0e40*/  SHF.L.U32 R61, R68, 0x10, RZ ;  /* 0x00000010443d7819 */ /* 0x001fe200000006ff */
[----:B------:R0:W-:Y:S01]  /*0e50*/  STL [R1+0x60], R63 ;  /* 0x0000603f01007387 */ /* 0x0001e20000100800 */
[----:B------:R-:W-:Y:S01]  /*0e60*/  SHF.R.U64 R5, R24, 0x10, R25 ;  /* 0x0000001018057819 */ /* 0x000fe20000001219 */
[----:B-1----:R-:W-:-:S02]  /*0e70*/  IMAD.U32 R11, R66, 0x10000, RZ ;  /* 0x00010000420b7824 */ /* 0x002fc400078e00ff */
[----:B------:R1:W-:Y:S02]  /*0e80*/  STL [R1+0x50], R61 ;  /* 0x0000503d01007387 */ /* 0x0003e40000100800 */
[----:B------:R-:W-:Y:S02]  /*0e90*/  IMAD.U32 R5, R5, 0x10000, RZ ;  /* 0x0001000005057824 */ /* 0x000fe400078e00ff */
[----:B------:R2:W-:Y:S01]  /*0ea0*/  STL [R1+0x40], R11 ;  /* 0x0000400b01007387 */ /* 0x0005e20000100800 */
[----:B0-----:R-:W-:Y:S01]  /*0eb0*/  IMAD.U32 R63, R64, 0x10000, RZ ;  /* 0x00010000403f7824 */ /* 0x001fe200078e00ff */
[----:B-1----:R-:W-:-:S04]  /*0ec0*/  SHF.L.U32 R61, R62, 0x10, RZ ;  /* 0x000000103e3d7819 */ /* 0x002fc800000006ff */
[----:B------:R0:W-:Y:S01]  /*0ed0*/  STL [R1+0x30], R63 ;  /* 0x0000303f01007387 */ /* 0x0001e20000100800 */
[----:B--2---:R-:W-:-:S03]  /*0ee0*/  IMAD.U32 R11, R16, 0x10000, RZ ;  /* 0x00010000100b7824 */ /* 0x004fc600078e00ff */
[----:B------:R0:W-:Y:S04]  /*0ef0*/  STL [R1+0x20], R61 ;  /* 0x0000203d01007387 */ /* 0x0001e80000100800 */
[----:B------:R0:W-:Y:S04]  /*0f00*/  STL [R1+0x10], R11 ;  /* 0x0000100b01007387 */ /* 0x0001e80000100800 */
[----:B------:R0:W-:Y:S01]  /*0f10*/  STL [R1], R5 ;  /* 0x0000000501007387 */ /* 0x0001e20000100800 */
[--C-:B------:R-:W-:Y:S01]  /*0f20*/  SHF.R.U64 R238, R240, 0x10, R241.reuse ;  /* 0x00000010f0ee7819 */ /* 0x100fe200000012f1 */
[----:B------:R-:W-:Y:S01]  /*0f30*/  IMAD.U32 R244, R249, 0x10000, RZ ;  /* 0x00010000f9f47824 */ /* 0x000fe200078e00ff */
[----:B------:R-:W-:-:S02]  /*0f40*/  SHF.R.U32.HI R232, RZ, 0x10, R241 ;  /* 0x00000010ffe87819 */ /* 0x000fc400000116f1 */
[----:B------:R-:W-:Y:S02]  /*0f50*/  SHF.L.U32 R234, R241, 0x10, RZ ;  /* 0x00000010f1ea7819 */ /* 0x000fe400000006ff */
[----:B------:R-:W-:Y:S02]  /*0f60*/  SHF.R.U32.HI R250, RZ, 0x10, R23 ;  /* 0x00000010fffa7819 */ /* 0x000fe40000011617 */
[--C-:B------:R-:W-:Y:S02]  /*0f70*/  SHF.R.U64 R246, R248, 0x10, R249.reuse ;  /* 0x00000010f8f67819 */ /* 0x100fe400000012f9 */
[----:B------:R-:W-:Y:S02]  /*0f80*/  SHF.R.U32.HI R242, RZ, 0x10, R249 ;  /* 0x00000010fff27819 */ /* 0x000fe400000116f9 */
[--C-:B------:R-:W-:Y:S02]  /*0f90*/  SHF.R.U64 R245, R26, 0x10, R27.reuse ;  /* 0x000000101af57819 */ /* 0x100fe4000000121b */
[----:B------:R-:W-:-:S02]  /*0fa0*/  SHF.R.U32.HI R241, RZ, 0x10, R27 ;  /* 0x00000010fff17819 */ /* 0x000fc4000001161b */
[----:B------:R-:W-:Y:S02]  /*0fb0*/  SHF.R.U32.HI R231, RZ, 0x10, R29 ;  /* 0x00000010ffe77819 */ /* 0x000fe4000001161d */
[----:B------:R-:W-:Y:S02]  /*0fc0*/  SHF.R.U32.HI R249, RZ, 0x10, R25 ;  /* 0x00000010fff97819 */ /* 0x000fe40000011619 */
[----:B------:R-:W-:Y:S01]  /*0fd0*/  SHF.R.U64 R237, R28, 0x10, R29 ;  /* 0x000000101ced7819 */ /* 0x000fe2000000121d */
[----:B------:R-:W-:Y:S01]  /*0fe0*/  HFMA2.MMA R0, -RZ, RZ, 0, 0 ;  /* 0x00000000ff007435 */ /* 0x000fe200000001ff */
[----:B------:R-:W-:Y:S01]  /*0ff0*/  IMAD.U32 R252, R23, 0x10000, RZ ;  /* 0x0001000017fc7824 */ /* 0x000fe200078e00ff */
[----:B------:R-:W-:Y:S01]  /*1000*/  SHF.L.U32 R243, R27, 0x10, RZ ;  /* 0x000000101bf37819 */ /* 0x000fe200000006ff */
[----:B------:R-:W-:Y:S01]  /*1010*/  IMAD.U32 R251, R25, 0x10000, RZ ;  /* 0x0001000019fb7824 */ /* 0x000fe200078e00ff */
[----:B------:R-:W-:Y:S01]  /*1020*/  SHF.L.U32 R248, R248, 0x10, RZ ;  /* 0x00000010f8f87819 */ /* 0x000fe200000006ff */
[----:B------:R-:W-:Y:S01]  /*1030*/  IMAD.U32 R247, R26, 0x10000, RZ ;  /* 0x000100001af77824 */ /* 0x000fe200078e00ff */
[----:B------:R-:W-:Y:S01]  /*1040*/  CS2R R6, SRZ ;  /* 0x0000000000067805 */ /* 0x000fe2000001ff00 */
[----:B------:R-:W-:Y:S01]  /*1050*/  IMAD.U32 R239, R28, 0x10000, RZ ;  /* 0x000100001cef7824 */ /* 0x000fe200078e00ff */
[----:B------:R-:W-:Y:S01]  /*1060*/  CS2R R12, SRZ ;  /* 0x00000000000c7805 */ /* 0x000fe2000001ff00 */
[----:B------:R-:W-:Y:S01]  /*1070*/  IMAD.U32 R233, R29, 0x10000, RZ ;  /* 0x000100001de97824 */ /* 0x000fe200078e00ff */
[----:B------:R-:W-:Y:S01]  /*1080*/  CS2R R14, SRZ ;  /* 0x00000000000e7805 */ /* 0x000fe2000001ff00 */
[----:B------:R-:W-:Y:S01]  /*1090*/  IMAD.U32 R240, R240, 0x10000, RZ ;  /* 0x00010000f0f07824 */ /* 0x000fe200078e00ff */
        /* <DEDUP_REMOVED lines=8> */
[----:B------:R-:W-:Y:S02]  /*1120*/  CS2R R26, SRZ ;  /* 0x00000000001a7805 */ /* 0x000fe4000001ff00 */
[----:B------:R-:W-:Y:S01]  /*1130*/  CS2R R28, SRZ ;  /* 0x00000000001c7805 */ /* 0x000fe2000001ff00 */
[----:B------:R-:W-:Y:S01]  /*1140*/  IMAD.U32 R250, R250, 0x10000, RZ ;  /* 0x00010000fafa7824 */ /* 0x000fe200078e00ff */
[----:B------:R-:W-:Y:S01]  /*1150*/  SHF.L.U32 R242, R242, 0x10, RZ ;  /* 0x00000010f2f27819 */ /* 0x000fe200000006ff */
[----:B------:R-:W-:Y:S01]  /*1160*/  IMAD.U32 R246, R246, 0x10000, RZ ;  /* 0x00010000f6f67824 */ /* 0x000fe200078e00ff */
[----:B------:R-:W-:Y:S01]  /*1170*/  SHF.L.U32 R249, R249, 0x10, RZ ;  /* 0x00000010f9f97819 */ /* 0x000fe200000006ff */
[----:B------:R-:W-:Y:S01]  /*1180*/  IMAD.U32 R238, R238, 0x10000, RZ ;  /* 0x00010000eeee7824 */ /* 0x000fe200078e00ff */
[----:B------:R-:W-:Y:S01]  /*1190*/  SHF.L.U32 R237, R237, 0x10, RZ ;  /* 0x00000010eded7819 */ /* 0x000fe200000006ff */
[----:B------:R-:W-:-:S02]  /*11a0*/  IMAD.U32 R232, R232, 0x10000, RZ ;  /* 0x00010000e8e87824 */ /* 0x000fc400078e00ff */
[----:B------:R-:W-:Y:S02]  /*11b0*/  IMAD.U32 R245, R245, 0x10000, RZ ;  /* 0x00010000f5f57824 */ /* 0x000fe400078e00ff */
[----:B------:R-:W-:Y:S02]  /*11c0*/  IMAD.U32 R241, R241, 0x10000, RZ ;  /* 0x00010000f1f17824 */ /* 0x000fe400078e00ff */
[----:B0-----:R-:W-:-:S07]  /*11d0*/  IMAD.U32 R231, R231, 0x10000, RZ ;  /* 0x00010000e7e77824 */ /* 0x001fce00078e00ff */
.L_x_272:
[----:B0-----:R-:W0:Y:S01]  /*11e0*/  S2R R235, SR_TID.X ;  /* 0x0000000000eb7919 */ /* 0x001e220000002100 */
[----:B------:R-:W-:Y:S01]  /*11f0*/  IMAD R61, R100, UR8, RZ ;  /* 0x00000008643d7c24 */ /* 0x000fe2000f8e02ff */
[----:B-1--4-:R-:W1:Y:S01]  /*1200*/  LDC.64 R64, c[0x0][0x250] ;  /* 0x00009400ff407b82 */ /* 0x012e620000000a00 */
[----:B--2---:R-:W2:Y:S03]  /*1210*/  LDL R210, [R1+0x68] ;  /* 0x0000680001d27983 */ /* 0x004ea60000100800 */
[----:B------:R-:W-:Y:S01]  /*1220*/  SHF.R.S32.HI R62, RZ, 0x1f, R61 ;  /* 0x0000001fff3e7819 */ /* 0x000fe2000001143d */
[----:B---3--:R-:W3:Y:S03]  /*1230*/  LDL R205, [R1+0x6c] ;  /* 0x00006c0001cd7983 */ /* 0x008ee60000100800 */
[----:B------:R-:W-:Y:S01]  /*1240*/  LEA.HI R62, R62, R61, RZ, 0x2 ;  /* 0x0000003d3e3e7211 */ /* 0x000fe200078f10ff */
[----:B------:R-:W4:Y:S01]  /*1250*/  LDC.64 R206, c[0x0][0x2b8] ;  /* 0x0000ae00ffce7b82 */ /* 0x000f220000000a00 */
[----:B------:R-:W3:Y:S04]  /*1260*/  LDL R216, [R1+0x48] ;  /* 0x0000480001d87983 */ /* 0x000ee80000100800 */
[----:B------:R-:W3:Y:S03]  /*1270*/  LDL R213, [R1+0x40] ;  /* 0x0000400001d57983 */ /* 0x000ee60000100800 */
[----:B------:R-:W4:Y:S01]  /*1280*/  LDC.64 R208, c[0x0][0x2c0] ;  /* 0x0000b000ffd07b82 */ /* 0x000f220000000a00 */
[----:B------:R-:W3:Y:S04]  /*1290*/  LDL R215, [R1+0x4c] ;  /* 0x00004c0001d77983 */ /* 0x000ee80000100800 */
[----:B------:R-:W3:Y:S03]  /*12a0*/  LDL R212, [R1+0x38] ;  /* 0x0000380001d47983 */ /* 0x000ee60000100800 */
[----:B------:R-:W4:Y:S01]  /*12b0*/  LDC.64 R66, c[0x0][0x258] ;  /* 0x00009600ff427b82 */ /* 0x000f220000000a00 */
[----:B------:R-:W3:Y:S01]  /*12c0*/  LDL R211, [R1+0x3c] ;  /* 0x00003c0001d37983 */ /* 0x000ee20000100800 */
[----:B0-----:R-:W-:-:S03]  /*12d0*/  LOP3.LUT R63, R235, 0xff, RZ, 0xc0, !PT ;  /* 0x000000ffeb3f7812 */ /* 0x001fc600078ec0ff */
[----:B------:R-:W3:Y:S03]  /*12e0*/  LDL R217, [R1+0x20] ;  /* 0x0000200001d97983 */ /* 0x000ee60000100800 */
[----:B------:R-:W0:Y:S01]  /*12f0*/  LDC.64 R112, c[0x0][0x300] ;  /* 0x0000c000ff707b82 */ /* 0x000e220000000a00 */
[----:B------:R-:W-:Y:S01]  /*1300*/  LEA.HI.SX32 R170, R62, R63, 0x1e ;  /* 0x0000003f3eaa7211 */ /* 0x000fe200078ff2ff */
[----:B------:R-:W3:Y:S04]  /*1310*/  LDL R219, [R1+0x88] ;  /* 0x0000880001db7983 */ /* 0x000ee80000100800 */
[----:B------:R-:W-:Y:S01]  /*1320*/  VIADD R144, R170, 0x100 ;  /* 0x00000100aa907836 */ /* 0x000fe20000000000 */
[----:B------:R-:W3:Y:S01]  /*1330*/  LDL R236, [R1+0x7c] ;  /* 0x00007c0001ec7983 */ /* 0x000ee20000100800 */
[----:B------:R-:W0:Y:S03]  /*1340*/  @P0 LDC.64 R130, c[0x0][0x2c8] ;  /* 0x0000b200ff820b82 */ /* 0x000e260000000a00 */
[----:B------:R-:W-:-:S02]  /*1350*/  SHF.L.U32 R61, R144, 0x3, RZ ;  /* 0x00000003903d7819 */ /* 0x000fc400000006ff */
[----:B------:R-:W-:Y:S02]  /*1360*/  SHF.R.U32.HI R62, RZ, 0x1d, R144 ;  /* 0x0000001dff3e7819 */ /* 0x000fe40000011690 */
[----:B------:R-:W-:-:S04]  /*1370*/  IADD3 R136, P1, R61, UR12, RZ ;  /* 0x0000000c3d887c10 */ /* 0x000fc8000ff3e0ff */
[----:B------:R-:W-:Y:S01]  /*1380*/  IADD3.X R137, R62, UR13, RZ, P1, !PT ;  /* 0x0000000d3e897c10 */ /* 0x000fe20008ffe4ff */
[----:B-1----:R-:W-:-:S05]  /*1390*/  IMAD.WIDE R64, R100, 0x4, R64 ;  /* 0x0000000464407825 */ /* 0x002fca00078e0240 */
[----:B------:R-:W2:Y:S01]  /*13a0*/  LDG.E.64 R136, desc[UR6][R136.64] ;  /* 0x0000000688887981 */ /* 0x000ea2000c1e1b00 */
[----:B----4-:R-:W-:-:S03]  /*13b0*/  IMAD.WIDE.U32 R140, R144, 0x8, R206 ;  /* 0x00000008908c7825 */ /* 0x010fc600078e00ce */
[----:B------:R1:W4:Y:S01]  /*13c0*/  LDG.E R187, desc[UR6][R64.64] ;  /* 0x0000000640bb7981 */ /* 0x000322000c1e1900 */
[----:B------:R-:W-:-:S03]  /*13d0*/  IMAD.WIDE.U32 R138, R144, 0x8, R208 ;  /* 0x00000008908a7825 */ /* 0x000fc600078e00d0 */
[----:B------:R-:W3:Y:S04]  /*13e0*/  LDG.E.64 R140, desc[UR6][R140.64] ;  /* 0x000000068c8c7981 */ /* 0x000ee8000c1e1b00 */
[----:B------:R-:W4:Y:S01]  /*13f0*/  LDG.E.64 R138, desc[UR6][R138.64] ;  /* 0x000000068a8a7981 */ /* 0x000f22000c1e1b00 */
[C---:B------:R-:W-:Y:S01]  /*1400*/  VIADD R163, R170.reuse, 0x200 ;  /* 0x00000200aaa37836 */ /* 0x040fe20000000000 */
[----:B------:R-:W-:Y:S01]  /*1410*/  IADD3 R167, R170, 0x300, RZ ;  /* 0x00000300aaa77810 */ /* 0x000fe20007ffe0ff */
[----:B-1----:R-:W-:-:S04]  /*1420*/  IMAD.WIDE R64, R100, 0x4, R66 ;  /* 0x0000000464407825 */ /* 0x002fc800078e0242 */
[----:B------:R-:W-:Y:S01]  /*1430*/  IMAD.SHL.U32 R68, R163, 0x8, RZ ;  /* 0x00000008a3447824 */ /* 0x000fe200078e00ff */
[----:B------:R1:W3:Y:S01]  /*1440*/  LDG.E R63, desc[UR6][R64.64] ;  /* 0x00000006403f7981 */ /* 0x0002e2000c1e1900 */
[----:B------:R-:W-:Y:S01]  /*1450*/  SHF.R.U32.HI R69, RZ, 0x1d, R163 ;  /* 0x0000001dff457819 */ /* 0x000fe200000116a3 */
[----:B------:R-:W-:Y:S01]  /*1460*/  IMAD.SHL.U32 R70, R167, 0x8, RZ ;  /* 0x00000008a7467824 */ /* 0x000fe200078e00ff */
[----:B------:R-:W-:Y:S02]  /*1470*/  SHF.R.U32.HI R71, RZ, 0x1d, R167 ;  /* 0x0000001dff477819 */ /* 0x000fe400000116a7 */
[----:B-1----:R-:W-:-:S04]  /*1480*/  IADD3 R64, P1, R68, UR12, RZ ;  /* 0x0000000c44407c10 */ /* 0x002fc8000ff3e0ff */
[----:B------:R-:W-:Y:S02]  /*1490*/  IADD3.X R65, R69, UR13, RZ, P1, !PT ;  /* 0x0000000d45417c10 */ /* 0x000fe40008ffe4ff */
[----:B------:R-:W-:-:S04]  /*14a0*/  IADD3 R122, P1, R70, UR12, RZ ;  /* 0x0000000c467a7c10 */ /* 0x000fc8000ff3e0ff */
[----:B------:R-:W-:Y:S01]  /*14b0*/  IADD3.X R123, R71, UR13, RZ, P1, !PT ;  /* 0x0000000d477b7c10 */ /* 0x000fe20008ffe4ff */
[----:B------:R-:W-:Y:S01]  /*14c0*/  IMAD.SHL.U32 R134, R170, 0x4, RZ ;  /* 0x00000004aa867824 */ /* 0x000fe200078e00ff */
[----:B0-----:R-:W-:Y:S01]  /*14d0*/  ISETP.NE.U32.AND P1, PT, R112, RZ, PT ;  /* 0x000000ff7000720c */ /* 0x001fe20003f25070 */
[----:B------:R-:W-:Y:S01]  /*14e0*/  IMAD.SHL.U32 R200, R163, 0x4, RZ ;  /* 0x00000004a3c87824 */ /* 0x000fe200078e00ff */
[----:B------:R-:W-:Y:S02]  /*14f0*/  SHF.L.U32 R145, R144, 0x2, RZ ;  /* 0x0000000290917819 */ /* 0x000fe400000006ff */
[----:B------:R-:W-:Y:S02]  /*1500*/  SHF.R.U32.HI R80, RZ, 0x1e, R170 ;  /* 0x0000001eff507819 */ /* 0x000fe400000116aa */
[----:B------:R-:W-:Y:S01]  /*1510*/  SHF.R.U32.HI R183, RZ, 0x1e, R144 ;  /* 0x0000001effb77819 */ /* 0x000fe20000011690 */
[----:B------:R-:W-:Y:S01]  /*1520*/  IMAD.SHL.U32 R178, R167, 0x4, RZ ;  /* 0x00000004a7b27824 */ /* 0x000fe200078e00ff */
[----:B------:R-:W-:-:S02]  /*1530*/  ISETP.NE.AND.EX P1, PT, R113, RZ, PT, P1 ;  /* 0x000000ff7100720c */ /* 0x000fc40003f25310 */
[----:B------:R-:W-:Y:S02]  /*1540*/  SHF.R.U32.HI R164, RZ, 0x1e, R163 ;  /* 0x0000001effa47819 */ /* 0x000fe400000116a3 */
[C---:B------:R-:W-:Y:S02]  /*1550*/  IADD3 R173, R170.reuse, 0x500, RZ ;  /* 0x00000500aaad7810 */ /* 0x040fe40007ffe0ff */
[----:B------:R-:W-:Y:S01]  /*1560*/  SHF.R.U32.HI R168, RZ, 0x1e, R167 ;  /* 0x0000001effa87819 */ /* 0x000fe200000116a7 */
[----:B------:R-:W-:Y:S01]  /*1570*/  VIADD R177, R170, 0x400 ;  /* 0x00000400aab17836 */ /* 0x000fe20000000000 */
[----:B------:R-:W-:Y:S01]  /*1580*/  IADD3 R72, P2, R134, UR14, RZ ;  /* 0x0000000e86487c10 */ /* 0x000fe2000ff5e0ff */
[----:B------:R-:W-:Y:S01]  /*1590*/  VIADD R162, R170, 0x600 ;  /* 0x00000600aaa27836 */ /* 0x000fe20000000000 */
[----:B------:R-:W3:Y:S03]  /*15a0*/  LDG.E.64 R64, desc[UR6][R64.64] ;  /* 0x0000000640407981 */ /* 0x000ee6000c1e1b00 */
[----:B------:R-:W0:Y:S01]  /*15b0*/  @P1 LDC.64 R132, c[0x0][0x248] ;  /* 0x00009200ff841b82 */ /* 0x000e220000000a00 */
[----:B------:R-:W-:Y:S01]  /*15c0*/  IADD3 R76, P3, R145, UR14, RZ ;  /* 0x0000000e914c7c10 */ /* 0x000fe2000ff7e0ff */
[----:B------:R-:W-:Y:S01]  /*15d0*/  IMAD.WIDE.U32 R66, R163, 0x8, R206 ;  /* 0x00000008a3427825 */ /* 0x000fe200078e00ce */
[----:B------:R-:W-:Y:S01]  /*15e0*/  IADD3.X R73, R80, UR15, RZ, P2, !PT ;  /* 0x0000000f50497c10 */ /* 0x000fe200097fe4ff */
[----:B------:R-:W3:Y:S01]  /*15f0*/  LDG.E.64 R122, desc[UR6][R122.64] ;  /* 0x000000067a7a7981 */ /* 0x000ee2000c1e1b00 */
[----:B------:R-:W-:-:S02]  /*1600*/  IADD3 R74, P2, R200, UR14, RZ ;  /* 0x0000000ec84a7c10 */ /* 0x000fc4000ff5e0ff */
[----:B------:R-:W-:Y:S01]  /*1610*/  IADD3.X R77, R183, UR15, RZ, P3, !PT ;  /* 0x0000000fb74d7c10 */ /* 0x000fe20009ffe4ff */
[----:B------:R-:W1:Y:S01]  /*1620*/  @P1 LDC.64 R142, c[0x0][0x248] ;  /* 0x00009200ff8e1b82 */ /* 0x000e620000000a00 */
[----:B------:R-:W-:Y:S01]  /*1630*/  LOP3.LUT P3, RZ, R75, 0xff, RZ, 0xc0, !PT ;  /* 0x000000ff4bff7812 */ /* 0x000fe2000786c0ff */
[----:B------:R-:W-:Y:S01]  /*1640*/  IMAD.SHL.U32 R188, R173, 0x4, RZ ;  /* 0x00000004adbc7824 */ /* 0x000fe200078e00ff */
[----:B------:R-:W-:Y:S01]  /*1650*/  IADD3.X R75, R164, UR15, RZ, P2, !PT ;  /* 0x0000000fa44b7c10 */ /* 0x000fe200097fe4ff */
[----:B------:R-:W5:Y:S01]  /*1660*/  LDG.E R72, desc[UR6][R72.64] ;  /* 0x0000000648487981 */ /* 0x000f62000c1e1900 */
[----:B------:R-:W-:Y:S02]  /*1670*/  IADD3 R128, P2, R178, UR14, RZ ;  /* 0x0000000eb2807c10 */ /* 0x000fe4000ff5e0ff */
[----:B------:R-:W-:Y:S02]  /*1680*/  SHF.R.U32.HI R172, RZ, 0x1e, R173 ;  /* 0x0000001effac7819 */ /* 0x000fe400000116ad */
[----:B------:R-:W-:Y:S01]  /*1690*/  SHF.L.U32 R182, R177, 0x2, RZ ;  /* 0x00000002b1b67819 */ /* 0x000fe200000006ff */
[----:B------:R-:W-:Y:S01]  /*16a0*/  IMAD.SHL.U32 R165, R162, 0x4, RZ ;  /* 0x00000004a2a57824 */ /* 0x000fe200078e00ff */
[----:B------:R-:W-:Y:S01]  /*16b0*/  IADD3.X R129, R168, UR15, RZ, P2, !PT ;  /* 0x0000000fa8817c10 */ /* 0x000fe200097fe4ff */
[----:B------:R-:W5:Y:S01]  /*16c0*/  LDG.E R74, desc[UR6][R74.64] ;  /* 0x000000064a4a7981 */ /* 0x000f62000c1e1900 */
[----:B------:R-:W-:-:S02]  /*16d0*/  IADD3 R78, P2, R188, UR14, RZ ;  /* 0x0000000ebc4e7c10 */ /* 0x000fc4000ff5e0ff */
[----:B------:R-:W-:Y:S01]  /*16e0*/  SHF.R.U32.HI R181, RZ, 0x1e, R177 ;  /* 0x0000001effb57819 */ /* 0x000fe200000116b1 */
[----:B------:R1:W5:Y:S01]  /*16f0*/  LDG.E R73, desc[UR6][R76.64] ;  /* 0x000000064c497981 */ /* 0x000362000c1e1900 */
[----:B------:R-:W-:Y:S02]  /*1700*/  IADD3.X R79, R172, UR15, RZ, P2, !PT ;  /* 0x0000000fac4f7c10 */ /* 0x000fe400097fe4ff */
[----:B0-----:R-:W-:Y:S01]  /*1710*/  @P1 IADD3 R132, P2, R134, R132, RZ ;  /* 0x0000008486841210 */ /* 0x001fe20007f5e0ff */
[----:B------:R-:W-:Y:S01]  /*1720*/  IMAD.WIDE.U32 R120, R163, 0x8, R208 ;  /* 0x00000008a3787825 */ /* 0x000fe200078e00d0 */
[----:B------:R-:W0:Y:S01]  /*1730*/  @P0 LDC.64 R134, c[0x0][0x2c8] ;  /* 0x0000b200ff860b82 */ /* 0x000e220000000a00 */
[----:B------:R1:W5:Y:S01]  /*1740*/  LDG.E R75, desc[UR6][R128.64] ;  /* 0x00000006804b7981 */ /* 0x000362000c1e1900 */
[----:B------:R-:W-:Y:S02]  /*1750*/  @P1 IADD3.X R133, R80, R133, RZ, P2, !PT ;  /* 0x0000008550851210 */ /* 0x000fe400017fe4ff */
[----:B------:R-:W-:-:S02]  /*1760*/  @P0 LEA R130, P2, R144, R130, 0x3 ;  /* 0x0000008290820211 */ /* 0x000fc400078418ff */
[----:B--2---:R-:W-:Y:S01]  /*1770*/  MOV R204, R136 ;  /* 0x0000008800cc7202 */ /* 0x004fe20000000f00 */
[--C-:B----4-:R-:W-:Y:S01]  /*1780*/  IMAD.MOV.U32 R202, RZ, RZ, R139.reuse ;  /* 0x000000ffffca7224 */ /* 0x110fe200078e008b */
[----:B------:R-:W-:Y:S02]  /*1790*/  @P0 LEA.HI.X R131, R144, R131, RZ, 0x3, P2 ;  /* 0x0000008390830211 */ /* 0x000fe400010f1cff */
[----:B------:R-:W-:Y:S01]  /*17a0*/  SHF.R.U32.HI R201, RZ, 0x10, R139 ;  /* 0x00000010ffc97819 */ /* 0x000fe2000001168b */
[----:B------:R-:W-:Y:S01]  /*17b0*/  IMAD.WIDE.U32 R146, R177, 0x8, R206 ;  /* 0x00000008b1927825 */ /* 0x000fe200078e00ce */
[----:B-1----:R-:W-:Y:S01]  /*17c0*/  @P1 IADD3 R142, P2, R145, R142, RZ ;  /* 0x0000008e918e1210 */ /* 0x002fe20007f5e0ff */
[----:B------:R-:W5:Y:S01]  /*17d0*/  @P0 LDG.E.64 R114, desc[UR6][R130.64] ;  /* 0x0000000682720981 */ /* 0x000f62000c1e1b00 */
[----:B------:R-:W1:Y:S01]  /*17e0*/  @P1 LDC.64 R144, c[0x0][0x248] ;  /* 0x00009200ff901b82 */ /* 0x000e620000000a00 */
[----:B------:R-:W-:Y:S02]  /*17f0*/  IADD3 R76, P4, R182, UR14, RZ ;  /* 0x0000000eb64c7c10 */ /* 0x000fe4000ff9e0ff */
[----:B------:R-:W-:Y:S01]  /*1800*/  SHF.R.U32.HI R166, RZ, 0x1e, R162 ;  /* 0x0000001effa67819 */ /* 0x000fe200000116a2 */
[----:B------:R-:W2:Y:S01]  /*1810*/  LDG.E.64 R66, desc[UR6][R66.64] ;  /* 0x0000000642427981 */ /* 0x000ea2000c1e1b00 */
[----:B------:R-:W-:-:S02]  /*1820*/  IADD3.X R77, R181, UR15, RZ, P4, !PT ;  /* 0x0000000fb54d7c10 */ /* 0x000fc4000a7fe4ff */
[----:B------:R-:W-:Y:S01]  /*1830*/  IADD3 R128, P4, R165, UR14, RZ ;  /* 0x0000000ea5807c10 */ /* 0x000fe2000ff9e0ff */
[----:B------:R-:W-:Y:S01]  /*1840*/  @P1 IMAD.X R143, R183, 0x1, R143, P2 ;  /* 0x00000001b78f1824 */ /* 0x000fe200010e068f */
[----:B------:R-:W-:Y:S01]  /*1850*/  SHF.R.U32.HI R80, RZ, 0x1d, R177 ;  /* 0x0000001dff507819 */ /* 0x000fe200000116b1 */
[----:B------:R-:W5:Y:S01]  /*1860*/  LDG.E R76, desc[UR6][R76.64] ;  /* 0x000000064c4c7981 */ /* 0x000f62000c1e1900 */
[----:B------:R-:W-:Y:S02]  /*1870*/  IADD3.X R129, R166, UR15, RZ, P4, !PT ;  /* 0x0000000fa6817c10 */ /* 0x000fe4000a7fe4ff */
[C---:B0-----:R-:W-:Y:S01]  /*1880*/  @P0 LEA R134, P2, R163.reuse, R134, 0x3 ;  /* 0x00000086a3860211 */ /* 0x041fe200078418ff */
[----:B------:R-:W5:Y:S01]  /*1890*/  @P1 LDG.E R82, desc[UR6][R142.64] ;  /* 0x000000068e521981 */ /* 0x000f62000c1e1900 */
[----:B------:R-:W-:Y:S02]  /*18a0*/  SHF.L.U32 R204, R204, 0x10, RZ ;  /* 0x00000010cccc7819 */ /* 0x000fe400000006ff */
[----:B------:R-:W-:Y:S01]  /*18b0*/  SHF.R.U64 R203, R136, 0x10, R137 ;  /* 0x0000001088cb7819 */ /* 0x000fe20000001289 */
[----:B------:R-:W4:Y:S04]  /*18c0*/  LDG.E.64 R130, desc[UR6][R146.64] ;  /* 0x0000000692827981 */ /* 0x000f28000c1e1b00 */
[----:B------:R0:W5:Y:S01]  /*18d0*/  LDG.E R77, desc[UR6][R78.64] ;  /* 0x000000064e4d7981 */ /* 0x000162000c1e1900 */
[----:B------:R-:W-:-:S02]  /*18e0*/  @P0 LEA.HI.X R135, R163, R135, RZ, 0x3, P2 ;  /* 0x00000087a3870211 */ /* 0x000fc400010f1cff */
[----:B------:R-:W-:Y:S01]  /*18f0*/  ISETP.NE.AND P2, PT, RZ, UR9, PT ;  /* 0x00000009ff007c0c */ /* 0x000fe2000bf45270 */
[----:B------:R-:W4:Y:S01]  /*1900*/  LDG.E.64 R120, desc[UR6][R120.64] ;  /* 0x0000000678787981 */ /* 0x000f22000c1e1b00 */
[----:B---3--:R-:W-:-:S03]  /*1910*/  MOV R184, R141 ;  /* 0x0000008d00b87202 */ /* 0x008fc60000000f00 */
[----:B------:R-:W5:Y:S01]  /*1920*/  @P1 LDG.E R81, desc[UR6][R132.64] ;  /* 0x0000000684511981 */ /* 0x000f62000c1e1900 */
[----:B0-----:R-:W-:-:S03]  /*1930*/  IMAD.SHL.U32 R78, R177, 0x8, RZ ;  /* 0x00000008b14e7824 */ /* 0x001fc600078e00ff */
[----:B------:R0:W5:Y:S01]  /*1940*/  LDG.E R79, desc[UR6][R128.64] ;  /* 0x00000006804f7981 */ /* 0x000162000c1e1900 */
[----:B------:R-:W-:Y:S01]  /*1950*/  FSEL R187, R187, RZ, !P2 ;  /* 0x000000ffbbbb7208 */ /* 0x000fe20005000000 */
[----:B------:R-:W-:Y:S01]  /*1960*/  IMAD.MOV.U32 R163, RZ, RZ, R140 ;  /* 0x000000ffffa37224 */ /* 0x000fe200078e008c */
[----:B------:R-:W-:Y:S01]  /*1970*/  SHF.R.U64 R142, R140, 0x10, R141 ;  /* 0x000000108c8e7819 */ /* 0x000fe2000000128d */
[----:B------:R3:W5:Y:S01]  /*1980*/  @P0 LDG.E.64 R116, desc[UR6][R134.64] ;  /* 0x0000000686740981 */ /* 0x000762000c1e1b00 */
[----:B0-----:R-:W-:-:S04]  /*1990*/  IADD3 R128, P4, R78, UR12, RZ ;  /* 0x0000000c4e807c10 */ /* 0x001fc8000ff9e0ff */
[----:B------:R-:W-:Y:S01]  /*19a0*/  IADD3.X R129, R80, UR13, RZ, P4, !PT ;  /* 0x0000000d50817c10 */ /* 0x000fe2000a7fe4ff */
[----:B------:R-:W-:Y:S01]  /*19b0*/  IMAD.MOV.U32 R140, RZ, RZ, R138 ;  /* 0x000000ffff8c7224 */ /* 0x000fe200078e008a */
[----:B-1----:R-:W-:Y:S02]  /*19c0*/  @P1 IADD3 R144, P4, R200, R144, RZ ;  /* 0x00000090c8901210 */ /* 0x002fe40007f9e0ff */
[----:B------:R-:W-:Y:S01]  /*19d0*/  SHF.R.U64 R143, R138, 0x10, R139 ;  /* 0x000000108a8f7819 */ /* 0x000fe2000000128b */
[----:B------:R-:W-:Y:S01]  /*19e0*/  IMAD.U32 R163, R163, 0x10000, RZ ;  /* 0x00010000a3a37824 */ /* 0x000fe200078e00ff */
[----:B---3--:R-:W0:Y:S01]  /*19f0*/  @P0 LDC.64 R134, c[0x0][0x2c8] ;  /* 0x0000b200ff860b82 */ /* 0x008e220000000a00 */
[----:B------:R-:W-:Y:S02]  /*1a00*/  @P1 IMAD.X R145, R164, 0x1, R145, P4 ;  /* 0x00000001a4911824 */ /* 0x000fe400020e0691 */
[----:B------:R-:W-:Y:S01]  /*1a10*/  FADD.FTZ R164, -R187, R204 ;  /* 0x000000ccbba47221 */ /* 0x000fe20000010100 */
[----:B------:R-:W3:Y:S04]  /*1a20*/  LDL R200, [R1+0x5c] ;  /* 0x00005c0001c87983 */ /* 0x000ee80000100800 */
[----:B------:R-:W2:Y:S01]  /*1a30*/  LDL R204, [R1+0x60] ;  /* 0x0000600001cc7983 */ /* 0x000ea20000100800 */
[----:B------:R-:W-:Y:S01]  /*1a40*/  SHF.L.U32 R138, R140, 0x10, RZ ;  /* 0x000000108c8a7819 */ /* 0x000fe200000006ff */
[----:B------:R-:W-:Y:S01]  /*1a50*/  FADD.FTZ R33, R163, R33 ;  /* 0x00000021a3217221 */ /* 0x000fe20000010000 */
[--C-:B------:R-:W-:Y:S01]  /*1a60*/  IMAD.MOV.U32 R147, RZ, RZ, R137.reuse ;  /* 0x000000ffff937224 */ /* 0x100fe200078e0089 */
[----:B------:R-:W-:-:S02]  /*1a70*/  SHF.R.U32.HI R146, RZ, 0x10, R137 ;  /* 0x00000010ff927819 */ /* 0x000fc40000011689 */
[----:B------:R-:W-:Y:S01]  /*1a80*/  SHF.R.U32.HI R183, RZ, 0x10, R141 ;  /* 0x00000010ffb77819 */ /* 0x000fe2000001168d */
[----:B------:R-:W-:Y:S01]  /*1a90*/  FMUL.FTZ R139, R210, R138 ;  /* 0x0000008ad28b7220 */ /* 0x000fe20000410000 */
[----:B------:R-:W-:Y:S01]  /*1aa0*/  FMUL.FTZ R164, R63, R164 ;  /* 0x000000a43fa47220 */ /* 0x000fe20000410000 */
[----:B------:R-:W4:Y:S01]  /*1ab0*/  LDL R210, [R1+0x64] ;  /* 0x0000640001d27983 */ /* 0x000f220000100800 */
[----:B------:R-:W1:Y:S02]  /*1ac0*/  @P1 LDC.64 R136, c[0x0][0x248] ;  /* 0x00009200ff881b82 */ /* 0x000e640000000a00 */
[-C--:B------:R-:W-:Y:S01]  /*1ad0*/  FFMA.FTZ R55, R164, R163.reuse, R55 ;  /* 0x000000a3a4377223 */ /* 0x080fe20000010037 */
[----:B------:R-:W-:Y:S01]  /*1ae0*/  FFMA.FTZ R163, R205, R163, R139 ;  /* 0x000000a3cda37223 */ /* 0x000fe2000001008b */
[----:B------:R-:W-:Y:S01]  /*1af0*/  IMAD.U32 R143, R143, 0x10000, RZ ;  /* 0x000100008f8f7824 */ /* 0x000fe200078e00ff */
[----:B------:R-:W3:Y:S03]  /*1b00*/  LDL R205, [R1+0x58] ;  /* 0x0000580001cd7983 */ /* 0x000ee60000100800 */
[----:B------:R-:W1:Y:S01]  /*1b10*/  @P0 LDC.64 R140, c[0x0][0x2c8] ;  /* 0x0000b200ff8c0b82 */ /* 0x000e620000000a00 */
[----:B0-----:R-:W-:Y:S01]  /*1b20*/  @P0 LEA R134, P4, R167, R134, 0x3 ;  /* 0x00000086a7860211 */ /* 0x001fe200078818ff */
[----:B------:R-:W-:Y:S01]  /*1b30*/  IMAD.WIDE.U32 R132, R177, 0x8, R208 ;  /* 0x00000008b1847825 */ /* 0x000fe200078e00d0 */
[----:B------:R0:W5:Y:S02]  /*1b40*/  @P1 LDG.E R83, desc[UR6][R144.64] ;  /* 0x0000000690531981 */ /* 0x000164000c1e1900 */
[----:B------:R-:W-:Y:S01]  /*1b50*/  @P0 LEA.HI.X R135, R167, R135, RZ, 0x3, P4 ;  /* 0x00000087a7870211 */ /* 0x000fe200020f1cff */
[----:B------:R-:W-:Y:S01]  /*1b60*/  IMAD.U32 R142, R142, 0x10000, RZ ;  /* 0x000100008e8e7824 */ /* 0x000fe200078e00ff */
[----:B------:R-:W-:-:S02]  /*1b70*/  SHF.L.U32 R147, R147, 0x10, RZ ;  /* 0x0000001093937819 */ /* 0x000fc400000006ff */
[----:B------:R-:W-:Y:S01]  /*1b80*/  SHF.L.U32 R202, R202, 0x10, RZ ;  /* 0x00000010caca7819 */ /* 0x000fe200000006ff */
[----:B------:R-:W-:Y:S01]  /*1b90*/  FADD.FTZ R169, R143, R169 ;  /* 0x000000a98fa97221 */ /* 0x000fe20000010000 */
[----:B------:R-:W-:Y:S01]  /*1ba0*/  IMAD.U32 R184, R184, 0x10000, RZ ;  /* 0x00010000b8b87824 */ /* 0x000fe200078e00ff */
[----:B------:R-:W3:Y:S01]  /*1bb0*/  LDG.E.64 R128, desc[UR6][R128.64] ;  /* 0x0000000680807981 */ /* 0x000ee2000c1e1b00 */
[----:B0-----:R-:W0:Y:S01]  /*1bc0*/  @P1 LDC.64 R144, c[0x0][0x248] ;  /* 0x00009200ff901b82 */ /* 0x001e220000000a00 */
[----:B-1----:R-:W-:Y:S01]  /*1bd0*/  @P1 IADD3 R136, P4, R178, R136, RZ ;  /* 0x00000088b2881210 */ /* 0x002fe20007f9e0ff */
[----:B------:R-:W-:Y:S02]  /*1be0*/  IMAD.U32 R146, R146, 0x10000, RZ ;  /* 0x0001000092927824 */ /* 0x000fe400078e00ff */
[----:B------:R-:W-:-:S04]  /*1bf0*/  IMAD.WIDE.U32 R124, R167, 0x8, R206 ;  /* 0x00000008a77c7825 */ /* 0x000fc800078e00ce */
[----:B------:R-:W-:-:S04]  /*1c00*/  IMAD.WIDE.U32 R126, R167, 0x8, R208 ;  /* 0x00000008a77e7825 */ /* 0x000fc800078e00d0 */
[----:B------:R-:W-:Y:S01]  /*1c10*/  FADD.FTZ R147, -R187, R147 ;  /* 0x00000093bb937221 */ /* 0x000fe20000010100 */
[----:B------:R-:W-:Y:S01]  /*1c20*/  FADD.FTZ R34, R142, R34 ;  /* 0x000000228e227221 */ /* 0x000fe20000010000 */
[----:B------:R-:W-:Y:S01]  /*1c30*/  FADD.FTZ R31, R184, R31 ;  /* 0x0000001fb81f7221 */ /* 0x000fe20000010000 */
[----:B------:R-:W-:Y:S01]  /*1c40*/  @P1 IMAD.X R137, R168, 0x1, R137, P4 ;  /* 0x00000001a8891824 */ /* 0x000fe200020e0689 */
[----:B------:R-:W-:Y:S01]  /*1c50*/  @P0 LEA R140, P4, R177, R140, 0x3 ;  /* 0x0000008cb18c0211 */ /* 0x000fe200078818ff */
[----:B------:R-:W-:Y:S01]  /*1c60*/  FADD.FTZ R161, R138, R161 ;  /* 0x000000a18aa17221 */ /* 0x000fe20000010000 */
[----:B------:R-:W-:Y:S01]  /*1c70*/  FFMA.FTZ R14, R164, R138, R14 ;  /* 0x0000008aa40e7223 */ /* 0x000fe2000001000e */
[----:B------:R-:W-:Y:S01]  /*1c80*/  IMAD.U32 R201, R201, 0x10000, RZ ;  /* 0x00010000c9c97824 */ /* 0x000fe200078e00ff */
[----:B------:R-:W-:Y:S01]  /*1c90*/  @P0 LEA.HI.X R141, R177, R141, RZ, 0x3, P4 ;  /* 0x0000008db18d0211 */ /* 0x000fe200020f1cff */
[----:B------:R-:W5:Y:S01]  /*1ca0*/  @P0 LDG.E.64 R118, desc[UR6][R134.64] ;  /* 0x0000000686760981 */ /* 0x000f62000c1e1b00 */
[----:B------:R-:W-:-:S03]  /*1cb0*/  SHF.L.U32 R177, R203, 0x10, RZ ;  /* 0x00000010cbb17819 */ /* 0x000fc600000006ff */
[----:B------:R-:W3:Y:S04]  /*1cc0*/  LDL R203, [R1+0x54] ;  /* 0x0000540001cb7983 */ /* 0x000ee80000100800 */
[----:B------:R-:W3:Y:S01]  /*1cd0*/  LDG.E.64 R132, desc[UR6][R132.64] ;  /* 0x0000000684847981 */ /* 0x000ee2000c1e1b00 */
[----:B--2---:R-:W-:Y:S01]  /*1ce0*/  FMUL.FTZ R178, R204, R143 ;  /* 0x0000008fccb27220 */ /* 0x004fe20000410000 */
[----:B0-----:R-:W-:Y:S02]  /*1cf0*/  @P1 IADD3 R144, P4, R182, R144, RZ ;  /* 0x00000090b6901210 */ /* 0x001fe40007f9e0ff */
[----:B------:R-:W2:Y:S04]  /*1d00*/  LDL R204, [R1+0x50] ;  /* 0x0000500001cc7983 */ /* 0x000ea80000100800 */
[----:B------:R0:W5:Y:S01]  /*1d10*/  @P0 LDG.E.64 R110, desc[UR6][R140.64] ;  /* 0x000000068c6e0981 */ /* 0x000162000c1e1b00 */
[----:B----4-:R-:W-:Y:S01]  /*1d20*/  FFMA.FTZ R178, R210, R142, R178 ;  /* 0x0000008ed2b27223 */ /* 0x010fe200000100b2 */
[----:B------:R-:W-:-:S02]  /*1d30*/  IMAD.SHL.U32 R167, R173, 0x8, RZ ;  /* 0x00000008ada77824 */ /* 0x000fc400078e00ff */
[----:B------:R-:W4:Y:S01]  /*1d40*/  LDL R210, [R1+0x44] ;  /* 0x0000440001d27983 */ /* 0x000f220000100800 */
[----:B------:R-:W-:Y:S01]  /*1d50*/  FADD.FTZ R177, -R187, R177 ;  /* 0x000000b1bbb17221 */ /* 0x000fe20000010100 */
[----:B------:R-:W-:Y:S01]  /*1d60*/  SHF.R.U32.HI R168, RZ, 0x1d, R173 ;  /* 0x0000001dffa87819 */ /* 0x000fe200000116ad */
[----:B------:R-:W-:Y:S01]  /*1d70*/  FADD.FTZ R159, R202, R159 ;  /* 0x0000009fca9f7221 */ /* 0x000fe20000010000 */
[----:B------:R-:W5:Y:S01]  /*1d80*/  @P1 LDG.E R84, desc[UR6][R136.64] ;  /* 0x0000000688541981 */ /* 0x000f62000c1e1900 */
[----:B------:R-:W-:Y:S01]  /*1d90*/  FMUL.FTZ R177, R63, R177 ;  /* 0x000000b13fb17220 */ /* 0x000fe20000410000 */
[----:B------:R-:W-:Y:S02]  /*1da0*/  @P1 IMAD.X R145, R181, 0x1, R145, P4 ;  /* 0x00000001b5911824 */ /* 0x000fe400020e0691 */
[----:B------:R-:W-:Y:S01]  /*1db0*/  FMUL.FTZ R181, R63, R147 ;  /* 0x000000933fb57220 */ /* 0x000fe20000410000 */
[----:B---3--:R-:W-:Y:S01]  /*1dc0*/  FMUL.FTZ R182, R205, R202 ;  /* 0x000000cacdb67220 */ /* 0x008fe20000410000 */
[C---:B------:R-:W-:Y:S01]  /*1dd0*/  FFMA.FTZ R56, R177.reuse, R142, R56 ;  /* 0x0000008eb1387223 */ /* 0x040fe20000010038 */
[----:B------:R-:W-:Y:S01]  /*1de0*/  FFMA.FTZ R15, R177, R143, R15 ;  /* 0x0000008fb10f7223 */ /* 0x000fe2000001000f */
[----:B0-----:R-:W0:Y:S01]  /*1df0*/  @P0 LDC.64 R140, c[0x0][0x2c8] ;  /* 0x0000b200ff8c0b82 */ /* 0x001e220000000a00 */
[-C--:B------:R-:W-:Y:S01]  /*1e00*/  FFMA.FTZ R53, R181, R184.reuse, R53 ;  /* 0x000000b8b5357223 */ /* 0x080fe20000010035 */
[----:B------:R-:W-:Y:S01]  /*1e10*/  FFMA.FTZ R182, R200, R184, R182 ;  /* 0x000000b8c8b67223 */ /* 0x000fe200000100b6 */
[----:B------:R1:W5:Y:S04]  /*1e20*/  @P1 LDG.E R85, desc[UR6][R144.64] ;  /* 0x0000000690551981 */ /* 0x000368000c1e1900 */
[----:B------:R-:W3:Y:S01]  /*1e30*/  LDG.E.64 R126, desc[UR6][R126.64] ;  /* 0x000000067e7e7981 */ /* 0x000ee2000c1e1b00 */
[----:B------:R-:W0:Y:S01]  /*1e40*/  @P1 LDC.64 R142, c[0x0][0x248] ;  /* 0x00009200ff8e1b82 */ /* 0x000e220000000a00 */
[----:B------:R-:W-:-:S02]  /*1e50*/  FADD.FTZ R184, -R187, R146 ;  /* 0x00000092bbb87221 */ /* 0x000fc40000010100 */
[----:B------:R-:W3:Y:S05]  /*1e60*/  LDG.E.64 R124, desc[UR6][R124.64] ;  /* 0x000000067c7c7981 */ /* 0x000eea000c1e1b00 */
[----:B-1----:R-:W1:Y:S08]  /*1e70*/  @P0 LDC.64 R144, c[0x0][0x2c8] ;  /* 0x0000b200ff900b82 */ /* 0x002e700000000a00 */
[----:B------:R-:W1:Y:S01]  /*1e80*/  @P0 LDC.64 R146, c[0x0][0x2c8] ;  /* 0x0000b200ff920b82 */ /* 0x000e620000000a00 */
[----:B------:R-:W-:-:S02]  /*1e90*/  IADD3 R138, P5, R167, UR12, RZ ;  /* 0x0000000ca78a7c10 */ /* 0x000fc4000ffbe0ff */
[C---:B0-----:R-:W-:Y:S02]  /*1ea0*/  @P0 LEA R140, P4, R173.reuse, R140, 0x3 ;  /* 0x0000008cad8c0211 */ /* 0x041fe400078818ff */
[----:B------:R-:W-:Y:S02]  /*1eb0*/  IADD3.X R139, R168, UR13, RZ, P5, !PT ;  /* 0x0000000da88b7c10 */ /* 0x000fe4000affe4ff */
[----:B------:R-:W-:Y:S02]  /*1ec0*/  @P1 IADD3 R142, P5, R188, R142, RZ ;  /* 0x0000008ebc8e1210 */ /* 0x000fe40007fbe0ff */
[----:B------:R-:W-:Y:S01]  /*1ed0*/  @P0 LEA.HI.X R141, R173, R141, RZ, 0x3, P4 ;  /* 0x0000008dad8d0211 */ /* 0x000fe200020f1cff */
[----:B------:R-:W3:Y:S02]  /*1ee0*/  LDG.E.64 R134, desc[UR6][R138.64] ;  /* 0x000000068a867981 */ /* 0x000ee4000c1e1b00 */
[----:B------:R-:W-:Y:S02]  /*1ef0*/  @P1 IMAD.X R143, R172, 0x1, R143, P5 ;  /* 0x00000001ac8f1824 */ /* 0x000fe400028e068f */
[----:B------:R-:W-:Y:S01]  /*1f00*/  IMAD.MOV.U32 R188, RZ, RZ, R64 ;  /* 0x000000ffffbc7224 */ /* 0x000fe200078e0040 */
[C---:B-1----:R-:W-:Y:S01]  /*1f10*/  @P0 LEA R144, P4, R170.reuse, R144, 0x3 ;  /* 0x00000090aa900211 */ /* 0x042fe200078818ff */
[----:B------:R-:W-:Y:S01]  /*1f20*/  FFMA.FTZ R152, R181, R202, R152 ;  /* 0x000000cab5987223 */ /* 0x000fe20000010098 */
[----:B------:R0:W5:Y:S02]  /*1f30*/  @P1 LDG.E R86, desc[UR6][R142.64] ;  /* 0x000000068e561981 */ /* 0x000164000c1e1900 */
[----:B------:R-:W-:-:S02]  /*1f40*/  @P0 LEA.HI.X R145, R170, R145, RZ, 0x3, P4 ;  /* 0x00000091aa910211 */ /* 0x000fc400020f1cff */
[----:B------:R-:W-:Y:S01]  /*1f50*/  SHF.L.U32 R200, R183, 0x10, RZ ;  /* 0x00000010b7c87819 */ /* 0x000fe200000006ff */
[----:B------:R-:W-:Y:S01]  /*1f60*/  FADD.FTZ R160, R201, R160 ;  /* 0x000000a0c9a07221 */ /* 0x000fe20000010000 */
[----:B------:R-:W-:Y:S01]  /*1f70*/  @P0 LEA R146, P5, R162, R146, 0x3 ;  /* 0x00000092a2920211 */ /* 0x000fe200078a18ff */
[----:B------:R-:W-:Y:S01]  /*1f80*/  IMAD.U32 R188, R188, 0x10000, RZ ;  /* 0x00010000bcbc7824 */ /* 0x000fe200078e00ff */
[----:B------:R1:W5:Y:S02]  /*1f90*/  @P0 LDG.E.64 R106, desc[UR6][R144.64] ;  /* 0x00000006906a0981 */ /* 0x000364000c1e1b00 */
[----:B------:R-:W-:Y:S01]  /*1fa0*/  @P0 LEA.HI.X R147, R162, R147, RZ, 0x3, P5 ;  /* 0x00000093a2930211 */ /* 0x000fe200028f1cff */
[----:B0-----:R-:W-:-:S04]  /*1fb0*/  IMAD.WIDE.U32 R142, R170, 0x8, R208 ;  /* 0x00000008aa8e7825 */ /* 0x001fc800078e00d0 */
[----:B------:R-:W-:Y:S01]  /*1fc0*/  FMUL.FTZ R183, R63, R184 ;  /* 0x000000b83fb77220 */ /* 0x000fe20000410000 */
[----:B------:R-:W-:Y:S01]  /*1fd0*/  IMAD.WIDE.U32 R136, R173, 0x8, R206 ;  /* 0x00000008ad887825 */ /* 0x000fe200078e00ce */
[----:B------:R0:W5:Y:S01]  /*1fe0*/  @P0 LDG.E.64 R104, desc[UR6][R146.64] ;  /* 0x0000000692680981 */ /* 0x000162000c1e1b00 */
[----:B-1----:R-:W-:Y:S02]  /*1ff0*/  SHF.R.U64 R145, R66, 0x10, R67 ;  /* 0x0000001042917819 */ /* 0x002fe40000001243 */
[----:B------:R-:W-:Y:S01]  /*2000*/  MOV R144, R67 ;  /* 0x0000004300907202 */ /* 0x000fe20000000f00 */
[----:B------:R-:W-:Y:S01]  /*2010*/  FADD.FTZ R188, -R187, R188 ;  /* 0x000000bcbbbc7221 */ /* 0x000fe20000010100 */
[----:B------:R-:W-:Y:S01]  /*2020*/  FADD.FTZ R32, R200, R32 ;  /* 0x00000020c8207221 */ /* 0x000fe20000010000 */
[C---:B------:R-:W-:Y:S01]  /*2030*/  FFMA.FTZ R54, R183.reuse, R200, R54 ;  /* 0x000000c8b7367223 */ /* 0x040fe20000010036 */
[----:B------:R-:W-:Y:S01]  /*2040*/  FFMA.FTZ R13, R183, R201, R13 ;  /* 0x000000c9b70d7223 */ /* 0x000fe2000001000d */
[----:B------:R-:W-:Y:S01]  /*2050*/  IMAD.WIDE.U32 R138, R173, 0x8, R208 ;  /* 0x00000008ad8a7825 */ /* 0x000fe200078e00d0 */
[----:B------:R-:W-:Y:S01]  /*2060*/  MOV R202, R65 ;  /* 0x0000004100ca7202 */ /* 0x000fe20000000f00 */
[----:B------:R-:W5:Y:S02]  /*2070*/  @P0 LDG.E.64 R108, desc[UR6][R140.64] ;  /* 0x000000068c6c0981 */ /* 0x000f64000c1e1b00 */
[----:B0-----:R-:W-:-:S02]  /*2080*/  IMAD.MOV.U32 R146, RZ, RZ, R66 ;  /* 0x000000ffff927224 */ /* 0x001fc400078e0042 */
[----:B------:R-:W-:Y:S01]  /*2090*/  IMAD.MOV.U32 R147, RZ, RZ, R120 ;  /* 0x000000ffff937224 */ /* 0x000fe200078e0078 */
[----:B------:R-:W-:Y:S01]  /*20a0*/  SHF.R.U32.HI R172, RZ, 0x1d, R170 ;  /* 0x0000001dffac7819 */ /* 0x000fe200000116aa */
[----:B------:R-:W-:Y:S02]  /*20b0*/  IMAD.U32 R145, R145, 0x10000, RZ ;  /* 0x0001000091917824 */ /* 0x000fe400078e00ff */
[----:B--2---:R-:W-:Y:S01]  /*20c0*/  FMUL.FTZ R184, R204, R201 ;  /* 0x000000c9ccb87220 */ /* 0x004fe20000410000 */
[----:B------:R-:W-:Y:S01]  /*20d0*/  SHF.R.U32.HI R204, RZ, 0x10, R67 ;  /* 0x00000010ffcc7819 */ /* 0x000fe20000011643 */
[----:B------:R-:W-:Y:S01]  /*20e0*/  IMAD.SHL.U32 R173, R170, 0x8, RZ ;  /* 0x00000008aaad7824 */ /* 0x000fe200078e00ff */
[----:B------:R0:W2:Y:S01]  /*20f0*/  LDG.E.64 R66, desc[UR6][R142.64] ;  /* 0x000000068e427981 */ /* 0x0000a2000c1e1b00 */
[----:B------:R-:W-:Y:S01]  /*2100*/  FFMA.FTZ R184, R203, R200, R184 ;  /* 0x000000c8cbb87223 */ /* 0x000fe200000100b8 */
[----:B------:R-:W-:Y:S02]  /*2110*/  IMAD.U32 R147, R147, 0x10000, RZ ;  /* 0x0001000093937824 */ /* 0x000fe400078e00ff */
[----:B------:R-:W-:Y:S01]  /*2120*/  FMUL.FTZ R200, R63, R188 ;  /* 0x000000bc3fc87220 */ /* 0x000fe20000410000 */
[----:B------:R-:W-:Y:S01]  /*2130*/  SHF.R.U32.HI R205, RZ, 0x10, R121 ;  /* 0x00000010ffcd7819 */ /* 0x000fe20000011679 */
[----:B------:R-:W2:Y:S01]  /*2140*/  LDG.E.64 R136, desc[UR6][R136.64] ;  /* 0x0000000688887981 */ /* 0x000ea2000c1e1b00 */
[----:B------:R-:W-:-:S03]  /*2150*/  SHF.L.U32 R144, R144, 0x10, RZ ;  /* 0x0000001090907819 */ /* 0x000fc600000006ff */
[----:B------:R-:W2:Y:S01]  /*2160*/  LDG.E.64 R138, desc[UR6][R138.64] ;  /* 0x000000068a8a7981 */ /* 0x000ea2000c1e1b00 */
[----:B0-----:R-:W-:Y:S01]  /*2170*/  SHF.R.U64 R143, R120, 0x10, R121 ;  /* 0x00000010788f7819 */ /* 0x001fe20000001279 */
[-C--:B------:R-:W-:Y:S01]  /*2180*/  FMUL.FTZ R188, R216, R147.reuse ;  /* 0x00000093d8bc7220 */ /* 0x080fe20000410000 */
[--C-:B------:R-:W-:Y:S01]  /*2190*/  SHF.R.U64 R203, R64, 0x10, R65.reuse ;  /* 0x0000001040cb7819 */ /* 0x100fe20000001241 */
[----:B------:R-:W-:Y:S01]  /*21a0*/  FADD.FTZ R190, R147, R190 ;  /* 0x000000be93be7221 */ /* 0x000fe20000010000 */
[----:B------:R-:W-:Y:S01]  /*21b0*/  FFMA.FTZ R154, R200, R147, R154 ;  /* 0x00000093c89a7223 */ /* 0x000fe2000001009a */
[----:B------:R-:W-:Y:S01]  /*21c0*/  IMAD.U32 R143, R143, 0x10000, RZ ;  /* 0x000100008f8f7824 */ /* 0x000fe200078e00ff */
[----:B------:R-:W-:Y:S02]  /*21d0*/  SHF.L.U32 R203, R203, 0x10, RZ ;  /* 0x00000010cbcb7819 */ /* 0x000fe400000006ff */
[----:B------:R-:W-:Y:S01]  /*21e0*/  SHF.R.U32.HI R201, RZ, 0x10, R65 ;  /* 0x00000010ffc97819 */ /* 0x000fe20000011641 */
[----:B------:R-:W-:Y:S01]  /*21f0*/  FMUL.FTZ R147, R213, R143 ;  /* 0x0000008fd5937220 */ /* 0x000fe20000410000 */
[----:B------:R-:W-:-:S04]  /*2200*/  IMAD.WIDE.U32 R64, R170, 0x8, R206 ;  /* 0x00000008aa407825 */ /* 0x000fc800078e00ce */
[----:B------:R-:W-:Y:S02]  /*2210*/  IMAD.U32 R146, R146, 0x10000, RZ ;  /* 0x0001000092927824 */ /* 0x000fe400078e00ff */
[----:B----4-:R-:W-:Y:S01]  /*2220*/  FFMA.FTZ R147, R210, R145, R147 ;  /* 0x00000091d2937223 */ /* 0x010fe20000010093 */
[----:B------:R-:W-:Y:S01]  /*2230*/  FADD.FTZ R170, -R187, R203 ;  /* 0x000000cbbbaa7221 */ /* 0x000fe20000010100 */
[----:B------:R-:W4:Y:S04]  /*2240*/  LDL R210, [R1+0x30] ;  /* 0x0000300001d27983 */ /* 0x000f280000100800 */
[----:B------:R-:W2:Y:S01]  /*2250*/  LDL R203, [R1+0x34] ;  /* 0x0000340001cb7983 */ /* 0x000ea20000100800 */
[----:B------:R-:W-:-:S03]  /*2260*/  FFMA.FTZ R188, R215, R146, R188 ;  /* 0x00000092d7bc7223 */ /* 0x000fc600000100bc */
[----:B------:R-:W2:Y:S01]  /*2270*/  LDL R215, [R1+0x28] ;  /* 0x0000280001d77983 */ /* 0x000ea20000100800 */
[----:B------:R-:W-:Y:S02]  /*2280*/  MOV R142, R121 ;  /* 0x00000079008e7202 */ /* 0x000fe40000000f00 */
[----:B------:R-:W0:Y:S01]  /*2290*/  @P1 LDC.64 R120, c[0x0][0x248] ;  /* 0x00009200ff781b82 */ /* 0x000e220000000a00 */
[----:B------:R-:W-:Y:S01]  /*22a0*/  FMUL.FTZ R170, R63, R170 ;  /* 0x000000aa3faa7220 */ /* 0x000fe20000410000 */
[----:B------:R-:W-:Y:S01]  /*22b0*/  IADD3 R140, P4, R173, UR12, RZ ;  /* 0x0000000cad8c7c10 */ /* 0x000fe2000ff9e0ff */
[----:B------:R-:W-:Y:S01]  /*22c0*/  FADD.FTZ R191, R143, R191 ;  /* 0x000000bf8fbf7221 */ /* 0x000fe20000010000 */
[----:B------:R-:W-:Y:S02]  /*22d0*/  IMAD.U32 R201, R201, 0x10000, RZ ;  /* 0x00010000c9c97824 */ /* 0x000fe400078e00ff */
[----:B------:R-:W-:Y:S01]  /*22e0*/  FFMA.FTZ R153, R170, R143, R153 ;  /* 0x0000008faa997223 */ /* 0x000fe20000010099 */
[----:B------:R-:W-:-:S02]  /*22f0*/  SHF.L.U32 R143, R202, 0x10, RZ ;  /* 0x00000010ca8f7819 */ /* 0x000fc400000006ff */
[----:B------:R-:W-:Y:S01]  /*2300*/  SHF.L.U32 R205, R205, 0x10, RZ ;  /* 0x00000010cdcd7819 */ /* 0x000fe200000006ff */
[----:B------:R-:W-:Y:S01]  /*2310*/  FADD.FTZ R2, R145, R2 ;  /* 0x0000000291027221 */ /* 0x000fe20000010000 */
[----:B------:R-:W-:Y:S01]  /*2320*/  IADD3.X R141, R172, UR13, RZ, P4, !PT ;  /* 0x0000000dac8d7c10 */ /* 0x000fe2000a7fe4ff */
[----:B------:R-:W-:Y:S02]  /*2330*/  IMAD.U32 R202, R142, 0x10000, RZ ;  /* 0x000100008eca7824 */ /* 0x000fe400078e00ff */
[C---:B------:R-:W-:Y:S01]  /*2340*/  FADD.FTZ R143, -R187.reuse, R143 ;  /* 0x0000008fbb8f7221 */ /* 0x040fe20000010100 */
[----:B------:R-:W-:Y:S01]  /*2350*/  FADD.FTZ R201, -R187, R201 ;  /* 0x000000c9bbc97221 */ /* 0x000fe20000010100 */
[----:B------:R-:W-:Y:S01]  /*2360*/  FFMA.FTZ R0, R170, R145, R0 ;  /* 0x00000091aa007223 */ /* 0x000fe20000010000 */
[----:B------:R-:W-:Y:S01]  /*2370*/  FADD.FTZ R51, R144, R51 ;  /* 0x0000003390337221 */ /* 0x000fe20000010000 */
[----:B------:R-:W-:Y:S02]  /*2380*/  IMAD.U32 R204, R204, 0x10000, RZ ;  /* 0x00010000cccc7824 */ /* 0x000fe400078e00ff */
[----:B------:R-:W-:Y:S01]  /*2390*/  FADD.FTZ R189, R205, R189 ;  /* 0x000000bdcdbd7221 */ /* 0x000fe20000010000 */
[----:B------:R-:W2:Y:S04]  /*23a0*/  LDL R216, [R1+0x18] ;  /* 0x0000180001d87983 */ /* 0x000ea80000100800 */
[----:B------:R-:W2:Y:S01]  /*23b0*/  LDL R213, [R1+0x1c] ;  /* 0x00001c0001d57983 */ /* 0x000ea20000100800 */
[----:B0-----:R-:W-:Y:S01]  /*23c0*/  @P1 IADD3 R120, P4, R165, R120, RZ ;  /* 0x00000078a5781210 */ /* 0x001fe20007f9e0ff */
[----:B------:R-:W-:Y:S01]  /*23d0*/  FMUL.FTZ R165, R212, R202 ;  /* 0x000000cad4a57220 */ /* 0x000fe20000410000 */
[----:B------:R-:W-:Y:S01]  /*23e0*/  FADD.FTZ R52, R204, R52 ;  /* 0x00000034cc347221 */ /* 0x000fe20000010000 */
[----:B------:R-:W2:Y:S02]  /*23f0*/  LDL R212, [R1+0x24] ;  /* 0x0000240001d47983 */ /* 0x000ea40000100800 */
[----:B------:R-:W-:-:S02]  /*2400*/  @P1 IMAD.X R121, R166, 0x1, R121, P4 ;  /* 0x00000001a6791824 */ /* 0x000fc400020e0679 */
[----:B------:R-:W-:Y:S01]  /*2410*/  FMUL.FTZ R166, R63, R143 ;  /* 0x0000008f3fa67220 */ /* 0x000fe20000410000 */
[-C--:B------:R-:W-:Y:S01]  /*2420*/  FFMA.FTZ R165, R211, R144.reuse, R165 ;  /* 0x00000090d3a57223 */ /* 0x080fe200000100a5 */
[----:B------:R-:W-:Y:S01]  /*2430*/  IMAD.WIDE.U32 R142, R162, 0x8, R206 ;  /* 0x00000008a28e7825 */ /* 0x000fe200078e00ce */
[----:B------:R-:W2:Y:S03]  /*2440*/  LDL R211, [R1+0x2c] ;  /* 0x00002c0001d37983 */ /* 0x000ea60000100800 */
[----:B------:R-:W-:Y:S01]  /*2450*/  FFMA.FTZ R29, R166, R144, R29 ;  /* 0x00000090a61d7223 */ /* 0x000fe2000001001d */
[----:B------:R-:W-:-:S04]  /*2460*/  IMAD.WIDE.U32 R144, R162, 0x8, R208 ;  /* 0x00000008a2907825 */ /* 0x000fc800078e00d0 */
[----:B------:R-:W-:Y:S01]  /*2470*/  FMUL.FTZ R209, R63, R201 ;  /* 0x000000c93fd17220 */ /* 0x000fe20000410000 */
[----:B------:R-:W2:Y:S03]  /*2480*/  LDL R207, [R1+0x14] ;  /* 0x0000140001cf7983 */ /* 0x000ea60000100800 */
[C---:B------:R-:W-:Y:S01]  /*2490*/  FFMA.FTZ R30, R209.reuse, R204, R30 ;  /* 0x000000ccd11e7223 */ /* 0x040fe2000001001e */
[----:B------:R-:W-:Y:S01]  /*24a0*/  FFMA.FTZ R155, R209, R205, R155 ;  /* 0x000000cdd19b7223 */ /* 0x000fe2000001009b */
[----:B---3--:R-:W-:Y:S02]  /*24b0*/  IMAD.MOV.U32 R206, RZ, RZ, R126 ;  /* 0x000000ffffce7224 */ /* 0x008fe400078e007e */
[----:B------:R-:W-:Y:S01]  /*24c0*/  FADD.FTZ R186, R202, R186 ;  /* 0x000000bacaba7221 */ /* 0x000fe20000010000 */
[----:B------:R-:W-:Y:S01]  /*24d0*/  FFMA.FTZ R156, R166, R202, R156 ;  /* 0x000000caa69c7223 */ /* 0x000fe2000001009c */
[----:B------:R-:W3:Y:S01]  /*24e0*/  LDG.E.64 R140, desc[UR6][R140.64] ;  /* 0x000000068c8c7981 */ /* 0x000ee2000c1e1b00 */
[----:B------:R-:W-:-:S03]  /*24f0*/  SHF.L.U32 R206, R206, 0x10, RZ ;  /* 0x00000010cece7819 */ /* 0x000fc600000006ff */
[----:B------:R-:W3:Y:S01]  /*2500*/  LDG.E.64 R64, desc[UR6][R64.64] ;  /* 0x0000000640407981 */ /* 0x000ee2000c1e1b00 */
[----:B------:R-:W-:Y:S01]  /*2510*/  FADD.FTZ R4, R146, R4 ;  /* 0x0000000492047221 */ /* 0x000fe20000010000 */
[----:B------:R-:W-:Y:S02]  /*2520*/  FFMA.FTZ R3, R200, R146, R3 ;  /* 0x00000092c8037223 */ /* 0x000fe40000010003 */
[----:B------:R0:W5:Y:S04]  /*2530*/  @P1 LDG.E R87, desc[UR6][R120.64] ;  /* 0x0000000678571981 */ /* 0x000168000c1e1900 */
[----:B------:R-:W3:Y:S01]  /*2540*/  LDG.E.64 R142, desc[UR6][R142.64] ;  /* 0x000000068e8e7981 */ /* 0x000ee2000c1e1b00 */
[----:B----4-:R-:W-:-:S03]  /*2550*/  FMUL.FTZ R208, R210, R205 ;  /* 0x000000cdd2d07220 */ /* 0x010fc60000410000 */
[----:B------:R-:W4:Y:S01]  /*2560*/  LDG.E.64 R144, desc[UR6][R144.64] ;  /* 0x0000000690907981 */ /* 0x000f22000c1e1b00 */
[----:B--2---:R-:W-:Y:S01]  /*2570*/  FFMA.FTZ R208, R203, R204, R208 ;  /* 0x000000cccbd07223 */ /* 0x004fe200000100d0 */
[----:B------:R-:W-:-:S05]  /*2580*/  IMAD.MOV.U32 R204, RZ, RZ, R122 ;  /* 0x000000ffffcc7224 */ /* 0x000fca00078e007a */
[----:B------:R-:W-:-:S05]  /*2590*/  SHF.L.U32 R205, R204, 0x10, RZ ;  /* 0x00000010cccd7819 */ /* 0x000fca00000006ff */
[----:B------:R-:W-:-:S04]  /*25a0*/  FADD.FTZ R205, -R187, R205 ;  /* 0x000000cdbbcd7221 */ /* 0x000fc80000010100 */
[----:B------:R-:W-:Y:S01]  /*25b0*/  FMUL.FTZ R210, R63, R205 ;  /* 0x000000cd3fd27220 */ /* 0x000fe20000410000 */
[----:B------:R-:W-:Y:S02]  /*25c0*/  FMUL.FTZ R205, R215, R206 ;  /* 0x000000ced7cd7220 */ /* 0x000fe40000410000 */
[----:B------:R-:W2:Y:S01]  /*25d0*/  LDL R215, [R1+0x10] ;  /* 0x0000100001d77983 */ /* 0x000ea20000100800 */
[----:B------:R-:W-:Y:S01]  /*25e0*/  IMAD.MOV.U32 R202, RZ, RZ, R124 ;  /* 0x000000ffffca7224 */ /* 0x000fe200078e007c */
[----:B------:R-:W-:-:S03]  /*25f0*/  SHF.R.U64 R201, R122, 0x10, R123 ;  /* 0x000000107ac97819 */ /* 0x000fc6000000127b */
[----:B------:R-:W-:Y:S01]  /*2600*/  IMAD.U32 R202, R202, 0x10000, RZ ;  /* 0x00010000caca7824 */ /* 0x000fe200078e00ff */
[----:B------:R-:W-:Y:S01]  /*2610*/  SHF.R.U64 R204, R126, 0x10, R127 ;  /* 0x000000107ecc7819 */ /* 0x000fe2000000127f */
[----:B------:R-:W-:Y:S02]  /*2620*/  IMAD.U32 R201, R201, 0x10000, RZ ;  /* 0x00010000c9c97824 */ /* 0x000fe400078e00ff */
[----:B------:R-:W-:Y:S01]  /*2630*/  FADD.FTZ R49, R202, R49 ;  /* 0x00000031ca317221 */ /* 0x000fe20000010000 */
[----:B------:R-:W-:Y:S01]  /*2640*/  FFMA.FTZ R27, R210, R202, R27 ;  /* 0x000000cad21b7223 */ /* 0x000fe2000001001b */
[----:B------:R-:W-:Y:S01]  /*2650*/  SHF.R.U64 R203, R124, 0x10, R125 ;  /* 0x000000107ccb7819 */ /* 0x000fe2000000127d */
[----:B------:R-:W-:Y:S02]  /*2660*/  IMAD.MOV.U32 R126, RZ, RZ, R127 ;  /* 0x000000ffff7e7224 */ /* 0x000fe400078e007f */
[----:B------:R-:W-:Y:S01]  /*2670*/  FADD.FTZ R201, -R187, R201 ;  /* 0x000000c9bbc97221 */ /* 0x000fe20000010100 */
[----:B------:R-:W-:Y:S01]  /*2680*/  SHF.R.U32.HI R127, RZ, 0x10, R127 ;  /* 0x00000010ff7f7819 */ /* 0x000fe2000001167f */
[----:B------:R-:W-:-:S02]  /*2690*/  IMAD.MOV.U32 R124, RZ, RZ, R125 ;  /* 0x000000ffff7c7224 */ /* 0x000fc400078e007d */
[----:B------:R-:W-:Y:S01]  /*26a0*/  FFMA.FTZ R202, R211, R202, R205 ;  /* 0x000000cad3ca7223 */ /* 0x000fe200000100cd */
[----:B------:R-:W-:Y:S01]  /*26b0*/  SHF.L.U32 R205, R204, 0x10, RZ ;  /* 0x00000010cccd7819 */ /* 0x000fe200000006ff */
[----:B------:R-:W-:Y:S02]  /*26c0*/  IMAD.U32 R203, R203, 0x10000, RZ ;  /* 0x00010000cbcb7824 */ /* 0x000fe400078e00ff */
[----:B------:R-:W-:Y:S01]  /*26d0*/  FMUL.FTZ R211, R63, R201 ;  /* 0x000000c93fd37220 */ /* 0x000fe20000410000 */
[----:B------:R-:W-:Y:S01]  /*26e0*/  SHF.L.U32 R126, R126, 0x10, RZ ;  /* 0x000000107e7e7819 */ /* 0x000fe200000006ff */
[----:B------:R-:W-:Y:S01]  /*26f0*/  FMUL.FTZ R204, R217, R205 ;  /* 0x000000cdd9cc7220 */ /* 0x000fe20000410000 */
[----:B------:R-:W-:Y:S01]  /*2700*/  SHF.R.U32.HI R125, RZ, 0x10, R125 ;  /* 0x00000010ff7d7819 */ /* 0x000fe2000001167d */
[----:B------:R-:W3:Y:S01]  /*2710*/  LDL R217, [R1+0x8] ;  /* 0x0000080001d97983 */ /* 0x000ee20000100800 */
[----:B------:R-:W-:Y:S01]  /*2720*/  SHF.L.U32 R127, R127, 0x10, RZ ;  /* 0x000000107f7f7819 */ /* 0x000fe200000006ff */
[----:B------:R-:W-:Y:S01]  /*2730*/  FADD.FTZ R50, R203, R50 ;  /* 0x00000032cb327221 */ /* 0x000fe20000010000 */
[-C--:B------:R-:W-:Y:S01]  /*2740*/  FFMA.FTZ R28, R211, R203.reuse, R28 ;  /* 0x000000cbd31c7223 */ /* 0x080fe2000001001c */
[----:B------:R-:W-:Y:S01]  /*2750*/  FFMA.FTZ R204, R212, R203, R204 ;  /* 0x000000cbd4cc7223 */ /* 0x000fe200000100cc */
[----:B------:R-:W-:Y:S01]  /*2760*/  FMUL.FTZ R203, R216, R126 ;  /* 0x0000007ed8cb7220 */ /* 0x000fe20000410000 */
[----:B------:R-:W-:Y:S01]  /*2770*/  IMAD.U32 R125, R125, 0x10000, RZ ;  /* 0x000100007d7d7824 */ /* 0x000fe200078e00ff */
[----:B------:R-:W4:Y:S01]  /*2780*/  LDL R216, [R1+0xc] ;  /* 0x00000c0001d87983 */ /* 0x000f220000100800 */
[----:B------:R-:W-:Y:S01]  /*2790*/  FADD.FTZ R199, R206, R199 ;  /* 0x000000c7cec77221 */ /* 0x000fe20000010000 */
[----:B------:R-:W-:-:S02]  /*27a0*/  FFMA.FTZ R158, R210, R206, R158 ;  /* 0x000000ced29e7223 */ /* 0x000fc4000001009e */
[----:B------:R-:W4:Y:S01]  /*27b0*/  LDL R206, [R1+0x4] ;  /* 0x0000040001ce7983 */ /* 0x000f220000100800 */
[----:B------:R-:W-:Y:S01]  /*27c0*/  FADD.FTZ R214, R205, R214 ;  /* 0x000000d6cdd67221 */ /* 0x000fe20000010000 */
[----:B------:R-:W-:Y:S01]  /*27d0*/  FFMA.FTZ R157, R211, R205, R157 ;  /* 0x000000cdd39d7223 */ /* 0x000fe2000001009d */
[----:B------:R-:W-:-:S05]  /*27e0*/  IMAD.MOV.U32 R205, RZ, RZ, R128 ;  /* 0x000000ffffcd7224 */ /* 0x000fca00078e0080 */
[----:B------:R-:W-:-:S05]  /*27f0*/  SHF.L.U32 R205, R205, 0x10, RZ ;  /* 0x00000010cdcd7819 */ /* 0x000fca00000006ff */
[----:B------:R-:W-:Y:S01]  /*2800*/  FADD.FTZ R205, -R187, R205 ;  /* 0x000000cdbbcd7221 */ /* 0x000fe20000010100 */
[----:B--2---:R-:W-:-:S04]  /*2810*/  FMUL.FTZ R201, R215, R127 ;  /* 0x0000007fd7c97220 */ /* 0x004fc80000410000 */
[----:B------:R-:W-:Y:S02]  /*2820*/  FFMA.FTZ R201, R207, R125, R201 ;  /* 0x0000007dcfc97223 */ /* 0x000fe400000100c9 */
[----:B------:R-:W2:Y:S01]  /*2830*/  LDL R207, [R1] ;  /* 0x0000000001cf7983 */ /* 0x000ea20000100800 */
[----:B------:R-:W-:-:S03]  /*2840*/  FMUL.FTZ R215, R63, R205 ;  /* 0x000000cd3fd77220 */ /* 0x000fc60000410000 */
[----:B------:R-:W2:Y:S01]  /*2850*/  LDL R205, [R1+0x8c] ;  /* 0x00008c0001cd7983 */ /* 0x000ea20000100800 */
[----:B------:R-:W-:Y:S02]  /*2860*/  MOV R122, R123 ;  /* 0x0000007b007a7202 */ /* 0x000fe40000000f00 */
[----:B------:R-:W-:-:S03]  /*2870*/  SHF.R.U32.HI R123, RZ, 0x10, R123 ;  /* 0x00000010ff7b7819 */ /* 0x000fc6000001167b */
[----:B------:R-:W-:Y:S02]  /*2880*/  IMAD.U32 R122, R122, 0x10000, RZ ;  /* 0x000100007a7a7824 */ /* 0x000fe400078e00ff */
[----:B------:R-:W-:Y:S02]  /*2890*/  IMAD.U32 R123, R123, 0x10000, RZ ;  /* 0x000100007b7b7824 */ /* 0x000fe400078e00ff */
[----:B------:R-:W-:Y:S02]  /*28a0*/  IMAD.U32 R124, R124, 0x10000, RZ ;  /* 0x000100007c7c7824 */ /* 0x000fe400078e00ff */
[C---:B------:R-:W-:Y:S01]  /*28b0*/  FADD.FTZ R122, -R187.reuse, R122 ;  /* 0x0000007abb7a7221 */ /* 0x040fe20000010100 */
[----:B------:R-:W-:Y:S01]  /*28c0*/  FADD.FTZ R123, -R187, R123 ;  /* 0x0000007bbb7b7221 */ /* 0x000fe20000010100 */
[----:B------:R-:W-:Y:S02]  /*28d0*/  FFMA.FTZ R203, R213, R124, R203 ;  /* 0x0000007cd5cb7223 */ /* 0x000fe400000100cb */
[C---:B------:R-:W-:Y:S01]  /*28e0*/  FMUL.FTZ R212, R63.reuse, R122 ;  /* 0x0000007a3fd47220 */ /* 0x040fe20000410000 */
[----:B------:R-:W-:Y:S01]  /*28f0*/  FMUL.FTZ R213, R63, R123 ;  /* 0x0000007b3fd57220 */ /* 0x000fe20000410000 */
[----:B------:R-:W-:Y:S01]  /*2900*/  FADD.FTZ R197, R126, R197 ;  /* 0x000000c57ec57221 */ /* 0x000fe20000010000 */
[----:B------:R-:W-:Y:S01]  /*2910*/  FADD.FTZ R48, R125, R48 ;  /* 0x000000307d307221 */ /* 0x000fe20000010000 */
[----:B------:R-:W-:Y:S01]  /*2920*/  FFMA.FTZ R180, R212, R126, R180 ;  /* 0x0000007ed4b47223 */ /* 0x000fe200000100b4 */
[----:B------:R-:W-:Y:S01]  /*2930*/  FFMA.FTZ R26, R213, R125, R26 ;  /* 0x0000007dd51a7223 */ /* 0x000fe2000001001a */
[----:B------:R-:W-:Y:S01]  /*2940*/  FADD.FTZ R198, R127, R198 ;  /* 0x000000c67fc67221 */ /* 0x000fe20000010000 */
[----:B------:R-:W-:Y:S01]  /*2950*/  FFMA.FTZ R179, R213, R127, R179 ;  /* 0x0000007fd5b37223 */ /* 0x000fe200000100b3 */
[--C-:B------:R-:W-:Y:S01]  /*2960*/  SHF.R.U64 R127, R130, 0x10, R131.reuse ;  /* 0x00000010827f7819 */ /* 0x100fe20000001283 */
[--C-:B------:R-:W-:Y:S01]  /*2970*/  IMAD.MOV.U32 R125, RZ, RZ, R131.reuse ;  /* 0x000000ffff7d7224 */ /* 0x100fe200078e0083 */
[----:B------:R-:W-:Y:S01]  /*2980*/  SHF.R.U32.HI R126, RZ, 0x10, R131 ;  /* 0x00000010ff7e7819 */ /* 0x000fe20000011683 */
[----:B------:R-:W-:-:S02]  /*2990*/  IMAD.MOV.U32 R131, RZ, RZ, R132 ;  /* 0x000000ffff837224 */ /* 0x000fc400078e0084 */
[----:B------:R-:W-:Y:S01]  /*29a0*/  FADD.FTZ R47, R124, R47 ;  /* 0x0000002f7c2f7221 */ /* 0x000fe20000010000 */
[----:B------:R-:W-:Y:S01]  /*29b0*/  FFMA.FTZ R25, R212, R124, R25 ;  /* 0x0000007cd4197223 */ /* 0x000fe20000010019 */
[--C-:B------:R-:W-:Y:S01]  /*29c0*/  SHF.R.U64 R124, R128, 0x10, R129.reuse ;  /* 0x00000010807c7819 */ /* 0x100fe20000001281 */
[----:B------:R-:W-:Y:S01]  /*29d0*/  IMAD.MOV.U32 R128, RZ, RZ, R130 ;  /* 0x000000ffff807224 */ /* 0x000fe200078e0082 */
[----:B------:R-:W-:Y:S02]  /*29e0*/  MOV R122, R129 ;  /* 0x00000081007a7202 */ /* 0x000fe40000000f00 */
[----:B------:R-:W-:Y:S01]  /*29f0*/  SHF.L.U32 R131, R131, 0x10, RZ ;  /* 0x0000001083837819 */ /* 0x000fe200000006ff */
[----:B------:R-:W-:Y:S01]  /*2a00*/  IMAD.U32 R124, R124, 0x10000, RZ ;  /* 0x000100007c7c7824 */ /* 0x000fe200078e00ff */
[----:B------:R-:W-:Y:S01]  /*2a10*/  SHF.R.U32.HI R123, RZ, 0x10, R129 ;  /* 0x00000010ff7b7819 */ /* 0x000fe20000011681 */
[--C-:B------:R-:W-:Y:S01]  /*2a20*/  IMAD.MOV.U32 R129, RZ, RZ, R133.reuse ;  /* 0x000000ffff817224 */ /* 0x100fe200078e0085 */
[--C-:B------:R-:W-:Y:S01]  /*2a30*/  SHF.R.U64 R130, R132, 0x10, R133.reuse ;  /* 0x0000001084827819 */ /* 0x100fe20000001285 */
[----:B------:R-:W-:Y:S01]  /*2a40*/  IMAD.U32 R128, R128, 0x10000, RZ ;  /* 0x0001000080807824 */ /* 0x000fe200078e00ff */
[----:B------:R-:W-:Y:S01]  /*2a50*/  SHF.R.U32.HI R132, RZ, 0x10, R133 ;  /* 0x00000010ff847819 */ /* 0x000fe20000011685 */
[----:B---3--:R-:W-:Y:S01]  /*2a60*/  FMUL.FTZ R133, R217, R131 ;  /* 0x00000083d9857220 */ /* 0x008fe20000410000 */
[----:B------:R-:W-:-:S02]  /*2a70*/  IMAD.U32 R122, R122, 0x10000, RZ ;  /* 0x000100007a7a7824 */ /* 0x000fc400078e00ff */
[----:B------:R-:W-:Y:S01]  /*2a80*/  FADD.FTZ R124, -R187, R124 ;  /* 0x0000007cbb7c7221 */ /* 0x000fe20000010100 */
[----:B------:R-:W-:Y:S01]  /*2a90*/  FADD.FTZ R45, R128, R45 ;  /* 0x0000002d802d7221 */ /* 0x000fe20000010000 */
[-C--:B------:R-:W-:Y:S01]  /*2aa0*/  FFMA.FTZ R23, R215, R128.reuse, R23 ;  /* 0x00000080d7177223 */ /* 0x080fe20000010017 */
[----:B----4-:R-:W-:Y:S01]  /*2ab0*/  FFMA.FTZ R128, R216, R128, R133 ;  /* 0x00000080d8807223 */ /* 0x010fe20000010085 */
[----:B------:R-:W-:Y:S01]  /*2ac0*/  SHF.L.U32 R130, R130, 0x10, RZ ;  /* 0x0000001082827819 */ /* 0x000fe200000006ff */
[----:B------:R-:W-:Y:S01]  /*2ad0*/  FADD.FTZ R122, -R187, R122 ;  /* 0x0000007abb7a7221 */ /* 0x000fe20000010100 */
[----:B------:R-:W-:Y:S01]  /*2ae0*/  FMUL.FTZ R216, R63, R124 ;  /* 0x0000007c3fd87220 */ /* 0x000fe20000410000 */
[----:B------:R-:W-:Y:S01]  /*2af0*/  SHF.L.U32 R129, R129, 0x10, RZ ;  /* 0x0000001081817819 */ /* 0x000fe200000006ff */
[----:B------:R-:W-:Y:S02]  /*2b00*/  IMAD.U32 R123, R123, 0x10000, RZ ;  /* 0x000100007b7b7824 */ /* 0x000fe400078e00ff */
[----:B------:R-:W-:Y:S01]  /*2b10*/  FADD.FTZ R226, R131, R226 ;  /* 0x000000e283e27221 */ /* 0x000fe20000010000 */
[----:B------:R-:W-:Y:S01]  /*2b20*/  FFMA.FTZ R192, R215, R131, R192 ;  /* 0x00000083d7c07223 */ /* 0x000fe200000100c0 */
[----:B------:R-:W-:Y:S01]  /*2b30*/  FMUL.FTZ R217, R63, R122 ;  /* 0x0000007a3fd97220 */ /* 0x000fe20000410000 */
[----:B------:R-:W-:Y:S01]  /*2b40*/  SHF.L.U32 R132, R132, 0x10, RZ ;  /* 0x0000001084847819 */ /* 0x000fe200000006ff */
[----:B------:R-:W-:Y:S01]  /*2b50*/  FADD.FTZ R227, R130, R227 ;  /* 0x000000e382e37221 */ /* 0x000fe20000010000 */
[----:B------:R-:W-:Y:S01]  /*2b60*/  FFMA.FTZ R185, R216, R130, R185 ;  /* 0x00000082d8b97223 */ /* 0x000fe200000100b9 */
[----:B------:R-:W-:Y:S01]  /*2b70*/  FADD.FTZ R123, -R187, R123 ;  /* 0x0000007bbb7b7221 */ /* 0x000fe20000010100 */
[----:B------:R-:W-:-:S02]  /*2b80*/  IMAD.U32 R125, R125, 0x10000, RZ ;  /* 0x000100007d7d7824 */ /* 0x000fc400078e00ff */
[----:B------:R-:W-:Y:S01]  /*2b90*/  FADD.FTZ R224, R129, R224 ;  /* 0x000000e081e07221 */ /* 0x000fe20000010000 */
[----:B------:R-:W-:Y:S02]  /*2ba0*/  IMAD.MOV.U32 R133, RZ, RZ, R134 ;  /* 0x000000ffff857224 */ /* 0x000fe400078e0086 */
[----:B------:R-:W-:Y:S01]  /*2bb0*/  FFMA.FTZ R194, R217, R129, R194 ;  /* 0x00000081d9c27223 */ /* 0x000fe200000100c2 */
[----:B------:R-:W-:Y:S02]  /*2bc0*/  IMAD.U32 R127, R127, 0x10000, RZ ;  /* 0x000100007f7f7824 */ /* 0x000fe400078e00ff */
[----:B------:R-:W-:Y:S01]  /*2bd0*/  FMUL.FTZ R218, R63, R123 ;  /* 0x0000007b3fda7220 */ /* 0x000fe20000410000 */
[----:B------:R-:W-:Y:S02]  /*2be0*/  IMAD.U32 R126, R126, 0x10000, RZ ;  /* 0x000100007e7e7824 */ /* 0x000fe400078e00ff */
[----:B------:R-:W-:Y:S01]  /*2bf0*/  FADD.FTZ R43, R125, R43 ;  /* 0x0000002b7d2b7221 */ /* 0x000fe20000010000 */
[----:B------:R-:W-:Y:S01]  /*2c00*/  FFMA.FTZ R21, R217, R125, R21 ;  /* 0x0000007dd9157223 */ /* 0x000fe20000010015 */
[----:B------:R-:W-:-:S02]  /*2c10*/  MOV R122, R135 ;  /* 0x00000087007a7202 */ /* 0x000fc40000000f00 */
[----:B------:R-:W-:Y:S01]  /*2c20*/  SHF.R.U32.HI R123, RZ, 0x10, R135 ;  /* 0x00000010ff7b7819 */ /* 0x000fe20000011687 */
[----:B------:R-:W-:Y:S01]  /*2c30*/  FADD.FTZ R46, R127, R46 ;  /* 0x0000002e7f2e7221 */ /* 0x000fe20000010000 */
[----:B------:R-:W-:Y:S01]  /*2c40*/  FFMA.FTZ R24, R216, R127, R24 ;  /* 0x0000007fd8187223 */ /* 0x000fe20000010018 */
[----:B------:R-:W-:Y:S01]  /*2c50*/  FADD.FTZ R44, R126, R44 ;  /* 0x0000002c7e2c7221 */ /* 0x000fe20000010000 */
[----:B------:R-:W-:Y:S01]  /*2c60*/  FFMA.FTZ R22, R218, R126, R22 ;  /* 0x0000007eda167223 */ /* 0x000fe20000010016 */
[----:B------:R-:W-:Y:S01]  /*2c70*/  FADD.FTZ R225, R132, R225 ;  /* 0x000000e184e17221 */ /* 0x000fe20000010000 */
[----:B------:R-:W-:Y:S01]  /*2c80*/  FFMA.FTZ R193, R218, R132, R193 ;  /* 0x00000084dac17223 */ /* 0x000fe200000100c1 */
[----:B------:R-:W-:Y:S02]  /*2c90*/  IMAD.MOV.U32 R124, RZ, RZ, R136 ;  /* 0x000000ffff7c7224 */ /* 0x000fe400078e0088 */
[----:B------:R-:W-:Y:S02]  /*2ca0*/  IMAD.U32 R122, R122, 0x10000, RZ ;  /* 0x000100007a7a7824 */ /* 0x000fe400078e00ff */
[----:B------:R-:W-:-:S02]  /*2cb0*/  IMAD.U32 R123, R123, 0x10000, RZ ;  /* 0x000100007b7b7824 */ /* 0x000fc400078e00ff */
[----:B------:R-:W-:Y:S02]  /*2cc0*/  IMAD.U32 R124, R124, 0x10000, RZ ;  /* 0x000100007c7c7824 */ /* 0x000fe400078e00ff */
[C---:B------:R-:W-:Y:S01]  /*2cd0*/  FADD.FTZ R122, -R187.reuse, R122 ;  /* 0x0000007abb7a7221 */ /* 0x040fe20000010100 */
[----:B------:R-:W-:Y:S01]  /*2ce0*/  FADD.FTZ R123, -R187, R123 ;  /* 0x0000007bbb7b7221 */ /* 0x000fe20000010100 */
[----:B------:R-:W-:Y:S01]  /*2cf0*/  FADD.FTZ R41, R124, R41 ;  /* 0x000000297c297221 */ /* 0x000fe20000010000 */
[----:B------:R-:W-:Y:S01]  /*2d00*/  IMAD.SHL.U32 R146, R162, 0x8, RZ ;  /* 0x00000008a2927824 */ /* 0x000fe200078e00ff */
[----:B------:R-:W-:-:S04]  /*2d10*/  SHF.R.U32.HI R162, RZ, 0x1d, R162 ;  /* 0x0000001dffa27819 */ /* 0x000fc800000116a2 */
[----:B0-----:R-:W-:-:S04]  /*2d20*/  IADD3 R120, P4, R146, UR12, RZ ;  /* 0x0000000c92787c10 */ /* 0x001fc8000ff9e0ff */
[----:B------:R-:W-:-:S06]  /*2d30*/  IADD3.X R121, R162, UR13, RZ, P4, !PT ;  /* 0x0000000da2797c10 */ /* 0x000fcc000a7fe4ff */
[----:B------:R-:W3:Y:S01]  /*2d40*/  LDG.E.64 R120, desc[UR6][R120.64] ;  /* 0x0000000678787981 */ /* 0x000ee2000c1e1b00 */
[----:B--2---:R-:W-:Y:S01]  /*2d50*/  FMUL.FTZ R131, R207, R130 ;  /* 0x00000082cf837220 */ /* 0x004fe20000410000 */
[----:B------:R-:W-:Y:S01]  /*2d60*/  FMUL.FTZ R130, R251, R129 ;  /* 0x00000081fb827220 */ /* 0x000fe20000410000 */
[----:B------:R-:W-:Y:S01]  /*2d70*/  FMUL.FTZ R129, R249, R132 ;  /* 0x00000084f9817220 */ /* 0x000fe20000410000 */
[----:B------:R-:W2:Y:S02]  /*2d80*/  LDL R207, [R1+0x80] ;  /* 0x0000800001cf7983 */ /* 0x000ea40000100800 */
[----:B------:R-:W-:Y:S01]  /*2d90*/  FFMA.FTZ R130, R252, R125, R130 ;  /* 0x0000007dfc827223 */ /* 0x000fe20000010082 */
[----:B------:R-:W-:Y:S01]  /*2da0*/  SHF.R.U64 R125, R134, 0x10, R135 ;  /* 0x00000010867d7819 */ /* 0x000fe20000001287 */
[----:B------:R-:W-:Y:S01]  /*2db0*/  FFMA.FTZ R131, R206, R127, R131 ;  /* 0x0000007fce837223 */ /* 0x000fe20000010083 */
[----:B------:R-:W-:Y:S01]  /*2dc0*/  SHF.L.U32 R135, R133, 0x10, RZ ;  /* 0x0000001085877819 */ /* 0x000fe200000006ff */
[----:B------:R-:W-:Y:S01]  /*2dd0*/  FFMA.FTZ R129, R250, R126, R129 ;  /* 0x0000007efa817223 */ /* 0x000fe20000010081 */
[--C-:B------:R-:W-:Y:S01]  /*2de0*/  SHF.R.U64 R127, R136, 0x10, R137.reuse ;  /* 0x00000010887f7819 */ /* 0x100fe20000001289 */
[--C-:B------:R-:W-:Y:S01]  /*2df0*/  IMAD.MOV.U32 R126, RZ, RZ, R137.reuse ;  /* 0x000000ffff7e7224 */ /* 0x100fe200078e0089 */
[----:B------:R-:W-:Y:S01]  /*2e00*/  SHF.R.U32.HI R132, RZ, 0x10, R137 ;  /* 0x00000010ff847819 */ /* 0x000fe20000011689 */
[----:B------:R-:W-:-:S02]  /*2e10*/  IMAD.MOV.U32 R137, RZ, RZ, R138 ;  /* 0x000000ffff897224 */ /* 0x000fc400078e008a */
[----:B------:R-:W-:Y:S01]  /*2e20*/  FADD.FTZ R135, -R187, R135 ;  /* 0x00000087bb877221 */ /* 0x000fe20000010100 */
[--C-:B------:R-:W-:Y:S01]  /*2e30*/  SHF.R.U64 R136, R138, 0x10, R139.reuse ;  /* 0x000000108a887819 */ /* 0x100fe2000000128b */
[----:B------:R-:W-:Y:S01]  /*2e40*/  IMAD.U32 R125, R125, 0x10000, RZ ;  /* 0x000100007d7d7824 */ /* 0x000fe200078e00ff */
[----:B------:R-:W-:Y:S01]  /*2e50*/  SHF.R.U32.HI R134, RZ, 0x10, R139 ;  /* 0x00000010ff867819 */ /* 0x000fe2000001168b */
[----:B------:R-:W-:Y:S01]  /*2e60*/  FMUL.FTZ R135, R63, R135 ;  /* 0x000000873f877220 */ /* 0x000fe20000410000 */
[----:B------:R-:W-:Y:S01]  /*2e70*/  SHF.L.U32 R137, R137, 0x10, RZ ;  /* 0x0000001089897819 */ /* 0x000fe200000006ff */
[----:B------:R-:W-:Y:S01]  /*2e80*/  FADD.FTZ R125, -R187, R125 ;  /* 0x0000007dbb7d7221 */ /* 0x000fe20000010100 */
[----:B------:R-:W4:Y:S03]  /*2e90*/  LDL R206, [R1+0x84] ;  /* 0x0000840001ce7983 */ /* 0x000f260000100800 */
[-C--:B------:R-:W-:Y:S01]  /*2ea0*/  FMUL.FTZ R138, R247, R137.reuse ;  /* 0x00000089f78a7220 */ /* 0x080fe20000410000 */
[----:B------:R-:W-:Y:S01]  /*2eb0*/  FADD.FTZ R222, R137, R222 ;  /* 0x000000de89de7221 */ /* 0x000fe20000010000 */
[----:B------:R-:W-:Y:S01]  /*2ec0*/  FFMA.FTZ R230, R135, R137, R230 ;  /* 0x0000008987e67223 */ /* 0x000fe200000100e6 */
[----:B------:R-:W-:Y:S01]  /*2ed0*/  SHF.L.U32 R137, R136, 0x10, RZ ;  /* 0x0000001088897819 */ /* 0x000fe200000006ff */
[----:B------:R-:W-:-:S02]  /*2ee0*/  IMAD.MOV.U32 R133, RZ, RZ, R139 ;  /* 0x000000ffff857224 */ /* 0x000fc400078e008b */
[----:B------:R-:W-:Y:S01]  /*2ef0*/  FMUL.FTZ R136, R63, R125 ;  /* 0x0000007d3f887220 */ /* 0x000fe20000410000 */
[----:B------:R-:W-:Y:S01]  /*2f00*/  IMAD.U32 R127, R127, 0x10000, RZ ;  /* 0x000100007f7f7824 */ /* 0x000fe200078e00ff */
[----:B------:R-:W-:Y:S01]  /*2f10*/  SHF.L.U32 R134, R134, 0x10, RZ ;  /* 0x0000001086867819 */ /* 0x000fe200000006ff */
[----:B------:R-:W-:Y:S01]  /*2f20*/  FMUL.FTZ R125, R245, R137 ;  /* 0x00000089f57d7220 */ /* 0x000fe20000410000 */
[-C--:B------:R-:W-:Y:S01]  /*2f30*/  FFMA.FTZ R19, R135, R124.reuse, R19 ;  /* 0x0000007c87137223 */ /* 0x080fe20000010013 */
[----:B------:R-:W-:Y:S01]  /*2f40*/  FADD.FTZ R42, R127, R42 ;  /* 0x0000002a7f2a7221 */ /* 0x000fe20000010000 */
[-C--:B------:R-:W-:Y:S01]  /*2f50*/  FFMA.FTZ R20, R136, R127.reuse, R20 ;  /* 0x0000007f88147223 */ /* 0x080fe20000010014 */
[----:B------:R-:W-:Y:S01]  /*2f60*/  FFMA.FTZ R124, R248, R124, R138 ;  /* 0x0000007cf87c7223 */ /* 0x000fe2000001008a */
[----:B------:R-:W-:Y:S01]  /*2f70*/  FFMA.FTZ R127, R246, R127, R125 ;  /* 0x0000007ff67f7223 */ /* 0x000fe2000001007d */
[----:B------:R-:W-:Y:S01]  /*2f80*/  SHF.L.U32 R133, R133, 0x10, RZ ;  /* 0x0000001085857819 */ /* 0x000fe200000006ff */
[----:B------:R-:W-:Y:S01]  /*2f90*/  FADD.FTZ R223, R137, R223 ;  /* 0x000000df89df7221 */ /* 0x000fe20000010000 */
[----:B------:R-:W-:Y:S01]  /*2fa0*/  FFMA.FTZ R195, R136, R137, R195 ;  /* 0x0000008988c37223 */ /* 0x000fe200000100c3 */
[----:B------:R-:W-:Y:S01]  /*2fb0*/  FMUL.FTZ R138, R63, R122 ;  /* 0x0000007a3f8a7220 */ /* 0x000fe20000410000 */
[----:B------:R-:W-:-:S02]  /*2fc0*/  IMAD.U32 R132, R132, 0x10000, RZ ;  /* 0x0001000084847824 */ /* 0x000fc400078e00ff */
[----:B------:R-:W-:Y:S01]  /*2fd0*/  FMUL.FTZ R139, R63, R123 ;  /* 0x0000007b3f8b7220 */ /* 0x000fe20000410000 */
[----:B------:R-:W-:Y:S01]  /*2fe0*/  FMUL.FTZ R125, R241, R134 ;  /* 0x00000086f17d7220 */ /* 0x000fe20000410000 */
[----:B------:R-:W-:Y:S02]  /*2ff0*/  IMAD.MOV.U32 R137, RZ, RZ, R140 ;  /* 0x000000ffff897224 */ /* 0x000fe400078e008c */
[-C--:B------:R-:W-:Y:S01]  /*3000*/  FMUL.FTZ R122, R243, R133.reuse ;  /* 0x00000085f37a7220 */ /* 0x080fe20000410000 */
[----:B------:R-:W-:Y:S02]  /*3010*/  IMAD.U32 R126, R126, 0x10000, RZ ;  /* 0x000100007e7e7824 */ /* 0x000fe400078e00ff */
[----:B------:R-:W-:Y:S01]  /*3020*/  FADD.FTZ R196, R133, R196 ;  /* 0x000000c485c47221 */ /* 0x000fe20000010000 */
[----:B------:R-:W-:Y:S01]  /*3030*/  FFMA.FTZ R228, R138, R133, R228 ;  /* 0x000000858ae47223 */ /* 0x000fe200000100e4 */
[----:B------:R-:W-:Y:S01]  /*3040*/  FADD.FTZ R40, R132, R40 ;  /* 0x0000002884287221 */ /* 0x000fe20000010000 */
[CC--:B------:R-:W-:Y:S01]  /*3050*/  FFMA.FTZ R18, R139.reuse, R132.reuse, R18 ;  /* 0x000000848b127223 */ /* 0x0c0fe20000010012 */
[----:B------:R-:W-:Y:S01]  /*3060*/  FFMA.FTZ R125, R242, R132, R125 ;  /* 0x00000084f27d7223 */ /* 0x000fe2000001007d */
[----:B------:R-:W-:Y:S01]  /*3070*/  FADD.FTZ R221, R134, R221 ;  /* 0x000000dd86dd7221 */ /* 0x000fe20000010000 */
[----:B------:R-:W-:Y:S01]  /*3080*/  FFMA.FTZ R229, R139, R134, R229 ;  /* 0x000000868be57223 */ /* 0x000fe200000100e5 */
[--C-:B------:R-:W-:Y:S01]  /*3090*/  SHF.R.U64 R134, R140, 0x10, R141.reuse ;  /* 0x000000108c867819 */ /* 0x100fe2000000128d */
[--C-:B------:R-:W-:Y:S01]  /*30a0*/  IMAD.MOV.U32 R132, RZ, RZ, R141.reuse ;  /* 0x000000ffff847224 */ /* 0x100fe200078e008d */
[----:B------:R-:W-:Y:S01]  /*30b0*/  SHF.R.U32.HI R133, RZ, 0x10, R141 ;  /* 0x00000010ff857819 */ /* 0x000fe2000001168d */
[----:B------:R-:W-:Y:S01]  /*30c0*/  IMAD.MOV.U32 R141, RZ, RZ, R66 ;  /* 0x000000ffff8d7224 */ /* 0x000fe200078e0042 */
[----:B------:R-:W-:Y:S01]  /*30d0*/  SHF.L.U32 R140, R137, 0x10, RZ ;  /* 0x00000010898c7819 */ /* 0x000fe200000006ff */
[----:B------:R-:W-:Y:S01]  /*30e0*/  FADD.FTZ R39, R126, R39 ;  /* 0x000000277e277221 */ /* 0x000fe20000010000 */
[-C--:B------:R-:W-:Y:S01]  /*30f0*/  FFMA.FTZ R17, R138, R126.reuse, R17 ;  /* 0x0000007e8a117223 */ /* 0x080fe20000010011 */
[----:B------:R-:W-:Y:S01]  /*3100*/  FFMA.FTZ R126, R244, R126, R122 ;  /* 0x0000007ef47e7223 */ /* 0x000fe2000001007a */
[----:B------:R-:W-:Y:S01]  /*3110*/  IMAD.MOV.U32 R122, RZ, RZ, R64 ;  /* 0x000000ffff7a7224 */ /* 0x000fe200078e0040 */
[----:B------:R-:W-:Y:S01]  /*3120*/  SHF.L.U32 R141, R141, 0x10, RZ ;  /* 0x000000108d8d7819 */ /* 0x000fe200000006ff */
[----:B------:R-:W-:-:S02]  /*3130*/  FADD.FTZ R140, -R187, R140 ;  /* 0x0000008cbb8c7221 */ /* 0x000fc40000010100 */
[----:B------:R-:W-:Y:S02]  /*3140*/  IMAD.U32 R220, R122, 0x10000, RZ ;  /* 0x000100007adc7824 */ /* 0x000fe400078e00ff */
[----:B------:R-:W-:Y:S01]  /*3150*/  FMUL.FTZ R122, R63, R140 ;  /* 0x0000008c3f7a7220 */ /* 0x000fe20000410000 */
[----:B------:R-:W-:Y:S01]  /*3160*/  FMUL.FTZ R140, R219, R141 ;  /* 0x0000008ddb8c7220 */ /* 0x000fe20000410000 */
[----:B------:R-:W-:Y:S02]  /*3170*/  IMAD.U32 R134, R134, 0x10000, RZ ;  /* 0x0001000086867824 */ /* 0x000fe400078e00ff */
[----:B------:R-:W-:Y:S01]  /*3180*/  FADD.FTZ R59, R220, R59 ;  /* 0x0000003bdc3b7221 */ /* 0x000fe20000010000 */
[-C--:B------:R-:W-:Y:S01]  /*3190*/  FFMA.FTZ R37, R122, R220.reuse, R37 ;  /* 0x000000dc7a257223 */ /* 0x080fe20000010025 */
[----:B------:R-:W-:Y:S01]  /*31a0*/  FFMA.FTZ R220, R205, R220, R140 ;  /* 0x000000dccddc7223 */ /* 0x000fe2000001008c */
[----:B------:R-:W-:Y:S01]  /*31b0*/  FADD.FTZ R134, -R187, R134 ;  /* 0x00000086bb867221 */ /* 0x000fe20000010100 */
[----:B------:R-:W4:Y:S03]  /*31c0*/  LDL R140, [R1+0x70] ;  /* 0x00007000018c7983 */ /* 0x000f260000100800 */
[----:B------:R-:W-:Y:S01]  /*31d0*/  FMUL.FTZ R219, R63, R134 ;  /* 0x000000863fdb7220 */ /* 0x000fe20000410000 */
[----:B------:R-:W4:Y:S04]  /*31e0*/  LDL R205, [R1+0x78] ;  /* 0x0000780001cd7983 */ /* 0x000f280000100800 */
[----:B------:R-:W4:Y:S01]  /*31f0*/  LDL R134, [R1+0x74] ;  /* 0x0000740001867983 */ /* 0x000f220000100800 */
[--C-:B------:R-:W-:Y:S01]  /*3200*/  SHF.R.U64 R137, R66, 0x10, R67.reuse ;  /* 0x0000001042897819 */ /* 0x100fe20000001243 */
[----:B------:R-:W-:Y:S01]  /*3210*/  IMAD.MOV.U32 R66, RZ, RZ, R67 ;  /* 0x000000ffff427224 */ /* 0x000fe200078e0043 */
[----:B------:R-:W-:-:S02]  /*3220*/  SHF.R.U64 R123, R64, 0x10, R65 ;  /* 0x00000010407b7819 */ /* 0x000fc40000001241 */
[----:B------:R-:W-:Y:S02]  /*3230*/  SHF.L.U32 R137, R137, 0x10, RZ ;  /* 0x0000001089897819 */ /* 0x000fe400000006ff */
[----:B------:R-:W-:Y:S01]  /*3240*/  SHF.R.U32.HI R67, RZ, 0x10, R67 ;  /* 0x00000010ff437819 */ /* 0x000fe20000011643 */
[----:B------:R-:W-:Y:S01]  /*3250*/  IMAD.U32 R123, R123, 0x10000, RZ ;  /* 0x000100007b7b7824 */ /* 0x000fe200078e00ff */
[----:B------:R-:W-:Y:S01]  /*3260*/  MOV R64, R65 ;  /* 0x0000004100407202 */ /* 0x000fe20000000f00 */
[----:B------:R-:W-:Y:S01]  /*3270*/  IMAD.U32 R132, R132, 0x10000, RZ ;  /* 0x0001000084847824 */ /* 0x000fe200078e00ff */
[----:B------:R-:W-:Y:S02]  /*3280*/  SHF.R.U32.HI R65, RZ, 0x10, R65 ;  /* 0x00000010ff417819 */ /* 0x000fe40000011641 */
[----:B------:R-:W-:Y:S01]  /*3290*/  SHF.L.U32 R67, R67, 0x10, RZ ;  /* 0x0000001043437819 */ /* 0x000fe200000006ff */
[----:B------:R-:W-:Y:S01]  /*32a0*/  FADD.FTZ R60, R123, R60 ;  /* 0x0000003c7b3c7221 */ /* 0x000fe20000010000 */
[----:B------:R-:W-:Y:S01]  /*32b0*/  FFMA.FTZ R38, R219, R123, R38 ;  /* 0x0000007bdb267223 */ /* 0x000fe20000010026 */
[----:B------:R-:W-:Y:S01]  /*32c0*/  FADD.FTZ R132, -R187, R132 ;  /* 0x00000084bb847221 */ /* 0x000fe20000010100 */
[----:B------:R-:W-:-:S02]  /*32d0*/  IMAD.U32 R65, R65, 0x10000, RZ ;  /* 0x0001000041417824 */ /* 0x000fc400078e00ff */
[----:B------:R-:W-:Y:S02]  /*32e0*/  IMAD.U32 R133, R133, 0x10000, RZ ;  /* 0x0001000085857824 */ /* 0x000fe400078e00ff */
[----:B------:R-:W-:Y:S02]  /*32f0*/  FADD.FTZ R175, R141, R175 ;  /* 0x000000af8daf7221 */ /* 0x000fe40000010000 */
[----:B------:R-:W-:Y:S01]  /*3300*/  FADD.FTZ R133, -R187, R133 ;  /* 0x00000085bb857221 */ /* 0x000fe20000010100 */
[----:B------:R-:W-:Y:S01]  /*3310*/  FFMA.FTZ R8, R122, R141, R8 ;  /* 0x0000008d7a087223 */ /* 0x000fe20000010008 */
[----:B------:R-:W-:Y:S01]  /*3320*/  FADD.FTZ R176, R137, R176 ;  /* 0x000000b089b07221 */ /* 0x000fe20000010000 */
[----:B------:R-:W-:Y:S01]  /*3330*/  FFMA.FTZ R7, R219, R137, R7 ;  /* 0x00000089db077223 */ /* 0x000fe20000010007 */
[----:B------:R-:W-:Y:S01]  /*3340*/  FMUL.FTZ R141, R63, R133 ;  /* 0x000000853f8d7220 */ /* 0x000fe20000410000 */
[----:B------:R-:W-:Y:S02]  /*3350*/  SHF.R.U64 R133, R144, 0x10, R145 ;  /* 0x0000001090857819 */ /* 0x000fe40000001291 */
[----:B------:R-:W-:Y:S01]  /*3360*/  SHF.L.U32 R66, R66, 0x10, RZ ;  /* 0x0000001042427819 */ /* 0x000fe200000006ff */
[----:B------:R-:W-:-:S02]  /*3370*/  IMAD.U32 R64, R64, 0x10000, RZ ;  /* 0x0001000040407824 */ /* 0x000fc400078e00ff */
[----:B------:R-:W-:Y:S01]  /*3380*/  FADD.FTZ R58, R65, R58 ;  /* 0x0000003a413a7221 */ /* 0x000fe20000010000 */
[----:B------:R-:W-:Y:S01]  /*3390*/  FFMA.FTZ R36, R141, R65, R36 ;  /* 0x000000418d247223 */ /* 0x000fe20000010024 */
[----:B------:R-:W-:Y:S02]  /*33a0*/  IMAD.U32 R133, R133, 0x10000, RZ ;  /* 0x0001000085857824 */ /* 0x000fe400078e00ff */
[----:B------:R-:W-:Y:S01]  /*33b0*/  FADD.FTZ R57, R64, R57 ;  /* 0x0000003940397221 */ /* 0x000fe20000010000 */
[----:B------:R-:W-:Y:S01]  /*33c0*/  FADD.FTZ R171, R66, R171 ;  /* 0x000000ab42ab7221 */ /* 0x000fe20000010000 */
[----:B------:R-:W-:Y:S01]  /*33d0*/  FADD.FTZ R174, R67, R174 ;  /* 0x000000ae43ae7221 */ /* 0x000fe20000010000 */
[----:B------:R-:W-:Y:S01]  /*33e0*/  FFMA.FTZ R9, R141, R67, R9 ;  /* 0x000000438d097223 */ /* 0x000fe20000010009 */
[----:B------:R-:W-:Y:S01]  /*33f0*/  FADD.FTZ R88, R133, R88 ;  /* 0x0000005885587221 */ /* 0x000fe20000010000 */
[----:B------:R-:W-:Y:S01]  /*3400*/  VIADD R100, R100, UR10 ;  /* 0x0000000a64647c36 */ /* 0x000fe20008000000 */
[----:B------:R-:W-:Y:S01]  /*3410*/  UMOV UR4, 0xffffffff ;  /* 0xffffffff00047882 */ /* 0x000fe20000000000 */
[----:B------:R-:W-:-:S03]  /*3420*/  LOP3.LUT P5, RZ, R235, 0x1f, RZ, 0xc0, !PT ;  /* 0x0000001febff7812 */ /* 0x000fc600078ac0ff */
[----:B------:R-:W-:Y:S01]  /*3430*/  ISETP.GE.AND P4, PT, R100, UR11, PT ;  /* 0x0000000b64007c0c */ /* 0x000fe2000bf86270 */
[----:B--2---:R-:W-:Y:S01]  /*3440*/  FMUL.FTZ R207, R207, R137 ;  /* 0x00000089cfcf7220 */ /* 0x004fe20000410000 */
[----:B------:R-:W-:Y:S01]  /*3450*/  IMAD.MOV.U32 R137, RZ, RZ, R144 ;  /* 0x000000ffff897224 */ /* 0x000fe200078e0090 */
[----:B---3--:R-:W-:Y:S02]  /*3460*/  SHF.R.U64 R144, R120, 0x10, R121 ;  /* 0x0000001078907819 */ /* 0x008fe40000001279 */
[----:B----4-:R-:W-:Y:S01]  /*3470*/  FFMA.FTZ R207, R206, R123, R207 ;  /* 0x0000007bcecf7223 */ /* 0x010fe200000100cf */
[----:B------:R-:W-:Y:S01]  /*3480*/  FMUL.FTZ R206, R63, R132 ;  /* 0x000000843fce7220 */ /* 0x000fe20000410000 */
[----:B------:R-:W-:Y:S02]  /*3490*/  SHF.R.U64 R132, R142, 0x10, R143 ;  /* 0x000000108e847819 */ /* 0x000fe4000000128f */
[----:B------:R-:W-:Y:S01]  /*34a0*/  SHF.L.U32 R144, R144, 0x10, RZ ;  /* 0x0000001090907819 */ /* 0x000fe200000006ff */
[----:B------:R-:W-:Y:S01]  /*34b0*/  FFMA.FTZ R35, R206, R64, R35 ;  /* 0x00000040ce237223 */ /* 0x000fe20000010023 */
[----:B------:R-:W-:-:S03]  /*34c0*/  SHF.L.U32 R132, R132, 0x10, RZ ;  /* 0x0000001084847819 */ /* 0x000fc600000006ff */
[----:B------:R-:W-:-:S04]  /*34d0*/  FADD.FTZ R144, -R187, R144 ;  /* 0x00000090bb907221 */ /* 0x000fc80000010100 */
[----:B------:R-:W-:Y:S01]  /*34e0*/  FMUL.FTZ R144, R63, R144 ;  /* 0x000000903f907220 */ /* 0x000fe20000410000 */
[----:B------:R-:W-:-:S03]  /*34f0*/  FADD.FTZ R90, R132, R90 ;  /* 0x0000005a845a7221 */ /* 0x000fc60000010000 */
[----:B------:R-:W-:Y:S01]  /*3500*/  FFMA.FTZ R12, R144, R132, R12 ;  /* 0x00000084900c7223 */ /* 0x000fe2000001000c */
[----:B------:R-:W-:-:S04]  /*3510*/  FMUL.FTZ R123, R140, R67 ;  /* 0x000000438c7b7220 */ /* 0x000fc80000410000 */
[----:B------:R-:W-:Y:S01]  /*3520*/  FFMA.FTZ R123, R134, R65, R123 ;  /* 0x00000041867b7223 */ /* 0x000fe2000001007b */
[----:B------:R-:W-:Y:S01]  /*3530*/  IMAD.MOV.U32 R134, RZ, RZ, R142 ;  /* 0x000000ffff867224 */ /* 0x000fe200078e008e */
[----:B------:R-:W-:Y:S02]  /*3540*/  MOV R142, R120 ;  /* 0x00000078008e7202 */ /* 0x000fe40000000f00 */
[----:B------:R-:W-:-:S03]  /*3550*/  SHF.L.U32 R120, R137, 0x10, RZ ;  /* 0x0000001089787819 */ /* 0x000fc600000006ff */
[----:B------:R-:W-:Y:S01]  /*3560*/  IMAD.U32 R142, R142, 0x10000, RZ ;  /* 0x000100008e8e7824 */ /* 0x000fe200078e00ff */
[----:B------:R-:W-:-:S03]  /*3570*/  SHF.R.U32.HI R140, RZ, 0x10, R121 ;  /* 0x00000010ff8c7819 */ /* 0x000fc60000011679 */
[----:B------:R-:W-:Y:S01]  /*3580*/  FADD.FTZ R142, -R187, R142 ;  /* 0x0000008ebb8e7221 */ /* 0x000fe20000010100 */
[----:B------:R-:W-:Y:S01]  /*3590*/  FMUL.FTZ R205, R205, R66 ;  /* 0x00000042cdcd7220 */ /* 0x000fe20000410000 */
[----:B------:R-:W-:Y:S02]  /*35a0*/  IMAD.U32 R134, R134, 0x10000, RZ ;  /* 0x0001000086867824 */ /* 0x000fe400078e00ff */
[----:B------:R-:W-:Y:S01]  /*35b0*/  FMUL.FTZ R137, R239, R120 ;  /* 0x00000078ef897220 */ /* 0x000fe20000410000 */
[----:B------:R-:W-:Y:S01]  /*35c0*/  FMUL.FTZ R142, R63, R142 ;  /* 0x0000008e3f8e7220 */ /* 0x000fe20000410000 */
[----:B------:R-:W-:Y:S01]  /*35d0*/  SHF.R.U32.HI R65, RZ, 0x10, R145 ;  /* 0x00000010ff417819 */ /* 0x000fe20000011691 */
[----:B------:R-:W-:Y:S02]  /*35e0*/  IMAD.U32 R140, R140, 0x10000, RZ ;  /* 0x000100008c8c7824 */ /* 0x000fe400078e00ff */
[----:B------:R-:W-:Y:S01]  /*35f0*/  FFMA.FTZ R205, R236, R64, R205 ;  /* 0x00000040eccd7223 */ /* 0x000fe200000100cd */
[----:B------:R-:W-:Y:S01]  /*3600*/  FADD.FTZ R148, R134, R148 ;  /* 0x0000009486947221 */ /* 0x000fe20000010000 */
[-C--:B------:R-:W-:Y:S01]  /*3610*/  FFMA.FTZ R103, R142, R134.reuse, R103 ;  /* 0x000000868e677223 */ /* 0x080fe20000010067 */
[----:B------:R-:W-:Y:S01]  /*3620*/  FFMA.FTZ R137, R240, R134, R137 ;  /* 0x00000086f0897223 */ /* 0x000fe20000010089 */
[----:B------:R-:W-:Y:S01]  /*3630*/  SHF.R.U32.HI R64, RZ, 0x10, R143 ;  /* 0x00000010ff407819 */ /* 0x000fe2000001168f */
[----:B------:R-:W-:Y:S01]  /*3640*/  FMUL.FTZ R134, R237, R133 ;  /* 0x00000085ed867220 */ /* 0x000fe20000410000 */
[----:B------:R-:W-:Y:S01]  /*3650*/  SHF.L.U32 R65, R65, 0x10, RZ ;  /* 0x0000001041417819 */ /* 0x000fe200000006ff */
[----:B------:R-:W-:-:S02]  /*3660*/  FADD.FTZ R140, -R187, R140 ;  /* 0x0000008cbb8c7221 */ /* 0x000fc40000010100 */
[----:B------:R-:W-:Y:S01]  /*3670*/  FFMA.FTZ R134, R238, R132, R134 ;  /* 0x00000084ee867223 */ /* 0x000fe20000010086 */
[----:B------:R-:W-:Y:S02]  /*3680*/  IMAD.U32 R64, R64, 0x10000, RZ ;  /* 0x0001000040407824 */ /* 0x000fe400078e00ff */
[----:B------:R-:W-:Y:S01]  /*3690*/  FMUL.FTZ R140, R63, R140 ;  /* 0x0000008c3f8c7220 */ /* 0x000fe20000410000 */
[-C--:B------:R-:W-:Y:S01]  /*36a0*/  FMUL.FTZ R132, R231, R65.reuse ;  /* 0x00000041e7847220 */ /* 0x080fe20000410000 */
[----:B------:R-:W-:Y:S01]  /*36b0*/  FADD.FTZ R95, R65, R95 ;  /* 0x0000005f415f7221 */ /* 0x000fe20000010000 */
[----:B------:R-:W-:Y:S01]  /*36c0*/  FADD.FTZ R97, R64, R97 ;  /* 0x0000006140617221 */ /* 0x000fe20000010000 */
[-C--:B------:R-:W-:Y:S01]  /*36d0*/  FFMA.FTZ R96, R140, R64.reuse, R96 ;  /* 0x000000408c607223 */ /* 0x080fe20000010060 */
        /* <DEDUP_REMOVED lines=44> */
[----:B------:R-:W-:Y:S02]  /*39a0*/  FFMA.FTZ R10, R206, R66, R10 ;  /* 0x00000042ce0a7223 */ /* 0x000fe4000001000a */
[----:B------:R-:W-:Y:S01]  /*39b0*/  FADD.FTZ R64, R127, R64 ;  /* 0x000000407f407221 */ /* 0x000fe20000010000 */
[----:B------:R-:W-:Y:S01]  /*39c0*/  FFMA.FTZ R65, R136, R127, R65 ;  /* 0x0000007f88417223 */ /* 0x000fe20000010041 */
[----:B------:R-:W-:Y:S01]  /*39d0*/  MOV R66, R143 ;  /* 0x0000008f00427202 */ /* 0x000fe20000000f00 */
[----:B------:R-:W-:Y:S02]  /*39e0*/  IMAD.MOV.U32 R67, RZ, RZ, R145 ;  /* 0x000000ffff437224 */ /* 0x000fe400078e0091 */
[----:B------:R-:W-:Y:S01]  /*39f0*/  FADD.FTZ R64, R126, R64 ;  /* 0x000000407e407221 */ /* 0x000fe20000010000 */
[----:B------:R-:W-:-:S02]  /*3a00*/  IMAD.MOV.U32 R143, RZ, RZ, R121 ;  /* 0x000000ffff8f7224 */ /* 0x000fc400078e0079 */
[----:B------:R-:W-:Y:S01]  /*3a10*/  FFMA.FTZ R65, R138, R126, R65 ;  /* 0x0000007e8a417223 */ /* 0x000fe20000010041 */
[----:B------:R-:W-:Y:S02]  /*3a20*/  IMAD.U32 R67, R67, 0x10000, RZ ;  /* 0x0001000043437824 */ /* 0x000fe400078e00ff */
[----:B------:R-:W-:Y:S01]  /*3a30*/  FADD.FTZ R64, R125, R64 ;  /* 0x000000407d407221 */ /* 0x000fe20000010000 */
[----:B------:R-:W-:Y:S02]  /*3a40*/  IMAD.U32 R143, R143, 0x10000, RZ ;  /* 0x000100008f8f7824 */ /* 0x000fe400078e00ff */
[----:B------:R-:W-:Y:S01]  /*3a50*/  FFMA.FTZ R65, R139, R125, R65 ;  /* 0x0000007d8b417223 */ /* 0x000fe20000010041 */
[----:B------:R-:W-:Y:S01]  /*3a60*/  FFMA.FTZ R89, R144, R133, R89 ;  /* 0x0000008590597223 */ /* 0x000fe20000010059 */
[----:B------:R-:W-:Y:S02]  /*3a70*/  IMAD.U32 R66, R66, 0x10000, RZ ;  /* 0x0001000042427824 */ /* 0x000fe400078e00ff */
[----:B------:R-:W-:Y:S01]  /*3a80*/  FADD.FTZ R143, -R187, R143 ;  /* 0x0000008fbb8f7221 */ /* 0x000fe20000010100 */
        /* <DEDUP_REMOVED lines=8> */
[C---:B------:R-:W-:Y:S01]  /*3b10*/  FFMA.FTZ R65, R143.reuse, R133, R65 ;  /* 0x000000858f417223 */ /* 0x040fe20000010041 */
        /* <DEDUP_REMOVED lines=27> */
.L_x_283:
[----:B-1----:R-:W-:Y:S01]  /*3cd0*/  FADD.FTZ R64, R64, R67 ;  /* 0x0000004340407221 */ /* 0x002fe20000010000 */
[----:B0-----:R-:W-:Y:S01]  /*3ce0*/  FADD.FTZ R65, R65, R66 ;  /* 0x0000004241417221 */ /* 0x001fe20000010000 */
[----:B------:R-:W-:Y:S06]  /*3cf0*/  @P5 BRA `(.L_x_257) ;  /* 0x0000000000245947 */ /* 0x000fec0003800000 */
[----:B------:R-:W0:Y:S01]  /*3d00*/  S2UR UR5, SR_CgaCtaId ;  /* 0x00000000000579c3 */ /* 0x000e220000008800 */
[----:B------:R-:W-:Y:S01]  /*3d10*/  SHF.R.U32.HI R67, RZ, 0x5, R235 ;  /* 0x00000005ff437819 */ /* 0x000fe200000116eb */
[----:B------:R-:W-:-:S03]  /*3d20*/  UMOV UR4, 0x400 ;  /* 0x0000040000047882 */ /* 0x000fc60000000000 */
[----:B------:R-:W-:-:S04]  /*3d30*/  LOP3.LUT R66, R67, 0x7fffff8, RZ, 0xc0, !PT ;  /* 0x07fffff843427812 */ /* 0x000fc800078ec0ff */
[----:B------:R-:W-:-:S04]  /*3d40*/  @!P3 IADD3 R66, R66, 0x8, RZ ;  /* 0x000000084242b810 */ /* 0x000fc80007ffe0ff */
[----:B------:R-:W-:Y:S01]  /*3d50*/  LOP3.LUT R66, R66, 0x7, R67, 0xf8, !PT ;  /* 0x0000000742427812 */ /* 0x000fe200078ef843 */
[----:B0-----:R-:W-:-:S06]  /*3d60*/  ULEA UR4, UR5, UR4, 0x18 ;  /* 0x0000000405047291 */ /* 0x001fcc000f8ec03f */
[----:B------:R-:W-:-:S05]  /*3d70*/  LEA R66, R66, UR4, 0x3 ;  /* 0x0000000442427c11 */ /* 0x000fca000f8e18ff */
[----:B------:R0:W-:Y:S02]  /*3d80*/  STS.64 [R66+0x7000], R64 ;  /* 0x0070004042007388 */ /* 0x0001e40000000a00 */
.L_x_257:
[----:B------:R-:W-:Y:S05]  /*3d90*/  WARPSYNC.ALL ;  /* 0x0000000000007948 */ /* 0x000fea0003800000 */
[----:B------:R-:W1:Y:S08]  /*3da0*/  S2UR UR5, SR_CgaCtaId ;  /* 0x00000000000579c3 */ /* 0x000e700000008800 */
[----:B------:R-:W-:Y:S01]  /*3db0*/  BAR.SYNC.DEFER_BLOCKING 0x0 ;  /* 0x0000000000007b1d */ /* 0x000fe20000010000 */
[----:B------:R-:W-:-:S02]  /*3dc0*/  SHF.R.U32.HI R120, RZ, 0x5, R235 ;  /* 0x00000005ff787819 */ /* 0x000fc400000116eb */
[----:B-----5:R-:W-:Y:S02]  /*3dd0*/  LOP3.LUT P5, RZ, R72, 0xff00, RZ, 0xc0, !PT ;  /* 0x0000ff0048ff7812 */ /* 0x020fe400078ac0ff */
[----:B------:R-:W-:Y:S01]  /*3de0*/  LOP3.LUT R120, R120, 0x7fffff8, RZ, 0xc0, !PT ;  /* 0x07fffff878787812 */ /* 0x000fe200078ec0ff */
[----:B------:R-:W-:Y:S01]  /*3df0*/  UMOV UR4, 0x400 ;  /* 0x0000040000047882 */ /* 0x000fe20000000000 */
[----:B------:R-:W-:-:S03]  /*3e00*/  LOP3.LUT P6, RZ, R72, 0xff, RZ, 0xc0, !PT ;  /* 0x000000ff48ff7812 */ /* 0x000fc600078cc0ff */
[----:B------:R-:W-:Y:S01]  /*3e10*/  @!P3 VIADD R120, R120, 0x8 ;  /* 0x000000087878b836 */ /* 0x000fe20000000000 */
        /* <DEDUP_REMOVED lines=22> */
[----:B------:R-:W-:Y:S02]  /*3f80*/  @P0 MOV R67, R107 ;  /* 0x0000006b00430202 */ /* 0x000fe40000000f00 */
[----:B------:R-:W-:Y:S01]  /*3f90*/  FMUL.FTZ R64, R64, UR16 ;  /* 0x0000001040407c20 */ /* 0x000fe20008410000 */
[----:B------:R-:W-:Y:S01]  /*3fa0*/  FMUL.FTZ R235, R65, UR16 ;  /* 0x0000001041eb7c20 */ /* 0x000fe20008410000 */
[----:B------:R-:W-:Y:S01]  /*3fb0*/  @P0 SHF.R.U64 R65, R106, 0x10, R107 ;  /* 0x000000106a410819 */ /* 0x000fe2000000126b */
[----:B------:R-:W-:Y:S02]  /*3fc0*/  @P0 IMAD.U32 R67, R67, 0x10000, RZ ;  /* 0x0001000043430824 */ /* 0x000fe400078e00ff */
[----:B------:R-:W-:Y:S02]  /*3fd0*/  FSEL R145, R64, RZ, !P2 ;  /* 0x000000ff40917208 */ /* 0x000fe40005000000 */
[----:B------:R-:W-:Y:S01]  /*3fe0*/  @P0 IMAD.U32 R65, R65, 0x10000, RZ ;  /* 0x0001000041410824 */ /* 0x000fe200078e00ff */
[----:B------:R-:W-:-:S02]  /*3ff0*/  LOP3.LUT P2, RZ, R72, 0xff0000, RZ, 0xc0, !PT ;  /* 0x00ff000048ff7812 */ /* 0x000fc4000784c0ff */
        /* <DEDUP_REMOVED lines=10> */
[----:B------:R-:W-:-:S02]  /*40a0*/  FMUL.FTZ R122, R63, R141 ;  /* 0x0000008d3f7a7220 */ /* 0x000fc40000410000 */
[----:B------:R-:W-:Y:S01]  /*40b0*/  @P0 FADD.FTZ R64, R64, R65 ;  /* 0x0000004140400221 */ /* 0x000fe20000010000 */
[----:B------:R-:W-:Y:S01]  /*40c0*/  @P0 FADD.FTZ R121, R121, R67 ;  /* 0x0000004379790221 */ /* 0x000fe20000010000 */
[----:B------:R-:W-:Y:S02]  /*40d0*/  @P0 MOV R67, R106 ;  /* 0x0000006a00430202 */ /* 0x000fe40000000f00 */
[----:B------:R-:W-:Y:S01]  /*40e0*/  FMUL.FTZ R66, R64, UR17 ;  /* 0x0000001140427c20 */ /* 0x000fe20008410000 */
[----:B------:R-:W-:-:S04]  /*40f0*/  FMUL.FTZ R205, R121, UR17 ;  /* 0x0000001179cd7c20 */ /* 0x000fc80008410000 */
[----:B------:R-:W-:Y:S02]  /*4100*/  FSEL R65, R66, RZ, P5 ;  /* 0x000000ff42417208 */ /* 0x000fe40002800000 */
[----:B------:R-:W-:Y:S02]  /*4110*/  LOP3.LUT P5, RZ, R72, 0xff000000, RZ, 0xc0, !PT ;  /* 0xff00000048ff7812 */ /* 0x000fe400078ac0ff */
[----:B------:R-:W-:Y:S02]  /*4120*/  @P0 SHF.R.U32.HI R72, RZ, 0x10, R107 ;  /* 0x00000010ff480819 */ /* 0x000fe4000001166b */
[----:B------:R-:W-:Y:S01]  /*4130*/  FSEL R141, R205, RZ, P2 ;  /* 0x000000ffcd8d7208 */ /* 0x000fe20001000000 */
[----:B------:R-:W0:Y:S01]  /*4140*/  F2F.BF16.F32 R65, R65 ;  /* 0x0000004100417304 */ /* 0x000e220000202000 */
[----:B------:R-:W-:Y:S01]  /*4150*/  ISETP.NE.U32.AND P2, PT, RZ, UR18, PT ;  /* 0x00000012ff007c0c */ /* 0x000fe2000bf45070 */
[----:B------:R-:W-:-:S03]  /*4160*/  @P0 IMAD.U32 R72, R72, 0x10000, RZ ;  /* 0x0001000048480824 */ /* 0x000fc600078e00ff */
[----:B------:R-:W-:Y:S01]  /*4170*/  ISETP.NE.AND.EX P2, PT, RZ, UR19, PT, P2 ;  /* 0x00000013ff007c0c */ /* 0x000fe2000bf45320 */
[----:B------:R-:W-:Y:S01]  /*4180*/  @P0 FADD.FTZ R122, R122, R72 ;  /* 0x000000487a7a0221 */ /* 0x000fe20000010000 */
[----:B------:R-:W-:Y:S02]  /*4190*/  @P0 IMAD.U32 R72, R67, 0x10000, RZ ;  /* 0x0001000043480824 */ /* 0x000fe400078e00ff */
[----:B------:R-:W-:Y:S01]  /*41a0*/  FMUL.FTZ R67, R63, R220 ;  /* 0x000000dc3f437220 */ /* 0x000fe20000410000 */
[----:B------:R-:W-:Y:S01]  /*41b0*/  F2F.BF16.F32 R141, R141 ;  /* 0x0000008d008d7304 */ /* 0x000fe20000202000 */
[----:B------:R-:W-:Y:S02]  /*41c0*/  FMUL.FTZ R187, R122, UR17 ;  /* 0x000000117abb7c20 */ /* 0x000fe40008410000 */
[----:B------:R-:W-:-:S03]  /*41d0*/  @P0 FADD.FTZ R67, R67, R72 ;  /* 0x0000004843430221 */ /* 0x000fc60000010000 */
[----:B------:R-:W-:Y:S01]  /*41e0*/  FSEL R206, R187, RZ, P5 ;  /* 0x000000ffbbce7208 */ /* 0x000fe20002800000 */
[----:B------:R-:W-:Y:S01]  /*41f0*/  FMUL.FTZ R72, R67, UR17 ;  /* 0x0000001143487c20 */ /* 0x000fe20008410000 */
[----:B------:R-:W-:Y:S02]  /*4200*/  @P1 LOP3.LUT P5, RZ, R81, 0xff, RZ, 0xc0, !PT ;  /* 0x000000ff51ff1812 */ /* 0x000fe400078ac0ff */
[----:B------:R-:W-:Y:S01]  /*4210*/  @P2 F2FP.BF16.F32.PACK_AB R120, RZ, R64 ;  /* 0x00000040ff78223e */ /* 0x000fe200000010ff */
[----:B0-----:R-:W-:Y:S01]  /*4220*/  IMAD.WIDE.U32 R64, R65, 0x10000, RZ ;  /* 0x0001000041407825 */ /* 0x001fe200078e00ff */
[----:B------:R-:W0:Y:S01]  /*4230*/  F2F.BF16.F32 R206, R206 ;  /* 0x000000ce00ce7304 */ /* 0x000e220000202000 */
[----:B------:R-:W-:Y:S02]  /*4240*/  FSEL R123, R72, RZ, P6 ;  /* 0x000000ff487b7208 */ /* 0x000fe40003000000 */
[----:B------:R-:W-:Y:S02]  /*4250*/  @P1 LOP3.LUT P6, RZ, R81, 0xff00, RZ, 0xc0, !PT ;  /* 0x0000ff0051ff1812 */ /* 0x000fe400078cc0ff */
[----:B------:R-:W-:-:S02]  /*4260*/  @P2 F2FP.BF16.F32.PACK_AB R67, RZ, R67 ;  /* 0x00000043ff43223e */ /* 0x000fc400000010ff */
[----:B------:R-:W-:Y:S01]  /*4270*/  @P1 FSEL R207, R72, RZ, P5 ;  /* 0x000000ff48cf1208 */ /* 0x000fe20002800000 */
[----:B------:R-:W1:Y:S01]  /*4280*/  F2F.BF16.F32 R123, R123 ;  /* 0x0000007b007b7304 */ /* 0x000e620000202000 */
[----:B------:R-:W-:Y:S02]  /*4290*/  @P2 F2FP.BF16.F32.PACK_AB R121, RZ, R121 ;  /* 0x00000079ff79223e */ /* 0x000fe400000010ff */
[----:B------:R-:W-:Y:S02]  /*42a0*/  @P2 F2FP.BF16.F32.PACK_AB R122, RZ, R122 ;  /* 0x0000007aff7a223e */ /* 0x000fe400000010ff */
[----:B------:R-:W-:Y:S01]  /*42b0*/  @P2 PRMT R101, R67, 0x7610, R101 ;  /* 0x0000761043652816 */ /* 0x000fe20000000065 */
[----:B0-----:R-:W-:Y:S01]  /*42c0*/  IMAD.U32 R206, R206, 0x10000, RZ ;  /* 0x00010000cece7824 */ /* 0x001fe200078e00ff */
[----:B------:R-:W-:Y:S02]  /*42d0*/  @P2 PRMT R16, R120, 0x7610, R16 ;  /* 0x0000761078102816 */ /* 0x000fe40000000010 */
[----:B------:R-:W-:-:S02]  /*42e0*/  @P2 PRMT R151, R121, 0x7610, R151 ;  /* 0x0000761079972816 */ /* 0x000fc40000000097 */
[----:B------:R-:W-:Y:S02]  /*42f0*/  LOP3.LUT R65, R65, R206, R141, 0xfe, !PT ;  /* 0x000000ce41417212 */ /* 0x000fe400078efe8d */
[----:B------:R-:W-:Y:S02]  /*4300*/  @P1 FSEL R206, R66, RZ, P6 ;  /* 0x000000ff42ce1208 */ /* 0x000fe40003000000 */
[----:B------:R-:W-:Y:S02]  /*4310*/  IADD3 R66, P5, R173, UR20, RZ ;  /* 0x00000014ad427c10 */ /* 0x000fe4000ffbe0ff */
[----:B-1----:R-:W-:Y:S02]  /*4320*/  LOP3.LUT R64, R64, R123, RZ, 0xfc, !PT ;  /* 0x0000007b40407212 */ /* 0x002fe400078efcff */
[----:B------:R-:W-:Y:S02]  /*4330*/  @P2 PRMT R11, R122, 0x7610, R11 ;  /* 0x000076107a0b2816 */ /* 0x000fe4000000000b */
[----:B------:R-:W-:-:S02]  /*4340*/  @P1 F2FP.BF16.F32.PACK_AB R207, RZ, R207 ;  /* 0x000000cfffcf123e */ /* 0x000fc400000010ff */
[----:B------:R-:W-:Y:S02]  /*4350*/  @P1 F2FP.BF16.F32.PACK_AB R206, RZ, R206 ;  /* 0x000000ceffce123e */ /* 0x000fe400000010ff */
[----:B------:R-:W-:Y:S01]  /*4360*/  IADD3.X R67, R172, UR21, RZ, P5, !PT ;  /* 0x00000015ac437c10 */ /* 0x000fe2000affe4ff */
[----:B------:R-:W-:Y:S06]  /*4370*/  @!P2 BRA `(.L_x_258) ;  /* 0x000000000020a947 */ /* 0x000fec0003800000 */
        /* <DEDUP_REMOVED lines=8> */
.L_x_258:
[----:B------:R1:W-:Y:S01]  /*4400*/  STG.E.64 desc[UR6][R66.64], R64 ;  /* 0x0000004042007986 */ /* 0x0003e2000c101b06 */
[-CC-:B------:R-:W-:Y:S01]  /*4410*/  FFMA.FTZ R219, R181, R235.reuse, R145.reuse ;  /* 0x000000ebb5db7223 */ /* 0x180fe20000010091 */
[-CC-:B------:R-:W-:Y:S01]  /*4420*/  FFMA.FTZ R141, R138, R235.reuse, R145.reuse ;  /* 0x000000eb8a8d7223 */ /* 0x180fe20000010091 */
[-CC-:B0-----:R-:W-:Y:S01]  /*4430*/  FFMA.FTZ R120, R135, R235.reuse, R145.reuse ;  /* 0x000000eb87787223 */ /* 0x181fe20000010091 */
[----:B------:R-:W-:Y:S01]  /*4440*/  FFMA.FTZ R138, R140, R235, R145 ;  /* 0x000000eb8c8a7223 */ /* 0x000fe20000010091 */
[----:B------:R-:W-:Y:S01]  /*4450*/  @P0 SHF.R.U64 R135, R114, 0x10, R115 ;  /* 0x0000001072870819 */ /* 0x000fe20000001273 */
[----:B------:R-:W-:Y:S01]  /*4460*/  FADD.FTZ R219, R182, -R219 ;  /* 0x800000dbb6db7221 */ /* 0x000fe20000010000 */
[----:B------:R-:W-:Y:S01]  /*4470*/  @P0 MOV R140, R115 ;  /* 0x00000073008c0202 */ /* 0x000fe20000000f00 */
[-CC-:B------:R-:W-:Y:S01]  /*4480*/  FFMA.FTZ R220, R166, R235.reuse, R145.reuse ;  /* 0x000000eba6dc7223 */ /* 0x180fe20000010091 */
[----:B------:R-:W-:Y:S01]  /*4490*/  FFMA.FTZ R166, R211, R235, R145 ;  /* 0x000000ebd3a67223 */ /* 0x000fe20000010091 */
[----:B------:R-:W-:-:S02]  /*44a0*/  @P0 IMAD.U32 R135, R135, 0x10000, RZ ;  /* 0x0001000087870824 */ /* 0x000fc400078e00ff */
[----:B------:R-:W-:Y:S01]  /*44b0*/  FMUL.FTZ R211, R63, R219 ;  /* 0x000000db3fd37220 */ /* 0x000fe20000410000 */
[----:B------:R-:W-:Y:S02]  /*44c0*/  @P0 IMAD.U32 R140, R140, 0x10000, RZ ;  /* 0x000100008c8c0824 */ /* 0x000fe400078e00ff */
[-CC-:B------:R-:W-:Y:S01]  /*44d0*/  FFMA.FTZ R72, R213, R235.reuse, R145.reuse ;  /* 0x000000ebd5487223 */ /* 0x180fe20000010091 */
[-CC-:B-1----:R-:W-:Y:S01]  /*44e0*/  FFMA.FTZ R67, R177, R235.reuse, R145.reuse ;  /* 0x000000ebb1437223 */ /* 0x182fe20000010091 */
[-CC-:B------:R-:W-:Y:S01]  /*44f0*/  FFMA.FTZ R65, R164, R235.reuse, R145.reuse ;  /* 0x000000eba4417223 */ /* 0x180fe20000010091 */
[-C--:B------:R-:W-:Y:S01]  /*4500*/  FFMA.FTZ R164, R210, R235.reuse, R145 ;  /* 0x000000ebd2a47223 */ /* 0x080fe20000010091 */
[----:B------:R-:W-:Y:S01]  /*4510*/  @P0 FADD.FTZ R211, R211, R140 ;  /* 0x0000008cd3d30221 */ /* 0x000fe20000010000 */
[----:B------:R-:W-:Y:S01]  /*4520*/  FADD.FTZ R67, R178, -R67 ;  /* 0x80000043b2437221 */ /* 0x000fe20000010000 */
[-CC-:B------:R-:W-:Y:S01]  /*4530*/  FFMA.FTZ R66, R170, R235.reuse, R145.reuse ;  /* 0x000000ebaa427223 */ /* 0x180fe20000010091 */
[----:B------:R-:W-:Y:S01]  /*4540*/  FFMA.FTZ R170, R212, R235, R145 ;  /* 0x000000ebd4aa7223 */ /* 0x000fe20000010091 */
[----:B------:R-:W-:Y:S01]  /*4550*/  FMUL.FTZ R213, R211, UR17 ;  /* 0x00000011d3d57c20 */ /* 0x000fe20008410000 */
[----:B------:R-:W-:Y:S01]  /*4560*/  FMUL.FTZ R210, R63, R67 ;  /* 0x000000433fd27220 */ /* 0x000fe20000410000 */
[----:B------:R-:W-:Y:S01]  /*4570*/  LOP3.LUT P6, RZ, R73, 0xff00, RZ, 0xc0, !PT ;  /* 0x0000ff0049ff7812 */ /* 0x000fe200078cc0ff */
[----:B------:R-:W-:Y:S01]  /*4580*/  FADD.FTZ R65, R163, -R65 ;  /* 0x80000041a3417221 */ /* 0x000fe20000010000 */
[----:B------:R-:W-:Y:S01]  /*4590*/  LOP3.LUT P5, RZ, R73, 0xff0000, RZ, 0xc0, !PT ;  /* 0x00ff000049ff7812 */ /* 0x000fe200078ac0ff */
[----:B------:R-:W-:Y:S01]  /*45a0*/  @P0 FADD.FTZ R210, R210, R135 ;  /* 0x00000087d2d20221 */ /* 0x000fe20000010000 */
[-CC-:B------:R-:W-:Y:S01]  /*45b0*/  FFMA.FTZ R64, R183, R235.reuse, R145.reuse ;  /* 0x000000ebb7407223 */ /* 0x180fe20000010091 */
[----:B------:R-:W-:Y:S01]  /*45c0*/  FFMA.FTZ R181, R217, R235, R145 ;  /* 0x000000ebd9b57223 */ /* 0x000fe20000010091 */
[----:B------:R-:W-:Y:S01]  /*45d0*/  FSEL R67, R213, RZ, P5 ;  /* 0x000000ffd5437208 */ /* 0x000fe20002800000 */
[----:B------:R-:W-:Y:S01]  /*45e0*/  FMUL.FTZ R212, R210, UR17 ;  /* 0x00000011d2d47c20 */ /* 0x000fe20008410000 */
[----:B------:R-:W-:Y:S01]  /*45f0*/  LOP3.LUT P5, RZ, R73, 0xff000000, RZ, 0xc0, !PT ;  /* 0xff00000049ff7812 */ /* 0x000fe200078ac0ff */
[----:B------:R-:W-:Y:S01]  /*4600*/  FMUL.FTZ R217, R63, R65 ;  /* 0x000000413fd97220 */ /* 0x000fe20000410000 */
[----:B------:R-:W-:Y:S01]  /*4610*/  @P0 SHF.R.U32.HI R65, RZ, 0x10, R115 ;  /* 0x00000010ff410819 */ /* 0x000fe20000011673 */
[----:B------:R-:W-:Y:S01]  /*4620*/  FADD.FTZ R64, R184, -R64 ;  /* 0x80000040b8407221 */ /* 0x000fe20000010000 */
[----:B------:R-:W-:Y:S01]  /*4630*/  FSEL R135, R212, RZ, P6 ;  /* 0x000000ffd4877208 */ /* 0x000fe20003000000 */
[----:B------:R-:W-:Y:S01]  /*4640*/  FADD.FTZ R66, R147, -R66 ;  /* 0x8000004293427221 */ /* 0x000fe20000010000 */
[----:B------:R-:W-:Y:S01]  /*4650*/  LOP3.LUT P6, RZ, R73, 0xff, RZ, 0xc0, !PT ;  /* 0x000000ff49ff7812 */ /* 0x000fe200078cc0ff */
[-CC-:B------:R-:W-:Y:S01]  /*4660*/  FFMA.FTZ R183, R218, R235.reuse, R145.reuse ;  /* 0x000000ebdab77223 */ /* 0x180fe20000010091 */
[----:B------:R-:W-:Y:S01]  /*4670*/  @P0 MOV R73, R114 ;  /* 0x0000007200490202 */ /* 0x000fe20000000f00 */
[----:B------:R-:W-:Y:S01]  /*4680*/  FFMA.FTZ R209, R209, R235, R145 ;  /* 0x000000ebd1d17223 */ /* 0x000fe20000010091 */
[----:B------:R-:W-:-:S02]  /*4690*/  @P0 IMAD.U32 R65, R65, 0x10000, RZ ;  /* 0x0001000041410824 */ /* 0x000fc400078e00ff */
[----:B------:R-:W-:Y:S01]  /*46a0*/  FMUL.FTZ R218, R63, R64 ;  /* 0x000000403fda7220 */ /* 0x000fe20000410000 */
[-C--:B------:R-:W-:Y:S01]  /*46b0*/  FFMA.FTZ R177, R216, R235.reuse, R145 ;  /* 0x000000ebd8b17223 */ /* 0x080fe20000010091 */
[----:B------:R-:W-:Y:S02]  /*46c0*/  @P0 IMAD.U32 R73, R73, 0x10000, RZ ;  /* 0x0001000049490824 */ /* 0x000fe400078e00ff */
[----:B------:R-:W-:Y:S01]  /*46d0*/  FADD.FTZ R220, R165, -R220 ;  /* 0x800000dca5dc7221 */ /* 0x000fe20000010000 */
[----:B------:R-:W-:Y:S02]  /*46e0*/  @P0 IMAD.MOV.U32 R64, RZ, RZ, R117 ;  /* 0x000000ffff400224 */ /* 0x000fe400078e0075 */
[----:B------:R-:W-:Y:S01]  /*46f0*/  FMUL.FTZ R216, R63, R66 ;  /* 0x000000423fd87220 */ /* 0x000fe20000410000 */
[----:B------:R-:W-:Y:S01]  /*4700*/  @P0 FADD.FTZ R217, R217, R73 ;  /* 0x00000049d9d90221 */ /* 0x000fe20000010000 */
[----:B------:R-:W-:Y:S01]  /*4710*/  @P0 SHF.R.U32.HI R66, RZ, 0x10, R117 ;  /* 0x00000010ff420819 */ /* 0x000fe20000011675 */
[----:B------:R-:W-:Y:S01]  /*4720*/  FFMA.FTZ R236, R215, R235, R145 ;  /* 0x000000ebd7ec7223 */ /* 0x000fe20000010091 */
[----:B------:R-:W-:Y:S01]  /*4730*/  FADD.FTZ R209, R208, -R209 ;  /* 0x800000d1d0d17221 */ /* 0x000fe20000010000 */
[----:B------:R-:W-:Y:S01]  /*4740*/  @P0 SHF.R.U64 R73, R116, 0x10, R117 ;  /* 0x0000001074490819 */ /* 0x000fe20000001275 */
[----:B------:R-:W-:Y:S01]  /*4750*/  @P0 FADD.FTZ R218, R218, R65 ;  /* 0x00000041dada0221 */ /* 0x000fe20000010000 */
[----:B------:R-:W-:-:S02]  /*4760*/  @P0 IMAD.U32 R65, R64, 0x10000, RZ ;  /* 0x0001000040410824 */ /* 0x000fc400078e00ff */
[C---:B------:R-:W-:Y:S01]  /*4770*/  FMUL.FTZ R215, R63.reuse, R220 ;  /* 0x000000dc3fd77220 */ /* 0x040fe20000410000 */
[----:B------:R-:W-:Y:S01]  /*4780*/  FFMA.FTZ R200, R200, R235, R145 ;  /* 0x000000ebc8c87223 */ /* 0x000fe20000010091 */
[----:B------:R-:W-:Y:S01]  /*4790*/  @P0 SHF.L.U32 R66, R66, 0x10, RZ ;  /* 0x0000001042420819 */ /* 0x000fe200000006ff */
[----:B------:R-:W-:Y:S01]  /*47a0*/  FMUL.FTZ R182, R63, R209 ;  /* 0x000000d13fb67220 */ /* 0x000fe20000410000 */
[----:B------:R-:W-:Y:S01]  /*47b0*/  @P0 SHF.L.U32 R73, R73, 0x10, RZ ;  /* 0x0000001049490819 */ /* 0x000fe200000006ff */
[----:B------:R-:W-:Y:S01]  /*47c0*/  FMUL.FTZ R219, R217, UR17 ;  /* 0x00000011d9db7c20 */ /* 0x000fe20008410000 */
[----:B------:R-:W-:Y:S01]  /*47d0*/  @P0 FADD.FTZ R215, R215, R65 ;  /* 0x00000041d7d70221 */ /* 0x000fe20000010000 */
[----:B------:R-:W-:Y:S01]  /*47e0*/  FADD.FTZ R184, R188, -R200 ;  /* 0x800000c8bcb87221 */ /* 0x000fe20000010000 */
[----:B------:R-:W-:Y:S02]  /*47f0*/  @P0 IMAD.MOV.U32 R65, RZ, RZ, R116 ;  /* 0x000000ffff410224 */ /* 0x000fe400078e0074 */
[----:B------:R-:W-:Y:S01]  /*4800*/  @P0 FADD.FTZ R182, R182, R66 ;  /* 0x00000042b6b60221 */ /* 0x000fe20000010000 */
[----:B------:R-:W-:Y:S01]  /*4810*/  FMUL.FTZ R220, R218, UR17 ;  /* 0x00000011dadc7c20 */ /* 0x000fe20008410000 */
[----:B------:R-:W-:Y:S01]  /*4820*/  @P0 FADD.FTZ R216, R216, R73 ;  /* 0x00000049d8d80221 */ /* 0x000fe20000010000 */
[----:B------:R-:W-:Y:S01]  /*4830*/  FSEL R66, R219, RZ, P6 ;  /* 0x000000ffdb427208 */ /* 0x000fe20003000000 */
[----:B------:R-:W-:Y:S01]  /*4840*/  FMUL.FTZ R188, R215, UR17 ;  /* 0x00000011d7bc7c20 */ /* 0x000fe20008410000 */
[----:B------:R-:W-:Y:S01]  /*4850*/  LOP3.LUT P6, RZ, R74, 0xff0000, RZ, 0xc0, !PT ;  /* 0x00ff00004aff7812 */ /* 0x000fe200078cc0ff */
[----:B------:R-:W-:-:S02]  /*4860*/  @P0 IMAD.U32 R65, R65, 0x10000, RZ ;  /* 0x0001000041410824 */ /* 0x000fc400078e00ff */
[----:B------:R-:W-:Y:S01]  /*4870*/  FMUL.FTZ R184, R63, R184 ;  /* 0x000000b83fb87220 */ /* 0x000fe20000410000 */
[----:B------:R-:W-:Y:S01]  /*4880*/  FFMA.FTZ R123, R142, R235, R145 ;  /* 0x000000eb8e7b7223 */ /* 0x000fe20000010091 */
[----:B------:R-:W-:Y:S01]  /*4890*/  FSEL R142, R220, RZ, P5 ;  /* 0x000000ffdc8e7208 */ /* 0x000fe20002800000 */
[----:B------:R-:W-:Y:S01]  /*48a0*/  FMUL.FTZ R200, R216, UR17 ;  /* 0x00000011d8c87c20 */ /* 0x000fe20008410000 */
[----:B------:R-:W-:Y:S01]  /*48b0*/  LOP3.LUT P5, RZ, R74, 0xff00, RZ, 0xc0, !PT ;  /* 0x0000ff004aff7812 */ /* 0x000fe200078ac0ff */
[----:B------:R-:W-:Y:S01]  /*48c0*/  @P0 FADD.FTZ R184, R184, R65 ;  /* 0x00000041b8b80221 */ /* 0x000fe20000010000 */
[----:B------:R-:W-:Y:S01]  /*48d0*/  FSEL R73, R188, RZ, P6 ;  /* 0x000000ffbc497208 */ /* 0x000fe20003000000 */
[----:B------:R-:W-:Y:S01]  /*48e0*/  FMUL.FTZ R209, R182, UR17 ;  /* 0x00000011b6d17c20 */ /* 0x000fe20008410000 */
[----:B------:R-:W-:Y:S01]  /*48f0*/  LOP3.LUT P6, RZ, R74, 0xff000000, RZ, 0xc0, !PT ;  /* 0xff0000004aff7812 */ /* 0x000fe200078cc0ff */
[----:B------:R0:W1:Y:S01]  /*4900*/  F2F.BF16.F32 R64, R135 ;  /* 0x0000008700407304 */ /* 0x0000620000202000 */
[----:B------:R-:W-:Y:S01]  /*4910*/  FMUL.FTZ R208, R184, UR17 ;  /* 0x00000011b8d07c20 */ /* 0x000fe20008410000 */
[----:B------:R-:W-:Y:S01]  /*4920*/  FADD.FTZ R166, R204, -R166 ;  /* 0x800000a6cca67221 */ /* 0x000fe20000010000 */
[----:B------:R-:W-:Y:S01]  /*4930*/  FSEL R140, R209, RZ, P6 ;  /* 0x000000ffd18c7208 */ /* 0x000fe20003000000 */
[----:B------:R-:W-:Y:S01]  /*4940*/  FADD.FTZ R170, R203, -R170 ;  /* 0x800000aacbaa7221 */ /* 0x000fe20000010000 */
[----:B------:R-:W-:Y:S01]  /*4950*/  LOP3.LUT P6, RZ, R75, 0xff00, RZ, 0xc0, !PT ;  /* 0x0000ff004bff7812 */ /* 0x000fe200078cc0ff */
[C---:B------:R-:W-:Y:S01]  /*4960*/  FMUL.FTZ R203, R63.reuse, R166 ;  /* 0x000000a63fcb7220 */ /* 0x040fe20000410000 */
[----:B------:R-:W-:Y:S01]  /*4970*/  FADD.FTZ R164, R202, -R164 ;  /* 0x800000a4caa47221 */ /* 0x000fe20000010000 */
[----:B------:R-:W2:Y:S01]  /*4980*/  F2F.BF16.F32 R142, R142 ;  /* 0x0000008e008e7304 */ /* 0x000ea20000202000 */
[----:B0-----:R-:W-:Y:S01]  /*4990*/  FSEL R135, R200, RZ, P5 ;  /* 0x000000ffc8877208 */ /* 0x001fe20002800000 */
[----:B------:R-:W-:Y:S01]  /*49a0*/  FMUL.FTZ R204, R63, R170 ;  /* 0x000000aa3fcc7220 */ /* 0x000fe20000410000 */
[----:B------:R-:W-:Y:S01]  /*49b0*/  LOP3.LUT P5, RZ, R74, 0xff, RZ, 0xc0, !PT ;  /* 0x000000ff4aff7812 */ /* 0x000fe200078ac0ff */
[----:B------:R-:W-:Y:S01]  /*49c0*/  FADD.FTZ R129, R129, -R183 ;  /* 0x800000b781817221 */ /* 0x000fe20000010000 */
[----:B------:R-:W-:Y:S01]  /*49d0*/  FMUL.FTZ R183, R63, R164 ;  /* 0x000000a43fb77220 */ /* 0x000fe20000410000 */
[----:B------:R-:W-:Y:S01]  /*49e0*/  FADD.FTZ R72, R201, -R72 ;  /* 0x80000048c9487221 */ /* 0x000fe20000010000 */
[----:B-1----:R-:W-:Y:S01]  /*49f0*/  IMAD.WIDE.U32 R64, R64, 0x10000, RZ ;  /* 0x0001000040407825 */ /* 0x002fe200078e00ff */
[----:B------:R0:W-:Y:S03]  /*4a00*/  F2F.BF16.F32 R74, R73 ;  /* 0x00000049004a7304 */ /* 0x0001e60000202000 */
[----:B------:R-:W-:Y:S01]  /*4a10*/  FADD.FTZ R130, R130, -R181 ;  /* 0x800000b582827221 */ /* 0x000fe20000010000 */
[----:B------:R-:W-:Y:S01]  /*4a20*/  FMUL.FTZ R181, R63, R72 ;  /* 0x000000483fb57220 */ /* 0x000fe20000410000 */
[----:B------:R-:W-:Y:S01]  /*4a30*/  @P0 MOV R72, R111 ;  /* 0x0000006f00480202 */ /* 0x000fe20000000f00 */
[----:B------:R-:W-:Y:S01]  /*4a40*/  FADD.FTZ R177, R131, -R177 ;  /* 0x800000b183b17221 */ /* 0x000fe20000010000 */
[----:B------:R-:W-:Y:S01]  /*4a50*/  FADD.FTZ R236, R128, -R236 ;  /* 0x800000ec80ec7221 */ /* 0x000fe20000010000 */
[----:B------:R-:W-:Y:S01]  /*4a60*/  @P0 SHF.R.U64 R128, R110, 0x10, R111 ;  /* 0x000000106e800819 */ /* 0x000fe2000000126f */
[----:B------:R-:W-:Y:S01]  /*4a70*/  FFMA.FTZ R136, R136, R235, R145 ;  /* 0x000000eb88887223 */ /* 0x000fe20000010091 */
[----:B------:R-:W1:Y:S01]  /*4a80*/  F2F.BF16.F32 R67, R67 ;  /* 0x0000004300437304 */ /* 0x000e620000202000 */
[----:B0-----:R-:W-:Y:S01]  /*4a90*/  FSEL R73, R208, RZ, P5 ;  /* 0x000000ffd0497208 */ /* 0x001fe20002800000 */
[C---:B------:R-:W-:Y:S01]  /*4aa0*/  FMUL.FTZ R178, R63.reuse, R177 ;  /* 0x000000b13fb27220 */ /* 0x040fe20000410000 */
[----:B--2---:R-:W-:Y:S01]  /*4ab0*/  SHF.L.U32 R142, R142, 0x10, RZ ;  /* 0x000000108e8e7819 */ /* 0x004fe200000006ff */
[----:B------:R-:W-:Y:S01]  /*4ac0*/  FMUL.FTZ R177, R63, R130 ;  /* 0x000000823fb17220 */ /* 0x000fe20000410000 */
[----:B------:R-:W-:Y:S01]  /*4ad0*/  LOP3.LUT P5, RZ, R75, 0xff0000, RZ, 0xc0, !PT ;  /* 0x00ff00004bff7812 */ /* 0x000fe200078ac0ff */
[----:B------:R-:W-:-:S02]  /*4ae0*/  @P0 IMAD.U32 R128, R128, 0x10000, RZ ;  /* 0x0001000080800824 */ /* 0x000fc400078e00ff */
[-CC-:B------:R-:W-:Y:S01]  /*4af0*/  FFMA.FTZ R139, R139, R235.reuse, R145.reuse ;  /* 0x000000eb8b8b7223 */ /* 0x180fe20000010091 */
[----:B------:R-:W0:Y:S01]  /*4b00*/  F2F.BF16.F32 R66, R66 ;  /* 0x0000004200427304 */ /* 0x000e220000202000 */
[-C--:B------:R-:W-:Y:S01]  /*4b10*/  FFMA.FTZ R121, R144, R235.reuse, R145 ;  /* 0x000000eb90797223 */ /* 0x080fe20000010091 */
[----:B------:R-:W-:Y:S01]  /*4b20*/  @P0 FADD.FTZ R178, R178, R128 ;  /* 0x00000080b2b20221 */ /* 0x000fe20000010000 */
[----:B------:R-:W-:Y:S01]  /*4b30*/  @P0 SHF.R.U32.HI R128, RZ, 0x10, R111 ;  /* 0x00000010ff800819 */ /* 0x000fe2000001166f */
[----:B------:R-:W-:Y:S01]  /*4b40*/  FFMA.FTZ R122, R143, R235, R145 ;  /* 0x000000eb8f7a7223 */ /* 0x000fe20000010091 */
[----:B------:R-:W-:Y:S01]  /*4b50*/  FMUL.FTZ R145, R63, R236 ;  /* 0x000000ec3f917220 */ /* 0x000fe20000410000 */
[----:B------:R-:W-:Y:S01]  /*4b60*/  FMUL.FTZ R143, R178, UR17 ;  /* 0x00000011b28f7c20 */ /* 0x000fe20008410000 */
[----:B-1----:R-:W-:Y:S01]  /*4b70*/  LOP3.LUT R67, R65, R142, R67, 0xfe, !PT ;  /* 0x0000008e41437212 */ /* 0x002fe200078efe43 */
[----:B------:R-:W1:Y:S01]  /*4b80*/  F2F.BF16.F32 R135, R135 ;  /* 0x0000008700877304 */ /* 0x000e620000202000 */
[----:B------:R-:W-:Y:S01]  /*4b90*/  FMUL.FTZ R142, R63, R129 ;  /* 0x000000813f8e7220 */ /* 0x000fe20000410000 */
[----:B------:R-:W-:Y:S01]  /*4ba0*/  FADD.FTZ R141, R126, -R141 ;  /* 0x8000008d7e8d7221 */ /* 0x000fe20000010000 */
[----:B------:R-:W-:-:S02]  /*4bb0*/  @P0 IMAD.MOV.U32 R126, RZ, RZ, R109 ;  /* 0x000000ffff7e0224 */ /* 0x000fc400078e006d */
[----:B------:R-:W-:Y:S01]  /*4bc0*/  FADD.FTZ R136, R127, -R136 ;  /* 0x800000887f887221 */ /* 0x000fe20000010000 */
[----:B------:R-:W-:Y:S01]  /*4bd0*/  FADD.FTZ R120, R124, -R120 ;  /* 0x800000787c787221 */ /* 0x000fe20000010000 */
[C---:B------:R-:W-:Y:S01]  /*4be0*/  FMUL.FTZ R165, R63.reuse, R141 ;  /* 0x0000008d3fa57220 */ /* 0x040fe20000410000 */
[----:B0-----:R-:W-:Y:S01]  /*4bf0*/  LOP3.LUT R66, R64, R66, RZ, 0xfc, !PT ;  /* 0x0000004240427212 */ /* 0x001fe200078efcff */
[----:B------:R-:W0:Y:S01]  /*4c00*/  F2F.BF16.F32 R140, R140 ;  /* 0x0000008c008c7304 */ /* 0x000e220000202000 */
[----:B------:R-:W-:Y:S01]  /*4c10*/  @P0 SHF.L.U32 R126, R126, 0x10, RZ ;  /* 0x000000107e7e0819 */ /* 0x000fe200000006ff */
[----:B------:R-:W-:Y:S01]  /*4c20*/  FMUL.FTZ R164, R63, R136 ;  /* 0x000000883fa47220 */ /* 0x000fe20000410000 */
[----:B------:R-:W-:Y:S01]  /*4c30*/  FADD.FTZ R122, R133, -R122 ;  /* 0x8000007a857a7221 */ /* 0x000fe20000010000 */
[----:B------:R-:W-:Y:S01]  /*4c40*/  FADD.FTZ R139, R125, -R139 ;  /* 0x8000008b7d8b7221 */ /* 0x000fe20000010000 */
[----:B------:R-:W-:Y:S01]  /*4c50*/  FADD.FTZ R133, R132, -R138 ;  /* 0x8000008a84857221 */ /* 0x000fe20000010000 */
[----:B------:R-:W-:Y:S01]  /*4c60*/  @P0 FADD.FTZ R165, R165, R126 ;  /* 0x0000007ea5a50221 */ /* 0x000fe20000010000 */
[----:B-1----:R-:W-:Y:S01]  /*4c70*/  IMAD.WIDE.U32 R64, R135, 0x10000, RZ ;  /* 0x0001000087407825 */ /* 0x002fe200078e00ff */
[----:B------:R-:W1:Y:S03]  /*4c80*/  F2F.BF16.F32 R73, R73 ;  /* 0x0000004900497304 */ /* 0x000e660000202000 */
[----:B------:R-:W-:Y:S01]  /*4c90*/  FADD.FTZ R121, R134, -R121 ;  /* 0x8000007986797221 */ /* 0x000fe20000010000 */
[----:B------:R-:W-:Y:S01]  /*4ca0*/  FMUL.FTZ R136, R165, UR17 ;  /* 0x00000011a5887c20 */ /* 0x000fe20008410000 */
[----:B------:R-:W-:Y:S01]  /*4cb0*/  FADD.FTZ R123, R137, -R123 ;  /* 0x8000007b897b7221 */ /* 0x000fe20000010000 */
[C---:B------:R-:W-:Y:S01]  /*4cc0*/  FMUL.FTZ R138, R63.reuse, R120 ;  /* 0x000000783f8a7220 */ /* 0x040fe20000410000 */
[C---:B------:R-:W-:Y:S01]  /*4cd0*/  FMUL.FTZ R137, R63.reuse, R139 ;  /* 0x0000008b3f897220 */ /* 0x040fe20000410000 */
[----:B------:R-:W-:Y:S01]  /*4ce0*/  FMUL.FTZ R139, R63, R121 ;  /* 0x000000793f8b7220 */ /* 0x000fe20000410000 */
[----:B0-----:R-:W-:-:S02]  /*4cf0*/  IMAD.U32 R140, R140, 0x10000, RZ ;  /* 0x000100008c8c7824 */ /* 0x001fc400078e00ff */
[C---:B------:R-:W-:Y:S01]  /*4d00*/  FMUL.FTZ R134, R63.reuse, R122 ;  /* 0x0000007a3f867220 */ /* 0x040fe20000410000 */
[C---:B------:R-:W-:Y:S01]  /*4d10*/  FMUL.FTZ R132, R63.reuse, R123 ;  /* 0x0000007b3f847220 */ /* 0x040fe20000410000 */
[----:B------:R-:W-:Y:S01]  /*4d20*/  FMUL.FTZ R133, R63, R133 ;  /* 0x000000853f857220 */ /* 0x000fe20000410000 */
[----:B------:R-:W-:Y:S02]  /*4d30*/  @P0 SHF.R.U64 R63, R104, 0x10, R105 ;  /* 0x00000010683f0819 */ /* 0x000fe40000001269 */
[----:B------:R-:W-:Y:S01]  /*4d40*/  LOP3.LUT R65, R65, R140, R74, 0xfe, !PT ;  /* 0x0000008c41417212 */ /* 0x000fe200078efe4a */
[--C-:B------:R-:W-:Y:S01]  /*4d50*/  @P0 IMAD.MOV.U32 R74, RZ, RZ, R119.reuse ;  /* 0x000000ffff4a0224 */ /* 0x100fe200078e0077 */
[----:B-1----:R-:W-:Y:S01]  /*4d60*/  LOP3.LUT R64, R64, R73, RZ, 0xfc, !PT ;  /* 0x0000004940407212 */ /* 0x002fe200078efcff */
[----:B------:R-:W-:Y:S01]  /*4d70*/  @P0 IMAD.U32 R63, R63, 0x10000, RZ ;  /* 0x000100003f3f0824 */ /* 0x000fe200078e00ff */
[----:B------:R-:W-:Y:S01]  /*4d80*/  @P0 SHF.R.U64 R73, R118, 0x10, R119 ;  /* 0x0000001076490819 */ /* 0x000fe20000001277 */
[----:B------:R-:W-:Y:S01]  /*4d90*/  @P0 IMAD.U32 R74, R74, 0x10000, RZ ;  /* 0x000100004a4a0824 */ /* 0x000fe200078e00ff */
[----:B------:R-:W-:Y:S01]  /*4da0*/  @P0 SHF.R.U32.HI R124, RZ, 0x10, R109 ;  /* 0x00000010ff7c0819 */ /* 0x000fe2000001166d */
[----:B------:R-:W-:Y:S01]  /*4db0*/  @P0 FADD.FTZ R139, R139, R63 ;  /* 0x0000003f8b8b0221 */ /* 0x000fe20000010000 */
[----:B------:R-:W-:Y:S01]  /*4dc0*/  @P0 SHF.L.U32 R73, R73, 0x10, RZ ;  /* 0x0000001049490819 */ /* 0x000fe200000006ff */
[----:B------:R-:W-:Y:S01]  /*4dd0*/  @P0 FADD.FTZ R204, R204, R74 ;  /* 0x0000004acccc0221 */ /* 0x000fe20000010000 */
[----:B------:R-:W-:Y:S01]  /*4de0*/  @P0 SHF.R.U32.HI R120, RZ, 0x10, R105 ;  /* 0x00000010ff780819 */ /* 0x000fe20000011669 */
[----:B------:R-:W-:Y:S01]  /*4df0*/  @P0 IMAD.MOV.U32 R63, RZ, RZ, R104 ;  /* 0x000000ffff3f0224 */ /* 0x000fe200078e0068 */
[----:B------:R-:W-:Y:S01]  /*4e00*/  @P0 SHF.L.U32 R124, R124, 0x10, RZ ;  /* 0x000000107c7c0819 */ /* 0x000fe200000006ff */
[----:B------:R-:W-:Y:S01]  /*4e10*/  @P0 FADD.FTZ R203, R203, R73 ;  /* 0x00000049cbcb0221 */ /* 0x000fe20000010000 */
[----:B------:R-:W-:Y:S01]  /*4e20*/  FMUL.FTZ R166, R204, UR17 ;  /* 0x00000011cca67c20 */ /* 0x000fe20008410000 */
[----:B------:R-:W-:Y:S01]  /*4e30*/  @P0 IMAD.U32 R120, R120, 0x10000, RZ ;  /* 0x0001000078780824 */ /* 0x000fe200078e00ff */
[----:B------:R-:W-:Y:S01]  /*4e40*/  @P0 SHF.L.U32 R63, R63, 0x10, RZ ;  /* 0x000000103f3f0819 */ /* 0x000fe200000006ff */
[----:B------:R-:W-:Y:S01]  /*4e50*/  FMUL.FTZ R170, R203, UR17 ;  /* 0x00000011cbaa7c20 */ /* 0x000fe20008410000 */
[----:B------:R-:W-:Y:S01]  /*4e60*/  @P0 FADD.FTZ R137, R137, R124 ;  /* 0x0000007c89890221 */ /* 0x000fe20000010000 */
[----:B------:R-:W-:Y:S01]  /*4e70*/  FSEL R73, R166, RZ, P5 ;  /* 0x000000ffa6497208 */ /* 0x000fe20002800000 */
[----:B------:R-:W-:Y:S01]  /*4e80*/  @P0 FADD.FTZ R133, R133, R120 ;  /* 0x0000007885850221 */ /* 0x000fe20000010000 */
[----:B------:R-:W-:Y:S01]  /*4e90*/  LOP3.LUT P5, RZ, R75, 0xff000000, RZ, 0xc0, !PT ;  /* 0xff0000004bff7812 */ /* 0x000fe200078ac0ff */
[----:B------:R-:W-:Y:S01]  /*4ea0*/  FMUL.FTZ R141, R137, UR17 ;  /* 0x00000011898d7c20 */ /* 0x000fe20008410000 */
[----:B------:R-:W-:Y:S01]  /*4eb0*/  FSEL R74, R170, RZ, P6 ;  /* 0x000000ffaa4a7208 */ /* 0x000fe20003000000 */
[----:B------:R-:W-:Y:S01]  /*4ec0*/  @P0 FADD.FTZ R132, R132, R63 ;  /* 0x0000003f84840221 */ /* 0x000fe20000010000 */
[----:B------:R-:W-:Y:S01]  /*4ed0*/  LOP3.LUT P6, RZ, R75, 0xff, RZ, 0xc0, !PT ;  /* 0x000000ff4bff7812 */ /* 0x000fe200078cc0ff */
[----:B------:R-:W-:Y:S01]  /*4ee0*/  @P0 IMAD.MOV.U32 R75, RZ, RZ, R118 ;  /* 0x000000ffff4b0224 */ /* 0x000fe200078e0076 */
[----:B------:R-:W-:-:S02]  /*4ef0*/  @P1 PRMT R98, R207, 0x7610, R98 ;  /* 0x00007610cf621816 */ /* 0x000fc40000000062 */
[----:B------:R-:W-:Y:S02]  /*4f00*/  @P1 PRMT R99, R206, 0x7610, R99 ;  /* 0x00007610ce631816 */ /* 0x000fe40000000063 */
[----:B------:R-:W-:-:S05]  /*4f10*/  @P0 SHF.L.U32 R75, R75, 0x10, RZ ;  /* 0x000000104b4b0819 */ /* 0x000fca00000006ff */
[----:B------:R-:W-:Y:S01]  /*4f20*/  @P0 FADD.FTZ R183, R183, R75 ;  /* 0x0000004bb7b70221 */ /* 0x000fe20000010000 */
[----:B------:R-:W-:-:S03]  /*4f30*/  @P0 SHF.R.U32.HI R75, RZ, 0x10, R119 ;  /* 0x00000010ff4b0819 */ /* 0x000fc60000011677 */
[----:B------:R-:W-:Y:S02]  /*4f40*/  FMUL.FTZ R201, R183, UR17 ;  /* 0x00000011b7c97c20 */ /* 0x000fe40008410000 */
[----:B------:R-:W-:-:S04]  /*4f50*/  @P0 IMAD.U32 R75, R75, 0x10000, RZ ;  /* 0x000100004b4b0824 */ /* 0x000fc800078e00ff */
[----:B------:R-:W-:Y:S01]  /*4f60*/  @P0 FADD.FTZ R181, R181, R75 ;  /* 0x0000004bb5b50221 */ /* 0x000fe20000010000 */
[----:B------:R-:W-:Y:S02]  /*4f70*/  @P0 IMAD.U32 R75, R72, 0x10000, RZ ;  /* 0x00010000484b0824 */ /* 0x000fe400078e00ff */
[----:B------:R0:W1:Y:S01]  /*4f80*/  F2F.BF16.F32 R72, R74 ;  /* 0x0000004a00487304 */ /* 0x0000620000202000 */
[----:B------:R-:W-:Y:S01]  /*4f90*/  FMUL.FTZ R202, R181, UR17 ;  /* 0x00000011b5ca7c20 */ /* 0x000fe20008410000 */
[----:B------:R-:W-:-:S04]  /*4fa0*/  @P0 FADD.FTZ R177, R177, R75 ;  /* 0x0000004bb1b10221 */ /* 0x000fc80000010000 */
[----:B------:R-:W-:Y:S01]  /*4fb0*/  FSEL R131, R202, RZ, P5 ;  /* 0x000000ffca837208 */ /* 0x000fe20002800000 */
[----:B------:R-:W-:Y:S01]  /*4fc0*/  FMUL.FTZ R144, R177, UR17 ;  /* 0x00000011b1907c20 */ /* 0x000fe20008410000 */
[----:B------:R2:W-:Y:S01]  /*4fd0*/  F2F.BF16.F32 R75, R73 ;  /* 0x00000049004b7304 */ /* 0x0005e20000202000 */
[----:B0-----:R-:W-:Y:S01]  /*4fe0*/  @P0 IMAD.U32 R74, R128, 0x10000, RZ ;  /* 0x00010000804a0824 */ /* 0x001fe200078e00ff */
[----:B------:R-:W-:-:S03]  /*4ff0*/  LOP3.LUT P5, RZ, R76, 0xff00, RZ, 0xc0, !PT ;  /* 0x0000ff004cff7812 */ /* 0x000fc600078ac0ff */
[----:B------:R-:W-:Y:S01]  /*5000*/  @P0 FADD.FTZ R142, R142, R74 ;  /* 0x0000004a8e8e0221 */ /* 0x000fe20000010000 */
[----:B------:R-:W-:Y:S02]  /*5010*/  FSEL R74, R201, RZ, P6 ;  /* 0x000000ffc94a7208 */ /* 0x000fe40003000000 */
[----:B------:R-:W-:Y:S01]  /*5020*/  LOP3.LUT P6, RZ, R76, 0xff0000, RZ, 0xc0, !PT ;  /* 0x00ff00004cff7812 */ /* 0x000fe200078cc0ff */
[----:B------:R-:W0:Y:S01]  /*5030*/  F2F.BF16.F32 R131, R131 ;  /* 0x0000008300837304 */ /* 0x000e220000202000 */
[----:B--2---:R-:W-:Y:S01]  /*5040*/  @P0 MOV R73, R110 ;  /* 0x0000006e00490202 */ /* 0x004fe20000000f00 */
[----:B------:R-:W-:Y:S01]  /*5050*/  FMUL.FTZ R147, R142, UR17 ;  /* 0x000000118e937c20 */ /* 0x000fe20008410000 */
[----:B------:R-:W-:Y:S02]  /*5060*/  FSEL R129, R143, RZ, P5 ;  /* 0x000000ff8f817208 */ /* 0x000fe40002800000 */
[----:B------:R-:W-:Y:S01]  /*5070*/  LOP3.LUT P5, RZ, R76, 0xff, RZ, 0xc0, !PT ;  /* 0x000000ff4cff7812 */ /* 0x000fe200078ac0ff */
[----:B------:R-:W-:Y:S01]  /*5080*/  @P0 IMAD.U32 R73, R73, 0x10000, RZ ;  /* 0x0001000049490824 */ /* 0x000fe200078e00ff */
[----:B------:R-:W-:Y:S01]  /*5090*/  FSEL R128, R144, RZ, P6 ;  /* 0x000000ff90807208 */ /* 0x000fe20003000000 */
[----:B------:R-:W2:Y:S01]  /*50a0*/  F2F.BF16.F32 R74, R74 ;  /* 0x0000004a004a7304 */ /* 0x000ea20000202000 */
[----:B------:R-:W-:Y:S01]  /*50b0*/  LOP3.LUT P6, RZ, R76, 0xff000000, RZ, 0xc0, !PT ;  /* 0xff0000004cff7812 */ /* 0x000fe200078cc0ff */
[----:B------:R-:W-:Y:S01]  /*50c0*/  @P0 FADD.FTZ R145, R145, R73 ;  /* 0x0000004991910221 */ /* 0x000fe20000010000 */
[----:B-1----:R-:W-:-:S02]  /*50d0*/  IMAD.WIDE.U32 R72, R72, 0x10000, RZ ;  /* 0x0001000048487825 */ /* 0x002fc400078e00ff */
[----:B------:R-:W-:Y:S02]  /*50e0*/  FSEL R130, R147, RZ, P6 ;  /* 0x000000ff93827208 */ /* 0x000fe40003000000 */
[----:B------:R-:W-:Y:S01]  /*50f0*/  FMUL.FTZ R163, R145, UR17 ;  /* 0x0000001191a37c20 */ /* 0x000fe20008410000 */
[----:B0-----:R-:W-:Y:S01]  /*5100*/  IMAD.U32 R131, R131, 0x10000, RZ ;  /* 0x0001000083837824 */ /* 0x001fe200078e00ff */
[----:B------:R-:W0:Y:S01]  /*5110*/  F2F.BF16.F32 R129, R129 ;  /* 0x0000008100817304 */ /* 0x000e220000202000 */
[----:B------:R-:W-:Y:S02]  /*5120*/  LOP3.LUT P6, RZ, R77, 0xff00, RZ, 0xc0, !PT ;  /* 0x0000ff004dff7812 */ /* 0x000fe400078cc0ff */
[----:B------:R-:W-:Y:S02]  /*5130*/  FSEL R76, R163, RZ, P5 ;  /* 0x000000ffa34c7208 */ /* 0x000fe40002800000 */
[----:B------:R-:W-:Y:S01]  /*5140*/  LOP3.LUT R75, R73, R131, R75, 0xfe, !PT ;  /* 0x00000083494b7212 */ /* 0x000fe200078efe4b */
[----:B------:R-:W-:Y:S01]  /*5150*/  FMUL.FTZ R131, R132, UR17 ;  /* 0x0000001184837c20 */ /* 0x000fe20008410000 */
[----:B--2---:R-:W-:Y:S01]  /*5160*/  LOP3.LUT R74, R72, R74, RZ, 0xfc, !PT ;  /* 0x0000004a484a7212 */ /* 0x004fe200078efcff */
[----:B------:R-:W1:Y:S01]  /*5170*/  F2F.BF16.F32 R130, R130 ;  /* 0x0000008200827304 */ /* 0x000e620000202000 */
[----:B------:R-:W-:-:S04]  /*5180*/  LOP3.LUT P5, RZ, R77, 0xff0000, RZ, 0xc0, !PT ;  /* 0x00ff00004dff7812 */ /* 0x000fc800078ac0ff */
[----:B------:R-:W-:Y:S01]  /*5190*/  FSEL R126, R136, RZ, P5 ;  /* 0x000000ff887e7208 */ /* 0x000fe20002800000 */
[----:B0-----:R-:W-:Y:S02]  /*51a0*/  IMAD.WIDE.U32 R72, R129, 0x10000, RZ ;  /* 0x0001000081487825 */ /* 0x001fe400078e00ff */
[----:B------:R-:W0:Y:S01]  /*51b0*/  F2F.BF16.F32 R76, R76 ;  /* 0x0000004c004c7304 */ /* 0x000e220000202000 */
[----:B------:R-:W-:-:S04]  /*51c0*/  LOP3.LUT P5, RZ, R77, 0xff000000, RZ, 0xc0, !PT ;  /* 0xff0000004dff7812 */ /* 0x000fc800078ac0ff */
[----:B------:R-:W-:Y:S02]  /*51d0*/  FSEL R123, R141, RZ, P5 ;  /* 0x000000ff8d7b7208 */ /* 0x000fe40002800000 */
[----:B-1----:R-:W-:Y:S01]  /*51e0*/  SHF.L.U32 R130, R130, 0x10, RZ ;  /* 0x0000001082827819 */ /* 0x002fe200000006ff */
[----:B------:R-:W1:Y:S01]  /*51f0*/  F2F.BF16.F32 R128, R128 ;  /* 0x0000008000807304 */ /* 0x000e620000202000 */
[----:B------:R-:W-:Y:S02]  /*5200*/  LOP3.LUT P5, RZ, R79, 0xff00, RZ, 0xc0, !PT ;  /* 0x0000ff004fff7812 */ /* 0x000fe400078ac0ff */
[----:B0-----:R-:W-:-:S05]  /*5210*/  LOP3.LUT R72, R72, R76, RZ, 0xfc, !PT ;  /* 0x0000004c48487212 */ /* 0x001fca00078efcff */
[----:B------:R-:W0:Y:S01]  /*5220*/  F2F.BF16.F32 R123, R123 ;  /* 0x0000007b007b7304 */ /* 0x000e220000202000 */
[----:B------:R-:W-:-:S05]  /*5230*/  @P0 SHF.R.U64 R76, R108, 0x10, R109 ;  /* 0x000000106c4c0819 */ /* 0x000fca000000126d */
[----:B------:R-:W-:Y:S01]  /*5240*/  @P0 IMAD.U32 R76, R76, 0x10000, RZ ;  /* 0x000100004c4c0824 */ /* 0x000fe200078e00ff */
[----:B-1----:R-:W-:Y:S01]  /*5250*/  LOP3.LUT R73, R73, R130, R128, 0xfe, !PT ;  /* 0x0000008249497212 */ /* 0x002fe200078efe80 */
[----:B------:R-:W-:Y:S01]  /*5260*/  FMUL.FTZ R128, R139, UR17 ;  /* 0x000000118b807c20 */ /* 0x000fe20008410000 */
[----:B------:R-:W-:Y:S01]  /*5270*/  FMUL.FTZ R130, R133, UR17 ;  /* 0x0000001185827c20 */ /* 0x000fe20008410000 */
[----:B------:R-:W-:Y:S01]  /*5280*/  @P0 FADD.FTZ R164, R164, R76 ;  /* 0x0000004ca4a40221 */ /* 0x000fe20000010000 */
[----:B------:R-:W-:Y:S02]  /*5290*/  F2F.BF16.F32 R126, R126 ;  /* 0x0000007e007e7304 */ /* 0x000fe40000202000 */
[----:B------:R-:W-:Y:S01]  /*52a0*/  FSEL R121, R128, RZ, P5 ;  /* 0x000000ff80797208 */ /* 0x000fe20002800000 */
[----:B------:R-:W-:Y:S01]  /*52b0*/  FMUL.FTZ R135, R164, UR17 ;  /* 0x00000011a4877c20 */ /* 0x000fe20008410000 */
[----:B------:R-:W-:Y:S01]  /*52c0*/  LOP3.LUT P5, RZ, R79, 0xff, RZ, 0xc0, !PT ;  /* 0x000000ff4fff7812 */ /* 0x000fe200078ac0ff */
[----:B0-----:R-:W-:-:S03]  /*52d0*/  IMAD.U32 R123, R123, 0x10000, RZ ;  /* 0x000100007b7b7824 */ /* 0x001fc600078e00ff */
[----:B------:R-:W-:Y:S01]  /*52e0*/  FSEL R76, R135, RZ, P6 ;  /* 0x000000ff874c7208 */ /* 0x000fe20003000000 */
[----:B------:R-:W-:Y:S01]  /*52f0*/  F2F.BF16.F32 R121, R121 ;  /* 0x0000007900797304 */ /* 0x000fe20000202000 */
[----:B------:R-:W-:Y:S01]  /*5300*/  LOP3.LUT P6, RZ, R77, 0xff, RZ, 0xc0, !PT ;  /* 0x000000ff4dff7812 */ /* 0x000fe200078cc0ff */
[----:B------:R-:W-:Y:S01]  /*5310*/  @P0 IMAD.MOV.U32 R77, RZ, RZ, R108 ;  /* 0x000000ffff4d0224 */ /* 0x000fe200078e006c */
[----:B------:R-:W-:Y:S02]  /*5320*/  FSEL R63, R131, RZ, P5 ;  /* 0x000000ff833f7208 */ /* 0x000fe40002800000 */
[----:B------:R-:W-:Y:S01]  /*5330*/  @P1 LOP3.LUT P5, RZ, R81, 0xff0000, RZ, 0xc0, !PT ;  /* 0x00ff000051ff1812 */ /* 0x000fe200078ac0ff */
[----:B------:R-:W-:Y:S02]  /*5340*/  @P0 IMAD.U32 R77, R77, 0x10000, RZ ;  /* 0x000100004d4d0824 */ /* 0x000fe400078e00ff */
[----:B------:R-:W0:Y:S01]  /*5350*/  F2F.BF16.F32 R76, R76 ;  /* 0x0000004c004c7304 */ /* 0x000e220000202000 */
[----:B------:R-:W-:Y:S01]  /*5360*/  @P1 FSEL R205, R205, RZ, P5 ;  /* 0x000000ffcdcd1208 */ /* 0x000fe20002800000 */
[----:B------:R-:W-:Y:S01]  /*5370*/  @P0 FADD.FTZ R138, R138, R77 ;  /* 0x0000004d8a8a0221 */ /* 0x000fe20000010000 */
[----:B------:R-:W-:-:S02]  /*5380*/  @P0 IMAD.MOV.U32 R77, RZ, RZ, R105 ;  /* 0x000000ffff4d0224 */ /* 0x000fc400078e0069 */
[----:B------:R-:W-:Y:S01]  /*5390*/  @P1 F2FP.BF16.F32.PACK_AB R205, RZ, R205 ;  /* 0x000000cdffcd123e */ /* 0x000fe200000010ff */
[----:B------:R-:W-:Y:S02]  /*53a0*/  FMUL.FTZ R140, R138, UR17 ;  /* 0x000000118a8c7c20 */ /* 0x000fe40008410000 */
[----:B------:R-:W-:Y:S01]  /*53b0*/  @P0 SHF.L.U32 R77, R77, 0x10, RZ ;  /* 0x000000104d4d0819 */ /* 0x000fe200000006ff */
[----:B------:R-:W-:Y:S01]  /*53c0*/  F2F.BF16.F32 R63, R63 ;  /* 0x0000003f003f7304 */ /* 0x000fe20000202000 */
[----:B------:R-:W-:Y:S02]  /*53d0*/  @P1 PRMT R5, R205, 0x7610, R5 ;  /* 0x00007610cd051816 */ /* 0x000fe40000000005 */
[----:B------:R-:W-:Y:S01]  /*53e0*/  FSEL R120, R140, RZ, P6 ;  /* 0x000000ff8c787208 */ /* 0x000fe20003000000 */
[----:B------:R-:W-:Y:S01]  /*53f0*/  @P0 FADD.FTZ R134, R134, R77 ;  /* 0x0000004d86860221 */ /* 0x000fe20000010000 */
[----:B------:R-:W-:-:S03]  /*5400*/  LOP3.LUT P6, RZ, R79, 0xff0000, RZ, 0xc0, !PT ;  /* 0x00ff00004fff7812 */ /* 0x000fc600078cc0ff */
[----:B------:R-:W-:Y:S01]  /*5410*/  FMUL.FTZ R129, R134, UR17 ;  /* 0x0000001186817c20 */ /* 0x000fe20008410000 */
[----:B------:R-:W1:Y:S04]  /*5420*/  F2F.BF16.F32 R120, R120 ;  /* 0x0000007800787304 */ /* 0x000e680000202000 */
[----:B------:R-:W-:Y:S02]  /*5430*/  FSEL R77, R129, RZ, P6 ;  /* 0x000000ff814d7208 */ /* 0x000fe40003000000 */
[----:B------:R-:W-:Y:S02]  /*5440*/  LOP3.LUT P6, RZ, R79, 0xff000000, RZ, 0xc0, !PT ;  /* 0xff0000004fff7812 */ /* 0x000fe400078cc0ff */
[----:B------:R0:W-:Y:S02]  /*5450*/  F2F.BF16.F32 R79, R77 ;  /* 0x0000004d004f7304 */ /* 0x0001e40000202000 */
[----:B------:R-:W-:-:S02]  /*5460*/  FSEL R122, R130, RZ, P6 ;  /* 0x000000ff827a7208 */ /* 0x000fc40003000000 */
[----:B------:R-:W-:-:S04]  /*5470*/  @P1 LOP3.LUT P6, RZ, R81, 0xff000000, RZ, 0xc0, !PT ;  /* 0xff00000051ff1812 */ /* 0x000fc800078cc0ff */
[----:B------:R-:W2:Y:S01]  /*5480*/  F2F.BF16.F32 R122, R122 ;  /* 0x0000007a007a7304 */ /* 0x000ea20000202000 */
[----:B0-----:R-:W-:Y:S01]  /*5490*/  IMAD.WIDE.U32 R76, R76, 0x10000, RZ ;  /* 0x000100004c4c7825 */ /* 0x001fe200078e00ff */
[----:B------:R-:W-:Y:S02]  /*54a0*/  @P1 FSEL R187, R187, RZ, P6 ;  /* 0x000000ffbbbb1208 */ /* 0x000fe40003000000 */
[----:B-1----:R-:W-:Y:S01]  /*54b0*/  LOP3.LUT R76, R76, R120, RZ, 0xfc, !PT ;  /* 0x000000784c4c7212 */ /* 0x002fe200078efcff */
[----:B------:R-:W-:Y:S01]  /*54c0*/  IMAD.WIDE.U32 R120, R121, 0x10000, RZ ;  /* 0x0001000079787825 */ /* 0x000fe200078e00ff */
[----:B------:R-:W-:Y:S02]  /*54d0*/  @P1 F2FP.BF16.F32.PACK_AB R187, RZ, R187 ;  /* 0x000000bbffbb123e */ /* 0x000fe400000010ff */
[----:B------:R-:W-:Y:S02]  /*54e0*/  LOP3.LUT R77, R77, R123, R126, 0xfe, !PT ;  /* 0x0000007b4d4d7212 */ /* 0x000fe400078efe7e */
[----:B------:R-:W-:-:S02]  /*54f0*/  LOP3.LUT R120, R120, R63, RZ, 0xfc, !PT ;  /* 0x0000003f78787212 */ /* 0x000fc400078efcff */
[----:B------:R-:W-:Y:S01]  /*5500*/  @P1 PRMT R102, R187, 0x7610, R102 ;  /* 0x00007610bb661816 */ /* 0x000fe20000000066 */
[----:B--2---:R-:W-:-:S05]  /*5510*/  IMAD.U32 R122, R122, 0x10000, RZ ;  /* 0x000100007a7a7824 */ /* 0x004fca00078e00ff */
[----:B------:R-:W-:Y:S01]  /*5520*/  LOP3.LUT R121, R121, R122, R79, 0xfe, !PT ;  /* 0x0000007a79797212 */ /* 0x000fe200078efe4f */
[----:B------:R-:W-:Y:S06]  /*5530*/  @!P1 BRA `(.L_x_259) ;  /* 0x0000000000209947 */ /* 0x000fec0003800000 */
[----:B------:R-:W-:Y:S02]  /*5540*/  LOP3.LUT R124, R99, 0xffff, RZ, 0xc0, !PT ;  /* 0x0000ffff637c7812 */ /* 0x000fe400078ec0ff */
[----:B------:R-:W-:Y:S02]  /*5550*/  PRMT R63, R5, 0x5410, R102 ;  /* 0x00005410053f7816 */ /* 0x000fe40000000066 */
[----:B------:R-:W-:Y:S01]  /*5560*/  IADD3 R122, P5, R173, R112, RZ ;  /* 0x00000070ad7a7210 */ /* 0x000fe20007fbe0ff */
[----:B------:R-:W-:-:S03]  /*5570*/  IMAD.WIDE.U32 R124, R124, 0x10000, RZ ;  /* 0x000100007c7c7825 */ /* 0x000fc600078e00ff */
[----:B------:R-:W-:Y:S02]  /*5580*/  IADD3.X R123, R172, R113, RZ, P5, !PT ;  /* 0x00000071ac7b7210 */ /* 0x000fe40002ffe4ff */
[----:B------:R-:W-:Y:S02]  /*5590*/  LOP3.LUT R125, R63, R125, RZ, 0xfc, !PT ;  /* 0x0000007d3f7d7212 */ /* 0x000fe400078efcff */
[----:B------:R-:W-:-:S05]  /*55a0*/  LOP3.LUT R124, R124, 0xffff, R98, 0xf8, !PT ;  /* 0x0000ffff7c7c7812 */ /* 0x000fca00078ef862 */
[----:B------:R0:W-:Y:S02]  /*55b0*/  STG.E.64 desc[UR6][R122.64], R124 ;  /* 0x0000007c7a007986 */ /* 0x0001e4000c101b06 */
.L_x_259:
[C---:B------:R-:W-:Y:S02]  /*55c0*/  @P1 LOP3.LUT P5, RZ, R82.reuse, 0xff00, RZ, 0xc0, !PT ;  /* 0x0000ff0052ff1812 */ /* 0x040fe400078ac0ff */
[----:B------:R-:W-:Y:S02]  /*55d0*/  @P1 LOP3.LUT P6, RZ, R82, 0xff0000, RZ, 0xc0, !PT ;  /* 0x00ff000052ff1812 */ /* 0x000fe400078cc0ff */
[----:B------:R-:W-:Y:S02]  /*55e0*/  @P1 FSEL R212, R212, RZ, P5 ;  /* 0x000000ffd4d41208 */ /* 0x000fe40002800000 */
[----:B------:R-:W-:Y:S02]  /*55f0*/  @P1 FSEL R213, R213, RZ, P6 ;  /* 0x000000ffd5d51208 */ /* 0x000fe40003000000 */
[C---:B------:R-:W-:Y:S02]  /*5600*/  @P1 LOP3.LUT P5, RZ, R82.reuse, 0xff, RZ, 0xc0, !PT ;  /* 0x000000ff52ff1812 */ /* 0x040fe400078ac0ff */
[----:B------:R-:W-:-:S02]  /*5610*/  @P1 LOP3.LUT P6, RZ, R82, 0xff000000, RZ, 0xc0, !PT ;  /* 0xff00000052ff1812 */ /* 0x000fc400078cc0ff */
[----:B------:R-:W-:Y:S02]  /*5620*/  @P1 FSEL R219, R219, RZ, P5 ;  /* 0x000000ffdbdb1208 */ /* 0x000fe40002800000 */
[----:B------:R-:W-:Y:S02]  /*5630*/  @P1 FSEL R220, R220, RZ, P6 ;  /* 0x000000ffdcdc1208 */ /* 0x000fe40003000000 */
[----:B------:R-:W-:Y:S02]  /*5640*/  @P2 F2FP.BF16.F32.PACK_AB R210, RZ, R210 ;  /* 0x000000d2ffd2223e */ /* 0x000fe400000010ff */
[----:B------:R-:W-:Y:S02]  /*5650*/  @P2 F2FP.BF16.F32.PACK_AB R211, RZ, R211 ;  /* 0x000000d3ffd3223e */ /* 0x000fe400000010ff */
[----:B------:R-:W-:Y:S02]  /*5660*/  @P2 F2FP.BF16.F32.PACK_AB R217, RZ, R217 ;  /* 0x000000d9ffd9223e */ /* 0x000fe400000010ff */
[----:B------:R-:W-:-:S02]  /*5670*/  @P2 F2FP.BF16.F32.PACK_AB R218, RZ, R218 ;  /* 0x000000daffda223e */ /* 0x000fc400000010ff */
[----:B------:R-:W-:Y:S02]  /*5680*/  @P1 F2FP.BF16.F32.PACK_AB R212, RZ, R212 ;  /* 0x000000d4ffd4123e */ /* 0x000fe400000010ff */
[----:B------:R-:W-:Y:S02]  /*5690*/  @P1 F2FP.BF16.F32.PACK_AB R213, RZ, R213 ;  /* 0x000000d5ffd5123e */ /* 0x000fe400000010ff */
[----:B------:R-:W-:Y:S02]  /*56a0*/  @P1 F2FP.BF16.F32.PACK_AB R219, RZ, R219 ;  /* 0x000000dbffdb123e */ /* 0x000fe400000010ff */
[----:B------:R-:W-:Y:S02]  /*56b0*/  @P1 F2FP.BF16.F32.PACK_AB R220, RZ, R220 ;  /* 0x000000dcffdc123e */ /* 0x000fe400000010ff */
[----:B0-----:R-:W-:Y:S02]  /*56c0*/  IADD3 R122, P5, R61, UR20, RZ ;  /* 0x000000143d7a7c10 */ /* 0x001fe4000ffbe0ff */
[----:B------:R-:W-:-:S02]  /*56d0*/  @P2 PRMT R16, R210, 0x7610, R16 ;  /* 0x00007610d2102816 */ /* 0x000fc40000000010 */
[----:B------:R-:W-:Y:S02]  /*56e0*/  @P2 PRMT R151, R211, 0x7610, R151 ;  /* 0x00007610d3972816 */ /* 0x000fe40000000097 */
[----:B------:R-:W-:Y:S02]  /*56f0*/  @P2 PRMT R101, R217, 0x7610, R101 ;  /* 0x00007610d9652816 */ /* 0x000fe40000000065 */
[----:B------:R-:W-:Y:S02]  /*5700*/  @P2 PRMT R11, R218, 0x7610, R11 ;  /* 0x00007610da0b2816 */ /* 0x000fe4000000000b */
[----:B------:R-:W-:Y:S02]  /*5710*/  @P1 PRMT R99, R212, 0x7610, R99 ;  /* 0x00007610d4631816 */ /* 0x000fe40000000063 */
[----:B------:R-:W-:Y:S02]  /*5720*/  @P1 PRMT R5, R213, 0x7610, R5 ;  /* 0x00007610d5051816 */ /* 0x000fe40000000005 */
[----:B------:R-:W-:-:S02]  /*5730*/  @P1 PRMT R98, R219, 0x7610, R98 ;  /* 0x00007610db621816 */ /* 0x000fc40000000062 */
[----:B------:R-:W-:Y:S02]  /*5740*/  @P1 PRMT R102, R220, 0x7610, R102 ;  /* 0x00007610dc661816 */ /* 0x000fe40000000066 */
[----:B------:R-:W-:Y:S02]  /*5750*/  @P1 LOP3.LUT P6, RZ, R83, 0xff00, RZ, 0xc0, !PT ;  /* 0x0000ff0053ff1812 */ /* 0x000fe400078cc0ff */
[----:B------:R-:W-:Y:S02]  /*5760*/  @P2 F2FP.BF16.F32.PACK_AB R216, RZ, R216 ;  /* 0x000000d8ffd8223e */ /* 0x000fe400000010ff */
        /* <DEDUP_REMOVED lines=11> */
.L_x_260:
[----:B------:R1:W-:Y:S01]  /*5820*/  STG.E.64 desc[UR6][R122.64], R66 ;  /* 0x000000427a007986 */ /* 0x0003e2000c101b06 */
[----:B------:R-:W-:Y:S02]  /*5830*/  @P2 PRMT R16, R216, 0x7610, R16 ;  /* 0x00007610d8102816 */ /* 0x000fe40000000010 */
[----:B------:R-:W-:Y:S01]  /*5840*/  @P2 PRMT R151, R215, 0x7610, R151 ;  /* 0x00007610d7972816 */ /* 0x000fe20000000097 */
[----:B------:R-:W-:Y:S06]  /*5850*/  @!P1 BRA `(.L_x_261) ;  /* 0x0000000000209947 */ /* 0x000fec0003800000 */
[----:B-1----:R-:W-:Y:S02]  /*5860*/  LOP3.LUT R66, R99, 0xffff, RZ, 0xc0, !PT ;  /* 0x0000ffff63427812 */ /* 0x002fe400078ec0ff */
[----:B------:R-:W-:Y:S02]  /*5870*/  IADD3 R122, P5, R61, R112, RZ ;  /* 0x000000703d7a7210 */ /* 0x000fe40007fbe0ff */
[----:B------:R-:W-:Y:S01]  /*5880*/  PRMT R63, R5, 0x5410, R102 ;  /* 0x00005410053f7816 */ /* 0x000fe20000000066 */
[----:B------:R-:W-:-:S04]  /*5890*/  IMAD.WIDE.U32 R66, R66, 0x10000, RZ ;  /* 0x0001000042427825 */ /* 0x000fc800078e00ff */
[----:B------:R-:W-:Y:S01]  /*58a0*/  IMAD.X R123, R62, 0x1, R113, P5 ;  /* 0x000000013e7b7824 */ /* 0x000fe200028e0671 */
[----:B------:R-:W-:Y:S02]  /*58b0*/  LOP3.LUT R67, R63, R67, RZ, 0xfc, !PT ;  /* 0x000000433f437212 */ /* 0x000fe400078efcff */
[----:B------:R-:W-:-:S05]  /*58c0*/  LOP3.LUT R66, R66, 0xffff, R98, 0xf8, !PT ;  /* 0x0000ffff42427812 */ /* 0x000fca00078ef862 */
[----:B------:R2:W-:Y:S02]  /*58d0*/  STG.E.64 desc[UR6][R122.64], R66 ;  /* 0x000000427a007986 */ /* 0x0005e4000c101b06 */
.L_x_261:
[C---:B------:R-:W-:Y:S02]  /*58e0*/  @P1 LOP3.LUT P5, RZ, R83.reuse, 0xff0000, RZ, 0xc0, !PT ;  /* 0x00ff000053ff1812 */ /* 0x040fe400078ac0ff */
[----:B------:R-:W-:Y:S02]  /*58f0*/  @P1 FSEL R200, R200, RZ, P6 ;  /* 0x000000ffc8c81208 */ /* 0x000fe40003000000 */
[----:B------:R-:W-:Y:S02]  /*5900*/  @P1 FSEL R188, R188, RZ, P5 ;  /* 0x000000ffbcbc1208 */ /* 0x000fe40002800000 */
[C---:B------:R-:W-:Y:S02]  /*5910*/  @P1 LOP3.LUT P6, RZ, R83.reuse, 0xff, RZ, 0xc0, !PT ;  /* 0x000000ff53ff1812 */ /* 0x040fe400078cc0ff */
[----:B------:R-:W-:Y:S02]  /*5920*/  @P1 LOP3.LUT P5, RZ, R83, 0xff000000, RZ, 0xc0, !PT ;  /* 0xff00000053ff1812 */ /* 0x000fe400078ac0ff */
[----:B------:R-:W-:-:S02]  /*5930*/  @P1 FSEL R208, R208, RZ, P6 ;  /* 0x000000ffd0d01208 */ /* 0x000fc40003000000 */
[----:B------:R-:W-:Y:S02]  /*5940*/  @P1 FSEL R209, R209, RZ, P5 ;  /* 0x000000ffd1d11208 */ /* 0x000fe40002800000 */
[----:B------:R-:W-:Y:S02]  /*5950*/  @P2 F2FP.BF16.F32.PACK_AB R184, RZ, R184 ;  /* 0x000000b8ffb8223e */ /* 0x000fe400000010ff */
[----:B------:R-:W-:Y:S02]  /*5960*/  @P1 F2FP.BF16.F32.PACK_AB R200, RZ, R200 ;  /* 0x000000c8ffc8123e */ /* 0x000fe400000010ff */
[----:B------:R-:W-:Y:S02]  /*5970*/  @P1 F2FP.BF16.F32.PACK_AB R188, RZ, R188 ;  /* 0x000000bcffbc123e */ /* 0x000fe400000010ff */
[----:B------:R-:W-:Y:S02]  /*5980*/  @P1 F2FP.BF16.F32.PACK_AB R208, RZ, R208 ;  /* 0x000000d0ffd0123e */ /* 0x000fe400000010ff */
[----:B------:R-:W-:-:S02]  /*5990*/  @P1 F2FP.BF16.F32.PACK_AB R209, RZ, R209 ;  /* 0x000000d1ffd1123e */ /* 0x000fc400000010ff */
[----:B------:R-:W-:Y:S02]  /*59a0*/  IADD3 R62, P5, R68, UR20, RZ ;  /* 0x00000014443e7c10 */ /* 0x000fe4000ffbe0ff */
[----:B------:R-:W-:Y:S02]  /*59b0*/  @P2 F2FP.BF16.F32.PACK_AB R182, RZ, R182 ;  /* 0x000000b6ffb6223e */ /* 0x000fe400000010ff */
[----:B------:R-:W-:Y:S02]  /*59c0*/  @P2 PRMT R101, R184, 0x7610, R101 ;  /* 0x00007610b8652816 */ /* 0x000fe40000000065 */
[----:B------:R-:W-:Y:S02]  /*59d0*/  @P1 PRMT R99, R200, 0x7610, R99 ;  /* 0x00007610c8631816 */ /* 0x000fe40000000063 */
[----:B------:R-:W-:Y:S02]  /*59e0*/  @P1 PRMT R5, R188, 0x7610, R5 ;  /* 0x00007610bc051816 */ /* 0x000fe40000000005 */
[----:B------:R-:W-:-:S02]  /*59f0*/  @P1 PRMT R98, R208, 0x7610, R98 ;  /* 0x00007610d0621816 */ /* 0x000fc40000000062 */
[----:B------:R-:W-:Y:S02]  /*5a00*/  @P1 LOP3.LUT P6, RZ, R84, 0xff00, RZ, 0xc0, !PT ;  /* 0x0000ff0054ff1812 */ /* 0x000fe400078cc0ff */
[----:B------:R-:W-:Y:S02]  /*5a10*/  @P1 PRMT R102, R209, 0x7610, R102 ;  /* 0x00007610d1661816 */ /* 0x000fe40000000066 */
[----:B------:R-:W-:Y:S02]  /*5a20*/  @P2 F2FP.BF16.F32.PACK_AB R203, RZ, R203 ;  /* 0x000000cbffcb223e */ /* 0x000fe400000010ff */
[----:B------:R-:W-:Y:S02]  /*5a30*/  @P2 F2FP.BF16.F32.PACK_AB R204, RZ, R204 ;  /* 0x000000ccffcc223e */ /* 0x000fe400000010ff */
[----:B------:R-:W-:Y:S02]  /*5a40*/  IADD3.X R63, R69, UR21, RZ, P5, !PT ;  /* 0x00000015453f7c10 */ /* 0x000fe4000affe4ff */
[----:B------:R-:W-:Y:S01]  /*5a50*/  @P2 PRMT R11, R182, 0x7610, R11 ;  /* 0x00007610b60b2816 */ /* 0x000fe2000000000b */
[----:B------:R-:W-:Y:S06]  /*5a60*/  @!P2 BRA `(.L_x_262) ;  /* 0x000000000020a947 */ /* 0x000fec0003800000 */
[----:B-12---:R-:W-:Y:S02]  /*5a70*/  LOP3.LUT R66, R16, 0xffff, RZ, 0xc0, !PT ;  /* 0x0000ffff10427812 */ /* 0x006fe400078ec0ff */
[----:B------:R-:W-:Y:S02]  /*5a80*/  PRMT R61, R151, 0x5410, R11 ;  /* 0x00005410973d7816 */ /* 0x000fe4000000000b */
[----:B------:R-:W-:Y:S01]  /*5a90*/  IADD3 R122, P5, R68, UR18, RZ ;  /* 0x00000012447a7c10 */ /* 0x000fe2000ffbe0ff */
[----:B------:R-:W-:-:S03]  /*5aa0*/  IMAD.WIDE.U32 R66, R66, 0x10000, RZ ;  /* 0x0001000042427825 */ /* 0x000fc600078e00ff */
[----:B------:R-:W-:Y:S02]  /*5ab0*/  IADD3.X R123, R69, UR19, RZ, P5, !PT ;  /* 0x00000013457b7c10 */ /* 0x000fe4000affe4ff */
[----:B------:R-:W-:Y:S02]  /*5ac0*/  LOP3.LUT R67, R61, R67, RZ, 0xfc, !PT ;  /* 0x000000433d437212 */ /* 0x000fe400078efcff */
[----:B------:R-:W-:-:S05]  /*5ad0*/  LOP3.LUT R66, R66, 0xffff, R101, 0xf8, !PT ;  /* 0x0000ffff42427812 */ /* 0x000fca00078ef865 */
[----:B------:R3:W-:Y:S02]  /*5ae0*/  STG.E.64 desc[UR6][R122.64], R66 ;  /* 0x000000427a007986 */ /* 0x0007e4000c101b06 */
.L_x_262:
[----:B------:R4:W-:Y:S01]  /*5af0*/  STG.E.64 desc[UR6][R62.64], R64 ;  /* 0x000000403e007986 */ /* 0x0009e2000c101b06 */
[----:B------:R-:W-:Y:S02]  /*5b00*/  @P2 PRMT R16, R203, 0x7610, R16 ;  /* 0x00007610cb102816 */ /* 0x000fe40000000010 */
[----:B------:R-:W-:Y:S01]  /*5b10*/  @P2 PRMT R151, R204, 0x7610, R151 ;  /* 0x00007610cc972816 */ /* 0x000fe20000000097 */
[----:B------:R-:W-:Y:S06]  /*5b20*/  @!P1 BRA `(.L_x_263) ;  /* 0x0000000000209947 */ /* 0x000fec0003800000 */
[----:B----4-:R-:W-:Y:S02]  /*5b30*/  LOP3.LUT R62, R99, 0xffff, RZ, 0xc0, !PT ;  /* 0x0000ffff633e7812 */ /* 0x010fe400078ec0ff */
[----:B------:R-:W-:Y:S02]  /*5b40*/  IADD3 R68, P5, R68, R112, RZ ;  /* 0x0000007044447210 */ /* 0x000fe40007fbe0ff */
[----:B------:R-:W-:Y:S01]  /*5b50*/  PRMT R61, R5, 0x5410, R102 ;  /* 0x00005410053d7816 */ /* 0x000fe20000000066 */
[----:B------:R-:W-:-:S04]  /*5b60*/  IMAD.WIDE.U32 R62, R62, 0x10000, RZ ;  /* 0x000100003e3e7825 */ /* 0x000fc800078e00ff */
[----:B------:R-:W-:Y:S01]  /*5b70*/  IMAD.X R69, R69, 0x1, R113, P5 ;  /* 0x0000000145457824 */ /* 0x000fe200028e0671 */
[----:B------:R-:W-:Y:S02]  /*5b80*/  LOP3.LUT R63, R61, R63, RZ, 0xfc, !PT ;  /* 0x0000003f3d3f7212 */ /* 0x000fe400078efcff */
[----:B------:R-:W-:-:S05]  /*5b90*/  LOP3.LUT R62, R62, 0xffff, R98, 0xf8, !PT ;  /* 0x0000ffff3e3e7812 */ /* 0x000fca00078ef862 */
[----:B------:R4:W-:Y:S02]  /*5ba0*/  STG.E.64 desc[UR6][R68.64], R62 ;  /* 0x0000003e44007986 */ /* 0x0009e4000c101b06 */
.L_x_263:
[----:B------:R-:W-:Y:S02]  /*5bb0*/  @P1 LOP3.LUT P5, RZ, R84, 0xff0000, RZ, 0xc0, !PT ;  /* 0x00ff000054ff1812 */ /* 0x000fe400078ac0ff */
        /* <DEDUP_REMOVED lines=11> */
[----:B----4-:R-:W-:Y:S02]  /*5c70*/  IADD3 R62, P5, R70, UR20, RZ ;  /* 0x00000014463e7c10 */ /* 0x010fe4000ffbe0ff */
        /* <DEDUP_REMOVED lines=12> */
[----:B------:R-:W-:Y:S02]  /*5d40*/  LOP3.LUT R64, R16, 0xffff, RZ, 0xc0, !PT ;  /* 0x0000ffff10407812 */ /* 0x000fe400078ec0ff */
[----:B------:R-:W-:Y:S02]  /*5d50*/  PRMT R61, R151, 0x5410, R11 ;  /* 0x00005410973d7816 */ /* 0x000fe4000000000b */
[----:B-123--:R-:W-:Y:S01]  /*5d60*/  IADD3 R66, P5, R70, UR18, RZ ;  /* 0x0000001246427c10 */ /* 0x00efe2000ffbe0ff */
[----:B------:R-:W-:-:S03]  /*5d70*/  IMAD.WIDE.U32 R64, R64, 0x10000, RZ ;  /* 0x0001000040407825 */ /* 0x000fc600078e00ff */
[----:B------:R-:W-:Y:S02]  /*5d80*/  IADD3.X R67, R71, UR19, RZ, P5, !PT ;  /* 0x0000001347437c10 */ /* 0x000fe4000affe4ff */
[----:B------:R-:W-:Y:S02]  /*5d90*/  LOP3.LUT R65, R61, R65, RZ, 0xfc, !PT ;  /* 0x000000413d417212 */ /* 0x000fe400078efcff */
[----:B------:R-:W-:-:S05]  /*5da0*/  LOP3.LUT R64, R64, 0xffff, R101, 0xf8, !PT ;  /* 0x0000ffff40407812 */ /* 0x000fca00078ef865 */
[----:B------:R4:W-:Y:S02]  /*5db0*/  STG.E.64 desc[UR6][R66.64], R64 ;  /* 0x0000004042007986 */ /* 0x0009e4000c101b06 */
.L_x_264:
[----:B------:R0:W-:Y:S01]  /*5dc0*/  STG.E.64 desc[UR6][R62.64], R74 ;  /* 0x0000004a3e007986 */ /* 0x0001e2000c101b06 */
[----:B------:R-:W-:Y:S02]  /*5dd0*/  @P2 PRMT R16, R178, 0x7610, R16 ;  /* 0x00007610b2102816 */ /* 0x000fe40000000010 */
[----:B------:R-:W-:Y:S01]  /*5de0*/  @P2 PRMT R151, R177, 0x7610, R151 ;  /* 0x00007610b1972816 */ /* 0x000fe20000000097 */
[----:B------:R-:W-:Y:S06]  /*5df0*/  @!P1 BRA `(.L_x_265) ;  /* 0x0000000000209947 */ /* 0x000fec0003800000 */
[----:B0-----:R-:W-:Y:S02]  /*5e00*/  LOP3.LUT R62, R99, 0xffff, RZ, 0xc0, !PT ;  /* 0x0000ffff633e7812 */ /* 0x001fe400078ec0ff */
[----:B------:R-:W-:Y:S02]  /*5e10*/  PRMT R61, R5, 0x5410, R102 ;  /* 0x00005410053d7816 */ /* 0x000fe40000000066 */
[----:B------:R-:W-:Y:S01]  /*5e20*/  IADD3 R70, P5, R70, R112, RZ ;  /* 0x0000007046467210 */ /* 0x000fe20007fbe0ff */
[----:B------:R-:W-:-:S03]  /*5e30*/  IMAD.WIDE.U32 R62, R62, 0x10000, RZ ;  /* 0x000100003e3e7825 */ /* 0x000fc600078e00ff */
[----:B------:R-:W-:Y:S02]  /*5e40*/  IADD3.X R71, R71, R113, RZ, P5, !PT ;  /* 0x0000007147477210 */ /* 0x000fe40002ffe4ff */
[----:B------:R-:W-:Y:S02]  /*5e50*/  LOP3.LUT R63, R61, R63, RZ, 0xfc, !PT ;  /* 0x0000003f3d3f7212 */ /* 0x000fe400078efcff */
[----:B------:R-:W-:-:S05]  /*5e60*/  LOP3.LUT R62, R62, 0xffff, R98, 0xf8, !PT ;  /* 0x0000ffff3e3e7812 */ /* 0x000fca00078ef862 */
[----:B------:R0:W-:Y:S02]  /*5e70*/  STG.E.64 desc[UR6][R70.64], R62 ;  /* 0x0000003e46007986 */ /* 0x0001e4000c101b06 */
.L_x_265:
        /* <DEDUP_REMOVED lines=25> */
[----:B-123--:R-:W-:Y:S02]  /*6010*/  LOP3.LUT R66, R16, 0xffff, RZ, 0xc0, !PT ;  /* 0x0000ffff10427812 */ /* 0x00efe400078ec0ff */
[----:B------:R-:W-:Y:S02]  /*6020*/  PRMT R61, R151, 0x5410, R11 ;  /* 0x00005410973d7816 */ /* 0x000fe4000000000b */
[----:B0-----:R-:W-:Y:S01]  /*6030*/  IADD3 R62, P5, R78, UR18, RZ ;  /* 0x000000124e3e7c10 */ /* 0x001fe2000ffbe0ff */
[----:B------:R-:W-:-:S03]  /*6040*/  IMAD.WIDE.U32 R66, R66, 0x10000, RZ ;  /* 0x0001000042427825 */ /* 0x000fc600078e00ff */
[----:B------:R-:W-:Y:S02]  /*6050*/  IADD3.X R63, R80, UR19, RZ, P5, !PT ;  /* 0x00000013503f7c10 */ /* 0x000fe4000affe4ff */
[----:B------:R-:W-:Y:S02]  /*6060*/  LOP3.LUT R67, R61, R67, RZ, 0xfc, !PT ;  /* 0x000000433d437212 */ /* 0x000fe400078efcff */
[----:B------:R-:W-:-:S05]  /*6070*/  LOP3.LUT R66, R66, 0xffff, R101, 0xf8, !PT ;  /* 0x0000ffff42427812 */ /* 0x000fca00078ef865 */
[----:B------:R4:W-:Y:S02]  /*6080*/  STG.E.64 desc[UR6][R62.64], R66 ;  /* 0x000000423e007986 */ /* 0x0009e4000c101b06 */
.L_x_266:
[----:B------:R0:W-:Y:S01]  /*6090*/  STG.E.64 desc[UR6][R64.64], R72 ;  /* 0x0000004840007986 */ /* 0x0001e2000c101b06 */
[----:B------:R-:W-:Y:S02]  /*60a0*/  @P2 PRMT R16, R164, 0x7610, R16 ;  /* 0x00007610a4102816 */ /* 0x000fe40000000010 */
[----:B------:R-:W-:Y:S01]  /*60b0*/  @P2 PRMT R151, R165, 0x7610, R151 ;  /* 0x00007610a5972816 */ /* 0x000fe20000000097 */
[----:B------:R-:W-:Y:S06]  /*60c0*/  @!P1 BRA `(.L_x_267) ;  /* 0x0000000000209947 */ /* 0x000fec0003800000 */
[----:B0---4-:R-:W-:Y:S02]  /*60d0*/  LOP3.LUT R62, R99, 0xffff, RZ, 0xc0, !PT ;  /* 0x0000ffff633e7812 */ /* 0x011fe400078ec0ff */
[----:B------:R-:W-:Y:S02]  /*60e0*/  IADD3 R78, P5, R78, R112, RZ ;  /* 0x000000704e4e7210 */ /* 0x000fe40007fbe0ff */
[----:B------:R-:W-:Y:S01]  /*60f0*/  PRMT R61, R5, 0x5410, R102 ;  /* 0x00005410053d7816 */ /* 0x000fe20000000066 */
[----:B------:R-:W-:-:S04]  /*6100*/  IMAD.WIDE.U32 R62, R62, 0x10000, RZ ;  /* 0x000100003e3e7825 */ /* 0x000fc800078e00ff */
[----:B------:R-:W-:Y:S01]  /*6110*/  IMAD.X R79, R80, 0x1, R113, P5 ;  /* 0x00000001504f7824 */ /* 0x000fe200028e0671 */
[----:B------:R-:W-:Y:S02]  /*6120*/  LOP3.LUT R63, R61, R63, RZ, 0xfc, !PT ;  /* 0x0000003f3d3f7212 */ /* 0x000fe400078efcff */
[----:B------:R-:W-:-:S05]  /*6130*/  LOP3.LUT R62, R62, 0xffff, R98, 0xf8, !PT ;  /* 0x0000ffff3e3e7812 */ /* 0x000fca00078ef862 */
[----:B------:R0:W-:Y:S02]  /*6140*/  STG.E.64 desc[UR6][R78.64], R62 ;  /* 0x0000003e4e007986 */ /* 0x0001e4000c101b06 */
.L_x_267:
        /* <DEDUP_REMOVED lines=12> */
[----:B------:R-:W-:Y:S02]  /*6210*/  @P2 F2FP.BF16.F32.PACK_AB R137, RZ, R137 ;  /* 0x00000089ff89223e */ /* 0x000fe400000010ff */
[----:B------:R-:W-:Y:S02]  /*6220*/  @P2 PRMT R101, R138, 0x7610, R101 ;  /* 0x000076108a652816 */ /* 0x000fe40000000065 */
[----:B------:R-:W-:Y:S02]  /*6230*/  @P1 PRMT R99, R135, 0x7610, R99 ;  /* 0x0000761087631816 */ /* 0x000fe40000000063 */
[----:B------:R-:W-:Y:S02]  /*6240*/  @P1 PRMT R5, R136, 0x7610, R5 ;  /* 0x0000761088051816 */ /* 0x000fe40000000005 */
[----:B------:R-:W-:Y:S02]  /*6250*/  @P1 PRMT R98, R140, 0x7610, R98 ;  /* 0x000076108c621816 */ /* 0x000fe40000000062 */
[----:B------:R-:W-:-:S02]  /*6260*/  @P1 PRMT R102, R141, 0x7610, R102 ;  /* 0x000076108d661816 */ /* 0x000fc40000000066 */
[----:B------:R-:W-:Y:S02]  /*6270*/  @P2 F2FP.BF16.F32.PACK_AB R139, RZ, R139 ;  /* 0x0000008bff8b223e */ /* 0x000fe400000010ff */
[----:B------:R-:W-:Y:S01]  /*6280*/  @P2 PRMT R11, R137, 0x7610, R11 ;  /* 0x00007610890b2816 */ /* 0x000fe2000000000b */
[----:B------:R-:W-:Y:S06]  /*6290*/  @!P2 BRA `(.L_x_268) ;  /* 0x000000000020a947 */ /* 0x000fec0003800000 */
[----:B0-----:R-:W-:Y:S02]  /*62a0*/  LOP3.LUT R64, R16, 0xffff, RZ, 0xc0, !PT ;  /* 0x0000ffff10407812 */ /* 0x001fe400078ec0ff */
[----:B----4-:R-:W-:Y:S02]  /*62b0*/  IADD3 R62, P5, R167, UR18, RZ ;  /* 0x00000012a73e7c10 */ /* 0x010fe4000ffbe0ff */
[----:B------:R-:W-:Y:S01]  /*62c0*/  PRMT R61, R151, 0x5410, R11 ;  /* 0x00005410973d7816 */ /* 0x000fe2000000000b */
[----:B------:R-:W-:Y:S01]  /*62d0*/  IMAD.WIDE.U32 R64, R64, 0x10000, RZ ;  /* 0x0001000040407825 */ /* 0x000fe200078e00ff */
[----:B------:R-:W-:-:S04]  /*62e0*/  IADD3.X R63, R168, UR19, RZ, P5, !PT ;  /* 0x00000013a83f7c10 */ /* 0x000fc8000affe4ff */
[----:B------:R-:W-:Y:S02]  /*62f0*/  LOP3.LUT R65, R61, R65, RZ, 0xfc, !PT ;  /* 0x000000413d417212 */ /* 0x000fe400078efcff */
[----:B------:R-:W-:-:S05]  /*6300*/  LOP3.LUT R64, R64, 0xffff, R101, 0xf8, !PT ;  /* 0x0000ffff40407812 */ /* 0x000fca00078ef865 */
[----:B------:R0:W-:Y:S02]  /*6310*/  STG.E.64 desc[UR6][R62.64], R64 ;  /* 0x000000403e007986 */ /* 0x0001e4000c101b06 */
.L_x_268:
[----:B0-----:R-:W-:Y:S02]  /*6320*/  IADD3 R64, P6, R167, UR20, RZ ;  /* 0x00000014a7407c10 */ /* 0x001fe4000ffde0ff */
[----:B------:R-:W-:Y:S02]  /*6330*/  @P2 F2FP.BF16.F32.PACK_AB R134, RZ, R134 ;  /* 0x00000086ff86223e */ /* 0x000fe400000010ff */
[----:B------:R-:W-:Y:S02]  /*6340*/  IADD3.X R65, R168, UR21, RZ, P6, !PT ;  /* 0x00000015a8417c10 */ /* 0x000fe4000b7fe4ff */
[----:B------:R-:W-:Y:S02]  /*6350*/  @P2 F2FP.BF16.F32.PACK_AB R132, RZ, R132 ;  /* 0x00000084ff84223e */ /* 0x000fe400000010ff */
[----:B------:R-:W-:Y:S01]  /*6360*/  @P2 F2FP.BF16.F32.PACK_AB R133, RZ, R133 ;  /* 0x00000085ff85223e */ /* 0x000fe200000010ff */
[----:B------:R0:W-:Y:S01]  /*6370*/  STG.E.64 desc[UR6][R64.64], R76 ;  /* 0x0000004c40007986 */ /* 0x0001e2000c101b06 */
[----:B----4-:R-:W-:-:S02]  /*6380*/  IADD3 R62, P6, R146, UR20, RZ ;  /* 0x00000014923e7c10 */ /* 0x010fc4000ffde0ff */
[----:B------:R-:W-:Y:S02]  /*6390*/  @P2 PRMT R16, R139, 0x7610, R16 ;  /* 0x000076108b102816 */ /* 0x000fe40000000010 */
[----:B------:R-:W-:Y:S02]  /*63a0*/  @P1 LOP3.LUT P5, RZ, R87, 0xff00, RZ, 0xc0, !PT ;  /* 0x0000ff0057ff1812 */ /* 0x000fe400078ac0ff */
[----:B------:R-:W-:Y:S02]  /*63b0*/  @P2 PRMT R151, R134, 0x7610, R151 ;  /* 0x0000761086972816 */ /* 0x000fe40000000097 */
[----:B------:R-:W-:Y:S02]  /*63c0*/  @P2 PRMT R101, R132, 0x7610, R101 ;  /* 0x0000761084652816 */ /* 0x000fe40000000065 */
[----:B------:R-:W-:Y:S02]  /*63d0*/  @P2 PRMT R11, R133, 0x7610, R11 ;  /* 0x00007610850b2816 */ /* 0x000fe4000000000b */
[----:B------:R-:W-:Y:S01]  /*63e0*/  IADD3.X R63, R162, UR21, RZ, P6, !PT ;  /* 0x00000015a23f7c10 */ /* 0x000fe2000b7fe4ff */
[----:B0-----:R-:W-:Y:S06]  /*63f0*/  @!P1 BRA `(.L_x_269) ;  /* 0x0000000000209947 */ /* 0x001fec0003800000 */
[----:B-123--:R-:W-:Y:S02]  /*6400*/  LOP3.LUT R66, R99, 0xffff, RZ, 0xc0, !PT ;  /* 0x0000ffff63427812 */ /* 0x00efe400078ec0ff */
[----:B------:R-:W-:Y:S02]  /*6410*/  IADD3 R64, P6, R167, R112, RZ ;  /* 0x00000070a7407210 */ /* 0x000fe40007fde0ff */
[----:B------:R-:W-:Y:S01]  /*6420*/  PRMT R61, R5, 0x5410, R102 ;  /* 0x00005410053d7816 */ /* 0x000fe20000000066 */
[----:B------:R-:W-:-:S04]  /*6430*/  IMAD.WIDE.U32 R66, R66, 0x10000, RZ ;  /* 0x0001000042427825 */ /* 0x000fc800078e00ff */
[----:B------:R-:W-:Y:S01]  /*6440*/  IMAD.X R65, R168, 0x1, R113, P6 ;  /* 0x00000001a8417824 */ /* 0x000fe200030e0671 */
[----:B------:R-:W-:Y:S02]  /*6450*/  LOP3.LUT R67, R61, R67, RZ, 0xfc, !PT ;  /* 0x000000433d437212 */ /* 0x000fe400078efcff */
[----:B------:R-:W-:-:S05]  /*6460*/  LOP3.LUT R66, R66, 0xffff, R98, 0xf8, !PT ;  /* 0x0000ffff42427812 */ /* 0x000fca00078ef862 */
[----:B------:R0:W-:Y:S02]  /*6470*/  STG.E.64 desc[UR6][R64.64], R66 ;  /* 0x0000004240007986 */ /* 0x0001e4000c101b06 */
.L_x_269:
[----:B------:R-:W-:Y:S05]  /*6480*/  @!P2 BRA `(.L_x_270) ;  /* 0x000000000020a947 */ /* 0x000fea0003800000 */
[----:B0123--:R-:W-:Y:S02]  /*6490*/  LOP3.LUT R66, R16, 0xffff, RZ, 0xc0, !PT ;  /* 0x0000ffff10427812 */ /* 0x00ffe400078ec0ff */
[----:B------:R-:W-:Y:S02]  /*64a0*/  IADD3 R64, P2, R146, UR18, RZ ;  /* 0x0000001292407c10 */ /* 0x000fe4000ff5e0ff */
[----:B------:R-:W-:Y:S01]  /*64b0*/  PRMT R61, R151, 0x5410, R11 ;  /* 0x00005410973d7816 */ /* 0x000fe2000000000b */
[----:B------:R-:W-:Y:S01]  /*64c0*/  IMAD.WIDE.U32 R66, R66, 0x10000, RZ ;  /* 0x0001000042427825 */ /* 0x000fe200078e00ff */
[----:B------:R-:W-:-:S04]  /*64d0*/  IADD3.X R65, R162, UR19, RZ, P2, !PT ;  /* 0x00000013a2417c10 */ /* 0x000fc800097fe4ff */
[----:B------:R-:W-:Y:S02]  /*64e0*/  LOP3.LUT R67, R61, R67, RZ, 0xfc, !PT ;  /* 0x000000433d437212 */ /* 0x000fe400078efcff */
[----:B------:R-:W-:-:S05]  /*64f0*/  LOP3.LUT R66, R66, 0xffff, R101, 0xf8, !PT ;  /* 0x0000ffff42427812 */ /* 0x000fca00078ef865 */
[----:B------:R4:W-:Y:S02]  /*6500*/  STG.E.64 desc[UR6][R64.64], R66 ;  /* 0x0000004240007986 */ /* 0x0009e4000c101b06 */
.L_x_270:
[----:B------:R0:W-:Y:S01]  /*6510*/  STG.E.64 desc[UR6][R62.64], R120 ;  /* 0x000000783e007986 */ /* 0x0001e2000c101b06 */
[----:B------:R-:W-:Y:S02]  /*6520*/  @P1 FSEL R128, R128, RZ, P5 ;  /* 0x000000ff80801208 */ /* 0x000fe40002800000 */
[C---:B------:R-:W-:Y:S02]  /*6530*/  @P1 LOP3.LUT P6, RZ, R87.reuse, 0xff0000, RZ, 0xc0, !PT ;  /* 0x00ff000057ff1812 */ /* 0x040fe400078cc0ff */
[C---:B------:R-:W-:Y:S02]  /*6540*/  @P1 LOP3.LUT P2, RZ, R87.reuse, 0xff, RZ, 0xc0, !PT ;  /* 0x000000ff57ff1812 */ /* 0x040fe4000784c0ff */
[----:B------:R-:W-:Y:S02]  /*6550*/  @P1 LOP3.LUT P5, RZ, R87, 0xff000000, RZ, 0xc0, !PT ;  /* 0xff00000057ff1812 */ /* 0x000fe400078ac0ff */
[----:B------:R-:W-:Y:S02]  /*6560*/  @P1 FSEL R129, R129, RZ, P6 ;  /* 0x000000ff81811208 */ /* 0x000fe40003000000 */
[----:B------:R-:W-:-:S02]  /*6570*/  @P1 FSEL R131, R131, RZ, P2 ;  /* 0x000000ff83831208 */ /* 0x000fc40001000000 */
[----:B------:R-:W-:Y:S02]  /*6580*/  @P1 FSEL R130, R130, RZ, P5 ;  /* 0x000000ff82821208 */ /* 0x000fe40002800000 */
[----:B------:R-:W-:Y:S02]  /*6590*/  @P1 F2FP.BF16.F32.PACK_AB R128, RZ, R128 ;  /* 0x00000080ff80123e */ /* 0x000fe400000010ff */
[----:B------:R-:W-:Y:S02]  /*65a0*/  @P1 F2FP.BF16.F32.PACK_AB R129, RZ, R129 ;  /* 0x00000081ff81123e */ /* 0x000fe400000010ff */
[----:B------:R-:W-:Y:S02]  /*65b0*/  @P1 F2FP.BF16.F32.PACK_AB R131, RZ, R131 ;  /* 0x00000083ff83123e */ /* 0x000fe400000010ff */
[----:B------:R-:W-:Y:S02]  /*65c0*/  @P1 F2FP.BF16.F32.PACK_AB R130, RZ, R130 ;  /* 0x00000082ff82123e */ /* 0x000fe400000010ff */
[----:B------:R-:W-:-:S02]  /*65d0*/  @P1 PRMT R99, R128, 0x7610, R99 ;  /* 0x0000761080631816 */ /* 0x000fc40000000063 */
[----:B------:R-:W-:Y:S02]  /*65e0*/  @P1 PRMT R5, R129, 0x7610, R5 ;  /* 0x0000761081051816 */ /* 0x000fe40000000005 */
[----:B------:R-:W-:Y:S02]  /*65f0*/  @P1 PRMT R98, R131, 0x7610, R98 ;  /* 0x0000761083621816 */ /* 0x000fe40000000062 */
[----:B------:R-:W-:Y:S01]  /*6600*/  @P1 PRMT R102, R130, 0x7610, R102 ;  /* 0x0000761082661816 */ /* 0x000fe20000000066 */
[----:B0-----:R-:W-:Y:S06]  /*6610*/  @!P1 BRA `(.L_x_271) ;  /* 0x0000000000209947 */ /* 0x001fec0003800000 */
[----:B------:R-:W-:Y:S02]  /*6620*/  LOP3.LUT R62, R99, 0xffff, RZ, 0xc0, !PT ;  /* 0x0000ffff633e7812 */ /* 0x000fe400078ec0ff */
[----:B------:R-:W-:Y:S02]  /*6630*/  IADD3 R112, P1, R146, R112, RZ ;  /* 0x0000007092707210 */ /* 0x000fe40007f3e0ff */
[----:B------:R-:W-:Y:S01]  /*6640*/  PRMT R61, R5, 0x5410, R102 ;  /* 0x00005410053d7816 */ /* 0x000fe20000000066 */
[----:B------:R-:W-:Y:S01]  /*6650*/  IMAD.WIDE.U32 R62, R62, 0x10000, RZ ;  /* 0x000100003e3e7825 */ /* 0x000fe200078e00ff */
[----:B------:R-:W-:-:S04]  /*6660*/  IADD3.X R113, R162, R113, RZ, P1, !PT ;  /* 0x00000071a2717210 */ /* 0x000fc80000ffe4ff */
[----:B------:R-:W-:Y:S02]  /*6670*/  LOP3.LUT R63, R61, R63, RZ, 0xfc, !PT ;  /* 0x0000003f3d3f7212 */ /* 0x000fe400078efcff */
[----:B------:R-:W-:-:S05]  /*6680*/  LOP3.LUT R62, R62, 0xffff, R98, 0xf8, !PT ;  /* 0x0000ffff3e3e7812 */ /* 0x000fca00078ef862 */
[----:B------:R0:W-:Y:S02]  /*6690*/  STG.E.64 desc[UR6][R112.64], R62 ;  /* 0x0000003e70007986 */ /* 0x0001e4000c101b06 */
.L_x_271:
[----:B------:R-:W-:Y:S01]  /*66a0*/  SEL R75, RZ, 0x1, P3 ;  /* 0x00000001ff4b7807 */ /* 0x000fe20001800000 */
[----:B------:R-:W-:Y:S06]  /*66b0*/  @!P4 BRA `(.L_x_272) ;  /* 0xffffffa800c8c947 */ /* 0x000fec000383ffff */
        /* <DEDUP_REMOVED lines=10> */
[----:B----4-:R-:W-:Y:S01]  /*6760*/  IMAD.MOV.U32 R65, RZ, RZ, R34 ;  /* 0x000000ffff417224 */ /* 0x010fe200078e0022 */
        /* <DEDUP_REMOVED lines=81> */
[----:B------:R-:W-:-:S02]  /*6c80*/  IMAD.MOV.U32 R104, RZ, RZ, R226 ;  /* 0x000000ffff687224 */ /* 0x000fc400078e00e2 */
[----:B------:R-:W-:Y:S02]  /*6c90*/  IMAD.MOV.U32 R186, RZ, RZ, R194 ;  /* 0x000000ffffba7224 */ /* 0x000fe400078e00c2 */
[----:B------:R-:W-:Y:S02]  /*6ca0*/  IMAD.MOV.U32 R187, RZ, RZ, R193 ;  /* 0x000000ffffbb7224 */ /* 0x000fe400078e00c1 */
[----:B------:R-:W-:Y:S02]  /*6cb0*/  IMAD.MOV.U32 R44, RZ, RZ, R230 ;  /* 0x000000ffff2c7224 */ /* 0x000fe400078e00e6 */
[----:B------:R-:W-:Y:S02]  /*6cc0*/  IMAD.MOV.U32 R45, RZ, RZ, R195 ;  /* 0x000000ffff2d7224 */ /* 0x000fe400078e00c3 */
[----:B------:R-:W-:Y:S02]  /*6cd0*/  IMAD.MOV.U32 R46, RZ, RZ, R228 ;  /* 0x000000ffff2e7224 */ /* 0x000fe400078e00e4 */
[----:B------:R-:W-:-:S02]  /*6ce0*/  IMAD.MOV.U32 R47, RZ, RZ, R229 ;  /* 0x000000ffff2f7224 */ /* 0x000fc400078e00e5 */
[----:B------:R-:W-:Y:S02]  /*6cf0*/  IMAD.MOV.U32 R16, RZ, RZ, R103 ;  /* 0x000000ffff107224 */ /* 0x000fe400078e0067 */
[----:B------:R-:W-:Y:S02]  /*6d00*/  IMAD.MOV.U32 R149, RZ, RZ, R90 ;  /* 0x000000ffff957224 */ /* 0x000fe400078e005a */
[----:B------:R-:W-:Y:S02]  /*6d10*/  IMAD.MOV.U32 R41, RZ, RZ, R88 ;  /* 0x000000ffff297224 */ /* 0x000fe400078e0058 */
[----:B------:R-:W-:Y:S02]  /*6d20*/  IMAD.MOV.U32 R150, RZ, RZ, R92 ;  /* 0x000000ffff967224 */ /* 0x000fe400078e005c */
[----:B------:R-:W-:Y:S02]  /*6d30*/  IMAD.MOV.U32 R42, RZ, RZ, R93 ;  /* 0x000000ffff2a7224 */ /* 0x000fe400078e005d */
[----:B------:R-:W-:-:S02]  /*6d40*/  IMAD.MOV.U32 R151, RZ, RZ, R97 ;  /* 0x000000ffff977224 */ /* 0x000fc400078e0061 */
[----:B------:R-:W-:-:S07]  /*6d50*/  IMAD.MOV.U32 R43, RZ, RZ, R95 ;  /* 0x000000ffff2b7224 */ /* 0x000fce00078e005f */
.L_x_255:
        /* <DEDUP_REMOVED lines=44> */
.L_x_256:
[----:B------:R-:W-:Y:S01]  /*7020*/  HFMA2.MMA R120, -RZ, RZ, 0, 1.847743988037109375e-06 ;  /* 0x0000001fff787435 */ /* 0x000fe200000001ff */
[----:B------:R-:W-:Y:S01]  /*7030*/  MOV R145, R64 ;  /* 0x0000004000917202 */ /* 0x000fe20000000f00 */
[----:B------:R-:W-:Y:S02]  /*7040*/  IMAD.MOV.U32 R121, RZ, RZ, 0x10 ;  /* 0x00000010ff797424 */ /* 0x000fe400078e00ff */
[----:B------:R-:W-:-:S07]  /*7050*/  IMAD.MOV.U32 R66, RZ, RZ, -0x1 ;  /* 0xffffffffff427424 */ /* 0x000fce00078e00ff */
[----:B-----5:R-:W-:Y:S05]  /*7060*/  WARPSYNC.COLLECTIVE R66, `(.L_x_273) ;  /* 0x0000000042087348 */ /* 0x020fea0003c00000 */
[----:B------:R0:W1:Y:S02]  /*7070*/  SHFL.DOWN P6, R187, R145, R121, R120 ;  /* 0x0800007991bb7389 */ /* 0x00006400000c0078 */
[----:B01---5:R-:W-:Y:S01]  /*7080*/  ENDCOLLECTIVE ;  /* 0x000000000000791b */ /* 0x023fe20003800000 */
.L_x_273:
[----:B------:R-:W-:Y:S01]  /*7090*/  MOV R145, R65 ;  /* 0x0000004100917202 */ /* 0x000fe20000000f00 */
[----:B------:R-:W-:-:S07]  /*70a0*/  FADD.FTZ R64, R64, R187 ;  /* 0x000000bb40407221 */ /* 0x000fce0000010000 */
[----:B------:R-:W-:Y:S05]  /*70b0*/  WARPSYNC.COLLECTIVE R66, `(.L_x_274) ;  /* 0x0000000042087348 */ /* 0x000fea0003c00000 */
[----:B------:R0:W1:Y:S02]  /*70c0*/  SHFL.DOWN P6, R187, R145, R121, R120 ;  /* 0x0800007991bb7389 */ /* 0x00006400000c0078 */
[----:B01----:R-:W-:Y:S01]  /*70d0*/  ENDCOLLECTIVE ;  /* 0x000000000000791b */ /* 0x003fe20003800000 */
.L_x_274:
[----:B------:R-:W-:Y:S01]  /*70e0*/  HFMA2.MMA R121, -RZ, RZ, 0, 4.76837158203125e-07 ;  /* 0x00000008ff797435 */ /* 0x000fe200000001ff */
[----:B------:R-:W-:Y:S02]  /*70f0*/  IMAD.MOV.U32 R145, RZ, RZ, R64 ;  /* 0x000000ffff917224 */ /* 0x000fe400078e0040 */
[----:B------:R-:W-:-:S08]  /*7100*/  FADD.FTZ R65, R65, R187 ;  /* 0x000000bb41417221 */ /* 0x000fd00000010000 */
[----:B------:R-:W-:Y:S05]  /*7110*/  WARPSYNC.COLLECTIVE R66, `(.L_x_275) ;  /* 0x0000000042087348 */ /* 0x000fea0003c00000 */
[----:B------:R0:W1:Y:S02]  /*7120*/  SHFL.DOWN P6, R187, R145, R121, R120 ;  /* 0x0800007991bb7389 */ /* 0x00006400000c0078 */
[----:B01----:R-:W-:Y:S01]  /*7130*/  ENDCOLLECTIVE ;  /* 0x000000000000791b */ /* 0x003fe20003800000 */
.L_x_275:
[----:B------:R-:W-:Y:S02]  /*7140*/  IMAD.MOV.U32 R145, RZ, RZ, R65 ;  /* 0x000000ffff917224 */ /* 0x000fe400078e0041 */
[----:B------:R-:W-:-:S07]  /*7150*/  FADD.FTZ R64, R64, R187 ;  /* 0x000000bb40407221 */ /* 0x000fce0000010000 */
[----:B------:R-:W-:Y:S05]  /*7160*/  WARPSYNC.COLLECTIVE R66, `(.L_x_276) ;  /* 0x0000000042087348 */ /* 0x000fea0003c00000 */
[----:B------:R0:W1:Y:S02]  /*7170*/  SHFL.DOWN P6, R187, R145, R121, R120 ;  /* 0x0800007991bb7389 */ /* 0x00006400000c0078 */
[----:B01----:R-:W-:Y:S01]  /*7180*/  ENDCOLLECTIVE ;  /* 0x000000000000791b */ /* 0x003fe20003800000 */
.L_x_276:
[----:B------:R-:W-:Y:S01]  /*7190*/  MOV R145, R64 ;  /* 0x0000004000917202 */ /* 0x000fe20000000f00 */
[----:B------:R-:W-:Y:S02]  /*71a0*/  IMAD.MOV.U32 R121, RZ, RZ, 0x4 ;  /* 0x00000004ff797424 */ /* 0x000fe400078e00ff */
[----:B------:R-:W-:-:S07]  /*71b0*/  FADD.FTZ R65, R65, R187 ;  /* 0x000000bb41417221 */ /* 0x000fce0000010000 */
[----:B------:R-:W-:Y:S05]  /*71c0*/  WARPSYNC.COLLECTIVE R66, `(.L_x_277) ;  /* 0x0000000042087348 */ /* 0x000fea0003c00000 */
[----:B------:R0:W1:Y:S02]  /*71d0*/  SHFL.DOWN P6, R187, R145, R121, R120 ;  /* 0x0800007991bb7389 */ /* 0x00006400000c0078 */
[----:B01----:R-:W-:Y:S01]  /*71e0*/  ENDCOLLECTIVE ;  /* 0x000000000000791b */ /* 0x003fe20003800000 */
.L_x_277:
[----:B------:R-:W-:Y:S01]  /*71f0*/  MOV R145, R65 ;  /* 0x0000004100917202 */ /* 0x000fe20000000f00 */
[----:B------:R-:W-:-:S07]  /*7200*/  FADD.FTZ R64, R64, R187 ;  /* 0x000000bb40407221 */ /* 0x000fce0000010000 */
[----:B------:R-:W-:Y:S05]  /*7210*/  WARPSYNC.COLLECTIVE R66, `(.L_x_278) ;  /* 0x0000000042087348 */ /* 0x000fea0003c00000 */
[----:B------:R0:W1:Y:S02]  /*7220*/  SHFL.DOWN P6, R187, R145, R121, R120 ;  /* 0x0800007991bb7389 */ /* 0x00006400000c0078 */
[----:B01----:R-:W-:Y:S01]  /*7230*/  ENDCOLLECTIVE ;  /* 0x000000000000791b */ /* 0x003fe20003800000 */
.L_x_278:
[----:B------:R-:W-:Y:S01]  /*7240*/  HFMA2.MMA R121, -RZ, RZ, 0, 1.1920928955078125e-07 ;  /* 0x00000002ff797435 */ /* 0x000fe200000001ff */
[----:B------:R-:W-:Y:S02]  /*7250*/  IMAD.MOV.U32 R145, RZ, RZ, R64 ;  /* 0x000000ffff917224 */ /* 0x000fe400078e0040 */
[----:B------:R-:W-:-:S08]  /*7260*/  FADD.FTZ R65, R65, R187 ;  /* 0x000000bb41417221 */ /* 0x000fd00000010000 */
[----:B------:R-:W-:Y:S05]  /*7270*/  WARPSYNC.COLLECTIVE R66, `(.L_x_279) ;  /* 0x0000000042087348 */ /* 0x000fea0003c00000 */
[----:B------:R0:W1:Y:S02]  /*7280*/  SHFL.DOWN P6, R187, R145, R121, R120 ;  /* 0x0800007991bb7389 */ /* 0x00006400000c0078 */
[----:B01----:R-:W-:Y:S01]  /*7290*/  ENDCOLLECTIVE ;  /* 0x000000000000791b */ /* 0x003fe20003800000 */
.L_x_279:
[----:B------:R-:W-:Y:S02]  /*72a0*/  IMAD.MOV.U32 R145, RZ, RZ, R65 ;  /* 0x000000ffff917224 */ /* 0x000fe400078e0041 */
[----:B------:R-:W-:-:S07]  /*72b0*/  FADD.FTZ R64, R64, R187 ;  /* 0x000000bb40407221 */ /* 0x000fce0000010000 */
[----:B------:R-:W-:Y:S05]  /*72c0*/  WARPSYNC.COLLECTIVE R66, `(.L_x_280) ;  /* 0x0000000042087348 */ /* 0x000fea0003c00000 */
[----:B------:R0:W1:Y:S02]  /*72d0*/  SHFL.DOWN P6, R187, R145, R121, R120 ;  /* 0x0800007991bb7389 */ /* 0x00006400000c0078 */
[----:B01----:R-:W-:Y:S01]  /*72e0*/  ENDCOLLECTIVE ;  /* 0x000000000000791b */ /* 0x003fe20003800000 */
.L_x_280:
[----:B------:R-:W-:Y:S01]  /*72f0*/  MOV R145, R64 ;  /* 0x0000004000917202 */ /* 0x000fe20000000f00 */
[----:B------:R-:W-:Y:S02]  /*7300*/  IMAD.MOV.U32 R121, RZ, RZ, 0x1 ;  /* 0x00000001ff797424 */ /* 0x000fe400078e00ff */
[----:B------:R-:W-:-:S07]  /*7310*/  FADD.FTZ R65, R65, R187 ;  /* 0x000000bb41417221 */ /* 0x000fce0000010000 */
[----:B------:R-:W-:Y:S05]  /*7320*/  WARPSYNC.COLLECTIVE R66, `(.L_x_281) ;  /* 0x0000000042087348 */ /* 0x000fea0003c00000 */
[----:B------:R0:W1:Y:S02]  /*7330*/  SHFL.DOWN P6, R187, R145, R121, R120 ;  /* 0x0800007991bb7389 */ /* 0x00006400000c0078 */
[----:B01----:R-:W-:Y:S01]  /*7340*/  ENDCOLLECTIVE ;  /* 0x000000000000791b */ /* 0x003fe20003800000 */
.L_x_281:
[----:B------:R-:W-:Y:S01]  /*7350*/  IMAD.MOV.U32 R145, RZ, RZ, R65 ;  /* 0x000000ffff917224 */ /* 0x000fe200078e0041 */
[----:B------:R-:W-:-:S07]  /*7360*/  MOV R67, R187 ;  /* 0x000000bb00437202 */ /* 0x000fce0000000f00 */
[----:B------:R-:W-:Y:S05]  /*7370*/  WARPSYNC.COLLECTIVE R66, `(.L_x_282) ;  /* 0x0000000042087348 */ /* 0x000fea0003c00000 */
[----:B------:R0:W1:Y:S02]  /*7380*/  SHFL.DOWN P6, R187, R145, R121, R120 ;  /* 0x0800007991bb7389 */ /* 0x00006400000c0078 */
[----:B01----:R-:W-:Y:S01]  /*7390*/  ENDCOLLECTIVE ;  /* 0x000000000000791b */ /* 0x003fe20003800000 */
.L_x_282:
[----:B------:R-:W-:Y:S01]  /*73a0*/  MOV R66, R187 ;  /* 0x000000bb00427202 */ /* 0x000fe20000000f00 */
[----:B------:R-:W-:Y:S06]  /*73b0*/  BRA `(.L_x_283) ;  /* 0xffffffc800447947 */ /* 0x000fec000383ffff */
.L_x_284:
        /* <DEDUP_REMOVED lines=12> */
.L_x_4497:


//--------------------- .text._ZN10layer_norm22ln_bwd_finalize_kernelINS_22Kernel_traits_finalizeILj7168E13__nv_bfloat16S2_S2_S2_fjLb0ELj1024ELj4ENS_18Kernel_traits_baseILj7168ES2_S2_S2_S2_fjLj1024EEEEELb0ELb0EEEvNS_9BwdParamsE --------------------------
	.section	.text._ZN10layer_norm22ln_bwd_finalize_kernelINS_22Kernel_traits_finalizeILj7168E13__nv_bfloat16S2_S2_S2_fjLb0ELj1024ELj4ENS_18Kernel_traits_baseILj7168ES2_S2_S2_S2_fjLj1024EEEEELb0ELb0EEEvNS_9BwdParamsE,"ax",@progbits
	.align	128
        .global         _ZN10layer_norm22ln_bwd_finalize_kernelINS_22Kernel_traits_finalizeILj7168E13__nv_bfloat16S2_S2_S2_fjLb0ELj1024ELj4ENS_18Kernel_traits_baseILj7168ES2_S2_S2_S2_fjLj1024EEEEELb0ELb0EEEvNS_9BwdParamsE
        .type           _ZN10layer_norm22ln_bwd_finalize_kernelINS_22Kernel_traits_finalizeILj7168E13__nv_bfloat16S2_S2_S2_fjLb0ELj1024ELj4ENS_18Kernel_traits_baseILj7168ES2_S2_S2_S2_fjLj1024EEEEELb0ELb0EEEvNS_9BwdParamsE,@function
        .size           _ZN10layer_norm22ln_bwd_finalize_kernelINS_22Kernel_traits_finalizeILj7168E13__nv_bfloat16S2_S2_S2_fjLb0ELj1024ELj4ENS_18Kernel_traits_baseILj7168ES2_S2_S2_S2_fjLj1024EEEEELb0ELb0EEEvNS_9BwdParamsE,(.L_x_4498 - _ZN10layer_norm22ln_bwd_finalize_kernelINS_22Kernel_traits_finalizeILj7168E13__nv_bfloat16S2_S2_S2_fjLb0ELj1024ELj4ENS_18Kernel_traits_baseILj7168ES2_S2_S2_S2_fjLj1024EEEEELb0ELb0EEEvNS_9BwdParamsE)
        .other          _ZN10layer_norm22ln_bwd_finalize_kernelINS_22Kernel_traits_finalizeILj7168E13__nv_bfloat16S2_S2_S2_fjLb0ELj1024ELj4ENS_18Kernel_traits_baseILj7168ES2_S2_S2_S2_fjLj1024EEEEELb0ELb0EEEvNS_9BwdParamsE,@"STO_CUDA_ENTRY STV_DEFAULT"
_ZN10layer_norm22ln_bwd_finalize_kernelINS_22Kernel_traits_finalizeILj7168E13__nv_bfloat16S2_S2_S2_fjLb0ELj1024ELj4ENS_18Kernel_traits_baseILj7168ES2_S2_S2_S2_fjLj1024EEEEELb0ELb0EEEvNS_9BwdParamsE:
.text._ZN10layer_norm22ln_bwd_finalize_kernelINS_22Kernel_traits_finalizeILj7168E13__nv_bfloat16S2_S2_S2_fjLb0ELj1024ELj4ENS_18Kernel_traits_baseILj7168ES2_S2_S2_S2_fjLj1024EEEEELb0ELb0EEEvNS_9BwdParamsE:
[----:B------:R-:W-:Y:S01]  /*0000*/  LDC R1, c[0x0][0x28] ;  /* 0x00000a00ff017b82 */ /* 0x000fe20000000800 */
[----:B------:R-:W0:Y:S01]  /*0010*/  S2R R0, SR_TID.X ;  /* 0x0000000000007919 */ /* 0x000e220000002100 */
[----:B------:R-:W1:Y:S01]  /*0020*/  S2R R6, SR_CTAID.X ;  /* 0x0000000000067919 */ /* 0x000e620000002500 */
[----:B0-----:R-:W-:Y:S02]  /*0030*/  LOP3.LUT R2, R0, 0x1f, RZ, 0xc0, !PT ;  /* 0x0000001f00027812 */ /* 0x001fe400078ec0ff */
[----:B-1----:R-:W-:-:S04]  /*0040*/  SHF.L.U32 R3, R6, 0x5, RZ ;  /* 0x0000000506037819 */ /* 0x002fc800000006ff */
[----:B------:R-:W-:-:S04]  /*0050*/  LOP3.LUT R3, R3, 0xffffffe0, R2, 0xe2, !PT ;  /* 0xffffffe003037812 */ /* 0x000fc800078ee202 */
[----:B------:R-:W-:-:S13]  /*0060*/  ISETP.GT.U32.AND P0, PT, R3, 0x1bff, PT ;  /* 0x00001bff0300780c */ /* 0x000fda0003f04070 */
[----:B------:R-:W-:Y:S05]  /*0070*/  @P0 EXIT ;  /* 0x000000000000094d */ /* 0x000fea0003800000 */
[----:B------:R-:W0:Y:S01]  /*0080*/  S2UR UR5, SR_CgaCtaId ;  /* 0x00000000000579c3 */ /* 0x000e220000008800 */
[--C-:B------:R-:W-:Y:S01]  /*0090*/  SHF.R.U32.HI R5, RZ, 0x5, R0.reuse ;  /* 0x00000005ff057819 */ /* 0x100fe20000011600 */
[----:B------:R-:W-:Y:S01]  /*00a0*/  UMOV UR4, 0x400 ;  /* 0x0000040000047882 */ /* 0x000fe20000000000 */
[----:B------:R-:W-:Y:S01]  /*00b0*/  LOP3.LUT R4, R0, 0x3fffffe0, RZ, 0xc0, !PT ;  /* 0x3fffffe000047812 */ /* 0x000fe200078ec0ff */
[----:B------:R-:W-:Y:S01]  /*00c0*/  ULDC.64 UR6, c[0x0][0x208] ;  /* 0x0000820000067ab9 */ /* 0x000fe20000000a00 */
[C---:B------:R-:W-:Y:S02]  /*00d0*/  LOP3.LUT R7, R5.reuse, 0x1f, R0, 0x78, !PT ;  /* 0x0000001f05077812 */ /* 0x040fe400078e7800 */
[----:B------:R-:W-:Y:S02]  /*00e0*/  SHF.L.U32 R6, R6, 0x4, RZ ;  /* 0x0000000406067819 */ /* 0x000fe400000006ff */
[----:B------:R-:W-:Y:S01]  /*00f0*/  IADD3 R8, R4, R7, RZ ;  /* 0x0000000704087210 */ /* 0x000fe20007ffe0ff */
[----:B------:R-:W-:Y:S01]  /*0100*/  IMAD R9, R2, 0x20, R7 ;  /* 0x0000002002097824 */ /* 0x000fe200078e0207 */
[----:B------:R-:W-:-:S02]  /*0110*/  ISETP.NE.AND P0, PT, R5, 0x1f, PT ;  /* 0x0000001f0500780c */ /* 0x000fc40003f05270 */
[----:B------:R-:W-:Y:S02]  /*0120*/  LOP3.LUT R11, R6, 0x7ffffff0, RZ, 0xc0, !PT ;  /* 0x7ffffff0060b7812 */ /* 0x000fe400078ec0ff */
[C---:B------:R-:W-:Y:S02]  /*0130*/  ISETP.GT.U32.OR P0, PT, R2.reuse, 0xf, P0 ;  /* 0x0000000f0200780c */ /* 0x040fe40000704470 */
[----:B------:R-:W-:Y:S01]  /*0140*/  IADD3 R4, R2, R11, RZ ;  /* 0x0000000b02047210 */ /* 0x000fe20007ffe0ff */
[----:B0-----:R-:W-:-:S06]  /*0150*/  ULEA UR4, UR5, UR4, 0x18 ;  /* 0x0000000405047291 */ /* 0x001fcc000f8ec03f */
[----:B------:R-:W-:Y:S02]  /*0160*/  LEA R7, R8, UR4, 0x2 ;  /* 0x0000000408077c11 */ /* 0x000fe4000f8e10ff */
[----:B------:R-:W-:Y:S02]  /*0170*/  LEA R6, R5, UR4, 0x2 ;  /* 0x0000000405067c11 */ /* 0x000fe4000f8e10ff */
[----:B------:R-:W-:-:S07]  /*0180*/  LEA R8, R9, UR4, 0x2 ;  /* 0x0000000409087c11 */ /* 0x000fce000f8e10ff */
.L_x_297:
[----:B0-2---:R-:W0:Y:S01]  /*0190*/  LDC R10, c[0x0][0x210] ;  /* 0x00008400ff0a7b82 */ /* 0x005e220000000800 */
[----:B------:R-:W-:Y:S01]  /*01a0*/  BSSY B0, `(.L_x_285) ;  /* 0x0000068000007945 */ /* 0x000fe20003800000 */
[----:B------:R-:W-:Y:S01]  /*01b0*/  HFMA2.MMA R22, -RZ, RZ, 0, 0 ;  /* 0x00000000ff167435 */ /* 0x000fe200000001ff */
[----:B------:R-:W-:-:S05]  /*01c0*/  MOV R11, RZ ;  /* 0x000000ff000b7202 */ /* 0x000fca0000000f00 */
[----:B-1----:R-:W1:Y:S01]  /*01d0*/  LDC R12, c[0x0][0x218] ;  /* 0x00008600ff0c7b82 */ /* 0x002e620000000800 */
[----:B0-----:R-:W-:-:S04]  /*01e0*/  ISETP.GE.U32.AND P1, PT, R5, R10, PT ;  /* 0x0000000a0500720c */ /* 0x001fc80003f26070 */
[----:B-1----:R-:W-:-:S13]  /*01f0*/  ISETP.GE.U32.OR P1, PT, R3, R12, P1 ;  /* 0x0000000c0300720c */ /* 0x002fda0000f26470 */
[----:B------:R-:W-:Y:S05]  /*0200*/  @P1 BRA `(.L_x_286) ;  /* 0x0000000400841947 */ /* 0x000fea0003800000 */
[----:B------:R-:W-:Y:S01]  /*0210*/  ISETP.GE.U32.AND P2, PT, R5, R10, PT ;  /* 0x0000000a0500720c */ /* 0x000fe20003f46070 */
[----:B------:R-:W-:-:S12]  /*0220*/  IMAD.MOV.U32 R21, RZ, RZ, R5 ;  /* 0x000000ffff157224 */ /* 0x000fd800078e0005 */
[----:B------:R-:W0:Y:S01]  /*0230*/  @P2 LDC.64 R16, c[0x0][0x2d0] ;  /* 0x0000b400ff102b82 */ /* 0x000e220000000a00 */
[----:B------:R-:W-:-:S07]  /*0240*/  @P2 IMAD R9, R21, R12, R3 ;  /* 0x0000000c15092224 */ /* 0x000fce00078e0203 */
[----:B------:R-:W1:Y:S01]  /*0250*/  @P2 LDC.64 R14, c[0x0][0x2d8] ;  /* 0x0000b600ff0e2b82 */ /* 0x000e620000000a00 */
[----:B0-----:R-:W-:-:S06]  /*0260*/  @P2 IMAD.WIDE.U32 R16, R9, 0x4, R16 ;  /* 0x0000000409102825 */ /* 0x001fcc00078e0010 */
[----:B------:R-:W2:Y:S01]  /*0270*/  @P2 LDG.E R16, desc[UR6][R16.64] ;  /* 0x0000000610102981 */ /* 0x000ea2000c1e1900 */
[----:B-1----:R-:W-:-:S06]  /*0280*/  @P2 IMAD.WIDE.U32 R14, R9, 0x4, R14 ;  /* 0x00000004090e2825 */ /* 0x002fcc00078e000e */
[----:B------:R-:W3:Y:S01]  /*0290*/  @P2 LDG.E R15, desc[UR6][R14.64] ;  /* 0x000000060e0f2981 */ /* 0x000ee2000c1e1900 */
[----:B------:R-:W-:-:S04]  /*02a0*/  @P2 IADD3 R21, R21, 0x20, RZ ;  /* 0x0000002015152810 */ /* 0x000fc80007ffe0ff */
[CC--:B------:R-:W-:Y:S02]  /*02b0*/  ISETP.GE.U32.AND P1, PT, R21.reuse, R10.reuse, PT ;  /* 0x0000000a1500720c */ /* 0x0c0fe40003f26070 */
[----:B------:R-:W-:-:S04]  /*02c0*/  IADD3 R9, -R21, R10, RZ ;  /* 0x0000000a15097210 */ /* 0x000fc80007ffe1ff */
[----:B------:R-:W-:Y:S01]  /*02d0*/  ISETP.LE.U32.OR P1, PT, R9, 0x60, P1 ;  /* 0x000000600900780c */ /* 0x000fe20000f23470 */
[----:B------:R-:W-:Y:S01]  /*02e0*/  IMAD.MOV.U32 R22, RZ, RZ, RZ ;  /* 0x000000ffff167224 */ /* 0x000fe200078e00ff */
[----:B------:R-:W-:Y:S01]  /*02f0*/  MOV R11, RZ ;  /* 0x000000ff000b7202 */ /* 0x000fe20000000f00 */
[----:B------:R-:W-:Y:S04]  /*0300*/  BSSY B1, `(.L_x_287) ;  /* 0x000002b000017945 */ /* 0x000fe80003800000 */
[----:B--2---:R-:W-:Y:S01]  /*0310*/  @P2 FADD.FTZ R11, R11, R16 ;  /* 0x000000100b0b2221 */ /* 0x004fe20000010000 */
[----:B---3--:R-:W-:Y:S01]  /*0320*/  @P2 FADD.FTZ R22, R22, R15 ;  /* 0x0000000f16162221 */ /* 0x008fe20000010000 */
[----:B------:R-:W-:-:S04]  /*0330*/  PLOP3.LUT P2, PT, P2, PT, PT, 0x8, 0x0 ;  /* 0x000000000000781c */ /* 0x000fc8000174e170 */
[----:B------:R-:W-:Y:S09]  /*0340*/  @P1 BRA `(.L_x_288) ;  /* 0x0000000000981947 */ /* 0x000ff20003800000 */
[----:B------:R-:W-:Y:S02]  /*0350*/  PLOP3.LUT P2, PT, PT, PT, PT, 0x8, 0x0 ;  /* 0x000000000000781c */ /* 0x000fe40003f4e170 */
[----:B------:R-:W-:-:S11]  /*0360*/  IADD3 R13, R10, -0x60, RZ ;  /* 0xffffffa00a0d7810 */ /* 0x000fd60007ffe0ff */
.L_x_289:
[----:B------:R-:W0:Y:S01]  /*0370*/  LDC.64 R18, c[0x0][0x2d0] ;  /* 0x0000b400ff127b82 */ /* 0x000e220000000a00 */
[C---:B------:R-:W-:Y:S01]  /*0380*/  IADD3 R25, R21.reuse, 0x20, RZ ;  /* 0x0000002015197810 */ /* 0x040fe20007ffe0ff */
[C---:B------:R-:W-:Y:S01]  /*0390*/  IMAD R23, R21.reuse, R12, R3 ;  /* 0x0000000c15177224 */ /* 0x040fe200078e0203 */
[----:B------:R-:W-:-:S03]  /*03a0*/  IADD3 R17, R21, 0x40, RZ ;  /* 0x0000004015117810 */ /* 0x000fc60007ffe0ff */
[-CC-:B------:R-:W-:Y:S02]  /*03b0*/  IMAD R25, R25, R12.reuse, R3.reuse ;  /* 0x0000000c19197224 */ /* 0x180fe400078e0203 */
[----:B------:R-:W1:Y:S01]  /*03c0*/  LDC.64 R14, c[0x0][0x2d8] ;  /* 0x0000b600ff0e7b82 */ /* 0x000e620000000a00 */
[----:B------:R-:W-:Y:S02]  /*03d0*/  IMAD R17, R17, R12, R3 ;  /* 0x0000000c11117224 */ /* 0x000fe400078e0203 */
[----:B------:R-:W-:Y:S02]  /*03e0*/  VIADD R16, R21, 0x60 ;  /* 0x0000006015107836 */ /* 0x000fe40000000000 */
[----:B0-----:R-:W-:-:S04]  /*03f0*/  IMAD.WIDE.U32 R26, R23, 0x4, R18 ;  /* 0x00000004171a7825 */ /* 0x001fc800078e0012 */
[--C-:B------:R-:W-:Y:S01]  /*0400*/  IMAD.WIDE.U32 R28, R25, 0x4, R18.reuse ;  /* 0x00000004191c7825 */ /* 0x100fe200078e0012 */
[----:B------:R0:W2:Y:S04]  /*0410*/  LDG.E R24, desc[UR6][R26.64] ;  /* 0x000000061a187981 */ /* 0x0000a8000c1e1900 */
[----:B------:R1:W3:Y:S01]  /*0420*/  LDG.E R9, desc[UR6][R28.64] ;  /* 0x000000061c097981 */ /* 0x0002e2000c1e1900 */
[----:B0-----:R-:W-:-:S04]  /*0430*/  IMAD.WIDE.U32 R26, R17, 0x4, R18 ;  /* 0x00000004111a7825 */ /* 0x001fc800078e0012 */
[--C-:B-1----:R-:W-:Y:S01]  /*0440*/  IMAD.WIDE.U32 R28, R23, 0x4, R14.reuse ;  /* 0x00000004171c7825 */ /* 0x102fe200078e000e */
[----:B------:R0:W4:Y:S04]  /*0450*/  LDG.E R20, desc[UR6][R26.64] ;  /* 0x000000061a147981 */ /* 0x000128000c1e1900 */
[----:B------:R-:W5:Y:S01]  /*0460*/  LDG.E R23, desc[UR6][R28.64] ;  /* 0x000000061c177981 */ /* 0x000f62000c1e1900 */
[----:B0-----:R-:W-:-:S04]  /*0470*/  IMAD.WIDE.U32 R26, R25, 0x4, R14 ;  /* 0x00000004191a7825 */ /* 0x001fc800078e000e */
[----:B------:R-:W-:Y:S02]  /*0480*/  IMAD R25, R16, R12, R3 ;  /* 0x0000000c10197224 */ /* 0x000fe400078e0203 */
[----:B------:R-:W-:Y:S01]  /*0490*/  IMAD.WIDE.U32 R16, R17, 0x4, R14 ;  /* 0x0000000411107825 */ /* 0x000fe200078e000e */
[----:B------:R-:W4:Y:S03]  /*04a0*/  LDG.E R26, desc[UR6][R26.64] ;  /* 0x000000061a1a7981 */ /* 0x000f26000c1e1900 */
[C---:B------:R-:W-:Y:S02]  /*04b0*/  IMAD.WIDE.U32 R18, R25.reuse, 0x4, R18 ;  /* 0x0000000419127825 */ /* 0x040fe400078e0012 */
[----:B------:R-:W4:Y:S02]  /*04c0*/  LDG.E R16, desc[UR6][R16.64] ;  /* 0x0000000610107981 */ /* 0x000f24000c1e1900 */
[----:B------:R-:W-:-:S02]  /*04d0*/  IMAD.WIDE.U32 R14, R25, 0x4, R14 ;  /* 0x00000004190e7825 */ /* 0x000fc400078e000e */
[----:B------:R-:W4:Y:S04]  /*04e0*/  LDG.E R18, desc[UR6][R18.64] ;  /* 0x0000000612127981 */ /* 0x000f28000c1e1900 */
[----:B------:R-:W4:Y:S01]  /*04f0*/  LDG.E R14, desc[UR6][R14.64] ;  /* 0x000000060e0e7981 */ /* 0x000f22000c1e1900 */
[----:B------:R-:W-:-:S04]  /*0500*/  IADD3 R21, R21, 0x80, RZ ;  /* 0x0000008015157810 */ /* 0x000fc80007ffe0ff */
[----:B------:R-:W-:Y:S01]  /*0510*/  ISETP.GE.U32.AND P1, PT, R21, R13, PT ;  /* 0x0000000d1500720c */ /* 0x000fe20003f26070 */
[----:B--2---:R-:W-:-:S04]  /*0520*/  FADD.FTZ R24, R24, R11 ;  /* 0x0000000b18187221 */ /* 0x004fc80000010000 */
[----:B---3--:R-:W-:Y:S01]  /*0530*/  FADD.FTZ R9, R24, R9 ;  /* 0x0000000918097221 */ /* 0x008fe20000010000 */
[----:B-----5:R-:W-:-:S03]  /*0540*/  FADD.FTZ R23, R23, R22 ;  /* 0x0000001617177221 */ /* 0x020fc60000010000 */
[----:B----4-:R-:W-:Y:S01]  /*0550*/  FADD.FTZ R9, R9, R20 ;  /* 0x0000001409097221 */ /* 0x010fe20000010000 */
[----:B------:R-:W-:-:S04]  /*0560*/  FADD.FTZ R23, R23, R26 ;  /* 0x0000001a17177221 */ /* 0x000fc80000010000 */
[----:B------:R-:W-:Y:S01]  /*0570*/  FADD.FTZ R23, R23, R16 ;  /* 0x0000001017177221 */ /* 0x000fe20000010000 */
[----:B------:R-:W-:-:S03]  /*0580*/  FADD.FTZ R11, R9, R18 ;  /* 0x00000012090b7221 */ /* 0x000fc60000010000 */
[----:B------:R-:W-:Y:S01]  /*0590*/  FADD.FTZ R22, R23, R14 ;  /* 0x0000000e17167221 */ /* 0x000fe20000010000 */
[----:B------:R-:W-:Y:S06]  /*05a0*/  @!P1 BRA `(.L_x_289) ;  /* 0xfffffffc00709947 */ /* 0x000fec000383ffff */
.L_x_288:
[----:B------:R-:W-:Y:S05]  /*05b0*/  BSYNC B1 ;  /* 0x0000000000017941 */ /* 0x000fea0003800000 */
.L_x_287:
[CC--:B------:R-:W-:Y:S01]  /*05c0*/  ISETP.GE.U32.AND P1, PT, R21.reuse, R10.reuse, PT ;  /* 0x0000000a1500720c */ /* 0x0c0fe20003f26070 */
[----:B------:R-:W-:Y:S01]  /*05d0*/  BSSY B1, `(.L_x_290) ;  /* 0x0000017000017945 */ /* 0x000fe20003800000 */
[----:B------:R-:W-:-:S04]  /*05e0*/  IADD3 R9, -R21, R10, RZ ;  /* 0x0000000a15097210 */ /* 0x000fc80007ffe1ff */
[----:B------:R-:W-:-:S13]  /*05f0*/  ISETP.LE.U32.OR P1, PT, R9, 0x20, P1 ;  /* 0x000000200900780c */ /* 0x000fda0000f23470 */
[----:B------:R-:W-:Y:S05]  /*0600*/  @P1 BRA `(.L_x_291) ;  /* 0x00000000004c1947 */ /* 0x000fea0003800000 */
[----:B------:R-:W0:Y:S01]  /*0610*/  LDC.64 R24, c[0x0][0x2d0] ;  /* 0x0000b400ff187b82 */ /* 0x000e220000000a00 */
[C---:B------:R-:W-:Y:S01]  /*0620*/  IMAD R15, R21.reuse, R12, R3 ;  /* 0x0000000c150f7224 */ /* 0x040fe200078e0203 */
[----:B------:R-:W-:-:S05]  /*0630*/  IADD3 R9, R21, 0x20, RZ ;  /* 0x0000002015097810 */ /* 0x000fca0007ffe0ff */
[----:B------:R-:W-:Y:S01]  /*0640*/  IMAD R9, R9, R12, R3 ;  /* 0x0000000c09097224 */ /* 0x000fe200078e0203 */
[----:B------:R-:W1:Y:S01]  /*0650*/  LDC.64 R16, c[0x0][0x2d8] ;  /* 0x0000b600ff107b82 */ /* 0x000e620000000a00 */
[----:B0-----:R-:W-:-:S04]  /*0660*/  IMAD.WIDE.U32 R18, R15, 0x4, R24 ;  /* 0x000000040f127825 */ /* 0x001fc800078e0018 */
[----:B------:R-:W-:Y:S02]  /*0670*/  IMAD.WIDE.U32 R24, R9, 0x4, R24 ;  /* 0x0000000409187825 */ /* 0x000fe400078e0018 */
[----:B------:R-:W2:Y:S02]  /*0680*/  LDG.E R18, desc[UR6][R18.64] ;  /* 0x0000000612127981 */ /* 0x000ea4000c1e1900 */
[--C-:B-1----:R-:W-:Y:S02]  /*0690*/  IMAD.WIDE.U32 R14, R15, 0x4, R16.reuse ;  /* 0x000000040f0e7825 */ /* 0x102fe400078e0010 */
[----:B------:R-:W3:Y:S02]  /*06a0*/  LDG.E R24, desc[UR6][R24.64] ;  /* 0x0000000618187981 */ /* 0x000ee4000c1e1900 */
[----:B------:R-:W-:Y:S02]  /*06b0*/  IMAD.WIDE.U32 R16, R9, 0x4, R16 ;  /* 0x0000000409107825 */ /* 0x000fe400078e0010 */
[----:B------:R-:W4:Y:S04]  /*06c0*/  LDG.E R15, desc[UR6][R14.64] ;  /* 0x000000060e0f7981 */ /* 0x000f28000c1e1900 */
[----:B------:R-:W5:Y:S01]  /*06d0*/  LDG.E R17, desc[UR6][R16.64] ;  /* 0x0000000610117981 */ /* 0x000f62000c1e1900 */
[----:B------:R-:W-:Y:S01]  /*06e0*/  PLOP3.LUT P2, PT, PT, PT, PT, 0x8, 0x0 ;  /* 0x000000000000781c */ /* 0x000fe20003f4e170 */
[----:B------:R-:W-:-:S02]  /*06f0*/  VIADD R21, R21, 0x40 ;  /* 0x0000004015157836 */ /* 0x000fc40000000000 */
[----:B--2---:R-:W-:-:S04]  /*0700*/  FADD.FTZ R11, R11, R18 ;  /* 0x000000120b0b7221 */ /* 0x004fc80000010000 */
[----:B---3--:R-:W-:Y:S01]  /*0710*/  FADD.FTZ R11, R11, R24 ;  /* 0x000000180b0b7221 */ /* 0x008fe20000010000 */
[----:B----4-:R-:W-:-:S04]  /*0720*/  FADD.FTZ R22, R22, R15 ;  /* 0x0000000f16167221 */ /* 0x010fc80000010000 */
[----:B-----5:R-:W-:-:S07]  /*0730*/  FADD.FTZ R22, R22, R17 ;  /* 0x0000001116167221 */ /* 0x020fce0000010000 */
.L_x_291:
[----:B------:R-:W-:Y:S05]  /*0740*/  BSYNC B1 ;  /* 0x0000000000017941 */ /* 0x000fea0003800000 */
.L_x_290:
[----:B------:R-:W-:Y:S01]  /*0750*/  ISETP.LT.U32.OR P2, PT, R21, R10, P2 ;  /* 0x0000000a1500720c */ /* 0x000fe20001741470 */
[----:B------:R-:W-:-:S12]  /*0760*/  BSSY B1, `(.L_x_286) ;  /* 0x000000b000017945 */ /* 0x000fd80003800000 */
[----:B------:R-:W-:Y:S05]  /*0770*/  @!P2 BRA `(.L_x_292) ;  /* 0x000000000024a947 */ /* 0x000fea0003800000 */
[----:B------:R-:W0:Y:S01]  /*0780*/  LDC.64 R16, c[0x0][0x2d0] ;  /* 0x0000b400ff107b82 */ /* 0x000e220000000a00 */
[----:B------:R-:W-:-:S07]  /*0790*/  IMAD R9, R21, R12, R3 ;  /* 0x0000000c15097224 */ /* 0x000fce00078e0203 */
[----:B------:R-:W1:Y:S01]  /*07a0*/  LDC.64 R14, c[0x0][0x2d8] ;  /* 0x0000b600ff0e7b82 */ /* 0x000e620000000a00 */
[----:B0-----:R-:W-:-:S06]  /*07b0*/  IMAD.WIDE.U32 R16, R9, 0x4, R16 ;  /* 0x0000000409107825 */ /* 0x001fcc00078e0010 */
[----:B------:R-:W2:Y:S01]  /*07c0*/  LDG.E R16, desc[UR6][R16.64] ;  /* 0x0000000610107981 */ /* 0x000ea2000c1e1900 */
[----:B-1----:R-:W-:-:S06]  /*07d0*/  IMAD.WIDE.U32 R14, R9, 0x4, R14 ;  /* 0x00000004090e7825 */ /* 0x002fcc00078e000e */
[----:B------:R-:W3:Y:S01]  /*07e0*/  LDG.E R15, desc[UR6][R14.64] ;  /* 0x000000060e0f7981 */ /* 0x000ee2000c1e1900 */
[----:B--2---:R-:W-:Y:S01]  /*07f0*/  FADD.FTZ R11, R11, R16 ;  /* 0x000000100b0b7221 */ /* 0x004fe20000010000 */
[----:B---3--:R-:W-:-:S07]  /*0800*/  FADD.FTZ R22, R22, R15 ;  /* 0x0000000f16167221 */ /* 0x008fce0000010000 */
.L_x_292:
[----:B------:R-:W-:Y:S05]  /*0810*/  BSYNC B1 ;  /* 0x0000000000017941 */ /* 0x000fea0003800000 */
.L_x_286:
[----:B------:R-:W-:Y:S05]  /*0820*/  BSYNC B0 ;  /* 0x0000000000007941 */ /* 0x000fea0003800000 */
.L_x_285:
[----:B------:R-:W-:Y:S01]  /*0830*/  ISETP.GT.U32.AND P1, PT, R0, 0x3ff, PT ;  /* 0x000003ff0000780c */ /* 0x000fe20003f24070 */
[----:B------:R0:W-:Y:S01]  /*0840*/  STS [R7], R22 ;  /* 0x0000001607007388 */ /* 0x0001e20000000800 */
[----:B------:R-:W-:Y:S05]  /*0850*/  WARPSYNC.ALL ;  /* 0x0000000000007948 */ /* 0x000fea0003800000 */
[----:B------:R0:W-:Y:S01]  /*0860*/  STS [R7+0x1000], R11 ;  /* 0x0010000b07007388 */ /* 0x0001e20000000800 */
[----:B------:R-:W-:Y:S06]  /*0870*/  BAR.SYNC.DEFER_BLOCKING 0x0 ;  /* 0x0000000000007b1d */ /* 0x000fec0000010000 */
[----:B------:R-:W-:Y:S05]  /*0880*/  @P1 BRA `(.L_x_293) ;  /* 0x00000000006c1947 */ /* 0x000fea0003800000 */
[----:B------:R1:W2:Y:S01]  /*0890*/  LDS R9, [R8] ;  /* 0x0000000008097984 */ /* 0x0002a20000000800 */
[----:B------:R-:W-:Y:S01]  /*08a0*/  UMOV UR5, 0xffffffff ;  /* 0xffffffff00057882 */ /* 0x000fe20000000000 */
[----:B------:R-:W-:Y:S02]  /*08b0*/  ISETP.NE.AND P1, PT, R2, RZ, PT ;  /* 0x000000ff0200720c */ /* 0x000fe40003f25270 */
[----:B------:R1:W3:Y:S01]  /*08c0*/  LDS R10, [R8+0x1000] ;  /* 0x00100000080a7984 */ /* 0x0002e20000000800 */
[----:B------:R-:W-:Y:S10]  /*08d0*/  BRA.DIV UR5, `(.L_x_294) ;  /* 0x0000000205b87947 */ /* 0x000ff4000b800000 */
[----:B0--3--:R-:W0:Y:S04]  /*08e0*/  SHFL.BFLY PT, R11, R10, 0x1, 0x1f ;  /* 0x0c201f000a0b7f89 */ /* 0x009e2800000e0000 */
[----:B--2---:R-:W2:Y:S01]  /*08f0*/  SHFL.BFLY PT, R14, R9, 0x1, 0x1f ;  /* 0x0c201f00090e7f89 */ /* 0x004ea200000e0000 */
[----:B0-----:R-:W-:Y:S01]  /*0900*/  FADD.FTZ R11, R10, R11 ;  /* 0x0000000b0a0b7221 */ /* 0x001fe20000010000 */
[----:B--2---:R-:W-:-:S04]  /*0910*/  FADD.FTZ R15, R9, R14 ;  /* 0x0000000e090f7221 */ /* 0x004fc80000010000 */
[----:B------:R-:W0:Y:S04]  /*0920*/  SHFL.BFLY PT, R14, R11, 0x2, 0x1f ;  /* 0x0c401f000b0e7f89 */ /* 0x000e2800000e0000 */
[----:B------:R-:W2:Y:S01]  /*0930*/  SHFL.BFLY PT, R16, R15, 0x2, 0x1f ;  /* 0x0c401f000f107f89 */ /* 0x000ea200000e0000 */
        /* <DEDUP_REMOVED lines=10> */
[----:B------:R0:W2:Y:S04]  /*09e0*/  SHFL.BFLY PT, R11, R10, 0x10, 0x1f ;  /* 0x0e001f000a0b7f89 */ /* 0x0000a800000e0000 */
[----:B------:R0:W3:Y:S02]  /*09f0*/  SHFL.BFLY PT, R9, R18, 0x10, 0x1f ;  /* 0x0e001f0012097f89 */ /* 0x0000e400000e0000 */
.L_x_308:
[----:B---3--:R-:W-:Y:S01]  /*0a00*/  FADD.FTZ R9, R18, R9 ;  /* 0x0000000912097221 */ /* 0x008fe20000010000 */
[----:B--2---:R-:W-:-:S04]  /*0a10*/  FADD.FTZ R11, R10, R11 ;  /* 0x0000000b0a0b7221 */ /* 0x004fc80000010000 */
[----:B------:R2:W-:Y:S04]  /*0a20*/  @!P1 STS [R6+0x2000], R9 ;  /* 0x0020000906009388 */ /* 0x0005e80000000800 */
[----:B------:R2:W-:Y:S02]  /*0a30*/  @!P1 STS [R6+0x2080], R11 ;  /* 0x0020800b06009388 */ /* 0x0005e40000000800 */
.L_x_293:
[----:B--2---:R-:W-:Y:S01]  /*0a40*/  SHF.L.U32 R9, R4, 0x1, RZ ;  /* 0x0000000104097819 */ /* 0x004fe200000006ff */
[----:B------:R-:W-:Y:S05]  /*0a50*/  WARPSYNC.ALL ;  /* 0x0000000000007948 */ /* 0x000fea0003800000 */
[----:B------:R-:W-:Y:S01]  /*0a60*/  BAR.SYNC.DEFER_BLOCKING 0x0 ;  /* 0x0000000000007b1d */ /* 0x000fe20000010000 */
[----:B------:R-:W-:-:S05]  /*0a70*/  ISETP.GE.U32.OR P1, PT, R9, R12, P0 ;  /* 0x0000000c0900720c */ /* 0x000fca0000726470 */
[----:B------:R-:W-:Y:S08]  /*0a80*/  BSSY B0, `(.L_x_295) ;  /* 0x000000e000007945 */ /* 0x000ff00003800000 */
[----:B------:R-:W-:Y:S05]  /*0a90*/  @P1 BRA `(.L_x_296) ;  /* 0x0000000000301947 */ /* 0x000fea0003800000 */
[----:B------:R-:W-:Y:S01]  /*0aa0*/  SHF.L.U32 R9, R0, 0x3, RZ ;  /* 0x0000000300097819 */ /* 0x000fe200000006ff */
[----:B------:R-:W2:Y:S03]  /*0ab0*/  LDC.64 R12, c[0x0][0x318] ;  /* 0x0000c600ff0c7b82 */ /* 0x000ea60000000a00 */
[----:B------:R-:W-:-:S05]  /*0ac0*/  LOP3.LUT R9, R9, 0xf8, RZ, 0xc0, !PT ;  /* 0x000000f809097812 */ /* 0x000fca00078ec0ff */
[----:B------:R-:W3:Y:S01]  /*0ad0*/  LDS.64 R14, [R9+UR4+0x2000] ;  /* 0x00200004090e7984 */ /* 0x000ee20008000a00 */
[----:B0-----:R-:W0:Y:S03]  /*0ae0*/  LDC.64 R10, c[0x0][0x310] ;  /* 0x0000c400ff0a7b82 */ /* 0x001e260000000a00 */
[----:B------:R-:W4:Y:S01]  /*0af0*/  LDS.64 R16, [R9+UR4+0x2080] ;  /* 0x0020800409107984 */ /* 0x000f220008000a00 */
[----:B--2---:R-:W-:-:S04]  /*0b00*/  IMAD.WIDE.U32 R12, R4, 0x4, R12 ;  /* 0x00000004040c7825 */ /* 0x004fc800078e000c */
[----:B0-----:R-:W-:Y:S01]  /*0b10*/  IMAD.WIDE.U32 R10, R4, 0x4, R10 ;  /* 0x00000004040a7825 */ /* 0x001fe200078e000a */
[----:B---3--:R-:W-:Y:S02]  /*0b20*/  F2FP.BF16.F32.PACK_AB R15, R15, R14 ;  /* 0x0000000e0f0f723e */ /* 0x008fe400000010ff */
[----:B----4-:R-:W-:-:S03]  /*0b30*/  F2FP.BF16.F32.PACK_AB R17, R17, R16 ;  /* 0x000000101111723e */ /* 0x010fc600000010ff */
[----:B------:R2:W-:Y:S04]  /*0b40*/  STG.E desc[UR6][R12.64], R15 ;  /* 0x0000000f0c007986 */ /* 0x0005e8000c101906 */
[----:B------:R2:W-:Y:S02]  /*0b50*/  STG.E desc[UR6][R10.64], R17 ;  /* 0x000000110a007986 */ /* 0x0005e4000c101906 */
.L_x_296:
[----:B------:R-:W-:Y:S05]  /*0b60*/  BSYNC B0 ;  /* 0x0000000000007941 */ /* 0x000fea0003800000 */
.L_x_295:
[C---:B------:R-:W-:Y:S01]  /*0b70*/  ISETP.GT.U32.AND P1, PT, R3.reuse, -0x1c01, PT ;  /* 0xffffe3ff0300780c */ /* 0x040fe20003f24070 */
[----:B------:R-:W-:Y:S01]  /*0b80*/  VIADD R4, R4, 0xe00 ;  /* 0x00000e0004047836 */ /* 0x000fe20000000000 */
[----:B------:R-:W-:-:S11]  /*0b90*/  IADD3 R3, R3, 0x1c00, RZ ;  /* 0x00001c0003037810 */ /* 0x000fd60007ffe0ff */
[----:B------:R-:W-:Y:S05]  /*0ba0*/  @P1 BRA `(.L_x_297) ;  /* 0xfffffff400781947 */ /* 0x000fea000383ffff */
[----:B------:R-:W-:Y:S05]  /*0bb0*/  EXIT ;  /* 0x000000000000794d */ /* 0x000fea0003800000 */
.L_x_294:
[----:B------:R-:W-:Y:S01]  /*0bc0*/  HFMA2.MMA R21, -RZ, RZ, 0, 5.9604644775390625e-08 ;  /* 0x00000001ff157435 */ /* 0x000fe200000001ff */
[----:B0--3--:R-:W-:Y:S01]  /*0bd0*/  MOV R22, R10 ;  /* 0x0000000a00167202 */ /* 0x009fe20000000f00 */
[----:B------:R-:W-:Y:S01]  /*0be0*/  IMAD.MOV.U32 R19, RZ, RZ, -0x1 ;  /* 0xffffffffff137424 */ /* 0x000fe200078e00ff */
[----:B------:R-:W-:-:S08]  /*0bf0*/  MOV R24, 0x1f ;  /* 0x0000001f00187802 */ /* 0x000fd00000000f00 */
[----:B-12---:R-:W-:Y:S05]  /*0c00*/  WARPSYNC.COLLECTIVE R19, `(.L_x_298) ;  /* 0x0000000013087348 */ /* 0x006fea0003c00000 */
[----:B------:R0:W3:Y:S02]  /*0c10*/  SHFL.BFLY P2, R20, R22, R21, R24 ;  /* 0x0c00001516147389 */ /* 0x0000e40000040018 */
[----:B0123--:R-:W-:Y:S01]  /*0c20*/  ENDCOLLECTIVE ;  /* 0x000000000000791b */ /* 0x00ffe20003800000 */
.L_x_298:
[----:B------:R-:W-:Y:S01]  /*0c30*/  HFMA2.MMA R21, -RZ, RZ, 0, 1.1920928955078125e-07 ;  /* 0x00000002ff157435 */ /* 0x000fe200000001ff */
[----:B------:R-:W-:-:S05]  /*0c40*/  MOV R11, R20 ;  /* 0x00000014000b7202 */ /* 0x000fca0000000f00 */
[----:B------:R-:W-:-:S05]  /*0c50*/  FADD.FTZ R11, R10, R11 ;  /* 0x0000000b0a0b7221 */ /* 0x000fca0000010000 */
[----:B------:R-:W-:-:S07]  /*0c60*/  MOV R22, R11 ;  /* 0x0000000b00167202 */ /* 0x000fce0000000f00 */
[----:B------:R-:W-:Y:S05]  /*0c70*/  WARPSYNC.COLLECTIVE R19, `(.L_x_299) ;  /* 0x0000000013087348 */ /* 0x000fea0003c00000 */
[----:B------:R0:W1:Y:S02]  /*0c80*/  SHFL.BFLY P2, R20, R22, R21, R24 ;  /* 0x0c00001516147389 */ /* 0x0000640000040018 */
[----:B01----:R-:W-:Y:S01]  /*0c90*/  ENDCOLLECTIVE ;  /* 0x000000000000791b */ /* 0x003fe20003800000 */
.L_x_299:
[----:B------:R-:W-:Y:S01]  /*0ca0*/  HFMA2.MMA R21, -RZ, RZ, 0, 2.384185791015625e-07 ;  /* 0x00000004ff157435 */ /* 0x000fe200000001ff */
[----:B------:R-:W-:-:S04]  /*0cb0*/  IMAD.MOV.U32 R14, RZ, RZ, R20 ;  /* 0x000000ffff0e7224 */ /* 0x000fc800078e0014 */
[----:B------:R-:W-:-:S05]  /*0cc0*/  FADD.FTZ R14, R11, R14 ;  /* 0x0000000e0b0e7221 */ /* 0x000fca0000010000 */
[----:B------:R-:W-:-:S07]  /*0cd0*/  MOV R22, R14 ;  /* 0x0000000e00167202 */ /* 0x000fce0000000f00 */
[----:B------:R-:W-:Y:S05]  /*0ce0*/  WARPSYNC.COLLECTIVE R19, `(.L_x_300) ;  /* 0x0000000013087348 */ /* 0x000fea0003c00000 */
[----:B------:R0:W1:Y:S02]  /*0cf0*/  SHFL.BFLY P2, R20, R22, R21, R24 ;  /* 0x0c00001516147389 */ /* 0x0000640000040018 */
[----:B01----:R-:W-:Y:S01]  /*0d00*/  ENDCOLLECTIVE ;  /* 0x000000000000791b */ /* 0x003fe20003800000 */
.L_x_300:
[----:B------:R-:W-:Y:S01]  /*0d10*/  HFMA2.MMA R21, -RZ, RZ, 0, 4.76837158203125e-07 ;  /* 0x00000008ff157435 */ /* 0x000fe200000001ff */
[----:B------:R-:W-:-:S05]  /*0d20*/  MOV R13, R20 ;  /* 0x00000014000d7202 */ /* 0x000fca0000000f00 */
[----:B------:R-:W-:-:S04]  /*0d30*/  FADD.FTZ R13, R14, R13 ;  /* 0x0000000d0e0d7221 */ /* 0x000fc80000010000 */
[----:B------:R-:W-:-:S07]  /*0d40*/  IMAD.MOV.U32 R22, RZ, RZ, R13 ;  /* 0x000000ffff167224 */ /* 0x000fce00078e000d */
[----:B------:R-:W-:Y:S05]  /*0d50*/  WARPSYNC.COLLECTIVE R19, `(.L_x_301) ;  /* 0x0000000013087348 */ /* 0x000fea0003c00000 */
[----:B------:R0:W1:Y:S02]  /*0d60*/  SHFL.BFLY P2, R20, R22, R21, R24 ;  /* 0x0c00001516147389 */ /* 0x0000640000040018 */
[----:B01----:R-:W-:Y:S01]  /*0d70*/  ENDCOLLECTIVE ;  /* 0x000000000000791b */ /* 0x003fe20003800000 */
.L_x_301:
[----:B------:R-:W-:Y:S01]  /*0d80*/  IMAD.MOV.U32 R21, RZ, RZ, 0x10 ;  /* 0x00000010ff157424 */ /* 0x000fe200078e00ff */
[----:B------:R-:W-:-:S05]  /*0d90*/  MOV R10, R20 ;  /* 0x00000014000a7202 */ /* 0x000fca0000000f00 */
[----:B------:R-:W-:-:S05]  /*0da0*/  FADD.FTZ R10, R13, R10 ;  /* 0x0000000a0d0a7221 */ /* 0x000fca0000010000 */
[----:B------:R-:W-:-:S07]  /*0db0*/  MOV R22, R10 ;  /* 0x0000000a00167202 */ /* 0x000fce0000000f00 */
[----:B------:R-:W-:Y:S05]  /*0dc0*/  WARPSYNC.COLLECTIVE R19, `(.L_x_302) ;  /* 0x0000000013087348 */ /* 0x000fea0003c00000 */
[----:B------:R0:W1:Y:S02]  /*0dd0*/  SHFL.BFLY P2, R20, R22, R21, R24 ;  /* 0x0c00001516147389 */ /* 0x0000640000040018 */
[----:B01----:R-:W-:Y:S01]  /*0de0*/  ENDCOLLECTIVE ;  /* 0x000000000000791b */ /* 0x003fe20003800000 */
.L_x_302:
[----:B------:R-:W-:Y:S01]  /*0df0*/  HFMA2.MMA R21, -RZ, RZ, 0, 5.9604644775390625e-08 ;  /* 0x00000001ff157435 */ /* 0x000fe200000001ff */
[----:B------:R-:W-:Y:S02]  /*0e00*/  MOV R22, R9 ;  /* 0x0000000900167202 */ /* 0x000fe40000000f00 */
[----:B------:R-:W-:-:S08]  /*0e10*/  MOV R11, R20 ;  /* 0x00000014000b7202 */ /* 0x000fd00000000f00 */
[----:B------:R-:W-:Y:S05]  /*0e20*/  WARPSYNC.COLLECTIVE R19, `(.L_x_303) ;  /* 0x0000000013087348 */ /* 0x000fea0003c00000 */
[----:B------:R0:W1:Y:S02]  /*0e30*/  SHFL.BFLY P2, R20, R22, R21, R24 ;  /* 0x0c00001516147389 */ /* 0x0000640000040018 */
[----:B01----:R-:W-:Y:S01]  /*0e40*/  ENDCOLLECTIVE ;  /* 0x000000000000791b */ /* 0x003fe20003800000 */
.L_x_303:
[----:B------:R-:W-:Y:S01]  /*0e50*/  HFMA2.MMA R21, -RZ, RZ, 0, 1.1920928955078125e-07 ;  /* 0x00000002ff157435 */ /* 0x000fe200000001ff */
[----:B------:R-:W-:-:S04]  /*0e60*/  IMAD.MOV.U32 R14, RZ, RZ, R20 ;  /* 0x000000ffff0e7224 */ /* 0x000fc800078e0014 */
[----:B------:R-:W-:-:S05]  /*0e70*/  FADD.FTZ R15, R9, R14 ;  /* 0x0000000e090f7221 */ /* 0x000fca0000010000 */
[----:B------:R-:W-:-:S07]  /*0e80*/  MOV R22, R15 ;  /* 0x0000000f00167202 */ /* 0x000fce0000000f00 */
[----:B------:R-:W-:Y:S05]  /*0e90*/  WARPSYNC.COLLECTIVE R19, `(.L_x_304) ;  /* 0x0000000013087348 */ /* 0x000fea0003c00000 */
[----:B------:R0:W1:Y:S02]  /*0ea0*/  SHFL.BFLY P2, R20, R22, R21, R24 ;  /* 0x0c00001516147389 */ /* 0x0000640000040018 */
[----:B01----:R-:W-:Y:S01]  /*0eb0*/  ENDCOLLECTIVE ;  /* 0x000000000000791b */ /* 0x003fe20003800000 */
.L_x_304:
[----:B------:R-:W-:Y:S01]  /*0ec0*/  HFMA2.MMA R21, -RZ, RZ, 0, 2.384185791015625e-07 ;  /* 0x00000004ff157435 */ /* 0x000fe200000001ff */
[----:B------:R-:W-:-:S05]  /*0ed0*/  MOV R16, R20 ;  /* 0x0000001400107202 */ /* 0x000fca0000000f00 */
[----:B------:R-:W-:-:S04]  /*0ee0*/  FADD.FTZ R16, R15, R16 ;  /* 0x000000100f107221 */ /* 0x000fc80000010000 */
[----:B------:R-:W-:-:S07]  /*0ef0*/  IMAD.MOV.U32 R22, RZ, RZ, R16 ;  /* 0x000000ffff167224 */ /* 0x000fce00078e0010 */
[----:B------:R-:W-:Y:S05]  /*0f00*/  WARPSYNC.COLLECTIVE R19, `(.L_x_305) ;  /* 0x0000000013087348 */ /* 0x000fea0003c00000 */
[----:B------:R0:W1:Y:S02]  /*0f10*/  SHFL.BFLY P2, R20, R22, R21, R24 ;  /* 0x0c00001516147389 */ /* 0x0000640000040018 */
[----:B01----:R-:W-:Y:S01]  /*0f20*/  ENDCOLLECTIVE ;  /* 0x000000000000791b */ /* 0x003fe20003800000 */
.L_x_305:
[----:B------:R-:W-:Y:S01]  /*0f30*/  IMAD.MOV.U32 R21, RZ, RZ, 0x8 ;  /* 0x00000008ff157424 */ /* 0x000fe200078e00ff */
[----:B------:R-:W-:-:S05]  /*0f40*/  MOV R17, R20 ;  /* 0x0000001400117202 */ /* 0x000fca0000000f00 */
[----:B------:R-:W-:-:S05]  /*0f50*/  FADD.FTZ R17, R16, R17 ;  /* 0x0000001110117221 */ /* 0x000fca0000010000 */
[----:B------:R-:W-:-:S07]  /*0f60*/  MOV R22, R17 ;  /* 0x0000001100167202 */ /* 0x000fce0000000f00 */
[----:B------:R-:W-:Y:S05]  /*0f70*/  WARPSYNC.COLLECTIVE R19, `(.L_x_306) ;  /* 0x0000000013087348 */ /* 0x000fea0003c00000 */
[----:B------:R0:W1:Y:S02]  /*0f80*/  SHFL.BFLY P2, R20, R22, R21, R24 ;  /* 0x0c00001516147389 */ /* 0x0000640000040018 */
[----:B01----:R-:W-:Y:S01]  /*0f90*/  ENDCOLLECTIVE ;  /* 0x000000000000791b */ /* 0x003fe20003800000 */
.L_x_306:
[----:B------:R-:W-:Y:S01]  /*0fa0*/  HFMA2.MMA R21, -RZ, RZ, 0, 9.5367431640625e-07 ;  /* 0x00000010ff157435 */ /* 0x000fe200000001ff */
[----:B------:R-:W-:-:S05]  /*0fb0*/  MOV R18, R20 ;  /* 0x0000001400127202 */ /* 0x000fca0000000f00 */
[----:B------:R-:W-:-:S05]  /*0fc0*/  FADD.FTZ R18, R17, R18 ;  /* 0x0000001211127221 */ /* 0x000fca0000010000 */
[----:B------:R-:W-:-:S07]  /*0fd0*/  MOV R22, R18 ;  /* 0x0000001200167202 */ /* 0x000fce0000000f00 */
[----:B------:R-:W-:Y:S05]  /*0fe0*/  WARPSYNC.COLLECTIVE R19, `(.L_x_307) ;  /* 0x0000000013087348 */ /* 0x000fea0003c00000 */
[----:B------:R0:W1:Y:S02]  /*0ff0*/  SHFL.BFLY P2, R20, R22, R21, R24 ;  /* 0x0c00001516147389 */ /* 0x0000640000040018 */
[----:B01----:R-:W-:Y:S01]  /*1000*/  ENDCOLLECTIVE ;  /* 0x000000000000791b */ /* 0x003fe20003800000 */
.L_x_307:
[----:B------:R-:W-:Y:S01]  /*1010*/  MOV R9, R20 ;  /* 0x0000001400097202 */ /* 0x000fe20000000f00 */
[----:B------:R-:W-:Y:S06]  /*1020*/  BRA `(.L_x_308) ;  /* 0xfffffff800747947 */ /* 0x000fec000383ffff */
.L_x_309:
        /* <DEDUP_REMOVED lines=13> */
.L_x_4498:


//--------------------- .text._ZN10layer_norm40ln_parallel_residual_bwd_finalize_kernelINS_22Kernel_traits_finalizeILj7168E13__nv_bfloat16S2_S2_S2_fjLb0ELj1024ELj4ENS_18Kernel_traits_baseILj7168ES2_S2_S2_S2_fjLj1024EEEEELb0EEEvNS_9BwdParamsE --------------------------
	.section	.text._ZN10layer_norm40ln_parallel_residual_bwd_finalize_kernelINS_22Kernel_traits_finalizeILj7168E13__nv_bfloat16S2_S2_S2_fjLb0ELj1024ELj4ENS_18Kernel_traits_baseILj7168ES2_S2_S2_S2_fjLj1024EEEEELb0EEEvNS_9BwdParamsE,"ax",@progbits
	.align	128
        .global         _ZN10layer_norm40ln_parallel_residual_bwd_finalize_kernelINS_22Kernel_traits_finalizeILj7168E13__nv_bfloat16S2_S2_S2_fjLb0ELj1024ELj4ENS_18Kernel_traits_baseILj7168ES2_S2_S2_S2_fjLj1024EEEEELb0EEEvNS_9BwdParamsE
        .type           _ZN10layer_norm40ln_parallel_residual_bwd_finalize_kernelINS_22Kernel_traits_finalizeILj7168E13__nv_bfloat16S2_S2_S2_fjLb0ELj1024ELj4ENS_18Kernel_traits_baseILj7168ES2_S2_S2_S2_fjLj1024EEEEELb0EEEvNS_9BwdParamsE,@function
        .size           _ZN10layer_norm40ln_parallel_residual_bwd_finalize_kernelINS_22Kernel_traits_finalizeILj7168E13__nv_bfloat16S2_S2_S2_fjLb0ELj1024ELj4ENS_18Kernel_traits_baseILj7168ES2_S2_S2_S2_fjLj1024EEEEELb0EEEvNS_9BwdParamsE,(.L_x_4499 - _ZN10layer_norm40ln_parallel_residual_bwd_finalize_kernelINS_22Kernel_traits_finalizeILj7168E13__nv_bfloat16S2_S2_S2_fjLb0ELj1024ELj4ENS_18Kernel_traits_baseILj7168ES2_S2_S2_S2_fjLj1024EEEEELb0EEEvNS_9BwdParamsE)
        .other          _ZN10layer_norm40ln_parallel_residual_bwd_finalize_kernelINS_22Kernel_traits_finalizeILj7168E13__nv_bfloat16S2_S2_S2_fjLb0ELj1024ELj4ENS_18Kernel_traits_baseILj7168ES2_S2_S2_S2_fjLj1024EEEEELb0EEEvNS_9BwdParamsE,@"STO_CUDA_ENTRY STV_DEFAULT"
_ZN10layer_norm40ln_parallel_residual_bwd_finalize_kernelINS_22Kernel_traits_finalizeILj7168E13__nv_bfloat16S2_S2_S2_fjLb0ELj1024ELj4ENS_18Kernel_traits_baseILj7168ES2_S2_S2_S2_fjLj1024EEEEELb0EEEvNS_9BwdParamsE:
.text._ZN10layer_norm40ln_parallel_residual_bwd_finalize_kernelINS_22Kernel_traits_finalizeILj7168E13__nv_bfloat16S2_S2_S2_fjLb0ELj1024ELj4ENS_18Kernel_traits_baseILj7168ES2_S2_S2_S2_fjLj1024EEEEELb0EEEvNS_9BwdParamsE:
        /* <DEDUP_REMOVED lines=11> */
[----:B------:R-:W-:Y:S01]  /*00b0*/  SHF.L.U32 R7, R7, 0x4, RZ ;  /* 0x0000000407077819 */ /* 0x000fe200000006ff */
[----:B------:R-:W-:Y:S01]  /*00c0*/  ULDC.64 UR6, c[0x0][0x208] ;  /* 0x0000820000067ab9 */ /* 0x000fe20000000a00 */
[----:B------:R-:W-:Y:S02]  /*00d0*/  LOP3.LUT R5, R0, 0x3fffffe0, RZ, 0xc0, !PT ;  /* 0x3fffffe000057812 */ /* 0x000fe400078ec0ff */
[C---:B------:R-:W-:Y:S02]  /*00e0*/  LOP3.LUT R6, R3.reuse, 0x1f, R0, 0x78, !PT ;  /* 0x0000001f03067812 */ /* 0x040fe400078e7800 */
[----:B------:R-:W-:Y:S02]  /*00f0*/  ISETP.NE.AND P0, PT, R3, 0x1f, PT ;  /* 0x0000001f0300780c */ /* 0x000fe40003f05270 */
[----:B------:R-:W-:-:S02]  /*0100*/  LOP3.LUT R7, R7, 0x7ffffff0, RZ, 0xc0, !PT ;  /* 0x7ffffff007077812 */ /* 0x000fc400078ec0ff */
[----:B------:R-:W-:Y:S02]  /*0110*/  IADD3 R6, R5, R6, RZ ;  /* 0x0000000605067210 */ /* 0x000fe40007ffe0ff */
[C---:B------:R-:W-:Y:S02]  /*0120*/  ISETP.GT.U32.OR P0, PT, R2.reuse, 0xf, P0 ;  /* 0x0000000f0200780c */ /* 0x040fe40000704470 */
[----:B------:R-:W-:Y:S01]  /*0130*/  IADD3 R5, R2, R7, RZ ;  /* 0x0000000702057210 */ /* 0x000fe20007ffe0ff */
[----:B0-----:R-:W-:-:S06]  /*0140*/  ULEA UR4, UR5, UR4, 0x18 ;  /* 0x0000000405047291 */ /* 0x001fcc000f8ec03f */
[----:B------:R-:W-:-:S07]  /*0150*/  LEA R6, R6, UR4, 0x2 ;  /* 0x0000000406067c11 */ /* 0x000fce000f8e10ff */
.L_x_322:
[----:B01----:R-:W0:Y:S01]  /*0160*/  LDC R8, c[0x0][0x210] ;  /* 0x00008400ff087b82 */ /* 0x003e220000000800 */
[----:B------:R-:W-:Y:S01]  /*0170*/  BSSY B0, `(.L_x_310) ;  /* 0x00000a4000007945 */ /* 0x000fe20003800000 */
[----:B------:R-:W-:Y:S01]  /*0180*/  HFMA2.MMA R11, -RZ, RZ, 0, 0 ;  /* 0x00000000ff0b7435 */ /* 0x000fe200000001ff */
[----:B------:R-:W-:Y:S01]  /*0190*/  MOV R22, RZ ;  /* 0x000000ff00167202 */ /* 0x000fe20000000f00 */
[----:B------:R-:W-:Y:S01]  /*01a0*/  HFMA2.MMA R20, -RZ, RZ, 0, 0 ;  /* 0x00000000ff147435 */ /* 0x000fe200000001ff */
[----:B------:R-:W-:-:S03]  /*01b0*/  MOV R19, RZ ;  /* 0x000000ff00137202 */ /* 0x000fc60000000f00 */
[----:B------:R-:W1:Y:S01]  /*01c0*/  LDC R7, c[0x0][0x218] ;  /* 0x00008600ff077b82 */ /* 0x000e620000000800 */
[----:B0-----:R-:W-:-:S04]  /*01d0*/  ISETP.GE.U32.AND P1, PT, R3, R8, PT ;  /* 0x000000080300720c */ /* 0x001fc80003f26070 */
[----:B-1----:R-:W-:-:S13]  /*01e0*/  ISETP.GE.U32.OR P1, PT, R4, R7, P1 ;  /* 0x000000070400720c */ /* 0x002fda0000f26470 */
[----:B------:R-:W-:Y:S05]  /*01f0*/  @P1 BRA `(.L_x_311) ;  /* 0x00000008006c1947 */ /* 0x000fea0003800000 */
[----:B------:R-:W-:Y:S02]  /*0200*/  ISETP.GE.U32.AND P2, PT, R3, R8, PT ;  /* 0x000000080300720c */ /* 0x000fe40003f46070 */
[----:B------:R-:W-:-:S11]  /*0210*/  MOV R23, R3 ;  /* 0x0000000300177202 */ /* 0x000fd60000000f00 */
[----:B------:R-:W0:Y:S01]  /*0220*/  @P2 LDC.64 R10, c[0x0][0x2d0] ;  /* 0x0000b400ff0a2b82 */ /* 0x000e220000000a00 */
[----:B------:R-:W-:-:S07]  /*0230*/  @P2 IMAD R9, R23, R7, R4 ;  /* 0x0000000717092224 */ /* 0x000fce00078e0204 */
[----:B------:R-:W1:Y:S08]  /*0240*/  @P2 LDC.64 R14, c[0x0][0x2d8] ;  /* 0x0000b600ff0e2b82 */ /* 0x000e700000000a00 */
[----:B------:R-:W2:Y:S08]  /*0250*/  @P2 LDC.64 R16, c[0x0][0x2e0] ;  /* 0x0000b800ff102b82 */ /* 0x000eb00000000a00 */
[----:B------:R-:W3:Y:S01]  /*0260*/  @P2 LDC.64 R12, c[0x0][0x2e8] ;  /* 0x0000ba00ff0c2b82 */ /* 0x000ee20000000a00 */
[----:B0-----:R-:W-:-:S06]  /*0270*/  @P2 IMAD.WIDE.U32 R10, R9, 0x4, R10 ;  /* 0x00000004090a2825 */ /* 0x001fcc00078e000a */
[----:B------:R0:W4:Y:S01]  /*0280*/  @P2 LDG.E R10, desc[UR6][R10.64] ;  /* 0x000000060a0a2981 */ /* 0x000122000c1e1900 */
[----:B-1----:R-:W-:-:S06]  /*0290*/  @P2 IMAD.WIDE.U32 R14, R9, 0x4, R14 ;  /* 0x00000004090e2825 */ /* 0x002fcc00078e000e */
[----:B------:R-:W5:Y:S01]  /*02a0*/  @P2 LDG.E R15, desc[UR6][R14.64] ;  /* 0x000000060e0f2981 */ /* 0x000f62000c1e1900 */
[----:B--2---:R-:W-:-:S06]  /*02b0*/  @P2 IMAD.WIDE.U32 R16, R9, 0x4, R16 ;  /* 0x0000000409102825 */ /* 0x004fcc00078e0010 */
[----:B------:R-:W2:Y:S01]  /*02c0*/  @P2 LDG.E R17, desc[UR6][R16.64] ;  /* 0x0000000610112981 */ /* 0x000ea2000c1e1900 */
[----:B---3--:R-:W-:-:S06]  /*02d0*/  @P2 IMAD.WIDE.U32 R12, R9, 0x4, R12 ;  /* 0x00000004090c2825 */ /* 0x008fcc00078e000c */
[----:B------:R-:W3:Y:S01]  /*02e0*/  @P2 LDG.E R12, desc[UR6][R12.64] ;  /* 0x000000060c0c2981 */ /* 0x000ee2000c1e1900 */
[----:B------:R-:W-:-:S04]  /*02f0*/  @P2 IADD3 R23, R23, 0x20, RZ ;  /* 0x0000002017172810 */ /* 0x000fc80007ffe0ff */
[CC--:B------:R-:W-:Y:S02]  /*0300*/  ISETP.GE.U32.AND P1, PT, R23.reuse, R8.reuse, PT ;  /* 0x000000081700720c */ /* 0x0c0fe40003f26070 */
[----:B------:R-:W-:-:S04]  /*0310*/  IADD3 R9, -R23, R8, RZ ;  /* 0x0000000817097210 */ /* 0x000fc80007ffe1ff */
[----:B------:R-:W-:Y:S02]  /*0320*/  ISETP.LE.U32.OR P1, PT, R9, 0x60, P1 ;  /* 0x000000600900780c */ /* 0x000fe40000f23470 */
[----:B------:R-:W-:Y:S02]  /*0330*/  MOV R19, RZ ;  /* 0x000000ff00137202 */ /* 0x000fe40000000f00 */
[----:B------:R-:W-:Y:S02]  /*0340*/  MOV R20, RZ ;  /* 0x000000ff00147202 */ /* 0x000fe40000000f00 */
[----:B------:R-:W-:Y:S02]  /*0350*/  MOV R22, RZ ;  /* 0x000000ff00167202 */ /* 0x000fe40000000f00 */
[----:B0-----:R-:W-:Y:S01]  /*0360*/  MOV R11, RZ ;  /* 0x000000ff000b7202 */ /* 0x001fe20000000f00 */
[----:B------:R-:W-:Y:S01]  /*0370*/  BSSY B1, `(.L_x_312) ;  /* 0x0000047000017945 */ /* 0x000fe20003800000 */
[----:B----4-:R-:W-:Y:S01]  /*0380*/  @P2 FADD.FTZ R19, R19, R10 ;  /* 0x0000000a13132221 */ /* 0x010fe20000010000 */
[----:B-----5:R-:W-:Y:S01]  /*0390*/  @P2 FADD.FTZ R20, R20, R15 ;  /* 0x0000000f14142221 */ /* 0x020fe20000010000 */
[----:B--2---:R-:W-:Y:S01]  /*03a0*/  @P2 FADD.FTZ R22, R22, R17 ;  /* 0x0000001116162221 */ /* 0x004fe20000010000 */
[----:B---3--:R-:W-:Y:S01]  /*03b0*/  @P2 FADD.FTZ R11, R11, R12 ;  /* 0x0000000c0b0b2221 */ /* 0x008fe20000010000 */
[----:B------:R-:W-:Y:S01]  /*03c0*/  PLOP3.LUT P2, PT, P2, PT, PT, 0x8, 0x0 ;  /* 0x000000000000781c */ /* 0x000fe2000174e170 */
[----:B------:R-:W-:-:S12]  /*03d0*/  @P1 BRA `(.L_x_313) ;  /* 0x0000000400001947 */ /* 0x000fd80003800000 */
[----:B------:R-:W-:Y:S02]  /*03e0*/  PLOP3.LUT P2, PT, PT, PT, PT, 0x8, 0x0 ;  /* 0x000000000000781c */ /* 0x000fe40003f4e170 */
[----:B------:R-:W-:-:S11]  /*03f0*/  IADD3 R12, R8, -0x60, RZ ;  /* 0xffffffa0080c7810 */ /* 0x000fd60007ffe0ff */
.L_x_314:
[----:B------:R-:W0:Y:S01]  /*0400*/  LDC.64 R16, c[0x0][0x2d0] ;  /* 0x0000b400ff107b82 */ /* 0x000e220000000a00 */
[C---:B------:R-:W-:Y:S01]  /*0410*/  IADD3 R25, R23.reuse, 0x20, RZ ;  /* 0x0000002017197810 */ /* 0x040fe20007ffe0ff */
[C---:B------:R-:W-:Y:S01]  /*0420*/  IMAD R21, R23.reuse, R7, R4 ;  /* 0x0000000717157224 */ /* 0x040fe200078e0204 */
[----:B------:R-:W-:-:S03]  /*0430*/  IADD3 R9, R23, 0x40, RZ ;  /* 0x0000004017097810 */ /* 0x000fc60007ffe0ff */
[-CC-:B------:R-:W-:Y:S02]  /*0440*/  IMAD R25, R25, R7.reuse, R4.reuse ;  /* 0x0000000719197224 */ /* 0x180fe400078e0204 */
[----:B------:R-:W-:Y:S02]  /*0450*/  IMAD R9, R9, R7, R4 ;  /* 0x0000000709097224 */ /* 0x000fe400078e0204 */
[----:B0-----:R-:W-:-:S04]  /*0460*/  IMAD.WIDE.U32 R28, R21, 0x4, R16 ;  /* 0x00000004151c7825 */ /* 0x001fc800078e0010 */
[--C-:B------:R-:W-:Y:S01]  /*0470*/  IMAD.WIDE.U32 R14, R25, 0x4, R16.reuse ;  /* 0x00000004190e7825 */ /* 0x100fe200078e0010 */
[----:B------:R-:W2:Y:S03]  /*0480*/  LDG.E R24, desc[UR6][R28.64] ;  /* 0x000000061c187981 */ /* 0x000ea6000c1e1900 */
[----:B------:R-:W-:Y:S01]  /*0490*/  IMAD.WIDE.U32 R26, R9, 0x4, R16 ;  /* 0x00000004091a7825 */ /* 0x000fe200078e0010 */
[----:B------:R0:W3:Y:S04]  /*04a0*/  LDG.E R10, desc[UR6][R14.64] ;  /* 0x000000060e0a7981 */ /* 0x0000e8000c1e1900 */
[----:B------:R1:W4:Y:S01]  /*04b0*/  LDG.E R18, desc[UR6][R26.64] ;  /* 0x000000061a127981 */ /* 0x000322000c1e1900 */
[----:B0-----:R-:W0:Y:S02]  /*04c0*/  LDC.64 R14, c[0x0][0x2d8] ;  /* 0x0000b600ff0e7b82 */ /* 0x001e240000000a00 */
[----:B0-----:R-:W-:-:S06]  /*04d0*/  IMAD.WIDE.U32 R28, R21, 0x4, R14 ;  /* 0x00000004151c7825 */ /* 0x001fcc00078e000e */
[----:B------:R-:W5:Y:S01]  /*04e0*/  LDG.E R29, desc[UR6][R28.64] ;  /* 0x000000061c1d7981 */ /* 0x000f62000c1e1900 */
[----:B------:R-:W-:-:S05]  /*04f0*/  IADD3 R13, R23, 0x60, RZ ;  /* 0x00000060170d7810 */ /* 0x000fca0007ffe0ff */
[----:B-1----:R-:W-:-:S04]  /*0500*/  IMAD R27, R13, R7, R4 ;  /* 0x000000070d1b7224 */ /* 0x002fc800078e0204 */
[----:B------:R-:W-:-:S05]  /*0510*/  IMAD.WIDE.U32 R16, R27, 0x4, R16 ;  /* 0x000000041b107825 */ /* 0x000fca00078e0010 */
[----:B------:R0:W5:Y:S02]  /*0520*/  LDG.E R13, desc[UR6][R16.64] ;  /* 0x00000006100d7981 */ /* 0x000164000c1e1900 */
[----:B0-----:R-:W-:-:S04]  /*0530*/  IMAD.WIDE.U32 R16, R25, 0x4, R14 ;  /* 0x0000000419107825 */ /* 0x001fc800078e000e */
[----:B--2---:R-:W-:Y:S02]  /*0540*/  FADD.FTZ R19, R24, R19 ;  /* 0x0000001318137221 */ /* 0x004fe40000010000 */
[----:B------:R0:W2:Y:S02]  /*0550*/  LDG.E R24, desc[UR6][R16.64] ;  /* 0x0000000610187981 */ /* 0x0000a4000c1e1900 */
[----:B---3--:R-:W-:-:S04]  /*0560*/  FADD.FTZ R19, R19, R10 ;  /* 0x0000000a13137221 */ /* 0x008fc80000010000 */
[----:B----4-:R-:W-:Y:S01]  /*0570*/  FADD.FTZ R18, R19, R18 ;  /* 0x0000001213127221 */ /* 0x010fe20000010000 */
[----:B0-----:R-:W-:-:S05]  /*0580*/  IMAD.WIDE.U32 R16, R9, 0x4, R14 ;  /* 0x0000000409107825 */ /* 0x001fca00078e000e */
[----:B------:R0:W3:Y:S02]  /*0590*/  LDG.E R19, desc[UR6][R16.64] ;  /* 0x0000000610137981 */ /* 0x0000e4000c1e1900 */
[----:B0-----:R-:W0:Y:S01]  /*05a0*/  LDC.64 R16, c[0x0][0x2e0] ;  /* 0x0000b800ff107b82 */ /* 0x001e220000000a00 */
[----:B-----5:R-:W-:Y:S01]  /*05b0*/  FADD.FTZ R20, R29, R20 ;  /* 0x000000141d147221 */ /* 0x020fe20000010000 */
[----:B0-----:R-:W-:-:S05]  /*05c0*/  IMAD.WIDE.U32 R28, R21, 0x4, R16 ;  /* 0x00000004151c7825 */ /* 0x001fca00078e0010 */
[----:B------:R0:W4:Y:S02]  /*05d0*/  LDG.E R26, desc[UR6][R28.64] ;  /* 0x000000061c1a7981 */ /* 0x000124000c1e1900 */
[----:B0-----:R-:W-:-:S06]  /*05e0*/  IMAD.WIDE.U32 R28, R25, 0x4, R16 ;  /* 0x00000004191c7825 */ /* 0x001fcc00078e0010 */
[----:B------:R-:W5:Y:S01]  /*05f0*/  LDG.E R29, desc[UR6][R28.64] ;  /* 0x000000061c1d7981 */ /* 0x000f62000c1e1900 */
[----:B------:R-:W-:-:S05]  /*0600*/  IMAD.WIDE.U32 R14, R27, 0x4, R14 ;  /* 0x000000041b0e7825 */ /* 0x000fca00078e000e */
[----:B------:R0:W3:Y:S02]  /*0610*/  LDG.E R10, desc[UR6][R14.64] ;  /* 0x000000060e0a7981 */ /* 0x0000e4000c1e1900 */
[----:B0-----:R-:W-:-:S04]  /*0620*/  IMAD.WIDE.U32 R14, R9, 0x4, R16 ;  /* 0x00000004090e7825 */ /* 0x001fc800078e0010 */
[----:B------:R-:W-:-:S06]  /*0630*/  IMAD.WIDE.U32 R16, R27, 0x4, R16 ;  /* 0x000000041b107825 */ /* 0x000fcc00078e0010 */
[----:B------:R-:W3:Y:S01]  /*0640*/  LDG.E R16, desc[UR6][R16.64] ;  /* 0x0000000610107981 */ /* 0x000ee2000c1e1900 */
[----:B--2---:R-:W-:-:S03]  /*0650*/  FADD.FTZ R20, R20, R24 ;  /* 0x0000001814147221 */ /* 0x004fc60000010000 */
[----:B------:R0:W2:Y:S02]  /*0660*/  LDG.E R24, desc[UR6][R14.64] ;  /* 0x000000060e187981 */ /* 0x0000a4000c1e1900 */
[----:B0-----:R-:W0:Y:S01]  /*0670*/  LDC.64 R14, c[0x0][0x2e8] ;  /* 0x0000ba00ff0e7b82 */ /* 0x001e220000000a00 */
[----:B----4-:R-:W-:-:S04]  /*0680*/  FADD.FTZ R22, R26, R22 ;  /* 0x000000161a167221 */ /* 0x010fc80000010000 */
[----:B-----5:R-:W-:Y:S01]  /*0690*/  FADD.FTZ R22, R22, R29 ;  /* 0x0000001d16167221 */ /* 0x020fe20000010000 */
[----:B0-----:R-:W-:-:S05]  /*06a0*/  IMAD.WIDE.U32 R28, R21, 0x4, R14 ;  /* 0x00000004151c7825 */ /* 0x001fca00078e000e */
[----:B------:R0:W4:Y:S02]  /*06b0*/  LDG.E R26, desc[UR6][R28.64] ;  /* 0x000000061c1a7981 */ /* 0x000124000c1e1900 */
[----:B0-----:R-:W-:-:S05]  /*06c0*/  IMAD.WIDE.U32 R28, R25, 0x4, R14 ;  /* 0x00000004191c7825 */ /* 0x001fca00078e000e */
[----:B------:R0:W5:Y:S02]  /*06d0*/  LDG.E R21, desc[UR6][R28.64] ;  /* 0x000000061c157981 */ /* 0x000164000c1e1900 */
[----:B0-----:R-:W-:-:S04]  /*06e0*/  IMAD.WIDE.U32 R28, R9, 0x4, R14 ;  /* 0x00000004091c7825 */ /* 0x001fc800078e000e */
[----:B------:R-:W-:Y:S01]  /*06f0*/  IMAD.WIDE.U32 R14, R27, 0x4, R14 ;  /* 0x000000041b0e7825 */ /* 0x000fe200078e000e */
[----:B------:R-:W5:Y:S05]  /*0700*/  LDG.E R25, desc[UR6][R28.64] ;  /* 0x000000061c197981 */ /* 0x000f6a000c1e1900 */
[----:B------:R-:W5:Y:S01]  /*0710*/  LDG.E R14, desc[UR6][R14.64] ;  /* 0x000000060e0e7981 */ /* 0x000f62000c1e1900 */
[----:B------:R-:W-:-:S04]  /*0720*/  IADD3 R23, R23, 0x80, RZ ;  /* 0x0000008017177810 */ /* 0x000fc80007ffe0ff */
[----:B------:R-:W-:Y:S01]  /*0730*/  ISETP.GE.U32.AND P1, PT, R23, R12, PT ;  /* 0x0000000c1700720c */ /* 0x000fe20003f26070 */
[----:B---3--:R-:W-:Y:S01]  /*0740*/  FADD.FTZ R9, R20, R19 ;  /* 0x0000001314097221 */ /* 0x008fe20000010000 */
[----:B------:R-:W-:-:S03]  /*0750*/  FADD.FTZ R19, R18, R13 ;  /* 0x0000000d12137221 */ /* 0x000fc60000010000 */
[----:B------:R-:W-:Y:S01]  /*0760*/  FADD.FTZ R20, R9, R10 ;  /* 0x0000000a09147221 */ /* 0x000fe20000010000 */
[----:B----4-:R-:W-:Y:S01]  /*0770*/  FADD.FTZ R26, R26, R11 ;  /* 0x0000000b1a1a7221 */ /* 0x010fe20000010000 */
[----:B--2---:R-:W-:-:S04]  /*0780*/  FADD.FTZ R11, R22, R24 ;  /* 0x00000018160b7221 */ /* 0x004fc80000010000 */
[----:B------:R-:W-:Y:S01]  /*0790*/  FADD.FTZ R22, R11, R16 ;  /* 0x000000100b167221 */ /* 0x000fe20000010000 */
[----:B-----5:R-:W-:-:S04]  /*07a0*/  FADD.FTZ R21, R26, R21 ;  /* 0x000000151a157221 */ /* 0x020fc80000010000 */
[----:B------:R-:W-:-:S04]  /*07b0*/  FADD.FTZ R21, R21, R25 ;  /* 0x0000001915157221 */ /* 0x000fc80000010000 */
[----:B------:R-:W-:Y:S01]  /*07c0*/  FADD.FTZ R11, R21, R14 ;  /* 0x0000000e150b7221 */ /* 0x000fe20000010000 */
[----:B------:R-:W-:Y:S06]  /*07d0*/  @!P1 BRA `(.L_x_314) ;  /* 0xfffffffc00089947 */ /* 0x000fec000383ffff */
.L_x_313:
[----:B------:R-:W-:Y:S05]  /*07e0*/  BSYNC B1 ;  /* 0x0000000000017941 */ /* 0x000fea0003800000 */
.L_x_312:
[----:B------:R-:W-:Y:S01]  /*07f0*/  IMAD.IADD R9, R8, 0x1, -R23 ;  /* 0x0000000108097824 */ /* 0x000fe200078e0a17 */
[----:B------:R-:W-:Y:S01]  /*0800*/  ISETP.GE.U32.AND P1, PT, R23, R8, PT ;  /* 0x000000081700720c */ /* 0x000fe20003f26070 */
[----:B------:R-:W-:Y:S03]  /*0810*/  BSSY B1, `(.L_x_315) ;  /* 0x0000024000017945 */ /* 0x000fe60003800000 */
[----:B------:R-:W-:-:S13]  /*0820*/  ISETP.LE.U32.OR P1, PT, R9, 0x20, P1 ;  /* 0x000000200900780c */ /* 0x000fda0000f23470 */
[----:B------:R-:W-:Y:S05]  /*0830*/  @P1 BRA `(.L_x_316) ;  /* 0x0000000000841947 */ /* 0x000fea0003800000 */
[----:B------:R-:W0:Y:S01]  /*0840*/  LDC.64 R12, c[0x0][0x2d0] ;  /* 0x0000b400ff0c7b82 */ /* 0x000e220000000a00 */
[C---:B------:R-:W-:Y:S01]  /*0850*/  IADD3 R29, R23.reuse, 0x20, RZ ;  /* 0x00000020171d7810 */ /* 0x040fe20007ffe0ff */
[----:B------:R-:W-:-:S04]  /*0860*/  IMAD R18, R23, R7, R4 ;  /* 0x0000000717127224 */ /* 0x000fc800078e0204 */
[----:B------:R-:W-:Y:S02]  /*0870*/  IMAD R29, R29, R7, R4 ;  /* 0x000000071d1d7224 */ /* 0x000fe400078e0204 */
[----:B------:R-:W1:Y:S08]  /*0880*/  LDC.64 R16, c[0x0][0x2e0] ;  /* 0x0000b800ff107b82 */ /* 0x000e700000000a00 */
[----:B------:R-:W2:Y:S08]  /*0890*/  LDC.64 R24, c[0x0][0x2d8] ;  /* 0x0000b600ff187b82 */ /* 0x000eb00000000a00 */
[----:B------:R-:W3:Y:S01]  /*08a0*/  LDC.64 R14, c[0x0][0x2e8] ;  /* 0x0000ba00ff0e7b82 */ /* 0x000ee20000000a00 */
[----:B0-----:R-:W-:-:S04]  /*08b0*/  IMAD.WIDE.U32 R26, R18, 0x4, R12 ;  /* 0x00000004121a7825 */ /* 0x001fc800078e000c */
[----:B------:R-:W-:Y:S01]  /*08c0*/  IMAD.WIDE.U32 R12, R29, 0x4, R12 ;  /* 0x000000041d0c7825 */ /* 0x000fe200078e000c */
[----:B------:R2:W4:Y:S04]  /*08d0*/  LDG.E R10, desc[UR6][R26.64] ;  /* 0x000000061a0a7981 */ /* 0x000528000c1e1900 */
[----:B------:R1:W5:Y:S01]  /*08e0*/  LDG.E R9, desc[UR6][R12.64] ;  /* 0x000000060c097981 */ /* 0x000362000c1e1900 */
[----:B--2---:R-:W-:-:S04]  /*08f0*/  IMAD.WIDE.U32 R26, R18, 0x4, R24 ;  /* 0x00000004121a7825 */ /* 0x004fc800078e0018 */
[----:B-1----:R-:W-:Y:S02]  /*0900*/  IMAD.WIDE.U32 R12, R18, 0x4, R16 ;  /* 0x00000004120c7825 */ /* 0x002fe400078e0010 */
[----:B------:R-:W2:Y:S04]  /*0910*/  LDG.E R27, desc[UR6][R26.64] ;  /* 0x000000061a1b7981 */ /* 0x000ea8000c1e1900 */
[----:B------:R3:W2:Y:S01]  /*0920*/  LDG.E R21, desc[UR6][R12.64] ;  /* 0x000000060c157981 */ /* 0x0006a2000c1e1900 */
[----:B------:R-:W-:-:S04]  /*0930*/  IMAD.WIDE.U32 R24, R29, 0x4, R24 ;  /* 0x000000041d187825 */ /* 0x000fc800078e0018 */
[C---:B------:R-:W-:Y:S02]  /*0940*/  IMAD.WIDE.U32 R16, R29.reuse, 0x4, R16 ;  /* 0x000000041d107825 */ /* 0x040fe400078e0010 */
[----:B------:R-:W2:Y:S02]  /*0950*/  LDG.E R25, desc[UR6][R24.64] ;  /* 0x0000000618197981 */ /* 0x000ea4000c1e1900 */
[--C-:B---3--:R-:W-:Y:S02]  /*0960*/  IMAD.WIDE.U32 R12, R18, 0x4, R14.reuse ;  /* 0x00000004120c7825 */ /* 0x108fe400078e000e */
[----:B------:R-:W3:Y:S02]  /*0970*/  LDG.E R16, desc[UR6][R16.64] ;  /* 0x0000000610107981 */ /* 0x000ee4000c1e1900 */
[----:B------:R-:W-:Y:S02]  /*0980*/  IMAD.WIDE.U32 R14, R29, 0x4, R14 ;  /* 0x000000041d0e7825 */ /* 0x000fe400078e000e */
[----:B------:R-:W3:Y:S04]  /*0990*/  LDG.E R18, desc[UR6][R12.64] ;  /* 0x000000060c127981 */ /* 0x000ee8000c1e1900 */
[----:B------:R-:W3:Y:S01]  /*09a0*/  LDG.E R14, desc[UR6][R14.64] ;  /* 0x000000060e0e7981 */ /* 0x000ee2000c1e1900 */
[----:B------:R-:W-:-:S02]  /*09b0*/  PLOP3.LUT P2, PT, PT, PT, PT, 0x8, 0x0 ;  /* 0x000000000000781c */ /* 0x000fc40003f4e170 */
[----:B------:R-:W-:Y:S01]  /*09c0*/  IADD3 R23, R23, 0x40, RZ ;  /* 0x0000004017177810 */ /* 0x000fe20007ffe0ff */
[----:B----4-:R-:W-:-:S04]  /*09d0*/  FADD.FTZ R10, R19, R10 ;  /* 0x0000000a130a7221 */ /* 0x010fc80000010000 */
[----:B-----5:R-:W-:Y:S01]  /*09e0*/  FADD.FTZ R19, R10, R9 ;  /* 0x000000090a137221 */ /* 0x020fe20000010000 */
[----:B--2---:R-:W-:Y:S01]  /*09f0*/  FADD.FTZ R20, R20, R27 ;  /* 0x0000001b14147221 */ /* 0x004fe20000010000 */
[----:B------:R-:W-:-:S03]  /*0a00*/  FADD.FTZ R21, R22, R21 ;  /* 0x0000001516157221 */ /* 0x000fc60000010000 */
[----:B------:R-:W-:Y:S01]  /*0a10*/  FADD.FTZ R20, R20, R25 ;  /* 0x0000001914147221 */ /* 0x000fe20000010000 */
[----:B---3--:R-:W-:Y:S01]  /*0a20*/  FADD.FTZ R22, R21, R16 ;  /* 0x0000001015167221 */ /* 0x008fe20000010000 */
[----:B------:R-:W-:-:S04]  /*0a30*/  FADD.FTZ R11, R11, R18 ;  /* 0x000000120b0b7221 */ /* 0x000fc80000010000 */
[----:B------:R-:W-:-:S07]  /*0a40*/  FADD.FTZ R11, R11, R14 ;  /* 0x0000000e0b0b7221 */ /* 0x000fce0000010000 */
.L_x_316:
[----:B------:R-:W-:Y:S05]  /*0a50*/  BSYNC B1 ;  /* 0x0000000000017941 */ /* 0x000fea0003800000 */
.L_x_315:
[----:B------:R-:W-:Y:S01]  /*0a60*/  ISETP.LT.U32.OR P2, PT, R23, R8, P2 ;  /* 0x000000081700720c */ /* 0x000fe20001741470 */
[----:B------:R-:W-:-:S12]  /*0a70*/  BSSY B1, `(.L_x_311) ;  /* 0x0000013000017945 */ /* 0x000fd80003800000 */
[----:B------:R-:W-:Y:S05]  /*0a80*/  @!P2 BRA `(.L_x_317) ;  /* 0x000000000044a947 */ /* 0x000fea0003800000 */
[----:B------:R-:W0:Y:S01]  /*0a90*/  LDC.64 R16, c[0x0][0x2d0] ;  /* 0x0000b400ff107b82 */ /* 0x000e220000000a00 */
[----:B------:R-:W-:-:S07]  /*0aa0*/  IMAD R21, R23, R7, R4 ;  /* 0x0000000717157224 */ /* 0x000fce00078e0204 */
[----:B------:R-:W1:Y:S08]  /*0ab0*/  LDC.64 R14, c[0x0][0x2d8] ;  /* 0x0000b600ff0e7b82 */ /* 0x000e700000000a00 */
[----:B------:R-:W2:Y:S08]  /*0ac0*/  LDC.64 R8, c[0x0][0x2e0] ;  /* 0x0000b800ff087b82 */ /* 0x000eb00000000a00 */
[----:B------:R-:W3:Y:S01]  /*0ad0*/  LDC.64 R12, c[0x0][0x2e8] ;  /* 0x0000ba00ff0c7b82 */ /* 0x000ee20000000a00 */
[----:B0-----:R-:W-:-:S06]  /*0ae0*/  IMAD.WIDE.U32 R16, R21, 0x4, R16 ;  /* 0x0000000415107825 */ /* 0x001fcc00078e0010 */
[----:B------:R-:W4:Y:S01]  /*0af0*/  LDG.E R16, desc[UR6][R16.64] ;  /* 0x0000000610107981 */ /* 0x000f22000c1e1900 */
[----:B-1----:R-:W-:-:S06]  /*0b00*/  IMAD.WIDE.U32 R14, R21, 0x4, R14 ;  /* 0x00000004150e7825 */ /* 0x002fcc00078e000e */
[----:B------:R-:W5:Y:S01]  /*0b10*/  LDG.E R15, desc[UR6][R14.64] ;  /* 0x000000060e0f7981 */ /* 0x000f62000c1e1900 */
[----:B--2---:R-:W-:-:S06]  /*0b20*/  IMAD.WIDE.U32 R8, R21, 0x4, R8 ;  /* 0x0000000415087825 */ /* 0x004fcc00078e0008 */
[----:B------:R-:W2:Y:S01]  /*0b30*/  LDG.E R9, desc[UR6][R8.64] ;  /* 0x0000000608097981 */ /* 0x000ea2000c1e1900 */
[----:B---3--:R-:W-:-:S06]  /*0b40*/  IMAD.WIDE.U32 R12, R21, 0x4, R12 ;  /* 0x00000004150c7825 */ /* 0x008fcc00078e000c */
[----:B------:R-:W3:Y:S01]  /*0b50*/  LDG.E R12, desc[UR6][R12.64] ;  /* 0x000000060c0c7981 */ /* 0x000ee2000c1e1900 */
[----:B----4-:R-:W-:Y:S01]  /*0b60*/  FADD.FTZ R19, R19, R16 ;  /* 0x0000001013137221 */ /* 0x010fe20000010000 */
[----:B-----5:R-:W-:Y:S01]  /*0b70*/  FADD.FTZ R20, R20, R15 ;  /* 0x0000000f14147221 */ /* 0x020fe20000010000 */
[----:B--2---:R-:W-:Y:S01]  /*0b80*/  FADD.FTZ R22, R22, R9 ;  /* 0x0000000916167221 */ /* 0x004fe20000010000 */
[----:B---3--:R-:W-:-:S07]  /*0b90*/  FADD.FTZ R11, R11, R12 ;  /* 0x0000000c0b0b7221 */ /* 0x008fce0000010000 */
.L_x_317:
[----:B------:R-:W-:Y:S05]  /*0ba0*/  BSYNC B1 ;  /* 0x0000000000017941 */ /* 0x000fea0003800000 */
.L_x_311:
[----:B------:R-:W-:Y:S05]  /*0bb0*/  BSYNC B0 ;  /* 0x0000000000007941 */ /* 0x000fea0003800000 */
.L_x_310:
[----:B------:R-:W-:Y:S01]  /*0bc0*/  ISETP.GT.U32.AND P1, PT, R0, 0x3ff, PT ;  /* 0x000003ff0000780c */ /* 0x000fe20003f24070 */
[----:B------:R0:W-:Y:S01]  /*0bd0*/  STS [R6], R20 ;  /* 0x0000001406007388 */ /* 0x0001e20000000800 */
[----:B------:R-:W-:Y:S05]  /*0be0*/  WARPSYNC.ALL ;  /* 0x0000000000007948 */ /* 0x000fea0003800000 */
[----:B------:R0:W-:Y:S04]  /*0bf0*/  STS [R6+0x1000], R19 ;  /* 0x0010001306007388 */ /* 0x0001e80000000800 */
[----:B------:R0:W-:Y:S04]  /*0c00*/  STS [R6+0x2000], R11 ;  /* 0x0020000b06007388 */ /* 0x0001e80000000800 */
[----:B------:R0:W-:Y:S01]  /*0c10*/  STS [R6+0x3000], R22 ;  /* 0x0030001606007388 */ /* 0x0001e20000000800 */
[----:B------:R-:W-:Y:S06]  /*0c20*/  BAR.SYNC.DEFER_BLOCKING 0x0 ;  /* 0x0000000000007b1d */ /* 0x000fec0000010000 */
[----:B------:R-:W-:Y:S05]  /*0c30*/  @P1 BRA `(.L_x_318) ;  /* 0x0000000000e01947 */ /* 0x000fea0003800000 */
[----:B------:R-:W-:Y:S01]  /*0c40*/  LOP3.LUT R9, R3, 0x1f, R0, 0x78, !PT ;  /* 0x0000001f03097812 */ /* 0x000fe200078e7800 */
[----:B------:R-:W-:Y:S01]  /*0c50*/  UMOV UR5, 0xffffffff ;  /* 0xffffffff00057882 */ /* 0x000fe20000000000 */
[C---:B------:R-:W-:Y:S02]  /*0c60*/  ISETP.NE.AND P1, PT, R2.reuse, RZ, PT ;  /* 0x000000ff0200720c */ /* 0x040fe40003f25270 */
[----:B------:R-:W-:-:S04]  /*0c70*/  LEA R9, R2, R9, 0x5 ;  /* 0x0000000902097211 */ /* 0x000fc800078e28ff */
[----:B0-----:R-:W-:-:S05]  /*0c80*/  LEA R11, R9, UR4, 0x2 ;  /* 0x00000004090b7c11 */ /* 0x001fca000f8e10ff */
[----:B------:R0:W1:Y:S04]  /*0c90*/  LDS R15, [R11] ;  /* 0x000000000b0f7984 */ /* 0x0000680000000800 */
[----:B------:R0:W2:Y:S04]  /*0ca0*/  LDS R9, [R11+0x3000] ;  /* 0x003000000b097984 */ /* 0x0000a80000000800 */
[----:B------:R0:W3:Y:S04]  /*0cb0*/  LDS R8, [R11+0x2000] ;  /* 0x002000000b087984 */ /* 0x0000e80000000800 */
[----:B------:R0:W4:Y:S01]  /*0cc0*/  LDS R10, [R11+0x1000] ;  /* 0x001000000b0a7984 */ /* 0x0001220000000800 */
[----:B------:R-:W-:Y:S05]  /*0cd0*/  BRA.DIV UR5, `(.L_x_319) ;  /* 0x0000000605407947 */ /* 0x000fea000b800000 */
[----:B----4-:R-:W0:Y:S04]  /*0ce0*/  SHFL.BFLY PT, R17, R10, 0x1, 0x1f ;  /* 0x0c201f000a117f89 */ /* 0x010e2800000e0000 */
[----:B-1----:R-:W1:Y:S04]  /*0cf0*/  SHFL.BFLY PT, R16, R15, 0x1, 0x1f ;  /* 0x0c201f000f107f89 */ /* 0x002e6800000e0000 */
[----:B--2---:R-:W2:Y:S04]  /*0d00*/  SHFL.BFLY PT, R18, R9, 0x1, 0x1f ;  /* 0x0c201f0009127f89 */ /* 0x004ea800000e0000 */
[----:B---3--:R-:W3:Y:S01]  /*0d10*/  SHFL.BFLY PT, R19, R8, 0x1, 0x1f ;  /* 0x0c201f0008137f89 */ /* 0x008ee200000e0000 */
[----:B0-----:R-:W-:Y:S01]  /*0d20*/  FADD.FTZ R11, R10, R17 ;  /* 0x000000110a0b7221 */ /* 0x001fe20000010000 */
[----:B-1----:R-:W-:-:S04]  /*0d30*/  FADD.FTZ R16, R15, R16 ;  /* 0x000000100f107221 */ /* 0x002fc80000010000 */
[----:B------:R-:W0:Y:S01]  /*0d40*/  SHFL.BFLY PT, R17, R11, 0x2, 0x1f ;  /* 0x0c401f000b117f89 */ /* 0x000e2200000e0000 */
[----:B--2---:R-:W-:Y:S01]  /*0d50*/  FADD.FTZ R20, R9, R18 ;  /* 0x0000001209147221 */ /* 0x004fe20000010000 */
[----:B---3--:R-:W-:-:S04]  /*0d60*/  FADD.FTZ R23, R8, R19 ;  /* 0x0000001308177221 */ /* 0x008fc80000010000 */
[----:B------:R-:W1:Y:S04]  /*0d70*/  SHFL.BFLY PT, R21, R20, 0x2, 0x1f ;  /* 0x0c401f0014157f89 */ /* 0x000e6800000e0000 */
[----:B------:R-:W2:Y:S04]  /*0d80*/  SHFL.BFLY PT, R19, R16, 0x2, 0x1f ;  /* 0x0c401f0010137f89 */ /* 0x000ea800000e0000 */
[----:B------:R-:W3:Y:S01]  /*0d90*/  SHFL.BFLY PT, R22, R23, 0x2, 0x1f ;  /* 0x0c401f0017167f89 */ /* 0x000ee200000e0000 */
[----:B0-----:R-:W-:-:S05]  /*0da0*/  FADD.FTZ R10, R11, R17 ;  /* 0x000000110b0a7221 */ /* 0x001fca0000010000 */
[----:B------:R-:W0:Y:S01]  /*0db0*/  SHFL.BFLY PT, R17, R10, 0x4, 0x1f ;  /* 0x0c801f000a117f89 */ /* 0x000e2200000e0000 */
[----:B-1----:R-:W-:Y:S01]  /*0dc0*/  FADD.FTZ R9, R20, R21 ;  /* 0x0000001514097221 */ /* 0x002fe20000010000 */
        /* <DEDUP_REMOVED lines=14> */
[----:B------:R0:W4:Y:S01]  /*0eb0*/  SHFL.BFLY PT, R10, R11, 0x10, 0x1f ;  /* 0x0e001f000b0a7f89 */ /* 0x00012200000e0000 */
[----:B-1----:R-:W-:Y:S01]  /*0ec0*/  FADD.FTZ R18, R22, R23 ;  /* 0x0000001716127221 */ /* 0x002fe20000010000 */
[----:B--2---:R-:W-:-:S04]  /*0ed0*/  FADD.FTZ R16, R20, R21 ;  /* 0x0000001514107221 */ /* 0x004fc80000010000 */
[----:B------:R0:W1:Y:S01]  /*0ee0*/  SHFL.BFLY PT, R9, R18, 0x10, 0x1f ;  /* 0x0e001f0012097f89 */ /* 0x00006200000e0000 */
[----:B---3--:R-:W-:-:S03]  /*0ef0*/  FADD.FTZ R25, R24, R25 ;  /* 0x0000001918197221 */ /* 0x008fc60000010000 */
[----:B------:R0:W2:Y:S04]  /*0f00*/  SHFL.BFLY PT, R15, R16, 0x10, 0x1f ;  /* 0x0e001f00100f7f89 */ /* 0x0000a800000e0000 */
[----:B----4-:R0:W3:Y:S02]  /*0f10*/  SHFL.BFLY PT, R17, R25, 0x10, 0x1f ;  /* 0x0e001f0019117f89 */ /* 0x0100e400000e0000 */
.L_x_343:
[----:B------:R-:W-:Y:S01]  /*0f20*/  @!P1 SHF.R.U32.HI R8, RZ, 0x3, R0 ;  /* 0x00000003ff089819 */ /* 0x000fe20000011600 */
[----:B--2---:R-:W-:Y:S01]  /*0f30*/  FADD.FTZ R15, R16, R15 ;  /* 0x0000000f100f7221 */ /* 0x004fe20000010000 */
[----:B------:R-:W-:Y:S01]  /*0f40*/  FADD.FTZ R10, R11, R10 ;  /* 0x0000000a0b0a7221 */ /* 0x000fe20000010000 */
[----:B---3--:R-:W-:Y:S01]  /*0f50*/  FADD.FTZ R17, R25, R17 ;  /* 0x0000001119117221 */ /* 0x008fe20000010000 */
[----:B------:R-:W-:Y:S01]  /*0f60*/  @!P1 LOP3.LUT R8, R8, 0x1ffffffc, RZ, 0xc0, !PT ;  /* 0x1ffffffc08089812 */ /* 0x000fe200078ec0ff */
[----:B-1----:R-:W-:-:S04]  /*0f70*/  FADD.FTZ R9, R18, R9 ;  /* 0x0000000912097221 */ /* 0x002fc80000010000 */
[----:B------:R1:W-:Y:S04]  /*0f80*/  @!P1 STS [R8+UR4+0x4000], R15 ;  /* 0x0040000f08009988 */ /* 0x0003e80008000804 */
[----:B------:R1:W-:Y:S04]  /*0f90*/  @!P1 STS [R8+UR4+0x4080], R10 ;  /* 0x0040800a08009988 */ /* 0x0003e80008000804 */
[----:B------:R1:W-:Y:S04]  /*0fa0*/  @!P1 STS [R8+UR4+0x4100], R17 ;  /* 0x0041001108009988 */ /* 0x0003e80008000804 */
[----:B------:R1:W-:Y:S02]  /*0fb0*/  @!P1 STS [R8+UR4+0x4180], R9 ;  /* 0x0041800908009988 */ /* 0x0003e40008000804 */
.L_x_318:
[----:B-1----:R-:W-:Y:S01]  /*0fc0*/  SHF.L.U32 R8, R5, 0x1, RZ ;  /* 0x0000000105087819 */ /* 0x002fe200000006ff */
[----:B------:R-:W-:Y:S05]  /*0fd0*/  WARPSYNC.ALL ;  /* 0x0000000000007948 */ /* 0x000fea0003800000 */
[----:B------:R-:W-:Y:S01]  /*0fe0*/  BAR.SYNC.DEFER_BLOCKING 0x0 ;  /* 0x0000000000007b1d */ /* 0x000fe20000010000 */
[----:B------:R-:W-:-:S05]  /*0ff0*/  ISETP.GE.U32.OR P1, PT, R8, R7, P0 ;  /* 0x000000070800720c */ /* 0x000fca0000726470 */
[----:B------:R-:W-:Y:S08]  /*1000*/  BSSY B0, `(.L_x_320) ;  /* 0x0000018000007945 */ /* 0x000ff00003800000 */
[----:B------:R-:W-:Y:S05]  /*1010*/  @P1 BRA `(.L_x_321) ;  /* 0x0000000000581947 */ /* 0x000fea0003800000 */
[----:B------:R-:W-:Y:S01]  /*1020*/  SHF.L.U32 R7, R0, 0x3, RZ ;  /* 0x0000000300077819 */ /* 0x000fe200000006ff */
[----:B0-----:R-:W0:Y:S03]  /*1030*/  LDC.64 R20, c[0x0][0x318] ;  /* 0x0000c600ff147b82 */ /* 0x001e260000000a00 */
[----:B------:R-:W-:-:S05]  /*1040*/  LOP3.LUT R24, R7, 0xf8, RZ, 0xc0, !PT ;  /* 0x000000f807187812 */ /* 0x000fca00078ec0ff */
[----:B------:R-:W1:Y:S01]  /*1050*/  LDS.64 R22, [R24+UR4+0x4000] ;  /* 0x0040000418167984 */ /* 0x000e620008000a00 */
[----:B------:R-:W2:Y:S03]  /*1060*/  LDC.64 R12, c[0x0][0x310] ;  /* 0x0000c400ff0c7b82 */ /* 0x000ea60000000a00 */
[----:B------:R-:W3:Y:S04]  /*1070*/  LDS.64 R14, [R24+UR4+0x4080] ;  /* 0x00408004180e7984 */ /* 0x000ee80008000a00 */
[----:B------:R-:W4:Y:S01]  /*1080*/  LDS.64 R16, [R24+UR4+0x4100] ;  /* 0x0041000418107984 */ /* 0x000f220008000a00 */
[----:B------:R-:W5:Y:S03]  /*1090*/  LDC.64 R10, c[0x0][0x328] ;  /* 0x0000ca00ff0a7b82 */ /* 0x000f660000000a00 */
[----:B------:R-:W4:Y:S01]  /*10a0*/  LDS.64 R18, [R24+UR4+0x4180] ;  /* 0x0041800418127984 */ /* 0x000f220008000a00 */
[----:B0-----:R-:W-:-:S04]  /*10b0*/  IMAD.WIDE.U32 R20, R5, 0x4, R20 ;  /* 0x0000000405147825 */ /* 0x001fc800078e0014 */
[----:B------:R-:W0:Y:S01]  /*10c0*/  LDC.64 R8, c[0x0][0x320] ;  /* 0x0000c800ff087b82 */ /* 0x000e220000000a00 */
[----:B--2---:R-:W-:-:S04]  /*10d0*/  IMAD.WIDE.U32 R12, R5, 0x4, R12 ;  /* 0x00000004050c7825 */ /* 0x004fc800078e000c */
[----:B-----5:R-:W-:Y:S01]  /*10e0*/  IMAD.WIDE.U32 R10, R5, 0x4, R10 ;  /* 0x00000004050a7825 */ /* 0x020fe200078e000a */
[----:B-1----:R-:W-:-:S03]  /*10f0*/  F2FP.BF16.F32.PACK_AB R7, R23, R22 ;  /* 0x000000161707723e */ /* 0x002fc600000010ff */
[----:B0-----:R-:W-:Y:S01]  /*1100*/  IMAD.WIDE.U32 R8, R5, 0x4, R8 ;  /* 0x0000000405087825 */ /* 0x001fe200078e0008 */
[----:B---3--:R-:W-:Y:S01]  /*1110*/  F2FP.BF16.F32.PACK_AB R15, R15, R14 ;  /* 0x0000000e0f0f723e */ /* 0x008fe200000010ff */
[----:B------:R1:W-:Y:S01]  /*1120*/  STG.E desc[UR6][R20.64], R7 ;  /* 0x0000000714007986 */ /* 0x0003e2000c101906 */
[----:B----4-:R-:W-:-:S03]  /*1130*/  F2FP.BF16.F32.PACK_AB R17, R17, R16 ;  /* 0x000000101111723e */ /* 0x010fc600000010ff */
[----:B------:R1:W-:Y:S01]  /*1140*/  STG.E desc[UR6][R12.64], R15 ;  /* 0x0000000f0c007986 */ /* 0x0003e2000c101906 */
[----:B------:R-:W-:-:S03]  /*1150*/  F2FP.BF16.F32.PACK_AB R19, R19, R18 ;  /* 0x000000121313723e */ /* 0x000fc600000010ff */
[----:B------:R1:W-:Y:S04]  /*1160*/  STG.E desc[UR6][R10.64], R17 ;  /* 0x000000110a007986 */ /* 0x0003e8000c101906 */
[----:B------:R1:W-:Y:S02]  /*1170*/  STG.E desc[UR6][R8.64], R19 ;  /* 0x0000001308007986 */ /* 0x0003e4000c101906 */
.L_x_321:
[----:B------:R-:W-:Y:S05]  /*1180*/  BSYNC B0 ;  /* 0x0000000000007941 */ /* 0x000fea0003800000 */
.L_x_320:
[C---:B------:R-:W-:Y:S02]  /*1190*/  ISETP.GT.U32.AND P1, PT, R4.reuse, -0x1c01, PT ;  /* 0xffffe3ff0400780c */ /* 0x040fe40003f24070 */
[----:B------:R-:W-:Y:S02]  /*11a0*/  IADD3 R4, R4, 0x1c00, RZ ;  /* 0x00001c0004047810 */ /* 0x000fe40007ffe0ff */
[----:B------:R-:W-:-:S09]  /*11b0*/  IADD3 R5, R5, 0xe00, RZ ;  /* 0x00000e0005057810 */ /* 0x000fd20007ffe0ff */
[----:B------:R-:W-:Y:S05]  /*11c0*/  @P1 BRA `(.L_x_322) ;  /* 0xffffffec00e41947 */ /* 0x000fea000383ffff */
[----:B------:R-:W-:Y:S05]  /*11d0*/  EXIT ;  /* 0x000000000000794d */ /* 0x000fea0003800000 */
.L_x_319:
[----:B------:R-:W-:Y:S01]  /*11e0*/  HFMA2.MMA R14, -RZ, RZ, 0, 5.9604644775390625e-08 ;  /* 0x00000001ff0e7435 */ /* 0x000fe200000001ff */
[----:B----4-:R-:W-:Y:S02]  /*11f0*/  MOV R27, R10 ;  /* 0x0000000a001b7202 */ /* 0x010fe40000000f00 */
[----:B------:R-:W-:Y:S02]  /*1200*/  MOV R13, 0x1f ;  /* 0x0000001f000d7802 */ /* 0x000fe40000000f00 */
[----:B------:R-:W-:-:S07]  /*1210*/  MOV R12, 0xffffffff ;  /* 0xffffffff000c7802 */ /* 0x000fce0000000f00 */
[----:B0123--:R-:W-:Y:S05]  /*1220*/  WARPSYNC.COLLECTIVE R12, `(.L_x_323) ;  /* 0x000000000c087348 */ /* 0x00ffea0003c00000 */
[----:B------:R4:W0:Y:S02]  /*1230*/  SHFL.BFLY P2, R17, R27, R14, R13 ;  /* 0x0c00000e1b117389 */ /* 0x000824000004000d */
[----:B01234-:R-:W-:Y:S01]  /*1240*/  ENDCOLLECTIVE ;  /* 0x000000000000791b */ /* 0x01ffe20003800000 */
.L_x_323:
[----:B------:R-:W-:Y:S01]  /*1250*/  HFMA2.MMA R14, -RZ, RZ, 0, 1.1920928955078125e-07 ;  /* 0x00000002ff0e7435 */ /* 0x000fe200000001ff */
[----:B------:R-:W-:-:S05]  /*1260*/  FADD.FTZ R11, R10, R17 ;  /* 0x000000110a0b7221 */ /* 0x000fca0000010000 */
[----:B------:R-:W-:-:S07]  /*1270*/  MOV R27, R11 ;  /* 0x0000000b001b7202 */ /* 0x000fce0000000f00 */
[----:B------:R-:W-:Y:S05]  /*1280*/  WARPSYNC.COLLECTIVE R12, `(.L_x_324) ;  /* 0x000000000c087348 */ /* 0x000fea0003c00000 */
[----:B------:R0:W1:Y:S02]  /*1290*/  SHFL.BFLY P2, R17, R27, R14, R13 ;  /* 0x0c00000e1b117389 */ /* 0x000064000004000d */
[----:B01----:R-:W-:Y:S01]  /*12a0*/  ENDCOLLECTIVE ;  /* 0x000000000000791b */ /* 0x003fe20003800000 */
.L_x_324:
[----:B------:R-:W-:Y:S01]  /*12b0*/  HFMA2.MMA R14, -RZ, RZ, 0, 2.384185791015625e-07 ;  /* 0x00000004ff0e7435 */ /* 0x000fe200000001ff */
[----:B------:R-:W-:-:S05]  /*12c0*/  FADD.FTZ R10, R11, R17 ;  /* 0x000000110b0a7221 */ /* 0x000fca0000010000 */
[----:B------:R-:W-:-:S07]  /*12d0*/  MOV R27, R10 ;  /* 0x0000000a001b7202 */ /* 0x000fce0000000f00 */
[----:B------:R-:W-:Y:S05]  /*12e0*/  WARPSYNC.COLLECTIVE R12, `(.L_x_325) ;  /* 0x000000000c087348 */ /* 0x000fea0003c00000 */
[----:B------:R0:W1:Y:S02]  /*12f0*/  SHFL.BFLY P2, R17, R27, R14, R13 ;  /* 0x0c00000e1b117389 */ /* 0x000064000004000d */
[----:B01----:R-:W-:Y:S01]  /*1300*/  ENDCOLLECTIVE ;  /* 0x000000000000791b */ /* 0x003fe20003800000 */
.L_x_325:
[----:B------:R-:W-:Y:S01]  /*1310*/  MOV R14, 0x8 ;  /* 0x00000008000e7802 */ /* 0x000fe20000000f00 */
[----:B------:R-:W-:-:S04]  /*1320*/  FADD.FTZ R19, R10, R17 ;  /* 0x000000110a137221 */ /* 0x000fc80000010000 */
[----:B------:R-:W-:-:S07]  /*1330*/  IMAD.MOV.U32 R27, RZ, RZ, R19 ;  /* 0x000000ffff1b7224 */ /* 0x000fce00078e0013 */
[----:B------:R-:W-:Y:S05]  /*1340*/  WARPSYNC.COLLECTIVE R12, `(.L_x_326) ;  /* 0x000000000c087348 */ /* 0x000fea0003c00000 */
[----:B------:R0:W1:Y:S02]  /*1350*/  SHFL.BFLY P2, R17, R27, R14, R13 ;  /* 0x0c00000e1b117389 */ /* 0x000064000004000d */
[----:B01----:R-:W-:Y:S01]  /*1360*/  ENDCOLLECTIVE ;  /* 0x000000000000791b */ /* 0x003fe20003800000 */
.L_x_326:
[----:B------:R-:W-:Y:S01]  /*1370*/  HFMA2.MMA R14, -RZ, RZ, 0, 9.5367431640625e-07 ;  /* 0x00000010ff0e7435 */ /* 0x000fe200000001ff */
[----:B------:R-:W-:-:S05]  /*1380*/  FADD.FTZ R11, R19, R17 ;  /* 0x00000011130b7221 */ /* 0x000fca0000010000 */
[----:B------:R-:W-:-:S07]  /*1390*/  MOV R27, R11 ;  /* 0x0000000b001b7202 */ /* 0x000fce0000000f00 */
[----:B------:R-:W-:Y:S05]  /*13a0*/  WARPSYNC.COLLECTIVE R12, `(.L_x_327) ;  /* 0x000000000c087348 */ /* 0x000fea0003c00000 */
[----:B------:R0:W1:Y:S02]  /*13b0*/  SHFL.BFLY P2, R17, R27, R14, R13 ;  /* 0x0c00000e1b117389 */ /* 0x000064000004000d */
[----:B01----:R-:W-:Y:S01]  /*13c0*/  ENDCOLLECTIVE ;  /* 0x000000000000791b */ /* 0x003fe20003800000 */
.L_x_327:
[----:B------:R-:W-:Y:S01]  /*13d0*/  HFMA2.MMA R14, -RZ, RZ, 0, 5.9604644775390625e-08 ;  /* 0x00000001ff0e7435 */ /* 0x000fe200000001ff */
[----:B------:R-:W-:Y:S02]  /*13e0*/  MOV R27, R15 ;  /* 0x0000000f001b7202 */ /* 0x000fe40000000f00 */
[----:B------:R-:W-:-:S08]  /*13f0*/  MOV R10, R17 ;  /* 0x00000011000a7202 */ /* 0x000fd00000000f00 */
[----:B------:R-:W-:Y:S05]  /*1400*/  WARPSYNC.COLLECTIVE R12, `(.L_x_328) ;  /* 0x000000000c087348 */ /* 0x000fea0003c00000 */
[----:B------:R0:W1:Y:S02]  /*1410*/  SHFL.BFLY P2, R17, R27, R14, R13 ;  /* 0x0c00000e1b117389 */ /* 0x000064000004000d */
[----:B01----:R-:W-:Y:S01]  /*1420*/  ENDCOLLECTIVE ;  /* 0x000000000000791b */ /* 0x003fe20003800000 */
.L_x_328:
[----:B------:R-:W-:Y:S01]  /*1430*/  HFMA2.MMA R14, -RZ, RZ, 0, 1.1920928955078125e-07 ;  /* 0x00000002ff0e7435 */ /* 0x000fe200000001ff */
[----:B------:R-:W-:-:S05]  /*1440*/  MOV R16, R17 ;  /* 0x0000001100107202 */ /* 0x000fca0000000f00 */
[----:B------:R-:W-:-:S05]  /*1450*/  FADD.FTZ R16, R15, R16 ;  /* 0x000000100f107221 */ /* 0x000fca0000010000 */
[----:B------:R-:W-:-:S07]  /*1460*/  MOV R27, R16 ;  /* 0x00000010001b7202 */ /* 0x000fce0000000f00 */
[----:B------:R-:W-:Y:S05]  /*1470*/  WARPSYNC.COLLECTIVE R12, `(.L_x_329) ;  /* 0x000000000c087348 */ /* 0x000fea0003c00000 */
[----:B------:R0:W1:Y:S02]  /*1480*/  SHFL.BFLY P2, R17, R27, R14, R13 ;  /* 0x0c00000e1b117389 */ /* 0x000064000004000d */
[----:B01----:R-:W-:Y:S01]  /*1490*/  ENDCOLLECTIVE ;  /* 0x000000000000791b */ /* 0x003fe20003800000 */
.L_x_329:
[----:B------:R-:W-:Y:S01]  /*14a0*/  HFMA2.MMA R14, -RZ, RZ, 0, 2.384185791015625e-07 ;  /* 0x00000004ff0e7435 */ /* 0x000fe200000001ff */
[----:B------:R-:W-:-:S05]  /*14b0*/  MOV R19, R17 ;  /* 0x0000001100137202 */ /* 0x000fca0000000f00 */
[----:B------:R-:W-:-:S05]  /*14c0*/  FADD.FTZ R15, R16, R19 ;  /* 0x00000013100f7221 */ /* 0x000fca0000010000 */
[----:B------:R-:W-:-:S07]  /*14d0*/  MOV R27, R15 ;  /* 0x0000000f001b7202 */ /* 0x000fce0000000f00 */
[----:B------:R-:W-:Y:S05]  /*14e0*/  WARPSYNC.COLLECTIVE R12, `(.L_x_330) ;  /* 0x000000000c087348 */ /* 0x000fea0003c00000 */
[----:B------:R0:W1:Y:S02]  /*14f0*/  SHFL.BFLY P2, R17, R27, R14, R13 ;  /* 0x0c00000e1b117389 */ /* 0x000064000004000d */
[----:B01----:R-:W-:Y:S01]  /*1500*/  ENDCOLLECTIVE ;  /* 0x000000000000791b */ /* 0x003fe20003800000 */
.L_x_330:
[----:B------:R-:W-:Y:S01]  /*1510*/  HFMA2.MMA R14, -RZ, RZ, 0, 4.76837158203125e-07 ;  /* 0x00000008ff0e7435 */ /* 0x000fe200000001ff */
[----:B------:R-:W-:-:S05]  /*1520*/  MOV R18, R17 ;  /* 0x0000001100127202 */ /* 0x000fca0000000f00 */
[----:B------:R-:W-:-:S05]  /*1530*/  FADD.FTZ R20, R15, R18 ;  /* 0x000000120f147221 */ /* 0x000fca0000010000 */
[----:B------:R-:W-:-:S07]  /*1540*/  MOV R27, R20 ;  /* 0x00000014001b7202 */ /* 0x000fce0000000f00 */
[----:B------:R-:W-:Y:S05]  /*1550*/  WARPSYNC.COLLECTIVE R12, `(.L_x_331) ;  /* 0x000000000c087348 */ /* 0x000fea0003c00000 */
[----:B------:R0:W1:Y:S02]  /*1560*/  SHFL.BFLY P2, R17, R27, R14, R13 ;  /* 0x0c00000e1b117389 */ /* 0x000064000004000d */
[----:B01----:R-:W-:Y:S01]  /*1570*/  ENDCOLLECTIVE ;  /* 0x000000000000791b */ /* 0x003fe20003800000 */
.L_x_331:
[----:B------:R-:W-:Y:S01]  /*1580*/  HFMA2.MMA R14, -RZ, RZ, 0, 9.5367431640625e-07 ;  /* 0x00000010ff0e7435 */ /* 0x000fe200000001ff */
[----:B------:R-:W-:-:S04]  /*1590*/  IMAD.MOV.U32 R21, RZ, RZ, R17 ;  /* 0x000000ffff157224 */ /* 0x000fc800078e0011 */
[----:B------:R-:W-:-:S05]  /*15a0*/  FADD.FTZ R16, R20, R21 ;  /* 0x0000001514107221 */ /* 0x000fca0000010000 */
[----:B------:R-:W-:-:S07]  /*15b0*/  MOV R27, R16 ;  /* 0x00000010001b7202 */ /* 0x000fce0000000f00 */
[----:B------:R-:W-:Y:S05]  /*15c0*/  WARPSYNC.COLLECTIVE R12, `(.L_x_332) ;  /* 0x000000000c087348 */ /* 0x000fea0003c00000 */
[----:B------:R0:W1:Y:S02]  /*15d0*/  SHFL.BFLY P2, R17, R27, R14, R13 ;  /* 0x0c00000e1b117389 */ /* 0x000064000004000d */
[----:B01----:R-:W-:Y:S01]  /*15e0*/  ENDCOLLECTIVE ;  /* 0x000000000000791b */ /* 0x003fe20003800000 */
.L_x_332:
[----:B------:R-:W-:Y:S01]  /*15f0*/  HFMA2.MMA R14, -RZ, RZ, 0, 5.9604644775390625e-08 ;  /* 0x00000001ff0e7435 */ /* 0x000fe200000001ff */
[----:B------:R-:W-:Y:S02]  /*1600*/  MOV R27, R9 ;  /* 0x00000009001b7202 */ /* 0x000fe40000000f00 */
[----:B------:R-:W-:-:S08]  /*1610*/  MOV R15, R17 ;  /* 0x00000011000f7202 */ /* 0x000fd00000000f00 */
[----:B------:R-:W-:Y:S05]  /*1620*/  WARPSYNC.COLLECTIVE R12, `(.L_x_333) ;  /* 0x000000000c087348 */ /* 0x000fea0003c00000 */
[----:B------:R0:W1:Y:S02]  /*1630*/  SHFL.BFLY P2, R17, R27, R14, R13 ;  /* 0x0c00000e1b117389 */ /* 0x000064000004000d */
[----:B01----:R-:W-:Y:S01]  /*1640*/  ENDCOLLECTIVE ;  /* 0x000000000000791b */ /* 0x003fe20003800000 */
.L_x_333:
[----:B------:R-:W-:Y:S01]  /*1650*/  HFMA2.MMA R14, -RZ, RZ, 0, 1.1920928955078125e-07 ;  /* 0x00000002ff0e7435 */ /* 0x000fe200000001ff */
[----:B------:R-:W-:-:S05]  /*1660*/  MOV R18, R17 ;  /* 0x0000001100127202 */ /* 0x000fca0000000f00 */
[----:B------:R-:W-:-:S05]  /*1670*/  FADD.FTZ R20, R9, R18 ;  /* 0x0000001209147221 */ /* 0x000fca0000010000 */
[----:B------:R-:W-:-:S07]  /*1680*/  MOV R27, R20 ;  /* 0x00000014001b7202 */ /* 0x000fce0000000f00 */
[----:B------:R-:W-:Y:S05]  /*1690*/  WARPSYNC.COLLECTIVE R12, `(.L_x_334) ;  /* 0x000000000c087348 */ /* 0x000fea0003c00000 */
[----:B------:R0:W1:Y:S02]  /*16a0*/  SHFL.BFLY P2, R17, R27, R14, R13 ;  /* 0x0c00000e1b117389 */ /* 0x000064000004000d */
[----:B01----:R-:W-:Y:S01]  /*16b0*/  ENDCOLLECTIVE ;  /* 0x000000000000791b */ /* 0x003fe20003800000 */
.L_x_334:
[----:B------:R-:W-:Y:S01]  /*16c0*/  HFMA2.MMA R14, -RZ, RZ, 0, 2.384185791015625e-07 ;  /* 0x00000004ff0e7435 */ /* 0x000fe200000001ff */
[----:B------:R-:W-:-:S05]  /*16d0*/  MOV R21, R17 ;  /* 0x0000001100157202 */ /* 0x000fca0000000f00 */
[----:B------:R-:W-:-:S05]  /*16e0*/  FADD.FTZ R9, R20, R21 ;  /* 0x0000001514097221 */ /* 0x000fca0000010000 */
[----:B------:R-:W-:-:S07]  /*16f0*/  MOV R27, R9 ;  /* 0x00000009001b7202 */ /* 0x000fce0000000f00 */
[----:B------:R-:W-:Y:S05]  /*1700*/  WARPSYNC.COLLECTIVE R12, `(.L_x_335) ;  /* 0x000000000c087348 */ /* 0x000fea0003c00000 */
[----:B------:R0:W1:Y:S02]  /*1710*/  SHFL.BFLY P2, R17, R27, R14, R13 ;  /* 0x0c00000e1b117389 */ /* 0x000064000004000d */
[----:B01----:R-:W-:Y:S01]  /*1720*/  ENDCOLLECTIVE ;  /* 0x000000000000791b */ /* 0x003fe20003800000 */
.L_x_335:
[----:B------:R-:W-:Y:S01]  /*1730*/  HFMA2.MMA R14, -RZ, RZ, 0, 4.76837158203125e-07 ;  /* 0x00000008ff0e7435 */ /* 0x000fe200000001ff */
[----:B------:R-:W-:-:S05]  /*1740*/  MOV R22, R17 ;  /* 0x0000001100167202 */ /* 0x000fca0000000f00 */
[----:B------:R-:W-:-:S05]  /*1750*/  FADD.FTZ R22, R9, R22 ;  /* 0x0000001609167221 */ /* 0x000fca0000010000 */
[----:B------:R-:W-:-:S07]  /*1760*/  MOV R27, R22 ;  /* 0x00000016001b7202 */ /* 0x000fce0000000f00 */
[----:B------:R-:W-:Y:S05]  /*1770*/  WARPSYNC.COLLECTIVE R12, `(.L_x_336) ;  /* 0x000000000c087348 */ /* 0x000fea0003c00000 */
[----:B------:R0:W1:Y:S02]  /*1780*/  SHFL.BFLY P2, R17, R27, R14, R13 ;  /* 0x0c00000e1b117389 */ /* 0x000064000004000d */
[----:B01----:R-:W-:Y:S01]  /*1790*/  ENDCOLLECTIVE ;  /* 0x000000000000791b */ /* 0x003fe20003800000 */
.L_x_336:
[----:B------:R-:W-:Y:S01]  /*17a0*/  HFMA2.MMA R14, -RZ, RZ, 0, 9.5367431640625e-07 ;  /* 0x00000010ff0e7435 */ /* 0x000fe200000001ff */
[----:B------:R-:W-:-:S05]  /*17b0*/  MOV R23, R17 ;  /* 0x0000001100177202 */ /* 0x000fca0000000f00 */
[----:B------:R-:W-:-:S04]  /*17c0*/  FADD.FTZ R18, R22, R23 ;  /* 0x0000001716127221 */ /* 0x000fc80000010000 */
[----:B------:R-:W-:-:S07]  /*17d0*/  IMAD.MOV.U32 R27, RZ, RZ, R18 ;  /* 0x000000ffff1b7224 */ /* 0x000fce00078e0012 */
[----:B------:R-:W-:Y:S05]  /*17e0*/  WARPSYNC.COLLECTIVE R12, `(.L_x_337) ;  /* 0x000000000c087348 */ /* 0x000fea0003c00000 */
[----:B------:R0:W1:Y:S02]  /*17f0*/  SHFL.BFLY P2, R17, R27, R14, R13 ;  /* 0x0c00000e1b117389 */ /* 0x000064000004000d */
[----:B01----:R-:W-:Y:S01]  /*1800*/  ENDCOLLECTIVE ;  /* 0x000000000000791b */ /* 0x003fe20003800000 */
.L_x_337:
[----:B------:R-:W-:Y:S01]  /*1810*/  HFMA2.MMA R14, -RZ, RZ, 0, 5.9604644775390625e-08 ;  /* 0x00000001ff0e7435 */ /* 0x000fe200000001ff */
[----:B------:R-:W-:Y:S02]  /*1820*/  MOV R27, R8 ;  /* 0x00000008001b7202 */ /* 0x000fe40000000f00 */
[----:B------:R-:W-:-:S08]  /*1830*/  MOV R9, R17 ;  /* 0x0000001100097202 */ /* 0x000fd00000000f00 */
[----:B------:R-:W-:Y:S05]  /*1840*/  WARPSYNC.COLLECTIVE R12, `(.L_x_338) ;  /* 0x000000000c087348 */ /* 0x000fea0003c00000 */
[----:B------:R0:W1:Y:S02]  /*1850*/  SHFL.BFLY P2, R17, R27, R14, R13 ;  /* 0x0c00000e1b117389 */ /* 0x000064000004000d */
[----:B01----:R-:W-:Y:S01]  /*1860*/  ENDCOLLECTIVE ;  /* 0x000000000000791b */ /* 0x003fe20003800000 */
.L_x_338:
[----:B------:R-:W-:Y:S01]  /*1870*/  HFMA2.MMA R14, -RZ, RZ, 0, 1.1920928955078125e-07 ;  /* 0x00000002ff0e7435 */ /* 0x000fe200000001ff */
[----:B------:R-:W-:-:S05]  /*1880*/  MOV R19, R17 ;  /* 0x0000001100137202 */ /* 0x000fca0000000f00 */
[----:B------:R-:W-:-:S05]  /*1890*/  FADD.FTZ R23, R8, R19 ;  /* 0x0000001308177221 */ /* 0x000fca0000010000 */
[----:B------:R-:W-:-:S07]  /*18a0*/  MOV R27, R23 ;  /* 0x00000017001b7202 */ /* 0x000fce0000000f00 */
[----:B------:R-:W-:Y:S05]  /*18b0*/  WARPSYNC.COLLECTIVE R12, `(.L_x_339) ;  /* 0x000000000c087348 */ /* 0x000fea0003c00000 */
[----:B------:R0:W1:Y:S02]  /*18c0*/  SHFL.BFLY P2, R17, R27, R14, R13 ;  /* 0x0c00000e1b117389 */ /* 0x000064000004000d */
[----:B01----:R-:W-:Y:S01]  /*18d0*/  ENDCOLLECTIVE ;  /* 0x000000000000791b */ /* 0x003fe20003800000 */
.L_x_339:
[----:B------:R-:W-:Y:S01]  /*18e0*/  HFMA2.MMA R14, -RZ, RZ, 0, 2.384185791015625e-07 ;  /* 0x00000004ff0e7435 */ /* 0x000fe200000001ff */
[----:B------:R-:W-:-:S05]  /*18f0*/  MOV R22, R17 ;  /* 0x0000001100167202 */ /* 0x000fca0000000f00 */
[----:B------:R-:W-:-:S05]  /*1900*/  FADD.FTZ R8, R23, R22 ;  /* 0x0000001617087221 */ /* 0x000fca0000010000 */
[----:B------:R-:W-:-:S07]  /*1910*/  MOV R27, R8 ;  /* 0x00000008001b7202 */ /* 0x000fce0000000f00 */
[----:B------:R-:W-:Y:S05]  /*1920*/  WARPSYNC.COLLECTIVE R12, `(.L_x_340) ;  /* 0x000000000c087348 */ /* 0x000fea0003c00000 */
[----:B------:R0:W1:Y:S02]  /*1930*/  SHFL.BFLY P2, R17, R27, R14, R13 ;  /* 0x0c00000e1b117389 */ /* 0x000064000004000d */
[----:B01----:R-:W-:Y:S01]  /*1940*/  ENDCOLLECTIVE ;  /* 0x000000000000791b */ /* 0x003fe20003800000 */
.L_x_340:
[----:B------:R-:W-:Y:S01]  /*1950*/  HFMA2.MMA R14, -RZ, RZ, 0, 4.76837158203125e-07 ;  /* 0x00000008ff0e7435 */ /* 0x000fe200000001ff */
[----:B------:R-:W-:-:S05]  /*1960*/  MOV R21, R17 ;  /* 0x0000001100157202 */ /* 0x000fca0000000f00 */
[----:B------:R-:W-:-:S05]  /*1970*/  FADD.FTZ R24, R8, R21 ;  /* 0x0000001508187221 */ /* 0x000fca0000010000 */
[----:B------:R-:W-:-:S07]  /*1980*/  MOV R27, R24 ;  /* 0x00000018001b7202 */ /* 0x000fce0000000f00 */
[----:B------:R-:W-:Y:S05]  /*1990*/  WARPSYNC.COLLECTIVE R12, `(.L_x_341) ;  /* 0x000000000c087348 */ /* 0x000fea0003c00000 */
[----:B------:R0:W1:Y:S02]  /*19a0*/  SHFL.BFLY P2, R17, R27, R14, R13 ;  /* 0x0c00000e1b117389 */ /* 0x000064000004000d */
[----:B01----:R-:W-:Y:S01]  /*19b0*/  ENDCOLLECTIVE ;  /* 0x000000000000791b */ /* 0x003fe20003800000 */
.L_x_341:
[----:B------:R-:W-:Y:S01]  /*19c0*/  HFMA2.MMA R14, -RZ, RZ, 0, 9.5367431640625e-07 ;  /* 0x00000010ff0e7435 */ /* 0x000fe200000001ff */
[----:B------:R-:W-:-:S05]  /*19d0*/  MOV R25, R17 ;  /* 0x0000001100197202 */ /* 0x000fca0000000f00 */
[----:B------:R-:W-:-:S05]  /*19e0*/  FADD.FTZ R25, R24, R25 ;  /* 0x0000001918197221 */ /* 0x000fca0000010000 */
[----:B------:R-:W-:-:S07]  /*19f0*/  MOV R27, R25 ;  /* 0x00000019001b7202 */ /* 0x000fce0000000f00 */
[----:B------:R-:W-:Y:S05]  /*1a00*/  WARPSYNC.COLLECTIVE R12, `(.L_x_342) ;  /* 0x000000000c087348 */ /* 0x000fea0003c00000 */
[----:B------:R0:W1:Y:S02]  /*1a10*/  SHFL.BFLY P2, R17, R27, R14, R13 ;  /* 0x0c00000e1b117389 */ /* 0x000064000004000d */
[----:B01----:R-:W-:Y:S01]  /*1a20*/  ENDCOLLECTIVE ;  /* 0x000000000000791b */ /* 0x003fe20003800000 */
.L_x_342:
[----:B------:R-:W-:Y:S05]  /*1a30*/  BRA `(.L_x_343) ;  /* 0xfffffff400387947 */ /* 0x000fea000383ffff */
.L_x_344:
        /* <DEDUP_REMOVED lines=12> */
.L_x_4499:


//--------------------- .text._ZN10layer_norm31ln_parallel_residual_bwd_kernelINS_13Kernel_traitsI13__nv_bfloat16S2_S2_S2_fjLj7168ELj1ELj1ELj8ELj8ENS_18Kernel_traits_baseILj7168ES2_S2_S2_S2_fjLj256EEEEELb1ELb1ELb0EEEvNS_9BwdParamsE --------------------------
	.section	.text._ZN10layer_norm31ln_parallel_residual_bwd_kernelINS_13Kernel_traitsI13__nv_bfloat16S2_S2_S2_fjLj7168ELj1ELj1ELj8ELj8ENS_18Kernel_traits_baseILj7168ES2_S2_S2_S2_fjLj256EEEEELb1ELb1ELb0EEEvNS_9BwdParamsE,"ax",@progbits
	.align	128
        .global         _ZN10layer_norm31ln_parallel_residual_bwd_kernelINS_13Kernel_traitsI13__nv_bfloat16S2_S2_S2_fjLj7168ELj1ELj1ELj8ELj8ENS_18Kernel_traits_baseILj7168ES2_S2_S2_S2_fjLj256EEEEELb1ELb1ELb0EEEvNS_9BwdParamsE
        .type           _ZN10layer_norm31ln_parallel_residual_bwd_kernelINS_13Kernel_traitsI13__nv_bfloat16S2_S2_S2_fjLj7168ELj1ELj1ELj8ELj8ENS_18Kernel_traits_baseILj7168ES2_S2_S2_S2_fjLj256EEEEELb1ELb1ELb0EEEvNS_9BwdParamsE,@function
        .size           _ZN10layer_norm31ln_parallel_residual_bwd_kernelINS_13Kernel_traitsI13__nv_bfloat16S2_S2_S2_fjLj7168ELj1ELj1ELj8ELj8ENS_18Kernel_traits_baseILj7168ES2_S2_S2_S2_fjLj256EEEEELb1ELb1ELb0EEEvNS_9BwdParamsE,(.L_x_4500 - _ZN10layer_norm31ln_parallel_residual_bwd_kernelINS_13Kernel_traitsI13__nv_bfloat16S2_S2_S2_fjLj7168ELj1ELj1ELj8ELj8ENS_18Kernel_traits_baseILj7168ES2_S2_S2_S2_fjLj256EEEEELb1ELb1ELb0EEEvNS_9BwdParamsE)
        .other          _ZN10layer_norm31ln_parallel_residual_bwd_kernelINS_13Kernel_traitsI13__nv_bfloat16S2_S2_S2_fjLj7168ELj1ELj1ELj8ELj8ENS_18Kernel_traits_baseILj7168ES2_S2_S2_S2_fjLj256EEEEELb1ELb1ELb0EEEvNS_9BwdParamsE,@"STO_CUDA_ENTRY STV_DEFAULT"
_ZN10layer_norm31ln_parallel_residual_bwd_kernelINS_13Kernel_traitsI13__nv_bfloat16S2_S2_S2_fjLj7168ELj1ELj1ELj8ELj8ENS_18Kernel_traits_baseILj7168ES2_S2_S2_S2_fjLj256EEEEELb1ELb1ELb0EEEvNS_9BwdParamsE:
.text._ZN10layer_norm31ln_parallel_residual_bwd_kernelINS_13Kernel_traitsI13__nv_bfloat16S2_S2_S2_fjLj7168ELj1ELj1ELj8ELj8ENS_18Kernel_traits_baseILj7168ES2_S2_S2_S2_fjLj256EEEEELb1ELb1ELb0EEEvNS_9BwdParamsE:
        /* <DEDUP_REMOVED lines=10> */
[----:B------:R-:W-:Y:S01]  /*00a0*/  ULDC UR16, c[0x0][0x290] ;  /* 0x0000a40000107ab9 */ /* 0x000fe20000000800 */
[----:B------:R-:W-:Y:S01]  /*00b0*/  ULDC.64 UR8, c[0x0][0x2c8] ;  /* 0x0000b20000087ab9 */ /* 0x000fe20000000a00 */
[----:B------:R-:W-:Y:S01]  /*00c0*/  ULDC.64 UR14, c[0x0][0x300] ;  /* 0x0000c000000e7ab9 */ /* 0x000fe20000000a00 */
[----:B------:R-:W-:Y:S01]  /*00d0*/  LEA.HI R3, R3, R38, RZ, 0x2 ;  /* 0x0000002603037211 */ /* 0x000fe200078f10ff */
[----:B------:R-:W-:Y:S01]  /*00e0*/  ULDC.64 UR10, c[0x0][0x238] ;  /* 0x00008e00000a7ab9 */ /* 0x000fe20000000a00 */
[----:B------:R-:W-:Y:S01]  /*00f0*/  ULDC.64 UR12, c[0x0][0x240] ;  /* 0x00009000000c7ab9 */ /* 0x000fe20000000a00 */
        /* <DEDUP_REMOVED lines=27> */
[----:B-1----:R-:W-:-:S04]  /*02b0*/  @P5 IMAD.WIDE.U32 R22, R33, 0x8, R18 ;  /* 0x0000000821165825 */ /* 0x002fc800078e0012 */
[----:B------:R-:W-:Y:S01]  /*02c0*/  @P5 VIADD R33, R33, 0x100 ;  /* 0x0000010021215836 */ /* 0x000fe20000000000 */
        /* <DEDUP_REMOVED lines=49> */
[--C-:B------:R-:W-:Y:S01]  /*05e0*/  SHF.R.U64 R28, R8, 0x10, R9.reuse ;  /* 0x00000010081c7819 */ /* 0x100fe20000001209 */
[--C-:B------:R-:W-:Y:S01]  /*05f0*/  IMAD.MOV.U32 R27, RZ, RZ, R9.reuse ;  /* 0x000000ffff1b7224 */ /* 0x100fe200078e0009 */
[----:B------:R-:W-:Y:S01]  /*0600*/  SHF.R.U32.HI R26, RZ, 0x10, R9 ;  /* 0x00000010ff1a7819 */ /* 0x000fe20000011609 */
[----:B------:R-:W-:Y:S01]  /*0610*/  IMAD.MOV.U32 R0, RZ, RZ, R12 ;  /* 0x000000ffff007224 */ /* 0x000fe200078e000c */
[----:B------:R-:W-:Y:S01]  /*0620*/  MOV R25, R10 ;  /* 0x0000000a00197202 */ /* 0x000fe20000000f00 */
[----:B------:R-:W-:Y:S01]  /*0630*/  IMAD.MOV.U32 R19, RZ, RZ, R13 ;  /* 0x000000ffff137224 */ /* 0x000fe200078e000d */
[----:B------:R-:W-:Y:S01]  /*0640*/  SHF.R.U64 R24, R10, 0x10, R11 ;  /* 0x000000100a187819 */ /* 0x000fe2000000120b */
[----:B------:R-:W-:Y:S01]  /*0650*/  IMAD.MOV.U32 R2, RZ, RZ, R14 ;  /* 0x000000ffff027224 */ /* 0x000fe200078e000e */
[----:B------:R-:W-:Y:S01]  /*0660*/  SHF.R.U64 R38, R12, 0x10, R13 ;  /* 0x000000100c267819 */ /* 0x000fe2000000120d */
[----:B------:R-:W-:Y:S01]  /*0670*/  IMAD.MOV.U32 R31, RZ, RZ, R7 ;  /* 0x000000ffff1f7224 */ /* 0x000fe200078e0007 */
[----:B------:R-:W-:Y:S01]  /*0680*/  SHF.R.U32.HI R18, RZ, 0x10, R13 ;  /* 0x00000010ff127819 */ /* 0x000fe2000001160d */
[----:B------:R-:W-:Y:S01]  /*0690*/  IMAD.MOV.U32 R23, RZ, RZ, R11 ;  /* 0x000000ffff177224 */ /* 0x000fe200078e000b */
[--C-:B------:R-:W-:Y:S01]  /*06a0*/  SHF.R.U64 R4, R14, 0x10, R15.reuse ;  /* 0x000000100e047819 */ /* 0x100fe2000000120f */
[----:B------:R-:W-:Y:S01]  /*06b0*/  IMAD.MOV.U32 R3, RZ, RZ, R15 ;  /* 0x000000ffff037224 */ /* 0x000fe200078e000f */
[----:B------:R-:W-:Y:S01]  /*06c0*/  SHF.R.U32.HI R30, RZ, 0x10, R7 ;  /* 0x00000010ff1e7819 */ /* 0x000fe20000011607 */
[----:B------:R-:W-:Y:S01]  /*06d0*/  IMAD.MOV.U32 R9, RZ, RZ, R20 ;  /* 0x000000ffff097224 */ /* 0x000fe200078e0014 */
[----:B------:R-:W-:Y:S01]  /*06e0*/  SHF.R.U32.HI R22, RZ, 0x10, R11 ;  /* 0x00000010ff167819 */ /* 0x000fe2000001160b */
[----:B------:R-:W-:Y:S01]  /*06f0*/  IMAD.MOV.U32 R11, RZ, RZ, R17 ;  /* 0x000000ffff0b7224 */ /* 0x000fe200078e0011 */
[----:B------:R-:W-:Y:S01]  /*0700*/  SHF.R.U32.HI R14, RZ, 0x10, R15 ;  /* 0x00000010ff0e7819 */ /* 0x000fe2000001160f */
[----:B------:R-:W-:Y:S01]  /*0710*/  IMAD.MOV.U32 R7, RZ, RZ, R21 ;  /* 0x000000ffff077224 */ /* 0x000fe200078e0015 */
[----:B------:R-:W-:Y:S01]  /*0720*/  MOV R13, R16 ;  /* 0x00000010000d7202 */ /* 0x000fe20000000f00 */
[----:B------:R-:W-:Y:S01]  /*0730*/  IMAD.MOV.U32 R117, RZ, RZ, 0x1 ;  /* 0x00000001ff757424 */ /* 0x000fe200078e00ff */
[--C-:B------:R-:W-:Y:S01]  /*0740*/  SHF.R.U64 R12, R16, 0x10, R17.reuse ;  /* 0x00000010100c7819 */ /* 0x100fe20000001211 */
[----:B------:R-:W-:Y:S01]  /*0750*/  IMAD.MOV.U32 R101, RZ, RZ, RZ ;  /* 0x000000ffff657224 */ /* 0x000fe200078e00ff */
        /* <DEDUP_REMOVED lines=18> */
[----:B------:R-:W-:Y:S02]  /*0880*/  IMAD.U32 R20, R38, 0x10000, RZ ;  /* 0x0001000026147824 */ /* 0x000fe400078e00ff */
[----:B------:R-:W-:Y:S02]  /*0890*/  IMAD.U32 R19, R19, 0x10000, RZ ;  /* 0x0001000013137824 */ /* 0x000fe400078e00ff */
[----:B------:R-:W-:Y:S02]  /*08a0*/  IMAD.U32 R18, R18, 0x10000, RZ ;  /* 0x0001000012127824 */ /* 0x000fe400078e00ff */
        /* <DEDUP_REMOVED lines=9> */
[----:B0-----:R-:W-:-:S07]  /*0940*/  IMAD.U32 R6, R6, 0x10000, RZ ;  /* 0x0001000006067824 */ /* 0x001fce00078e00ff */
.L_x_388:
[----:B012---:R-:W0:Y:S01]  /*0950*/  LDC.64 R106, c[0x0][0x250] ;  /* 0x00009400ff6a7b82 */ /* 0x007e220000000a00 */
        /* <DEDUP_REMOVED lines=12> */
[----:B------:R-:W-:Y:S01]  /*0a20*/  LEA.HI.SX32 R2, R109, R36, 0x1e ;  /* 0x000000246d027211 */ /* 0x000fe200078ff2ff */
[----:B------:R-:W-:Y:S01]  /*0a30*/  HFMA2.MMA R176, -RZ, RZ, 0, 0 ;  /* 0x00000000ffb07435 */ /* 0x000fe200000001ff */
[----:B------:R-:W-:Y:S01]  /*0a40*/  IMAD.MOV.U32 R118, RZ, RZ, RZ ;  /* 0x000000ffff767224 */ /* 0x000fe200078e00ff */
[----:B------:R-:W-:Y:S02]  /*0a50*/  LOP3.LUT R114, R115, 0x7fffff8, RZ, 0xc0, !PT ;  /* 0x07fffff873727812 */ /* 0x000fe400078ec0ff */
[----:B------:R-:W-:Y:S01]  /*0a60*/  IMAD.MOV.U32 R119, RZ, RZ, R2 ;  /* 0x000000ffff777224 */ /* 0x000fe200078e0002 */
[----:B0-----:R-:W-:Y:S06]  /*0a70*/  @!P4 BRA `(.L_x_347) ;  /* 0x000000040014c947 */ /* 0x001fec0003800000 */
[----:B------:R-:W-:Y:S01]  /*0a80*/  ISETP.NE.U32.AND P5, PT, RZ, UR8, PT ;  /* 0x00000008ff007c0c */ /* 0x000fe2000bfa5070 */
[C---:B------:R-:W-:Y:S01]  /*0a90*/  IMAD.SHL.U32 R109, R2.reuse, 0x4, RZ ;  /* 0x00000004026d7824 */ /* 0x040fe200078e00ff */
[----:B------:R-:W-:Y:S02]  /*0aa0*/  SHF.L.U64.HI R106, R2, 0x2, RZ ;  /* 0x00000002026a7819 */ /* 0x000fe400000102ff */
[----:B------:R-:W-:-:S13]  /*0ab0*/  ISETP.NE.AND.EX P5, PT, RZ, UR9, PT, P5 ;  /* 0x00000009ff007c0c */ /* 0x000fda000bfa5350 */
[----:B------:R-:W-:-:S04]  /*0ac0*/  @P5 LEA R112, P4, R2, UR8, 0x3 ;  /* 0x0000000802705c11 */ /* 0x000fc8000f8818ff */
[----:B------:R-:W-:Y:S02]  /*0ad0*/  @P5 LEA.HI.X R113, R2, UR9, RZ, 0x3, P4 ;  /* 0x0000000902715c11 */ /* 0x000fe4000a0f1cff */
[----:B------:R-:W-:-:S03]  /*0ae0*/  ISETP.NE.U32.AND P4, PT, RZ, UR14, PT ;  /* 0x0000000eff007c0c */ /* 0x000fc6000bf85070 */
[----:B------:R0:W5:Y:S01]  /*0af0*/  @P5 LDG.E.64 R162, desc[UR4][R112.64] ;  /* 0x0000000470a25981 */ /* 0x000162000c1e1b00 */
[----:B------:R-:W-:-:S13]  /*0b00*/  ISETP.NE.AND.EX P4, PT, RZ, UR15, PT, P4 ;  /* 0x0000000fff007c0c */ /* 0x000fda000bf85340 */
[----:B------:R-:W1:Y:S02]  /*0b10*/  @P4 LDC.64 R104, c[0x0][0x248] ;  /* 0x00009200ff684b82 */ /* 0x000e640000000a00 */
[----:B-1----:R-:W-:-:S05]  /*0b20*/  @P4 IADD3 R110, P6, R109, R104, RZ ;  /* 0x000000686d6e4210 */ /* 0x002fca0007fde0ff */
[----:B------:R-:W-:Y:S01]  /*0b30*/  @P4 IMAD.X R111, R106, 0x1, R105, P6 ;  /* 0x000000016a6f4824 */ /* 0x000fe200030e0669 */
[----:B------:R-:W-:-:S04]  /*0b40*/  LEA R104, P6, R2, UR10, 0x3 ;  /* 0x0000000a02687c11 */ /* 0x000fc8000f8c18ff */
[----:B------:R1:W5:Y:S01]  /*0b50*/  @P4 LDG.E R0, desc[UR4][R110.64] ;  /* 0x000000046e004981 */ /* 0x000362000c1e1900 */
[----:B------:R-:W-:Y:S02]  /*0b60*/  ISETP.NE.AND P4, PT, R34, RZ, PT ;  /* 0x000000ff2200720c */ /* 0x000fe40003f85270 */
[----:B------:R-:W-:Y:S02]  /*0b70*/  LEA.HI.X R105, R2, UR11, RZ, 0x3, P6 ;  /* 0x0000000b02697c11 */ /* 0x000fe4000b0f1cff */
[----:B-----5:R-:W-:Y:S02]  /*0b80*/  FSEL R3, R116, RZ, !P4 ;  /* 0x000000ff74037208 */ /* 0x020fe40006000000 */
[----:B------:R-:W-:Y:S02]  /*0b90*/  IADD3 R108, P4, R109, UR12, RZ ;  /* 0x0000000c6d6c7c10 */ /* 0x000fe4000ff9e0ff */
[----:B------:R-:W0:Y:S02]  /*0ba0*/  LDG.E.64 R104, desc[UR4][R104.64] ;  /* 0x0000000468687981 */ /* 0x000e24000c1e1b00 */
[----:B------:R-:W-:-:S02]  /*0bb0*/  IADD3.X R109, R106, UR13, RZ, P4, !PT ;  /* 0x0000000d6a6d7c10 */ /* 0x000fc4000a7fe4ff */
[----:B------:R-:W2:Y:S03]  /*0bc0*/  LDC.64 R106, c[0x0][0x2b8] ;  /* 0x0000ae00ff6a7b82 */ /* 0x000ea60000000a00 */
[----:B------:R3:W5:Y:S01]  /*0bd0*/  LDG.E R203, desc[UR4][R108.64] ;  /* 0x000000046ccb7981 */ /* 0x000762000c1e1900 */
[----:B--2---:R-:W-:-:S06]  /*0be0*/  IMAD.WIDE.U32 R106, R2, 0x8, R106 ;  /* 0x00000008026a7825 */ /* 0x004fcc00078e006a */
[----:B------:R-:W2:Y:S01]  /*0bf0*/  LDG.E.64 R106, desc[UR4][R106.64] ;  /* 0x000000046a6a7981 */ /* 0x000ea2000c1e1b00 */
[----:B------:R-:W-:Y:S02]  /*0c00*/  VIADD R119, R2, 0x100 ;  /* 0x0000010002777836 */ /* 0x000fe40000000000 */
[----:B0-----:R-:W-:Y:S01]  /*0c10*/  IMAD.MOV.U32 R112, RZ, RZ, R104 ;  /* 0x000000ffff707224 */ /* 0x001fe200078e0068 */
[--C-:B-1----:R-:W-:Y:S01]  /*0c20*/  SHF.R.U64 R110, R104, 0x10, R105.reuse ;  /* 0x00000010686e7819 */ /* 0x102fe20000001269 */
[--C-:B------:R-:W-:Y:S01]  /*0c30*/  IMAD.MOV.U32 R111, RZ, RZ, R105.reuse ;  /* 0x000000ffff6f7224 */ /* 0x100fe200078e0069 */
[----:B------:R-:W-:Y:S02]  /*0c40*/  SHF.R.U32.HI R113, RZ, 0x10, R105 ;  /* 0x00000010ff717819 */ /* 0x000fe40000011669 */
[----:B------:R-:W-:Y:S01]  /*0c50*/  SHF.L.U32 R112, R112, 0x10, RZ ;  /* 0x0000001070707819 */ /* 0x000fe200000006ff */
[----:B------:R-:W-:Y:S02]  /*0c60*/  IMAD.U32 R110, R110, 0x10000, RZ ;  /* 0x000100006e6e7824 */ /* 0x000fe400078e00ff */
[----:B------:R-:W-:-:S02]  /*0c70*/  IMAD.U32 R118, R111, 0x10000, RZ ;  /* 0x000100006f767824 */ /* 0x000fc400078e00ff */
[----:B------:R-:W-:Y:S02]  /*0c80*/  IMAD.U32 R104, R113, 0x10000, RZ ;  /* 0x0001000071687824 */ /* 0x000fe400078e00ff */
[C---:B------:R-:W-:Y:S01]  /*0c90*/  FADD.FTZ R105, -R3.reuse, R112 ;  /* 0x0000007003697221 */ /* 0x040fe20000010100 */
[C---:B------:R-:W-:Y:S01]  /*0ca0*/  FADD.FTZ R111, -R3.reuse, R110 ;  /* 0x0000006e036f7221 */ /* 0x040fe20000010100 */
[C---:B------:R-:W-:Y:S01]  /*0cb0*/  FADD.FTZ R201, -R3.reuse, R118 ;  /* 0x0000007603c97221 */ /* 0x040fe20000010100 */
[----:B---3--:R-:W-:Y:S02]  /*0cc0*/  FADD.FTZ R109, -R3, R104 ;  /* 0x00000068036d7221 */ /* 0x008fe40000010100 */
[C---:B------:R-:W-:Y:S01]  /*0cd0*/  FMUL.FTZ R204, R4.reuse, R111 ;  /* 0x0000006f04cc7220 */ /* 0x040fe20000410000 */
[----:B------:R-:W-:Y:S01]  /*0ce0*/  FMUL.FTZ R201, R4, R201 ;  /* 0x000000c904c97220 */ /* 0x000fe20000410000 */
[----:B--2---:R-:W-:Y:S01]  /*0cf0*/  IMAD.MOV.U32 R3, RZ, RZ, R106 ;  /* 0x000000ffff037224 */ /* 0x004fe200078e006a */
[----:B------:R-:W-:-:S04]  /*0d00*/  SHF.R.U64 R200, R106, 0x10, R107 ;  /* 0x000000106ac87819 */ /* 0x000fc8000000126b */
[----:B------:R-:W-:Y:S01]  /*0d10*/  SHF.L.U32 R202, R3, 0x10, RZ ;  /* 0x0000001003ca7819 */ /* 0x000fe200000006ff */
[----:B------:R-:W-:Y:S01]  /*0d20*/  FMUL.FTZ R3, R4, R105 ;  /* 0x0000006904037220 */ /* 0x000fe20000410000 */
[--C-:B------:R-:W-:Y:S02]  /*0d30*/  IMAD.MOV.U32 R104, RZ, RZ, R107.reuse ;  /* 0x000000ffff687224 */ /* 0x100fe400078e006b */
[----:B------:R-:W-:Y:S02]  /*0d40*/  IMAD.U32 R200, R200, 0x10000, RZ ;  /* 0x00010000c8c87824 */ /* 0x000fe400078e00ff */
[----:B------:R-:W-:Y:S01]  /*0d50*/  FADD.FTZ R72, R72, R202 ;  /* 0x000000ca48487221 */ /* 0x000fe20000010000 */
[-C--:B------:R-:W-:Y:S01]  /*0d60*/  FFMA.FTZ R100, R3, R202.reuse, R100 ;  /* 0x000000ca03647223 */ /* 0x080fe20000010064 */
[----:B------:R-:W-:Y:S01]  /*0d70*/  FMUL.FTZ R202, R33, R202 ;  /* 0x000000ca21ca7220 */ /* 0x000fe20000410000 */
[----:B------:R-:W-:Y:S01]  /*0d80*/  SHF.R.U32.HI R108, RZ, 0x10, R107 ;  /* 0x00000010ff6c7819 */ /* 0x000fe2000001166b */
[----:B------:R-:W-:-:S02]  /*0d90*/  IMAD.U32 R104, R104, 0x10000, RZ ;  /* 0x0001000068687824 */ /* 0x000fc400078e00ff */
[----:B------:R-:W-:Y:S01]  /*0da0*/  FADD.FTZ R73, R73, R200 ;  /* 0x000000c849497221 */ /* 0x000fe20000010000 */
[-C--:B------:R-:W-:Y:S01]  /*0db0*/  FFMA.FTZ R101, R204, R200.reuse, R101 ;  /* 0x000000c8cc657223 */ /* 0x080fe20000010065 */
[----:B------:R-:W-:Y:S01]  /*0dc0*/  FMUL.FTZ R200, R32, R200 ;  /* 0x000000c820c87220 */ /* 0x000fe20000410000 */
[----:B------:R-:W-:Y:S01]  /*0dd0*/  FADD.FTZ R105, RZ, R202 ;  /* 0x000000caff697221 */ /* 0x000fe20000010000 */
[----:B------:R-:W-:Y:S01]  /*0de0*/  FFMA.FTZ R107, R3, R202, RZ ;  /* 0x000000ca036b7223 */ /* 0x000fe200000100ff */
[----:B------:R-:W-:Y:S01]  /*0df0*/  FADD.FTZ R74, R74, R104 ;  /* 0x000000684a4a7221 */ /* 0x000fe20000010000 */
[-C--:B------:R-:W-:Y:S01]  /*0e00*/  FFMA.FTZ R102, R201, R104.reuse, R102 ;  /* 0x00000068c9667223 */ /* 0x080fe20000010066 */
[----:B------:R-:W-:Y:S01]  /*0e10*/  FMUL.FTZ R199, R31, R104 ;  /* 0x000000681fc77220 */ /* 0x000fe20000410000 */
[----:B------:R-:W-:Y:S02]  /*0e20*/  IMAD.U32 R108, R108, 0x10000, RZ ;  /* 0x000100006c6c7824 */ /* 0x000fe400078e00ff */
[----:B------:R-:W-:Y:S01]  /*0e30*/  FADD.FTZ R104, R105, R200 ;  /* 0x000000c869687221 */ /* 0x000fe20000010000 */
[----:B------:R-:W-:Y:S01]  /*0e40*/  FFMA.FTZ R106, R204, R200, R107 ;  /* 0x000000c8cc6a7223 */ /* 0x000fe2000001006b */
[----:B------:R-:W-:Y:S01]  /*0e50*/  FMUL.FTZ R198, R4, R109 ;  /* 0x0000006d04c67220 */ /* 0x000fe20000410000 */
[-C--:B------:R-:W-:Y:S01]  /*0e60*/  FMUL.FTZ R197, R30, R108.reuse ;  /* 0x0000006c1ec57220 */ /* 0x080fe20000410000 */
[----:B------:R-:W-:Y:S01]  /*0e70*/  FADD.FTZ R104, R104, R199 ;  /* 0x000000c768687221 */ /* 0x000fe20000010000 */
[----:B------:R-:W-:Y:S01]  /*0e80*/  FFMA.FTZ R106, R201, R199, R106 ;  /* 0x000000c7c96a7223 */ /* 0x000fe2000001006a */
[----:B------:R-:W-:Y:S01]  /*0e90*/  FADD.FTZ R75, R75, R108 ;  /* 0x0000006c4b4b7221 */ /* 0x000fe20000010000 */
[----:B------:R-:W-:Y:S01]  /*0ea0*/  FFMA.FTZ R103, R198, R108, R103 ;  /* 0x0000006cc6677223 */ /* 0x000fe20000010067 */
[----:B------:R-:W-:Y:S01]  /*0eb0*/  FADD.FTZ R118, R104, R197 ;  /* 0x000000c568767221 */ /* 0x000fe20000010000 */
[----:B------:R-:W-:-:S07]  /*0ec0*/  FFMA.FTZ R176, R198, R197, R106 ;  /* 0x000000c5c6b07223 */ /* 0x000fce000001006a */
.L_x_347:
[----:B------:R-:W-:Y:S05]  /*0ed0*/  BSYNC B0 ;  /* 0x0000000000007941 */ /* 0x000fea0003800000 */
.L_x_346:
[----:B------:R-:W-:Y:S01]  /*0ee0*/  ISETP.NE.AND P4, PT, R39, RZ, PT ;  /* 0x000000ff2700720c */ /* 0x000fe20003f85270 */
[----:B------:R-:W-:-:S12]  /*0ef0*/  BSSY B0, `(.L_x_348) ;  /* 0x0000047000007945 */ /* 0x000fd80003800000 */
[----:B------:R-:W-:Y:S05]  /*0f00*/  @!P4 BRA `(.L_x_349) ;  /* 0x000000040014c947 */ /* 0x000fea0003800000 */
        /* <DEDUP_REMOVED lines=10> */
[----:B-1----:R-:W-:-:S04]  /*0fb0*/  @P4 IADD3 R110, P6, R109, R104, RZ ;  /* 0x000000686d6e4210 */ /* 0x002fc80007fde0ff */
[----:B------:R-:W-:Y:S02]  /*0fc0*/  @P4 IADD3.X R111, R106, R105, RZ, P6, !PT ;  /* 0x000000696a6f4210 */ /* 0x000fe400037fe4ff */
[----:B------:R-:W-:-:S03]  /*0fd0*/  LEA R104, P6, R119, UR10, 0x3 ;  /* 0x0000000a77687c11 */ /* 0x000fc6000f8c18ff */
[----:B------:R1:W5:Y:S01]  /*0fe0*/  @P4 LDG.E R40, desc[UR4][R110.64] ;  /* 0x000000046e284981 */ /* 0x000362000c1e1900 */
[----:B------:R-:W-:Y:S02]  /*0ff0*/  ISETP.NE.AND P4, PT, R34, RZ, PT ;  /* 0x000000ff2200720c */ /* 0x000fe40003f85270 */
[----:B------:R-:W-:Y:S02]  /*1000*/  LEA.HI.X R105, R119, UR11, RZ, 0x3, P6 ;  /* 0x0000000b77697c11 */ /* 0x000fe4000b0f1cff */
[----:B-----5:R-:W-:Y:S02]  /*1010*/  FSEL R189, R116, RZ, !P4 ;  /* 0x000000ff74bd7208 */ /* 0x020fe40006000000 */
[----:B------:R-:W-:Y:S02]  /*1020*/  IADD3 R108, P4, R109, UR12, RZ ;  /* 0x0000000c6d6c7c10 */ /* 0x000fe4000ff9e0ff */
[----:B------:R-:W2:Y:S02]  /*1030*/  LDG.E.64 R104, desc[UR4][R104.64] ;  /* 0x0000000468687981 */ /* 0x000ea4000c1e1b00 */
[----:B------:R-:W-:-:S02]  /*1040*/  IADD3.X R109, R106, UR13, RZ, P4, !PT ;  /* 0x0000000d6a6d7c10 */ /* 0x000fc4000a7fe4ff */
[----:B------:R-:W3:Y:S03]  /*1050*/  LDC.64 R106, c[0x0][0x2b8] ;  /* 0x0000ae00ff6a7b82 */ /* 0x000ee60000000a00 */
[----:B------:R4:W5:Y:S01]  /*1060*/  LDG.E R196, desc[UR4][R108.64] ;  /* 0x000000046cc47981 */ /* 0x000962000c1e1900 */
[----:B---3--:R-:W-:-:S06]  /*1070*/  IMAD.WIDE.U32 R106, R119, 0x8, R106 ;  /* 0x00000008776a7825 */ /* 0x008fcc00078e006a */
[----:B------:R-:W3:Y:S01]  /*1080*/  LDG.E.64 R106, desc[UR4][R106.64] ;  /* 0x000000046a6a7981 */ /* 0x000ee2000c1e1b00 */
[----:B------:R-:W-:Y:S01]  /*1090*/  VIADD R119, R119, 0x100 ;  /* 0x0000010077777836 */ /* 0x000fe20000000000 */
[--C-:B--2---:R-:W-:Y:S01]  /*10a0*/  SHF.R.U32.HI R177, RZ, 0x10, R105.reuse ;  /* 0x00000010ffb17819 */ /* 0x104fe20000011669 */
[----:B0-----:R-:W-:Y:S01]  /*10b0*/  IMAD.MOV.U32 R112, RZ, RZ, R104 ;  /* 0x000000ffff707224 */ /* 0x001fe200078e0068 */
[--C-:B-1----:R-:W-:Y:S02]  /*10c0*/  SHF.R.U64 R110, R104, 0x10, R105.reuse ;  /* 0x00000010686e7819 */ /* 0x102fe40000001269 */
[----:B------:R-:W-:Y:S01]  /*10d0*/  SHF.L.U32 R104, R177, 0x10, RZ ;  /* 0x00000010b1687819 */ /* 0x000fe200000006ff */
[----:B------:R-:W-:Y:S02]  /*10e0*/  IMAD.MOV.U32 R111, RZ, RZ, R105 ;  /* 0x000000ffff6f7224 */ /* 0x000fe400078e0069 */
[----:B------:R-:W-:Y:S02]  /*10f0*/  IMAD.U32 R110, R110, 0x10000, RZ ;  /* 0x000100006e6e7824 */ /* 0x000fe400078e00ff */
[----:B----4-:R-:W-:Y:S01]  /*1100*/  FADD.FTZ R109, -R189, R104 ;  /* 0x00000068bd6d7221 */ /* 0x010fe20000010100 */
[----:B------:R-:W-:-:S02]  /*1110*/  IMAD.U32 R112, R112, 0x10000, RZ ;  /* 0x0001000070707824 */ /* 0x000fc400078e00ff */
[----:B------:R-:W-:Y:S02]  /*1120*/  IMAD.U32 R113, R111, 0x10000, RZ ;  /* 0x000100006f717824 */ /* 0x000fe400078e00ff */
[C---:B------:R-:W-:Y:S01]  /*1130*/  FADD.FTZ R111, -R189.reuse, R110 ;  /* 0x0000006ebd6f7221 */ /* 0x040fe20000010100 */
[C---:B------:R-:W-:Y:S01]  /*1140*/  FADD.FTZ R195, -R189.reuse, R112 ;  /* 0x00000070bdc37221 */ /* 0x040fe20000010100 */
[----:B------:R-:W-:Y:S02]  /*1150*/  FADD.FTZ R113, -R189, R113 ;  /* 0x00000071bd717221 */ /* 0x000fe40000010100 */
[C---:B------:R-:W-:Y:S01]  /*1160*/  FMUL.FTZ R194, R4.reuse, R111 ;  /* 0x0000006f04c27220 */ /* 0x040fe20000410000 */
[C---:B------:R-:W-:Y:S01]  /*1170*/  FMUL.FTZ R195, R4.reuse, R195 ;  /* 0x000000c304c37220 */ /* 0x040fe20000410000 */
[----:B------:R-:W-:Y:S01]  /*1180*/  FMUL.FTZ R191, R4, R113 ;  /* 0x0000007104bf7220 */ /* 0x000fe20000410000 */
[----:B---3--:R-:W-:Y:S01]  /*1190*/  IMAD.MOV.U32 R104, RZ, RZ, R106 ;  /* 0x000000ffff687224 */ /* 0x008fe200078e006a */
[----:B------:R-:W-:-:S03]  /*11a0*/  SHF.R.U64 R192, R106, 0x10, R107 ;  /* 0x000000106ac07819 */ /* 0x000fc6000000126b */
[----:B------:R-:W-:Y:S02]  /*11b0*/  IMAD.U32 R104, R104, 0x10000, RZ ;  /* 0x0001000068687824 */ /* 0x000fe400078e00ff */
[--C-:B------:R-:W-:Y:S02]  /*11c0*/  IMAD.MOV.U32 R105, RZ, RZ, R107.reuse ;  /* 0x000000ffff697224 */ /* 0x100fe400078e006b */
[----:B------:R-:W-:Y:S02]  /*11d0*/  IMAD.U32 R192, R192, 0x10000, RZ ;  /* 0x00010000c0c07824 */ /* 0x000fe400078e00ff */
[----:B------:R-:W-:Y:S01]  /*11e0*/  FMUL.FTZ R193, R29, R104 ;  /* 0x000000681dc17220 */ /* 0x000fe20000410000 */
[----:B------:R-:W-:Y:S01]  /*11f0*/  SHF.R.U32.HI R106, RZ, 0x10, R107 ;  /* 0x00000010ff6a7819 */ /* 0x000fe2000001166b */
[----:B------:R-:W-:Y:S02]  /*1200*/  IMAD.U32 R190, R105, 0x10000, RZ ;  /* 0x0001000069be7824 */ /* 0x000fe400078e00ff */
[----:B------:R-:W-:Y:S01]  /*1210*/  FADD.FTZ R69, R69, R192 ;  /* 0x000000c045457221 */ /* 0x000fe20000010000 */
[-C--:B------:R-:W-:Y:S01]  /*1220*/  FFMA.FTZ R97, R194, R192.reuse, R97 ;  /* 0x000000c0c2617223 */ /* 0x080fe20000010061 */
[----:B------:R-:W-:Y:S01]  /*1230*/  FMUL.FTZ R192, R28, R192 ;  /* 0x000000c01cc07220 */ /* 0x000fe20000410000 */
[----:B------:R-:W-:Y:S01]  /*1240*/  FADD.FTZ R105, R118, R193 ;  /* 0x000000c176697221 */ /* 0x000fe20000010000 */
[C---:B------:R-:W-:Y:S01]  /*1250*/  FFMA.FTZ R107, R195.reuse, R193, R176 ;  /* 0x000000c1c36b7223 */ /* 0x040fe200000100b0 */
[----:B------:R-:W-:Y:S01]  /*1260*/  SHF.L.U32 R106, R106, 0x10, RZ ;  /* 0x000000106a6a7819 */ /* 0x000fe200000006ff */
        /* <DEDUP_REMOVED lines=15> */
.L_x_349:
[----:B------:R-:W-:Y:S05]  /*1360*/  BSYNC B0 ;  /* 0x0000000000007941 */ /* 0x000fea0003800000 */
.L_x_348:
[----:B------:R-:W-:Y:S04]  /*1370*/  BSSY B0, `(.L_x_350) ;  /* 0x0000047000007945 */ /* 0x000fe80003800000 */
        /* <DEDUP_REMOVED lines=13> */
[C---:B------:R-:W-:Y:S01]  /*1450*/  LEA R106, P6, R119.reuse, UR10, 0x3 ;  /* 0x0000000a776a7c11 */ /* 0x040fe2000f8c18ff */
[----:B------:R-:W1:Y:S03]  /*1460*/  LDC.64 R104, c[0x0][0x2b8] ;  /* 0x0000ae00ff687b82 */ /* 0x000e660000000a00 */
[C---:B------:R-:W-:Y:S01]  /*1470*/  LEA.HI.X R107, R119.reuse, UR11, RZ, 0x3, P6 ;  /* 0x0000000b776b7c11 */ /* 0x040fe2000b0f1cff */
[----:B------:R2:W5:Y:S05]  /*1480*/  @P4 LDG.E R41, desc[UR4][R110.64] ;  /* 0x000000046e294981 */ /* 0x00056a000c1e1900 */
[----:B------:R-:W3:Y:S01]  /*1490*/  LDG.E.64 R106, desc[UR4][R106.64] ;  /* 0x000000046a6a7981 */ /* 0x000ee2000c1e1b00 */
[----:B-1----:R-:W-:-:S06]  /*14a0*/  IMAD.WIDE.U32 R104, R119, 0x8, R104 ;  /* 0x0000000877687825 */ /* 0x002fcc00078e0068 */
[----:B------:R-:W4:Y:S01]  /*14b0*/  LDG.E.64 R104, desc[UR4][R104.64] ;  /* 0x0000000468687981 */ /* 0x000f22000c1e1b00 */
[----:B------:R-:W-:-:S04]  /*14c0*/  ISETP.NE.AND P4, PT, R34, RZ, PT ;  /* 0x000000ff2200720c */ /* 0x000fc80003f85270 */
[----:B-----5:R-:W-:Y:S02]  /*14d0*/  FSEL R179, R116, RZ, !P4 ;  /* 0x000000ff74b37208 */ /* 0x020fe40006000000 */
[----:B------:R-:W-:-:S04]  /*14e0*/  IADD3 R108, P4, R109, UR12, RZ ;  /* 0x0000000c6d6c7c10 */ /* 0x000fc8000ff9e0ff */
[----:B------:R-:W-:-:S05]  /*14f0*/  IADD3.X R109, R180, UR13, RZ, P4, !PT ;  /* 0x0000000db46d7c10 */ /* 0x000fca000a7fe4ff */
[----:B------:R1:W5:Y:S01]  /*1500*/  LDG.E R187, desc[UR4][R108.64] ;  /* 0x000000046cbb7981 */ /* 0x000362000c1e1900 */
[----:B------:R-:W-:Y:S01]  /*1510*/  VIADD R119, R119, 0x100 ;  /* 0x0000010077777836 */ /* 0x000fe20000000000 */
[--C-:B---3--:R-:W-:Y:S01]  /*1520*/  SHF.R.U32.HI R177, RZ, 0x10, R107.reuse ;  /* 0x00000010ffb17819 */ /* 0x108fe2000001166b */
[----:B0-----:R-:W-:Y:S01]  /*1530*/  IMAD.MOV.U32 R112, RZ, RZ, R106 ;  /* 0x000000ffff707224 */ /* 0x001fe200078e006a */
[----:B--2---:R-:W-:-:S03]  /*1540*/  SHF.R.U64 R110, R106, 0x10, R107 ;  /* 0x000000106a6e7819 */ /* 0x004fc6000000126b */
[----:B------:R-:W-:Y:S01]  /*1550*/  IMAD.U32 R106, R177, 0x10000, RZ ;  /* 0x00010000b16a7824 */ /* 0x000fe200078e00ff */
[----:B------:R-:W-:Y:S01]  /*1560*/  SHF.L.U32 R112, R112, 0x10, RZ ;  /* 0x0000001070707819 */ /* 0x000fe200000006ff */
[----:B------:R-:W-:Y:S02]  /*1570*/  IMAD.MOV.U32 R111, RZ, RZ, R107 ;  /* 0x000000ffff6f7224 */ /* 0x000fe400078e006b */
[----:B-1----:R-:W-:Y:S01]  /*1580*/  FADD.FTZ R109, -R179, R106 ;  /* 0x0000006ab36d7221 */ /* 0x002fe20000010100 */
[----:B------:R-:W-:Y:S02]  /*1590*/  IMAD.U32 R110, R110, 0x10000, RZ ;  /* 0x000100006e6e7824 */ /* 0x000fe400078e00ff */
[----:B------:R-:W-:Y:S02]  /*15a0*/  IMAD.U32 R113, R111, 0x10000, RZ ;  /* 0x000100006f717824 */ /* 0x000fe400078e00ff */
[C---:B------:R-:W-:Y:S01]  /*15b0*/  FADD.FTZ R185, -R179.reuse, R112 ;  /* 0x00000070b3b97221 */ /* 0x040fe20000010100 */
[----:B------:R-:W-:Y:S01]  /*15c0*/  FADD.FTZ R111, -R179, R110 ;  /* 0x0000006eb36f7221 */ /* 0x000fe20000010100 */
[----:B----4-:R-:W-:Y:S01]  /*15d0*/  IMAD.MOV.U32 R106, RZ, RZ, R104 ;  /* 0x000000ffff6a7224 */ /* 0x010fe200078e0068 */
[----:B------:R-:W-:-:S04]  /*15e0*/  SHF.R.U64 R182, R104, 0x10, R105 ;  /* 0x0000001068b67819 */ /* 0x000fc80000001269 */
[----:B------:R-:W-:Y:S01]  /*15f0*/  SHF.L.U32 R106, R106, 0x10, RZ ;  /* 0x000000106a6a7819 */ /* 0x000fe200000006ff */
[----:B------:R-:W-:Y:S01]  /*1600*/  FADD.FTZ R113, -R179, R113 ;  /* 0x00000071b3717221 */ /* 0x000fe20000010100 */
[--C-:B------:R-:W-:Y:S02]  /*1610*/  IMAD.MOV.U32 R107, RZ, RZ, R105.reuse ;  /* 0x000000ffff6b7224 */ /* 0x100fe400078e0069 */
[----:B------:R-:W-:Y:S01]  /*1620*/  FMUL.FTZ R186, R4, R111 ;  /* 0x0000006f04ba7220 */ /* 0x000fe20000410000 */
[----:B------:R-:W-:Y:S02]  /*1630*/  IMAD.U32 R182, R182, 0x10000, RZ ;  /* 0x00010000b6b67824 */ /* 0x000fe400078e00ff */
[----:B------:R-:W-:Y:S01]  /*1640*/  FMUL.FTZ R185, R4, R185 ;  /* 0x000000b904b97220 */ /* 0x000fe20000410000 */
[----:B------:R-:W-:Y:S01]  /*1650*/  FMUL.FTZ R184, R25, R106 ;  /* 0x0000006a19b87220 */ /* 0x000fe20000410000 */
[----:B------:R-:W-:Y:S01]  /*1660*/  SHF.R.U32.HI R108, RZ, 0x10, R105 ;  /* 0x00000010ff6c7819 */ /* 0x000fe20000011669 */
[----:B------:R-:W-:-:S02]  /*1670*/  IMAD.U32 R181, R107, 0x10000, RZ ;  /* 0x000100006bb57824 */ /* 0x000fc400078e00ff */
[----:B------:R-:W-:Y:S01]  /*1680*/  FADD.FTZ R65, R65, R182 ;  /* 0x000000b641417221 */ /* 0x000fe20000010000 */
[-C--:B------:R-:W-:Y:S01]  /*1690*/  FFMA.FTZ R93, R186, R182.reuse, R93 ;  /* 0x000000b6ba5d7223 */ /* 0x080fe2000001005d */
[----:B------:R-:W-:Y:S01]  /*16a0*/  FMUL.FTZ R183, R4, R113 ;  /* 0x0000007104b77220 */ /* 0x000fe20000410000 */
[----:B------:R-:W-:Y:S01]  /*16b0*/  FMUL.FTZ R182, R24, R182 ;  /* 0x000000b618b67220 */ /* 0x000fe20000410000 */
[----:B------:R-:W-:Y:S01]  /*16c0*/  FADD.FTZ R105, R118, R184 ;  /* 0x000000b876697221 */ /* 0x000fe20000010000 */
[C---:B------:R-:W-:Y:S01]  /*16d0*/  FFMA.FTZ R107, R185.reuse, R184, R176 ;  /* 0x000000b8b96b7223 */ /* 0x040fe200000100b0 */
[----:B------:R-:W-:Y:S01]  /*16e0*/  FADD.FTZ R64, R64, R106 ;  /* 0x0000006a40407221 */ /* 0x000fe20000010000 */
[----:B------:R-:W-:Y:S01]  /*16f0*/  FFMA.FTZ R92, R185, R106, R92 ;  /* 0x0000006ab95c7223 */ /* 0x000fe2000001005c */
[----:B------:R-:W-:Y:S01]  /*1700*/  FADD.FTZ R66, R66, R181 ;  /* 0x000000b542427221 */ /* 0x000fe20000010000 */
[----:B------:R-:W-:Y:S01]  /*1710*/  FFMA.FTZ R94, R183, R181, R94 ;  /* 0x000000b5b75e7223 */ /* 0x000fe2000001005e */
[----:B------:R-:W-:-:S02]  /*1720*/  IMAD.U32 R108, R108, 0x10000, RZ ;  /* 0x000100006c6c7824 */ /* 0x000fc400078e00ff */
[----:B------:R-:W-:Y:S01]  /*1730*/  FMUL.FTZ R181, R23, R181 ;  /* 0x000000b517b57220 */ /* 0x000fe20000410000 */
[----:B------:R-:W-:Y:S01]  /*1740*/  FADD.FTZ R104, R105, R182 ;  /* 0x000000b669687221 */ /* 0x000fe20000010000 */
[----:B------:R-:W-:Y:S01]  /*1750*/  FFMA.FTZ R106, R186, R182, R107 ;  /* 0x000000b6ba6a7223 */ /* 0x000fe2000001006b */
[-C--:B------:R-:W-:Y:S01]  /*1760*/  FMUL.FTZ R179, R22, R108.reuse ;  /* 0x0000006c16b37220 */ /* 0x080fe20000410000 */
[----:B------:R-:W-:Y:S01]  /*1770*/  FMUL.FTZ R180, R4, R109 ;  /* 0x0000006d04b47220 */ /* 0x000fe20000410000 */
[----:B------:R-:W-:Y:S01]  /*1780*/  FADD.FTZ R104, R104, R181 ;  /* 0x000000b568687221 */ /* 0x000fe20000010000 */
[----:B------:R-:W-:Y:S01]  /*1790*/  FFMA.FTZ R106, R183, R181, R106 ;  /* 0x000000b5b76a7223 */ /* 0x000fe2000001006a */
[----:B------:R-:W-:Y:S01]  /*17a0*/  FADD.FTZ R67, R67, R108 ;  /* 0x0000006c43437221 */ /* 0x000fe20000010000 */
[----:B------:R-:W-:Y:S01]  /*17b0*/  FFMA.FTZ R95, R180, R108, R95 ;  /* 0x0000006cb45f7223 */ /* 0x000fe2000001005f */
[----:B------:R-:W-:Y:S01]  /*17c0*/  FADD.FTZ R118, R104, R179 ;  /* 0x000000b368767221 */ /* 0x000fe20000010000 */
[----:B------:R-:W-:-:S07]  /*17d0*/  FFMA.FTZ R176, R180, R179, R106 ;  /* 0x000000b3b4b07223 */ /* 0x000fce000001006a */
.L_x_351:
[----:B------:R-:W-:Y:S05]  /*17e0*/  BSYNC B0 ;  /* 0x0000000000007941 */ /* 0x000fea0003800000 */
.L_x_350:
        /* <DEDUP_REMOVED lines=14> */
[----:B------:R-:W1:Y:S01]  /*18d0*/  LDC.64 R104, c[0x0][0x2b8] ;  /* 0x0000ae00ff687b82 */ /* 0x000e620000000a00 */
[C---:B------:R-:W-:Y:S02]  /*18e0*/  LEA R106, P6, R119.reuse, UR10, 0x3 ;  /* 0x0000000a776a7c11 */ /* 0x040fe4000f8c18ff */
[----:B------:R2:W5:Y:S02]  /*18f0*/  @P4 LDG.E R42, desc[UR4][R110.64] ;  /* 0x000000046e2a4981 */ /* 0x000564000c1e1900 */
[----:B------:R-:W-:-:S06]  /*1900*/  LEA.HI.X R107, R119, UR11, RZ, 0x3, P6 ;  /* 0x0000000b776b7c11 */ /* 0x000fcc000b0f1cff */
        /* <DEDUP_REMOVED lines=11> */
[--C-:B--2---:R-:W-:Y:S02]  /*19c0*/  SHF.R.U64 R110, R106, 0x10, R107.reuse ;  /* 0x000000106a6e7819 */ /* 0x104fe4000000126b */
[----:B------:R-:W-:Y:S01]  /*19d0*/  SHF.L.U32 R106, R154, 0x10, RZ ;  /* 0x000000109a6a7819 */ /* 0x000fe200000006ff */
[----:B------:R-:W-:Y:S02]  /*19e0*/  IMAD.MOV.U32 R111, RZ, RZ, R107 ;  /* 0x000000ffff6f7224 */ /* 0x000fe400078e006b */
[----:B------:R-:W-:Y:S02]  /*19f0*/  IMAD.U32 R110, R110, 0x10000, RZ ;  /* 0x000100006e6e7824 */ /* 0x000fe400078e00ff */
[----:B-1----:R-:W-:Y:S01]  /*1a00*/  FADD.FTZ R109, -R155, R106 ;  /* 0x0000006a9b6d7221 */ /* 0x002fe20000010100 */
[----:B------:R-:W-:-:S02]  /*1a10*/  IMAD.U32 R112, R112, 0x10000, RZ ;  /* 0x0001000070707824 */ /* 0x000fc400078e00ff */
[----:B------:R-:W-:Y:S02]  /*1a20*/  IMAD.U32 R113, R111, 0x10000, RZ ;  /* 0x000100006f717824 */ /* 0x000fe400078e00ff */
[C---:B------:R-:W-:Y:S01]  /*1a30*/  FADD.FTZ R111, -R155.reuse, R110 ;  /* 0x0000006e9b6f7221 */ /* 0x040fe20000010100 */
[----:B------:R-:W-:Y:S01]  /*1a40*/  FADD.FTZ R175, -R155, R112 ;  /* 0x000000709baf7221 */ /* 0x000fe20000010100 */
[----:B----4-:R-:W-:Y:S01]  /*1a50*/  IMAD.MOV.U32 R106, RZ, RZ, R104 ;  /* 0x000000ffff6a7224 */ /* 0x010fe200078e0068 */
[----:B------:R-:W-:-:S03]  /*1a60*/  SHF.R.U64 R172, R104, 0x10, R105 ;  /* 0x0000001068ac7819 */ /* 0x000fc60000001269 */
[----:B------:R-:W-:Y:S02]  /*1a70*/  IMAD.U32 R106, R106, 0x10000, RZ ;  /* 0x000100006a6a7824 */ /* 0x000fe400078e00ff */
        /* <DEDUP_REMOVED lines=13> */
[----:B------:R-:W-:Y:S01]  /*1b50*/  FFMA.FTZ R107, R175, R173, R176 ;  /* 0x000000adaf6b7223 */ /* 0x000fe200000100b0 */
[----:B------:R-:W-:Y:S01]  /*1b60*/  SHF.L.U32 R108, R108, 0x10, RZ ;  /* 0x000000106c6c7819 */ /* 0x000fe200000006ff */
        /* <DEDUP_REMOVED lines=14> */
[----:B------:R-:W-:-:S07]  /*1c50*/  FFMA.FTZ R176, R154, R155, R104 ;  /* 0x0000009b9ab07223 */ /* 0x000fce0000010068 */
.L_x_353:
[----:B------:R-:W-:Y:S05]  /*1c60*/  BSYNC B0 ;  /* 0x0000000000007941 */ /* 0x000fea0003800000 */
.L_x_352:
        /* <DEDUP_REMOVED lines=71> */
.L_x_355:
[----:B------:R-:W-:Y:S05]  /*20e0*/  BSYNC B0 ;  /* 0x0000000000007941 */ /* 0x000fea0003800000 */
.L_x_354:
        /* <DEDUP_REMOVED lines=37> */
[C---:B------:R-:W-:Y:S01]  /*2340*/  FADD.FTZ R143, -R137.reuse, R112 ;  /* 0x00000070898f7221 */ /* 0x040fe20000010100 */
[----:B----4-:R-:W-:Y:S01]  /*2350*/  IMAD.MOV.U32 R106, RZ, RZ, R104 ;  /* 0x000000ffff6a7224 */ /* 0x010fe200078e0068 */
[--C-:B------:R-:W-:Y:S01]  /*2360*/  SHF.R.U64 R140, R104, 0x10, R105.reuse ;  /* 0x00000010688c7819 */ /* 0x100fe20000001269 */
[----:B------:R-:W-:Y:S02]  /*2370*/  IMAD.MOV.U32 R107, RZ, RZ, R105 ;  /* 0x000000ffff6b7224 */ /* 0x000fe400078e0069 */
[----:B------:R-:W-:Y:S02]  /*2380*/  IMAD.U32 R106, R106, 0x10000, RZ ;  /* 0x000100006a6a7824 */ /* 0x000fe400078e00ff */
[----:B------:R-:W-:Y:S01]  /*2390*/  FADD.FTZ R113, -R137, R113 ;  /* 0x0000007189717221 */ /* 0x000fe20000010100 */
[----:B------:R-:W-:-:S02]  /*23a0*/  IMAD.U32 R140, R140, 0x10000, RZ ;  /* 0x000100008c8c7824 */ /* 0x000fc400078e00ff */
[C---:B------:R-:W-:Y:S01]  /*23b0*/  FMUL.FTZ R142, R4.reuse, R111 ;  /* 0x0000006f048e7220 */ /* 0x040fe20000410000 */
[----:B------:R-:W-:Y:S01]  /*23c0*/  FMUL.FTZ R143, R4, R143 ;  /* 0x0000008f048f7220 */ /* 0x000fe20000410000 */
[----:B------:R-:W-:Y:S01]  /*23d0*/  FMUL.FTZ R141, R13, R106 ;  /* 0x0000006a0d8d7220 */ /* 0x000fe20000410000 */
[----:B------:R-:W-:Y:S01]  /*23e0*/  SHF.L.U32 R138, R107, 0x10, RZ ;  /* 0x000000106b8a7819 */ /* 0x000fe200000006ff */
[----:B------:R-:W-:Y:S01]  /*23f0*/  FADD.FTZ R53, R53, R140 ;  /* 0x0000008c35357221 */ /* 0x000fe20000010000 */
[----:B------:R-:W-:Y:S01]  /*2400*/  SHF.R.U32.HI R108, RZ, 0x10, R105 ;  /* 0x00000010ff6c7819 */ /* 0x000fe20000011669 */
[-C--:B------:R-:W-:Y:S01]  /*2410*/  FFMA.FTZ R81, R142, R140.reuse, R81 ;  /* 0x0000008c8e517223 */ /* 0x080fe20000010051 */
[----:B------:R-:W-:Y:S01]  /*2420*/  FMUL.FTZ R139, R4, R113 ;  /* 0x00000071048b7220 */ /* 0x000fe20000410000 */
[----:B------:R-:W-:Y:S01]  /*2430*/  FMUL.FTZ R140, R12, R140 ;  /* 0x0000008c0c8c7220 */ /* 0x000fe20000410000 */
        /* <DEDUP_REMOVED lines=18> */
.L_x_357:
[----:B------:R-:W-:Y:S05]  /*2560*/  BSYNC B0 ;  /* 0x0000000000007941 */ /* 0x000fea0003800000 */
.L_x_356:
[----:B------:R-:W-:Y:S01]  /*2570*/  ISETP.NE.AND P4, PT, R45, RZ, PT ;  /* 0x000000ff2d00720c */ /* 0x000fe20003f85270 */
[----:B------:R-:W-:-:S12]  /*2580*/  BSSY B0, `(.L_x_358) ;  /* 0x0000046000007945 */ /* 0x000fd80003800000 */
[----:B------:R-:W-:Y:S05]  /*2590*/  @!P4 BRA `(.L_x_359) ;  /* 0x000000040010c947 */ /* 0x000fea0003800000 */
[----:B------:R-:W-:Y:S01]  /*25a0*/  ISETP.NE.U32.AND P5, PT, RZ, UR8, PT ;  /* 0x00000008ff007c0c */ /* 0x000fe2000bfa5070 */
[----:B------:R-:W-:Y:S01]  /*25b0*/  IMAD.SHL.U32 R113, R119, 0x4, RZ ;  /* 0x0000000477717824 */ /* 0x000fe200078e00ff */
[----:B------:R-:W-:Y:S02]  /*25c0*/  SHF.R.U32.HI R110, RZ, 0x1e, R119 ;  /* 0x0000001eff6e7819 */ /* 0x000fe40000011677 */
[----:B------:R-:W-:-:S13]  /*25d0*/  ISETP.NE.AND.EX P5, PT, RZ, UR9, PT, P5 ;  /* 0x00000009ff007c0c */ /* 0x000fda000bfa5350 */
[----:B------:R-:W-:-:S04]  /*25e0*/  @P5 LEA R106, P4, R119, UR8, 0x3 ;  /* 0x00000008776a5c11 */ /* 0x000fc8000f8818ff */
[----:B------:R-:W-:Y:S02]  /*25f0*/  @P5 LEA.HI.X R107, R119, UR9, RZ, 0x3, P4 ;  /* 0x00000009776b5c11 */ /* 0x000fe4000a0f1cff */
[----:B------:R-:W-:-:S03]  /*2600*/  ISETP.NE.U32.AND P4, PT, RZ, UR14, PT ;  /* 0x0000000eff007c0c */ /* 0x000fc6000bf85070 */
[----:B------:R-:W5:Y:S01]  /*2610*/  @P5 LDG.E.64 R168, desc[UR4][R106.64] ;  /* 0x000000046aa85981 */ /* 0x000f62000c1e1b00 */
[----:B------:R-:W-:-:S13]  /*2620*/  ISETP.NE.AND.EX P4, PT, RZ, UR15, PT, P4 ;  /* 0x0000000fff007c0c */ /* 0x000fda000bf85340 */
[----:B------:R-:W0:Y:S02]  /*2630*/  @P4 LDC.64 R104, c[0x0][0x248] ;  /* 0x00009200ff684b82 */ /* 0x000e240000000a00 */
[----:B0-----:R-:W-:-:S05]  /*2640*/  @P4 IADD3 R104, P6, R113, R104, RZ ;  /* 0x0000006871684210 */ /* 0x001fca0007fde0ff */
[----:B------:R-:W-:Y:S01]  /*2650*/  @P4 IMAD.X R105, R110, 0x1, R105, P6 ;  /* 0x000000016e694824 */ /* 0x000fe200030e0669 */
[----:B------:R-:W-:-:S04]  /*2660*/  ISETP.NE.AND P6, PT, R34, RZ, PT ;  /* 0x000000ff2200720c */ /* 0x000fc80003fc5270 */
[----:B------:R0:W5:Y:S01]  /*2670*/  @P4 LDG.E R46, desc[UR4][R104.64] ;  /* 0x00000004682e4981 */ /* 0x000162000c1e1900 */
[C---:B------:R-:W-:Y:S02]  /*2680*/  LEA R108, P4, R119.reuse, UR10, 0x3 ;  /* 0x0000000a776c7c11 */ /* 0x040fe4000f8818ff */
[----:B-----5:R-:W-:Y:S02]  /*2690*/  FSEL R127, R116, RZ, !P6 ;  /* 0x000000ff747f7208 */ /* 0x020fe40007000000 */
[----:B------:R-:W-:Y:S02]  /*26a0*/  LEA.HI.X R109, R119, UR11, RZ, 0x3, P4 ;  /* 0x0000000b776d7c11 */ /* 0x000fe4000a0f1cff */
[----:B------:R-:W-:-:S04]  /*26b0*/  IADD3 R112, P4, R113, UR12, RZ ;  /* 0x0000000c71707c10 */ /* 0x000fc8000ff9e0ff */
[----:B------:R-:W-:Y:S01]  /*26c0*/  IADD3.X R113, R110, UR13, RZ, P4, !PT ;  /* 0x0000000d6e717c10 */ /* 0x000fe2000a7fe4ff */
[----:B------:R-:W0:Y:S01]  /*26d0*/  LDG.E.64 R108, desc[UR4][R108.64] ;  /* 0x000000046c6c7981 */ /* 0x000e22000c1e1b00 */
[----:B------:R-:W1:Y:S03]  /*26e0*/  LDC.64 R110, c[0x0][0x2b8] ;  /* 0x0000ae00ff6e7b82 */ /* 0x000e660000000a00 */
[----:B------:R2:W5:Y:S01]  /*26f0*/  LDG.E R135, desc[UR4][R112.64] ;  /* 0x0000000470877981 */ /* 0x000562000c1e1900 */
[----:B-1----:R-:W-:-:S06]  /*2700*/  IMAD.WIDE.U32 R110, R119, 0x8, R110 ;  /* 0x00000008776e7825 */ /* 0x002fcc00078e006e */
[----:B------:R-:W3:Y:S01]  /*2710*/  LDG.E.64 R110, desc[UR4][R110.64] ;  /* 0x000000046e6e7981 */ /* 0x000ee2000c1e1b00 */
[--C-:B0-----:R-:W-:Y:S02]  /*2720*/  SHF.R.U64 R104, R108, 0x10, R109.reuse ;  /* 0x000000106c687819 */ /* 0x101fe4000000126d */
[--C-:B------:R-:W-:Y:S01]  /*2730*/  SHF.R.U32.HI R107, RZ, 0x10, R109.reuse ;  /* 0x00000010ff6b7819 */ /* 0x100fe2000001166d */
[----:B------:R-:W-:Y:S01]  /*2740*/  IMAD.MOV.U32 R105, RZ, RZ, R109 ;  /* 0x000000ffff697224 */ /* 0x000fe200078e006d */
[----:B------:R-:W-:Y:S01]  /*2750*/  MOV R106, R108 ;  /* 0x0000006c006a7202 */ /* 0x000fe20000000f00 */
[----:B------:R-:W-:Y:S01]  /*2760*/  IMAD.U32 R104, R104, 0x10000, RZ ;  /* 0x0001000068687824 */ /* 0x000fe200078e00ff */
[----:B------:R-:W-:Y:S01]  /*2770*/  SHF.L.U32 R108, R107, 0x10, RZ ;  /* 0x000000106b6c7819 */ /* 0x000fe200000006ff */
[----:B------:R-:W-:Y:S02]  /*2780*/  IMAD.U32 R105, R105, 0x10000, RZ ;  /* 0x0001000069697824 */ /* 0x000fe400078e00ff */
[----:B------:R-:W-:Y:S01]  /*2790*/  FADD.FTZ R107, -R127, R104 ;  /* 0x000000687f6b7221 */ /* 0x000fe20000010100 */
[----:B------:R-:W-:-:S02]  /*27a0*/  IMAD.U32 R106, R106, 0x10000, RZ ;  /* 0x000100006a6a7824 */ /* 0x000fc400078e00ff */
[C---:B------:R-:W-:Y:S02]  /*27b0*/  FADD.FTZ R131, -R127.reuse, R105 ;  /* 0x000000697f837221 */ /* 0x040fe40000010100 */
[C---:B------:R-:W-:Y:S01]  /*27c0*/  FADD.FTZ R133, -R127.reuse, R106 ;  /* 0x0000006a7f857221 */ /* 0x040fe20000010100 */
[C---:B------:R-:W-:Y:S01]  /*27d0*/  FMUL.FTZ R134, R4.reuse, R107 ;  /* 0x0000006b04867220 */ /* 0x040fe20000410000 */
[----:B------:R-:W-:Y:S02]  /*27e0*/  FADD.FTZ R109, -R127, R108 ;  /* 0x0000006c7f6d7221 */ /* 0x000fe40000010100 */
[C---:B------:R-:W-:Y:S01]  /*27f0*/  FMUL.FTZ R133, R4.reuse, R133 ;  /* 0x0000008504857220 */ /* 0x040fe20000410000 */
[----:B------:R-:W-:Y:S01]  /*2800*/  FMUL.FTZ R131, R4, R131 ;  /* 0x0000008304837220 */ /* 0x000fe20000410000 */
[----:B---3--:R-:W-:Y:S01]  /*2810*/  IMAD.MOV.U32 R104, RZ, RZ, R110 ;  /* 0x000000ffff687224 */ /* 0x008fe200078e006e */
[--C-:B------:R-:W-:Y:S01]  /*2820*/  SHF.R.U64 R130, R110, 0x10, R111.reuse ;  /* 0x000000106e827819 */ /* 0x100fe2000000126f */
[----:B------:R-:W-:-:S02]  /*2830*/  IMAD.MOV.U32 R105, RZ, RZ, R111 ;  /* 0x000000ffff697224 */ /* 0x000fc400078e006f */
[----:B------:R-:W-:Y:S02]  /*2840*/  IMAD.U32 R104, R104, 0x10000, RZ ;  /* 0x0001000068687824 */ /* 0x000fe400078e00ff */
[----:B------:R-:W-:Y:S02]  /*2850*/  IMAD.U32 R130, R130, 0x10000, RZ ;  /* 0x0001000082827824 */ /* 0x000fe400078e00ff */
[----:B------:R-:W-:Y:S01]  /*2860*/  FMUL.FTZ R132, R9, R104 ;  /* 0x0000006809847220 */ /* 0x000fe20000410000 */
[----:B------:R-:W-:Y:S01]  /*2870*/  SHF.L.U32 R129, R105, 0x10, RZ ;  /* 0x0000001069817819 */ /* 0x000fe200000006ff */
[----:B------:R-:W-:Y:S01]  /*2880*/  FADD.FTZ R49, R49, R130 ;  /* 0x0000008231317221 */ /* 0x000fe20000010000 */
[----:B------:R-:W-:Y:S01]  /*2890*/  SHF.R.U32.HI R108, RZ, 0x10, R111 ;  /* 0x00000010ff6c7819 */ /* 0x000fe2000001166f */
[-C--:B------:R-:W-:Y:S01]  /*28a0*/  FFMA.FTZ R77, R134, R130.reuse, R77 ;  /* 0x00000082864d7223 */ /* 0x080fe2000001004d */
        /* <DEDUP_REMOVED lines=18> */
[----:B--2---:R-:W-:-:S07]  /*29d0*/  FFMA.FTZ R176, R128, R127, R106 ;  /* 0x0000007f80b07223 */ /* 0x004fce000001006a */
.L_x_359:
[----:B------:R-:W-:Y:S05]  /*29e0*/  BSYNC B0 ;  /* 0x0000000000007941 */ /* 0x000fea0003800000 */
.L_x_358:
        /* <DEDUP_REMOVED lines=23> */
.L_x_399:
[----:B------:R-:W3:Y:S01]  /*2b60*/  S2R R107, SR_CgaCtaId ;  /* 0x00000000006b7919 */ /* 0x000ee20000008800 */
[----:B------:R-:W-:Y:S01]  /*2b70*/  MOV R104, 0x400 ;  /* 0x0000040000687802 */ /* 0x000fe20000000f00 */
[----:B-1----:R-:W-:Y:S01]  /*2b80*/  FADD.FTZ R176, R108, R105 ;  /* 0x000000696cb07221 */ /* 0x002fe20000010000 */
[----:B------:R-:W-:Y:S01]  /*2b90*/  @!P5 LOP3.LUT R115, R115, 0x7, RZ, 0xc0, !PT ;  /* 0x000000077373d812 */ /* 0x000fe200078ec0ff */
[----:B--2---:R-:W-:Y:S01]  /*2ba0*/  FADD.FTZ R177, R110, R177 ;  /* 0x000000b16eb17221 */ /* 0x004fe20000010000 */
[----:B------:R-:W-:Y:S05]  /*2bb0*/  WARPSYNC.ALL ;  /* 0x0000000000007948 */ /* 0x000fea0003800000 */
[----:B------:R-:W-:Y:S01]  /*2bc0*/  @!P5 IMAD.IADD R115, R114, 0x1, R115 ;  /* 0x000000017273d824 */ /* 0x000fe200078e0273 */
[----:B------:R-:W-:Y:S01]  /*2bd0*/  ISETP.NE.AND P6, PT, R5, RZ, PT ;  /* 0x000000ff0500720c */ /* 0x000fe20003fc5270 */
[----:B------:R-:W-:Y:S01]  /*2be0*/  BSSY B0, `(.L_x_361) ;  /* 0x0000081000007945 */ /* 0x000fe20003800000 */
        /* <DEDUP_REMOVED lines=8> */
[----:B-----5:R-:W3:Y:S01]  /*2c70*/  LDS.128 R116, [R206+0x7030] ;  /* 0x00703000ce747984 */ /* 0x020ee20000000c00 */
        /* <DEDUP_REMOVED lines=19> */
[----:B------:R-:W-:-:S04]  /*2db0*/  ISETP.NE.AND P5, PT, R34, RZ, PT ;  /* 0x000000ff2200720c */ /* 0x000fc80003fa5270 */
        /* <DEDUP_REMOVED lines=12> */
[----:B------:R-:W-:-:S02]  /*2e80*/  FMUL.FTZ R107, R4, R107 ;  /* 0x0000006b046b7220 */ /* 0x000fc40000410000 */
[----:B------:R-:W-:Y:S02]  /*2e90*/  FMUL.FTZ R118, R4, R115 ;  /* 0x0000007304767220 */ /* 0x000fe40000410000 */
[--C-:B------:R-:W-:Y:S01]  /*2ea0*/  @P5 IMAD.MOV.U32 R110, RZ, RZ, R163.reuse ;  /* 0x000000ffff6e5224 */ /* 0x100fe200078e00a3 */
[--C-:B------:R-:W-:Y:S01]  /*2eb0*/  @P5 SHF.R.U64 R106, R162, 0x10, R163.reuse ;  /* 0x00000010a26a5819 */ /* 0x100fe200000012a3 */
[----:B------:R-:W-:Y:S01]  /*2ec0*/  @P5 IMAD.MOV.U32 R104, RZ, RZ, R162 ;  /* 0x000000ffff685224 */ /* 0x000fe200078e00a2 */
[----:B------:R-:W-:Y:S02]  /*2ed0*/  @P5 SHF.R.U32.HI R117, RZ, 0x10, R163 ;  /* 0x00000010ff755819 */ /* 0x000fe400000116a3 */
[----:B------:R-:W-:Y:S01]  /*2ee0*/  @P5 SHF.L.U32 R111, R110, 0x10, RZ ;  /* 0x000000106e6f5819 */ /* 0x000fe200000006ff */
[----:B------:R-:W-:Y:S02]  /*2ef0*/  @P5 IMAD.U32 R104, R104, 0x10000, RZ ;  /* 0x0001000068685824 */ /* 0x000fe400078e00ff */
[----:B------:R-:W-:Y:S01]  /*2f00*/  FMUL.FTZ R110, R4, R109 ;  /* 0x0000006d046e7220 */ /* 0x000fe20000410000 */
[----:B------:R-:W-:-:S02]  /*2f10*/  @P5 IMAD.U32 R106, R106, 0x10000, RZ ;  /* 0x000100006a6a5824 */ /* 0x000fc400078e00ff */
[----:B------:R-:W-:Y:S02]  /*2f20*/  @P5 IMAD.U32 R117, R117, 0x10000, RZ ;  /* 0x0001000075755824 */ /* 0x000fe400078e00ff */
[----:B------:R-:W-:Y:S01]  /*2f30*/  @P5 FADD.FTZ R105, R105, R104 ;  /* 0x0000006869695221 */ /* 0x000fe20000010000 */
[----:B------:R-:W-:Y:S01]  /*2f40*/  @P5 FADD.FTZ R107, R107, R106 ;  /* 0x0000006a6b6b5221 */ /* 0x000fe20000010000 */
[----:B------:R-:W-:Y:S01]  /*2f50*/  @P5 FADD.FTZ R110, R110, R111 ;  /* 0x0000006f6e6e5221 */ /* 0x000fe20000010000 */
[----:B------:R-:W-:Y:S01]  /*2f60*/  @P5 FADD.FTZ R118, R118, R117 ;  /* 0x0000007576765221 */ /* 0x000fe20000010000 */
[----:B------:R-:W-:-:S03]  /*2f70*/  ISETP.NE.U32.AND P5, PT, RZ, UR18, PT ;  /* 0x00000012ff007c0c */ /* 0x000fc6000bfa5070 */
[----:B------:R-:W-:Y:S01]  /*2f80*/  FMUL.FTZ R119, R118, UR17 ;  /* 0x0000001176777c20 */ /* 0x000fe20008410000 */
[----:B------:R-:W-:-:S13]  /*2f90*/  ISETP.NE.AND.EX P5, PT, RZ, UR19, PT, P5 ;  /* 0x00000013ff007c0c */ /* 0x000fda000bfa5350 */
[----:B------:R-:W-:Y:S01]  /*2fa0*/  @P5 F2FP.BF16.F32.PACK_AB R104, RZ, R105 ;  /* 0x00000069ff68523e */ /* 0x000fe200000010ff */
[----:B------:R-:W-:Y:S01]  /*2fb0*/  FMUL.FTZ R105, R105, UR17 ;  /* 0x0000001169697c20 */ /* 0x000fe20008410000 */
[----:B------:R-:W-:Y:S01]  /*2fc0*/  @P5 F2FP.BF16.F32.PACK_AB R106, RZ, R107 ;  /* 0x0000006bff6a523e */ /* 0x000fe200000010ff */
[----:B------:R-:W-:Y:S01]  /*2fd0*/  FMUL.FTZ R107, R107, UR17 ;  /* 0x000000116b6b7c20 */ /* 0x000fe20008410000 */
[----:B------:R-:W-:Y:S01]  /*2fe0*/  @P5 F2FP.BF16.F32.PACK_AB R108, RZ, R110 ;  /* 0x0000006eff6c523e */ /* 0x000fe200000010ff */
[----:B------:R-:W-:Y:S01]  /*2ff0*/  FMUL.FTZ R110, R110, UR17 ;  /* 0x000000116e6e7c20 */ /* 0x000fe20008410000 */
[----:B------:R-:W-:Y:S02]  /*3000*/  @P5 F2FP.BF16.F32.PACK_AB R109, RZ, R118 ;  /* 0x00000076ff6d523e */ /* 0x000fe400000010ff */
[----:B------:R-:W-:Y:S02]  /*3010*/  @P5 PRMT R47, R104, 0x7610, R47 ;  /* 0x00007610682f5816 */ /* 0x000fe4000000002f */
[----:B------:R-:W-:-:S02]  /*3020*/  @P5 PRMT R120, R106, 0x7610, R120 ;  /* 0x000076106a785816 */ /* 0x000fc40000000078 */
[----:B------:R-:W-:Y:S02]  /*3030*/  @P5 PRMT R121, R108, 0x7610, R121 ;  /* 0x000076106c795816 */ /* 0x000fe40000000079 */
[----:B------:R-:W-:Y:S02]  /*3040*/  @P5 PRMT R122, R109, 0x7610, R122 ;  /* 0x000076106d7a5816 */ /* 0x000fe4000000007a */
[----:B------:R-:W-:-:S04]  /*3050*/  LOP3.LUT P5, RZ, R203, 0xff, RZ, 0xc0, !PT ;  /* 0x000000ffcbff7812 */ /* 0x000fc800078ac0ff */
[----:B------:R-:W-:Y:S02]  /*3060*/  FSEL R108, R105, RZ, P5 ;  /* 0x000000ff696c7208 */ /* 0x000fe40002800000 */
[----:B------:R-:W-:Y:S02]  /*3070*/  ISETP.NE.U32.AND P5, PT, RZ, UR14, PT ;  /* 0x0000000eff007c0c */ /* 0x000fe4000bfa5070 */
[----:B------:R-:W-:Y:S02]  /*3080*/  F2F.BF16.F32 R177, R108 ;  /* 0x0000006c00b17304 */ /* 0x000fe40000202000 */
[----:B------:R-:W-:-:S13]  /*3090*/  ISETP.NE.AND.EX P5, PT, RZ, UR15, PT, P5 ;  /* 0x0000000fff007c0c */ /* 0x000fda000bfa5350 */
[----:B------:R-:W-:-:S04]  /*30a0*/  @P5 LOP3.LUT P6, RZ, R0, 0xff, RZ, 0xc0, !PT ;  /* 0x000000ff00ff5812 */ /* 0x000fc800078cc0ff */
[----:B------:R-:W-:Y:S02]  /*30b0*/  @P5 FSEL R114, R105, RZ, P6 ;  /* 0x000000ff69725208 */ /* 0x000fe40003000000 */
[----:B------:R-:W-:-:S04]  /*30c0*/  LOP3.LUT P6, RZ, R203, 0xff00, RZ, 0xc0, !PT ;  /* 0x0000ff00cbff7812 */ /* 0x000fc800078cc0ff */
[C---:B------:R-:W-:Y:S02]  /*30d0*/  FSEL R109, R107.reuse, RZ, P6 ;  /* 0x000000ff6b6d7208 */ /* 0x040fe40003000000 */
[----:B------:R-:W-:Y:S02]  /*30e0*/  @P5 LOP3.LUT P6, RZ, R0, 0xff00, RZ, 0xc0, !PT ;  /* 0x0000ff0000ff5812 */ /* 0x000fe400078cc0ff */
[----:B------:R-:W0:Y:S02]  /*30f0*/  F2F.BF16.F32 R104, R109 ;  /* 0x0000006d00687304 */ /* 0x000e240000202000 */
[----:B------:R-:W-:Y:S02]  /*3100*/  @P5 FSEL R115, R107, RZ, P6 ;  /* 0x000000ff6b735208 */ /* 0x000fe40003000000 */
[----:B------:R-:W-:-:S04]  /*3110*/  LOP3.LUT P6, RZ, R203, 0xff0000, RZ, 0xc0, !PT ;  /* 0x00ff0000cbff7812 */ /* 0x000fc800078cc0ff */
[----:B------:R-:W-:Y:S02]  /*3120*/  FSEL R116, R110, RZ, P6 ;  /* 0x000000ff6e747208 */ /* 0x000fe40003000000 */
[----:B------:R-:W-:-:S04]  /*3130*/  @P5 LOP3.LUT P6, RZ, R0, 0xff0000, RZ, 0xc0, !PT ;  /* 0x00ff000000ff5812 */ /* 0x000fc800078cc0ff */
[----:B------:R-:W-:Y:S01]  /*3140*/  @P5 FSEL R117, R110, RZ, P6 ;  /* 0x000000ff6e755208 */ /* 0x000fe20003000000 */
[----:B------:R-:W-:Y:S01]  /*3150*/  F2F.BF16.F32 R116, R116 ;  /* 0x0000007400747304 */ /* 0x000fe20000202000 */
[----:B------:R-:W-:Y:S01]  /*3160*/  LOP3.LUT P6, RZ, R203, 0xff000000, RZ, 0xc0, !PT ;  /* 0xff000000cbff7812 */ /* 0x000fe200078cc0ff */
[----:B------:R-:W1:Y:S01]  /*3170*/  LDC.64 R110, c[0x0][0x2f8] ;  /* 0x0000be00ff6e7b82 */ /* 0x000e620000000a00 */
[----:B0-----:R-:W-:Y:S02]  /*3180*/  IMAD.WIDE.U32 R104, R104, 0x10000, RZ ;  /* 0x0001000068687825 */ /* 0x001fe400078e00ff */
[----:B------:R-:W-:Y:S02]  /*3190*/  FSEL R118, R119, RZ, P6 ;  /* 0x000000ff77767208 */ /* 0x000fe40003000000 */
[----:B------:R-:W-:Y:S02]  /*31a0*/  @P5 LOP3.LUT P6, RZ, R0, 0xff000000, RZ, 0xc0, !PT ;  /* 0xff00000000ff5812 */ /* 0x000fe400078cc0ff */
[----:B------:R-:W0:Y:S01]  /*31b0*/  F2F.BF16.F32 R107, R118 ;  /* 0x00000076006b7304 */ /* 0x000e220000202000 */
[----:B------:R-:W-:-:S02]  /*31c0*/  LOP3.LUT R106, R104, R177, RZ, 0xfc, !PT ;  /* 0x000000b1686a7212 */ /* 0x000fc400078efcff */
[----:B------:R-:W-:Y:S02]  /*31d0*/  @P5 FSEL R119, R119, RZ, P6 ;  /* 0x000000ff77775208 */ /* 0x000fe40003000000 */
[----:B------:R-:W-:-:S04]  /*31e0*/  ISETP.NE.U32.AND P6, PT, RZ, UR18, PT ;  /* 0x00000012ff007c0c */ /* 0x000fc8000bfc5070 */
[----:B------:R-:W-:Y:S01]  /*31f0*/  ISETP.NE.AND.EX P6, PT, RZ, UR19, PT, P6 ;  /* 0x00000013ff007c0c */ /* 0x000fe2000bfc5360 */
[----:B0-----:R-:W-:Y:S02]  /*3200*/  IMAD.U32 R107, R107, 0x10000, RZ ;  /* 0x000100006b6b7824 */ /* 0x001fe400078e00ff */
[----:B-1----:R-:W-:-:S03]  /*3210*/  IMAD.WIDE.U32 R110, R2, 0x8, R110 ;  /* 0x00000008026e7825 */ /* 0x002fc600078e006e */
        /* <DEDUP_REMOVED lines=10> */
.L_x_363:
[----:B------:R1:W-:Y:S01]  /*32c0*/  STG.E.64 desc[UR4][R110.64], R106 ;  /* 0x0000006a6e007986 */ /* 0x0003e2000c101b04 */
[----:B------:R-:W-:Y:S02]  /*32d0*/  @P5 F2FP.BF16.F32.PACK_AB R114, RZ, R114 ;  /* 0x00000072ff72523e */ /* 0x000fe400000010ff */
[----:B------:R-:W-:Y:S02]  /*32e0*/  @P5 F2FP.BF16.F32.PACK_AB R115, RZ, R115 ;  /* 0x00000073ff73523e */ /* 0x000fe400000010ff */
[----:B------:R-:W-:Y:S02]  /*32f0*/  @P5 F2FP.BF16.F32.PACK_AB R117, RZ, R117 ;  /* 0x00000075ff75523e */ /* 0x000fe400000010ff */
[----:B------:R-:W-:Y:S02]  /*3300*/  @P5 F2FP.BF16.F32.PACK_AB R119, RZ, R119 ;  /* 0x00000077ff77523e */ /* 0x000fe400000010ff */
[----:B------:R-:W-:Y:S02]  /*3310*/  @P5 PRMT R123, R114, 0x7610, R123 ;  /* 0x00007610727b5816 */ /* 0x000fe4000000007b */
[----:B------:R-:W-:-:S02]  /*3320*/  @P5 PRMT R124, R115, 0x7610, R124 ;  /* 0x00007610737c5816 */ /* 0x000fc4000000007c */
[----:B------:R-:W-:Y:S02]  /*3330*/  @P5 PRMT R125, R117, 0x7610, R125 ;  /* 0x00007610757d5816 */ /* 0x000fe4000000007d */
[----:B------:R-:W-:Y:S01]  /*3340*/  @P5 PRMT R126, R119, 0x7610, R126 ;  /* 0x00007610777e5816 */ /* 0x000fe2000000007e */
[----:B-1----:R-:W-:Y:S06]  /*3350*/  @!P5 BRA `(.L_x_364) ;  /* 0x000000000020d947 */ /* 0x002fec0003800000 */
[----:B------:R-:W-:Y:S02]  /*3360*/  LOP3.LUT R106, R124, 0xffff, RZ, 0xc0, !PT ;  /* 0x0000ffff7c6a7812 */ /* 0x000fe400078ec0ff */
[----:B0-----:R-:W-:Y:S02]  /*3370*/  LEA R104, P5, R2, UR14, 0x3 ;  /* 0x0000000e02687c11 */ /* 0x001fe4000f8a18ff */
[----:B------:R-:W-:Y:S01]  /*3380*/  PRMT R109, R125, 0x5410, R126 ;  /* 0x000054107d6d7816 */ /* 0x000fe2000000007e */
[----:B------:R-:W-:Y:S01]  /*3390*/  IMAD.WIDE.U32 R106, R106, 0x10000, RZ ;  /* 0x000100006a6a7825 */ /* 0x000fe200078e00ff */
[----:B------:R-:W-:-:S04]  /*33a0*/  LEA.HI.X R105, R2, UR15, RZ, 0x3, P5 ;  /* 0x0000000f02697c11 */ /* 0x000fc8000a8f1cff */
[----:B------:R-:W-:Y:S02]  /*33b0*/  LOP3.LUT R107, R109, R107, RZ, 0xfc, !PT ;  /* 0x0000006b6d6b7212 */ /* 0x000fe400078efcff */
[----:B------:R-:W-:-:S05]  /*33c0*/  LOP3.LUT R106, R106, 0xffff, R123, 0xf8, !PT ;  /* 0x0000ffff6a6a7812 */ /* 0x000fca00078ef87b */
[----:B------:R1:W-:Y:S02]  /*33d0*/  STG.E.64 desc[UR4][R104.64], R106 ;  /* 0x0000006a68007986 */ /* 0x0003e4000c101b04 */
.L_x_364:
[----:B------:R-:W-:-:S07]  /*33e0*/  VIADD R2, R2, 0x100 ;  /* 0x0000010002027836 */ /* 0x000fce0000000000 */
.L_x_362:
[----:B------:R-:W-:Y:S05]  /*33f0*/  BSYNC B0 ;  /* 0x0000000000007941 */ /* 0x000fea0003800000 */
.L_x_361:
[----:B------:R-:W-:Y:S01]  /*3400*/  ISETP.NE.AND P5, PT, R39, RZ, PT ;  /* 0x000000ff2700720c */ /* 0x000fe20003fa5270 */
[----:B------:R-:W-:-:S12]  /*3410*/  BSSY B0, `(.L_x_365) ;  /* 0x0000066000007945 */ /* 0x000fd80003800000 */
[----:B------:R-:W-:Y:S05]  /*3420*/  @!P5 BRA `(.L_x_366) ;  /* 0x000000040090d947 */ /* 0x000fea0003800000 */
[----:B------:R-:W-:-:S04]  /*3430*/  ISETP.NE.AND P5, PT, R34, RZ, PT ;  /* 0x000000ff2200720c */ /* 0x000fc80003fa5270 */
[----:B------:R-:W-:Y:S02]  /*3440*/  FSEL R110, R112, RZ, !P5 ;  /* 0x000000ff706e7208 */ /* 0x000fe40006800000 */
[----:B------:R-:W-:-:S03]  /*3450*/  ISETP.NE.U32.AND P5, PT, RZ, UR8, PT ;  /* 0x00000008ff007c0c */ /* 0x000fc6000bfa5070 */
[-CC-:B01----:R-:W-:Y:S01]  /*3460*/  FFMA.FTZ R104, R195, R113.reuse, R110.reuse ;  /* 0x00000071c3687223 */ /* 0x183fe2000001006e */
        /* <DEDUP_REMOVED lines=12> */
[----:B------:R-:W-:Y:S01]  /*3530*/  @P5 IMAD.MOV.U32 R106, RZ, RZ, R160 ;  /* 0x000000ffff6a5224 */ /* 0x000fe200078e00a0 */
[--C-:B------:R-:W-:Y:S02]  /*3540*/  @P5 SHF.R.U64 R111, R160, 0x10, R161.reuse ;  /* 0x00000010a06f5819 */ /* 0x100fe400000012a1 */
[----:B------:R-:W-:Y:S01]  /*3550*/  @P5 MOV R108, R161 ;  /* 0x000000a1006c5202 */ /* 0x000fe20000000f00 */
[----:B------:R-:W-:Y:S01]  /*3560*/  @P5 IMAD.U32 R104, R106, 0x10000, RZ ;  /* 0x000100006a685824 */ /* 0x000fe200078e00ff */
[----:B------:R-:W-:Y:S01]  /*3570*/  @P5 SHF.R.U32.HI R117, RZ, 0x10, R161 ;  /* 0x00000010ff755819 */ /* 0x000fe200000116a1 */
[----:B------:R-:W-:Y:S02]  /*3580*/  @P5 IMAD.U32 R106, R111, 0x10000, RZ ;  /* 0x000100006f6a5824 */ /* 0x000fe400078e00ff */
[----:B------:R-:W-:Y:S02]  /*3590*/  @P5 IMAD.U32 R111, R108, 0x10000, RZ ;  /* 0x000100006c6f5824 */ /* 0x000fe400078e00ff */
[----:B------:R-:W-:Y:S01]  /*35a0*/  @P5 FADD.FTZ R105, R105, R104 ;  /* 0x0000006869695221 */ /* 0x000fe20000010000 */
[----:B------:R-:W-:-:S02]  /*35b0*/  @P5 IMAD.U32 R117, R117, 0x10000, RZ ;  /* 0x0001000075755824 */ /* 0x000fc400078e00ff */
        /* <DEDUP_REMOVED lines=24> */
[----:B------:R-:W-:Y:S01]  /*3740*/  LOP3.LUT P6, RZ, R196, 0xff00, RZ, 0xc0, !PT ;  /* 0x0000ff00c4ff7812 */ /* 0x000fe200078cc0ff */
[----:B------:R-:W0:Y:S03]  /*3750*/  LDC.64 R104, c[0x0][0x2f8] ;  /* 0x0000be00ff687b82 */ /* 0x000e260000000a00 */
[C---:B------:R-:W-:Y:S02]  /*3760*/  FSEL R109, R107.reuse, RZ, P6 ;  /* 0x000000ff6b6d7208 */ /* 0x040fe40003000000 */
[----:B------:R-:W-:Y:S02]  /*3770*/  @P5 LOP3.LUT P6, RZ, R40, 0xff00, RZ, 0xc0, !PT ;  /* 0x0000ff0028ff5812 */ /* 0x000fe400078cc0ff */
[----:B------:R-:W1:Y:S02]  /*3780*/  F2F.BF16.F32 R106, R109 ;  /* 0x0000006d006a7304 */ /* 0x000e640000202000 */
[----:B------:R-:W-:-:S02]  /*3790*/  @P5 FSEL R115, R107, RZ, P6 ;  /* 0x000000ff6b735208 */ /* 0x000fc40003000000 */
[----:B------:R-:W-:-:S04]  /*37a0*/  LOP3.LUT P6, RZ, R196, 0xff0000, RZ, 0xc0, !PT ;  /* 0x00ff0000c4ff7812 */ /* 0x000fc800078cc0ff */
[----:B------:R-:W-:Y:S02]  /*37b0*/  FSEL R116, R110, RZ, P6 ;  /* 0x000000ff6e747208 */ /* 0x000fe40003000000 */
[----:B------:R-:W-:-:S04]  /*37c0*/  @P5 LOP3.LUT P6, RZ, R40, 0xff0000, RZ, 0xc0, !PT ;  /* 0x00ff000028ff5812 */ /* 0x000fc800078cc0ff */
[----:B------:R-:W-:Y:S01]  /*37d0*/  @P5 FSEL R117, R110, RZ, P6 ;  /* 0x000000ff6e755208 */ /* 0x000fe20003000000 */
[----:B------:R-:W-:Y:S01]  /*37e0*/  F2F.BF16.F32 R116, R116 ;  /* 0x0000007400747304 */ /* 0x000fe20000202000 */
[----:B------:R-:W-:Y:S01]  /*37f0*/  LOP3.LUT P6, RZ, R196, 0xff000000, RZ, 0xc0, !PT ;  /* 0xff000000c4ff7812 */ /* 0x000fe200078cc0ff */
[----:B-1----:R-:W-:-:S03]  /*3800*/  IMAD.WIDE.U32 R106, R106, 0x10000, RZ ;  /* 0x000100006a6a7825 */ /* 0x002fc600078e00ff */
[C---:B------:R-:W-:Y:S01]  /*3810*/  FSEL R118, R119.reuse, RZ, P6 ;  /* 0x000000ff77767208 */ /* 0x040fe20003000000 */
[----:B0-----:R-:W-:Y:S01]  /*3820*/  IMAD.WIDE.U32 R104, R2, 0x8, R104 ;  /* 0x0000000802687825 */ /* 0x001fe200078e0068 */
[----:B------:R-:W-:Y:S02]  /*3830*/  @P5 LOP3.LUT P6, RZ, R40, 0xff000000, RZ, 0xc0, !PT ;  /* 0xff00000028ff5812 */ /* 0x000fe400078cc0ff */
[----:B------:R-:W0:Y:S01]  /*3840*/  F2F.BF16.F32 R111, R118 ;  /* 0x00000076006f7304 */ /* 0x000e220000202000 */
[----:B------:R-:W-:Y:S02]  /*3850*/  LOP3.LUT R110, R106, R177, RZ, 0xfc, !PT ;  /* 0x000000b16a6e7212 */ /* 0x000fe400078efcff */
[----:B------:R-:W-:Y:S02]  /*3860*/  @P5 FSEL R119, R119, RZ, P6 ;  /* 0x000000ff77775208 */ /* 0x000fe40003000000 */
[----:B------:R-:W-:-:S04]  /*3870*/  ISETP.NE.U32.AND P6, PT, RZ, UR18, PT ;  /* 0x00000012ff007c0c */ /* 0x000fc8000bfc5070 */
[----:B------:R-:W-:Y:S02]  /*3880*/  ISETP.NE.AND.EX P6, PT, RZ, UR19, PT, P6 ;  /* 0x00000013ff007c0c */ /* 0x000fe4000bfc5360 */
[----:B0-----:R-:W-:-:S04]  /*3890*/  SHF.L.U32 R111, R111, 0x10, RZ ;  /* 0x000000106f6f7819 */ /* 0x001fc800000006ff */
        /* <DEDUP_REMOVED lines=10> */
.L_x_367:
        /* <DEDUP_REMOVED lines=18> */
.L_x_368:
[----:B------:R-:W-:-:S07]  /*3a60*/  VIADD R2, R2, 0x100 ;  /* 0x0000010002027836 */ /* 0x000fce0000000000 */
.L_x_366:
[----:B------:R-:W-:Y:S05]  /*3a70*/  BSYNC B0 ;  /* 0x0000000000007941 */ /* 0x000fea0003800000 */
.L_x_365:
[----:B------:R-:W-:Y:S04]  /*3a80*/  BSSY B0, `(.L_x_369) ;  /* 0x0000066000007945 */ /* 0x000fe80003800000 */
        /* <DEDUP_REMOVED lines=16> */
[--C-:B------:R-:W-:Y:S01]  /*3b90*/  @P5 SHF.R.U64 R106, R158, 0x10, R159.reuse ;  /* 0x000000109e6a5819 */ /* 0x100fe2000000129f */
[--C-:B------:R-:W-:Y:S01]  /*3ba0*/  @P5 IMAD.MOV.U32 R110, RZ, RZ, R159.reuse ;  /* 0x000000ffff6e5224 */ /* 0x100fe200078e009f */
[----:B------:R-:W-:Y:S01]  /*3bb0*/  @P5 SHF.R.U32.HI R117, RZ, 0x10, R159 ;  /* 0x00000010ff755819 */ /* 0x000fe2000001169f */
[----:B------:R-:W-:Y:S01]  /*3bc0*/  @P5 IMAD.MOV.U32 R104, RZ, RZ, R158 ;  /* 0x000000ffff685224 */ /* 0x000fe200078e009e */
        /* <DEDUP_REMOVED lines=32> */
[----:B------:R-:W-:Y:S02]  /*3dd0*/  FSEL R109, R107, RZ, P6 ;  /* 0x000000ff6b6d7208 */ /* 0x000fe40003000000 */
        /* <DEDUP_REMOVED lines=10> */
[----:B------:R-:W-:Y:S01]  /*3e80*/  FSEL R118, R119, RZ, P6 ;  /* 0x000000ff77767208 */ /* 0x000fe20003000000 */
[----:B0-----:R-:W-:Y:S01]  /*3e90*/  IMAD.WIDE.U32 R104, R2, 0x8, R104 ;  /* 0x0000000802687825 */ /* 0x001fe200078e0068 */
[----:B------:R-:W-:Y:S02]  /*3ea0*/  @P5 LOP3.LUT P6, RZ, R41, 0xff000000, RZ, 0xc0, !PT ;  /* 0xff00000029ff5812 */ /* 0x000fe400078cc0ff */
[----:B------:R-:W0:Y:S01]  /*3eb0*/  F2F.BF16.F32 R111, R118 ;  /* 0x00000076006f7304 */ /* 0x000e220000202000 */
[----:B------:R-:W-:Y:S02]  /*3ec0*/  LOP3.LUT R110, R106, R177, RZ, 0xfc, !PT ;  /* 0x000000b16a6e7212 */ /* 0x000fe400078efcff */
[----:B------:R-:W-:Y:S02]  /*3ed0*/  @P5 FSEL R119, R119, RZ, P6 ;  /* 0x000000ff77775208 */ /* 0x000fe40003000000 */
[----:B------:R-:W-:-:S04]  /*3ee0*/  ISETP.NE.U32.AND P6, PT, RZ, UR18, PT ;  /* 0x00000012ff007c0c */ /* 0x000fc8000bfc5070 */
        /* <DEDUP_REMOVED lines=12> */
.L_x_371:
        /* <DEDUP_REMOVED lines=18> */
.L_x_372:
[----:B------:R-:W-:-:S07]  /*40d0*/  VIADD R2, R2, 0x100 ;  /* 0x0000010002027836 */ /* 0x000fce0000000000 */
.L_x_370:
[----:B------:R-:W-:Y:S05]  /*40e0*/  BSYNC B0 ;  /* 0x0000000000007941 */ /* 0x000fea0003800000 */
.L_x_369:
        /* <DEDUP_REMOVED lines=18> */
[----:B------:R-:W-:Y:S01]  /*4210*/  @P5 MOV R106, R156 ;  /* 0x0000009c006a5202 */ /* 0x000fe20000000f00 */
[--C-:B------:R-:W-:Y:S01]  /*4220*/  @P5 IMAD.MOV.U32 R108, RZ, RZ, R157.reuse ;  /* 0x000000ffff6c5224 */ /* 0x100fe200078e009d */
[--C-:B------:R-:W-:Y:S02]  /*4230*/  @P5 SHF.R.U64 R111, R156, 0x10, R157.reuse ;  /* 0x000000109c6f5819 */ /* 0x100fe4000000129d */
[----:B------:R-:W-:Y:S01]  /*4240*/  @P5 SHF.R.U32.HI R114, RZ, 0x10, R157 ;  /* 0x00000010ff725819 */ /* 0x000fe2000001169d */
[----:B------:R-:W-:Y:S02]  /*4250*/  @P5 IMAD.U32 R104, R106, 0x10000, RZ ;  /* 0x000100006a685824 */ /* 0x000fe400078e00ff */
[----:B------:R-:W-:Y:S02]  /*4260*/  @P5 IMAD.U32 R106, R111, 0x10000, RZ ;  /* 0x000100006f6a5824 */ /* 0x000fe400078e00ff */
[----:B------:R-:W-:Y:S01]  /*4270*/  @P5 IMAD.U32 R111, R108, 0x10000, RZ ;  /* 0x000100006c6f5824 */ /* 0x000fe200078e00ff */
[----:B------:R-:W-:Y:S01]  /*4280*/  @P5 SHF.L.U32 R108, R114, 0x10, RZ ;  /* 0x00000010726c5819 */ /* 0x000fe200000006ff */
[----:B------:R-:W-:Y:S01]  /*4290*/  @P5 FADD.FTZ R105, R105, R104 ;  /* 0x0000006869695221 */ /* 0x000fe20000010000 */
[----:B------:R-:W-:Y:S01]  /*42a0*/  @P5 FADD.FTZ R107, R107, R106 ;  /* 0x0000006a6b6b5221 */ /* 0x000fe20000010000 */
[----:B------:R-:W-:-:S02]  /*42b0*/  @P5 FADD.FTZ R110, R110, R111 ;  /* 0x0000006f6e6e5221 */ /* 0x000fc40000010000 */
[----:B------:R-:W-:Y:S01]  /*42c0*/  @P5 FADD.FTZ R117, R117, R108 ;  /* 0x0000006c75755221 */ /* 0x000fe20000010000 */
[----:B------:R-:W-:Y:S01]  /*42d0*/  ISETP.NE.U32.AND P5, PT, RZ, UR18, PT ;  /* 0x00000012ff007c0c */ /* 0x000fe2000bfa5070 */
[----:B------:R-:W-:-:S03]  /*42e0*/  FMUL.FTZ R116, R110, UR17 ;  /* 0x000000116e747c20 */ /* 0x000fc60008410000 */
[----:B------:R-:W-:-:S13]  /*42f0*/  ISETP.NE.AND.EX P5, PT, RZ, UR19, PT, P5 ;  /* 0x00000013ff007c0c */ /* 0x000fda000bfa5350 */
[----:B------:R-:W-:Y:S01]  /*4300*/  @P5 F2FP.BF16.F32.PACK_AB R104, RZ, R105 ;  /* 0x00000069ff68523e */ /* 0x000fe200000010ff */
[----:B------:R-:W-:Y:S01]  /*4310*/  FMUL.FTZ R105, R105, UR17 ;  /* 0x0000001169697c20 */ /* 0x000fe20008410000 */
[----:B------:R-:W-:Y:S01]  /*4320*/  @P5 F2FP.BF16.F32.PACK_AB R106, RZ, R107 ;  /* 0x0000006bff6a523e */ /* 0x000fe200000010ff */
[----:B------:R-:W-:Y:S01]  /*4330*/  FMUL.FTZ R107, R107, UR17 ;  /* 0x000000116b6b7c20 */ /* 0x000fe20008410000 */
[----:B------:R-:W-:Y:S02]  /*4340*/  @P5 F2FP.BF16.F32.PACK_AB R108, RZ, R110 ;  /* 0x0000006eff6c523e */ /* 0x000fe400000010ff */
[----:B------:R-:W-:Y:S01]  /*4350*/  @P5 F2FP.BF16.F32.PACK_AB R109, RZ, R117 ;  /* 0x00000075ff6d523e */ /* 0x000fe200000010ff */
[----:B------:R-:W-:Y:S01]  /*4360*/  FMUL.FTZ R117, R117, UR17 ;  /* 0x0000001175757c20 */ /* 0x000fe20008410000 */
        /* <DEDUP_REMOVED lines=16> */
[----:B------:R-:W-:Y:S01]  /*4470*/  LOP3.LUT P6, RZ, R178, 0xff0000, RZ, 0xc0, !PT ;  /* 0x00ff0000b2ff7812 */ /* 0x000fe200078cc0ff */
[----:B------:R-:W1:Y:S03]  /*4480*/  LDC.64 R106, c[0x0][0x2f8] ;  /* 0x0000be00ff6a7b82 */ /* 0x000e660000000a00 */
[----:B------:R-:W-:-:S02]  /*4490*/  FSEL R110, R116, RZ, P6 ;  /* 0x000000ff746e7208 */ /* 0x000fc40003000000 */
[----:B------:R-:W-:-:S04]  /*44a0*/  @P5 LOP3.LUT P6, RZ, R42, 0xff0000, RZ, 0xc0, !PT ;  /* 0x00ff00002aff5812 */ /* 0x000fc800078cc0ff */
[----:B------:R-:W-:Y:S01]  /*44b0*/  @P5 FSEL R116, R116, RZ, P6 ;  /* 0x000000ff74745208 */ /* 0x000fe20003000000 */
[----:B------:R-:W-:Y:S01]  /*44c0*/  F2F.BF16.F32 R110, R110 ;  /* 0x0000006e006e7304 */ /* 0x000fe20000202000 */
[----:B------:R-:W-:Y:S01]  /*44d0*/  LOP3.LUT P6, RZ, R178, 0xff000000, RZ, 0xc0, !PT ;  /* 0xff000000b2ff7812 */ /* 0x000fe200078cc0ff */
[----:B0-----:R-:W-:-:S03]  /*44e0*/  IMAD.WIDE.U32 R104, R104, 0x10000, RZ ;  /* 0x0001000068687825 */ /* 0x001fc600078e00ff */
[C---:B------:R-:W-:Y:S02]  /*44f0*/  FSEL R111, R117.reuse, RZ, P6 ;  /* 0x000000ff756f7208 */ /* 0x040fe40003000000 */
[----:B------:R-:W-:Y:S02]  /*4500*/  @P5 LOP3.LUT P6, RZ, R42, 0xff000000, RZ, 0xc0, !PT ;  /* 0xff0000002aff5812 */ /* 0x000fe400078cc0ff */
[----:B------:R-:W-:Y:S02]  /*4510*/  LOP3.LUT R104, R104, R177, RZ, 0xfc, !PT ;  /* 0x000000b168687212 */ /* 0x000fe400078efcff */
[----:B------:R-:W-:Y:S01]  /*4520*/  @P5 FSEL R117, R117, RZ, P6 ;  /* 0x000000ff75755208 */ /* 0x000fe20003000000 */
[----:B------:R-:W0:Y:S01]  /*4530*/  F2F.BF16.F32 R111, R111 ;  /* 0x0000006f006f7304 */ /* 0x000e220000202000 */
[----:B------:R-:W-:Y:S01]  /*4540*/  ISETP.NE.U32.AND P6, PT, RZ, UR18, PT ;  /* 0x00000012ff007c0c */ /* 0x000fe2000bfc5070 */
[----:B-1----:R-:W-:-:S03]  /*4550*/  IMAD.WIDE.U32 R106, R2, 0x8, R106 ;  /* 0x00000008026a7825 */ /* 0x002fc600078e006a */
        /* <DEDUP_REMOVED lines=12> */
.L_x_375:
        /* <DEDUP_REMOVED lines=11> */
[----:B------:R-:W-:Y:S02]  /*46d0*/  LEA R106, P5, R2, UR14, 0x3 ;  /* 0x0000000e026a7c11 */ /* 0x000fe4000f8a18ff */
[----:B0-----:R-:W-:Y:S01]  /*46e0*/  PRMT R109, R125, 0x5410, R126 ;  /* 0x000054107d6d7816 */ /* 0x001fe2000000007e */
[----:B------:R-:W-:Y:S01]  /*46f0*/  IMAD.WIDE.U32 R104, R104, 0x10000, RZ ;  /* 0x0001000068687825 */ /* 0x000fe200078e00ff */
[----:B------:R-:W-:-:S04]  /*4700*/  LEA.HI.X R107, R2, UR15, RZ, 0x3, P5 ;  /* 0x0000000f026b7c11 */ /* 0x000fc8000a8f1cff */
[----:B------:R-:W-:Y:S02]  /*4710*/  LOP3.LUT R105, R109, R105, RZ, 0xfc, !PT ;  /* 0x000000696d697212 */ /* 0x000fe400078efcff */
[----:B------:R-:W-:-:S05]  /*4720*/  LOP3.LUT R104, R104, 0xffff, R123, 0xf8, !PT ;  /* 0x0000ffff68687812 */ /* 0x000fca00078ef87b */
[----:B------:R1:W-:Y:S02]  /*4730*/  STG.E.64 desc[UR4][R106.64], R104 ;  /* 0x000000686a007986 */ /* 0x0003e4000c101b04 */
.L_x_376:
[----:B------:R-:W-:-:S07]  /*4740*/  VIADD R2, R2, 0x100 ;  /* 0x0000010002027836 */ /* 0x000fce0000000000 */
.L_x_374:
[----:B------:R-:W-:Y:S05]  /*4750*/  BSYNC B0 ;  /* 0x0000000000007941 */ /* 0x000fea0003800000 */
.L_x_373:
        /* <DEDUP_REMOVED lines=17> */
[----:B------:R-:W-:Y:S01]  /*4870*/  @P5 IMAD.MOV.U32 R104, RZ, RZ, R164 ;  /* 0x000000ffff685224 */ /* 0x000fe200078e00a4 */
[--C-:B------:R-:W-:Y:S01]  /*4880*/  @P5 SHF.R.U64 R106, R164, 0x10, R165.reuse ;  /* 0x00000010a46a5819 */ /* 0x100fe200000012a5 */
[--C-:B------:R-:W-:Y:S01]  /*4890*/  @P5 IMAD.MOV.U32 R110, RZ, RZ, R165.reuse ;  /* 0x000000ffff6e5224 */ /* 0x100fe200078e00a5 */
        /* <DEDUP_REMOVED lines=10> */
[----:B------:R-:W-:Y:S02]  /*4940*/  ISETP.NE.U32.AND P5, PT, RZ, UR18, PT ;  /* 0x00000012ff007c0c */ /* 0x000fe4000bfa5070 */
[----:B------:R-:W-:Y:S02]  /*4950*/  FMUL.FTZ R116, R110, UR17 ;  /* 0x000000116e747c20 */ /* 0x000fe40008410000 */
        /* <DEDUP_REMOVED lines=20> */
[----:B------:R-:W-:Y:S02]  /*4aa0*/  FSEL R109, R107, RZ, P6 ;  /* 0x000000ff6b6d7208 */ /* 0x000fe40003000000 */
        /* <DEDUP_REMOVED lines=11> */
[----:B------:R-:W-:Y:S02]  /*4b60*/  FSEL R111, R117, RZ, P6 ;  /* 0x000000ff756f7208 */ /* 0x000fe40003000000 */
        /* <DEDUP_REMOVED lines=18> */
.L_x_379:
        /* <DEDUP_REMOVED lines=18> */
.L_x_380:
[----:B------:R-:W-:-:S07]  /*4db0*/  IADD3 R2, R2, 0x100, RZ ;  /* 0x0000010002027810 */ /* 0x000fce0007ffe0ff */
.L_x_378:
[----:B------:R-:W-:Y:S05]  /*4dc0*/  BSYNC B0 ;  /* 0x0000000000007941 */ /* 0x000fea0003800000 */
.L_x_377:
[----:B------:R-:W-:Y:S04]  /*4dd0*/  BSSY B0, `(.L_x_381) ;  /* 0x0000066000007945 */ /* 0x000fe80003800000 */
[----:B------:R-:W-:Y:S05]  /*4de0*/  @!P3 BRA `(.L_x_382) ;  /* 0x000000040090b947 */ /* 0x000fea0003800000 */
[----:B------:R-:W-:-:S04]  /*4df0*/  ISETP.NE.AND P5, PT, R34, RZ, PT ;  /* 0x000000ff2200720c */ /* 0x000fc80003fa5270 */
[----:B0-----:R-:W-:Y:S02]  /*4e00*/  FSEL R110, R112, RZ, !P5 ;  /* 0x000000ff706e7208 */ /* 0x001fe40006800000 */
[----:B------:R-:W-:-:S03]  /*4e10*/  ISETP.NE.U32.AND P5, PT, RZ, UR8, PT ;  /* 0x00000008ff007c0c */ /* 0x000fc6000bfa5070 */
[-CC-:B-1----:R-:W-:Y:S01]  /*4e20*/  FFMA.FTZ R104, R143, R113.reuse, R110.reuse ;  /* 0x000000718f687223 */ /* 0x182fe2000001006e */
        /* <DEDUP_REMOVED lines=13> */
[--C-:B------:R-:W-:Y:S01]  /*4f00*/  @P5 SHF.R.U64 R111, R166, 0x10, R167.reuse ;  /* 0x00000010a66f5819 */ /* 0x100fe200000012a7 */
[--C-:B------:R-:W-:Y:S01]  /*4f10*/  @P5 IMAD.MOV.U32 R108, RZ, RZ, R167.reuse ;  /* 0x000000ffff6c5224 */ /* 0x100fe200078e00a7 */
[----:B------:R-:W-:Y:S01]  /*4f20*/  @P5 SHF.R.U32.HI R114, RZ, 0x10, R167 ;  /* 0x00000010ff725819 */ /* 0x000fe200000116a7 */
[----:B------:R-:W-:Y:S02]  /*4f30*/  @P5 IMAD.U32 R104, R106, 0x10000, RZ ;  /* 0x000100006a685824 */ /* 0x000fe400078e00ff */
[----:B------:R-:W-:Y:S01]  /*4f40*/  @P5 IMAD.U32 R106, R111, 0x10000, RZ ;  /* 0x000100006f6a5824 */ /* 0x000fe200078e00ff */
[----:B------:R-:W-:Y:S01]  /*4f50*/  @P5 SHF.L.U32 R111, R108, 0x10, RZ ;  /* 0x000000106c6f5819 */ /* 0x000fe200000006ff */
[----:B------:R-:W-:Y:S02]  /*4f60*/  @P5 IMAD.U32 R108, R114, 0x10000, RZ ;  /* 0x00010000726c5824 */ /* 0x000fe400078e00ff */
[----:B------:R-:W-:Y:S01]  /*4f70*/  @P5 FADD.FTZ R105, R105, R104 ;  /* 0x0000006869695221 */ /* 0x000fe20000010000 */
[----:B------:R-:W-:Y:S01]  /*4f80*/  @P5 FADD.FTZ R107, R107, R106 ;  /* 0x0000006a6b6b5221 */ /* 0x000fe20000010000 */
[----:B------:R-:W-:Y:S01]  /*4f90*/  @P5 FADD.FTZ R110, R110, R111 ;  /* 0x0000006f6e6e5221 */ /* 0x000fe20000010000 */
[----:B------:R-:W-:Y:S01]  /*4fa0*/  @P5 FADD.FTZ R117, R117, R108 ;  /* 0x0000006c75755221 */ /* 0x000fe20000010000 */
[----:B------:R-:W-:-:S02]  /*4fb0*/  ISETP.NE.U32.AND P5, PT, RZ, UR18, PT ;  /* 0x00000012ff007c0c */ /* 0x000fc4000bfa5070 */
        /* <DEDUP_REMOVED lines=52> */
.L_x_383:
        /* <DEDUP_REMOVED lines=18> */
.L_x_384:
[----:B------:R-:W-:-:S07]  /*5420*/  VIADD R2, R2, 0x100 ;  /* 0x0000010002027836 */ /* 0x000fce0000000000 */
.L_x_382:
[----:B------:R-:W-:Y:S05]  /*5430*/  BSYNC B0 ;  /* 0x0000000000007941 */ /* 0x000fea0003800000 */
.L_x_381:
[----:B------:R-:W-:Y:S01]  /*5440*/  ISETP.NE.AND P5, PT, R45, RZ, PT ;  /* 0x000000ff2d00720c */ /* 0x000fe20003fa5270 */
[----:B------:R-:W-:-:S12]  /*5450*/  BSSY B0, `(.L_x_385) ;  /* 0x0000065000007945 */ /* 0x000fd80003800000 */
        /* <DEDUP_REMOVED lines=17> */
[--C-:B------:R-:W-:Y:S01]  /*5570*/  @P5 SHF.R.U64 R113, R168, 0x10, R169.reuse ;  /* 0x00000010a8715819 */ /* 0x100fe200000012a9 */
[----:B------:R-:W-:Y:S01]  /*5580*/  @P5 IMAD.MOV.U32 R104, RZ, RZ, R168 ;  /* 0x000000ffff685224 */ /* 0x000fe200078e00a8 */
[----:B------:R-:W-:Y:S02]  /*5590*/  @P5 MOV R108, R169 ;  /* 0x000000a9006c5202 */ /* 0x000fe40000000f00 */
[----:B------:R-:W-:Y:S01]  /*55a0*/  @P5 SHF.R.U32.HI R112, RZ, 0x10, R169 ;  /* 0x00000010ff705819 */ /* 0x000fe200000116a9 */
[----:B------:R-:W-:Y:S02]  /*55b0*/  @P5 IMAD.U32 R104, R104, 0x10000, RZ ;  /* 0x0001000068685824 */ /* 0x000fe400078e00ff */
[----:B------:R-:W-:Y:S02]  /*55c0*/  @P5 IMAD.U32 R106, R113, 0x10000, RZ ;  /* 0x00010000716a5824 */ /* 0x000fe400078e00ff */
[----:B------:R-:W-:Y:S02]  /*55d0*/  @P5 IMAD.U32 R108, R108, 0x10000, RZ ;  /* 0x000100006c6c5824 */ /* 0x000fe400078e00ff */
[----:B------:R-:W-:Y:S01]  /*55e0*/  @P5 FADD.FTZ R105, R105, R104 ;  /* 0x0000006869695221 */ /* 0x000fe20000010000 */
[----:B------:R-:W-:-:S02]  /*55f0*/  @P5 IMAD.U32 R110, R112, 0x10000, RZ ;  /* 0x00010000706e5824 */ /* 0x000fc400078e00ff */
[----:B------:R-:W-:Y:S01]  /*5600*/  @P5 FADD.FTZ R107, R107, R106 ;  /* 0x0000006a6b6b5221 */ /* 0x000fe20000010000 */
[----:B------:R-:W-:Y:S01]  /*5610*/  @P5 FADD.FTZ R109, R109, R108 ;  /* 0x0000006c6d6d5221 */ /* 0x000fe20000010000 */
[----:B------:R-:W-:Y:S01]  /*5620*/  @P5 FADD.FTZ R111, R111, R110 ;  /* 0x0000006e6f6f5221 */ /* 0x000fe20000010000 */
[----:B------:R-:W-:-:S04]  /*5630*/  ISETP.NE.U32.AND P5, PT, RZ, UR18, PT ;  /* 0x00000012ff007c0c */ /* 0x000fc8000bfa5070 */
[----:B------:R-:W-:-:S13]  /*5640*/  ISETP.NE.AND.EX P5, PT, RZ, UR19, PT, P5 ;  /* 0x00000013ff007c0c */ /* 0x000fda000bfa5350 */
[----:B------:R-:W-:Y:S01]  /*5650*/  @P5 F2FP.BF16.F32.PACK_AB R4, RZ, R105 ;  /* 0x00000069ff04523e */ /* 0x000fe200000010ff */
[----:B------:R-:W-:Y:S01]  /*5660*/  FMUL.FTZ R105, R105, UR17 ;  /* 0x0000001169697c20 */ /* 0x000fe20008410000 */
[----:B------:R-:W-:Y:S01]  /*5670*/  @P5 F2FP.BF16.F32.PACK_AB R104, RZ, R107 ;  /* 0x0000006bff68523e */ /* 0x000fe200000010ff */
[----:B------:R-:W-:Y:S01]  /*5680*/  FMUL.FTZ R107, R107, UR17 ;  /* 0x000000116b6b7c20 */ /* 0x000fe20008410000 */
[----:B------:R-:W-:Y:S01]  /*5690*/  @P5 F2FP.BF16.F32.PACK_AB R106, RZ, R109 ;  /* 0x0000006dff6a523e */ /* 0x000fe200000010ff */
[----:B------:R-:W-:Y:S01]  /*56a0*/  FMUL.FTZ R109, R109, UR17 ;  /* 0x000000116d6d7c20 */ /* 0x000fe20008410000 */
        /* <DEDUP_REMOVED lines=22> */
[----:B0-----:R-:W-:Y:S01]  /*5810*/  IMAD.WIDE.U32 R104, R104, 0x10000, RZ ;  /* 0x0001000068687825 */ /* 0x001fe200078e00ff */
[----:B------:R-:W-:Y:S01]  /*5820*/  LOP3.LUT P6, RZ, R135, 0xff0000, RZ, 0xc0, !PT ;  /* 0x00ff000087ff7812 */ /* 0x000fe200078cc0ff */
[----:B------:R-:W0:Y:S03]  /*5830*/  LDC.64 R110, c[0x0][0x2f8] ;  /* 0x0000be00ff6e7b82 */ /* 0x000e260000000a00 */
[----:B------:R-:W-:Y:S02]  /*5840*/  FSEL R107, R109, RZ, P6 ;  /* 0x000000ff6d6b7208 */ /* 0x000fe40003000000 */
[----:B------:R-:W-:Y:S02]  /*5850*/  @P5 LOP3.LUT P6, RZ, R46, 0xff0000, RZ, 0xc0, !PT ;  /* 0x00ff00002eff5812 */ /* 0x000fe400078cc0ff */
[----:B------:R-:W-:-:S02]  /*5860*/  LOP3.LUT R108, R104, R117, RZ, 0xfc, !PT ;  /* 0x00000075686c7212 */ /* 0x000fc400078efcff */
[----:B------:R-:W-:Y:S01]  /*5870*/  @P5 FSEL R114, R109, RZ, P6 ;  /* 0x000000ff6d725208 */ /* 0x000fe20003000000 */
[----:B------:R-:W-:Y:S01]  /*5880*/  F2F.BF16.F32 R107, R107 ;  /* 0x0000006b006b7304 */ /* 0x000fe20000202000 */
[----:B------:R-:W-:-:S04]  /*5890*/  ISETP.NE.U32.AND P6, PT, RZ, UR18, PT ;  /* 0x00000012ff007c0c */ /* 0x000fc8000bfc5070 */
[----:B------:R-:W-:-:S03]  /*58a0*/  ISETP.NE.AND.EX P6, PT, RZ, UR19, PT, P6 ;  /* 0x00000013ff007c0c */ /* 0x000fc6000bfc5360 */
[----:B------:R-:W1:Y:S01]  /*58b0*/  F2F.BF16.F32 R109, R115 ;  /* 0x00000073006d7304 */ /* 0x000e620000202000 */
[----:B0-----:R-:W-:Y:S01]  /*58c0*/  IMAD.WIDE.U32 R110, R2, 0x8, R110 ;  /* 0x00000008026e7825 */ /* 0x001fe200078e006e */
[----:B-1----:R-:W-:-:S04]  /*58d0*/  SHF.L.U32 R109, R109, 0x10, RZ ;  /* 0x000000106d6d7819 */ /* 0x002fc800000006ff */
[----:B------:R-:W-:-:S04]  /*58e0*/  LOP3.LUT R109, R105, R109, R107, 0xfe, !PT ;  /* 0x0000006d696d7212 */ /* 0x000fc800078efe6b */
        /* <DEDUP_REMOVED lines=9> */
.L_x_387:
        /* <DEDUP_REMOVED lines=9> */
[----:B--2---:R-:W-:Y:S06]  /*5a10*/  @!P5 BRA `(.L_x_386) ;  /* 0x000000000020d947 */ /* 0x004fec0003800000 */
[----:B0-----:R-:W-:Y:S02]  /*5a20*/  LOP3.LUT R106, R124, 0xffff, RZ, 0xc0, !PT ;  /* 0x0000ffff7c6a7812 */ /* 0x001fe400078ec0ff */
[----:B------:R-:W-:Y:S02]  /*5a30*/  LEA R104, P5, R2, UR14, 0x3 ;  /* 0x0000000e02687c11 */ /* 0x000fe4000f8a18ff */
[----:B------:R-:W-:Y:S01]  /*5a40*/  PRMT R109, R125, 0x5410, R126 ;  /* 0x000054107d6d7816 */ /* 0x000fe2000000007e */
[----:B------:R-:W-:Y:S01]  /*5a50*/  IMAD.WIDE.U32 R106, R106, 0x10000, RZ ;  /* 0x000100006a6a7825 */ /* 0x000fe200078e00ff */
[----:B------:R-:W-:-:S04]  /*5a60*/  LEA.HI.X R105, R2, UR15, RZ, 0x3, P5 ;  /* 0x0000000f02697c11 */ /* 0x000fc8000a8f1cff */
[----:B------:R-:W-:Y:S02]  /*5a70*/  LOP3.LUT R107, R109, R107, RZ, 0xfc, !PT ;  /* 0x0000006b6d6b7212 */ /* 0x000fe400078efcff */
[----:B------:R-:W-:-:S05]  /*5a80*/  LOP3.LUT R106, R106, 0xffff, R123, 0xf8, !PT ;  /* 0x0000ffff6a6a7812 */ /* 0x000fca00078ef87b */
[----:B------:R2:W-:Y:S02]  /*5a90*/  STG.E.64 desc[UR4][R104.64], R106 ;  /* 0x0000006a68007986 */ /* 0x0005e4000c101b04 */
.L_x_386:
[----:B------:R-:W-:Y:S05]  /*5aa0*/  BSYNC B0 ;  /* 0x0000000000007941 */ /* 0x000fea0003800000 */
.L_x_385:
[----:B------:R-:W-:Y:S01]  /*5ab0*/  VIADD R35, R35, UR20 ;  /* 0x0000001423237c36 */ /* 0x000fe20008000000 */
[----:B------:R-:W-:-:S04]  /*5ac0*/  SEL R117, RZ, 0x1, P4 ;  /* 0x00000001ff757807 */ /* 0x000fc80002000000 */
[----:B------:R-:W-:-:S13]  /*5ad0*/  ISETP.GE.AND P4, PT, R35, UR21, PT ;  /* 0x0000001523007c0c */ /* 0x000fda000bf86270 */
[----:B------:R-:W-:Y:S05]  /*5ae0*/  @!P4 BRA `(.L_x_388) ;  /* 0xffffffac0098c947 */ /* 0x000fea000383ffff */
.L_x_345:
[----:B------:R-:W3:Y:S01]  /*5af0*/  S2R R0, SR_TID.X ;  /* 0x0000000000007919 */ /* 0x000ee20000002100 */
[----:B------:R-:W3:Y:S01]  /*5b00*/  S2UR UR6, SR_CTAID.X ;  /* 0x00000000000679c3 */ /* 0x000ee20000002500 */
[----:B------:R-:W-:Y:S02]  /*5b10*/  ISETP.NE.AND P4, PT, R5, RZ, PT ;  /* 0x000000ff0500720c */ /* 0x000fe40003f85270 */
[----:B------:R-:W-:-:S05]  /*5b20*/  ISETP.NE.AND P5, PT, R39, RZ, PT ;  /* 0x000000ff2700720c */ /* 0x000fca0003fa5270 */
[----:B-----5:R-:W4:Y:S08]  /*5b30*/  @P0 LDC.64 R12, c[0x0][0x2d8] ;  /* 0x0000b600ff0c0b82 */ /* 0x020f300000000a00 */
[----:B------:R-:W0:Y:S08]  /*5b40*/  @P4 LDC.64 R2, c[0x0][0x2d0] ;  /* 0x0000b400ff024b82 */ /* 0x000e300000000a00 */
[----:B------:R-:W1:Y:S01]  /*5b50*/  @P4 LDC.64 R4, c[0x0][0x2d8] ;  /* 0x0000b600ff044b82 */ /* 0x000e620000000a00 */
[----:B---3--:R-:W-:-:S07]  /*5b60*/  LEA.HI R11, R0, UR6, RZ, 0x18 ;  /* 0x00000006000b7c11 */ /* 0x008fce000f8fc0ff */
[----:B------:R-:W3:Y:S01]  /*5b70*/  @P5 LDC.64 R6, c[0x0][0x2d0] ;  /* 0x0000b400ff065b82 */ /* 0x000ee20000000a00 */
[----:B------:R-:W-:Y:S01]  /*5b80*/  LOP3.LUT R27, R0, 0xff, RZ, 0xc0, !PT ;  /* 0x000000ff001b7812 */ /* 0x000fe200078ec0ff */
[----:B------:R-:W-:-:S06]  /*5b90*/  IMAD R38, R11, R38, RZ ;  /* 0x000000260b267224 */ /* 0x000fcc00078e02ff */
[----:B------:R-:W2:Y:S01]  /*5ba0*/  @P5 LDC.64 R8, c[0x0][0x2d8] ;  /* 0x0000b600ff085b82 */ /* 0x000ea20000000a00 */
[----:B------:R-:W-:-:S05]  /*5bb0*/  LEA.HI R27, R38, R27, RZ, 0x1e ;  /* 0x0000001b261b7211 */ /* 0x000fca00078ff0ff */
[C---:B0-----:R-:W-:Y:S02]  /*5bc0*/  @P4 IMAD.WIDE.U32 R2, R27.reuse, 0x10, R2 ;  /* 0x000000101b024825 */ /* 0x041fe400078e0002 */
[----:B------:R-:W0:Y:S02]  /*5bd0*/  @P0 LDC.64 R10, c[0x0][0x2d0] ;  /* 0x0000b400ff0a0b82 */ /* 0x000e240000000a00 */
[C---:B-1----:R-:W-:Y:S01]  /*5be0*/  @P4 IMAD.WIDE.U32 R4, R27.reuse, 0x10, R4 ;  /* 0x000000101b044825 */ /* 0x042fe200078e0004 */
[----:B------:R1:W-:Y:S03]  /*5bf0*/  @P4 STG.E.128 desc[UR4][R2.64], R72 ;  /* 0x0000004802004986 */ /* 0x0003e6000c101d04 */
[----:B------:R-:W-:Y:S01]  /*5c00*/  @P4 VIADD R27, R27, 0x100 ;  /* 0x000001001b1b4836 */ /* 0x000fe20000000000 */
[----:B------:R1:W-:Y:S01]  /*5c10*/  @P4 STG.E.128 desc[UR4][R4.64], R100 ;  /* 0x0000006404004986 */ /* 0x0003e2000c101d04 */
[----:B------:R-:W1:Y:S01]  /*5c20*/  @P1 LDC.64 R14, c[0x0][0x2d0] ;  /* 0x0000b400ff0e1b82 */ /* 0x000e620000000a00 */
[----:B------:R-:W-:Y:S01]  /*5c30*/  ISETP.NE.AND P4, PT, R45, RZ, PT ;  /* 0x000000ff2d00720c */ /* 0x000fe20003f85270 */
[----:B---3--:R-:W-:-:S05]  /*5c40*/  @P5 IMAD.WIDE.U32 R6, R27, 0x10, R6 ;  /* 0x000000101b065825 */ /* 0x008fca00078e0006 */
[----:B------:R3:W-:Y:S01]  /*5c50*/  @P5 STG.E.128 desc[UR4][R6.64], R68 ;  /* 0x0000004406005986 */ /* 0x0007e2000c101d04 */
[----:B------:R-:W3:Y:S01]  /*5c60*/  @P1 LDC.64 R16, c[0x0][0x2d8] ;  /* 0x0000b600ff101b82 */ /* 0x000ee20000000a00 */
[----:B--2---:R-:W-:-:S04]  /*5c70*/  @P5 IMAD.WIDE.U32 R8, R27, 0x10, R8 ;  /* 0x000000101b085825 */ /* 0x004fc800078e0008 */
[----:B------:R-:W-:Y:S01]  /*5c80*/  @P5 VIADD R27, R27, 0x100 ;  /* 0x000001001b1b5836 */ /* 0x000fe20000000000 */
[----:B------:R2:W-:Y:S02]  /*5c90*/  @P5 STG.E.128 desc[UR4][R8.64], R96 ;  /* 0x0000006008005986 */ /* 0x0005e4000c101d04 */
[----:B------:R-:W2:Y:S01]  /*5ca0*/  @P2 LDC.64 R18, c[0x0][0x2d0] ;  /* 0x0000b400ff122b82 */ /* 0x000ea20000000a00 */
[----:B0-----:R-:W-:-:S04]  /*5cb0*/  @P0 IMAD.WIDE.U32 R10, R27, 0x10, R10 ;  /* 0x000000101b0a0825 */ /* 0x001fc800078e000a */
[C---:B----4-:R-:W-:Y:S01]  /*5cc0*/  @P0 IMAD.WIDE.U32 R12, R27.reuse, 0x10, R12 ;  /* 0x000000101b0c0825 */ /* 0x050fe200078e000c */
[----:B------:R0:W-:Y:S02]  /*5cd0*/  @P0 STG.E.128 desc[UR4][R10.64], R64 ;  /* 0x000000400a000986 */ /* 0x0001e4000c101d04 */
[----:B------:R-:W4:Y:S01]  /*5ce0*/  @P2 LDC.64 R20, c[0x0][0x2d8] ;  /* 0x0000b600ff142b82 */ /* 0x000f220000000a00 */
[----:B------:R-:W-:Y:S01]  /*5cf0*/  @P0 VIADD R27, R27, 0x100 ;  /* 0x000001001b1b0836 */ /* 0x000fe20000000000 */
[----:B------:R0:W-:Y:S03]  /*5d00*/  @P0 STG.E.128 desc[UR4][R12.64], R92 ;  /* 0x0000005c0c000986 */ /* 0x0001e6000c101d04 */
[----:B-1----:R-:W-:-:S03]  /*5d10*/  @P1 IMAD.WIDE.U32 R14, R27, 0x10, R14 ;  /* 0x000000101b0e1825 */ /* 0x002fc600078e000e */
[----:B------:R-:W1:Y:S01]  /*5d20*/  @P3 LDC.64 R22, c[0x0][0x2d0] ;  /* 0x0000b400ff163b82 */ /* 0x000e620000000a00 */
[C---:B---3--:R-:W-:Y:S01]  /*5d30*/  @P1 IMAD.WIDE.U32 R16, R27.reuse, 0x10, R16 ;  /* 0x000000101b101825 */ /* 0x048fe200078e0010 */
[----:B------:R-:W-:Y:S01]  /*5d40*/  @P1 IADD3 R27, R27, 0x100, RZ ;  /* 0x000001001b1b1810 */ /* 0x000fe20007ffe0ff */
[----:B------:R0:W-:Y:S04]  /*5d50*/  @P1 STG.E.128 desc[UR4][R14.64], R60 ;  /* 0x0000003c0e001986 */ /* 0x0001e8000c101d04 */
[----:B------:R0:W-:Y:S01]  /*5d60*/  @P1 STG.E.128 desc[UR4][R16.64], R88 ;  /* 0x0000005810001986 */ /* 0x0001e2000c101d04 */
[----:B------:R-:W3:Y:S01]  /*5d70*/  @P3 LDC.64 R24, c[0x0][0x2d8] ;  /* 0x0000b600ff183b82 */ /* 0x000ee20000000a00 */
[----:B--2---:R-:W-:-:S05]  /*5d80*/  @P2 IMAD.WIDE.U32 R18, R27, 0x10, R18 ;  /* 0x000000101b122825 */ /* 0x004fca00078e0012 */
[----:B------:R0:W-:Y:S01]  /*5d90*/  @P2 STG.E.128 desc[UR4][R18.64], R56 ;  /* 0x0000003812002986 */ /* 0x0001e2000c101d04 */
[----:B----4-:R-:W-:-:S04]  /*5da0*/  @P2 IMAD.WIDE.U32 R20, R27, 0x10, R20 ;  /* 0x000000101b142825 */ /* 0x010fc800078e0014 */
[----:B------:R-:W-:Y:S01]  /*5db0*/  @P2 VIADD R27, R27, 0x100 ;  /* 0x000001001b1b2836 */ /* 0x000fe20000000000 */
[----:B------:R0:W-:Y:S03]  /*5dc0*/  @P2 STG.E.128 desc[UR4][R20.64], R84 ;  /* 0x0000005414002986 */ /* 0x0001e6000c101d04 */
[----:B-1----:R-:W-:-:S05]  /*5dd0*/  @P3 IMAD.WIDE.U32 R22, R27, 0x10, R22 ;  /* 0x000000101b163825 */ /* 0x002fca00078e0016 */
[----:B------:R0:W-:Y:S01]  /*5de0*/  @P3 STG.E.128 desc[UR4][R22.64], R52 ;  /* 0x0000003416003986 */ /* 0x0001e2000c101d04 */
[----:B---3--:R-:W-:-:S05]  /*5df0*/  @P3 IMAD.WIDE.U32 R24, R27, 0x10, R24 ;  /* 0x000000101b183825 */ /* 0x008fca00078e0018 */
[----:B------:R0:W-:Y:S01]  /*5e00*/  @P3 STG.E.128 desc[UR4][R24.64], R80 ;  /* 0x0000005018003986 */ /* 0x0001e2000c101d04 */
[----:B------:R-:W-:Y:S05]  /*5e10*/  @!P4 EXIT ;  /* 0x000000000000c94d */ /* 0x000fea0003800000 */
[----:B------:R-:W1:Y:S01]  /*5e20*/  LDC.64 R2, c[0x0][0x2d0] ;  /* 0x0000b400ff027b82 */ /* 0x000e620000000a00 */
[----:B------:R-:W-:-:S07]  /*5e30*/  @P3 VIADD R27, R27, 0x100 ;  /* 0x000001001b1b3836 */ /* 0x000fce0000000000 */
[----:B------:R-:W2:Y:S01]  /*5e40*/  LDC.64 R4, c[0x0][0x2d8] ;  /* 0x0000b600ff047b82 */ /* 0x000ea20000000a00 */
[----:B-1----:R-:W-:-:S05]  /*5e50*/  IMAD.WIDE.U32 R2, R27, 0x10, R2 ;  /* 0x000000101b027825 */ /* 0x002fca00078e0002 */
[----:B------:R-:W-:Y:S01]  /*5e60*/  STG.E.128 desc[UR4][R2.64], R48 ;  /* 0x0000003002007986 */ /* 0x000fe2000c101d04 */
[----:B--2---:R-:W-:-:S05]  /*5e70*/  IMAD.WIDE.U32 R4, R27, 0x10, R4 ;  /* 0x000000101b047825 */ /* 0x004fca00078e0004 */
[----:B------:R-:W-:Y:S01]  /*5e80*/  STG.E.128 desc[UR4][R4.64], R76 ;  /* 0x0000004c04007986 */ /* 0x000fe2000c101d04 */
[----:B------:R-:W-:Y:S05]  /*5e90*/  EXIT ;  /* 0x000000000000794d */ /* 0x000fea0003800000 */
.L_x_360:
[----:B------:R-:W-:Y:S01]  /*5ea0*/  HFMA2.MMA R117, -RZ, RZ, 0, 1.847743988037109375e-06 ;  /* 0x0000001fff757435 */ /* 0x000fe200000001ff */
[----:B------:R-:W-:Y:S02]  /*5eb0*/  IMAD.MOV.U32 R113, RZ, RZ, R118 ;  /* 0x000000ffff717224 */ /* 0x000fe400078e0076 */
[----:B-----5:R-:W-:Y:S02]  /*5ec0*/  IMAD.MOV.U32 R116, RZ, RZ, 0x10 ;  /* 0x00000010ff747424 */ /* 0x020fe400078e00ff */
[----:B------:R-:W-:-:S07]  /*5ed0*/  IMAD.MOV.U32 R112, RZ, RZ, -0x1 ;  /* 0xffffffffff707424 */ /* 0x000fce00078e00ff */
[----:B------:R-:W-:Y:S05]  /*5ee0*/  WARPSYNC.COLLECTIVE R112, `(.L_x_389) ;  /* 0x0000000070087348 */ /* 0x000fea0003c00000 */
[----:B------:R0:W1:Y:S02]  /*5ef0*/  SHFL.DOWN P6, R177, R113, R116, R117 ;  /* 0x0800007471b17389 */ /* 0x00006400000c0075 */
[----:B01----:R-:W-:Y:S01]  /*5f00*/  ENDCOLLECTIVE ;  /* 0x000000000000791b */ /* 0x003fe20003800000 */
.L_x_389:
[----:B------:R-:W-:Y:S02]  /*5f10*/  IMAD.MOV.U32 R113, RZ, RZ, R176 ;  /* 0x000000ffff717224 */ /* 0x000fe400078e00b0 */
[----:B------:R-:W-:-:S07]  /*5f20*/  IMAD.MOV.U32 R105, RZ, RZ, R177 ;  /* 0x000000ffff697224 */ /* 0x000fce00078e00b1 */
[----:B------:R-:W-:Y:S05]  /*5f30*/  WARPSYNC.COLLECTIVE R112, `(.L_x_390) ;  /* 0x0000000070087348 */ /* 0x000fea0003c00000 */
[----:B------:R0:W1:Y:S02]  /*5f40*/  SHFL.DOWN P6, R177, R113, R116, R117 ;  /* 0x0800007471b17389 */ /* 0x00006400000c0075 */
[----:B01----:R-:W-:Y:S01]  /*5f50*/  ENDCOLLECTIVE ;  /* 0x000000000000791b */ /* 0x003fe20003800000 */
.L_x_390:
[----:B------:R-:W-:-:S05]  /*5f60*/  FADD.FTZ R105, R105, R118 ;  /* 0x0000007669697221 */ /* 0x000fca0000010000 */
[----:B------:R-:W-:Y:S01]  /*5f70*/  MOV R113, R105 ;  /* 0x0000006900717202 */ /* 0x000fe20000000f00 */
[----:B------:R-:W-:Y:S02]  /*5f80*/  IMAD.MOV.U32 R116, RZ, RZ, 0x8 ;  /* 0x00000008ff747424 */ /* 0x000fe400078e00ff */
[----:B------:R-:W-:-:S07]  /*5f90*/  IMAD.MOV.U32 R107, RZ, RZ, R177 ;  /* 0x000000ffff6b7224 */ /* 0x000fce00078e00b1 */
[----:B------:R-:W-:Y:S05]  /*5fa0*/  WARPSYNC.COLLECTIVE R112, `(.L_x_391) ;  /* 0x0000000070087348 */ /* 0x000fea0003c00000 */
[----:B------:R0:W1:Y:S02]  /*5fb0*/  SHFL.DOWN P6, R177, R113, R116, R117 ;  /* 0x0800007471b17389 */ /* 0x00006400000c0075 */
[----:B01----:R-:W-:Y:S01]  /*5fc0*/  ENDCOLLECTIVE ;  /* 0x000000000000791b */ /* 0x003fe20003800000 */
.L_x_391:
[----:B------:R-:W-:-:S04]  /*5fd0*/  FADD.FTZ R107, R107, R176 ;  /* 0x000000b06b6b7221 */ /* 0x000fc80000010000 */
[----:B------:R-:W-:Y:S02]  /*5fe0*/  IMAD.MOV.U32 R113, RZ, RZ, R107 ;  /* 0x000000ffff717224 */ /* 0x000fe400078e006b */
[----:B------:R-:W-:-:S07]  /*5ff0*/  IMAD.MOV.U32 R104, RZ, RZ, R177 ;  /* 0x000000ffff687224 */ /* 0x000fce00078e00b1 */
[----:B------:R-:W-:Y:S05]  /*6000*/  WARPSYNC.COLLECTIVE R112, `(.L_x_392) ;  /* 0x0000000070087348 */ /* 0x000fea0003c00000 */
[----:B------:R0:W1:Y:S02]  /*6010*/  SHFL.DOWN P6, R177, R113, R116, R117 ;  /* 0x0800007471b17389 */ /* 0x00006400000c0075 */
[----:B01----:R-:W-:Y:S01]  /*6020*/  ENDCOLLECTIVE ;  /* 0x000000000000791b */ /* 0x003fe20003800000 */
.L_x_392:
[----:B------:R-:W-:-:S05]  /*6030*/  FADD.FTZ R104, R105, R104 ;  /* 0x0000006869687221 */ /* 0x000fca0000010000 */
[----:B------:R-:W-:Y:S01]  /*6040*/  MOV R113, R104 ;  /* 0x0000006800717202 */ /* 0x000fe20000000f00 */
[----:B------:R-:W-:Y:S02]  /*6050*/  IMAD.MOV.U32 R116, RZ, RZ, 0x4 ;  /* 0x00000004ff747424 */ /* 0x000fe400078e00ff */
[----:B------:R-:W-:-:S07]  /*6060*/  IMAD.MOV.U32 R106, RZ, RZ, R177 ;  /* 0x000000ffff6a7224 */ /* 0x000fce00078e00b1 */
[----:B------:R-:W-:Y:S05]  /*6070*/  WARPSYNC.COLLECTIVE R112, `(.L_x_393) ;  /* 0x0000000070087348 */ /* 0x000fea0003c00000 */
[----:B------:R0:W1:Y:S02]  /*6080*/  SHFL.DOWN P6, R177, R113, R116, R117 ;  /* 0x0800007471b17389 */ /* 0x00006400000c0075 */
[----:B01----:R-:W-:Y:S01]  /*6090*/  ENDCOLLECTIVE ;  /* 0x000000000000791b */ /* 0x003fe20003800000 */
.L_x_393:
[----:B------:R-:W-:-:S04]  /*60a0*/  FADD.FTZ R106, R107, R106 ;  /* 0x0000006a6b6a7221 */ /* 0x000fc80000010000 */
[----:B------:R-:W-:Y:S02]  /*60b0*/  IMAD.MOV.U32 R113, RZ, RZ, R106 ;  /* 0x000000ffff717224 */ /* 0x000fe400078e006a */
[----:B------:R-:W-:-:S07]  /*60c0*/  IMAD.MOV.U32 R109, RZ, RZ, R177 ;  /* 0x000000ffff6d7224 */ /* 0x000fce00078e00b1 */
[----:B------:R-:W-:Y:S05]  /*60d0*/  WARPSYNC.COLLECTIVE R112, `(.L_x_394) ;  /* 0x0000000070087348 */ /* 0x000fea0003c00000 */
[----:B------:R0:W1:Y:S02]  /*60e0*/  SHFL.DOWN P6, R177, R113, R116, R117 ;  /* 0x0800007471b17389 */ /* 0x00006400000c0075 */
[----:B01----:R-:W-:Y:S01]  /*60f0*/  ENDCOLLECTIVE ;  /* 0x000000000000791b */ /* 0x003fe20003800000 */
.L_x_394:
[----:B------:R-:W-:-:S05]  /*6100*/  FADD.FTZ R109, R104, R109 ;  /* 0x0000006d686d7221 */ /* 0x000fca0000010000 */
[----:B------:R-:W-:Y:S01]  /*6110*/  MOV R113, R109 ;  /* 0x0000006d00717202 */ /* 0x000fe20000000f00 */
[----:B------:R-:W-:Y:S02]  /*6120*/  IMAD.MOV.U32 R116, RZ, RZ, 0x2 ;  /* 0x00000002ff747424 */ /* 0x000fe400078e00ff */
[----:B------:R-:W-:-:S07]  /*6130*/  IMAD.MOV.U32 R111, RZ, RZ, R177 ;  /* 0x000000ffff6f7224 */ /* 0x000fce00078e00b1 */
[----:B------:R-:W-:Y:S05]  /*6140*/  WARPSYNC.COLLECTIVE R112, `(.L_x_395) ;  /* 0x0000000070087348 */ /* 0x000fea0003c00000 */
[----:B------:R0:W1:Y:S02]  /*6150*/  SHFL.DOWN P6, R177, R113, R116, R117 ;  /* 0x0800007471b17389 */ /* 0x00006400000c0075 */
[----:B01----:R-:W-:Y:S01]  /*6160*/  ENDCOLLECTIVE ;  /* 0x000000000000791b */ /* 0x003fe20003800000 */
.L_x_395:
[----:B------:R-:W-:-:S04]  /*6170*/  FADD.FTZ R111, R106, R111 ;  /* 0x0000006f6a6f7221 */ /* 0x000fc80000010000 */
[----:B------:R-:W-:Y:S02]  /*6180*/  IMAD.MOV.U32 R113, RZ, RZ, R111 ;  /* 0x000000ffff717224 */ /* 0x000fe400078e006f */
[----:B------:R-:W-:-:S07]  /*6190*/  IMAD.MOV.U32 R108, RZ, RZ, R177 ;  /* 0x000000ffff6c7224 */ /* 0x000fce00078e00b1 */
[----:B------:R-:W-:Y:S05]  /*61a0*/  WARPSYNC.COLLECTIVE R112, `(.L_x_396) ;  /* 0x0000000070087348 */ /* 0x000fea0003c00000 */
[----:B------:R0:W1:Y:S02]  /*61b0*/  SHFL.DOWN P6, R177, R113, R116, R117 ;  /* 0x0800007471b17389 */ /* 0x00006400000c0075 */
[----:B01----:R-:W-:Y:S01]  /*61c0*/  ENDCOLLECTIVE ;  /* 0x000000000000791b */ /* 0x003fe20003800000 */
.L_x_396:
[----:B------:R-:W-:-:S05]  /*61d0*/  FADD.FTZ R108, R109, R108 ;  /* 0x0000006c6d6c7221 */ /* 0x000fca0000010000 */
[----:B------:R-:W-:Y:S01]  /*61e0*/  MOV R113, R108 ;  /* 0x0000006c00717202 */ /* 0x000fe20000000f00 */
[----:B------:R-:W-:Y:S02]  /*61f0*/  IMAD.MOV.U32 R116, RZ, RZ, 0x1 ;  /* 0x00000001ff747424 */ /* 0x000fe400078e00ff */
[----:B------:R-:W-:-:S07]  /*6200*/  IMAD.MOV.U32 R110, RZ, RZ, R177 ;  /* 0x000000ffff6e7224 */ /* 0x000fce00078e00b1 */
[----:B------:R-:W-:Y:S05]  /*6210*/  WARPSYNC.COLLECTIVE R112, `(.L_x_397) ;  /* 0x0000000070087348 */ /* 0x000fea0003c00000 */
[----:B------:R0:W1:Y:S02]  /*6220*/  SHFL.DOWN P6, R177, R113, R116, R117 ;  /* 0x0800007471b17389 */ /* 0x00006400000c0075 */
[----:B01----:R-:W-:Y:S01]  /*6230*/  ENDCOLLECTIVE ;  /* 0x000000000000791b */ /* 0x003fe20003800000 */
.L_x_397:
[----:B------:R-:W-:-:S04]  /*6240*/  FADD.FTZ R110, R111, R110 ;  /* 0x0000006e6f6e7221 */ /* 0x000fc80000010000 */
[----:B------:R-:W-:Y:S02]  /*6250*/  IMAD.MOV.U32 R113, RZ, RZ, R110 ;  /* 0x000000ffff717224 */ /* 0x000fe400078e006e */
[----:B------:R-:W-:-:S07]  /*6260*/  IMAD.MOV.U32 R105, RZ, RZ, R177 ;  /* 0x000000ffff697224 */ /* 0x000fce00078e00b1 */
[----:B------:R-:W-:Y:S05]  /*6270*/  WARPSYNC.COLLECTIVE R112, `(.L_x_398) ;  /* 0x0000000070087348 */ /* 0x000fea0003c00000 */
[----:B------:R0:W1:Y:S02]  /*6280*/  SHFL.DOWN P6, R177, R113, R116, R117 ;  /* 0x0800007471b17389 */ /* 0x00006400000c0075 */
[----:B01----:R-:W-:Y:S01]  /*6290*/  ENDCOLLECTIVE ;  /* 0x000000000000791b */ /* 0x003fe20003800000 */
.L_x_398:
[----:B------:R-:W-:Y:S05]  /*62a0*/  BRA `(.L_x_399) ;  /* 0xffffffc8002c7947 */ /* 0x000fea000383ffff */
.L_x_400:
        /* <DEDUP_REMOVED lines=13> */
.L_x_4500:


//--------------------- .text._ZN10layer_norm22ln_bwd_finalize_kernelINS_22Kernel_traits_finalizeILj7168E13__nv_bfloat16S2_S2_S2_fjLb0ELj1024ELj4ENS_18Kernel_traits_baseILj7168ES2_S2_S2_S2_fjLj1024EEEEELb0ELb1EEEvNS_9BwdParamsE --------------------------
	.section	.text._ZN10layer_norm22ln_bwd_finalize_kernelINS_22Kernel_traits_finalizeILj7168E13__nv_bfloat16S2_S2_S2_fjLb0ELj1024ELj4ENS_18Kernel_traits_baseILj7168ES2_S2_S2_S2_fjLj1024EEEEELb0ELb1EEEvNS_9BwdParamsE,"ax",@progbits
	.align	128
        .global         _ZN10layer_norm22ln_bwd_finalize_kernelINS_22Kernel_traits_finalizeILj7168E13__nv_bfloat16S2_S2_S2_fjLb0ELj1024ELj4ENS_18Kernel_traits_baseILj7168ES2_S2_S2_S2_fjLj1024EEEEELb0ELb1EEEvNS_9BwdParamsE
        .type           _ZN10layer_norm22ln_bwd_finalize_kernelINS_22Kernel_traits_finalizeILj7168E13__nv_bfloat16S2_S2_S2_fjLb0ELj1024ELj4ENS_18Kernel_traits_baseILj7168ES2_S2_S2_S2_fjLj1024EEEEELb0ELb1EEEvNS_9BwdParamsE,@function
        .size           _ZN10layer_norm22ln_bwd_finalize_kernelINS_22Kernel_traits_finalizeILj7168E13__nv_bfloat16S2_S2_S2_fjLb0ELj1024ELj4ENS_18Kernel_traits_baseILj7168ES2_S2_S2_S2_fjLj1024EEEEELb0ELb1EEEvNS_9BwdParamsE,(.L_x_4501 - _ZN10layer_norm22ln_bwd_finalize_kernelINS_22Kernel_traits_finalizeILj7168E13__nv_bfloat16S2_S2_S2_fjLb0ELj1024ELj4ENS_18Kernel_traits_baseILj7168ES2_S2_S2_S2_fjLj1024EEEEELb0ELb1EEEvNS_9BwdParamsE)
        .other          _ZN10layer_norm22ln_bwd_finalize_kernelINS_22Kernel_traits_finalizeILj7168E13__nv_bfloat16S2_S2_S2_fjLb0ELj1024ELj4ENS_18Kernel_traits_baseILj7168ES2_S2_S2_S2_fjLj1024EEEEELb0ELb1EEEvNS_9BwdParamsE,@"STO_CUDA_ENTRY STV_DEFAULT"
_ZN10layer_norm22ln_bwd_finalize_kernelINS_22Kernel_traits_finalizeILj7168E13__nv_bfloat16S2_S2_S2_fjLb0ELj1024ELj4ENS_18Kernel_traits_baseILj7168ES2_S2_S2_S2_fjLj1024EEEEELb0ELb1EEEvNS_9BwdParamsE:
.text._ZN10layer_norm22ln_bwd_finalize_kernelINS_22Kernel_traits_finalizeILj7168E13__nv_bfloat16S2_S2_S2_fjLb0ELj1024ELj4ENS_18Kernel_traits_baseILj7168ES2_S2_S2_S2_fjLj1024EEEEELb0ELb1EEEvNS_9BwdParamsE:
        /* <DEDUP_REMOVED lines=13> */
[----:B------:R-:W-:Y:S02]  /*00d0*/  LOP3.LUT R7, R5, 0x1f, R0, 0x78, !PT ;  /* 0x0000001f05077812 */ /* 0x000fe400078e7800 */
[----:B------:R-:W-:Y:S02]  /*00e0*/  SHF.L.U32 R6, R6, 0x4, RZ ;  /* 0x0000000406067819 */ /* 0x000fe400000006ff */
[----:B------:R-:W-:Y:S01]  /*00f0*/  IADD3 R8, R4, R7, RZ ;  /* 0x0000000704087210 */ /* 0x000fe20007ffe0ff */
[C---:B------:R-:W-:Y:S01]  /*0100*/  IMAD R9, R2.reuse, 0x20, R7 ;  /* 0x0000002002097824 */ /* 0x040fe200078e0207 */
[----:B------:R-:W-:-:S02]  /*0110*/  ISETP.GE.U32.AND P0, PT, R2, 0x10, PT ;  /* 0x000000100200780c */ /* 0x000fc40003f06070 */
[----:B------:R-:W-:Y:S02]  /*0120*/  LOP3.LUT R11, R6, 0x7ffffff0, RZ, 0xc0, !PT ;  /* 0x7ffffff0060b7812 */ /* 0x000fe400078ec0ff */
[----:B------:R-:W-:Y:S02]  /*0130*/  ISETP.EQ.AND P0, PT, R5, 0x1f, !P0 ;  /* 0x0000001f0500780c */ /* 0x000fe40004702270 */
[----:B------:R-:W-:Y:S01]  /*0140*/  IADD3 R4, R2, R11, RZ ;  /* 0x0000000b02047210 */ /* 0x000fe20007ffe0ff */
[----:B0-----:R-:W-:-:S03]  /*0150*/  ULEA UR4, UR5, UR4, 0x18 ;  /* 0x0000000405047291 */ /* 0x001fc6000f8ec03f */
[----:B------:R-:W-:-:S03]  /*0160*/  ULDC UR5, c[0x0][0x218] ;  /* 0x0000860000057ab9 */ /* 0x000fc60000000800 */
[----:B------:R-:W-:Y:S02]  /*0170*/  LEA R7, R8, UR4, 0x2 ;  /* 0x0000000408077c11 */ /* 0x000fe4000f8e10ff */
[----:B------:R-:W-:Y:S02]  /*0180*/  LEA R6, R2, UR4, 0x3 ;  /* 0x0000000402067c11 */ /* 0x000fe4000f8e18ff */
[----:B------:R-:W-:-:S07]  /*0190*/  LEA R8, R9, UR4, 0x2 ;  /* 0x0000000409087c11 */ /* 0x000fce000f8e10ff */
.L_x_412:
[----:B0-2-4-:R-:W0:Y:S01]  /*01a0*/  LDC R10, c[0x0][0x210] ;  /* 0x00008400ff0a7b82 */ /* 0x015e220000000800 */
[----:B------:R-:W-:Y:S01]  /*01b0*/  BSSY B0, `(.L_x_401) ;  /* 0x0000067000007945 */ /* 0x000fe20003800000 */
[----:B------:R-:W-:Y:S01]  /*01c0*/  HFMA2.MMA R26, -RZ, RZ, 0, 0 ;  /* 0x00000000ff1a7435 */ /* 0x000fe200000001ff */
[----:B------:R-:W-:Y:S02]  /*01d0*/  MOV R20, RZ ;  /* 0x000000ff00147202 */ /* 0x000fe40000000f00 */
[----:B0-----:R-:W-:-:S13]  /*01e0*/  ISETP.GE.U32.AND P1, PT, R5, R10, PT ;  /* 0x0000000a0500720c */ /* 0x001fda0003f26070 */
[----:B-1-3--:R-:W-:Y:S05]  /*01f0*/  @P1 BRA `(.L_x_402) ;  /* 0x0000000400881947 */ /* 0x00afea0003800000 */
[----:B------:R-:W-:Y:S01]  /*0200*/  ISETP.GE.U32.AND P2, PT, R5, R10, PT ;  /* 0x0000000a0500720c */ /* 0x000fe20003f46070 */
[----:B------:R-:W-:-:S12]  /*0210*/  IMAD.MOV.U32 R21, RZ, RZ, R5 ;  /* 0x000000ffff157224 */ /* 0x000fd800078e0005 */
[----:B------:R-:W0:Y:S08]  /*0220*/  @P2 LDC R16, c[0x0][0x218] ;  /* 0x00008600ff102b82 */ /* 0x000e300000000800 */
[----:B------:R-:W1:Y:S08]  /*0230*/  @P2 LDC.64 R14, c[0x0][0x2d0] ;  /* 0x0000b400ff0e2b82 */ /* 0x000e700000000a00 */
[----:B------:R-:W2:Y:S01]  /*0240*/  @P2 LDC.64 R12, c[0x0][0x2d8] ;  /* 0x0000b600ff0c2b82 */ /* 0x000ea20000000a00 */
[----:B0-----:R-:W-:-:S04]  /*0250*/  @P2 IMAD R9, R21, R16, R3 ;  /* 0x0000001015092224 */ /* 0x001fc800078e0203 */
[----:B-1----:R-:W-:-:S06]  /*0260*/  @P2 IMAD.WIDE.U32 R14, R9, 0x4, R14 ;  /* 0x00000004090e2825 */ /* 0x002fcc00078e000e */
[----:B------:R-:W3:Y:S01]  /*0270*/  @P2 LDG.E R15, desc[UR6][R14.64] ;  /* 0x000000060e0f2981 */ /* 0x000ee2000c1e1900 */
[----:B--2---:R-:W-:-:S06]  /*0280*/  @P2 IMAD.WIDE.U32 R12, R9, 0x4, R12 ;  /* 0x00000004090c2825 */ /* 0x004fcc00078e000c */
[----:B------:R-:W2:Y:S01]  /*0290*/  @P2 LDG.E R13, desc[UR6][R12.64] ;  /* 0x000000060c0d2981 */ /* 0x000ea2000c1e1900 */
[----:B------:R-:W-:-:S04]  /*02a0*/  @P2 IADD3 R21, R21, 0x20, RZ ;  /* 0x0000002015152810 */ /* 0x000fc80007ffe0ff */
[CC--:B------:R-:W-:Y:S02]  /*02b0*/  ISETP.GE.U32.AND P1, PT, R21.reuse, R10.reuse, PT ;  /* 0x0000000a1500720c */ /* 0x0c0fe40003f26070 */
[----:B------:R-:W-:-:S04]  /*02c0*/  IADD3 R9, -R21, R10, RZ ;  /* 0x0000000a15097210 */ /* 0x000fc80007ffe1ff */
[----:B------:R-:W-:Y:S01]  /*02d0*/  ISETP.LE.U32.OR P1, PT, R9, 0x60, P1 ;  /* 0x000000600900780c */ /* 0x000fe20000f23470 */
[----:B------:R-:W-:Y:S01]  /*02e0*/  IMAD.MOV.U32 R26, RZ, RZ, RZ ;  /* 0x000000ffff1a7224 */ /* 0x000fe200078e00ff */
[----:B------:R-:W-:Y:S01]  /*02f0*/  MOV R20, RZ ;  /* 0x000000ff00147202 */ /* 0x000fe20000000f00 */
[----:B------:R-:W-:Y:S04]  /*0300*/  BSSY B1, `(.L_x_403) ;  /* 0x000002b000017945 */ /* 0x000fe80003800000 */
[----:B---3--:R-:W-:Y:S01]  /*0310*/  @P2 FADD.FTZ R20, R20, R15 ;  /* 0x0000000f14142221 */ /* 0x008fe20000010000 */
[----:B--2---:R-:W-:Y:S01]  /*0320*/  @P2 FADD.FTZ R26, R26, R13 ;  /* 0x0000000d1a1a2221 */ /* 0x004fe20000010000 */
[----:B------:R-:W-:-:S04]  /*0330*/  PLOP3.LUT P2, PT, P2, PT, PT, 0x8, 0x0 ;  /* 0x000000000000781c */ /* 0x000fc8000174e170 */
[----:B------:R-:W-:Y:S09]  /*0340*/  @P1 BRA `(.L_x_404) ;  /* 0x0000000000981947 */ /* 0x000ff20003800000 */
[----:B------:R-:W0:Y:S01]  /*0350*/  LDC.64 R12, c[0x0][0x2d0] ;  /* 0x0000b400ff0c7b82 */ /* 0x000e220000000a00 */
[----:B------:R-:W-:Y:S02]  /*0360*/  PLOP3.LUT P2, PT, PT, PT, PT, 0x8, 0x0 ;  /* 0x000000000000781c */ /* 0x000fe40003f4e170 */
[----:B------:R-:W-:-:S05]  /*0370*/  IADD3 R9, R10, -0x60, RZ ;  /* 0xffffffa00a097810 */ /* 0x000fca0007ffe0ff */
[----:B------:R-:W1:Y:S06]  /*0380*/  LDC.64 R14, c[0x0][0x2d8] ;  /* 0x0000b600ff0e7b82 */ /* 0x000e6c0000000a00 */
.L_x_405:
[C---:B------:R-:W-:Y:S01]  /*0390*/  IADD3 R16, R21.reuse, 0x20, RZ ;  /* 0x0000002015107810 */ /* 0x040fe20007ffe0ff */
[C---:B------:R-:W-:Y:S01]  /*03a0*/  IMAD R25, R21.reuse, UR5, R3 ;  /* 0x0000000515197c24 */ /* 0x040fe2000f8e0203 */
[----:B------:R-:W-:-:S03]  /*03b0*/  IADD3 R18, R21, 0x40, RZ ;  /* 0x0000004015127810 */ /* 0x000fc60007ffe0ff */
[----:B------:R-:W-:Y:S02]  /*03c0*/  IMAD R17, R16, UR5, R3 ;  /* 0x0000000510117c24 */ /* 0x000fe4000f8e0203 */
[----:B0-----:R-:W-:-:S04]  /*03d0*/  IMAD.WIDE.U32 R22, R25, 0x4, R12 ;  /* 0x0000000419167825 */ /* 0x001fc800078e000c */
[----:B------:R-:W-:Y:S01]  /*03e0*/  IMAD.WIDE.U32 R28, R17, 0x4, R12 ;  /* 0x00000004111c7825 */ /* 0x000fe200078e000c */
[----:B------:R0:W2:Y:S03]  /*03f0*/  LDG.E R11, desc[UR6][R22.64] ;  /* 0x00000006160b7981 */ /* 0x0000a6000c1e1900 */
[--C-:B-1----:R-:W-:Y:S02]  /*0400*/  IMAD.WIDE.U32 R24, R25, 0x4, R14.reuse ;  /* 0x0000000419187825 */ /* 0x102fe400078e000e */
[----:B------:R-:W3:Y:S02]  /*0410*/  LDG.E R28, desc[UR6][R28.64] ;  /* 0x000000061c1c7981 */ /* 0x000ee4000c1e1900 */
[----:B------:R-:W-:Y:S02]  /*0420*/  IMAD.WIDE.U32 R16, R17, 0x4, R14 ;  /* 0x0000000411107825 */ /* 0x000fe400078e000e */
[----:B------:R1:W4:Y:S02]  /*0430*/  LDG.E R27, desc[UR6][R24.64] ;  /* 0x00000006181b7981 */ /* 0x000324000c1e1900 */
[----:B------:R-:W-:-:S02]  /*0440*/  IMAD R19, R18, UR5, R3 ;  /* 0x0000000512137c24 */ /* 0x000fc4000f8e0203 */
[----:B0-----:R-:W-:Y:S01]  /*0450*/  VIADD R22, R21, 0x60 ;  /* 0x0000006015167836 */ /* 0x001fe20000000000 */
[----:B------:R0:W5:Y:S03]  /*0460*/  LDG.E R29, desc[UR6][R16.64] ;  /* 0x00000006101d7981 */ /* 0x000166000c1e1900 */
[----:B-1----:R-:W-:Y:S02]  /*0470*/  IMAD R25, R22, UR5, R3 ;  /* 0x0000000516197c24 */ /* 0x002fe4000f8e0203 */
[----:B0-----:R-:W-:-:S04]  /*0480*/  IMAD.WIDE.U32 R16, R19, 0x4, R12 ;  /* 0x0000000413107825 */ /* 0x001fc800078e000c */
[----:B------:R-:W-:Y:S02]  /*0490*/  IMAD.WIDE.U32 R18, R19, 0x4, R14 ;  /* 0x0000000413127825 */ /* 0x000fe400078e000e */
[----:B------:R-:W5:Y:S02]  /*04a0*/  LDG.E R16, desc[UR6][R16.64] ;  /* 0x0000000610107981 */ /* 0x000f64000c1e1900 */
[C---:B------:R-:W-:Y:S02]  /*04b0*/  IMAD.WIDE.U32 R22, R25.reuse, 0x4, R12 ;  /* 0x0000000419167825 */ /* 0x040fe400078e000c */
[----:B------:R-:W5:Y:S02]  /*04c0*/  LDG.E R18, desc[UR6][R18.64] ;  /* 0x0000000612127981 */ /* 0x000f64000c1e1900 */
[----:B------:R-:W-:Y:S02]  /*04d0*/  IMAD.WIDE.U32 R24, R25, 0x4, R14 ;  /* 0x0000000419187825 */ /* 0x000fe400078e000e */
[----:B------:R-:W5:Y:S04]  /*04e0*/  LDG.E R22, desc[UR6][R22.64] ;  /* 0x0000000616167981 */ /* 0x000f68000c1e1900 */
[----:B------:R-:W5:Y:S01]  /*04f0*/  LDG.E R24, desc[UR6][R24.64] ;  /* 0x0000000618187981 */ /* 0x000f62000c1e1900 */
[----:B------:R-:W-:-:S04]  /*0500*/  IADD3 R21, R21, 0x80, RZ ;  /* 0x0000008015157810 */ /* 0x000fc80007ffe0ff */
[----:B------:R-:W-:Y:S01]  /*0510*/  ISETP.GE.U32.AND P1, PT, R21, R9, PT ;  /* 0x000000091500720c */ /* 0x000fe20003f26070 */
[----:B--2---:R-:W-:-:S04]  /*0520*/  FADD.FTZ R11, R11, R20 ;  /* 0x000000140b0b7221 */ /* 0x004fc80000010000 */
[----:B---3--:R-:W-:Y:S01]  /*0530*/  FADD.FTZ R11, R11, R28 ;  /* 0x0000001c0b0b7221 */ /* 0x008fe20000010000 */
[----:B----4-:R-:W-:-:S04]  /*0540*/  FADD.FTZ R26, R27, R26 ;  /* 0x0000001a1b1a7221 */ /* 0x010fc80000010000 */
[----:B-----5:R-:W-:Y:S01]  /*0550*/  FADD.FTZ R29, R26, R29 ;  /* 0x0000001d1a1d7221 */ /* 0x020fe20000010000 */
[----:B------:R-:W-:-:S03]  /*0560*/  FADD.FTZ R11, R11, R16 ;  /* 0x000000100b0b7221 */ /* 0x000fc60000010000 */
[----:B------:R-:W-:Y:S01]  /*0570*/  FADD.FTZ R29, R29, R18 ;  /* 0x000000121d1d7221 */ /* 0x000fe20000010000 */
[----:B------:R-:W-:-:S03]  /*0580*/  FADD.FTZ R20, R11, R22 ;  /* 0x000000160b147221 */ /* 0x000fc60000010000 */
[----:B------:R-:W-:Y:S01]  /*0590*/  FADD.FTZ R26, R29, R24 ;  /* 0x000000181d1a7221 */ /* 0x000fe20000010000 */
[----:B------:R-:W-:Y:S06]  /*05a0*/  @!P1 BRA `(.L_x_405) ;  /* 0xfffffffc00789947 */ /* 0x000fec000383ffff */
.L_x_404:
[----:B------:R-:W-:Y:S05]  /*05b0*/  BSYNC B1 ;  /* 0x0000000000017941 */ /* 0x000fea0003800000 */
.L_x_403:
[CC--:B------:R-:W-:Y:S01]  /*05c0*/  ISETP.GE.U32.AND P1, PT, R21.reuse, R10.reuse, PT ;  /* 0x0000000a1500720c */ /* 0x0c0fe20003f26070 */
[----:B------:R-:W-:Y:S01]  /*05d0*/  BSSY B1, `(.L_x_406) ;  /* 0x0000018000017945 */ /* 0x000fe20003800000 */
[----:B------:R-:W-:-:S04]  /*05e0*/  IADD3 R9, -R21, R10, RZ ;  /* 0x0000000a15097210 */ /* 0x000fc80007ffe1ff */
[----:B------:R-:W-:-:S13]  /*05f0*/  ISETP.LE.U32.OR P1, PT, R9, 0x20, P1 ;  /* 0x000000200900780c */ /* 0x000fda0000f23470 */
[----:B------:R-:W-:Y:S05]  /*0600*/  @P1 BRA `(.L_x_407) ;  /* 0x0000000000501947 */ /* 0x000fea0003800000 */
[----:B------:R-:W0:Y:S01]  /*0610*/  LDC.64 R18, c[0x0][0x2d0] ;  /* 0x0000b400ff127b82 */ /* 0x000e220000000a00 */
[----:B------:R-:W-:Y:S01]  /*0620*/  ULDC UR8, c[0x0][0x218] ;  /* 0x0000860000087ab9 */ /* 0x000fe20000000800 */
[C---:B------:R-:W-:Y:S01]  /*0630*/  IADD3 R14, R21.reuse, 0x20, RZ ;  /* 0x00000020150e7810 */ /* 0x040fe20007ffe0ff */
[----:B------:R-:W-:-:S04]  /*0640*/  IMAD R15, R21, UR8, R3 ;  /* 0x00000008150f7c24 */ /* 0x000fc8000f8e0203 */
[----:B------:R-:W-:Y:S01]  /*0650*/  IMAD R9, R14, UR8, R3 ;  /* 0x000000080e097c24 */ /* 0x000fe2000f8e0203 */
        /* <DEDUP_REMOVED lines=15> */
.L_x_407:
[----:B------:R-:W-:Y:S05]  /*0750*/  BSYNC B1 ;  /* 0x0000000000017941 */ /* 0x000fea0003800000 */
.L_x_406:
[----:B------:R-:W-:-:S13]  /*0760*/  ISETP.LT.U32.OR P2, PT, R21, R10, P2 ;  /* 0x0000000a1500720c */ /* 0x000fda0001741470 */
[----:B------:R-:W-:Y:S05]  /*0770*/  @!P2 BRA `(.L_x_402) ;  /* 0x000000000028a947 */ /* 0x000fea0003800000 */
[----:B------:R-:W0:Y:S01]  /*0780*/  LDC.64 R12, c[0x0][0x2d0] ;  /* 0x0000b400ff0c7b82 */ /* 0x000e220000000a00 */
[----:B------:R-:W-:Y:S02]  /*0790*/  ULDC UR8, c[0x0][0x218] ;  /* 0x0000860000087ab9 */ /* 0x000fe40000000800 */
[----:B------:R-:W-:-:S05]  /*07a0*/  IMAD R9, R21, UR8, R3 ;  /* 0x0000000815097c24 */ /* 0x000fca000f8e0203 */
[----:B------:R-:W1:Y:S01]  /*07b0*/  LDC.64 R10, c[0x0][0x2d8] ;  /* 0x0000b600ff0a7b82 */ /* 0x000e620000000a00 */
[----:B0-----:R-:W-:-:S06]  /*07c0*/  IMAD.WIDE.U32 R12, R9, 0x4, R12 ;  /* 0x00000004090c7825 */ /* 0x001fcc00078e000c */
[----:B------:R-:W2:Y:S01]  /*07d0*/  LDG.E R13, desc[UR6][R12.64] ;  /* 0x000000060c0d7981 */ /* 0x000ea2000c1e1900 */
[----:B-1----:R-:W-:-:S06]  /*07e0*/  IMAD.WIDE.U32 R10, R9, 0x4, R10 ;  /* 0x00000004090a7825 */ /* 0x002fcc00078e000a */
[----:B------:R-:W3:Y:S01]  /*07f0*/  LDG.E R11, desc[UR6][R10.64] ;  /* 0x000000060a0b7981 */ /* 0x000ee2000c1e1900 */
[----:B--2---:R-:W-:Y:S01]  /*0800*/  FADD.FTZ R20, R20, R13 ;  /* 0x0000000d14147221 */ /* 0x004fe20000010000 */
[----:B---3--:R-:W-:-:S07]  /*0810*/  FADD.FTZ R26, R26, R11 ;  /* 0x0000000b1a1a7221 */ /* 0x008fce0000010000 */
.L_x_402:
[----:B------:R-:W-:Y:S05]  /*0820*/  BSYNC B0 ;  /* 0x0000000000007941 */ /* 0x000fea0003800000 */
.L_x_401:
        /* <DEDUP_REMOVED lines=11> */
[----:B---3--:R-:W3:Y:S04]  /*08e0*/  SHFL.BFLY PT, R11, R10, 0x1, 0x1f ;  /* 0x0c201f000a0b7f89 */ /* 0x008ee800000e0000 */
[----:B--2---:R-:W2:Y:S01]  /*08f0*/  SHFL.BFLY PT, R12, R9, 0x1, 0x1f ;  /* 0x0c201f00090c7f89 */ /* 0x004ea200000e0000 */
[----:B---3--:R-:W-:Y:S01]  /*0900*/  FADD.FTZ R11, R10, R11 ;  /* 0x0000000b0a0b7221 */ /* 0x008fe20000010000 */
[----:B--2---:R-:W-:-:S04]  /*0910*/  FADD.FTZ R14, R9, R12 ;  /* 0x0000000c090e7221 */ /* 0x004fc80000010000 */
[----:B------:R-:W2:Y:S04]  /*0920*/  SHFL.BFLY PT, R12, R11, 0x2, 0x1f ;  /* 0x0c401f000b0c7f89 */ /* 0x000ea800000e0000 */
[----:B------:R-:W3:Y:S01]  /*0930*/  SHFL.BFLY PT, R13, R14, 0x2, 0x1f ;  /* 0x0c401f000e0d7f89 */ /* 0x000ee200000e0000 */
[----:B--2---:R-:W-:Y:S01]  /*0940*/  FADD.FTZ R12, R11, R12 ;  /* 0x0000000c0b0c7221 */ /* 0x004fe20000010000 */
[----:B---3--:R-:W-:-:S04]  /*0950*/  FADD.FTZ R15, R14, R13 ;  /* 0x0000000d0e0f7221 */ /* 0x008fc80000010000 */
        /* <DEDUP_REMOVED lines=8> */
[----:B------:R2:W3:Y:S04]  /*09e0*/  SHFL.BFLY PT, R11, R10, 0x10, 0x1f ;  /* 0x0e001f000a0b7f89 */ /* 0x0004e800000e0000 */
[----:B------:R2:W4:Y:S02]  /*09f0*/  SHFL.BFLY PT, R14, R9, 0x10, 0x1f ;  /* 0x0e001f00090e7f89 */ /* 0x00052400000e0000 */
.L_x_423:
[----:B------:R-:W-:Y:S01]  /*0a00*/  @!P1 SHF.R.U32.HI R12, RZ, 0x3, R0 ;  /* 0x00000003ff0c9819 */ /* 0x000fe20000011600 */
[----:B----4-:R-:W-:Y:S01]  /*0a10*/  FADD.FTZ R14, R9, R14 ;  /* 0x0000000e090e7221 */ /* 0x010fe20000010000 */
[----:B---3--:R-:W-:Y:S02]  /*0a20*/  FADD.FTZ R11, R10, R11 ;  /* 0x0000000b0a0b7221 */ /* 0x008fe40000010000 */
[----:B------:R-:W-:-:S05]  /*0a30*/  @!P1 LOP3.LUT R12, R12, 0x1ffffffc, RZ, 0xc0, !PT ;  /* 0x1ffffffc0c0c9812 */ /* 0x000fca00078ec0ff */
[----:B------:R3:W-:Y:S04]  /*0a40*/  @!P1 STS [R12+UR4+0x2000], R14 ;  /* 0x0020000e0c009988 */ /* 0x0007e80008000804 */
[----:B------:R3:W-:Y:S02]  /*0a50*/  @!P1 STS [R12+UR4+0x2080], R11 ;  /* 0x0020800b0c009988 */ /* 0x0007e40008000804 */
.L_x_408:
[----:B------:R-:W-:Y:S05]  /*0a60*/  WARPSYNC.ALL ;  /* 0x0000000000007948 */ /* 0x000fea0003800000 */
[----:B------:R-:W-:Y:S06]  /*0a70*/  BAR.SYNC.DEFER_BLOCKING 0x0 ;  /* 0x0000000000007b1d */ /* 0x000fec0000010000 */
[----:B------:R-:W-:Y:S04]  /*0a80*/  BSSY B0, `(.L_x_410) ;  /* 0x000000c000007945 */ /* 0x000fe80003800000 */
[----:B------:R-:W-:Y:S05]  /*0a90*/  @!P0 BRA `(.L_x_411) ;  /* 0x0000000000288947 */ /* 0x000fea0003800000 */
[----:B---3--:R-:W3:Y:S01]  /*0aa0*/  LDS.64 R14, [R6+0x2000] ;  /* 0x00200000060e7984 */ /* 0x008ee20000000a00 */
[----:B------:R-:W4:Y:S03]  /*0ab0*/  LDC.64 R12, c[0x0][0x318] ;  /* 0x0000c600ff0c7b82 */ /* 0x000f260000000a00 */
[----:B------:R-:W5:Y:S05]  /*0ac0*/  LDS.64 R16, [R6+0x2080] ;  /* 0x0020800006107984 */ /* 0x000f6a0000000a00 */
[----:B--2---:R-:W2:Y:S01]  /*0ad0*/  LDC.64 R10, c[0x0][0x310] ;  /* 0x0000c400ff0a7b82 */ /* 0x004ea20000000a00 */
[----:B----4-:R-:W-:-:S04]  /*0ae0*/  IMAD.WIDE.U32 R12, R4, 0x4, R12 ;  /* 0x00000004040c7825 */ /* 0x010fc800078e000c */
[----:B--2---:R-:W-:Y:S01]  /*0af0*/  IMAD.WIDE.U32 R10, R4, 0x4, R10 ;  /* 0x00000004040a7825 */ /* 0x004fe200078e000a */
[----:B---3--:R-:W-:Y:S02]  /*0b00*/  F2FP.BF16.F32.PACK_AB R15, R15, R14 ;  /* 0x0000000e0f0f723e */ /* 0x008fe400000010ff */
[----:B-----5:R-:W-:-:S03]  /*0b10*/  F2FP.BF16.F32.PACK_AB R17, R17, R16 ;  /* 0x000000101111723e */ /* 0x020fc600000010ff */
[----:B------:R4:W-:Y:S04]  /*0b20*/  STG.E desc[UR6][R12.64], R15 ;  /* 0x0000000f0c007986 */ /* 0x0009e8000c101906 */
[----:B------:R4:W-:Y:S02]  /*0b30*/  STG.E desc[UR6][R10.64], R17 ;  /* 0x000000110a007986 */ /* 0x0009e4000c101906 */
.L_x_411:
[----:B------:R-:W-:Y:S05]  /*0b40*/  BSYNC B0 ;  /* 0x0000000000007941 */ /* 0x000fea0003800000 */
.L_x_410:
[C---:B------:R-:W-:Y:S02]  /*0b50*/  ISETP.GT.U32.AND P1, PT, R3.reuse, -0x1c01, PT ;  /* 0xffffe3ff0300780c */ /* 0x040fe40003f24070 */
[----:B------:R-:W-:Y:S02]  /*0b60*/  IADD3 R3, R3, 0x1c00, RZ ;  /* 0x00001c0003037810 */ /* 0x000fe40007ffe0ff */
[----:B------:R-:W-:-:S09]  /*0b70*/  IADD3 R4, R4, 0xe00, RZ ;  /* 0x00000e0004047810 */ /* 0x000fd20007ffe0ff */
[----:B------:R-:W-:Y:S05]  /*0b80*/  @P1 BRA `(.L_x_412) ;  /* 0xfffffff400841947 */ /* 0x000fea000383ffff */
[----:B------:R-:W-:Y:S05]  /*0b90*/  EXIT ;  /* 0x000000000000794d */ /* 0x000fea0003800000 */
.L_x_409:
[----:B------:R-:W-:Y:S01]  /*0ba0*/  HFMA2.MMA R22, -RZ, RZ, 0, 1.847743988037109375e-06 ;  /* 0x0000001fff167435 */ /* 0x000fe200000001ff */
[----:B0--3--:R-:W-:Y:S01]  /*0bb0*/  MOV R20, R10 ;  /* 0x0000000a00147202 */ /* 0x009fe20000000f00 */
[----:B------:R-:W-:Y:S01]  /*0bc0*/  IMAD.MOV.U32 R19, RZ, RZ, 0x1 ;  /* 0x00000001ff137424 */ /* 0x000fe200078e00ff */
[----:B------:R-:W-:-:S08]  /*0bd0*/  MOV R17, 0xffffffff ;  /* 0xffffffff00117802 */ /* 0x000fd00000000f00 */
[----:B-12---:R-:W-:Y:S05]  /*0be0*/  WARPSYNC.COLLECTIVE R17, `(.L_x_413) ;  /* 0x0000000011087348 */ /* 0x006fea0003c00000 */
[----:B------:R0:W3:Y:S02]  /*0bf0*/  SHFL.BFLY P2, R18, R20, R19, R22 ;  /* 0x0c00001314127389 */ /* 0x0000e40000040016 */
[----:B0123--:R-:W-:Y:S01]  /*0c00*/  ENDCOLLECTIVE ;  /* 0x000000000000791b */ /* 0x00ffe20003800000 */
.L_x_413:
[----:B------:R-:W-:Y:S01]  /*0c10*/  HFMA2.MMA R19, -RZ, RZ, 0, 1.1920928955078125e-07 ;  /* 0x00000002ff137435 */ /* 0x000fe200000001ff */
[----:B------:R-:W-:-:S05]  /*0c20*/  MOV R11, R18 ;  /* 0x00000012000b7202 */ /* 0x000fca0000000f00 */
[----:B------:R-:W-:-:S04]  /*0c30*/  FADD.FTZ R11, R10, R11 ;  /* 0x0000000b0a0b7221 */ /* 0x000fc80000010000 */
[----:B------:R-:W-:-:S07]  /*0c40*/  IMAD.MOV.U32 R20, RZ, RZ, R11 ;  /* 0x000000ffff147224 */ /* 0x000fce00078e000b */
[----:B------:R-:W-:Y:S05]  /*0c50*/  WARPSYNC.COLLECTIVE R17, `(.L_x_414) ;  /* 0x0000000011087348 */ /* 0x000fea0003c00000 */
[----:B------:R0:W1:Y:S02]  /*0c60*/  SHFL.BFLY P2, R18, R20, R19, R22 ;  /* 0x0c00001314127389 */ /* 0x0000640000040016 */
[----:B01----:R-:W-:Y:S01]  /*0c70*/  ENDCOLLECTIVE ;  /* 0x000000000000791b */ /* 0x003fe20003800000 */
.L_x_414:
[----:B------:R-:W-:Y:S01]  /*0c80*/  IMAD.MOV.U32 R19, RZ, RZ, 0x4 ;  /* 0x00000004ff137424 */ /* 0x000fe200078e00ff */
[----:B------:R-:W-:-:S05]  /*0c90*/  MOV R12, R18 ;  /* 0x00000012000c7202 */ /* 0x000fca0000000f00 */
[----:B------:R-:W-:-:S05]  /*0ca0*/  FADD.FTZ R12, R11, R12 ;  /* 0x0000000c0b0c7221 */ /* 0x000fca0000010000 */
[----:B------:R-:W-:-:S07]  /*0cb0*/  MOV R20, R12 ;  /* 0x0000000c00147202 */ /* 0x000fce0000000f00 */
[----:B------:R-:W-:Y:S05]  /*0cc0*/  WARPSYNC.COLLECTIVE R17, `(.L_x_415) ;  /* 0x0000000011087348 */ /* 0x000fea0003c00000 */
[----:B------:R0:W1:Y:S02]  /*0cd0*/  SHFL.BFLY P2, R18, R20, R19, R22 ;  /* 0x0c00001314127389 */ /* 0x0000640000040016 */
[----:B01----:R-:W-:Y:S01]  /*0ce0*/  ENDCOLLECTIVE ;  /* 0x000000000000791b */ /* 0x003fe20003800000 */
.L_x_415:
[----:B------:R-:W-:Y:S01]  /*0cf0*/  HFMA2.MMA R19, -RZ, RZ, 0, 4.76837158203125e-07 ;  /* 0x00000008ff137435 */ /* 0x000fe200000001ff */
[----:B------:R-:W-:-:S05]  /*0d00*/  MOV R13, R18 ;  /* 0x00000012000d7202 */ /* 0x000fca0000000f00 */
[----:B------:R-:W-:-:S05]  /*0d10*/  FADD.FTZ R13, R12, R13 ;  /* 0x0000000d0c0d7221 */ /* 0x000fca0000010000 */
[----:B------:R-:W-:-:S07]  /*0d20*/  MOV R20, R13 ;  /* 0x0000000d00147202 */ /* 0x000fce0000000f00 */
[----:B------:R-:W-:Y:S05]  /*0d30*/  WARPSYNC.COLLECTIVE R17, `(.L_x_416) ;  /* 0x0000000011087348 */ /* 0x000fea0003c00000 */
[----:B------:R0:W1:Y:S02]  /*0d40*/  SHFL.BFLY P2, R18, R20, R19, R22 ;  /* 0x0c00001314127389 */ /* 0x0000640000040016 */
[----:B01----:R-:W-:Y:S01]  /*0d50*/  ENDCOLLECTIVE ;  /* 0x000000000000791b */ /* 0x003fe20003800000 */
.L_x_416:
[----:B------:R-:W-:Y:S01]  /*0d60*/  HFMA2.MMA R19, -RZ, RZ, 0, 9.5367431640625e-07 ;  /* 0x00000010ff137435 */ /* 0x000fe200000001ff */
[----:B------:R-:W-:-:S04]  /*0d70*/  IMAD.MOV.U32 R10, RZ, RZ, R18 ;  /* 0x000000ffff0a7224 */ /* 0x000fc800078e0012 */
[----:B------:R-:W-:-:S05]  /*0d80*/  FADD.FTZ R10, R13, R10 ;  /* 0x0000000a0d0a7221 */ /* 0x000fca0000010000 */
[----:B------:R-:W-:-:S07]  /*0d90*/  MOV R20, R10 ;  /* 0x0000000a00147202 */ /* 0x000fce0000000f00 */
[----:B------:R-:W-:Y:S05]  /*0da0*/  WARPSYNC.COLLECTIVE R17, `(.L_x_417) ;  /* 0x0000000011087348 */ /* 0x000fea0003c00000 */
[----:B------:R0:W1:Y:S02]  /*0db0*/  SHFL.BFLY P2, R18, R20, R19, R22 ;  /* 0x0c00001314127389 */ /* 0x0000640000040016 */
[----:B01----:R-:W-:Y:S01]  /*0dc0*/  ENDCOLLECTIVE ;  /* 0x000000000000791b */ /* 0x003fe20003800000 */
.L_x_417:
[----:B------:R-:W-:Y:S01]  /*0dd0*/  HFMA2.MMA R19, -RZ, RZ, 0, 5.9604644775390625e-08 ;  /* 0x00000001ff137435 */ /* 0x000fe200000001ff */
[----:B------:R-:W-:Y:S01]  /*0de0*/  IMAD.MOV.U32 R20, RZ, RZ, R9 ;  /* 0x000000ffff147224 */ /* 0x000fe200078e0009 */
[----:B------:R-:W-:-:S09]  /*0df0*/  MOV R11, R18 ;  /* 0x00000012000b7202 */ /* 0x000fd20000000f00 */
[----:B------:R-:W-:Y:S05]  /*0e00*/  WARPSYNC.COLLECTIVE R17, `(.L_x_418) ;  /* 0x0000000011087348 */ /* 0x000fea0003c00000 */
[----:B------:R0:W1:Y:S02]  /*0e10*/  SHFL.BFLY P2, R18, R20, R19, R22 ;  /* 0x0c00001314127389 */ /* 0x0000640000040016 */
[----:B01----:R-:W-:Y:S01]  /*0e20*/  ENDCOLLECTIVE ;  /* 0x000000000000791b */ /* 0x003fe20003800000 */
.L_x_418:
[----:B------:R-:W-:Y:S01]  /*0e30*/  HFMA2.MMA R19, -RZ, RZ, 0, 1.1920928955078125e-07 ;  /* 0x00000002ff137435 */ /* 0x000fe200000001ff */
[----:B------:R-:W-:-:S05]  /*0e40*/  MOV R12, R18 ;  /* 0x00000012000c7202 */ /* 0x000fca0000000f00 */
[----:B------:R-:W-:-:S05]  /*0e50*/  FADD.FTZ R14, R9, R12 ;  /* 0x0000000c090e7221 */ /* 0x000fca0000010000 */
[----:B------:R-:W-:-:S07]  /*0e60*/  MOV R20, R14 ;  /* 0x0000000e00147202 */ /* 0x000fce0000000f00 */
[----:B------:R-:W-:Y:S05]  /*0e70*/  WARPSYNC.COLLECTIVE R17, `(.L_x_419) ;  /* 0x0000000011087348 */ /* 0x000fea0003c00000 */
[----:B------:R0:W1:Y:S02]  /*0e80*/  SHFL.BFLY P2, R18, R20, R19, R22 ;  /* 0x0c00001314127389 */ /* 0x0000640000040016 */
[----:B01----:R-:W-:Y:S01]  /*0e90*/  ENDCOLLECTIVE ;  /* 0x000000000000791b */ /* 0x003fe20003800000 */
.L_x_419:
[----:B------:R-:W-:Y:S01]  /*0ea0*/  HFMA2.MMA R19, -RZ, RZ, 0, 2.384185791015625e-07 ;  /* 0x00000004ff137435 */ /* 0x000fe200000001ff */
[----:B------:R-:W-:-:S04]  /*0eb0*/  IMAD.MOV.U32 R13, RZ, RZ, R18 ;  /* 0x000000ffff0d7224 */ /* 0x000fc800078e0012 */
[----:B------:R-:W-:-:S05]  /*0ec0*/  FADD.FTZ R15, R14, R13 ;  /* 0x0000000d0e0f7221 */ /* 0x000fca0000010000 */
[----:B------:R-:W-:-:S07]  /*0ed0*/  MOV R20, R15 ;  /* 0x0000000f00147202 */ /* 0x000fce0000000f00 */
[----:B------:R-:W-:Y:S05]  /*0ee0*/  WARPSYNC.COLLECTIVE R17, `(.L_x_420) ;  /* 0x0000000011087348 */ /* 0x000fea0003c00000 */
[----:B------:R0:W1:Y:S02]  /*0ef0*/  SHFL.BFLY P2, R18, R20, R19, R22 ;  /* 0x0c00001314127389 */ /* 0x0000640000040016 */
[----:B01----:R-:W-:Y:S01]  /*0f00*/  ENDCOLLECTIVE ;  /* 0x000000000000791b */ /* 0x003fe20003800000 */
.L_x_420:
[----:B------:R-:W-:Y:S01]  /*0f10*/  IMAD.MOV.U32 R19, RZ, RZ, 0x8 ;  /* 0x00000008ff137424 */ /* 0x000fe200078e00ff */
[----:B------:R-:W-:-:S05]  /*0f20*/  MOV R16, R18 ;  /* 0x0000001200107202 */ /* 0x000fca0000000f00 */
[----:B------:R-:W-:-:S05]  /*0f30*/  FADD.FTZ R16, R15, R16 ;  /* 0x000000100f107221 */ /* 0x000fca0000010000 */
[----:B------:R-:W-:-:S07]  /*0f40*/  MOV R20, R16 ;  /* 0x0000001000147202 */ /* 0x000fce0000000f00 */
[----:B------:R-:W-:Y:S05]  /*0f50*/  WARPSYNC.COLLECTIVE R17, `(.L_x_421) ;  /* 0x0000000011087348 */ /* 0x000fea0003c00000 */
[----:B------:R0:W1:Y:S02]  /*0f60*/  SHFL.BFLY P2, R18, R20, R19, R22 ;  /* 0x0c00001314127389 */ /* 0x0000640000040016 */
[----:B01----:R-:W-:Y:S01]  /*0f70*/  ENDCOLLECTIVE ;  /* 0x000000000000791b */ /* 0x003fe20003800000 */
.L_x_421:
[----:B------:R-:W-:Y:S01]  /*0f80*/  HFMA2.MMA R19, -RZ, RZ, 0, 9.5367431640625e-07 ;  /* 0x00000010ff137435 */ /* 0x000fe200000001ff */
[----:B------:R-:W-:-:S05]  /*0f90*/  MOV R9, R18 ;  /* 0x0000001200097202 */ /* 0x000fca0000000f00 */
[----:B------:R-:W-:-:S05]  /*0fa0*/  FADD.FTZ R9, R16, R9 ;  /* 0x0000000910097221 */ /* 0x000fca0000010000 */
[----:B------:R-:W-:-:S07]  /*0fb0*/  MOV R20, R9 ;  /* 0x0000000900147202 */ /* 0x000fce0000000f00 */
[----:B------:R-:W-:Y:S05]  /*0fc0*/  WARPSYNC.COLLECTIVE R17, `(.L_x_422) ;  /* 0x0000000011087348 */ /* 0x000fea0003c00000 */
[----:B------:R0:W1:Y:S02]  /*0fd0*/  SHFL.BFLY P2, R18, R20, R19, R22 ;  /* 0x0c00001314127389 */ /* 0x0000640000040016 */
[----:B01----:R-:W-:Y:S01]  /*0fe0*/  ENDCOLLECTIVE ;  /* 0x000000000000791b */ /* 0x003fe20003800000 */
.L_x_422:
[----:B------:R-:W-:Y:S01]  /*0ff0*/  MOV R14, R18 ;  /* 0x00000012000e7202 */ /* 0x000fe20000000f00 */
[----:B------:R-:W-:Y:S06]  /*1000*/  BRA `(.L_x_423) ;  /* 0xfffffff8007c7947 */ /* 0x000fec000383ffff */
.L_x_424:
        /* <DEDUP_REMOVED lines=15> */
.L_x_4501:


//--------------------- .text._ZN10layer_norm40ln_parallel_residual_bwd_finalize_kernelINS_22Kernel_traits_finalizeILj7168E13__nv_bfloat16S2_S2_S2_fjLb0ELj1024ELj4ENS_18Kernel_traits_baseILj7168ES2_S2_S2_S2_fjLj1024EEEEELb1EEEvNS_9BwdParamsE --------------------------
	.section	.text._ZN10layer_norm40ln_parallel_residual_bwd_finalize_kernelINS_22Kernel_traits_finalizeILj7168E13__nv_bfloat16S2_S2_S2_fjLb0ELj1024ELj4ENS_18Kernel_traits_baseILj7168ES2_S2_S2_S2_fjLj1024EEEEELb1EEEvNS_9BwdParamsE,"ax",@progbits
	.align	128
        .global         _ZN10layer_norm40ln_parallel_residual_bwd_finalize_kernelINS_22Kernel_traits_finalizeILj7168E13__nv_bfloat16S2_S2_S2_fjLb0ELj1024ELj4ENS_18Kernel_traits_baseILj7168ES2_S2_S2_S2_fjLj1024EEEEELb1EEEvNS_9BwdParamsE
        .type           _ZN10layer_norm40ln_parallel_residual_bwd_finalize_kernelINS_22Kernel_traits_finalizeILj7168E13__nv_bfloat16S2_S2_S2_fjLb0ELj1024ELj4ENS_18Kernel_traits_baseILj7168ES2_S2_S2_S2_fjLj1024EEEEELb1EEEvNS_9BwdParamsE,@function
        .size           _ZN10layer_norm40ln_parallel_residual_bwd_finalize_kernelINS_22Kernel_traits_finalizeILj7168E13__nv_bfloat16S2_S2_S2_fjLb0ELj1024ELj4ENS_18Kernel_traits_baseILj7168ES2_S2_S2_S2_fjLj1024EEEEELb1EEEvNS_9BwdParamsE,(.L_x_4502 - _ZN10layer_norm40ln_parallel_residual_bwd_finalize_kernelINS_22Kernel_traits_finalizeILj7168E13__nv_bfloat16S2_S2_S2_fjLb0ELj1024ELj4ENS_18Kernel_traits_baseILj7168ES2_S2_S2_S2_fjLj1024EEEEELb1EEEvNS_9BwdParamsE)
        .other          _ZN10layer_norm40ln_parallel_residual_bwd_finalize_kernelINS_22Kernel_traits_finalizeILj7168E13__nv_bfloat16S2_S2_S2_fjLb0ELj1024ELj4ENS_18Kernel_traits_baseILj7168ES2_S2_S2_S2_fjLj1024EEEEELb1EEEvNS_9BwdParamsE,@"STO_CUDA_ENTRY STV_DEFAULT"
_ZN10layer_norm40ln_parallel_residual_bwd_finalize_kernelINS_22Kernel_traits_finalizeILj7168E13__nv_bfloat16S2_S2_S2_fjLb0ELj1024ELj4ENS_18Kernel_traits_baseILj7168ES2_S2_S2_S2_fjLj1024EEEEELb1EEEvNS_9BwdParamsE:
.text._ZN10layer_norm40ln_parallel_residual_bwd_finalize_kernelINS_22Kernel_traits_finalizeILj7168E13__nv_bfloat16S2_S2_S2_fjLb0ELj1024ELj4ENS_18Kernel_traits_baseILj7168ES2_S2_S2_S2_fjLj1024EEEEELb1EEEvNS_9BwdParamsE:
        /* <DEDUP_REMOVED lines=14> */
[----:B------:R-:W-:Y:S02]  /*00e0*/  LOP3.LUT R6, R3, 0x1f, R0, 0x78, !PT ;  /* 0x0000001f03067812 */ /* 0x000fe400078e7800 */
[----:B------:R-:W-:Y:S02]  /*00f0*/  ISETP.GE.U32.AND P0, PT, R2, 0x10, PT ;  /* 0x000000100200780c */ /* 0x000fe40003f06070 */
[----:B------:R-:W-:-:S02]  /*0100*/  LOP3.LUT R7, R7, 0x7ffffff0, RZ, 0xc0, !PT ;  /* 0x7ffffff007077812 */ /* 0x000fc400078ec0ff */
[----:B------:R-:W-:Y:S02]  /*0110*/  IADD3 R6, R5, R6, RZ ;  /* 0x0000000605067210 */ /* 0x000fe40007ffe0ff */
[----:B------:R-:W-:Y:S02]  /*0120*/  ISETP.EQ.AND P0, PT, R3, 0x1f, !P0 ;  /* 0x0000001f0300780c */ /* 0x000fe40004702270 */
[----:B------:R-:W-:Y:S01]  /*0130*/  IADD3 R5, R2, R7, RZ ;  /* 0x0000000702057210 */ /* 0x000fe20007ffe0ff */
[----:B0-----:R-:W-:-:S03]  /*0140*/  ULEA UR4, UR5, UR4, 0x18 ;  /* 0x0000000405047291 */ /* 0x001fc6000f8ec03f */
[----:B------:R-:W-:-:S03]  /*0150*/  ULDC UR5, c[0x0][0x218] ;  /* 0x0000860000057ab9 */ /* 0x000fc60000000800 */
[----:B------:R-:W-:-:S07]  /*0160*/  LEA R6, R6, UR4, 0x2 ;  /* 0x0000000406067c11 */ /* 0x000fce000f8e10ff */
.L_x_436:
[----:B012---:R-:W0:Y:S01]  /*0170*/  LDC R8, c[0x0][0x210] ;  /* 0x00008400ff087b82 */ /* 0x007e220000000800 */
[----:B------:R-:W-:Y:S01]  /*0180*/  BSSY B0, `(.L_x_425) ;  /* 0x00000a3000007945 */ /* 0x000fe20003800000 */
[----:B------:R-:W-:Y:S01]  /*0190*/  HFMA2.MMA R9, -RZ, RZ, 0, 0 ;  /* 0x00000000ff097435 */ /* 0x000fe200000001ff */
[----:B------:R-:W-:Y:S01]  /*01a0*/  MOV R22, RZ ;  /* 0x000000ff00167202 */ /* 0x000fe20000000f00 */
[----:B------:R-:W-:Y:S01]  /*01b0*/  HFMA2.MMA R15, -RZ, RZ, 0, 0 ;  /* 0x00000000ff0f7435 */ /* 0x000fe200000001ff */
[----:B------:R-:W-:Y:S02]  /*01c0*/  MOV R21, RZ ;  /* 0x000000ff00157202 */ /* 0x000fe40000000f00 */
[----:B0-----:R-:W-:-:S13]  /*01d0*/  ISETP.GE.U32.AND P1, PT, R3, R8, PT ;  /* 0x000000080300720c */ /* 0x001fda0003f26070 */
[----:B------:R-:W-:Y:S05]  /*01e0*/  @P1 BRA `(.L_x_426) ;  /* 0x0000000800701947 */ /* 0x000fea0003800000 */
[----:B------:R-:W-:Y:S02]  /*01f0*/  ISETP.GE.U32.AND P2, PT, R3, R8, PT ;  /* 0x000000080300720c */ /* 0x000fe40003f46070 */
[----:B------:R-:W-:-:S11]  /*0200*/  MOV R23, R3 ;  /* 0x0000000300177202 */ /* 0x000fd60000000f00 */
[----:B------:R-:W0:Y:S08]  /*0210*/  @P2 LDC R7, c[0x0][0x218] ;  /* 0x00008600ff072b82 */ /* 0x000e300000000800 */
[----:B------:R-:W1:Y:S08]  /*0220*/  @P2 LDC.64 R10, c[0x0][0x2d0] ;  /* 0x0000b400ff0a2b82 */ /* 0x000e700000000a00 */
[----:B------:R-:W2:Y:S08]  /*0230*/  @P2 LDC.64 R16, c[0x0][0x2d8] ;  /* 0x0000b600ff102b82 */ /* 0x000eb00000000a00 */
[----:B------:R-:W3:Y:S01]  /*0240*/  @P2 LDC.64 R14, c[0x0][0x2e0] ;  /* 0x0000b800ff0e2b82 */ /* 0x000ee20000000a00 */
[----:B0-----:R-:W-:-:S07]  /*0250*/  @P2 IMAD R7, R23, R7, R4 ;  /* 0x0000000717072224 */ /* 0x001fce00078e0204 */
[----:B------:R-:W0:Y:S01]  /*0260*/  @P2 LDC.64 R12, c[0x0][0x2e8] ;  /* 0x0000ba00ff0c2b82 */ /* 0x000e220000000a00 */
[----:B-1----:R-:W-:-:S06]  /*0270*/  @P2 IMAD.WIDE.U32 R10, R7, 0x4, R10 ;  /* 0x00000004070a2825 */ /* 0x002fcc00078e000a */
[----:B------:R-:W4:Y:S01]  /*0280*/  @P2 LDG.E R10, desc[UR6][R10.64] ;  /* 0x000000060a0a2981 */ /* 0x000f22000c1e1900 */
[----:B--2---:R-:W-:-:S06]  /*0290*/  @P2 IMAD.WIDE.U32 R16, R7, 0x4, R16 ;  /* 0x0000000407102825 */ /* 0x004fcc00078e0010 */
[----:B------:R-:W2:Y:S01]  /*02a0*/  @P2 LDG.E R16, desc[UR6][R16.64] ;  /* 0x0000000610102981 */ /* 0x000ea2000c1e1900 */
[----:B---3--:R-:W-:-:S06]  /*02b0*/  @P2 IMAD.WIDE.U32 R18, R7, 0x4, R14 ;  /* 0x0000000407122825 */ /* 0x008fcc00078e000e */
[----:B------:R-:W3:Y:S01]  /*02c0*/  @P2 LDG.E R19, desc[UR6][R18.64] ;  /* 0x0000000612132981 */ /* 0x000ee2000c1e1900 */
[----:B0-----:R-:W-:-:S06]  /*02d0*/  @P2 IMAD.WIDE.U32 R12, R7, 0x4, R12 ;  /* 0x00000004070c2825 */ /* 0x001fcc00078e000c */
[----:B------:R-:W5:Y:S01]  /*02e0*/  @P2 LDG.E R12, desc[UR6][R12.64] ;  /* 0x000000060c0c2981 */ /* 0x000f62000c1e1900 */
[----:B------:R-:W-:-:S04]  /*02f0*/  @P2 IADD3 R23, R23, 0x20, RZ ;  /* 0x0000002017172810 */ /* 0x000fc80007ffe0ff */
[CC--:B------:R-:W-:Y:S02]  /*0300*/  ISETP.GE.U32.AND P1, PT, R23.reuse, R8.reuse, PT ;  /* 0x000000081700720c */ /* 0x0c0fe40003f26070 */
[----:B------:R-:W-:-:S04]  /*0310*/  IADD3 R7, -R23, R8, RZ ;  /* 0x0000000817077210 */ /* 0x000fc80007ffe1ff */
[----:B------:R-:W-:Y:S02]  /*0320*/  ISETP.LE.U32.OR P1, PT, R7, 0x60, P1 ;  /* 0x000000600700780c */ /* 0x000fe40000f23470 */
[----:B------:R-:W-:Y:S02]  /*0330*/  MOV R21, RZ ;  /* 0x000000ff00157202 */ /* 0x000fe40000000f00 */
[----:B------:R-:W-:Y:S02]  /*0340*/  MOV R15, RZ ;  /* 0x000000ff000f7202 */ /* 0x000fe40000000f00 */
[----:B------:R-:W-:Y:S02]  /*0350*/  MOV R22, RZ ;  /* 0x000000ff00167202 */ /* 0x000fe40000000f00 */
[----:B------:R-:W-:Y:S01]  /*0360*/  MOV R9, RZ ;  /* 0x000000ff00097202 */ /* 0x000fe20000000f00 */
[----:B------:R-:W-:Y:S01]  /*0370*/  BSSY B1, `(.L_x_427) ;  /* 0x0000047000017945 */ /* 0x000fe20003800000 */
[----:B----4-:R-:W-:Y:S01]  /*0380*/  @P2 FADD.FTZ R21, R21, R10 ;  /* 0x0000000a15152221 */ /* 0x010fe20000010000 */
[----:B--2---:R-:W-:Y:S01]  /*0390*/  @P2 FADD.FTZ R15, R15, R16 ;  /* 0x000000100f0f2221 */ /* 0x004fe20000010000 */
[----:B---3--:R-:W-:Y:S01]  /*03a0*/  @P2 FADD.FTZ R22, R22, R19 ;  /* 0x0000001316162221 */ /* 0x008fe20000010000 */
[----:B-----5:R-:W-:Y:S01]  /*03b0*/  @P2 FADD.FTZ R9, R9, R12 ;  /* 0x0000000c09092221 */ /* 0x020fe20000010000 */
[----:B------:R-:W-:Y:S01]  /*03c0*/  PLOP3.LUT P2, PT, P2, PT, PT, 0x8, 0x0 ;  /* 0x000000000000781c */ /* 0x000fe2000174e170 */
[----:B------:R-:W-:-:S12]  /*03d0*/  @P1 BRA `(.L_x_428) ;  /* 0x0000000400001947 */ /* 0x000fd80003800000 */
[----:B------:R-:W-:Y:S02]  /*03e0*/  PLOP3.LUT P2, PT, PT, PT, PT, 0x8, 0x0 ;  /* 0x000000000000781c */ /* 0x000fe40003f4e170 */
[----:B------:R-:W-:-:S11]  /*03f0*/  IADD3 R7, R8, -0x60, RZ ;  /* 0xffffffa008077810 */ /* 0x000fd60007ffe0ff */
.L_x_429:
[----:B------:R-:W0:Y:S01]  /*0400*/  LDC.64 R12, c[0x0][0x2d0] ;  /* 0x0000b400ff0c7b82 */ /* 0x000e220000000a00 */
[C---:B------:R-:W-:Y:S01]  /*0410*/  IMAD R25, R23.reuse, UR5, R4 ;  /* 0x0000000517197c24 */ /* 0x040fe2000f8e0204 */
[----:B------:R-:W-:-:S05]  /*0420*/  IADD3 R27, R23, 0x20, RZ ;  /* 0x00000020171b7810 */ /* 0x000fca0007ffe0ff */
[----:B------:R-:W-:Y:S02]  /*0430*/  IMAD R27, R27, UR5, R4 ;  /* 0x000000051b1b7c24 */ /* 0x000fe4000f8e0204 */
[----:B0-----:R-:W-:-:S05]  /*0440*/  IMAD.WIDE.U32 R16, R25, 0x4, R12 ;  /* 0x0000000419107825 */ /* 0x001fca00078e000c */
[----:B------:R0:W2:Y:S01]  /*0450*/  LDG.E R14, desc[UR6][R16.64] ;  /* 0x00000006100e7981 */ /* 0x0000a2000c1e1900 */
[----:B------:R-:W-:Y:S01]  /*0460*/  IADD3 R19, R23, 0x40, RZ ;  /* 0x0000004017137810 */ /* 0x000fe20007ffe0ff */
[----:B0-----:R-:W-:-:S05]  /*0470*/  IMAD.WIDE.U32 R16, R27, 0x4, R12 ;  /* 0x000000041b107825 */ /* 0x001fca00078e000c */
[----:B------:R-:W3:Y:S01]  /*0480*/  LDG.E R20, desc[UR6][R16.64] ;  /* 0x0000000610147981 */ /* 0x000ee2000c1e1900 */
[----:B------:R-:W-:-:S04]  /*0490*/  IMAD R19, R19, UR5, R4 ;  /* 0x0000000513137c24 */ /* 0x000fc8000f8e0204 */
[----:B------:R-:W-:-:S05]  /*04a0*/  IMAD.WIDE.U32 R10, R19, 0x4, R12 ;  /* 0x00000004130a7825 */ /* 0x000fca00078e000c */
[----:B------:R0:W4:Y:S02]  /*04b0*/  LDG.E R18, desc[UR6][R10.64] ;  /* 0x000000060a127981 */ /* 0x000124000c1e1900 */
[----:B0-----:R-:W0:Y:S02]  /*04c0*/  LDC.64 R10, c[0x0][0x2d8] ;  /* 0x0000b600ff0a7b82 */ /* 0x001e240000000a00 */
[----:B0-----:R-:W-:-:S04]  /*04d0*/  IMAD.WIDE.U32 R28, R25, 0x4, R10 ;  /* 0x00000004191c7825 */ /* 0x001fc800078e000a */
[----:B------:R-:W-:-:S05]  /*04e0*/  IMAD.WIDE.U32 R16, R27, 0x4, R10 ;  /* 0x000000041b107825 */ /* 0x000fca00078e000a */
[----:B------:R0:W5:Y:S02]  /*04f0*/  LDG.E R24, desc[UR6][R16.64] ;  /* 0x0000000610187981 */ /* 0x000164000c1e1900 */
[----:B0-----:R-:W0:Y:S01]  /*0500*/  LDC.64 R16, c[0x0][0x2e0] ;  /* 0x0000b800ff107b82 */ /* 0x001e220000000a00 */
[----:B--2---:R-:W-:Y:S02]  /*0510*/  FADD.FTZ R21, R14, R21 ;  /* 0x000000150e157221 */ /* 0x004fe40000010000 */
[----:B------:R1:W2:Y:S02]  /*0520*/  LDG.E R14, desc[UR6][R28.64] ;  /* 0x000000061c0e7981 */ /* 0x0002a4000c1e1900 */
[----:B---3--:R-:W-:Y:S01]  /*0530*/  FADD.FTZ R21, R21, R20 ;  /* 0x0000001415157221 */ /* 0x008fe20000010000 */
[----:B------:R-:W-:-:S05]  /*0540*/  IADD3 R20, R23, 0x60, RZ ;  /* 0x0000006017147810 */ /* 0x000fca0007ffe0ff */
[----:B-1----:R-:W-:-:S04]  /*0550*/  IMAD R29, R20, UR5, R4 ;  /* 0x00000005141d7c24 */ /* 0x002fc8000f8e0204 */
[----:B------:R-:W-:-:S06]  /*0560*/  IMAD.WIDE.U32 R12, R29, 0x4, R12 ;  /* 0x000000041d0c7825 */ /* 0x000fcc00078e000c */
[----:B------:R4:W3:Y:S02]  /*0570*/  LDG.E R12, desc[UR6][R12.64] ;  /* 0x000000060c0c7981 */ /* 0x0008e4000c1e1900 */
[----:B----4-:R-:W-:Y:S01]  /*0580*/  FADD.FTZ R13, R21, R18 ;  /* 0x00000012150d7221 */ /* 0x010fe20000010000 */
[----:B------:R-:W-:-:S05]  /*0590*/  IMAD.WIDE.U32 R20, R19, 0x4, R10 ;  /* 0x0000000413147825 */ /* 0x000fca00078e000a */
[----:B------:R0:W4:Y:S02]  /*05a0*/  LDG.E R18, desc[UR6][R20.64] ;  /* 0x0000000614127981 */ /* 0x000124000c1e1900 */
[----:B0-----:R-:W-:-:S06]  /*05b0*/  IMAD.WIDE.U32 R20, R25, 0x4, R16 ;  /* 0x0000000419147825 */ /* 0x001fcc00078e0010 */
[----:B------:R5:W3:Y:S01]  /*05c0*/  LDG.E R20, desc[UR6][R20.64] ;  /* 0x0000000614147981 */ /* 0x000ae2000c1e1900 */
[----:B------:R-:W-:-:S06]  /*05d0*/  IMAD.WIDE.U32 R10, R29, 0x4, R10 ;  /* 0x000000041d0a7825 */ /* 0x000fcc00078e000a */
[----:B------:R-:W4:Y:S01]  /*05e0*/  LDG.E R10, desc[UR6][R10.64] ;  /* 0x000000060a0a7981 */ /* 0x000f22000c1e1900 */
[----:B--2---:R-:W-:Y:S01]  /*05f0*/  FADD.FTZ R26, R14, R15 ;  /* 0x0000000f0e1a7221 */ /* 0x004fe20000010000 */
[----:B------:R-:W-:-:S05]  /*0600*/  IMAD.WIDE.U32 R14, R27, 0x4, R16 ;  /* 0x000000041b0e7825 */ /* 0x000fca00078e0010 */
[----:B------:R0:W2:Y:S01]  /*0610*/  LDG.E R11, desc[UR6][R14.64] ;  /* 0x000000060e0b7981 */ /* 0x0000a2000c1e1900 */
[----:B-----5:R-:W-:Y:S01]  /*0620*/  FADD.FTZ R21, R26, R24 ;  /* 0x000000181a157221 */ /* 0x020fe20000010000 */
[----:B0-----:R-:W-:-:S05]  /*0630*/  IMAD.WIDE.U32 R14, R19, 0x4, R16 ;  /* 0x00000004130e7825 */ /* 0x001fca00078e0010 */
[----:B------:R0:W5:Y:S02]  /*0640*/  LDG.E R26, desc[UR6][R14.64] ;  /* 0x000000060e1a7981 */ /* 0x000164000c1e1900 */
[----:B0-----:R-:W0:Y:S01]  /*0650*/  LDC.64 R14, c[0x0][0x2e8] ;  /* 0x0000ba00ff0e7b82 */ /* 0x001e220000000a00 */
[----:B------:R-:W-:-:S06]  /*0660*/  IMAD.WIDE.U32 R16, R29, 0x4, R16 ;  /* 0x000000041d107825 */ /* 0x000fcc00078e0010 */
[----:B------:R-:W5:Y:S01]  /*0670*/  LDG.E R16, desc[UR6][R16.64] ;  /* 0x0000000610107981 */ /* 0x000f62000c1e1900 */
[----:B0-----:R-:W-:-:S04]  /*0680*/  IMAD.WIDE.U32 R24, R25, 0x4, R14 ;  /* 0x0000000419187825 */ /* 0x001fc800078e000e */
[----:B---3--:R-:W-:Y:S02]  /*0690*/  FADD.FTZ R22, R20, R22 ;  /* 0x0000001614167221 */ /* 0x008fe40000010000 */
[----:B------:R0:W3:Y:S01]  /*06a0*/  LDG.E R20, desc[UR6][R24.64] ;  /* 0x0000000618147981 */ /* 0x0000e2000c1e1900 */
[----:B------:R-:W-:-:S06]  /*06b0*/  IMAD.WIDE.U32 R28, R29, 0x4, R14 ;  /* 0x000000041d1c7825 */ /* 0x000fcc00078e000e */
[----:B------:R-:W3:Y:S01]  /*06c0*/  LDG.E R28, desc[UR6][R28.64] ;  /* 0x000000061c1c7981 */ /* 0x000ee2000c1e1900 */
[----:B0-----:R-:W-:-:S05]  /*06d0*/  IMAD.WIDE.U32 R24, R27, 0x4, R14 ;  /* 0x000000041b187825 */ /* 0x001fca00078e000e */
[----:B------:R0:W3:Y:S02]  /*06e0*/  LDG.E R27, desc[UR6][R24.64] ;  /* 0x00000006181b7981 */ /* 0x0000e4000c1e1900 */
[----:B0-----:R-:W-:-:S05]  /*06f0*/  IMAD.WIDE.U32 R24, R19, 0x4, R14 ;  /* 0x0000000413187825 */ /* 0x001fca00078e000e */
[----:B------:R-:W3:Y:S01]  /*0700*/  LDG.E R19, desc[UR6][R24.64] ;  /* 0x0000000618137981 */ /* 0x000ee2000c1e1900 */
[----:B------:R-:W-:-:S04]  /*0710*/  IADD3 R23, R23, 0x80, RZ ;  /* 0x0000008017177810 */ /* 0x000fc80007ffe0ff */
[----:B------:R-:W-:Y:S01]  /*0720*/  ISETP.GE.U32.AND P1, PT, R23, R7, PT ;  /* 0x000000071700720c */ /* 0x000fe20003f26070 */
[----:B----4-:R-:W-:Y:S01]  /*0730*/  FADD.FTZ R15, R21, R18 ;  /* 0x00000012150f7221 */ /* 0x010fe20000010000 */
[----:B------:R-:W-:-:S03]  /*0740*/  FADD.FTZ R21, R13, R12 ;  /* 0x0000000c0d157221 */ /* 0x000fc60000010000 */
[----:B------:R-:W-:Y:S01]  /*0750*/  FADD.FTZ R15, R15, R10 ;  /* 0x0000000a0f0f7221 */ /* 0x000fe20000010000 */
[----:B--2---:R-:W-:-:S04]  /*0760*/  FADD.FTZ R11, R22, R11 ;  /* 0x0000000b160b7221 */ /* 0x004fc80000010000 */
[----:B-----5:R-:W-:-:S04]  /*0770*/  FADD.FTZ R11, R11, R26 ;  /* 0x0000001a0b0b7221 */ /* 0x020fc80000010000 */
[----:B------:R-:W-:Y:S01]  /*0780*/  FADD.FTZ R22, R11, R16 ;  /* 0x000000100b167221 */ /* 0x000fe20000010000 */
[----:B---3--:R-:W-:-:S04]  /*0790*/  FADD.FTZ R20, R20, R9 ;  /* 0x0000000914147221 */ /* 0x008fc80000010000 */
[----:B------:R-:W-:-:S04]  /*07a0*/  FADD.FTZ R20, R20, R27 ;  /* 0x0000001b14147221 */ /* 0x000fc80000010000 */
[----:B------:R-:W-:-:S04]  /*07b0*/  FADD.FTZ R19, R20, R19 ;  /* 0x0000001314137221 */ /* 0x000fc80000010000 */
[----:B------:R-:W-:Y:S01]  /*07c0*/  FADD.FTZ R9, R19, R28 ;  /* 0x0000001c13097221 */ /* 0x000fe20000010000 */
[----:B------:R-:W-:Y:S06]  /*07d0*/  @!P1 BRA `(.L_x_429) ;  /* 0xfffffffc00089947 */ /* 0x000fec000383ffff */
.L_x_428:
[----:B------:R-:W-:Y:S05]  /*07e0*/  BSYNC B1 ;  /* 0x0000000000017941 */ /* 0x000fea0003800000 */
.L_x_427:
        /* <DEDUP_REMOVED lines=8> */
[----:B------:R-:W-:-:S05]  /*0870*/  IMAD R17, R23, UR8, R4 ;  /* 0x0000000817117c24 */ /* 0x000fca000f8e0204 */
[----:B------:R-:W1:Y:S08]  /*0880*/  LDC.64 R18, c[0x0][0x2d8] ;  /* 0x0000b600ff127b82 */ /* 0x000e700000000a00 */
[----:B------:R-:W2:Y:S08]  /*0890*/  LDC.64 R10, c[0x0][0x2e0] ;  /* 0x0000b800ff0a7b82 */ /* 0x000eb00000000a00 */
[----:B------:R-:W3:Y:S01]  /*08a0*/  LDC.64 R12, c[0x0][0x2e8] ;  /* 0x0000ba00ff0c7b82 */ /* 0x000ee20000000a00 */
[----:B0-----:R-:W-:-:S05]  /*08b0*/  IMAD.WIDE.U32 R28, R17, 0x4, R24 ;  /* 0x00000004111c7825 */ /* 0x001fca00078e0018 */
[----:B------:R2:W4:Y:S01]  /*08c0*/  LDG.E R14, desc[UR6][R28.64] ;  /* 0x000000061c0e7981 */ /* 0x000522000c1e1900 */
[----:B-1----:R-:W-:-:S05]  /*08d0*/  IMAD.WIDE.U32 R26, R17, 0x4, R18 ;  /* 0x00000004111a7825 */ /* 0x002fca00078e0012 */
[----:B------:R0:W5:Y:S01]  /*08e0*/  LDG.E R20, desc[UR6][R26.64] ;  /* 0x000000061a147981 */ /* 0x000162000c1e1900 */
[----:B--2---:R-:W-:-:S04]  /*08f0*/  IMAD.WIDE.U32 R28, R17, 0x4, R10 ;  /* 0x00000004111c7825 */ /* 0x004fc800078e000a */
[----:B0-----:R-:W-:Y:S02]  /*0900*/  IMAD R27, R7, UR8, R4 ;  /* 0x00000008071b7c24 */ /* 0x001fe4000f8e0204 */
[----:B---3--:R-:W-:Y:S01]  /*0910*/  IMAD.WIDE.U32 R16, R17, 0x4, R12 ;  /* 0x0000000411107825 */ /* 0x008fe200078e000c */
[----:B------:R-:W2:Y:S03]  /*0920*/  LDG.E R7, desc[UR6][R28.64] ;  /* 0x000000061c077981 */ /* 0x000ea6000c1e1900 */
[C---:B------:R-:W-:Y:S02]  /*0930*/  IMAD.WIDE.U32 R24, R27.reuse, 0x4, R24 ;  /* 0x000000041b187825 */ /* 0x040fe400078e0018 */
[----:B------:R-:W3:Y:S02]  /*0940*/  LDG.E R16, desc[UR6][R16.64] ;  /* 0x0000000610107981 */ /* 0x000ee4000c1e1900 */
[----:B------:R-:W-:-:S02]  /*0950*/  IMAD.WIDE.U32 R18, R27, 0x4, R18 ;  /* 0x000000041b127825 */ /* 0x000fc400078e0012 */
[----:B------:R-:W3:Y:S02]  /*0960*/  LDG.E R24, desc[UR6][R24.64] ;  /* 0x0000000618187981 */ /* 0x000ee4000c1e1900 */
[C---:B------:R-:W-:Y:S02]  /*0970*/  IMAD.WIDE.U32 R10, R27.reuse, 0x4, R10 ;  /* 0x000000041b0a7825 */ /* 0x040fe400078e000a */
[----:B------:R-:W3:Y:S02]  /*0980*/  LDG.E R18, desc[UR6][R18.64] ;  /* 0x0000000612127981 */ /* 0x000ee4000c1e1900 */
[----:B------:R-:W-:Y:S02]  /*0990*/  IMAD.WIDE.U32 R12, R27, 0x4, R12 ;  /* 0x000000041b0c7825 */ /* 0x000fe400078e000c */
[----:B------:R-:W3:Y:S04]  /*09a0*/  LDG.E R10, desc[UR6][R10.64] ;  /* 0x000000060a0a7981 */ /* 0x000ee8000c1e1900 */
[----:B------:R-:W3:Y:S01]  /*09b0*/  LDG.E R12, desc[UR6][R12.64] ;  /* 0x000000060c0c7981 */ /* 0x000ee2000c1e1900 */
[----:B------:R-:W-:-:S02]  /*09c0*/  PLOP3.LUT P2, PT, PT, PT, PT, 0x8, 0x0 ;  /* 0x000000000000781c */ /* 0x000fc40003f4e170 */
[----:B------:R-:W-:Y:S01]  /*09d0*/  IADD3 R23, R23, 0x40, RZ ;  /* 0x0000004017177810 */ /* 0x000fe20007ffe0ff */
[----:B----4-:R-:W-:Y:S01]  /*09e0*/  FADD.FTZ R21, R21, R14 ;  /* 0x0000000e15157221 */ /* 0x010fe20000010000 */
[----:B-----5:R-:W-:Y:S01]  /*09f0*/  FADD.FTZ R15, R15, R20 ;  /* 0x000000140f0f7221 */ /* 0x020fe20000010000 */
[----:B--2---:R-:W-:Y:S01]  /*0a00*/  FADD.FTZ R7, R22, R7 ;  /* 0x0000000716077221 */ /* 0x004fe20000010000 */
[----:B---3--:R-:W-:Y:S01]  /*0a10*/  FADD.FTZ R9, R9, R16 ;  /* 0x0000001009097221 */ /* 0x008fe20000010000 */
[----:B------:R-:W-:Y:S01]  /*0a20*/  FADD.FTZ R21, R21, R24 ;  /* 0x0000001815157221 */ /* 0x000fe20000010000 */
[----:B------:R-:W-:Y:S01]  /*0a30*/  FADD.FTZ R15, R15, R18 ;  /* 0x000000120f0f7221 */ /* 0x000fe20000010000 */
[----:B------:R-:W-:Y:S01]  /*0a40*/  FADD.FTZ R22, R7, R10 ;  /* 0x0000000a07167221 */ /* 0x000fe20000010000 */
[----:B------:R-:W-:-:S07]  /*0a50*/  FADD.FTZ R9, R9, R12 ;  /* 0x0000000c09097221 */ /* 0x000fce0000010000 */
.L_x_431:
[----:B------:R-:W-:Y:S05]  /*0a60*/  BSYNC B1 ;  /* 0x0000000000017941 */ /* 0x000fea0003800000 */
.L_x_430:
[----:B------:R-:W-:-:S13]  /*0a70*/  ISETP.LT.U32.OR P2, PT, R23, R8, P2 ;  /* 0x000000081700720c */ /* 0x000fda0001741470 */
[----:B------:R-:W-:Y:S05]  /*0a80*/  @!P2 BRA `(.L_x_426) ;  /* 0x000000000048a947 */ /* 0x000fea0003800000 */
[----:B------:R-:W0:Y:S01]  /*0a90*/  LDC.64 R18, c[0x0][0x2d0] ;  /* 0x0000b400ff127b82 */ /* 0x000e220000000a00 */
[----:B------:R-:W-:Y:S02]  /*0aa0*/  ULDC UR8, c[0x0][0x218] ;  /* 0x0000860000087ab9 */ /* 0x000fe40000000800 */
[----:B------:R-:W-:-:S05]  /*0ab0*/  IMAD R7, R23, UR8, R4 ;  /* 0x0000000817077c24 */ /* 0x000fca000f8e0204 */
        /* <DEDUP_REMOVED lines=15> */
.L_x_426:
[----:B------:R-:W-:Y:S05]  /*0bb0*/  BSYNC B0 ;  /* 0x0000000000007941 */ /* 0x000fea0003800000 */
.L_x_425:
        /* <DEDUP_REMOVED lines=12> */
[----:B------:R-:W-:-:S05]  /*0c80*/  LEA R10, R7, UR4, 0x2 ;  /* 0x00000004070a7c11 */ /* 0x000fca000f8e10ff */
[----:B------:R1:W2:Y:S04]  /*0c90*/  LDS R14, [R10] ;  /* 0x000000000a0e7984 */ /* 0x0002a80000000800 */
[----:B------:R1:W3:Y:S04]  /*0ca0*/  LDS R8, [R10+0x3000] ;  /* 0x003000000a087984 */ /* 0x0002e80000000800 */
[----:B------:R1:W4:Y:S04]  /*0cb0*/  LDS R7, [R10+0x2000] ;  /* 0x002000000a077984 */ /* 0x0003280000000800 */
[----:B0-----:R1:W0:Y:S01]  /*0cc0*/  LDS R9, [R10+0x1000] ;  /* 0x001000000a097984 */ /* 0x0012220000000800 */
[----:B------:R-:W-:Y:S05]  /*0cd0*/  BRA.DIV UR8, `(.L_x_433) ;  /* 0x0000000608387947 */ /* 0x000fea000b800000 */
[----:B0-----:R-:W1:Y:S04]  /*0ce0*/  SHFL.BFLY PT, R16, R9, 0x1, 0x1f ;  /* 0x0c201f0009107f89 */ /* 0x001e6800000e0000 */
[----:B--2---:R-:W0:Y:S04]  /*0cf0*/  SHFL.BFLY PT, R15, R14, 0x1, 0x1f ;  /* 0x0c201f000e0f7f89 */ /* 0x004e2800000e0000 */
[----:B---3--:R-:W2:Y:S04]  /*0d00*/  SHFL.BFLY PT, R17, R8, 0x1, 0x1f ;  /* 0x0c201f0008117f89 */ /* 0x008ea800000e0000 */
[----:B----4-:R-:W3:Y:S01]  /*0d10*/  SHFL.BFLY PT, R18, R7, 0x1, 0x1f ;  /* 0x0c201f0007127f89 */ /* 0x010ee200000e0000 */
[----:B-1----:R-:W-:Y:S01]  /*0d20*/  FADD.FTZ R10, R9, R16 ;  /* 0x00000010090a7221 */ /* 0x002fe20000010000 */
[----:B0-----:R-:W-:-:S04]  /*0d30*/  FADD.FTZ R15, R14, R15 ;  /* 0x0000000f0e0f7221 */ /* 0x001fc80000010000 */
        /* <DEDUP_REMOVED lines=30> */
.L_x_457:
        /* <DEDUP_REMOVED lines=10> */
.L_x_432:
[----:B------:R-:W-:Y:S05]  /*0fc0*/  WARPSYNC.ALL ;  /* 0x0000000000007948 */ /* 0x000fea0003800000 */
[----:B------:R-:W-:Y:S06]  /*0fd0*/  BAR.SYNC.DEFER_BLOCKING 0x0 ;  /* 0x0000000000007b1d */ /* 0x000fec0000010000 */
[----:B------:R-:W-:Y:S04]  /*0fe0*/  BSSY B0, `(.L_x_434) ;  /* 0x0000018000007945 */ /* 0x000fe80003800000 */
[----:B------:R-:W-:Y:S05]  /*0ff0*/  @!P0 BRA `(.L_x_435) ;  /* 0x0000000000588947 */ /* 0x000fea0003800000 */
[----:B-1----:R-:W-:Y:S01]  /*1000*/  SHF.L.U32 R7, R0, 0x3, RZ ;  /* 0x0000000300077819 */ /* 0x002fe200000006ff */
        /* <DEDUP_REMOVED lines=21> */
.L_x_435:
[----:B------:R-:W-:Y:S05]  /*1160*/  BSYNC B0 ;  /* 0x0000000000007941 */ /* 0x000fea0003800000 */
.L_x_434:
[C---:B------:R-:W-:Y:S02]  /*1170*/  ISETP.GT.U32.AND P1, PT, R4.reuse, -0x1c01, PT ;  /* 0xffffe3ff0400780c */ /* 0x040fe40003f24070 */
[----:B------:R-:W-:Y:S02]  /*1180*/  IADD3 R4, R4, 0x1c00, RZ ;  /* 0x00001c0004047810 */ /* 0x000fe40007ffe0ff */
[----:B------:R-:W-:-:S09]  /*1190*/  IADD3 R5, R5, 0xe00, RZ ;  /* 0x00000e0005057810 */ /* 0x000fd20007ffe0ff */
[----:B------:R-:W-:Y:S05]  /*11a0*/  @P1 BRA `(.L_x_436) ;  /* 0xffffffec00f01947 */ /* 0x000fea000383ffff */
[----:B------:R-:W-:Y:S05]  /*11b0*/  EXIT ;  /* 0x000000000000794d */ /* 0x000fea0003800000 */
.L_x_433:
[----:B------:R-:W-:Y:S01]  /*11c0*/  HFMA2.MMA R13, -RZ, RZ, 0, 5.9604644775390625e-08 ;  /* 0x00000001ff0d7435 */ /* 0x000fe200000001ff */
[----:B0-----:R-:W-:Y:S02]  /*11d0*/  MOV R26, R9 ;  /* 0x00000009001a7202 */ /* 0x001fe40000000f00 */
[----:B------:R-:W-:Y:S02]  /*11e0*/  MOV R12, 0x1f ;  /* 0x0000001f000c7802 */ /* 0x000fe40000000f00 */
[----:B------:R-:W-:-:S07]  /*11f0*/  MOV R11, 0xffffffff ;  /* 0xffffffff000b7802 */ /* 0x000fce0000000f00 */
[----:B-1234-:R-:W-:Y:S05]  /*1200*/  WARPSYNC.COLLECTIVE R11, `(.L_x_437) ;  /* 0x000000000b087348 */ /* 0x01efea0003c00000 */
[----:B------:R0:W0:Y:S02]  /*1210*/  SHFL.BFLY P2, R16, R26, R13, R12 ;  /* 0x0c00000d1a107389 */ /* 0x000024000004000c */
[----:B01234-:R-:W-:Y:S01]  /*1220*/  ENDCOLLECTIVE ;  /* 0x000000000000791b */ /* 0x01ffe20003800000 */
.L_x_437:
[----:B------:R-:W-:Y:S01]  /*1230*/  HFMA2.MMA R13, -RZ, RZ, 0, 1.1920928955078125e-07 ;  /* 0x00000002ff0d7435 */ /* 0x000fe200000001ff */
[----:B------:R-:W-:-:S05]  /*1240*/  FADD.FTZ R10, R9, R16 ;  /* 0x00000010090a7221 */ /* 0x000fca0000010000 */
[----:B------:R-:W-:-:S07]  /*1250*/  MOV R26, R10 ;  /* 0x0000000a001a7202 */ /* 0x000fce0000000f00 */
[----:B------:R-:W-:Y:S05]  /*1260*/  WARPSYNC.COLLECTIVE R11, `(.L_x_438) ;  /* 0x000000000b087348 */ /* 0x000fea0003c00000 */
[----:B------:R0:W1:Y:S02]  /*1270*/  SHFL.BFLY P2, R16, R26, R13, R12 ;  /* 0x0c00000d1a107389 */ /* 0x000064000004000c */
[----:B01----:R-:W-:Y:S01]  /*1280*/  ENDCOLLECTIVE ;  /* 0x000000000000791b */ /* 0x003fe20003800000 */
.L_x_438:
[----:B------:R-:W-:Y:S01]  /*1290*/  HFMA2.MMA R13, -RZ, RZ, 0, 2.384185791015625e-07 ;  /* 0x00000004ff0d7435 */ /* 0x000fe200000001ff */
[----:B------:R-:W-:-:S05]  /*12a0*/  FADD.FTZ R9, R10, R16 ;  /* 0x000000100a097221 */ /* 0x000fca0000010000 */
[----:B------:R-:W-:-:S07]  /*12b0*/  MOV R26, R9 ;  /* 0x00000009001a7202 */ /* 0x000fce0000000f00 */
[----:B------:R-:W-:Y:S05]  /*12c0*/  WARPSYNC.COLLECTIVE R11, `(.L_x_439) ;  /* 0x000000000b087348 */ /* 0x000fea0003c00000 */
[----:B------:R0:W1:Y:S02]  /*12d0*/  SHFL.BFLY P2, R16, R26, R13, R12 ;  /* 0x0c00000d1a107389 */ /* 0x000064000004000c */
[----:B01----:R-:W-:Y:S01]  /*12e0*/  ENDCOLLECTIVE ;  /* 0x000000000000791b */ /* 0x003fe20003800000 */
.L_x_439:
[----:B------:R-:W-:Y:S01]  /*12f0*/  HFMA2.MMA R13, -RZ, RZ, 0, 4.76837158203125e-07 ;  /* 0x00000008ff0d7435 */ /* 0x000fe200000001ff */
[----:B------:R-:W-:-:S05]  /*1300*/  FADD.FTZ R18, R9, R16 ;  /* 0x0000001009127221 */ /* 0x000fca0000010000 */
[----:B------:R-:W-:-:S07]  /*1310*/  MOV R26, R18 ;  /* 0x00000012001a7202 */ /* 0x000fce0000000f00 */
[----:B------:R-:W-:Y:S05]  /*1320*/  WARPSYNC.COLLECTIVE R11, `(.L_x_440) ;  /* 0x000000000b087348 */ /* 0x000fea0003c00000 */
[----:B------:R0:W1:Y:S02]  /*1330*/  SHFL.BFLY P2, R16, R26, R13, R12 ;  /* 0x0c00000d1a107389 */ /* 0x000064000004000c */
[----:B01----:R-:W-:Y:S01]  /*1340*/  ENDCOLLECTIVE ;  /* 0x000000000000791b */ /* 0x003fe20003800000 */
.L_x_440:
[----:B------:R-:W-:Y:S01]  /*1350*/  HFMA2.MMA R13, -RZ, RZ, 0, 9.5367431640625e-07 ;  /* 0x00000010ff0d7435 */ /* 0x000fe200000001ff */
[----:B------:R-:W-:-:S05]  /*1360*/  FADD.FTZ R10, R18, R16 ;  /* 0x00000010120a7221 */ /* 0x000fca0000010000 */
[----:B------:R-:W-:-:S07]  /*1370*/  MOV R26, R10 ;  /* 0x0000000a001a7202 */ /* 0x000fce0000000f00 */
[----:B------:R-:W-:Y:S05]  /*1380*/  WARPSYNC.COLLECTIVE R11, `(.L_x_441) ;  /* 0x000000000b087348 */ /* 0x000fea0003c00000 */
[----:B------:R0:W1:Y:S02]  /*1390*/  SHFL.BFLY P2, R16, R26, R13, R12 ;  /* 0x0c00000d1a107389 */ /* 0x000064000004000c */
[----:B01----:R-:W-:Y:S01]  /*13a0*/  ENDCOLLECTIVE ;  /* 0x000000000000791b */ /* 0x003fe20003800000 */
.L_x_441:
[----:B------:R-:W-:Y:S01]  /*13b0*/  MOV R26, R14 ;  /* 0x0000000e001a7202 */ /* 0x000fe20000000f00 */
[----:B------:R-:W-:Y:S01]  /*13c0*/  IMAD.MOV.U32 R13, RZ, RZ, 0x1 ;  /* 0x00000001ff0d7424 */ /* 0x000fe200078e00ff */
[----:B------:R-:W-:-:S07]  /*13d0*/  MOV R9, R16 ;  /* 0x0000001000097202 */ /* 0x000fce0000000f00 */
[----:B------:R-:W-:Y:S05]  /*13e0*/  WARPSYNC.COLLECTIVE R11, `(.L_x_442) ;  /* 0x000000000b087348 */ /* 0x000fea0003c00000 */
[----:B------:R0:W1:Y:S02]  /*13f0*/  SHFL.BFLY P2, R16, R26, R13, R12 ;  /* 0x0c00000d1a107389 */ /* 0x000064000004000c */
[----:B01----:R-:W-:Y:S01]  /*1400*/  ENDCOLLECTIVE ;  /* 0x000000000000791b */ /* 0x003fe20003800000 */
.L_x_442:
[----:B------:R-:W-:Y:S01]  /*1410*/  HFMA2.MMA R13, -RZ, RZ, 0, 1.1920928955078125e-07 ;  /* 0x00000002ff0d7435 */ /* 0x000fe200000001ff */
[----:B------:R-:W-:-:S05]  /*1420*/  MOV R15, R16 ;  /* 0x00000010000f7202 */ /* 0x000fca0000000f00 */
[----:B------:R-:W-:-:S05]  /*1430*/  FADD.FTZ R15, R14, R15 ;  /* 0x0000000f0e0f7221 */ /* 0x000fca0000010000 */
[----:B------:R-:W-:-:S07]  /*1440*/  MOV R26, R15 ;  /* 0x0000000f001a7202 */ /* 0x000fce0000000f00 */
[----:B------:R-:W-:Y:S05]  /*1450*/  WARPSYNC.COLLECTIVE R11, `(.L_x_443) ;  /* 0x000000000b087348 */ /* 0x000fea0003c00000 */
[----:B------:R0:W1:Y:S02]  /*1460*/  SHFL.BFLY P2, R16, R26, R13, R12 ;  /* 0x0c00000d1a107389 */ /* 0x000064000004000c */
[----:B01----:R-:W-:Y:S01]  /*1470*/  ENDCOLLECTIVE ;  /* 0x000000000000791b */ /* 0x003fe20003800000 */
.L_x_443:
[----:B------:R-:W-:Y:S01]  /*1480*/  HFMA2.MMA R13, -RZ, RZ, 0, 2.384185791015625e-07 ;  /* 0x00000004ff0d7435 */ /* 0x000fe200000001ff */
[----:B------:R-:W-:-:S05]  /*1490*/  MOV R18, R16 ;  /* 0x0000001000127202 */ /* 0x000fca0000000f00 */
[----:B------:R-:W-:-:S05]  /*14a0*/  FADD.FTZ R14, R15, R18 ;  /* 0x000000120f0e7221 */ /* 0x000fca0000010000 */
[----:B------:R-:W-:-:S07]  /*14b0*/  MOV R26, R14 ;  /* 0x0000000e001a7202 */ /* 0x000fce0000000f00 */
[----:B------:R-:W-:Y:S05]  /*14c0*/  WARPSYNC.COLLECTIVE R11, `(.L_x_444) ;  /* 0x000000000b087348 */ /* 0x000fea0003c00000 */
[----:B------:R0:W1:Y:S02]  /*14d0*/  SHFL.BFLY P2, R16, R26, R13, R12 ;  /* 0x0c00000d1a107389 */ /* 0x000064000004000c */
[----:B01----:R-:W-:Y:S01]  /*14e0*/  ENDCOLLECTIVE ;  /* 0x000000000000791b */ /* 0x003fe20003800000 */
.L_x_444:
[----:B------:R-:W-:Y:S01]  /*14f0*/  HFMA2.MMA R13, -RZ, RZ, 0, 4.76837158203125e-07 ;  /* 0x00000008ff0d7435 */ /* 0x000fe200000001ff */
[----:B------:R-:W-:-:S05]  /*1500*/  MOV R17, R16 ;  /* 0x0000001000117202 */ /* 0x000fca0000000f00 */
[----:B------:R-:W-:-:S05]  /*1510*/  FADD.FTZ R19, R14, R17 ;  /* 0x000000110e137221 */ /* 0x000fca0000010000 */
[----:B------:R-:W-:-:S07]  /*1520*/  MOV R26, R19 ;  /* 0x00000013001a7202 */ /* 0x000fce0000000f00 */
[----:B------:R-:W-:Y:S05]  /*1530*/  WARPSYNC.COLLECTIVE R11, `(.L_x_445) ;  /* 0x000000000b087348 */ /* 0x000fea0003c00000 */
[----:B------:R0:W1:Y:S02]  /*1540*/  SHFL.BFLY P2, R16, R26, R13, R12 ;  /* 0x0c00000d1a107389 */ /* 0x000064000004000c */
[----:B01----:R-:W-:Y:S01]  /*1550*/  ENDCOLLECTIVE ;  /* 0x000000000000791b */ /* 0x003fe20003800000 */
.L_x_445:
[----:B------:R-:W-:Y:S01]  /*1560*/  HFMA2.MMA R13, -RZ, RZ, 0, 9.5367431640625e-07 ;  /* 0x00000010ff0d7435 */ /* 0x000fe200000001ff */
[----:B------:R-:W-:-:S05]  /*1570*/  MOV R20, R16 ;  /* 0x0000001000147202 */ /* 0x000fca0000000f00 */
[----:B------:R-:W-:-:S05]  /*1580*/  FADD.FTZ R15, R19, R20 ;  /* 0x00000014130f7221 */ /* 0x000fca0000010000 */
[----:B------:R-:W-:-:S07]  /*1590*/  MOV R26, R15 ;  /* 0x0000000f001a7202 */ /* 0x000fce0000000f00 */
[----:B------:R-:W-:Y:S05]  /*15a0*/  WARPSYNC.COLLECTIVE R11, `(.L_x_446) ;  /* 0x000000000b087348 */ /* 0x000fea0003c00000 */
[----:B------:R0:W1:Y:S02]  /*15b0*/  SHFL.BFLY P2, R16, R26, R13, R12 ;  /* 0x0c00000d1a107389 */ /* 0x000064000004000c */
[----:B01----:R-:W-:Y:S01]  /*15c0*/  ENDCOLLECTIVE ;  /* 0x000000000000791b */ /* 0x003fe20003800000 */
.L_x_446:
[----:B------:R-:W-:Y:S01]  /*15d0*/  HFMA2.MMA R13, -RZ, RZ, 0, 5.9604644775390625e-08 ;  /* 0x00000001ff0d7435 */ /* 0x000fe200000001ff */
[----:B------:R-:W-:Y:S02]  /*15e0*/  MOV R26, R8 ;  /* 0x00000008001a7202 */ /* 0x000fe40000000f00 */
[----:B------:R-:W-:-:S08]  /*15f0*/  MOV R14, R16 ;  /* 0x00000010000e7202 */ /* 0x000fd00000000f00 */
[----:B------:R-:W-:Y:S05]  /*1600*/  WARPSYNC.COLLECTIVE R11, `(.L_x_447) ;  /* 0x000000000b087348 */ /* 0x000fea0003c00000 */
[----:B------:R0:W1:Y:S02]  /*1610*/  SHFL.BFLY P2, R16, R26, R13, R12 ;  /* 0x0c00000d1a107389 */ /* 0x000064000004000c */
[----:B01----:R-:W-:Y:S01]  /*1620*/  ENDCOLLECTIVE ;  /* 0x000000000000791b */ /* 0x003fe20003800000 */
.L_x_447:
[----:B------:R-:W-:Y:S01]  /*1630*/  HFMA2.MMA R13, -RZ, RZ, 0, 1.1920928955078125e-07 ;  /* 0x00000002ff0d7435 */ /* 0x000fe200000001ff */
[----:B------:R-:W-:-:S05]  /*1640*/  MOV R17, R16 ;  /* 0x0000001000117202 */ /* 0x000fca0000000f00 */
[----:B------:R-:W-:-:S05]  /*1650*/  FADD.FTZ R19, R8, R17 ;  /* 0x0000001108137221 */ /* 0x000fca0000010000 */
[----:B------:R-:W-:-:S07]  /*1660*/  MOV R26, R19 ;  /* 0x00000013001a7202 */ /* 0x000fce0000000f00 */
[----:B------:R-:W-:Y:S05]  /*1670*/  WARPSYNC.COLLECTIVE R11, `(.L_x_448) ;  /* 0x000000000b087348 */ /* 0x000fea0003c00000 */
[----:B------:R0:W1:Y:S02]  /*1680*/  SHFL.BFLY P2, R16, R26, R13, R12 ;  /* 0x0c00000d1a107389 */ /* 0x000064000004000c */
[----:B01----:R-:W-:Y:S01]  /*1690*/  ENDCOLLECTIVE ;  /* 0x000000000000791b */ /* 0x003fe20003800000 */
.L_x_448:
[----:B------:R-:W-:Y:S01]  /*16a0*/  IMAD.MOV.U32 R13, RZ, RZ, 0x4 ;  /* 0x00000004ff0d7424 */ /* 0x000fe200078e00ff */
[----:B------:R-:W-:-:S05]  /*16b0*/  MOV R20, R16 ;  /* 0x0000001000147202 */ /* 0x000fca0000000f00 */
[----:B------:R-:W-:-:S05]  /*16c0*/  FADD.FTZ R8, R19, R20 ;  /* 0x0000001413087221 */ /* 0x000fca0000010000 */
[----:B------:R-:W-:-:S07]  /*16d0*/  MOV R26, R8 ;  /* 0x00000008001a7202 */ /* 0x000fce0000000f00 */
[----:B------:R-:W-:Y:S05]  /*16e0*/  WARPSYNC.COLLECTIVE R11, `(.L_x_449) ;  /* 0x000000000b087348 */ /* 0x000fea0003c00000 */
[----:B------:R0:W1:Y:S02]  /*16f0*/  SHFL.BFLY P2, R16, R26, R13, R12 ;  /* 0x0c00000d1a107389 */ /* 0x000064000004000c */
[----:B01----:R-:W-:Y:S01]  /*1700*/  ENDCOLLECTIVE ;  /* 0x000000000000791b */ /* 0x003fe20003800000 */
.L_x_449:
[----:B------:R-:W-:Y:S01]  /*1710*/  HFMA2.MMA R13, -RZ, RZ, 0, 4.76837158203125e-07 ;  /* 0x00000008ff0d7435 */ /* 0x000fe200000001ff */
[----:B------:R-:W-:-:S05]  /*1720*/  MOV R21, R16 ;  /* 0x0000001000157202 */ /* 0x000fca0000000f00 */
[----:B------:R-:W-:-:S05]  /*1730*/  FADD.FTZ R21, R8, R21 ;  /* 0x0000001508157221 */ /* 0x000fca0000010000 */
[----:B------:R-:W-:-:S07]  /*1740*/  MOV R26, R21 ;  /* 0x00000015001a7202 */ /* 0x000fce0000000f00 */
[----:B------:R-:W-:Y:S05]  /*1750*/  WARPSYNC.COLLECTIVE R11, `(.L_x_450) ;  /* 0x000000000b087348 */ /* 0x000fea0003c00000 */
[----:B------:R0:W1:Y:S02]  /*1760*/  SHFL.BFLY P2, R16, R26, R13, R12 ;  /* 0x0c00000d1a107389 */ /* 0x000064000004000c */
[----:B01----:R-:W-:Y:S01]  /*1770*/  ENDCOLLECTIVE ;  /* 0x000000000000791b */ /* 0x003fe20003800000 */
.L_x_450:
[----:B------:R-:W-:Y:S01]  /*1780*/  HFMA2.MMA R13, -RZ, RZ, 0, 9.5367431640625e-07 ;  /* 0x00000010ff0d7435 */ /* 0x000fe200000001ff */
[----:B------:R-:W-:-:S05]  /*1790*/  MOV R22, R16 ;  /* 0x0000001000167202 */ /* 0x000fca0000000f00 */
[----:B------:R-:W-:-:S05]  /*17a0*/  FADD.FTZ R17, R21, R22 ;  /* 0x0000001615117221 */ /* 0x000fca0000010000 */
[----:B------:R-:W-:-:S07]  /*17b0*/  MOV R26, R17 ;  /* 0x00000011001a7202 */ /* 0x000fce0000000f00 */
[----:B------:R-:W-:Y:S05]  /*17c0*/  WARPSYNC.COLLECTIVE R11, `(.L_x_451) ;  /* 0x000000000b087348 */ /* 0x000fea0003c00000 */
[----:B------:R0:W1:Y:S02]  /*17d0*/  SHFL.BFLY P2, R16, R26, R13, R12 ;  /* 0x0c00000d1a107389 */ /* 0x000064000004000c */
[----:B01----:R-:W-:Y:S01]  /*17e0*/  ENDCOLLECTIVE ;  /* 0x000000000000791b */ /* 0x003fe20003800000 */
.L_x_451:
[----:B------:R-:W-:Y:S01]  /*17f0*/  HFMA2.MMA R13, -RZ, RZ, 0, 5.9604644775390625e-08 ;  /* 0x00000001ff0d7435 */ /* 0x000fe200000001ff */
[----:B------:R-:W-:Y:S02]  /*1800*/  MOV R26, R7 ;  /* 0x00000007001a7202 */ /* 0x000fe40000000f00 */
[----:B------:R-:W-:-:S08]  /*1810*/  MOV R8, R16 ;  /* 0x0000001000087202 */ /* 0x000fd00000000f00 */
[----:B------:R-:W-:Y:S05]  /*1820*/  WARPSYNC.COLLECTIVE R11, `(.L_x_452) ;  /* 0x000000000b087348 */ /* 0x000fea0003c00000 */
[----:B------:R0:W1:Y:S02]  /*1830*/  SHFL.BFLY P2, R16, R26, R13, R12 ;  /* 0x0c00000d1a107389 */ /* 0x000064000004000c */
[----:B01----:R-:W-:Y:S01]  /*1840*/  ENDCOLLECTIVE ;  /* 0x000000000000791b */ /* 0x003fe20003800000 */
.L_x_452:
[----:B------:R-:W-:Y:S01]  /*1850*/  HFMA2.MMA R13, -RZ, RZ, 0, 1.1920928955078125e-07 ;  /* 0x00000002ff0d7435 */ /* 0x000fe200000001ff */
[----:B------:R-:W-:-:S05]  /*1860*/  MOV R18, R16 ;  /* 0x0000001000127202 */ /* 0x000fca0000000f00 */
[----:B------:R-:W-:-:S05]  /*1870*/  FADD.FTZ R22, R7, R18 ;  /* 0x0000001207167221 */ /* 0x000fca0000010000 */
[----:B------:R-:W-:-:S07]  /*1880*/  MOV R26, R22 ;  /* 0x00000016001a7202 */ /* 0x000fce0000000f00 */
[----:B------:R-:W-:Y:S05]  /*1890*/  WARPSYNC.COLLECTIVE R11, `(.L_x_453) ;  /* 0x000000000b087348 */ /* 0x000fea0003c00000 */
[----:B------:R0:W1:Y:S02]  /*18a0*/  SHFL.BFLY P2, R16, R26, R13, R12 ;  /* 0x0c00000d1a107389 */ /* 0x000064000004000c */
[----:B01----:R-:W-:Y:S01]  /*18b0*/  ENDCOLLECTIVE ;  /* 0x000000000000791b */ /* 0x003fe20003800000 */
.L_x_453:
[----:B------:R-:W-:Y:S01]  /*18c0*/  HFMA2.MMA R13, -RZ, RZ, 0, 2.384185791015625e-07 ;  /* 0x00000004ff0d7435 */ /* 0x000fe200000001ff */
[----:B------:R-:W-:-:S05]  /*18d0*/  MOV R21, R16 ;  /* 0x0000001000157202 */ /* 0x000fca0000000f00 */
[----:B------:R-:W-:-:S05]  /*18e0*/  FADD.FTZ R7, R22, R21 ;  /* 0x0000001516077221 */ /* 0x000fca0000010000 */
[----:B------:R-:W-:-:S07]  /*18f0*/  MOV R26, R7 ;  /* 0x00000007001a7202 */ /* 0x000fce0000000f00 */
[----:B------:R-:W-:Y:S05]  /*1900*/  WARPSYNC.COLLECTIVE R11, `(.L_x_454) ;  /* 0x000000000b087348 */ /* 0x000fea0003c00000 */
[----:B------:R0:W1:Y:S02]  /*1910*/  SHFL.BFLY P2, R16, R26, R13, R12 ;  /* 0x0c00000d1a107389 */ /* 0x000064000004000c */
[----:B01----:R-:W-:Y:S01]  /*1920*/  ENDCOLLECTIVE ;  /* 0x000000000000791b */ /* 0x003fe20003800000 */
.L_x_454:
[----:B------:R-:W-:Y:S01]  /*1930*/  HFMA2.MMA R13, -RZ, RZ, 0, 4.76837158203125e-07 ;  /* 0x00000008ff0d7435 */ /* 0x000fe200000001ff */
[----:B------:R-:W-:-:S05]  /*1940*/  MOV R20, R16 ;  /* 0x0000001000147202 */ /* 0x000fca0000000f00 */
[----:B------:R-:W-:-:S05]  /*1950*/  FADD.FTZ R23, R7, R20 ;  /* 0x0000001407177221 */ /* 0x000fca0000010000 */
[----:B------:R-:W-:-:S07]  /*1960*/  MOV R26, R23 ;  /* 0x00000017001a7202 */ /* 0x000fce0000000f00 */
[----:B------:R-:W-:Y:S05]  /*1970*/  WARPSYNC.COLLECTIVE R11, `(.L_x_455) ;  /* 0x000000000b087348 */ /* 0x000fea0003c00000 */
[----:B------:R0:W1:Y:S02]  /*1980*/  SHFL.BFLY P2, R16, R26, R13, R12 ;  /* 0x0c00000d1a107389 */ /* 0x000064000004000c */
[----:B01----:R-:W-:Y:S01]  /*1990*/  ENDCOLLECTIVE ;  /* 0x000000000000791b */ /* 0x003fe20003800000 */
.L_x_455:
[----:B------:R-:W-:Y:S01]  /*19a0*/  HFMA2.MMA R13, -RZ, RZ, 0, 9.5367431640625e-07 ;  /* 0x00000010ff0d7435 */ /* 0x000fe200000001ff */
[----:B------:R-:W-:-:S05]  /*19b0*/  MOV R24, R16 ;  /* 0x0000001000187202 */ /* 0x000fca0000000f00 */
[----:B------:R-:W-:-:S05]  /*19c0*/  FADD.FTZ R24, R23, R24 ;  /* 0x0000001817187221 */ /* 0x000fca0000010000 */
[----:B------:R-:W-:-:S07]  /*19d0*/  MOV R26, R24 ;  /* 0x00000018001a7202 */ /* 0x000fce0000000f00 */
[----:B------:R-:W-:Y:S05]  /*19e0*/  WARPSYNC.COLLECTIVE R11, `(.L_x_456) ;  /* 0x000000000b087348 */ /* 0x000fea0003c00000 */
[----:B------:R0:W1:Y:S02]  /*19f0*/  SHFL.BFLY P2, R16, R26, R13, R12 ;  /* 0x0c00000d1a107389 */ /* 0x000064000004000c */
[----:B01----:R-:W-:Y:S01]  /*1a00*/  ENDCOLLECTIVE ;  /* 0x000000000000791b */ /* 0x003fe20003800000 */
.L_x_456:
[----:B------:R-:W-:Y:S05]  /*1a10*/  BRA `(.L_x_457) ;  /* 0xfffffff400407947 */ /* 0x000fea000383ffff */
.L_x_458:
        /* <DEDUP_REMOVED lines=14> */
.L_x_4502:


//--------------------- .text._ZN10layer_norm31ln_parallel_residual_bwd_kernelINS_13Kernel_traitsI13__nv_bfloat16S2_S2_S2_fjLj7168ELj1ELj1ELj8ELj8ENS_18Kernel_traits_baseILj7168ES2_S2_S2_S2_fjLj256EEEEELb1ELb1ELb1EEEvNS_9BwdParamsE --------------------------
	.section	.text._ZN10layer_norm31ln_parallel_residual_bwd_kernelINS_13Kernel_traitsI13__nv_bfloat16S2_S2_S2_fjLj7168ELj1ELj1ELj8ELj8ENS_18Kernel_traits_baseILj7168ES2_S2_S2_S2_fjLj256EEEEELb1ELb1ELb1EEEvNS_9BwdParamsE,"ax",@progbits
	.align	128
        .global         _ZN10layer_norm31ln_parallel_residual_bwd_kernelINS_13Kernel_traitsI13__nv_bfloat16S2_S2_S2_fjLj7168ELj1ELj1ELj8ELj8ENS_18Kernel_traits_baseILj7168ES2_S2_S2_S2_fjLj256EEEEELb1ELb1ELb1EEEvNS_9BwdParamsE
        .type           _ZN10layer_norm31ln_parallel_residual_bwd_kernelINS_13Kernel_traitsI13__nv_bfloat16S2_S2_S2_fjLj7168ELj1ELj1ELj8ELj8ENS_18Kernel_traits_baseILj7168ES2_S2_S2_S2_fjLj256EEEEELb1ELb1ELb1EEEvNS_9BwdParamsE,@function
        .size           _ZN10layer_norm31ln_parallel_residual_bwd_kernelINS_13Kernel_traitsI13__nv_bfloat16S2_S2_S2_fjLj7168ELj1ELj1ELj8ELj8ENS_18Kernel_traits_baseILj7168ES2_S2_S2_S2_fjLj256EEEEELb1ELb1ELb1EEEvNS_9BwdParamsE,(.L_x_4503 - _ZN10layer_norm31ln_parallel_residual_bwd_kernelINS_13Kernel_traitsI13__nv_bfloat16S2_S2_S2_fjLj7168ELj1ELj1ELj8ELj8ENS_18Kernel_traits_baseILj7168ES2_S2_S2_S2_fjLj256EEEEELb1ELb1ELb1EEEvNS_9BwdParamsE)
        .other          _ZN10layer_norm31ln_parallel_residual_bwd_kernelINS_13Kernel_traitsI13__nv_bfloat16S2_S2_S2_fjLj7168ELj1ELj1ELj8ELj8ENS_18Kernel_traits_baseILj7168ES2_S2_S2_S2_fjLj256EEEEELb1ELb1ELb1EEEvNS_9BwdParamsE,@"STO_CUDA_ENTRY STV_DEFAULT"
_ZN10layer_norm31ln_parallel_residual_bwd_kernelINS_13Kernel_traitsI13__nv_bfloat16S2_S2_S2_fjLj7168ELj1ELj1ELj8ELj8ENS_18Kernel_traits_baseILj7168ES2_S2_S2_S2_fjLj256EEEEELb1ELb1ELb1EEEvNS_9BwdParamsE:
.text._ZN10layer_norm31ln_parallel_residual_bwd_kernelINS_13Kernel_traitsI13__nv_bfloat16S2_S2_S2_fjLj7168ELj1ELj1ELj8ELj8ENS_18Kernel_traits_baseILj7168ES2_S2_S2_S2_fjLj256EEEEELb1ELb1ELb1EEEvNS_9BwdParamsE:
[----:B------:R-:W-:Y:S01]  /*0000*/  LDC R1, c[0x0][0x28] ;  /* 0x00000a00ff017b82 */ /* 0x000fe20000000800 */
[----:B------:R-:W0:Y:S07]  /*0010*/  S2R R2, SR_TID.X ;  /* 0x0000000000027919 */ /* 0x000e2e0000002100 */
[----:B------:R-:W0:Y:S01]  /*0020*/  S2UR UR4, SR_CTAID.X ;  /* 0x00000000000479c3 */ /* 0x000e220000002500 */
        /* <DEDUP_REMOVED lines=43> */
.L_x_459:
[----:B------:R-:W-:Y:S01]  /*02e0*/  IMAD.SHL.U32 R0, R2, 0x8, RZ ;  /* 0x0000000802007824 */ /* 0x000fe200078e00ff */
[----:B------:R-:W-:-:S04]  /*02f0*/  ULDC.64 UR4, c[0x0][0x260] ;  /* 0x0000980000047ab9 */ /* 0x000fc80000000a00 */
        /* <DEDUP_REMOVED lines=10> */
[----:B------:R0:W5:Y:S01]  /*03a0*/  LDG.E.64 R20, desc[UR6][R8.64+0x3000] ;  /* 0x0030000608147981 */ /* 0x000162000c1e1b00 */
[----:B------:R-:W-:Y:S01]  /*03b0*/  ISETP.NE.U32.AND P1, PT, RZ, UR4, PT ;  /* 0x00000004ff007c0c */ /* 0x000fe2000bf25070 */
[----:B------:R-:W-:Y:S01]  /*03c0*/  HFMA2.MMA R175, -RZ, RZ, 0, 0 ;  /* 0x00000000ffaf7435 */ /* 0x000fe200000001ff */
[----:B------:R-:W-:Y:S01]  /*03d0*/  IMAD.MOV.U32 R185, RZ, RZ, 0x1 ;  /* 0x00000001ffb97424 */ /* 0x000fe200078e00ff */
[----:B------:R-:W-:-:S02]  /*03e0*/  CS2R R52, SRZ ;  /* 0x0000000000347805 */ /* 0x000fc4000001ff00 */
[----:B------:R-:W-:Y:S02]  /*03f0*/  ISETP.NE.AND.EX P1, PT, RZ, UR5, PT, P1 ;  /* 0x00000005ff007c0c */ /* 0x000fe4000bf25310 */
[----:B------:R-:W-:Y:S02]  /*0400*/  CS2R R42, SRZ ;  /* 0x00000000002a7805 */ /* 0x000fe4000001ff00 */
[----:B------:R-:W-:Y:S02]  /*0410*/  CS2R R30, SRZ ;  /* 0x00000000001e7805 */ /* 0x000fe4000001ff00 */
[----:B------:R-:W-:Y:S02]  /*0420*/  CS2R R172, SRZ ;  /* 0x0000000000ac7805 */ /* 0x000fe4000001ff00 */
[----:B------:R-:W-:Y:S02]  /*0430*/  CS2R R34, SRZ ;  /* 0x0000000000227805 */ /* 0x000fe4000001ff00 */
[----:B------:R-:W-:-:S02]  /*0440*/  CS2R R32, SRZ ;  /* 0x0000000000207805 */ /* 0x000fc4000001ff00 */
[----:B------:R-:W-:Y:S02]  /*0450*/  CS2R R28, SRZ ;  /* 0x00000000001c7805 */ /* 0x000fe4000001ff00 */
[----:B------:R-:W-:Y:S01]  /*0460*/  CS2R R48, SRZ ;  /* 0x0000000000307805 */ /* 0x000fe2000001ff00 */
[----:B------:R-:W-:Y:S01]  /*0470*/  IMAD.MOV.U32 R38, RZ, RZ, RZ ;  /* 0x000000ffff267224 */ /* 0x000fe200078e00ff */
[----:B------:R-:W-:Y:S02]  /*0480*/  CS2R R102, SRZ ;  /* 0x0000000000667805 */ /* 0x000fe4000001ff00 */
[----:B------:R-:W-:Y:S02]  /*0490*/  CS2R R104, SRZ ;  /* 0x0000000000687805 */ /* 0x000fe4000001ff00 */
[----:B------:R-:W-:Y:S01]  /*04a0*/  CS2R R56, SRZ ;  /* 0x0000000000387805 */ /* 0x000fe2000001ff00 */
[----:B------:R-:W-:Y:S01]  /*04b0*/  IMAD.MOV.U32 R106, RZ, RZ, RZ ;  /* 0x000000ffff6a7224 */ /* 0x000fe200078e00ff */
        /* <DEDUP_REMOVED lines=10> */
[----:B------:R-:W-:Y:S01]  /*0560*/  CS2R R22, SRZ ;  /* 0x0000000000167805 */ /* 0x000fe2000001ff00 */
[----:B------:R-:W-:Y:S01]  /*0570*/  IMAD.MOV.U32 R50, RZ, RZ, RZ ;  /* 0x000000ffff327224 */ /* 0x000fe200078e00ff */
[----:B------:R-:W-:Y:S02]  /*0580*/  CS2R R24, SRZ ;  /* 0x0000000000187805 */ /* 0x000fe4000001ff00 */
[----:B------:R-:W-:Y:S01]  /*0590*/  MOV R26, RZ ;  /* 0x000000ff001a7202 */ /* 0x000fe20000000f00 */
[----:B------:R-:W-:Y:S01]  /*05a0*/  IMAD.MOV.U32 R4, RZ, RZ, RZ ;  /* 0x000000ffff047224 */ /* 0x000fe200078e00ff */
[----:B------:R-:W-:Y:S01]  /*05b0*/  LOP3.LUT R59, R2, 0xff, RZ, 0xc0, !PT ;  /* 0x000000ff023b7812 */ /* 0x000fe200078ec0ff */
[----:B------:R-:W-:-:S02]  /*05c0*/  IMAD.MOV.U32 R184, RZ, RZ, RZ ;  /* 0x000000ffffb87224 */ /* 0x000fc400078e00ff */
[----:B------:R-:W-:Y:S01]  /*05d0*/  IMAD.MOV.U32 R37, RZ, RZ, RZ ;  /* 0x000000ffff257224 */ /* 0x000fe200078e00ff */
[C-C-:B--2---:R-:W-:Y:S01]  /*05e0*/  SHF.R.U64 R76, R6.reuse, 0x10, R7.reuse ;  /* 0x00000010064c7819 */ /* 0x144fe20000001207 */
[----:B------:R-:W-:Y:S01]  /*05f0*/  IMAD.U32 R5, R6, 0x10000, RZ ;  /* 0x0001000006057824 */ /* 0x000fe200078e00ff */
[----:B------:R-:W-:Y:S02]  /*0600*/  SHF.R.U32.HI R77, RZ, 0x10, R7 ;  /* 0x00000010ff4d7819 */ /* 0x000fe40000011607 */
[----:B------:R-:W-:Y:S01]  /*0610*/  SHF.L.U32 R6, R7, 0x10, RZ ;  /* 0x0000001007067819 */ /* 0x000fe200000006ff */
[C---:B---3--:R-:W-:Y:S01]  /*0620*/  IMAD.U32 R7, R10.reuse, 0x10000, RZ ;  /* 0x000100000a077824 */ /* 0x048fe200078e00ff */
[--C-:B------:R-:W-:Y:S01]  /*0630*/  SHF.R.U64 R78, R10, 0x10, R11.reuse ;  /* 0x000000100a4e7819 */ /* 0x100fe2000000120b */
[----:B0-----:R-:W-:Y:S01]  /*0640*/  IMAD.U32 R8, R11, 0x10000, RZ ;  /* 0x000100000b087824 */ /* 0x001fe200078e00ff */
[----:B------:R-:W-:Y:S01]  /*0650*/  SHF.R.U32.HI R79, RZ, 0x10, R11 ;  /* 0x00000010ff4f7819 */ /* 0x000fe2000001160b */
[----:B----4-:R-:W-:Y:S01]  /*0660*/  IMAD.U32 R9, R12, 0x10000, RZ ;  /* 0x000100000c097824 */ /* 0x010fe200078e00ff */
[----:B------:R-:W-:Y:S01]  /*0670*/  SHF.R.U32.HI R81, RZ, 0x10, R13 ;  /* 0x00000010ff517819 */ /* 0x000fe2000001160d */
[----:B------:R-:W-:Y:S01]  /*0680*/  IMAD.U32 R77, R77, 0x10000, RZ ;  /* 0x000100004d4d7824 */ /* 0x000fe200078e00ff */
[C-C-:B-----5:R-:W-:Y:S01]  /*0690*/  SHF.R.U64 R82, R14.reuse, 0x10, R15.reuse ;  /* 0x000000100e527819 */ /* 0x160fe2000000120f */
[----:B------:R-:W-:Y:S01]  /*06a0*/  IMAD.U32 R11, R14, 0x10000, RZ ;  /* 0x000100000e0b7824 */ /* 0x000fe200078e00ff */
[----:B------:R-:W-:Y:S01]  /*06b0*/  SHF.R.U32.HI R83, RZ, 0x10, R15 ;  /* 0x00000010ff537819 */ /* 0x000fe2000001160f */
[----:B------:R-:W-:Y:S01]  /*06c0*/  IMAD.U32 R78, R78, 0x10000, RZ ;  /* 0x000100004e4e7824 */ /* 0x000fe200078e00ff */
[----:B------:R-:W-:Y:S01]  /*06d0*/  SHF.R.U32.HI R85, RZ, 0x10, R17 ;  /* 0x00000010ff557819 */ /* 0x000fe20000011611 */
[----:B------:R-:W-:Y:S01]  /*06e0*/  IMAD.U32 R79, R79, 0x10000, RZ ;  /* 0x000100004f4f7824 */ /* 0x000fe200078e00ff */
[----:B------:R-:W-:Y:S01]  /*06f0*/  SHF.R.U64 R80, R12, 0x10, R13 ;  /* 0x000000100c507819 */ /* 0x000fe2000000120d */
[----:B------:R-:W-:Y:S01]  /*0700*/  IMAD.U32 R12, R15, 0x10000, RZ ;  /* 0x000100000f0c7824 */ /* 0x000fe200078e00ff */
[C-C-:B------:R-:W-:Y:S01]  /*0710*/  SHF.R.U64 R86, R18.reuse, 0x10, R19.reuse ;  /* 0x0000001012567819 */ /* 0x140fe20000001213 */
[----:B------:R-:W-:Y:S01]  /*0720*/  IMAD.U32 R15, R18, 0x10000, RZ ;  /* 0x00010000120f7824 */ /* 0x000fe200078e00ff */
[----:B------:R-:W-:Y:S01]  /*0730*/  SHF.R.U32.HI R87, RZ, 0x10, R19 ;  /* 0x00000010ff577819 */ /* 0x000fe20000011613 */
[----:B------:R-:W-:Y:S01]  /*0740*/  IMAD.U32 R81, R81, 0x10000, RZ ;  /* 0x0001000051517824 */ /* 0x000fe200078e00ff */
[----:B------:R-:W-:Y:S01]  /*0750*/  SHF.R.U32.HI R89, RZ, 0x10, R21 ;  /* 0x00000010ff597819 */ /* 0x000fe20000011615 */
[----:B------:R-:W-:Y:S01]  /*0760*/  IMAD.U32 R82, R82, 0x10000, RZ ;  /* 0x0001000052527824 */ /* 0x000fe200078e00ff */
[----:B------:R-:W-:Y:S01]  /*0770*/  SHF.R.U64 R84, R16, 0x10, R17 ;  /* 0x0000001010547819 */ /* 0x000fe20000001211 */
[----:B------:R-:W-:Y:S01]  /*0780*/  IMAD.U32 R83, R83, 0x10000, RZ ;  /* 0x0001000053537824 */ /* 0x000fe200078e00ff */
[----:B------:R-:W-:Y:S01]  /*0790*/  SHF.R.U64 R88, R20, 0x10, R21 ;  /* 0x0000001014587819 */ /* 0x000fe20000001215 */
[----:B------:R-:W-:Y:S01]  /*07a0*/  IMAD.U32 R85, R85, 0x10000, RZ ;  /* 0x0001000055557824 */ /* 0x000fe200078e00ff */
[----:B------:R-:W-:Y:S01]  /*07b0*/  SHF.L.U32 R10, R13, 0x10, RZ ;  /* 0x000000100d0a7819 */ /* 0x000fe200000006ff */
[----:B------:R-:W-:Y:S01]  /*07c0*/  IMAD.U32 R13, R16, 0x10000, RZ ;  /* 0x00010000100d7824 */ /* 0x000fe200078e00ff */
[----:B------:R-:W-:Y:S01]  /*07d0*/  SHF.L.U32 R14, R17, 0x10, RZ ;  /* 0x00000010110e7819 */ /* 0x000fe200000006ff */
[----:B------:R-:W-:Y:S01]  /*07e0*/  IMAD.U32 R16, R19, 0x10000, RZ ;  /* 0x0001000013107824 */ /* 0x000fe200078e00ff */
[----:B------:R-:W-:Y:S01]  /*07f0*/  SHF.L.U32 R18, R21, 0x10, RZ ;  /* 0x0000001015127819 */ /* 0x000fe200000006ff */
[----:B------:R-:W-:Y:S01]  /*0800*/  IMAD.U32 R17, R20, 0x10000, RZ ;  /* 0x0001000014117824 */ /* 0x000fe200078e00ff */
[----:B------:R-:W-:Y:S01]  /*0810*/  CS2R R20, SRZ ;  /* 0x0000000000147805 */ /* 0x000fe2000001ff00 */
[----:B------:R-:W-:Y:S01]  /*0820*/  IMAD.MOV.U32 R19, RZ, RZ, RZ ;  /* 0x000000ffff137224 */ /* 0x000fe200078e00ff */
[----:B------:R-:W-:Y:S01]  /*0830*/  SHF.L.U32 R76, R76, 0x10, RZ ;  /* 0x000000104c4c7819 */ /* 0x000fe200000006ff */
[----:B------:R-:W-:Y:S01]  /*0840*/  IMAD.U32 R86, R86, 0x10000, RZ ;  /* 0x0001000056567824 */ /* 0x000fe200078e00ff */
[----:B------:R-:W-:Y:S01]  /*0850*/  SHF.L.U32 R80, R80, 0x10, RZ ;  /* 0x0000001050507819 */ /* 0x000fe200000006ff */
[----:B------:R-:W-:Y:S01]  /*0860*/  IMAD.U32 R87, R87, 0x10000, RZ ;  /* 0x0001000057577824 */ /* 0x000fe200078e00ff */
[----:B------:R-:W-:Y:S01]  /*0870*/  SHF.L.U32 R84, R84, 0x10, RZ ;  /* 0x0000001054547819 */ /* 0x000fe200000006ff */
[----:B------:R-:W-:Y:S01]  /*0880*/  IMAD.U32 R89, R89, 0x10000, RZ ;  /* 0x0001000059597824 */ /* 0x000fe200078e00ff */
[----:B------:R-:W-:-:S07]  /*0890*/  SHF.L.U32 R88, R88, 0x10, RZ ;  /* 0x0000001058587819 */ /* 0x000fce00000006ff */
.L_x_477:
[----:B------:R-:W-:Y:S01]  /*08a0*/  IMAD R0, R54, UR8, RZ ;  /* 0x0000000836007c24 */ /* 0x000fe2000f8e02ff */
[----:B0-----:R-:W0:Y:S04]  /*08b0*/  LDC.64 R134, c[0x0][0x2b8] ;  /* 0x0000ae00ff867b82 */ /* 0x001e280000000a00 */
[----:B------:R-:W-:-:S04]  /*08c0*/  SHF.R.S32.HI R3, RZ, 0x1f, R0 ;  /* 0x0000001fff037819 */ /* 0x000fc80000011400 */
[----:B------:R-:W-:Y:S01]  /*08d0*/  LEA.HI R0, R3, R0, RZ, 0x2 ;  /* 0x0000000003007211 */ /* 0x000fe200078f10ff */
[----:B-1----:R-:W1:Y:S03]  /*08e0*/  LDC.64 R138, c[0x0][0x250] ;  /* 0x00009400ff8a7b82 */ /* 0x002e660000000a00 */
[----:B------:R-:W-:-:S04]  /*08f0*/  LEA.HI.SX32 R189, R0, R59, 0x1e ;  /* 0x0000003b00bd7211 */ /* 0x000fc800078ff2ff */
[C---:B------:R-:W-:Y:S01]  /*0900*/  IADD3 R195, R189.reuse, 0x300, RZ ;  /* 0x00000300bdc37810 */ /* 0x040fe20007ffe0ff */
[C---:B------:R-:W-:Y:S01]  /*0910*/  IMAD.SHL.U32 R91, R189.reuse, 0x8, RZ ;  /* 0x00000008bd5b7824 */ /* 0x040fe200078e00ff */
[----:B------:R-:W-:Y:S01]  /*0920*/  SHF.R.U32.HI R90, RZ, 0x1d, R189 ;  /* 0x0000001dff5a7819 */ /* 0x000fe200000116bd */
[----:B------:R-:W-:Y:S01]  /*0930*/  VIADD R155, R189, 0x100 ;  /* 0x00000100bd9b7836 */ /* 0x000fe20000000000 */
[----:B------:R-:W-:Y:S01]  /*0940*/  SHF.R.U32.HI R96, RZ, 0x1d, R195 ;  /* 0x0000001dff607819 */ /* 0x000fe200000116c3 */
[----:B------:R-:W-:Y:S01]  /*0950*/  IMAD.SHL.U32 R97, R195, 0x8, RZ ;  /* 0x00000008c3617824 */ /* 0x000fe200078e00ff */
[----:B------:R-:W-:Y:S01]  /*0960*/  IADD3 R60, P0, R91, UR12, RZ ;  /* 0x0000000c5b3c7c10 */ /* 0x000fe2000ff1e0ff */
[----:B------:R-:W-:Y:S01]  /*0970*/  VIADD R191, R189, 0x500 ;  /* 0x00000500bdbf7836 */ /* 0x000fe20000000000 */
[----:B------:R-:W-:Y:S01]  /*0980*/  SHF.L.U32 R93, R155, 0x3, RZ ;  /* 0x000000039b5d7819 */ /* 0x000fe200000006ff */
[----:B--2---:R-:W2:Y:S01]  /*0990*/  LDC.64 R114, c[0x0][0x258] ;  /* 0x00009600ff727b82 */ /* 0x004ea20000000a00 */
[----:B------:R-:W-:Y:S01]  /*09a0*/  IADD3.X R61, R90, UR13, RZ, P0, !PT ;  /* 0x0000000d5a3d7c10 */ /* 0x000fe200087fe4ff */
[C---:B------:R-:W-:Y:S01]  /*09b0*/  VIADD R153, R189.reuse, 0x200 ;  /* 0x00000200bd997836 */ /* 0x040fe20000000000 */
[----:B------:R-:W-:Y:S01]  /*09c0*/  SHF.R.U32.HI R92, RZ, 0x1d, R155 ;  /* 0x0000001dff5c7819 */ /* 0x000fe2000001169b */
[----:B------:R-:W-:Y:S01]  /*09d0*/  VIADD R187, R189, 0x600 ;  /* 0x00000600bdbb7836 */ /* 0x000fe20000000000 */
[----:B----4-:R-:W-:Y:S01]  /*09e0*/  IADD3 R62, P0, R93, UR12, RZ ;  /* 0x0000000c5d3e7c10 */ /* 0x010fe2000ff1e0ff */
[----:B------:R-:W-:Y:S01]  /*09f0*/  IMAD.SHL.U32 R95, R153, 0x8, RZ ;  /* 0x00000008995f7824 */ /* 0x000fe200078e00ff */
[----:B------:R-:W-:Y:S01]  /*0a00*/  SHF.L.U32 R101, R191, 0x3, RZ ;  /* 0x00000003bf657819 */ /* 0x000fe200000006ff */
[----:B------:R-:W-:Y:S01]  /*0a10*/  VIADD R193, R189, 0x400 ;  /* 0x00000400bdc17836 */ /* 0x000fe20000000000 */
[----:B------:R-:W-:Y:S01]  /*0a20*/  IADD3.X R63, R92, UR13, RZ, P0, !PT ;  /* 0x0000000d5c3f7c10 */ /* 0x000fe200087fe4ff */
[----:B-1----:R-:W-:Y:S01]  /*0a30*/  IMAD.WIDE R138, R54, 0x4, R138 ;  /* 0x00000004368a7825 */ /* 0x002fe200078e028a */
[----:B------:R-:W-:Y:S01]  /*0a40*/  IADD3 R66, P0, R97, UR12, RZ ;  /* 0x0000000c61427c10 */ /* 0x000fe2000ff1e0ff */
[----:B---3--:R-:W3:Y:S01]  /*0a50*/  LDG.E.64 R60, desc[UR6][R60.64] ;  /* 0x000000063c3c7981 */ /* 0x008ee2000c1e1b00 */
[----:B------:R-:W-:Y:S01]  /*0a60*/  SHF.R.U32.HI R100, RZ, 0x1d, R191 ;  /* 0x0000001dff647819 */ /* 0x000fe200000116bf */
[----:B------:R-:W-:Y:S01]  /*0a70*/  IMAD.SHL.U32 R3, R187, 0x8, RZ ;  /* 0x00000008bb037824 */ /* 0x000fe200078e00ff */
[----:B------:R-:W-:Y:S01]  /*0a80*/  IADD3.X R67, R96, UR13, RZ, P0, !PT ;  /* 0x0000000d60437c10 */ /* 0x000fe200087fe4ff */
[----:B------:R-:W-:Y:S01]  /*0a90*/  IMAD.SHL.U32 R99, R193, 0x8, RZ ;  /* 0x00000008c1637824 */ /* 0x000fe200078e00ff */
[----:B------:R-:W-:Y:S01]  /*0aa0*/  IADD3 R70, P0, R101, UR12, RZ ;  /* 0x0000000c65467c10 */ /* 0x000fe2000ff1e0ff */
[----:B0-----:R-:W-:Y:S01]  /*0ab0*/  IMAD.WIDE.U32 R126, R153, 0x8, R134 ;  /* 0x00000008997e7825 */ /* 0x001fe200078e0086 */
[----:B------:R-:W-:Y:S01]  /*0ac0*/  SHF.R.U32.HI R94, RZ, 0x1d, R153 ;  /* 0x0000001dff5e7819 */ /* 0x000fe20000011699 */
[----:B------:R-:W4:Y:S01]  /*0ad0*/  LDG.E.64 R62, desc[UR6][R62.64] ;  /* 0x000000063e3e7981 */ /* 0x000f22000c1e1b00 */
[----:B------:R-:W-:Y:S01]  /*0ae0*/  IADD3.X R71, R100, UR13, RZ, P0, !PT ;  /* 0x0000000d64477c10 */ /* 0x000fe200087fe4ff */
[----:B------:R-:W0:Y:S01]  /*0af0*/  @P1 LDC.64 R156, c[0x0][0x2c8] ;  /* 0x0000b200ff9c1b82 */ /* 0x000e220000000a00 */
[----:B------:R-:W-:Y:S01]  /*0b00*/  IADD3 R64, P2, R95, UR12, RZ ;  /* 0x0000000c5f407c10 */ /* 0x000fe2000ff5e0ff */
[----:B------:R-:W-:Y:S01]  /*0b10*/  IMAD.WIDE.U32 R72, R189, 0x8, R134 ;  /* 0x00000008bd487825 */ /* 0x000fe200078e0086 */
[----:B------:R-:W-:Y:S01]  /*0b20*/  SHF.R.U32.HI R0, RZ, 0x1d, R187 ;  /* 0x0000001dff007819 */ /* 0x000fe200000116bb */
[----:B------:R-:W4:Y:S01]  /*0b30*/  LDG.E.64 R126, desc[UR6][R126.64] ;  /* 0x000000067e7e7981 */ /* 0x000f22000c1e1b00 */
[----:B------:R-:W-:-:S02]  /*0b40*/  IADD3 R136, P0, R3, UR12, RZ ;  /* 0x0000000c03887c10 */ /* 0x000fc4000ff1e0ff */
[----:B------:R-:W-:Y:S01]  /*0b50*/  IADD3.X R65, R94, UR13, RZ, P2, !PT ;  /* 0x0000000d5e417c10 */ /* 0x000fe200097fe4ff */
[----:B------:R-:W-:Y:S01]  /*0b60*/  IMAD.WIDE.U32 R74, R155, 0x8, R134 ;  /* 0x000000089b4a7825 */ /* 0x000fe200078e0086 */
[----:B------:R-:W-:Y:S01]  /*0b70*/  IADD3.X R137, R0, UR13, RZ, P0, !PT ;  /* 0x0000000d00897c10 */ /* 0x000fe200087fe4ff */
[----:B------:R-:W4:Y:S01]  /*0b80*/  LDG.E R199, desc[UR6][R138.64] ;  /* 0x000000068ac77981 */ /* 0x000f22000c1e1900 */
[----:B------:R-:W-:Y:S01]  /*0b90*/  SHF.R.U32.HI R98, RZ, 0x1d, R193 ;  /* 0x0000001dff627819 */ /* 0x000fe200000116c1 */
[----:B------:R-:W1:Y:S01]  /*0ba0*/  @P1 LDC.64 R160, c[0x0][0x2c8] ;  /* 0x0000b200ffa01b82 */ /* 0x000e620000000a00 */
[----:B------:R-:W-:Y:S01]  /*0bb0*/  IADD3 R68, P2, R99, UR12, RZ ;  /* 0x0000000c63447c10 */ /* 0x000fe2000ff5e0ff */
[--C-:B------:R-:W-:Y:S01]  /*0bc0*/  IMAD.WIDE.U32 R128, R195, 0x8, R134.reuse ;  /* 0x00000008c3807825 */ /* 0x100fe200078e0086 */
[----:B------:R-:W4:Y:S02]  /*0bd0*/  LDG.E.64 R136, desc[UR6][R136.64] ;  /* 0x0000000688887981 */ /* 0x000f24000c1e1b00 */
[----:B------:R-:W-:Y:S01]  /*0be0*/  IADD3.X R69, R98, UR13, RZ, P2, !PT ;  /* 0x0000000d62457c10 */ /* 0x000fe200097fe4ff */
[--C-:B------:R-:W-:Y:S01]  /*0bf0*/  IMAD.WIDE.U32 R130, R193, 0x8, R134.reuse ;  /* 0x00000008c1827825 */ /* 0x100fe200078e0086 */
[----:B------:R-:W4:Y:S01]  /*0c00*/  LDG.E.64 R72, desc[UR6][R72.64] ;  /* 0x0000000648487981 */ /* 0x000f22000c1e1b00 */
[----:B------:R-:W1:Y:S02]  /*0c10*/  @P1 LDC.64 R150, c[0x0][0x2c8] ;  /* 0x0000b200ff961b82 */ /* 0x000e640000000a00 */
[--C-:B------:R-:W-:Y:S01]  /*0c20*/  IMAD.WIDE.U32 R132, R191, 0x8, R134.reuse ;  /* 0x00000008bf847825 */ /* 0x100fe200078e0086 */
[----:B------:R-:W4:Y:S03]  /*0c30*/  LDG.E.64 R68, desc[UR6][R68.64] ;  /* 0x0000000644447981 */ /* 0x000f26000c1e1b00 */
[----:B------:R-:W-:Y:S01]  /*0c40*/  IMAD.WIDE.U32 R134, R187, 0x8, R134 ;  /* 0x00000008bb867825 */ /* 0x000fe200078e0086 */
[----:B------:R-:W4:Y:S03]  /*0c50*/  LDG.E.64 R70, desc[UR6][R70.64] ;  /* 0x0000000646467981 */ /* 0x000f26000c1e1b00 */
[----:B--2---:R-:W-:Y:S01]  /*0c60*/  IMAD.WIDE R142, R54, 0x4, R114 ;  /* 0x00000004368e7825 */ /* 0x004fe200078e0272 */
[----:B------:R-:W2:Y:S01]  /*0c70*/  LDG.E.64 R66, desc[UR6][R66.64] ;  /* 0x0000000642427981 */ /* 0x000ea2000c1e1b00 */
[----:B------:R-:W0:Y:S03]  /*0c80*/  LDC.64 R114, c[0x0][0x300] ;  /* 0x0000c000ff727b82 */ /* 0x000e260000000a00 */
[----:B------:R-:W2:Y:S04]  /*0c90*/  LDG.E.64 R134, desc[UR6][R134.64] ;  /* 0x0000000686867981 */ /* 0x000ea8000c1e1b00 */
[----:B------:R-:W2:Y:S04]  /*0ca0*/  LDG.E.64 R74, desc[UR6][R74.64] ;  /* 0x000000064a4a7981 */ /* 0x000ea8000c1e1b00 */
[----:B------:R1:W2:Y:S04]  /*0cb0*/  LDG.E R186, desc[UR6][R142.64] ;  /* 0x000000068eba7981 */ /* 0x0002a8000c1e1900 */
[----:B------:R-:W2:Y:S04]  /*0cc0*/  LDG.E.64 R132, desc[UR6][R132.64] ;  /* 0x0000000684847981 */ /* 0x000ea8000c1e1b00 */
[----:B------:R-:W2:Y:S04]  /*0cd0*/  LDG.E.64 R64, desc[UR6][R64.64] ;  /* 0x0000000640407981 */ /* 0x000ea8000c1e1b00 */
[----:B------:R-:W2:Y:S04]  /*0ce0*/  LDG.E.64 R128, desc[UR6][R128.64] ;  /* 0x0000000680807981 */ /* 0x000ea8000c1e1b00 */
[----:B------:R-:W2:Y:S01]  /*0cf0*/  LDG.E.64 R130, desc[UR6][R130.64] ;  /* 0x0000000682827981 */ /* 0x000ea2000c1e1b00 */
[----:B0-----:R-:W-:-:S04]  /*0d00*/  ISETP.NE.U32.AND P0, PT, R114, RZ, PT ;  /* 0x000000ff7200720c */ /* 0x001fc80003f05070 */
[----:B------:R-:W-:Y:S01]  /*0d10*/  ISETP.NE.AND.EX P0, PT, R115, RZ, PT, P0 ;  /* 0x000000ff7300720c */ /* 0x000fe20003f05300 */
[----:B------:R-:W-:Y:S01]  /*0d20*/  IMAD.SHL.U32 R147, R189, 0x4, RZ ;  /* 0x00000004bd937824 */ /* 0x000fe200078e00ff */
[----:B------:R-:W-:Y:S01]  /*0d30*/  SHF.R.U32.HI R152, RZ, 0x1e, R189 ;  /* 0x0000001eff987819 */ /* 0x000fe200000116bd */
[----:B------:R-:W-:-:S03]  /*0d40*/  IMAD.SHL.U32 R205, R153, 0x4, RZ ;  /* 0x0000000499cd7824 */ /* 0x000fc600078e00ff */
[----:B------:R-:W-:-:S07]  /*0d50*/  IADD3 R140, P2, R147, UR14, RZ ;  /* 0x0000000e938c7c10 */ /* 0x000fce000ff5e0ff */
[----:B------:R-:W0:Y:S01]  /*0d60*/  @P0 LDC.64 R148, c[0x0][0x248] ;  /* 0x00009200ff940b82 */ /* 0x000e220000000a00 */
[----:B------:R-:W-:Y:S01]  /*0d70*/  IADD3.X R141, R152, UR15, RZ, P2, !PT ;  /* 0x0000000f988d7c10 */ /* 0x000fe200097fe4ff */
[----:B------:R-:W-:Y:S01]  /*0d80*/  IMAD.SHL.U32 R207, R195, 0x4, RZ ;  /* 0x00000004c3cf7824 */ /* 0x000fe200078e00ff */
[----:B------:R-:W-:Y:S02]  /*0d90*/  SHF.R.U32.HI R202, RZ, 0x1e, R153 ;  /* 0x0000001effca7819 */ /* 0x000fe40000011699 */
[----:B-1----:R-:W-:Y:S02]  /*0da0*/  IADD3 R142, P2, R205, UR14, RZ ;  /* 0x0000000ecd8e7c10 */ /* 0x002fe4000ff5e0ff */
[----:B------:R-:W-:Y:S02]  /*0db0*/  SHF.R.U32.HI R204, RZ, 0x1e, R195 ;  /* 0x0000001effcc7819 */ /* 0x000fe400000116c3 */
[----:B------:R-:W-:Y:S02]  /*0dc0*/  SHF.L.U32 R211, R191, 0x2, RZ ;  /* 0x00000002bfd37819 */ /* 0x000fe400000006ff */
[----:B------:R-:W-:-:S02]  /*0dd0*/  SHF.L.U32 R203, R155, 0x2, RZ ;  /* 0x000000029bcb7819 */ /* 0x000fc400000006ff */
[----:B------:R-:W-:Y:S01]  /*0de0*/  SHF.R.U32.HI R208, RZ, 0x1e, R191 ;  /* 0x0000001effd07819 */ /* 0x000fe200000116bf */
[----:B------:R-:W-:Y:S01]  /*0df0*/  IMAD.SHL.U32 R209, R193, 0x4, RZ ;  /* 0x00000004c1d17824 */ /* 0x000fe200078e00ff */
[----:B------:R-:W-:Y:S01]  /*0e00*/  IADD3.X R143, R202, UR15, RZ, P2, !PT ;  /* 0x0000000fca8f7c10 */ /* 0x000fe200097fe4ff */
[----:B------:R-:W5:Y:S01]  /*0e10*/  LDG.E R188, desc[UR6][R140.64] ;  /* 0x000000068cbc7981 */ /* 0x000f62000c1e1900 */
[----:B------:R-:W-:Y:S01]  /*0e20*/  IADD3 R138, P2, R207, UR14, RZ ;  /* 0x0000000ecf8a7c10 */ /* 0x000fe2000ff5e0ff */
[----:B------:R-:W1:Y:S02]  /*0e30*/  @P0 LDC.64 R162, c[0x0][0x248] ;  /* 0x00009200ffa20b82 */ /* 0x000e640000000a00 */
[----:B------:R0:W5:Y:S01]  /*0e40*/  LDG.E R192, desc[UR6][R142.64] ;  /* 0x000000068ec07981 */ /* 0x000162000c1e1900 */
[----:B------:R-:W-:Y:S02]  /*0e50*/  IADD3.X R139, R204, UR15, RZ, P2, !PT ;  /* 0x0000000fcc8b7c10 */ /* 0x000fe400097fe4ff */
[----:B------:R-:W-:-:S02]  /*0e60*/  SHF.R.U32.HI R154, RZ, 0x1e, R155 ;  /* 0x0000001eff9a7819 */ /* 0x000fc4000001169b */
[----:B------:R-:W-:Y:S01]  /*0e70*/  IADD3 R144, P3, R203, UR14, RZ ;  /* 0x0000000ecb907c10 */ /* 0x000fe2000ff7e0ff */
[----:B------:R-:W-:Y:S01]  /*0e80*/  IMAD.SHL.U32 R201, R187, 0x4, RZ ;  /* 0x00000004bbc97824 */ /* 0x000fe200078e00ff */
[----:B------:R-:W-:Y:S01]  /*0e90*/  SHF.R.U32.HI R206, RZ, 0x1e, R193 ;  /* 0x0000001effce7819 */ /* 0x000fe200000116c1 */
[----:B------:R0:W5:Y:S02]  /*0ea0*/  LDG.E R194, desc[UR6][R138.64] ;  /* 0x000000068ac27981 */ /* 0x000164000c1e1900 */
[----:B0-----:R-:W-:Y:S02]  /*0eb0*/  IADD3 R142, P2, R211, UR14, RZ ;  /* 0x0000000ed38e7c10 */ /* 0x001fe4000ff5e0ff */
[----:B------:R-:W-:Y:S02]  /*0ec0*/  IADD3.X R145, R154, UR15, RZ, P3, !PT ;  /* 0x0000000f9a917c10 */ /* 0x000fe40009ffe4ff */
[----:B------:R-:W-:Y:S02]  /*0ed0*/  IADD3.X R143, R208, UR15, RZ, P2, !PT ;  /* 0x0000000fd08f7c10 */ /* 0x000fe400097fe4ff */
[----:B------:R-:W-:Y:S01]  /*0ee0*/  @P0 IADD3 R148, P2, R147, R148, RZ ;  /* 0x0000009493940210 */ /* 0x000fe20007f5e0ff */
[----:B------:R0:W5:Y:S01]  /*0ef0*/  LDG.E R190, desc[UR6][R144.64] ;  /* 0x0000000690be7981 */ /* 0x000162000c1e1900 */
[----:B------:R-:W1:Y:S01]  /*0f00*/  @P0 LDC.64 R146, c[0x0][0x248] ;  /* 0x00009200ff920b82 */ /* 0x000e620000000a00 */
[----:B------:R-:W-:-:S02]  /*0f10*/  IADD3 R140, P3, R209, UR14, RZ ;  /* 0x0000000ed18c7c10 */ /* 0x000fc4000ff7e0ff */
[----:B------:R-:W-:Y:S01]  /*0f20*/  SHF.R.U32.HI R200, RZ, 0x1e, R187 ;  /* 0x0000001effc87819 */ /* 0x000fe200000116bb */
[----:B------:R0:W5:Y:S01]  /*0f30*/  LDG.E R198, desc[UR6][R142.64] ;  /* 0x000000068ec67981 */ /* 0x000162000c1e1900 */
[----:B------:R-:W-:-:S03]  /*0f40*/  IADD3.X R141, R206, UR15, RZ, P3, !PT ;  /* 0x0000000fce8d7c10 */ /* 0x000fc60009ffe4ff */
[----:B------:R-:W1:Y:S01]  /*0f50*/  @P0 LDC.64 R138, c[0x0][0x248] ;  /* 0x00009200ff8a0b82 */ /* 0x000e620000000a00 */
[----:B0-----:R-:W-:Y:S01]  /*0f60*/  IADD3 R144, P3, R201, UR14, RZ ;  /* 0x0000000ec9907c10 */ /* 0x001fe2000ff7e0ff */
[----:B------:R0:W5:Y:S01]  /*0f70*/  LDG.E R196, desc[UR6][R140.64] ;  /* 0x000000068cc47981 */ /* 0x000162000c1e1900 */
[----:B------:R-:W-:Y:S01]  /*0f80*/  @P0 IMAD.X R149, R152, 0x1, R149, P2 ;  /* 0x0000000198950824 */ /* 0x000fe200010e0695 */
[C---:B------:R-:W-:Y:S02]  /*0f90*/  @P1 LEA R156, P2, R155.reuse, R156, 0x3 ;  /* 0x0000009c9b9c1211 */ /* 0x040fe400078418ff */
[----:B------:R-:W-:Y:S02]  /*0fa0*/  IADD3.X R145, R200, UR15, RZ, P3, !PT ;  /* 0x0000000fc8917c10 */ /* 0x000fe40009ffe4ff */
[----:B------:R-:W-:Y:S01]  /*0fb0*/  @P1 LEA.HI.X R157, R155, R157, RZ, 0x3, P2 ;  /* 0x0000009d9b9d1211 */ /* 0x000fe200010f1cff */
[----:B------:R-:W1:Y:S01]  /*0fc0*/  @P0 LDC.64 R142, c[0x0][0x248] ;  /* 0x00009200ff8e0b82 */ /* 0x000e620000000a00 */
[C---:B------:R-:W-:Y:S01]  /*0fd0*/  @P1 LEA R160, P2, R153.reuse, R160, 0x3 ;  /* 0x000000a099a01211 */ /* 0x040fe200078418ff */
[----:B------:R1:W5:Y:S06]  /*0fe0*/  LDG.E R197, desc[UR6][R144.64] ;  /* 0x0000000690c57981 */ /* 0x00036c000c1e1900 */
[----:B0-----:R-:W0:Y:S01]  /*0ff0*/  @P1 LDC.64 R140, c[0x0][0x2c8] ;  /* 0x0000b200ff8c1b82 */ /* 0x001e220000000a00 */
[----:B------:R-:W-:Y:S01]  /*1000*/  @P1 LEA.HI.X R161, R153, R161, RZ, 0x3, P2 ;  /* 0x000000a199a11211 */ /* 0x000fe200010f1cff */
[----:B------:R1:W5:Y:S02]  /*1010*/  @P0 LDG.E R107, desc[UR6][R148.64] ;  /* 0x00000006946b0981 */ /* 0x000364000c1e1900 */
[----:B-1----:R-:W-:-:S02]  /*1020*/  @P0 IADD3 R162, P3, R203, R162, RZ ;  /* 0x000000a2cba20210 */ /* 0x002fc40007f7e0ff */
[----:B------:R1:W5:Y:S02]  /*1030*/  @P1 LDG.E.64 R116, desc[UR6][R156.64] ;  /* 0x000000069c741981 */ /* 0x000364000c1e1b00 */
[----:B------:R-:W0:Y:S01]  /*1040*/  @P1 LDC.64 R144, c[0x0][0x2c8] ;  /* 0x0000b200ff901b82 */ /* 0x000e220000000a00 */
[----:B------:R-:W-:-:S07]  /*1050*/  @P0 IADD3 R146, P2, R205, R146, RZ ;  /* 0x00000092cd920210 */ /* 0x000fce0007f5e0ff */
[----:B------:R-:W0:Y:S01]  /*1060*/  @P1 LDC.64 R152, c[0x0][0x2c8] ;  /* 0x0000b200ff981b82 */ /* 0x000e220000000a00 */
[----:B------:R-:W-:Y:S01]  /*1070*/  @P0 IADD3.X R147, R202, R147, RZ, P2, !PT ;  /* 0x00000093ca930210 */ /* 0x000fe200017fe4ff */
[----:B------:R-:W-:Y:S01]  /*1080*/  @P0 IMAD.X R163, R154, 0x1, R163, P3 ;  /* 0x000000019aa30824 */ /* 0x000fe200018e06a3 */
[----:B------:R-:W-:Y:S01]  /*1090*/  @P0 IADD3 R138, P2, R207, R138, RZ ;  /* 0x0000008acf8a0210 */ /* 0x000fe20007f5e0ff */
[----:B------:R-:W5:Y:S04]  /*10a0*/  @P1 LDG.E.64 R112, desc[UR6][R160.64] ;  /* 0x00000006a0701981 */ /* 0x000f68000c1e1b00 */
[----:B------:R-:W3:Y:S08]  /*10b0*/  @P0 LDC.64 R148, c[0x0][0x248] ;  /* 0x00009200ff940b82 */ /* 0x000ef00000000a00 */
[----:B-1----:R-:W1:Y:S01]  /*10c0*/  @P0 LDC.64 R156, c[0x0][0x248] ;  /* 0x00009200ff9c0b82 */ /* 0x002e620000000a00 */
[----:B------:R-:W-:Y:S01]  /*10d0*/  @P0 IMAD.X R139, R204, 0x1, R139, P2 ;  /* 0x00000001cc8b0824 */ /* 0x000fe200010e068b */
[----:B0-----:R-:W-:Y:S01]  /*10e0*/  @P1 LEA R140, P2, R193, R140, 0x3 ;  /* 0x0000008cc18c1211 */ /* 0x001fe200078418ff */
[----:B------:R-:W5:Y:S01]  /*10f0*/  @P0 LDG.E R108, desc[UR6][R162.64] ;  /* 0x00000006a26c0981 */ /* 0x000f62000c1e1900 */
[----:B------:R-:W-:-:S03]  /*1100*/  ISETP.NE.AND P5, PT, RZ, UR9, PT ;  /* 0x00000009ff007c0c */ /* 0x000fc6000bfa5270 */
[----:B------:R-:W5:Y:S01]  /*1110*/  @P0 LDG.E R109, desc[UR6][R146.64] ;  /* 0x00000006926d0981 */ /* 0x000f62000c1e1900 */
[----:B------:R-:W0:Y:S01]  /*1120*/  @P1 LDC.64 R154, c[0x0][0x2c8] ;  /* 0x0000b200ff9a1b82 */ /* 0x000e220000000a00 */
[----:B------:R-:W-:Y:S02]  /*1130*/  @P1 LEA R150, P3, R195, R150, 0x3 ;  /* 0x00000096c3961211 */ /* 0x000fe400078618ff */
[----:B------:R-:W-:Y:S01]  /*1140*/  @P1 LEA.HI.X R141, R193, R141, RZ, 0x3, P2 ;  /* 0x0000008dc18d1211 */ /* 0x000fe200010f1cff */
[----:B------:R0:W5:Y:S01]  /*1150*/  @P0 LDG.E R158, desc[UR6][R138.64] ;  /* 0x000000068a9e0981 */ /* 0x000162000c1e1900 */
[----:B------:R-:W-:Y:S02]  /*1160*/  @P1 LEA R144, P2, R191, R144, 0x3 ;  /* 0x00000090bf901211 */ /* 0x000fe400078418ff */
[----:B------:R-:W-:Y:S01]  /*1170*/  @P1 LEA.HI.X R151, R195, R151, RZ, 0x3, P3 ;  /* 0x00000097c3971211 */ /* 0x000fe200018f1cff */
[----:B------:R-:W5:Y:S01]  /*1180*/  @P1 LDG.E.64 R118, desc[UR6][R140.64] ;  /* 0x000000068c761981 */ /* 0x000f62000c1e1b00 */
[----:B------:R-:W-:-:S02]  /*1190*/  @P0 IADD3 R142, P3, R209, R142, RZ ;  /* 0x0000008ed18e0210 */ /* 0x000fc40007f7e0ff */
[----:B------:R-:W-:Y:S01]  /*11a0*/  @P1 LEA.HI.X R145, R191, R145, RZ, 0x3, P2 ;  /* 0x00000091bf911211 */ /* 0x000fe200010f1cff */
[----:B------:R-:W5:Y:S01]  /*11b0*/  @P1 LDG.E.64 R110, desc[UR6][R150.64] ;  /* 0x00000006966e1981 */ /* 0x000f62000c1e1b00 */
[----:B------:R-:W-:Y:S01]  /*11c0*/  @P1 LEA R152, P2, R189, R152, 0x3 ;  /* 0x00000098bd981211 */ /* 0x000fe200078418ff */
[----:B------:R-:W-:Y:S01]  /*11d0*/  @P0 IMAD.X R143, R206, 0x1, R143, P3 ;  /* 0x00000001ce8f0824 */ /* 0x000fe200018e068f */
[----:B---3--:R-:W-:Y:S01]  /*11e0*/  @P0 IADD3 R148, P3, R211, R148, RZ ;  /* 0x00000094d3940210 */ /* 0x008fe20007f7e0ff */
[----:B------:R3:W5:Y:S01]  /*11f0*/  @P1 LDG.E.64 R120, desc[UR6][R144.64] ;  /* 0x0000000690781981 */ /* 0x000762000c1e1b00 */
[----:B------:R-:W-:Y:S02]  /*1200*/  @P1 LEA.HI.X R153, R189, R153, RZ, 0x3, P2 ;  /* 0x00000099bd991211 */ /* 0x000fe400010f1cff */
[----:B-1----:R-:W-:Y:S01]  /*1210*/  @P0 IADD3 R156, P2, R201, R156, RZ ;  /* 0x0000009cc99c0210 */ /* 0x002fe20007f5e0ff */
[----:B------:R1:W5:Y:S01]  /*1220*/  @P0 LDG.E R159, desc[UR6][R142.64] ;  /* 0x000000068e9f0981 */ /* 0x000362000c1e1900 */
[----:B------:R-:W-:-:S02]  /*1230*/  @P0 IMAD.X R149, R208, 0x1, R149, P3 ;  /* 0x00000001d0950824 */ /* 0x000fc400018e0695 */
[----:B------:R-:W-:Y:S01]  /*1240*/  @P0 IADD3.X R157, R200, R157, RZ, P2, !PT ;  /* 0x0000009dc89d0210 */ /* 0x000fe200017fe4ff */
[----:B------:R-:W5:Y:S01]  /*1250*/  @P1 LDG.E.64 R122, desc[UR6][R152.64] ;  /* 0x00000006987a1981 */ /* 0x000f62000c1e1b00 */
[----:B0-----:R-:W-:-:S03]  /*1260*/  @P1 LEA R154, P3, R187, R154, 0x3 ;  /* 0x0000009abb9a1211 */ /* 0x001fc600078618ff */
[----:B------:R0:W5:Y:S01]  /*1270*/  @P0 LDG.E R165, desc[UR6][R156.64] ;  /* 0x000000069ca50981 */ /* 0x000162000c1e1900 */
[----:B------:R-:W-:-:S03]  /*1280*/  @P1 LEA.HI.X R155, R187, R155, RZ, 0x3, P3 ;  /* 0x0000009bbb9b1211 */ /* 0x000fc600018f1cff */
[----:B------:R-:W5:Y:S04]  /*1290*/  @P0 LDG.E R164, desc[UR6][R148.64] ;  /* 0x0000000694a40981 */ /* 0x000f68000c1e1900 */
[----:B------:R2:W5:Y:S01]  /*12a0*/  @P1 LDG.E.64 R124, desc[UR6][R154.64] ;  /* 0x000000069a7c1981 */ /* 0x000562000c1e1b00 */
[----:B------:R-:W-:Y:S02]  /*12b0*/  IMAD.MOV.U32 R139, RZ, RZ, R60 ;  /* 0x000000ffff8b7224 */ /* 0x000fe400078e003c */
[----:B------:R-:W-:Y:S01]  /*12c0*/  IMAD.MOV.U32 R147, RZ, RZ, R61 ;  /* 0x000000ffff937224 */ /* 0x000fe200078e003d */
[----:B----4-:R-:W-:Y:S02]  /*12d0*/  SHF.R.U64 R162, R62, 0x10, R63 ;  /* 0x000000103ea27819 */ /* 0x010fe4000000123f */
[--C-:B---3--:R-:W-:Y:S01]  /*12e0*/  SHF.R.U64 R144, R126, 0x10, R127.reuse ;  /* 0x000000107e907819 */ /* 0x108fe2000000127f */
[--C-:B-1----:R-:W-:Y:S01]  /*12f0*/  IMAD.MOV.U32 R143, RZ, RZ, R127.reuse ;  /* 0x000000ffff8f7224 */ /* 0x102fe200078e007f */
[----:B------:R-:W-:Y:S01]  /*1300*/  SHF.R.U32.HI R145, RZ, 0x10, R127 ;  /* 0x00000010ff917819 */ /* 0x000fe2000001167f */
[----:B------:R-:W-:-:S02]  /*1310*/  IMAD.MOV.U32 R146, RZ, RZ, R126 ;  /* 0x000000ffff927224 */ /* 0x000fc400078e007e */
[----:B------:R-:W-:Y:S01]  /*1320*/  IMAD.U32 R126, R139, 0x10000, RZ ;  /* 0x000100008b7e7824 */ /* 0x000fe200078e00ff */
[----:B------:R-:W-:Y:S01]  /*1330*/  FSEL R141, R199, RZ, !P5 ;  /* 0x000000ffc78d7208 */ /* 0x000fe20006800000 */
[----:B------:R-:W-:Y:S01]  /*1340*/  IMAD.U32 R162, R162, 0x10000, RZ ;  /* 0x00010000a2a27824 */ /* 0x000fe200078e00ff */
[----:B------:R-:W-:Y:S02]  /*1350*/  MOV R127, R137 ;  /* 0x00000089007f7202 */ /* 0x000fe40000000f00 */
[--C-:B------:R-:W-:Y:S02]  /*1360*/  SHF.R.U64 R189, R60, 0x10, R61.reuse ;  /* 0x000000103cbd7819 */ /* 0x100fe4000000123d */
[----:B------:R-:W-:Y:S01]  /*1370*/  SHF.L.U32 R240, R127, 0x10, RZ ;  /* 0x000000107ff07819 */ /* 0x000fe200000006ff */
[----:B0-----:R-:W-:Y:S01]  /*1380*/  IMAD.MOV.U32 R157, RZ, RZ, R72 ;  /* 0x000000ffff9d7224 */ /* 0x001fe200078e0048 */
[----:B------:R-:W-:Y:S01]  /*1390*/  SHF.R.U32.HI R160, RZ, 0x10, R61 ;  /* 0x00000010ffa07819 */ /* 0x000fe2000001163d */
[----:B------:R-:W-:Y:S01]  /*13a0*/  FADD.FTZ R127, -R141, R126 ;  /* 0x0000007e8d7f7221 */ /* 0x000fe20000010100 */
[--C-:B------:R-:W-:Y:S01]  /*13b0*/  SHF.R.U64 R222, R68, 0x10, R69.reuse ;  /* 0x0000001044de7819 */ /* 0x100fe20000001245 */
[--C-:B------:R-:W-:Y:S01]  /*13c0*/  IMAD.MOV.U32 R163, RZ, RZ, R69.reuse ;  /* 0x000000ffffa37224 */ /* 0x100fe200078e0045 */
[----:B------:R-:W-:Y:S01]  /*13d0*/  SHF.R.U32.HI R226, RZ, 0x10, R69 ;  /* 0x00000010ffe27819 */ /* 0x000fe20000011645 */
[----:B------:R-:W-:Y:S01]  /*13e0*/  IMAD.MOV.U32 R61, RZ, RZ, R62 ;  /* 0x000000ffff3d7224 */ /* 0x000fe200078e003e */
[----:B------:R-:W-:Y:S01]  /*13f0*/  SHF.R.U64 R230, R70, 0x10, R71 ;  /* 0x0000001046e67819 */ /* 0x000fe20000001247 */
[----:B------:R-:W-:-:S02]  /*1400*/  IMAD.MOV.U32 R69, RZ, RZ, R70 ;  /* 0x000000ffff457224 */ /* 0x000fc400078e0046 */
[----:B------:R-:W-:Y:S01]  /*1410*/  FADD.FTZ R193, -R141, R162 ;  /* 0x000000a28dc17221 */ /* 0x000fe20000010100 */
[--C-:B------:R-:W-:Y:S01]  /*1420*/  SHF.R.U64 R156, R72, 0x10, R73.reuse ;  /* 0x00000010489c7819 */ /* 0x100fe20000001249 */
[----:B------:R-:W-:Y:S01]  /*1430*/  IMAD.MOV.U32 R153, RZ, RZ, R73 ;  /* 0x000000ffff997224 */ /* 0x000fe200078e0049 */
[----:B--2---:R-:W-:Y:S01]  /*1440*/  MOV R161, R67 ;  /* 0x0000004300a17202 */ /* 0x004fe20000000f00 */
[----:B------:R-:W-:Y:S02]  /*1450*/  IMAD.U32 R162, R157, 0x10000, RZ ;  /* 0x000100009da27824 */ /* 0x000fe400078e00ff */
[----:B------:R-:W-:Y:S01]  /*1460*/  IMAD.MOV.U32 R70, RZ, RZ, R134 ;  /* 0x000000ffff467224 */ /* 0x000fe200078e0086 */
[----:B------:R-:W-:Y:S02]  /*1470*/  SHF.R.U64 R62, R134, 0x10, R135 ;  /* 0x00000010863e7819 */ /* 0x000fe40000001287 */
[----:B------:R-:W-:Y:S02]  /*1480*/  SHF.L.U32 R134, R147, 0x10, RZ ;  /* 0x0000001093867819 */ /* 0x000fe400000006ff */
[----:B------:R-:W-:-:S02]  /*1490*/  SHF.R.U32.HI R154, RZ, 0x10, R73 ;  /* 0x00000010ff9a7819 */ /* 0x000fc40000011649 */
[--C-:B------:R-:W-:Y:S01]  /*14a0*/  SHF.R.U64 R151, R74, 0x10, R75.reuse ;  /* 0x000000104a977819 */ /* 0x100fe2000000124b */
[----:B------:R-:W-:Y:S01]  /*14b0*/  FMUL.FTZ R127, R186, R127 ;  /* 0x0000007fba7f7220 */ /* 0x000fe20000410000 */
[----:B------:R-:W-:Y:S02]  /*14c0*/  MOV R148, R75 ;  /* 0x0000004b00947202 */ /* 0x000fe40000000f00 */
[----:B------:R-:W-:Y:S01]  /*14d0*/  SHF.R.U32.HI R150, RZ, 0x10, R75 ;  /* 0x00000010ff967819 */ /* 0x000fe2000001164b */
[----:B------:R-:W-:Y:S01]  /*14e0*/  IMAD.MOV.U32 R75, RZ, RZ, R132 ;  /* 0x000000ffff4b7224 */ /* 0x000fe200078e0084 */
[----:B------:R-:W-:Y:S02]  /*14f0*/  MOV R187, R71 ;  /* 0x0000004700bb7202 */ /* 0x000fe40000000f00 */
[----:B------:R-:W-:Y:S01]  /*1500*/  SHF.R.U32.HI R234, RZ, 0x10, R71 ;  /* 0x00000010ffea7819 */ /* 0x000fe20000011647 */
[----:B------:R-:W-:Y:S01]  /*1510*/  IMAD.MOV.U32 R71, RZ, RZ, R136 ;  /* 0x000000ffff477224 */ /* 0x000fe200078e0088 */
[----:B------:R-:W-:Y:S01]  /*1520*/  SHF.R.U64 R73, R132, 0x10, R133 ;  /* 0x0000001084497819 */ /* 0x000fe20000001285 */
[----:B------:R-:W-:Y:S01]  /*1530*/  IMAD.U32 R132, R189, 0x10000, RZ ;  /* 0x00010000bd847824 */ /* 0x000fe200078e00ff */
[----:B------:R-:W-:Y:S01]  /*1540*/  SHF.R.U64 R238, R136, 0x10, R137 ;  /* 0x0000001088ee7819 */ /* 0x000fe20000001289 */
[--C-:B------:R-:W-:Y:S01]  /*1550*/  IMAD.MOV.U32 R155, RZ, RZ, R65.reuse ;  /* 0x000000ffff9b7224 */ /* 0x100fe200078e0041 */
[--C-:B------:R-:W-:Y:S01]  /*1560*/  SHF.R.U64 R206, R64, 0x10, R65.reuse ;  /* 0x0000001040ce7819 */ /* 0x100fe20000001241 */
[----:B------:R-:W-:Y:S01]  /*1570*/  IMAD.MOV.U32 R152, RZ, RZ, R74 ;  /* 0x000000ffff987224 */ /* 0x000fe200078e004a */
[----:B------:R-:W-:Y:S01]  /*1580*/  SHF.R.U32.HI R210, RZ, 0x10, R65 ;  /* 0x00000010ffd27819 */ /* 0x000fe20000011641 */
[----:B------:R-:W-:Y:S01]  /*1590*/  IMAD.U32 R136, R160, 0x10000, RZ ;  /* 0x00010000a0887824 */ /* 0x000fe200078e00ff */
[--C-:B------:R-:W-:Y:S01]  /*15a0*/  SHF.R.U32.HI R218, RZ, 0x10, R67.reuse ;  /* 0x00000010ffda7819 */ /* 0x100fe20000011643 */
[----:B------:R-:W-:Y:S01]  /*15b0*/  IMAD.MOV.U32 R65, RZ, RZ, R66 ;  /* 0x000000ffff417224 */ /* 0x000fe200078e0042 */
[----:B------:R-:W-:Y:S01]  /*15c0*/  SHF.L.U32 R216, R161, 0x10, RZ ;  /* 0x00000010a1d87819 */ /* 0x000fe200000006ff */
[----:B------:R-:W-:Y:S01]  /*15d0*/  IMAD.MOV.U32 R142, RZ, RZ, R128 ;  /* 0x000000ffff8e7224 */ /* 0x000fe200078e0080 */
[----:B------:R-:W-:Y:S01]  /*15e0*/  SHF.R.U64 R214, R66, 0x10, R67 ;  /* 0x0000001042d67819 */ /* 0x000fe20000001243 */
[----:B------:R-:W-:Y:S01]  /*15f0*/  IMAD.MOV.U32 R60, RZ, RZ, R135 ;  /* 0x000000ffff3c7224 */ /* 0x000fe200078e0087 */
[----:B------:R-:W-:Y:S01]  /*1600*/  SHF.R.U64 R74, R128, 0x10, R129 ;  /* 0x00000010804a7819 */ /* 0x000fe20000001281 */
[----:B------:R-:W-:-:S02]  /*1610*/  IMAD.U32 R160, R61, 0x10000, RZ ;  /* 0x000100003da07824 */ /* 0x000fc400078e00ff */
[----:B------:R-:W-:Y:S01]  /*1620*/  FADD.FTZ R161, -R141, R134 ;  /* 0x000000868da17221 */ /* 0x000fe20000010100 */
[----:B------:R-:W-:Y:S01]  /*1630*/  FADD.FTZ R57, R162, R57 ;  /* 0x00000039a2397221 */ /* 0x000fe20000010000 */
[-C--:B------:R-:W-:Y:S01]  /*1640*/  FFMA.FTZ R166, R127, R162.reuse, R166 ;  /* 0x000000a27fa67223 */ /* 0x080fe200000100a6 */
[----:B------:R-:W-:Y:S01]  /*1650*/  MOV R66, R129 ;  /* 0x0000008100427202 */ /* 0x000fe20000000f00 */
[----:B------:R-:W-:Y:S01]  /*1660*/  IMAD.MOV.U32 R138, RZ, RZ, R130 ;  /* 0x000000ffff8a7224 */ /* 0x000fe200078e0082 */
[----:B------:R-:W-:Y:S01]  /*1670*/  SHF.R.U32.HI R140, RZ, 0x10, R129 ;  /* 0x00000010ff8c7819 */ /* 0x000fe20000011681 */
[----:B------:R-:W-:Y:S01]  /*1680*/  IMAD.U32 R156, R156, 0x10000, RZ ;  /* 0x000100009c9c7824 */ /* 0x000fe200078e00ff */
[--C-:B------:R-:W-:Y:S01]  /*1690*/  SHF.R.U64 R128, R130, 0x10, R131.reuse ;  /* 0x0000001082807819 */ /* 0x100fe20000001283 */
[----:B------:R-:W-:Y:S01]  /*16a0*/  FMUL.FTZ R162, R5, R162 ;  /* 0x000000a205a27220 */ /* 0x000fe20000410000 */
[----:B------:R-:W-:Y:S01]  /*16b0*/  SHF.L.U32 R224, R163, 0x10, RZ ;  /* 0x00000010a3e07819 */ /* 0x000fe200000006ff */
[--C-:B------:R-:W-:Y:S01]  /*16c0*/  IMAD.MOV.U32 R129, RZ, RZ, R131.reuse ;  /* 0x000000ffff817224 */ /* 0x100fe200078e0083 */
[----:B------:R-:W-:Y:S01]  /*16d0*/  SHF.R.U32.HI R130, RZ, 0x10, R131 ;  /* 0x00000010ff827819 */ /* 0x000fe20000011683 */
[C---:B------:R-:W-:Y:S01]  /*16e0*/  FADD.FTZ R163, -R141.reuse, R132 ;  /* 0x000000848da37221 */ /* 0x040fe20000010100 */
[----:B------:R-:W-:Y:S01]  /*16f0*/  FADD.FTZ R131, -R141, R136 ;  /* 0x000000888d837221 */ /* 0x000fe20000010100 */
[----:B------:R-:W-:Y:S01]  /*1700*/  SHF.L.U32 R153, R153, 0x10, RZ ;  /* 0x0000001099997819 */ /* 0x000fe200000006ff */
[----:B------:R-:W-:-:S02]  /*1710*/  IMAD.U32 R218, R218, 0x10000, RZ ;  /* 0x00010000dada7824 */ /* 0x000fc400078e00ff */
[----:B------:R-:W-:Y:S01]  /*1720*/  FADD.FTZ R189, -R141, R160 ;  /* 0x000000a08dbd7221 */ /* 0x000fe20000010100 */
[----:B------:R-:W-:Y:S01]  /*1730*/  FMUL.FTZ R161, R186, R161 ;  /* 0x000000a1baa17220 */ /* 0x000fe20000410000 */
[----:B------:R-:W-:Y:S01]  /*1740*/  FMUL.FTZ R160, R76, R156 ;  /* 0x0000009c4ca07220 */ /* 0x000fe20000410000 */
[----:B------:R-:W-:Y:S01]  /*1750*/  SHF.L.U32 R205, R60, 0x10, RZ ;  /* 0x000000103ccd7819 */ /* 0x000fe200000006ff */
[----:B------:R-:W-:Y:S01]  /*1760*/  FADD.FTZ R217, RZ, R162 ;  /* 0x000000a2ffd97221 */ /* 0x000fe20000010000 */
[C---:B------:R-:W-:Y:S01]  /*1770*/  FMUL.FTZ R163, R186.reuse, R163 ;  /* 0x000000a3baa37220 */ /* 0x040fe20000410000 */
[----:B------:R-:W-:Y:S01]  /*1780*/  FFMA.FTZ R60, R127, R162, RZ ;  /* 0x000000a27f3c7223 */ /* 0x000fe200000100ff */
[----:B------:R-:W-:Y:S02]  /*1790*/  IMAD.U32 R236, R71, 0x10000, RZ ;  /* 0x0001000047ec7824 */ /* 0x000fe400078e00ff */
[----:B------:R-:W-:Y:S01]  /*17a0*/  FMUL.FTZ R157, R186, R131 ;  /* 0x00000083ba9d7220 */ /* 0x000fe20000410000 */
[----:B------:R-:W-:Y:S01]  /*17b0*/  MOV R149, R63 ;  /* 0x0000003f00957202 */ /* 0x000fe20000000f00 */
[----:B------:R-:W-:Y:S01]  /*17c0*/  FADD.FTZ R71, -R141, R218 ;  /* 0x000000da8d477221 */ /* 0x000fe20000010100 */
[----:B------:R-:W-:Y:S01]  /*17d0*/  FADD.FTZ R169, R153, R169 ;  /* 0x000000a999a97221 */ /* 0x000fe20000010000 */
[----:B------:R-:W-:Y:S01]  /*17e0*/  FFMA.FTZ R170, R161, R153, R170 ;  /* 0x00000099a1aa7223 */ /* 0x000fe200000100aa */
[----:B------:R-:W-:-:S02]  /*17f0*/  IMAD.U32 R131, R62, 0x10000, RZ ;  /* 0x000100003e837824 */ /* 0x000fc400078e00ff */
[----:B------:R-:W-:Y:S01]  /*1800*/  FMUL.FTZ R153, R6, R153 ;  /* 0x0000009906997220 */ /* 0x000fe20000410000 */
[----:B------:R-:W-:Y:S02]  /*1810*/  IMAD.U32 R212, R65, 0x10000, RZ ;  /* 0x0001000041d47824 */ /* 0x000fe400078e00ff */
[----:B------:R-:W-:Y:S01]  /*1820*/  FADD.FTZ R62, R160, R217 ;  /* 0x000000d9a03e7221 */ /* 0x000fe20000010000 */
[----:B------:R-:W-:Y:S02]  /*1830*/  IMAD.U32 R154, R154, 0x10000, RZ ;  /* 0x000100009a9a7824 */ /* 0x000fe400078e00ff */
[C---:B------:R-:W-:Y:S01]  /*1840*/  FFMA.FTZ R60, R163.reuse, R160, R60 ;  /* 0x000000a0a33c7223 */ /* 0x040fe2000001003c */
[----:B------:R-:W-:Y:S01]  /*1850*/  SHF.R.U32.HI R202, RZ, 0x10, R63 ;  /* 0x00000010ffca7819 */ /* 0x000fe2000001163f */
[----:B------:R-:W-:Y:S02]  /*1860*/  IMAD.MOV.U32 R67, RZ, RZ, R68 ;  /* 0x000000ffff437224 */ /* 0x000fe400078e0044 */
[----:B------:R-:W-:Y:S01]  /*1870*/  FADD.FTZ R167, R156, R167 ;  /* 0x000000a79ca77221 */ /* 0x000fe20000010000 */
[----:B------:R-:W-:Y:S01]  /*1880*/  FFMA.FTZ R168, R163, R156, R168 ;  /* 0x0000009ca3a87223 */ /* 0x000fe200000100a8 */
[----:B------:R-:W-:Y:S01]  /*1890*/  MOV R68, R133 ;  /* 0x0000008500447202 */ /* 0x000fe20000000f00 */
[----:B------:R-:W-:Y:S01]  /*18a0*/  FMUL.FTZ R156, R186, R71 ;  /* 0x00000047ba9c7220 */ /* 0x000fe20000410000 */
[----:B------:R-:W-:Y:S01]  /*18b0*/  SHF.R.U32.HI R72, RZ, 0x10, R133 ;  /* 0x00000010ff487819 */ /* 0x000fe20000011685 */
[----:B------:R-:W-:Y:S01]  /*18c0*/  FADD.FTZ R133, -R141, R212 ;  /* 0x000000d48d857221 */ /* 0x000fe20000010100 */
[----:B------:R-:W-:Y:S01]  /*18d0*/  SHF.L.U32 R200, R149, 0x10, RZ ;  /* 0x0000001095c87819 */ /* 0x000fe200000006ff */
[----:B------:R-:W-:Y:S01]  /*18e0*/  FMUL.FTZ R126, R77, R154 ;  /* 0x0000009a4d7e7220 */ /* 0x000fe20000410000 */
[----:B------:R-:W-:-:S02]  /*18f0*/  IMAD.U32 R152, R152, 0x10000, RZ ;  /* 0x0001000098987824 */ /* 0x000fc400078e00ff */
[----:B------:R-:W-:Y:S01]  /*1900*/  FADD.FTZ R71, R153, R62 ;  /* 0x0000003e99477221 */ /* 0x000fe20000010000 */
[----:B------:R-:W-:Y:S01]  /*1910*/  FFMA.FTZ R60, R161, R153, R60 ;  /* 0x00000099a13c7223 */ /* 0x000fe2000001003c */
[----:B------:R-:W-:Y:S02]  /*1920*/  IMAD.U32 R202, R202, 0x10000, RZ ;  /* 0x00010000caca7824 */ /* 0x000fe400078e00ff */
[----:B------:R-:W-:Y:S01]  /*1930*/  FADD.FTZ R171, R154, R171 ;  /* 0x000000ab9aab7221 */ /* 0x000fe20000010000 */
[----:B------:R-:W-:Y:S01]  /*1940*/  FFMA.FTZ R37, R157, R154, R37 ;  /* 0x0000009a9d257223 */ /* 0x000fe20000010025 */
[----:B------:R-:W-:Y:S01]  /*1950*/  SHF.L.U32 R151, R151, 0x10, RZ ;  /* 0x0000001097977819 */ /* 0x000fe200000006ff */
[----:B------:R-:W-:Y:S01]  /*1960*/  FADD.FTZ R195, -R141, R200 ;  /* 0x000000c88dc37221 */ /* 0x000fe20000010100 */
[----:B------:R-:W-:Y:S01]  /*1970*/  FMUL.FTZ R191, R7, R152 ;  /* 0x0000009807bf7220 */ /* 0x000fe20000410000 */
[----:B------:R-:W-:Y:S01]  /*1980*/  FMUL.FTZ R154, R186, R133 ;  /* 0x00000085ba9a7220 */ /* 0x000fe20000410000 */
[----:B------:R-:W-:Y:S01]  /*1990*/  FADD.FTZ R62, R126, R71 ;  /* 0x000000477e3e7221 */ /* 0x000fe20000010000 */
[----:B------:R-:W-:Y:S01]  /*19a0*/  FMUL.FTZ R200, R186, R189 ;  /* 0x000000bdbac87220 */ /* 0x000fe20000410000 */
[----:B------:R-:W-:Y:S01]  /*19b0*/  FFMA.FTZ R133, R157, R126, R60 ;  /* 0x0000007e9d857223 */ /* 0x000fe2000001003c */
[----:B------:R-:W-:Y:S01]  /*19c0*/  FADD.FTZ R199, -R141, R202 ;  /* 0x000000ca8dc77221 */ /* 0x000fe20000010100 */
[----:B------:R-:W-:-:S02]  /*19d0*/  IMAD.U32 R148, R148, 0x10000, RZ ;  /* 0x0001000094947824 */ /* 0x000fc400078e00ff */
[----:B------:R-:W-:Y:S01]  /*19e0*/  FMUL.FTZ R202, R78, R151 ;  /* 0x000000974eca7220 */ /* 0x000fe20000410000 */
[----:B------:R-:W-:Y:S01]  /*19f0*/  FADD.FTZ R71, R191, R62 ;  /* 0x0000003ebf477221 */ /* 0x000fe20000010000 */
[----:B------:R-:W-:Y:S02]  /*1a00*/  IMAD.MOV.U32 R63, RZ, RZ, R64 ;  /* 0x000000ffff3f7224 */ /* 0x000fe400078e0040 */
[----:B------:R-:W-:Y:S01]  /*1a10*/  FMUL.FTZ R193, R186, R193 ;  /* 0x000000c1bac17220 */ /* 0x000fe20000410000 */
[----:B------:R-:W-:Y:S01]  /*1a20*/  FFMA.FTZ R60, R200, R191, R133 ;  /* 0x000000bfc83c7223 */ /* 0x000fe20000010085 */
[----:B------:R-:W-:Y:S02]  /*1a30*/  IMAD.U32 R206, R206, 0x10000, RZ ;  /* 0x00010000cece7824 */ /* 0x000fe400078e00ff */
[----:B------:R-:W-:Y:S01]  /*1a40*/  FMUL.FTZ R212, R8, R148 ;  /* 0x0000009408d47220 */ /* 0x000fe20000410000 */
[----:B------:R-:W-:Y:S02]  /*1a50*/  IMAD.U32 R214, R214, 0x10000, RZ ;  /* 0x00010000d6d67824 */ /* 0x000fe400078e00ff */
[----:B------:R-:W-:Y:S01]  /*1a60*/  FADD.FTZ R71, R202, R71 ;  /* 0x00000047ca477221 */ /* 0x000fe20000010000 */
[----:B------:R-:W-:-:S02]  /*1a70*/  IMAD.U32 R150, R150, 0x10000, RZ ;  /* 0x0001000096967824 */ /* 0x000fc400078e00ff */
[----:B------:R-:W-:Y:S01]  /*1a80*/  FMUL.FTZ R195, R186, R195 ;  /* 0x000000c3bac37220 */ /* 0x000fe20000410000 */
[----:B------:R-:W-:Y:S02]  /*1a90*/  IMAD.U32 R204, R63, 0x10000, RZ ;  /* 0x000100003fcc7824 */ /* 0x000fe400078e00ff */
[----:B------:R-:W-:Y:S01]  /*1aa0*/  FFMA.FTZ R60, R193, R202, R60 ;  /* 0x000000cac13c7223 */ /* 0x000fe2000001003c */
[----:B------:R-:W-:Y:S02]  /*1ab0*/  IMAD.U32 R222, R222, 0x10000, RZ ;  /* 0x00010000dede7824 */ /* 0x000fe400078e00ff */
[C---:B------:R-:W-:Y:S01]  /*1ac0*/  FADD.FTZ R201, -R141.reuse, R206 ;  /* 0x000000ce8dc97221 */ /* 0x040fe20000010100 */
[----:B------:R-:W-:Y:S01]  /*1ad0*/  FADD.FTZ R207, -R141, R214 ;  /* 0x000000d68dcf7221 */ /* 0x000fe20000010100 */
[----:B------:R-:W-:Y:S01]  /*1ae0*/  SHF.L.U32 R146, R146, 0x10, RZ ;  /* 0x0000001092927819 */ /* 0x000fe200000006ff */
[----:B------:R-:W-:Y:S01]  /*1af0*/  FMUL.FTZ R214, R79, R150 ;  /* 0x000000964fd67220 */ /* 0x000fe20000410000 */
[----:B------:R-:W-:Y:S01]  /*1b00*/  FADD.FTZ R71, R212, R71 ;  /* 0x00000047d4477221 */ /* 0x000fe20000010000 */
[----:B------:R-:W-:Y:S01]  /*1b10*/  SHF.L.U32 R208, R155, 0x10, RZ ;  /* 0x000000109bd07819 */ /* 0x000fe200000006ff */
[----:B------:R-:W-:Y:S01]  /*1b20*/  FADD.FTZ R209, -R141, R204 ;  /* 0x000000cc8dd17221 */ /* 0x000fe20000010100 */
[----:B------:R-:W-:Y:S01]  /*1b30*/  FMUL.FTZ R199, R186, R199 ;  /* 0x000000c7bac77220 */ /* 0x000fe20000410000 */
[----:B------:R-:W-:Y:S01]  /*1b40*/  FFMA.FTZ R60, R195, R212, R60 ;  /* 0x000000d4c33c7223 */ /* 0x000fe2000001003c */
[----:B------:R-:W-:-:S02]  /*1b50*/  IMAD.U32 R228, R69, 0x10000, RZ ;  /* 0x0001000045e47824 */ /* 0x000fc400078e00ff */
[C---:B------:R-:W-:Y:S01]  /*1b60*/  FADD.FTZ R155, -R141.reuse, R216 ;  /* 0x000000d88d9b7221 */ /* 0x040fe20000010100 */
[----:B------:R-:W-:Y:S01]  /*1b70*/  FADD.FTZ R69, -R141, R222 ;  /* 0x000000de8d457221 */ /* 0x000fe20000010100 */
[----:B------:R-:W-:Y:S02]  /*1b80*/  IMAD.U32 R216, R144, 0x10000, RZ ;  /* 0x0001000090d87824 */ /* 0x000fe400078e00ff */
[----:B------:R-:W-:Y:S01]  /*1b90*/  FMUL.FTZ R201, R186, R201 ;  /* 0x000000c9bac97220 */ /* 0x000fe20000410000 */
[----:B------:R-:W-:Y:S01]  /*1ba0*/  FMUL.FTZ R189, R9, R146 ;  /* 0x0000009209bd7220 */ /* 0x000fe20000410000 */
[----:B------:R-:W-:Y:S01]  /*1bb0*/  FADD.FTZ R62, R214, R71 ;  /* 0x00000047d63e7221 */ /* 0x000fe20000010000 */
[----:B------:R-:W-:Y:S01]  /*1bc0*/  FMUL.FTZ R209, R186, R209 ;  /* 0x000000d1bad17220 */ /* 0x000fe20000410000 */
[C---:B------:R-:W-:Y:S01]  /*1bd0*/  FFMA.FTZ R60, R199.reuse, R214, R60 ;  /* 0x000000d6c73c7223 */ /* 0x040fe2000001003c */
[----:B------:R-:W-:Y:S01]  /*1be0*/  FADD.FTZ R179, R150, R179 ;  /* 0x000000b396b37221 */ /* 0x000fe20000010000 */
[----:B------:R-:W-:Y:S01]  /*1bf0*/  FFMA.FTZ R180, R199, R150, R180 ;  /* 0x00000096c7b47223 */ /* 0x000fe200000100b4 */
[----:B------:R-:W-:-:S02]  /*1c00*/  IMAD.U32 R210, R210, 0x10000, RZ ;  /* 0x00010000d2d27824 */ /* 0x000fc400078e00ff */
[----:B------:R-:W-:Y:S01]  /*1c10*/  FADD.FTZ R183, R216, R183 ;  /* 0x000000b7d8b77221 */ /* 0x000fe20000010000 */
[-C--:B------:R-:W-:Y:S01]  /*1c20*/  FFMA.FTZ R184, R201, R216.reuse, R184 ;  /* 0x000000d8c9b87223 */ /* 0x080fe200000100b8 */
[----:B------:R-:W-:Y:S01]  /*1c30*/  FMUL.FTZ R150, R186, R69 ;  /* 0x00000045ba967220 */ /* 0x000fe20000410000 */
[----:B------:R-:W-:Y:S02]  /*1c40*/  IMAD.U32 R143, R143, 0x10000, RZ ;  /* 0x000100008f8f7824 */ /* 0x000fe400078e00ff */
[----:B------:R-:W-:Y:S01]  /*1c50*/  FMUL.FTZ R216, R80, R216 ;  /* 0x000000d850d87220 */ /* 0x000fe20000410000 */
[----:B------:R-:W-:Y:S01]  /*1c60*/  FADD.FTZ R69, R189, R62 ;  /* 0x0000003ebd457221 */ /* 0x000fe20000010000 */
[----:B------:R-:W-:Y:S01]  /*1c70*/  FADD.FTZ R211, -R141, R208 ;  /* 0x000000d08dd37221 */ /* 0x000fe20000010100 */
[----:B------:R-:W-:Y:S01]  /*1c80*/  FFMA.FTZ R60, R209, R189, R60 ;  /* 0x000000bdd13c7223 */ /* 0x000fe2000001003c */
[----:B------:R-:W-:Y:S01]  /*1c90*/  SHF.L.U32 R232, R187, 0x10, RZ ;  /* 0x00000010bbe87819 */ /* 0x000fe200000006ff */
[----:B------:R-:W-:Y:S01]  /*1ca0*/  FADD.FTZ R187, -R141, R210 ;  /* 0x000000d28dbb7221 */ /* 0x000fe20000010100 */
[----:B------:R-:W-:Y:S01]  /*1cb0*/  SHF.L.U32 R145, R145, 0x10, RZ ;  /* 0x0000001091917819 */ /* 0x000fe200000006ff */
[----:B------:R-:W-:Y:S01]  /*1cc0*/  FMUL.FTZ R204, R10, R143 ;  /* 0x0000008f0acc7220 */ /* 0x000fe20000410000 */
[----:B------:R-:W-:Y:S01]  /*1cd0*/  FADD.FTZ R71, R216, R69 ;  /* 0x00000045d8477221 */ /* 0x000fe20000010000 */
[----:B------:R-:W-:Y:S01]  /*1ce0*/  FMUL.FTZ R208, R186, R211 ;  /* 0x000000d3bad07220 */ /* 0x000fe20000410000 */
[----:B------:R-:W-:Y:S01]  /*1cf0*/  FFMA.FTZ R69, R201, R216, R60 ;  /* 0x000000d8c9457223 */ /* 0x000fe2000001003c */
[----:B------:R-:W-:-:S02]  /*1d00*/  IMAD.U32 R226, R226, 0x10000, RZ ;  /* 0x00010000e2e27824 */ /* 0x000fc400078e00ff */
[----:B------:R-:W-:Y:S01]  /*1d10*/  FMUL.FTZ R206, R186, R187 ;  /* 0x000000bbbace7220 */ /* 0x000fe20000410000 */
[----:B------:R-:W-:Y:S02]  /*1d20*/  IMAD.U32 R142, R142, 0x10000, RZ ;  /* 0x000100008e8e7824 */ /* 0x000fe400078e00ff */
[-C--:B------:R-:W-:Y:S01]  /*1d30*/  FMUL.FTZ R187, R81, R145.reuse ;  /* 0x0000009151bb7220 */ /* 0x080fe20000410000 */
[----:B------:R-:W-:Y:S01]  /*1d40*/  FADD.FTZ R60, R204, R71 ;  /* 0x00000047cc3c7221 */ /* 0x000fe20000010000 */
[----:B------:R-:W-:Y:S01]  /*1d50*/  FFMA.FTZ R69, R208, R204, R69 ;  /* 0x000000ccd0457223 */ /* 0x000fe20000010045 */
[----:B------:R-:W-:Y:S02]  /*1d60*/  IMAD.U32 R220, R67, 0x10000, RZ ;  /* 0x0001000043dc7824 */ /* 0x000fe400078e00ff */
[----:B------:R-:W-:Y:S01]  /*1d70*/  FADD.FTZ R67, -R141, R226 ;  /* 0x000000e28d437221 */ /* 0x000fe20000010100 */
[----:B------:R-:W-:Y:S01]  /*1d80*/  FADD.FTZ R106, R145, R106 ;  /* 0x0000006a916a7221 */ /* 0x000fe20000010000 */
[----:B------:R-:W-:Y:S01]  /*1d90*/  FFMA.FTZ R49, R206, R145, R49 ;  /* 0x00000091ce317223 */ /* 0x000fe20000010031 */
[----:B------:R-:W-:-:S02]  /*1da0*/  IMAD.U32 R213, R74, 0x10000, RZ ;  /* 0x000100004ad57824 */ /* 0x000fc400078e00ff */
[----:B------:R-:W-:Y:S01]  /*1db0*/  FMUL.FTZ R145, R11, R142 ;  /* 0x0000008e0b917220 */ /* 0x000fe20000410000 */
[----:B------:R-:W-:Y:S01]  /*1dc0*/  FADD.FTZ R60, R187, R60 ;  /* 0x0000003cbb3c7221 */ /* 0x000fe20000010000 */
[----:B------:R-:W-:Y:S01]  /*1dd0*/  FFMA.FTZ R69, R206, R187, R69 ;  /* 0x000000bbce457223 */ /* 0x000fe20000010045 */
[----:B------:R-:W-:Y:S01]  /*1de0*/  FADD.FTZ R181, R146, R181 ;  /* 0x000000b592b57221 */ /* 0x000fe20000010000 */
[----:B------:R-:W-:Y:S01]  /*1df0*/  FFMA.FTZ R182, R209, R146, R182 ;  /* 0x00000092d1b67223 */ /* 0x000fe200000100b6 */
[----:B------:R-:W-:Y:S01]  /*1e00*/  SHF.L.U32 R66, R66, 0x10, RZ ;  /* 0x0000001042427819 */ /* 0x000fe200000006ff */
[----:B------:R-:W-:Y:S01]  /*1e10*/  FMUL.FTZ R146, R186, R67 ;  /* 0x00000043ba927220 */ /* 0x000fe20000410000 */
[----:B------:R-:W-:Y:S02]  /*1e20*/  IMAD.U32 R230, R230, 0x10000, RZ ;  /* 0x00010000e6e67824 */ /* 0x000fe400078e00ff */
[----:B------:R-:W-:Y:S01]  /*1e30*/  FMUL.FTZ R210, R82, R213 ;  /* 0x000000d552d27220 */ /* 0x000fe20000410000 */
[----:B------:R-:W-:Y:S01]  /*1e40*/  FADD.FTZ R67, R145, R60 ;  /* 0x0000003c91437221 */ /* 0x000fe20000010000 */
[----:B------:R-:W-:Y:S01]  /*1e50*/  FMUL.FTZ R207, R186, R207 ;  /* 0x000000cfbacf7220 */ /* 0x000fe20000410000 */
[----:B------:R-:W-:Y:S01]  /*1e60*/  FFMA.FTZ R60, R154, R145, R69 ;  /* 0x000000919a3c7223 */ /* 0x000fe20000010045 */
[----:B------:R-:W-:Y:S01]  /*1e70*/  FADD.FTZ R105, R152, R105 ;  /* 0x0000006998697221 */ /* 0x000fe20000010000 */
[----:B------:R-:W-:Y:S01]  /*1e80*/  FFMA.FTZ R173, R200, R152, R173 ;  /* 0x00000098c8ad7223 */ /* 0x000fe200000100ad */
[----:B------:R-:W-:Y:S01]  /*1e90*/  FADD.FTZ R65, -R141, R230 ;  /* 0x000000e68d417221 */ /* 0x000fe20000010100 */
[----:B------:R-:W-:-:S02]  /*1ea0*/  IMAD.U32 R140, R140, 0x10000, RZ ;  /* 0x000100008c8c7824 */ /* 0x000fc400078e00ff */
        /* <DEDUP_REMOVED lines=8> */
[----:B------:R-:W-:Y:S02]  /*1f30*/  IMAD.U32 R138, R138, 0x10000, RZ ;  /* 0x000100008a8a7824 */ /* 0x000fe400078e00ff */
[----:B------:R-:W-:Y:S01]  /*1f40*/  FMUL.FTZ R151, R83, R140 ;  /* 0x0000008c53977220 */ /* 0x000fe20000410000 */
[----:B------:R-:W-:Y:S01]  /*1f50*/  FMUL.FTZ R142, R186, R65 ;  /* 0x00000041ba8e7220 */ /* 0x000fe20000410000 */
[----:B------:R-:W-:Y:S01]  /*1f60*/  FADD.FTZ R62, R152, R67 ;  /* 0x00000043983e7221 */ /* 0x000fe20000010000 */
[----:B------:R-:W-:Y:S01]  /*1f70*/  FADD.FTZ R149, -R141, R220 ;  /* 0x000000dc8d957221 */ /* 0x000fe20000010100 */
[----:B------:R-:W-:Y:S01]  /*1f80*/  FFMA.FTZ R65, R155, R152, R60 ;  /* 0x000000989b417223 */ /* 0x000fe2000001003c */
[----:B------:R-:W-:Y:S01]  /*1f90*/  SHF.L.U32 R215, R128, 0x10, RZ ;  /* 0x0000001080d77819 */ /* 0x000fe200000006ff */
[----:B------:R-:W-:-:S02]  /*1fa0*/  IMAD.U32 R144, R130, 0x10000, RZ ;  /* 0x0001000082907824 */ /* 0x000fc400078e00ff */
[----:B------:R-:W-:Y:S01]  /*1fb0*/  FMUL.FTZ R130, R13, R138 ;  /* 0x0000008a0d827220 */ /* 0x000fe20000410000 */
[----:B------:R-:W-:Y:S01]  /*1fc0*/  FADD.FTZ R67, R151, R62 ;  /* 0x0000003e97437221 */ /* 0x000fe20000010000 */
[----:B------:R-:W-:Y:S01]  /*1fd0*/  FMUL.FTZ R149, R186, R149 ;  /* 0x00000095ba957220 */ /* 0x000fe20000410000 */
[----:B------:R-:W-:Y:S01]  /*1fe0*/  FFMA.FTZ R60, R156, R151, R65 ;  /* 0x000000979c3c7223 */ /* 0x000fe20000010041 */
[----:B------:R-:W-:Y:S01]  /*1ff0*/  FADD.FTZ R177, R148, R177 ;  /* 0x000000b194b17221 */ /* 0x000fe20000010000 */
[----:B------:R-:W-:Y:S01]  /*2000*/  FFMA.FTZ R178, R195, R148, R178 ;  /* 0x00000094c3b27223 */ /* 0x000fe200000100b2 */
[----:B------:R-:W-:Y:S02]  /*2010*/  IMAD.U32 R129, R129, 0x10000, RZ ;  /* 0x0001000081817824 */ /* 0x000fe400078e00ff */
[----:B------:R-:W-:Y:S01]  /*2020*/  FMUL.FTZ R148, R84, R215 ;  /* 0x000000d754947220 */ /* 0x000fe20000410000 */
[----:B------:R-:W-:Y:S01]  /*2030*/  FADD.FTZ R67, R130, R67 ;  /* 0x0000004382437221 */ /* 0x000fe20000010000 */
[----:B------:R-:W-:Y:S01]  /*2040*/  FADD.FTZ R147, -R141, R224 ;  /* 0x000000e08d937221 */ /* 0x000fe20000010100 */
[C---:B------:R-:W-:Y:S01]  /*2050*/  FFMA.FTZ R65, R149.reuse, R130, R60 ;  /* 0x0000008295417223 */ /* 0x040fe2000001003c */
[----:B------:R-:W-:Y:S01]  /*2060*/  FADD.FTZ R48, R138, R48 ;  /* 0x000000308a307221 */ /* 0x000fe20000010000 */
[----:B------:R-:W-:Y:S01]  /*2070*/  FFMA.FTZ R26, R149, R138, R26 ;  /* 0x0000008a951a7223 */ /* 0x000fe2000001001a */
[----:B------:R-:W-:Y:S01]  /*2080*/  FMUL.FTZ R138, R14, R129 ;  /* 0x000000810e8a7220 */ /* 0x000fe20000410000 */
[----:B------:R-:W-:Y:S01]  /*2090*/  FADD.FTZ R67, R148, R67 ;  /* 0x0000004394437221 */ /* 0x000fe20000010000 */
[----:B------:R-:W-:Y:S01]  /*20a0*/  FMUL.FTZ R147, R186, R147 ;  /* 0x00000093ba937220 */ /* 0x000fe20000410000 */
[----:B------:R-:W-:Y:S01]  /*20b0*/  FFMA.FTZ R60, R150, R148, R65 ;  /* 0x00000094963c7223 */ /* 0x000fe20000010041 */
[----:B------:R-:W-:Y:S01]  /*20c0*/  SHF.L.U32 R75, R75, 0x10, RZ ;  /* 0x000000104b4b7819 */ /* 0x000fe200000006ff */
[----:B------:R-:W-:Y:S01]  /*20d0*/  FADD.FTZ R33, R144, R33 ;  /* 0x0000002190217221 */ /* 0x000fe20000010000 */
[-C--:B------:R-:W-:Y:S01]  /*20e0*/  FFMA.FTZ R21, R146, R144.reuse, R21 ;  /* 0x0000009092157223 */ /* 0x080fe20000010015 */
[----:B------:R-:W-:Y:S01]  /*20f0*/  SHF.R.U32.HI R64, RZ, 0x10, R135 ;  /* 0x00000010ff407819 */ /* 0x000fe20000011687 */
[----:B------:R-:W-:Y:S01]  /*2100*/  FMUL.FTZ R144, R85, R144 ;  /* 0x0000009055907220 */ /* 0x000fe20000410000 */
[----:B------:R-:W-:Y:S01]  /*2110*/  FADD.FTZ R67, R138, R67 ;  /* 0x000000438a437221 */ /* 0x000fe20000010000 */
[----:B------:R-:W-:Y:S01]  /*2120*/  FADD.FTZ R135, -R141, R228 ;  /* 0x000000e48d877221 */ /* 0x000fe20000010100 */
[----:B------:R-:W-:Y:S01]  /*2130*/  FFMA.FTZ R65, R147, R138, R60 ;  /* 0x0000008a93417223 */ /* 0x000fe2000001003c */
[----:B------:R-:W-:Y:S01]  /*2140*/  FADD.FTZ R63, -R141, R236 ;  /* 0x000000ec8d3f7221 */ /* 0x000fe20000010100 */
[----:B------:R-:W-:-:S02]  /*2150*/  IMAD.U32 R73, R73, 0x10000, RZ ;  /* 0x0001000049497824 */ /* 0x000fc400078e00ff */
[----:B------:R-:W-:Y:S01]  /*2160*/  FMUL.FTZ R133, R15, R75 ;  /* 0x0000004b0f857220 */ /* 0x000fe20000410000 */
[----:B------:R-:W-:Y:S01]  /*2170*/  FADD.FTZ R60, R144, R67 ;  /* 0x00000043903c7221 */ /* 0x000fe20000010000 */
[----:B------:R-:W-:Y:S01]  /*2180*/  FMUL.FTZ R135, R186, R135 ;  /* 0x00000087ba877220 */ /* 0x000fe20000410000 */
[----:B------:R-:W-:Y:S01]  /*2190*/  FFMA.FTZ R62, R146, R144, R65 ;  /* 0x00000090923e7223 */ /* 0x000fe20000010041 */
[----:B------:R-:W-:Y:S02]  /*21a0*/  IMAD.U32 R238, R238, 0x10000, RZ ;  /* 0x00010000eeee7824 */ /* 0x000fe400078e00ff */
[----:B------:R-:W-:Y:S01]  /*21b0*/  FADD.FTZ R56, R143, R56 ;  /* 0x000000388f387221 */ /* 0x000fe20000010000 */
[----:B------:R-:W-:Y:S02]  /*21c0*/  IMAD.U32 R70, R70, 0x10000, RZ ;  /* 0x0001000046467824 */ /* 0x000fe400078e00ff */
[----:B------:R-:W-:Y:S01]  /*21d0*/  FFMA.FTZ R53, R208, R143, R53 ;  /* 0x0000008fd0357223 */ /* 0x000fe20000010035 */
[----:B------:R-:W-:Y:S01]  /*21e0*/  FMUL.FTZ R128, R186, R63 ;  /* 0x0000003fba807220 */ /* 0x000fe20000410000 */
[----:B------:R-:W-:Y:S01]  /*21f0*/  SHF.R.U32.HI R242, RZ, 0x10, R137 ;  /* 0x00000010fff27819 */ /* 0x000fe20000011689 */
[----:B------:R-:W-:-:S02]  /*2200*/  IMAD.U32 R68, R68, 0x10000, RZ ;  /* 0x0001000044447824 */ /* 0x000fc400078e00ff */
[----:B------:R-:W-:Y:S01]  /*2210*/  FMUL.FTZ R143, R86, R73 ;  /* 0x00000049568f7220 */ /* 0x000fe20000410000 */
[----:B------:R-:W-:Y:S01]  /*2220*/  FADD.FTZ R60, R133, R60 ;  /* 0x0000003c853c7221 */ /* 0x000fe20000010000 */
[----:B------:R-:W-:Y:S02]  /*2230*/  IMAD.U32 R234, R234, 0x10000, RZ ;  /* 0x00010000eaea7824 */ /* 0x000fe400078e00ff */
[----:B------:R-:W-:Y:S01]  /*2240*/  FADD.FTZ R137, -R141, R232 ;  /* 0x000000e88d897221 */ /* 0x000fe20000010100 */
[----:B------:R-:W-:Y:S01]  /*2250*/  FFMA.FTZ R63, R135, R133, R62 ;  /* 0x00000085873f7223 */ /* 0x000fe2000001003e */
[----:B------:R-:W-:Y:S01]  /*2260*/  FADD.FTZ R203, -R141, R238 ;  /* 0x000000ee8dcb7221 */ /* 0x000fe20000010100 */
[----:B------:R-:W-:Y:S01]  /*2270*/  SHF.L.U32 R72, R72, 0x10, RZ ;  /* 0x0000001048487819 */ /* 0x000fe200000006ff */
[----:B------:R-:W-:Y:S01]  /*2280*/  FFMA.FTZ R62, R128, R70, R55 ;  /* 0x00000046803e7223 */ /* 0x000fe20000010037 */
[----:B------:R-:W-:Y:S01]  /*2290*/  FMUL.FTZ R132, R16, R68 ;  /* 0x0000004410847220 */ /* 0x000fe20000410000 */
[----:B------:R-:W-:Y:S01]  /*22a0*/  FADD.FTZ R65, R70, R30 ;  /* 0x0000001e46417221 */ /* 0x000fe20000010000 */
[----:B------:R-:W-:Y:S01]  /*22b0*/  FADD.FTZ R55, R143, R60 ;  /* 0x0000003c8f377221 */ /* 0x000fe20000010000 */
[----:B------:R-:W-:Y:S01]  /*22c0*/  FADD.FTZ R139, -R141, R234 ;  /* 0x000000ea8d8b7221 */ /* 0x000fe20000010100 */
[----:B------:R-:W-:Y:S01]  /*22d0*/  FMUL.FTZ R137, R186, R137 ;  /* 0x00000089ba897220 */ /* 0x000fe20000410000 */
[----:B------:R-:W-:Y:S01]  /*22e0*/  FFMA.FTZ R30, R142, R143, R63 ;  /* 0x0000008f8e1e7223 */ /* 0x000fe2000001003f */
[----:B------:R-:W-:Y:S01]  /*22f0*/  FMUL.FTZ R203, R186, R203 ;  /* 0x000000cbbacb7220 */ /* 0x000fe20000410000 */
[----:B------:R-:W-:Y:S01]  /*2300*/  FMUL.FTZ R134, R87, R72 ;  /* 0x0000004857867220 */ /* 0x000fe20000410000 */
[----:B------:R-:W-:Y:S01]  /*2310*/  FADD.FTZ R55, R132, R55 ;  /* 0x0000003784377221 */ /* 0x000fe20000010000 */
[----:B------:R-:W-:Y:S01]  /*2320*/  FMUL.FTZ R139, R186, R139 ;  /* 0x0000008bba8b7220 */ /* 0x000fe20000410000 */
[----:B------:R-:W-:Y:S01]  /*2330*/  FFMA.FTZ R30, R137, R132, R30 ;  /* 0x00000084891e7223 */ /* 0x000fe2000001001e */
[----:B------:R-:W-:Y:S01]  /*2340*/  FFMA.FTZ R60, R203, R131, R50 ;  /* 0x00000083cb3c7223 */ /* 0x000fe20000010032 */
[----:B------:R-:W-:Y:S01]  /*2350*/  FADD.FTZ R61, -R141, R240 ;  /* 0x000000f08d3d7221 */ /* 0x000fe20000010100 */
[----:B------:R-:W-:Y:S01]  /*2360*/  FADD.FTZ R34, R129, R34 ;  /* 0x0000002281227221 */ /* 0x000fe20000010000 */
[----:B------:R-:W-:Y:S01]  /*2370*/  FFMA.FTZ R24, R147, R129, R24 ;  /* 0x0000008193187223 */ /* 0x000fe20000010018 */
[----:B------:R-:W-:Y:S01]  /*2380*/  FADD.FTZ R50, R134, R55 ;  /* 0x0000003786327221 */ /* 0x000fe20000010000 */
[----:B------:R-:W-:Y:S01]  /*2390*/  FMUL.FTZ R129, R17, R70 ;  /* 0x0000004611817220 */ /* 0x000fe20000410000 */
[----:B------:R-:W-:Y:S01]  /*23a0*/  FFMA.FTZ R55, R139, R134, R30 ;  /* 0x000000868b377223 */ /* 0x000fe2000001001e */
[----:B------:R-:W-:Y:S01]  /*23b0*/  FADD.FTZ R172, R131, R172 ;  /* 0x000000ac83ac7221 */ /* 0x000fe20000010000 */
[----:B------:R-:W-:Y:S01]  /*23c0*/  FMUL.FTZ R136, R186, R61 ;  /* 0x0000003dba887220 */ /* 0x000fe20000410000 */
[----:B------:R-:W-:-:S02]  /*23d0*/  IMAD.U32 R242, R242, 0x10000, RZ ;  /* 0x00010000f2f27824 */ /* 0x000fc400078e00ff */
[----:B------:R-:W-:Y:S01]  /*23e0*/  FMUL.FTZ R131, R88, R131 ;  /* 0x0000008358837220 */ /* 0x000fe20000410000 */
[----:B------:R-:W-:Y:S01]  /*23f0*/  FADD.FTZ R50, R129, R50 ;  /* 0x0000003281327221 */ /* 0x000fe20000010000 */
[----:B------:R-:W-:Y:S01]  /*2400*/  FFMA.FTZ R30, R128, R129, R55 ;  /* 0x00000081801e7223 */ /* 0x000fe20000010037 */
[----:B------:R-:W-:Y:S01]  /*2410*/  FADD.FTZ R61, R205, R52 ;  /* 0x00000034cd3d7221 */ /* 0x000fe20000010000 */
[-C--:B------:R-:W-:Y:S01]  /*2420*/  FFMA.FTZ R52, R136, R205.reuse, R47 ;  /* 0x000000cd88347223 */ /* 0x080fe2000001002f */
[----:B------:R-:W-:Y:S01]  /*2430*/  FADD.FTZ R141, -R141, R242 ;  /* 0x000000f28d8d7221 */ /* 0x000fe20000010100 */
[----:B------:R-:W-:Y:S02]  /*2440*/  IMAD.U32 R64, R64, 0x10000, RZ ;  /* 0x0001000040407824 */ /* 0x000fe400078e00ff */
[----:B------:R-:W-:Y:S01]  /*2450*/  FMUL.FTZ R205, R18, R205 ;  /* 0x000000cd12cd7220 */ /* 0x000fe20000410000 */
[----:B------:R-:W-:Y:S01]  /*2460*/  FADD.FTZ R50, R50, R131 ;  /* 0x0000008332327221 */ /* 0x000fe20000010000 */
[----:B------:R-:W-:Y:S01]  /*2470*/  FFMA.FTZ R47, R203, R131, R30 ;  /* 0x00000083cb2f7223 */ /* 0x000fe2000001001e */
[----:B------:R-:W-:-:S02]  /*2480*/  VIADD R54, R54, UR10 ;  /* 0x0000000a36367c36 */ /* 0x000fc40008000000 */
[----:B------:R-:W-:Y:S01]  /*2490*/  FADD.FTZ R104, R140, R104 ;  /* 0x000000688c687221 */ /* 0x000fe20000010000 */
[----:B------:R-:W-:Y:S01]  /*24a0*/  FFMA.FTZ R25, R156, R140, R25 ;  /* 0x0000008c9c197223 */ /* 0x000fe20000010019 */
[----:B------:R-:W-:Y:S01]  /*24b0*/  UMOV UR4, 0xffffffff ;  /* 0xffffffff00047882 */ /* 0x000fe20000000000 */
[----:B------:R-:W-:Y:S01]  /*24c0*/  FMUL.FTZ R140, R89, R64 ;  /* 0x00000040598c7220 */ /* 0x000fe20000410000 */
[----:B------:R-:W-:Y:S01]  /*24d0*/  FMUL.FTZ R141, R186, R141 ;  /* 0x0000008dba8d7220 */ /* 0x000fe20000410000 */
[----:B------:R-:W-:Y:S01]  /*24e0*/  FADD.FTZ R55, R50, R205 ;  /* 0x000000cd32377221 */ /* 0x000fe20000010000 */
[----:B------:R-:W-:Y:S01]  /*24f0*/  FFMA.FTZ R47, R136, R205, R47 ;  /* 0x000000cd882f7223 */ /* 0x000fe2000001002f */
[----:B------:R-:W-:Y:S01]  /*2500*/  LOP3.LUT P2, RZ, R2, 0x1f, RZ, 0xc0, !PT ;  /* 0x0000001f02ff7812 */ /* 0x000fe2000784c0ff */
[----:B------:R-:W-:Y:S01]  /*2510*/  FADD.FTZ R42, R213, R42 ;  /* 0x0000002ad52a7221 */ /* 0x000fe20000010000 */
[----:B------:R-:W-:Y:S01]  /*2520*/  ISETP.GE.AND P4, PT, R54, UR11, PT ;  /* 0x0000000b36007c0c */ /* 0x000fe2000bf86270 */
        /* <DEDUP_REMOVED lines=25> */
[----:B------:R-:W-:Y:S01]  /*26c0*/  MOV R30, R65 ;  /* 0x00000041001e7202 */ /* 0x000fe20000000f00 */
[----:B-1----:R-:W-:-:S03]  /*26d0*/  FADD.FTZ R67, R50, R67 ;  /* 0x0000004332437221 */ /* 0x002fc60000010000 */
[----:B------:R-:W0:Y:S01]  /*26e0*/  SHFL.DOWN PT, R64, R63, 0x4, 0x1f ;  /* 0x08801f003f407f89 */ /* 0x000e2200000e0000 */
[----:B------:R-:W-:-:S03]  /*26f0*/  IMAD.MOV.U32 R50, RZ, RZ, R60 ;  /* 0x000000ffff327224 */ /* 0x000fc600078e003c */
[----:B------:R-:W1:Y:S01]  /*2700*/  SHFL.DOWN PT, R66, R67, 0x4, 0x1f ;  /* 0x08801f0043427f89 */ /* 0x000e6200000e0000 */
[----:B0-----:R-:W-:Y:S01]  /*2710*/  FADD.FTZ R64, R63, R64 ;  /* 0x000000403f407221 */ /* 0x001fe20000010000 */
[----:B-1----:R-:W-:-:S04]  /*2720*/  FADD.FTZ R66, R67, R66 ;  /* 0x0000004243427221 */ /* 0x002fc80000010000 */
[----:B------:R-:W0:Y:S04]  /*2730*/  SHFL.DOWN PT, R47, R64, 0x2, 0x1f ;  /* 0x08401f00402f7f89 */ /* 0x000e2800000e0000 */
[----:B------:R-:W1:Y:S01]  /*2740*/  SHFL.DOWN PT, R55, R66, 0x2, 0x1f ;  /* 0x08401f0042377f89 */ /* 0x000e6200000e0000 */
[----:B0-----:R-:W-:Y:S01]  /*2750*/  FADD.FTZ R68, R64, R47 ;  /* 0x0000002f40447221 */ /* 0x001fe20000010000 */
[----:B------:R-:W-:Y:S01]  /*2760*/  IMAD.MOV.U32 R47, RZ, RZ, R52 ;  /* 0x000000ffff2f7224 */ /* 0x000fe200078e0034 */
[----:B------:R-:W-:Y:S01]  /*2770*/  MOV R52, R61 ;  /* 0x0000003d00347202 */ /* 0x000fe20000000f00 */
[----:B-1----:R-:W-:Y:S02]  /*2780*/  FADD.FTZ R69, R66, R55 ;  /* 0x0000003742457221 */ /* 0x002fe40000010000 */
[----:B------:R0:W1:Y:S01]  /*2790*/  SHFL.DOWN PT, R71, R68, 0x1, 0x1f ;  /* 0x08201f0044477f89 */ /* 0x00006200000e0000 */
[----:B------:R-:W-:-:S03]  /*27a0*/  IMAD.MOV.U32 R55, RZ, RZ, R62 ;  /* 0x000000ffff377224 */ /* 0x000fc600078e003e */
[----:B------:R0:W2:Y:S04]  /*27b0*/  SHFL.DOWN PT, R70, R69, 0x1, 0x1f ;  /* 0x08201f0045467f89 */ /* 0x0000a800000e0000 */
.L_x_488:
[----:B------:R-:W-:Y:S01]  /*27c0*/  LOP3.LUT P3, RZ, R185, 0xff, RZ, 0xc0, !PT ;  /* 0x000000ffb9ff7812 */ /* 0x000fe2000786c0ff */
[----:B-1----:R-:W-:Y:S01]  /*27d0*/  FADD.FTZ R60, R68, R71 ;  /* 0x00000047443c7221 */ /* 0x002fe20000010000 */
[----:B--2---:R-:W-:Y:S01]  /*27e0*/  FADD.FTZ R61, R69, R70 ;  /* 0x00000046453d7221 */ /* 0x004fe20000010000 */
[----:B------:R-:W-:Y:S10]  /*27f0*/  @P2 BRA `(.L_x_462) ;  /* 0x0000000000242947 */ /* 0x000ff40003800000 */
[----:B------:R-:W1:Y:S01]  /*2800*/  S2UR UR5, SR_CgaCtaId ;  /* 0x00000000000579c3 */ /* 0x000e620000008800 */
[----:B------:R-:W-:Y:S01]  /*2810*/  SHF.R.U32.HI R62, RZ, 0x5, R2 ;  /* 0x00000005ff3e7819 */ /* 0x000fe20000011602 */
[----:B------:R-:W-:-:S03]  /*2820*/  UMOV UR4, 0x400 ;  /* 0x0000040000047882 */ /* 0x000fc60000000000 */
[----:B------:R-:W-:-:S05]  /*2830*/  LOP3.LUT R63, R62, 0x7fffff8, RZ, 0xc0, !PT ;  /* 0x07fffff83e3f7812 */ /* 0x000fca00078ec0ff */
[----:B------:R-:W-:-:S05]  /*2840*/  @!P3 VIADD R63, R63, 0x8 ;  /* 0x000000083f3fb836 */ /* 0x000fca0000000000 */
[----:B------:R-:W-:Y:S01]  /*2850*/  LOP3.LUT R62, R63, 0x7, R62, 0xf8, !PT ;  /* 0x000000073f3e7812 */ /* 0x000fe200078ef83e */
[----:B-1----:R-:W-:-:S06]  /*2860*/  ULEA UR4, UR5, UR4, 0x18 ;  /* 0x0000000405047291 */ /* 0x002fcc000f8ec03f */
[----:B------:R-:W-:-:S05]  /*2870*/  LEA R62, R62, UR4, 0x3 ;  /* 0x000000043e3e7c11 */ /* 0x000fca000f8e18ff */
[----:B------:R1:W-:Y:S02]  /*2880*/  STS.64 [R62+0x7000], R60 ;  /* 0x0070003c3e007388 */ /* 0x0003e40000000a00 */
.L_x_462:
[----:B------:R-:W-:Y:S05]  /*2890*/  WARPSYNC.ALL ;  /* 0x0000000000007948 */ /* 0x000fea0003800000 */
[----:B------:R-:W2:Y:S08]  /*28a0*/  S2UR UR5, SR_CgaCtaId ;  /* 0x00000000000579c3 */ /* 0x000eb00000008800 */
[----:B------:R-:W-:Y:S01]  /*28b0*/  BAR.SYNC.DEFER_BLOCKING 0x0 ;  /* 0x0000000000007b1d */ /* 0x000fe20000010000 */
[----:B-1----:R-:W-:-:S02]  /*28c0*/  SHF.R.U32.HI R60, RZ, 0x5, R2 ;  /* 0x00000005ff3c7819 */ /* 0x002fc40000011602 */
[----:B-----5:R-:W-:Y:S02]  /*28d0*/  LOP3.LUT P6, RZ, R188, 0xff00, RZ, 0xc0, !PT ;  /* 0x0000ff00bcff7812 */ /* 0x020fe400078cc0ff */
[----:B------:R-:W-:Y:S01]  /*28e0*/  LOP3.LUT R60, R60, 0x7fffff8, RZ, 0xc0, !PT ;  /* 0x07fffff83c3c7812 */ /* 0x000fe200078ec0ff */
[----:B------:R-:W-:Y:S01]  /*28f0*/  UMOV UR4, 0x400 ;  /* 0x0000040000047882 */ /* 0x000fe20000000000 */
[----:B------:R-:W-:Y:S02]  /*2900*/  LOP3.LUT P2, RZ, R188, 0xff, RZ, 0xc0, !PT ;  /* 0x000000ffbcff7812 */ /* 0x000fe4000784c0ff */
[----:B------:R-:W-:Y:S01]  /*2910*/  @P1 SHF.R.U64 R221, R120, 0x10, R121 ;  /* 0x0000001078dd1819 */ /* 0x000fe20000001279 */
[----:B------:R-:W-:-:S03]  /*2920*/  @!P3 VIADD R60, R60, 0x8 ;  /* 0x000000083c3cb836 */ /* 0x000fc60000000000 */
[----:B------:R-:W-:Y:S01]  /*2930*/  @P1 SHF.L.U32 R221, R221, 0x10, RZ ;  /* 0x00000010dddd1819 */ /* 0x000fe200000006ff */
[----:B--2---:R-:W-:-:S06]  /*2940*/  ULEA UR4, UR5, UR4, 0x18 ;  /* 0x0000000405047291 */ /* 0x004fcc000f8ec03f */
[----:B------:R-:W-:-:S05]  /*2950*/  LEA R185, R60, UR4, 0x3 ;  /* 0x000000043cb97c11 */ /* 0x000fca000f8e18ff */
[----:B------:R-:W1:Y:S04]  /*2960*/  LDS.128 R60, [R185+0x7000] ;  /* 0x00700000b93c7984 */ /* 0x000e680000000c00 */
[----:B------:R-:W2:Y:S04]  /*2970*/  LDS.128 R64, [R185+0x7010] ;  /* 0x00701000b9407984 */ /* 0x000ea80000000c00 */
[----:B0-----:R-:W0:Y:S04]  /*2980*/  LDS.128 R68, [R185+0x7020] ;  /* 0x00702000b9447984 */ /* 0x001e280000000c00 */
[----:B------:R-:W3:Y:S01]  /*2990*/  LDS.128 R72, [R185+0x7030] ;  /* 0x00703000b9487984 */ /* 0x000ee20000000c00 */
[----:B-1----:R-:W-:Y:S01]  /*29a0*/  FADD.FTZ R211, RZ, R60 ;  /* 0x0000003cffd37221 */ /* 0x002fe20000010000 */
[----:B------:R-:W-:-:S03]  /*29b0*/  FADD.FTZ R60, RZ, R61 ;  /* 0x0000003dff3c7221 */ /* 0x000fc60000010000 */
[----:B------:R-:W-:Y:S01]  /*29c0*/  FADD.FTZ R211, R62, R211 ;  /* 0x000000d33ed37221 */ /* 0x000fe20000010000 */
[----:B------:R-:W-:Y:S01]  /*29d0*/  FADD.FTZ R60, R63, R60 ;  /* 0x0000003c3f3c7221 */ /* 0x000fe20000010000 */
[----:B------:R-:W-:Y:S02]  /*29e0*/  @P1 MOV R62, R122 ;  /* 0x0000007a003e1202 */ /* 0x000fe40000000f00 */
[----:B--2---:R-:W-:Y:S01]  /*29f0*/  FADD.FTZ R211, R211, R64 ;  /* 0x00000040d3d37221 */ /* 0x004fe20000010000 */
[----:B------:R-:W-:Y:S01]  /*2a00*/  FADD.FTZ R60, R60, R65 ;  /* 0x000000413c3c7221 */ /* 0x000fe20000010000 */
[----:B------:R-:W-:Y:S01]  /*2a10*/  @P1 SHF.R.U64 R65, R122, 0x10, R123 ;  /* 0x000000107a411819 */ /* 0x000fe2000000127b */
[----:B------:R-:W-:Y:S02]  /*2a20*/  @P1 IMAD.U32 R63, R62, 0x10000, RZ ;  /* 0x000100003e3f1824 */ /* 0x000fe400078e00ff */
[----:B------:R-:W-:Y:S01]  /*2a30*/  FADD.FTZ R211, R66, R211 ;  /* 0x000000d342d37221 */ /* 0x000fe20000010000 */
[----:B------:R-:W-:Y:S01]  /*2a40*/  FADD.FTZ R60, R67, R60 ;  /* 0x0000003c433c7221 */ /* 0x000fe20000010000 */
[----:B------:R-:W-:Y:S01]  /*2a50*/  @P1 SHF.R.U64 R67, R116, 0x10, R117 ;  /* 0x0000001074431819 */ /* 0x000fe20000001275 */
[----:B------:R-:W-:-:S02]  /*2a60*/  @P1 IMAD.U32 R65, R65, 0x10000, RZ ;  /* 0x0001000041411824 */ /* 0x000fc400078e00ff */
[----:B0-----:R-:W-:Y:S01]  /*2a70*/  FADD.FTZ R211, R211, R68 ;  /* 0x00000044d3d37221 */ /* 0x001fe20000010000 */
[----:B------:R-:W-:Y:S01]  /*2a80*/  FADD.FTZ R60, R60, R69 ;  /* 0x000000453c3c7221 */ /* 0x000fe20000010000 */
[----:B------:R-:W-:Y:S02]  /*2a90*/  @P1 SHF.R.U32.HI R68, RZ, 0x10, R123 ;  /* 0x00000010ff441819 */ /* 0x000fe4000001167b */
[----:B------:R-:W-:Y:S01]  /*2aa0*/  FADD.FTZ R211, R70, R211 ;  /* 0x000000d346d37221 */ /* 0x000fe20000010000 */
[----:B------:R-:W-:Y:S01]  /*2ab0*/  FADD.FTZ R60, R71, R60 ;  /* 0x0000003c473c7221 */ /* 0x000fe20000010000 */
[----:B------:R-:W-:Y:S01]  /*2ac0*/  @P1 MOV R66, R123 ;  /* 0x0000007b00421202 */ /* 0x000fe20000000f00 */
[----:B------:R-:W-:Y:S02]  /*2ad0*/  @P1 IMAD.U32 R68, R68, 0x10000, RZ ;  /* 0x0001000044441824 */ /* 0x000fe400078e00ff */
[----:B---3--:R-:W-:Y:S01]  /*2ae0*/  FADD.FTZ R211, R211, R72 ;  /* 0x00000048d3d37221 */ /* 0x008fe20000010000 */
[----:B------:R-:W-:Y:S01]  /*2af0*/  FADD.FTZ R60, R60, R73 ;  /* 0x000000493c3c7221 */ /* 0x000fe20000010000 */
[----:B------:R-:W-:-:S02]  /*2b00*/  @P1 SHF.L.U32 R67, R67, 0x10, RZ ;  /* 0x0000001043431819 */ /* 0x000fc400000006ff */
[----:B------:R-:W-:Y:S01]  /*2b10*/  FADD.FTZ R74, R74, R211 ;  /* 0x000000d34a4a7221 */ /* 0x000fe20000010000 */
[----:B------:R-:W-:-:S03]  /*2b20*/  FADD.FTZ R61, R75, R60 ;  /* 0x0000003c4b3d7221 */ /* 0x000fc60000010000 */
[----:B------:R-:W-:Y:S01]  /*2b30*/  FMUL.FTZ R74, R74, UR16 ;  /* 0x000000104a4a7c20 */ /* 0x000fe20008410000 */
[----:B------:R-:W-:-:S04]  /*2b40*/  FMUL.FTZ R61, R61, UR16 ;  /* 0x000000103d3d7c20 */ /* 0x000fc80008410000 */
[----:B------:R-:W-:Y:S02]  /*2b50*/  FSEL R60, R74, RZ, !P5 ;  /* 0x000000ff4a3c7208 */ /* 0x000fe40006800000 */
[----:B------:R-:W-:-:S03]  /*2b60*/  @P0 LOP3.LUT P5, RZ, R107, 0xff, RZ, 0xc0, !PT ;  /* 0x000000ff6bff0812 */ /* 0x000fc600078ac0ff */
[-CC-:B------:R-:W-:Y:S01]  /*2b70*/  FFMA.FTZ R163, R163, R61.reuse, R60.reuse ;  /* 0x0000003da3a37223 */ /* 0x180fe2000001003c */
[-CC-:B------:R-:W-:Y:S01]  /*2b80*/  FFMA.FTZ R64, R161, R61.reuse, R60.reuse ;  /* 0x0000003da1407223 */ /* 0x180fe2000001003c */
[-CC-:B------:R-:W-:Y:S01]  /*2b90*/  FFMA.FTZ R157, R157, R61.reuse, R60.reuse ;  /* 0x0000003d9d9d7223 */ /* 0x180fe2000001003c */
[-CC-:B------:R-:W-:Y:S01]  /*2ba0*/  FFMA.FTZ R193, R193, R61.reuse, R60.reuse ;  /* 0x0000003dc1c17223 */ /* 0x180fe2000001003c */
[----:B------:R-:W-:Y:S01]  /*2bb0*/  FADD.FTZ R163, R160, -R163 ;  /* 0x800000a3a0a37221 */ /* 0x000fe20000010000 */
[----:B------:R-:W-:Y:S01]  /*2bc0*/  FFMA.FTZ R127, R127, R61, R60 ;  /* 0x0000003d7f7f7223 */ /* 0x000fe2000001003c */
[----:B------:R-:W-:Y:S01]  /*2bd0*/  FADD.FTZ R153, R153, -R64 ;  /* 0x8000004099997221 */ /* 0x000fe20000010000 */
[----:B------:R-:W-:Y:S01]  /*2be0*/  FADD.FTZ R157, R126, -R157 ;  /* 0x8000009d7e9d7221 */ /* 0x000fe20000010000 */
[----:B------:R-:W-:Y:S01]  /*2bf0*/  FADD.FTZ R193, R202, -R193 ;  /* 0x800000c1cac17221 */ /* 0x000fe20000010000 */
[----:B------:R-:W-:Y:S01]  /*2c00*/  FMUL.FTZ R64, R186, R163 ;  /* 0x000000a3ba407220 */ /* 0x000fe20000410000 */
[----:B------:R-:W-:Y:S01]  /*2c10*/  FADD.FTZ R127, R162, -R127 ;  /* 0x8000007fa27f7221 */ /* 0x000fe20000010000 */
[C---:B------:R-:W-:Y:S01]  /*2c20*/  FMUL.FTZ R73, R186.reuse, R157 ;  /* 0x0000009dba497220 */ /* 0x040fe20000410000 */
[----:B------:R-:W-:Y:S01]  /*2c30*/  FMUL.FTZ R126, R186, R193 ;  /* 0x000000c1ba7e7220 */ /* 0x000fe20000410000 */
[----:B------:R-:W-:Y:S01]  /*2c40*/  @P1 FADD.FTZ R64, R64, R65 ;  /* 0x0000004140401221 */ /* 0x000fe20000010000 */
[----:B------:R-:W-:Y:S01]  /*2c50*/  FMUL.FTZ R62, R186, R127 ;  /* 0x0000007fba3e7220 */ /* 0x000fe20000410000 */
[----:B------:R-:W-:Y:S01]  /*2c60*/  FFMA.FTZ R195, R195, R61, R60 ;  /* 0x0000003dc3c37223 */ /* 0x000fe2000001003c */
[----:B------:R-:W-:-:S02]  /*2c70*/  @P1 IMAD.U32 R65, R66, 0x10000, RZ ;  /* 0x0001000042411824 */ /* 0x000fc400078e00ff */
[----:B------:R-:W-:Y:S01]  /*2c80*/  @P1 FADD.FTZ R73, R73, R68 ;  /* 0x0000004449491221 */ /* 0x000fe20000010000 */
[----:B------:R-:W-:Y:S01]  /*2c90*/  @P1 FADD.FTZ R126, R126, R67 ;  /* 0x000000437e7e1221 */ /* 0x000fe20000010000 */
[----:B------:R-:W-:Y:S01]  /*2ca0*/  FMUL.FTZ R66, R186, R153 ;  /* 0x00000099ba427220 */ /* 0x000fe20000410000 */
[----:B------:R-:W-:Y:S02]  /*2cb0*/  @P1 IMAD.MOV.U32 R68, RZ, RZ, R117 ;  /* 0x000000ffff441224 */ /* 0x000fe400078e0075 */
[----:B------:R-:W-:Y:S01]  /*2cc0*/  FMUL.FTZ R67, R64, UR17 ;  /* 0x0000001140437c20 */ /* 0x000fe20008410000 */
[----:B------:R-:W-:Y:S01]  /*2cd0*/  @P1 FADD.FTZ R62, R62, R63 ;  /* 0x0000003f3e3e1221 */ /* 0x000fe20000010000 */
[----:B------:R-:W-:Y:S01]  /*2ce0*/  FADD.FTZ R195, R212, -R195 ;  /* 0x800000c3d4c37221 */ /* 0x000fe20000010000 */
[-CC-:B------:R-:W-:Y:S01]  /*2cf0*/  FFMA.FTZ R200, R200, R61.reuse, R60.reuse ;  /* 0x0000003dc8c87223 */ /* 0x180fe2000001003c */
[----:B------:R-:W-:Y:S01]  /*2d00*/  @P1 FADD.FTZ R66, R66, R65 ;  /* 0x0000004142421221 */ /* 0x000fe20000010000 */
[----:B------:R-:W-:Y:S01]  /*2d10*/  FMUL.FTZ R63, R62, UR17 ;  /* 0x000000113e3f7c20 */ /* 0x000fe20008410000 */
[-CC-:B------:R-:W-:Y:S01]  /*2d20*/  FFMA.FTZ R199, R199, R61.reuse, R60.reuse ;  /* 0x0000003dc7c77223 */ /* 0x180fe2000001003c */
[----:B------:R-:W-:Y:S01]  /*2d30*/  FFMA.FTZ R201, R201, R61, R60 ;  /* 0x0000003dc9c97223 */ /* 0x000fe2000001003c */
[----:B------:R-:W-:Y:S01]  /*2d40*/  @P1 IMAD.MOV.U32 R65, RZ, RZ, R116 ;  /* 0x000000ffff411224 */ /* 0x000fe200078e0074 */
[----:B------:R-:W-:Y:S01]  /*2d50*/  @P1 SHF.L.U32 R70, R68, 0x10, RZ ;  /* 0x0000001044461819 */ /* 0x000fe200000006ff */
[----:B------:R-:W-:Y:S01]  /*2d60*/  FMUL.FTZ R127, R186, R195 ;  /* 0x000000c3ba7f7220 */ /* 0x000fe20000410000 */
[----:B------:R-:W-:Y:S01]  /*2d70*/  FSEL R74, R67, RZ, P6 ;  /* 0x000000ff434a7208 */ /* 0x000fe20003000000 */
[----:B------:R-:W-:Y:S01]  /*2d80*/  FADD.FTZ R191, R191, -R200 ;  /* 0x800000c8bfbf7221 */ /* 0x000fe20000010000 */
[----:B------:R-:W-:Y:S01]  /*2d90*/  @P0 LOP3.LUT P6, RZ, R107, 0xff00, RZ, 0xc0, !PT ;  /* 0x0000ff006bff0812 */ /* 0x000fe200078cc0ff */
[----:B------:R-:W-:Y:S01]  /*2da0*/  FADD.FTZ R71, R214, -R199 ;  /* 0x800000c7d6477221 */ /* 0x000fe20000010000 */
[----:B------:R-:W-:Y:S01]  /*2db0*/  @P1 SHF.R.U32.HI R160, RZ, 0x10, R117 ;  /* 0x00000010ffa01819 */ /* 0x000fe20000011675 */
[----:B------:R-:W-:Y:S01]  /*2dc0*/  FADD.FTZ R201, R216, -R201 ;  /* 0x800000c9d8c97221 */ /* 0x000fe20000010000 */
[----:B------:R-:W-:Y:S01]  /*2dd0*/  @P1 SHF.R.U64 R162, R112, 0x10, R113 ;  /* 0x0000001070a21819 */ /* 0x000fe20000001271 */
[----:B------:R-:W-:Y:S01]  /*2de0*/  @P1 IMAD.U32 R68, R65, 0x10000, RZ ;  /* 0x0001000041441824 */ /* 0x000fe200078e00ff */
[----:B------:R-:W-:Y:S01]  /*2df0*/  FSEL R69, R63, RZ, P2 ;  /* 0x000000ff3f457208 */ /* 0x000fe20001000000 */
[----:B------:R-:W-:Y:S01]  /*2e00*/  @P1 FADD.FTZ R127, R127, R70 ;  /* 0x000000467f7f1221 */ /* 0x000fe20000010000 */
[----:B------:R-:W-:Y:S01]  /*2e10*/  @P0 FSEL R65, R67, RZ, P6 ;  /* 0x000000ff43410208 */ /* 0x000fe20003000000 */
[----:B------:R-:W-:Y:S01]  /*2e20*/  FMUL.FTZ R195, R186, R191 ;  /* 0x000000bfbac37220 */ /* 0x000fe20000410000 */
[----:B------:R-:W-:Y:S01]  /*2e30*/  @P0 FSEL R63, R63, RZ, P5 ;  /* 0x000000ff3f3f0208 */ /* 0x000fe20002800000 */
[----:B------:R-:W-:Y:S01]  /*2e40*/  FMUL.FTZ R70, R66, UR17 ;  /* 0x0000001142467c20 */ /* 0x000fe20008410000 */
[----:B------:R-:W-:Y:S01]  /*2e50*/  FMUL.FTZ R67, R73, UR17 ;  /* 0x0000001149437c20 */ /* 0x000fe20008410000 */
[----:B------:R-:W-:Y:S01]  /*2e60*/  LOP3.LUT P2, RZ, R188, 0xff0000, RZ, 0xc0, !PT ;  /* 0x00ff0000bcff7812 */ /* 0x000fe2000784c0ff */
[----:B------:R-:W-:Y:S01]  /*2e70*/  @P1 IMAD.U32 R160, R160, 0x10000, RZ ;  /* 0x00010000a0a01824 */ /* 0x000fe200078e00ff */
[----:B------:R-:W-:Y:S01]  /*2e80*/  LOP3.LUT P5, RZ, R188, 0xff000000, RZ, 0xc0, !PT ;  /* 0xff000000bcff7812 */ /* 0x000fe200078ac0ff */
[C---:B------:R-:W-:Y:S01]  /*2e90*/  FMUL.FTZ R191, R186.reuse, R71 ;  /* 0x00000047babf7220 */ /* 0x040fe20000410000 */
[----:B------:R-:W-:Y:S01]  /*2ea0*/  @P0 LOP3.LUT P6, RZ, R107, 0xff0000, RZ, 0xc0, !PT ;  /* 0x00ff00006bff0812 */ /* 0x000fe200078cc0ff */
[----:B------:R-:W-:Y:S01]  /*2eb0*/  FMUL.FTZ R193, R186, R201 ;  /* 0x000000c9bac17220 */ /* 0x000fe20000410000 */
[----:B------:R-:W-:Y:S01]  /*2ec0*/  @P1 SHF.L.U32 R162, R162, 0x10, RZ ;  /* 0x00000010a2a21819 */ /* 0x000fe200000006ff */
[----:B------:R-:W-:Y:S01]  /*2ed0*/  @P1 FADD.FTZ R195, R195, R68 ;  /* 0x00000044c3c31221 */ /* 0x000fe20000010000 */
[----:B------:R-:W-:Y:S01]  /*2ee0*/  FSEL R75, R70, RZ, P2 ;  /* 0x000000ff464b7208 */ /* 0x000fe20001000000 */
[----:B------:R-:W-:Y:S01]  /*2ef0*/  FMUL.FTZ R199, R126, UR17 ;  /* 0x000000117ec77c20 */ /* 0x000fe20008410000 */
[----:B------:R-:W-:Y:S01]  /*2f00*/  @P0 FSEL R68, R70, RZ, P6 ;  /* 0x000000ff46440208 */ /* 0x000fe20003000000 */
[----:B------:R-:W-:Y:S01]  /*2f10*/  FMUL.FTZ R200, R127, UR17 ;  /* 0x000000117fc87c20 */ /* 0x000fe20008410000 */
[----:B------:R-:W-:Y:S01]  /*2f20*/  FSEL R72, R67, RZ, P5 ;  /* 0x000000ff43487208 */ /* 0x000fe20002800000 */
[----:B------:R-:W-:Y:S01]  /*2f30*/  @P1 FADD.FTZ R191, R191, R160 ;  /* 0x000000a0bfbf1221 */ /* 0x000fe20000010000 */
[----:B------:R-:W-:Y:S01]  /*2f40*/  @P0 LOP3.LUT P2, RZ, R107, 0xff000000, RZ, 0xc0, !PT ;  /* 0xff0000006bff0812 */ /* 0x000fe2000784c0ff */
[----:B------:R-:W-:Y:S01]  /*2f50*/  @P1 FADD.FTZ R193, R193, R162 ;  /* 0x000000a2c1c11221 */ /* 0x000fe20000010000 */
[----:B------:R-:W-:Y:S01]  /*2f60*/  LOP3.LUT P6, RZ, R190, 0xff00, RZ, 0xc0, !PT ;  /* 0x0000ff00beff7812 */ /* 0x000fe200078cc0ff */
[-CC-:B------:R-:W-:Y:S01]  /*2f70*/  FFMA.FTZ R153, R208, R61.reuse, R60.reuse ;  /* 0x0000003dd0997223 */ /* 0x180fe2000001003c */
[----:B------:R-:W-:Y:S01]  /*2f80*/  LOP3.LUT P5, RZ, R190, 0xff0000, RZ, 0xc0, !PT ;  /* 0x00ff0000beff7812 */ /* 0x000fe200078ac0ff */
[----:B------:R-:W-:Y:S01]  /*2f90*/  FMUL.FTZ R201, R195, UR17 ;  /* 0x00000011c3c97c20 */ /* 0x000fe20008410000 */
[----:B------:R-:W-:Y:S01]  /*2fa0*/  @P0 FSEL R67, R67, RZ, P2 ;  /* 0x000000ff43430208 */ /* 0x000fe20001000000 */
[----:B------:R-:W-:Y:S01]  /*2fb0*/  FMUL.FTZ R202, R191, UR17 ;  /* 0x00000011bfca7c20 */ /* 0x000fe20008410000 */
[----:B------:R-:W-:Y:S01]  /*2fc0*/  FSEL R70, R199, RZ, P6 ;  /* 0x000000ffc7467208 */ /* 0x000fe20003000000 */
[----:B------:R-:W-:Y:S01]  /*2fd0*/  FMUL.FTZ R163, R193, UR17 ;  /* 0x00000011c1a37c20 */ /* 0x000fe20008410000 */
[----:B------:R-:W-:Y:S01]  /*2fe0*/  FSEL R71, R200, RZ, P5 ;  /* 0x000000ffc8477208 */ /* 0x000fe20002800000 */
[----:B------:R-:W-:Y:S01]  /*2ff0*/  FADD.FTZ R153, R204, -R153 ;  /* 0x80000099cc997221 */ /* 0x000fe20000010000 */
[----:B------:R-:W-:Y:S01]  /*3000*/  LOP3.LUT P2, RZ, R190, 0xff, RZ, 0xc0, !PT ;  /* 0x000000ffbeff7812 */ /* 0x000fe2000784c0ff */
[-CC-:B------:R-:W-:Y:S01]  /*3010*/  FFMA.FTZ R206, R206, R61.reuse, R60.reuse ;  /* 0x0000003dcece7223 */ /* 0x180fe2000001003c */
[----:B------:R-:W-:Y:S01]  /*3020*/  LOP3.LUT P6, RZ, R190, 0xff000000, RZ, 0xc0, !PT ;  /* 0xff000000beff7812 */ /* 0x000fe200078cc0ff */
[----:B------:R-:W-:Y:S01]  /*3030*/  FFMA.FTZ R160, R209, R61, R60 ;  /* 0x0000003dd1a07223 */ /* 0x000fe2000001003c */
[----:B------:R-:W-:Y:S01]  /*3040*/  LOP3.LUT P5, RZ, R192, 0xff00, RZ, 0xc0, !PT ;  /* 0x0000ff00c0ff7812 */ /* 0x000fe200078ac0ff */
[----:B------:R-:W-:Y:S01]  /*3050*/  FADD.FTZ R185, R187, -R206 ;  /* 0x800000cebbb97221 */ /* 0x000fe20000010000 */
[----:B------:R-:W-:Y:S01]  /*3060*/  FSEL R157, R201, RZ, P2 ;  /* 0x000000ffc99d7208 */ /* 0x000fe20001000000 */
[----:B------:R-:W-:Y:S01]  /*3070*/  FADD.FTZ R187, R189, -R160 ;  /* 0x800000a0bdbb7221 */ /* 0x000fe20000010000 */
[----:B------:R-:W-:Y:S01]  /*3080*/  FSEL R211, R202, RZ, P6 ;  /* 0x000000ffcad37208 */ /* 0x000fe20003000000 */
[----:B------:R-:W-:Y:S01]  /*3090*/  @P1 IMAD.MOV.U32 R161, RZ, RZ, R113 ;  /* 0x000000ffffa11224 */ /* 0x000fe200078e0071 */
[----:B------:R-:W-:Y:S01]  /*30a0*/  FSEL R208, R163, RZ, P5 ;  /* 0x000000ffa3d07208 */ /* 0x000fe20002800000 */
[----:B------:R-:W-:Y:S01]  /*30b0*/  FMUL.FTZ R187, R186, R187 ;  /* 0x000000bbbabb7220 */ /* 0x000fe20000410000 */
[C---:B------:R-:W-:Y:S01]  /*30c0*/  LOP3.LUT P2, RZ, R192.reuse, 0xff0000, RZ, 0xc0, !PT ;  /* 0x00ff0000c0ff7812 */ /* 0x040fe2000784c0ff */
[----:B------:R-:W-:Y:S01]  /*30d0*/  @P1 IMAD.U32 R161, R161, 0x10000, RZ ;  /* 0x00010000a1a11824 */ /* 0x000fe200078e00ff */
[C---:B------:R-:W-:Y:S01]  /*30e0*/  LOP3.LUT P6, RZ, R192.reuse, 0xff, RZ, 0xc0, !PT ;  /* 0x000000ffc0ff7812 */ /* 0x040fe200078cc0ff */
[--C-:B------:R-:W-:Y:S01]  /*30f0*/  FFMA.FTZ R207, R207, R61, R60.reuse ;  /* 0x0000003dcfcf7223 */ /* 0x100fe2000001003c */
[----:B------:R-:W-:Y:S01]  /*3100*/  LOP3.LUT P5, RZ, R192, 0xff000000, RZ, 0xc0, !PT ;  /* 0xff000000c0ff7812 */ /* 0x000fe200078ac0ff */
[----:B------:R-:W-:Y:S01]  /*3110*/  FMUL.FTZ R192, R186, R153 ;  /* 0x00000099bac07220 */ /* 0x000fe20000410000 */
[----:B------:R-:W-:Y:S01]  /*3120*/  @P1 MOV R153, R112 ;  /* 0x0000007000991202 */ /* 0x000fe20000000f00 */
[-CC-:B------:R-:W-:Y:S01]  /*3130*/  FFMA.FTZ R154, R154, R61.reuse, R60.reuse ;  /* 0x0000003d9a9a7223 */ /* 0x180fe2000001003c */
[----:B------:R-:W-:Y:S01]  /*3140*/  FFMA.FTZ R147, R147, R61, R60 ;  /* 0x0000003d93937223 */ /* 0x000fe2000001003c */
[----:B------:R-:W-:Y:S01]  /*3150*/  @P1 FADD.FTZ R192, R192, R161 ;  /* 0x000000a1c0c01221 */ /* 0x000fe20000010000 */
[----:B------:R-:W-:Y:S01]  /*3160*/  @P1 SHF.R.U64 R161, R110, 0x10, R111 ;  /* 0x000000106ea11819 */ /* 0x000fe2000000126f */
[----:B------:R-:W-:-:S02]  /*3170*/  @P1 IMAD.U32 R160, R153, 0x10000, RZ ;  /* 0x0001000099a01824 */ /* 0x000fc400078e00ff */
[-C--:B------:R-:W-:Y:S01]  /*3180*/  FFMA.FTZ R215, R150, R61.reuse, R60 ;  /* 0x0000003d96d77223 */ /* 0x080fe2000001003c */
[----:B------:R-:W-:Y:S01]  /*3190*/  FADD.FTZ R207, R210, -R207 ;  /* 0x800000cfd2cf7221 */ /* 0x000fe20000010000 */
[----:B------:R-:W-:Y:S01]  /*31a0*/  FADD.FTZ R145, R145, -R154 ;  /* 0x8000009a91917221 */ /* 0x000fe20000010000 */
[----:B------:R-:W-:Y:S01]  /*31b0*/  @P1 FADD.FTZ R187, R187, R160 ;  /* 0x000000a0bbbb1221 */ /* 0x000fe20000010000 */
[-C--:B------:R-:W-:Y:S01]  /*31c0*/  FFMA.FTZ R160, R156, R61.reuse, R60 ;  /* 0x0000003d9ca07223 */ /* 0x080fe2000001003c */
[----:B------:R-:W-:Y:S01]  /*31d0*/  FADD.FTZ R147, R138, -R147 ;  /* 0x800000938a937221 */ /* 0x000fe20000010000 */
[----:B------:R-:W-:Y:S01]  /*31e0*/  @P1 SHF.L.U32 R153, R161, 0x10, RZ ;  /* 0x00000010a1991819 */ /* 0x000fe200000006ff */
[----:B------:R-:W-:Y:S01]  /*31f0*/  FADD.FTZ R215, R148, -R215 ;  /* 0x800000d794d77221 */ /* 0x000fe20000010000 */
[----:B------:R-:W-:Y:S01]  /*3200*/  FADD.FTZ R213, R151, -R160 ;  /* 0x800000a097d57221 */ /* 0x000fe20000010000 */
[----:B------:R-:W-:Y:S02]  /*3210*/  @P1 IMAD.MOV.U32 R151, RZ, RZ, R110 ;  /* 0x000000ffff971224 */ /* 0x000fe400078e006e */
[----:B------:R-:W-:Y:S01]  /*3220*/  FFMA.FTZ R142, R142, R61, R60 ;  /* 0x0000003d8e8e7223 */ /* 0x000fe2000001003c */
[----:B------:R-:W-:-:S02]  /*3230*/  @P1 IMAD.MOV.U32 R138, RZ, RZ, R119 ;  /* 0x000000ffff8a1224 */ /* 0x000fc400078e0077 */
[C---:B------:R-:W-:Y:S01]  /*3240*/  FMUL.FTZ R162, R186.reuse, R207 ;  /* 0x000000cfbaa27220 */ /* 0x040fe20000410000 */
[----:B------:R-:W-:Y:S02]  /*3250*/  @P1 IMAD.U32 R151, R151, 0x10000, RZ ;  /* 0x0001000097971824 */ /* 0x000fe400078e00ff */
[----:B------:R-:W-:Y:S01]  /*3260*/  FMUL.FTZ R160, R186, R145 ;  /* 0x00000091baa07220 */ /* 0x000fe20000410000 */
[----:B------:R-:W-:Y:S01]  /*3270*/  @P1 SHF.R.U32.HI R148, RZ, 0x10, R111 ;  /* 0x00000010ff941819 */ /* 0x000fe2000001166f */
[-CC-:B------:R-:W-:Y:S01]  /*3280*/  FFMA.FTZ R149, R149, R61.reuse, R60.reuse ;  /* 0x0000003d95957223 */ /* 0x180fe2000001003c */
[-CC-:B------:R-:W-:Y:S01]  /*3290*/  FFMA.FTZ R217, R146, R61.reuse, R60.reuse ;  /* 0x0000003d92d97223 */ /* 0x180fe2000001003c */
[-C--:B------:R-:W-:Y:S01]  /*32a0*/  FFMA.FTZ R137, R137, R61.reuse, R60 ;  /* 0x0000003d89897223 */ /* 0x080fe2000001003c */
[----:B------:R-:W-:Y:S01]  /*32b0*/  @P1 SHF.R.U32.HI R190, RZ, 0x10, R113 ;  /* 0x00000010ffbe1819 */ /* 0x000fe20000011671 */
[----:B------:R-:W-:Y:S01]  /*32c0*/  FMUL.FTZ R188, R192, UR17 ;  /* 0x00000011c0bc7c20 */ /* 0x000fe20008410000 */
[----:B------:R-:W-:Y:S01]  /*32d0*/  FADD.FTZ R219, R143, -R142 ;  /* 0x8000008e8fdb7221 */ /* 0x000fe20000010000 */
[-CC-:B------:R-:W-:Y:S01]  /*32e0*/  FFMA.FTZ R139, R139, R61.reuse, R60.reuse ;  /* 0x0000003d8b8b7223 */ /* 0x180fe2000001003c */
[----:B------:R-:W-:Y:S01]  /*32f0*/  @P1 FADD.FTZ R162, R162, R153 ;  /* 0x00000099a2a21221 */ /* 0x000fe20000010000 */
[----:B------:R-:W-:Y:S01]  /*3300*/  FFMA.FTZ R155, R155, R61, R60 ;  /* 0x0000003d9b9b7223 */ /* 0x000fe2000001003c */
[----:B------:R-:W-:Y:S01]  /*3310*/  @P1 FADD.FTZ R160, R160, R151 ;  /* 0x00000097a0a01221 */ /* 0x000fe20000010000 */
[----:B------:R-:W-:Y:S01]  /*3320*/  @P1 SHF.L.U32 R143, R138, 0x10, RZ ;  /* 0x000000108a8f1819 */ /* 0x000fe200000006ff */
[----:B------:R-:W-:-:S02]  /*3330*/  @P1 IMAD.U32 R148, R148, 0x10000, RZ ;  /* 0x0001000094941824 */ /* 0x000fc400078e00ff */
[----:B------:R-:W-:Y:S01]  /*3340*/  FMUL.FTZ R151, R186, R213 ;  /* 0x000000d5ba977220 */ /* 0x000fe20000410000 */
[----:B------:R-:W-:Y:S01]  /*3350*/  FADD.FTZ R149, R130, -R149 ;  /* 0x8000009582957221 */ /* 0x000fe20000010000 */
[----:B------:R-:W-:Y:S01]  /*3360*/  FMUL.FTZ R154, R186, R147 ;  /* 0x00000093ba9a7220 */ /* 0x000fe20000410000 */
[----:B------:R-:W-:Y:S01]  /*3370*/  FADD.FTZ R217, R144, -R217 ;  /* 0x800000d990d97221 */ /* 0x000fe20000010000 */
[----:B------:R-:W-:Y:S02]  /*3380*/  @P1 IMAD.MOV.U32 R130, RZ, RZ, R118 ;  /* 0x000000ffff821224 */ /* 0x000fe400078e0076 */
[----:B------:R-:W-:Y:S01]  /*3390*/  FADD.FTZ R137, R132, -R137 ;  /* 0x8000008984897221 */ /* 0x000fe20000010000 */
[----:B------:R-:W-:Y:S01]  /*33a0*/  FADD.FTZ R139, R134, -R139 ;  /* 0x8000008b868b7221 */ /* 0x000fe20000010000 */
[-CC-:B------:R-:W-:Y:S01]  /*33b0*/  FFMA.FTZ R132, R135, R61.reuse, R60.reuse ;  /* 0x0000003d87847223 */ /* 0x180fe2000001003c */
[----:B------:R-:W-:Y:S01]  /*33c0*/  FFMA.FTZ R146, R203, R61, R60 ;  /* 0x0000003dcb927223 */ /* 0x000fe2000001003c */
[----:B------:R-:W-:-:S02]  /*33d0*/  @P1 IMAD.U32 R190, R190, 0x10000, RZ ;  /* 0x00010000bebe1824 */ /* 0x000fc400078e00ff */
[----:B------:R-:W-:Y:S01]  /*33e0*/  FMUL.FTZ R161, R186, R185 ;  /* 0x000000b9baa17220 */ /* 0x000fe20000410000 */
[----:B------:R-:W-:Y:S01]  /*33f0*/  FSEL R206, R188, RZ, P2 ;  /* 0x000000ffbcce7208 */ /* 0x000fe20001000000 */
[----:B------:R-:W-:Y:S01]  /*3400*/  FMUL.FTZ R153, R162, UR17 ;  /* 0x00000011a2997c20 */ /* 0x000fe20008410000 */
[----:B------:R-:W-:Y:S02]  /*3410*/  @P1 IMAD.MOV.U32 R156, RZ, RZ, R111 ;  /* 0x000000ffff9c1224 */ /* 0x000fe400078e006f */
[----:B------:R-:W-:Y:S01]  /*3420*/  FADD.FTZ R155, R152, -R155 ;  /* 0x8000009b989b7221 */ /* 0x000fe20000010000 */
[----:B------:R-:W-:Y:S01]  /*3430*/  @P1 IMAD.MOV.U32 R134, RZ, RZ, R121 ;  /* 0x000000ffff861224 */ /* 0x000fe200078e0079 */
[----:B------:R-:W-:Y:S01]  /*3440*/  LOP3.LUT P2, RZ, R194, 0xff00, RZ, 0xc0, !PT ;  /* 0x0000ff00c2ff7812 */ /* 0x000fe2000784c0ff */
[----:B------:R-:W-:Y:S01]  /*3450*/  @P1 FADD.FTZ R151, R151, R148 ;  /* 0x0000009497971221 */ /* 0x000fe20000010000 */
[----:B------:R-:W-:Y:S01]  /*3460*/  @P1 FADD.FTZ R154, R154, R143 ;  /* 0x0000008f9a9a1221 */ /* 0x000fe20000010000 */
[----:B------:R-:W-:-:S02]  /*3470*/  @P1 IMAD.U32 R130, R130, 0x10000, RZ ;  /* 0x0001000082821824 */ /* 0x000fc400078e00ff */
[C---:B------:R-:W-:Y:S01]  /*3480*/  FMUL.FTZ R147, R186.reuse, R149 ;  /* 0x00000095ba937220 */ /* 0x040fe20000410000 */
[C---:B------:R-:W-:Y:S01]  /*3490*/  FMUL.FTZ R143, R186.reuse, R217 ;  /* 0x000000d9ba8f7220 */ /* 0x040fe20000410000 */
[----:B------:R-:W-:Y:S01]  /*34a0*/  FADD.FTZ R133, R133, -R132 ;  /* 0x8000008485857221 */ /* 0x000fe20000010000 */
[----:B------:R-:W-:Y:S01]  /*34b0*/  FADD.FTZ R217, R131, -R146 ;  /* 0x8000009283d97221 */ /* 0x000fe20000010000 */
[----:B------:R-:W-:Y:S01]  /*34c0*/  @P1 FADD.FTZ R161, R161, R190 ;  /* 0x000000bea1a11221 */ /* 0x000fe20000010000 */
[----:B------:R-:W-:Y:S01]  /*34d0*/  FMUL.FTZ R185, R186, R155 ;  /* 0x0000009bbab97220 */ /* 0x000fe20000410000 */
[----:B------:R-:W-:Y:S02]  /*34e0*/  @P1 IMAD.U32 R135, R134, 0x10000, RZ ;  /* 0x0001000086871824 */ /* 0x000fe400078e00ff */
[----:B------:R-:W-:Y:S01]  /*34f0*/  FMUL.FTZ R146, R186, R137 ;  /* 0x00000089ba927220 */ /* 0x000fe20000410000 */
[----:B------:R-:W-:Y:S01]  /*3500*/  @P1 SHF.R.U32.HI R132, RZ, 0x10, R121 ;  /* 0x00000010ff841819 */ /* 0x000fe20000011679 */
[----:B------:R-:W-:Y:S01]  /*3510*/  FMUL.FTZ R155, R151, UR17 ;  /* 0x00000011979b7c20 */ /* 0x000fe20008410000 */
[----:B------:R-:W-:Y:S01]  /*3520*/  FSEL R204, R153, RZ, P2 ;  /* 0x000000ff99cc7208 */ /* 0x000fe20001000000 */
[----:B------:R-:W-:Y:S01]  /*3530*/  @P1 FADD.FTZ R147, R147, R130 ;  /* 0x0000008293931221 */ /* 0x000fe20000010000 */
[----:B------:R-:W-:Y:S01]  /*3540*/  @P1 SHF.L.U32 R152, R156, 0x10, RZ ;  /* 0x000000109c981819 */ /* 0x000fe200000006ff */
[----:B------:R-:W-:Y:S01]  /*3550*/  FMUL.FTZ R190, R161, UR17 ;  /* 0x00000011a1be7c20 */ /* 0x000fe20008410000 */
[----:B------:R-:W-:Y:S01]  /*3560*/  LOP3.LUT P2, RZ, R194, 0xff000000, RZ, 0xc0, !PT ;  /* 0xff000000c2ff7812 */ /* 0x000fe2000784c0ff */
[----:B------:R-:W-:Y:S01]  /*3570*/  @P1 FADD.FTZ R146, R146, R135 ;  /* 0x0000008792921221 */ /* 0x000fe20000010000 */
[----:B------:R-:W-:Y:S01]  /*3580*/  @P1 SHF.R.U64 R145, R118, 0x10, R119 ;  /* 0x0000001076911819 */ /* 0x000fe20000001277 */
[----:B------:R-:W-:Y:S01]  /*3590*/  FMUL.FTZ R189, R187, UR17 ;  /* 0x00000011bbbd7c20 */ /* 0x000fe20008410000 */
[----:B------:R-:W-:Y:S01]  /*35a0*/  @P1 MOV R131, R120 ;  /* 0x0000007800831202 */ /* 0x000fe20000000f00 */
[----:B------:R-:W-:-:S02]  /*35b0*/  @P1 IMAD.U32 R135, R132, 0x10000, RZ ;  /* 0x0001000084871824 */ /* 0x000fc400078e00ff */
[----:B------:R-:W-:Y:S01]  /*35c0*/  @P1 FADD.FTZ R185, R185, R152 ;  /* 0x00000098b9b91221 */ /* 0x000fe20000010000 */
[----:B------:R-:W-:Y:S01]  /*35d0*/  @P1 SHF.L.U32 R145, R145, 0x10, RZ ;  /* 0x0000001091911819 */ /* 0x000fe200000006ff */
[----:B------:R-:W-:Y:S01]  /*35e0*/  FMUL.FTZ R149, R147, UR17 ;  /* 0x0000001193957c20 */ /* 0x000fe20008410000 */
[----:B------:R-:W-:Y:S01]  /*35f0*/  FSEL R212, R155, RZ, P2 ;  /* 0x000000ff9bd47208 */ /* 0x000fe20001000000 */
[C---:B------:R-:W-:Y:S01]  /*3600*/  FMUL.FTZ R132, R186.reuse, R139 ;  /* 0x0000008bba847220 */ /* 0x040fe20000410000 */
[----:B------:R-:W-:Y:S01]  /*3610*/  FMUL.FTZ R152, R186, R215 ;  /* 0x000000d7ba987220 */ /* 0x000fe20000410000 */
[----:B------:R-:W-:Y:S01]  /*3620*/  LOP3.LUT P2, RZ, R196, 0xff, RZ, 0xc0, !PT ;  /* 0x000000ffc4ff7812 */ /* 0x000fe2000784c0ff */
[----:B------:R-:W-:Y:S01]  /*3630*/  @P1 IMAD.U32 R134, R131, 0x10000, RZ ;  /* 0x0001000083861824 */ /* 0x000fe200078e00ff */
[----:B------:R-:W-:Y:S01]  /*3640*/  @P1 SHF.R.U32.HI R142, RZ, 0x10, R119 ;  /* 0x00000010ff8e1819 */ /* 0x000fe20000011677 */
[----:B------:R-:W-:Y:S01]  /*3650*/  FMUL.FTZ R131, R186, R133 ;  /* 0x00000085ba837220 */ /* 0x000fe20000410000 */
[----:B------:R-:W-:Y:S01]  /*3660*/  FSEL R210, R190, RZ, P5 ;  /* 0x000000ffbed27208 */ /* 0x000fe20002800000 */
[----:B------:R0:W-:Y:S01]  /*3670*/  F2F.BF16.F32 R207, R157 ;  /* 0x0000009d00cf7304 */ /* 0x0001e20000202000 */
[----:B------:R-:W-:Y:S01]  /*3680*/  FMUL.FTZ R156, R160, UR17 ;  /* 0x00000011a09c7c20 */ /* 0x000fe20008410000 */
[----:B------:R-:W-:Y:S01]  /*3690*/  @P1 MOV R133, R125 ;  /* 0x0000007d00851202 */ /* 0x000fe20000000f00 */
[----:B------:R-:W-:Y:S01]  /*36a0*/  FFMA.FTZ R136, R136, R61, R60 ;  /* 0x0000003d88887223 */ /* 0x000fe2000001003c */
[----:B------:R-:W-:Y:S01]  /*36b0*/  FSEL R209, R189, RZ, P6 ;  /* 0x000000ffbdd17208 */ /* 0x000fe20003000000 */
[----:B------:R-:W-:Y:S01]  /*36c0*/  @P1 FADD.FTZ R132, R132, R135 ;  /* 0x0000008784841221 */ /* 0x000fe20000010000 */
[----:B------:R-:W-:Y:S01]  /*36d0*/  LOP3.LUT P5, RZ, R194, 0xff, RZ, 0xc0, !PT ;  /* 0x000000ffc2ff7812 */ /* 0x000fe200078ac0ff */
[----:B------:R-:W-:Y:S01]  /*36e0*/  @P1 FADD.FTZ R152, R152, R145 ;  /* 0x0000009198981221 */ /* 0x000fe20000010000 */
[----:B------:R-:W-:Y:S01]  /*36f0*/  LOP3.LUT P6, RZ, R194, 0xff0000, RZ, 0xc0, !PT ;  /* 0x00ff0000c2ff7812 */ /* 0x000fe200078cc0ff */
[----:B0-----:R-:W-:Y:S01]  /*3700*/  FMUL.FTZ R157, R185, UR17 ;  /* 0x00000011b99d7c20 */ /* 0x001fe20008410000 */
[----:B------:R-:W-:Y:S01]  /*3710*/  FMUL.FTZ R144, R186, R219 ;  /* 0x000000dbba907220 */ /* 0x000fe20000410000 */
[----:B------:R-:W-:Y:S01]  /*3720*/  FSEL R138, R149, RZ, P2 ;  /* 0x000000ff958a7208 */ /* 0x000fe20001000000 */
[----:B------:R-:W-:Y:S01]  /*3730*/  FMUL.FTZ R135, R146, UR17 ;  /* 0x0000001192877c20 */ /* 0x000fe20008410000 */
[----:B------:R-:W-:Y:S01]  /*3740*/  @P1 IMAD.U32 R130, R142, 0x10000, RZ ;  /* 0x000100008e821824 */ /* 0x000fe200078e00ff */
[----:B------:R-:W-:Y:S01]  /*3750*/  LOP3.LUT P2, RZ, R198, 0xff0000, RZ, 0xc0, !PT ;  /* 0x00ff0000c6ff7812 */ /* 0x000fe2000784c0ff */
[----:B------:R-:W-:Y:S01]  /*3760*/  FMUL.FTZ R148, R154, UR17 ;  /* 0x000000119a947c20 */ /* 0x000fe20008410000 */
[----:B------:R-:W-:Y:S01]  /*3770*/  FSEL R213, R156, RZ, P5 ;  /* 0x000000ff9cd57208 */ /* 0x000fe20002800000 */
[----:B------:R-:W-:Y:S01]  /*3780*/  FADD.FTZ R219, R205, -R136 ;  /* 0x80000088cddb7221 */ /* 0x000fe20000010000 */
[----:B------:R-:W-:Y:S01]  /*3790*/  @P1 IMAD.U32 R137, R133, 0x10000, RZ ;  /* 0x0001000085891824 */ /* 0x000fe200078e00ff */
[----:B------:R-:W-:Y:S01]  /*37a0*/  FSEL R215, R157, RZ, P6 ;  /* 0x000000ff9dd77208 */ /* 0x000fe20003000000 */
[----:B------:R-:W-:Y:S01]  /*37b0*/  FMUL.FTZ R145, R152, UR17 ;  /* 0x0000001198917c20 */ /* 0x000fe20008410000 */
[----:B------:R-:W-:Y:S01]  /*37c0*/  LOP3.LUT P5, RZ, R196, 0xff0000, RZ, 0xc0, !PT ;  /* 0x00ff0000c4ff7812 */ /* 0x000fe200078ac0ff */
[----:B------:R-:W-:Y:S01]  /*37d0*/  @P1 FADD.FTZ R144, R144, R221 ;  /* 0x000000dd90901221 */ /* 0x000fe20000010000 */
[--C-:B------:R-:W-:Y:S01]  /*37e0*/  @P1 SHF.R.U64 R136, R124, 0x10, R125.reuse ;  /* 0x000000107c881819 */ /* 0x100fe2000000127d */
[----:B------:R-:W-:Y:S01]  /*37f0*/  FMUL.FTZ R133, R186, R217 ;  /* 0x000000d9ba857220 */ /* 0x000fe20000410000 */
[----:B------:R-:W-:Y:S01]  /*3800*/  LOP3.LUT P6, RZ, R196, 0xff00, RZ, 0xc0, !PT ;  /* 0x0000ff00c4ff7812 */ /* 0x000fe200078cc0ff */
[----:B------:R-:W-:Y:S01]  /*3810*/  @P1 FADD.FTZ R143, R143, R130 ;  /* 0x000000828f8f1221 */ /* 0x000fe20000010000 */
[----:B------:R-:W-:Y:S01]  /*3820*/  FSEL R217, R135, RZ, P2 ;  /* 0x000000ff87d97208 */ /* 0x000fe20001000000 */
[-C--:B------:R-:W-:Y:S01]  /*3830*/  FFMA.FTZ R128, R128, R61.reuse, R60 ;  /* 0x0000003d80807223 */ /* 0x080fe2000001003c */
[----:B------:R-:W-:Y:S01]  /*3840*/  ISETP.NE.U32.AND P2, PT, RZ, UR18, PT ;  /* 0x00000012ff007c0c */ /* 0x000fe2000bf45070 */
[----:B------:R-:W-:Y:S01]  /*3850*/  @P1 FADD.FTZ R131, R131, R134 ;  /* 0x0000008683831221 */ /* 0x000fe20000010000 */
[----:B------:R-:W-:Y:S01]  /*3860*/  FFMA.FTZ R61, R141, R61, R60 ;  /* 0x0000003d8d3d7223 */ /* 0x000fe2000001003c */
[----:B------:R-:W-:Y:S01]  /*3870*/  FSEL R142, R148, RZ, P5 ;  /* 0x000000ff948e7208 */ /* 0x000fe20002800000 */
[----:B------:R-:W-:Y:S01]  /*3880*/  FMUL.FTZ R130, R144, UR17 ;  /* 0x0000001190827c20 */ /* 0x000fe20008410000 */
[----:B------:R-:W-:Y:S01]  /*3890*/  FMUL.FTZ R134, R186, R219 ;  /* 0x000000dbba867220 */ /* 0x000fe20000410000 */
[----:B------:R-:W0:Y:S01]  /*38a0*/  F2F.BF16.F32 R74, R74 ;  /* 0x0000004a004a7304 */ /* 0x000e220000202000 */
[----:B------:R-:W-:Y:S01]  /*38b0*/  FSEL R214, R145, RZ, P6 ;  /* 0x000000ff91d67208 */ /* 0x000fe20003000000 */
[----:B------:R-:W-:Y:S01]  /*38c0*/  FMUL.FTZ R150, R143, UR17 ;  /* 0x000000118f967c20 */ /* 0x000fe20008410000 */
[----:B------:R-:W-:Y:S01]  /*38d0*/  LOP3.LUT P5, RZ, R198, 0xff00, RZ, 0xc0, !PT ;  /* 0x0000ff00c6ff7812 */ /* 0x000fe200078ac0ff */
[----:B------:R-:W-:Y:S01]  /*38e0*/  @P1 IMAD.U32 R136, R136, 0x10000, RZ ;  /* 0x0001000088881824 */ /* 0x000fe200078e00ff */
[----:B------:R-:W-:Y:S01]  /*38f0*/  LOP3.LUT P6, RZ, R196, 0xff000000, RZ, 0xc0, !PT ;  /* 0xff000000c4ff7812 */ /* 0x000fe200078cc0ff */
[----:B------:R-:W-:Y:S01]  /*3900*/  FADD.FTZ R129, R129, -R128 ;  /* 0x8000008081817221 */ /* 0x000fe20000010000 */
[----:B------:R-:W-:Y:S01]  /*3910*/  ISETP.NE.AND.EX P2, PT, RZ, UR19, PT, P2 ;  /* 0x00000013ff007c0c */ /* 0x000fe2000bf45320 */
[----:B------:R-:W1:Y:S01]  /*3920*/  F2F.BF16.F32 R72, R72 ;  /* 0x0000004800487304 */ /* 0x000e620000202000 */
[----:B------:R-:W-:Y:S01]  /*3930*/  @P1 SHF.R.U32.HI R219, RZ, 0x10, R125 ;  /* 0x00000010ffdb1819 */ /* 0x000fe2000001167d */
[----:B------:R-:W-:Y:S01]  /*3940*/  FADD.FTZ R141, R140, -R61 ;  /* 0x8000003d8c8d7221 */ /* 0x000fe20000010000 */
[----:B------:R-:W-:Y:S01]  /*3950*/  @P1 FADD.FTZ R134, R134, R137 ;  /* 0x0000008986861221 */ /* 0x000fe20000010000 */
[----:B------:R-:W-:Y:S01]  /*3960*/  @P1 FADD.FTZ R133, R133, R136 ;  /* 0x0000008885851221 */ /* 0x000fe20000010000 */
[----:B------:R-:W-:Y:S01]  /*3970*/  FMUL.FTZ R137, R132, UR17 ;  /* 0x0000001184897c20 */ /* 0x000fe20008410000 */
[----:B------:R-:W-:Y:S01]  /*3980*/  FSEL R216, R150, RZ, P6 ;  /* 0x000000ff96d87208 */ /* 0x000fe20003000000 */
[----:B------:R-:W-:Y:S01]  /*3990*/  FMUL.FTZ R136, R131, UR17 ;  /* 0x0000001183887c20 */ /* 0x000fe20008410000 */
[----:B------:R2:W3:Y:S01]  /*39a0*/  F2F.BF16.F32 R196, R210 ;  /* 0x000000d200c47304 */ /* 0x0004e20000202000 */
[----:B------:R-:W-:Y:S01]  /*39b0*/  @P1 MOV R60, R124 ;  /* 0x0000007c003c1202 */ /* 0x000fe20000000f00 */
[----:B------:R-:W-:Y:S01]  /*39c0*/  FMUL.FTZ R140, R186, R129 ;  /* 0x00000081ba8c7220 */ /* 0x000fe20000410000 */
[----:B------:R-:W-:Y:S01]  /*39d0*/  LOP3.LUT P6, RZ, R198, 0xff, RZ, 0xc0, !PT ;  /* 0x000000ffc6ff7812 */ /* 0x000fe200078cc0ff */
[----:B------:R-:W-:-:S02]  /*39e0*/  @P1 IMAD.U32 R219, R219, 0x10000, RZ ;  /* 0x00010000dbdb1824 */ /* 0x000fc400078e00ff */
[----:B------:R-:W-:Y:S01]  /*39f0*/  FMUL.FTZ R186, R186, R141 ;  /* 0x0000008dbaba7220 */ /* 0x000fe20000410000 */
[----:B------:R-:W-:Y:S01]  /*3a00*/  FMUL.FTZ R139, R134, UR17 ;  /* 0x00000011868b7c20 */ /* 0x000fe20008410000 */
[----:B------:R-:W-:Y:S01]  /*3a10*/  @P1 IMAD.U32 R61, R60, 0x10000, RZ ;  /* 0x000100003c3d1824 */ /* 0x000fe200078e00ff */
[----:B------:R-:W4:Y:S01]  /*3a20*/  F2F.BF16.F32 R69, R69 ;  /* 0x0000004500457304 */ /* 0x000f220000202000 */
[----:B--2---:R-:W-:Y:S01]  /*3a30*/  FSEL R210, R130, RZ, P5 ;  /* 0x000000ff82d27208 */ /* 0x004fe20002800000 */
[----:B------:R-:W-:Y:S01]  /*3a40*/  @P1 FADD.FTZ R186, R186, R219 ;  /* 0x000000dbbaba1221 */ /* 0x000fe20000010000 */
[----:B------:R-:W-:Y:S01]  /*3a50*/  LOP3.LUT P5, RZ, R198, 0xff000000, RZ, 0xc0, !PT ;  /* 0xff000000c6ff7812 */ /* 0x000fe200078ac0ff */
[----:B------:R-:W-:Y:S01]  /*3a60*/  @P1 FADD.FTZ R140, R140, R61 ;  /* 0x0000003d8c8c1221 */ /* 0x000fe20000010000 */
[----:B------:R-:W-:Y:S01]  /*3a70*/  @P2 F2FP.BF16.F32.PACK_AB R64, RZ, R64 ;  /* 0x00000040ff40223e */ /* 0x000fe200000010ff */
[----:B------:R-:W-:Y:S01]  /*3a80*/  FMUL.FTZ R141, R186, UR17 ;  /* 0x00000011ba8d7c20 */ /* 0x000fe20008410000 */
[----:B0-----:R-:W-:Y:S01]  /*3a90*/  IMAD.WIDE.U32 R60, R74, 0x10000, RZ ;  /* 0x000100004a3c7825 */ /* 0x001fe200078e00ff */
[----:B------:R-:W0:Y:S01]  /*3aa0*/  F2F.BF16.F32 R75, R75 ;  /* 0x0000004b004b7304 */ /* 0x000e220000202000 */
[----:B-1----:R-:W-:-:S02]  /*3ab0*/  SHF.L.U32 R72, R72, 0x10, RZ ;  /* 0x0000001048487819 */ /* 0x002fc400000006ff */
[----:B------:R-:W-:Y:S01]  /*3ac0*/  @P2 PRMT R40, R64, 0x7610, R40 ;  /* 0x0000761040282816 */ /* 0x000fe20000000028 */
[----:B---3--:R-:W-:Y:S01]  /*3ad0*/  IMAD.U32 R196, R196, 0x10000, RZ ;  /* 0x00010000c4c47824 */ /* 0x008fe200078e00ff */
[----:B------:R-:W-:Y:S02]  /*3ae0*/  @P2 F2FP.BF16.F32.PACK_AB R62, RZ, R62 ;  /* 0x0000003eff3e223e */ /* 0x000fe400000010ff */
[----:B----4-:R-:W-:Y:S01]  /*3af0*/  LOP3.LUT R74, R60, R69, RZ, 0xfc, !PT ;  /* 0x000000453c4a7212 */ /* 0x010fe200078efcff */
[----:B------:R-:W1:Y:S01]  /*3b00*/  F2F.BF16.F32 R70, R70 ;  /* 0x0000004600467304 */ /* 0x000e620000202000 */
[----:B------:R-:W-:Y:S02]  /*3b10*/  @P0 F2FP.BF16.F32.PACK_AB R63, RZ, R63 ;  /* 0x0000003fff3f023e */ /* 0x000fe400000010ff */
[----:B------:R-:W-:Y:S02]  /*3b20*/  @P2 PRMT R39, R62, 0x7610, R39 ;  /* 0x000076103e272816 */ /* 0x000fe40000000027 */
[----:B------:R-:W-:-:S02]  /*3b30*/  @P0 PRMT R51, R63, 0x7610, R51 ;  /* 0x000076103f330816 */ /* 0x000fc40000000033 */
[----:B0-----:R-:W-:Y:S01]  /*3b40*/  LOP3.LUT R75, R61, R72, R75, 0xfe, !PT ;  /* 0x000000483d4b7212 */ /* 0x001fe200078efe4b */
[----:B------:R0:W-:Y:S01]  /*3b50*/  F2F.BF16.F32 R198, R214 ;  /* 0x000000d600c67304 */ /* 0x0001e20000202000 */
[----:B------:R-:W-:Y:S02]  /*3b60*/  @P0 F2FP.BF16.F32.PACK_AB R68, RZ, R68 ;  /* 0x00000044ff44023e */ /* 0x000fe400000010ff */
[----:B------:R-:W-:Y:S02]  /*3b70*/  @P2 F2FP.BF16.F32.PACK_AB R66, RZ, R66 ;  /* 0x00000042ff42223e */ /* 0x000fe400000010ff */
[----:B------:R-:W-:Y:S01]  /*3b80*/  @P0 PRMT R174, R68, 0x7610, R174 ;  /* 0x0000761044ae0816 */ /* 0x000fe200000000ae */
[----:B-1----:R-:W-:Y:S02]  /*3b90*/  IMAD.WIDE.U32 R60, R70, 0x10000, RZ ;  /* 0x00010000463c7825 */ /* 0x002fe400078e00ff */
[----:B------:R1:W-:Y:S01]  /*3ba0*/  F2F.BF16.F32 R205, R142 ;  /* 0x0000008e00cd7304 */ /* 0x0003e20000202000 */
[----:B0-----:R-:W-:-:S02]  /*3bb0*/  FSEL R214, R137, RZ, P5 ;  /* 0x000000ff89d67208 */ /* 0x001fc40002800000 */
[----:B------:R-:W-:Y:S02]  /*3bc0*/  LOP3.LUT P5, RZ, R197, 0xff0000, RZ, 0xc0, !PT ;  /* 0x00ff0000c5ff7812 */ /* 0x000fe400078ac0ff */
[----:B------:R-:W-:Y:S02]  /*3bd0*/  LOP3.LUT R70, R60, R207, RZ, 0xfc, !PT ;  /* 0x000000cf3c467212 */ /* 0x000fe400078efcff */
[----:B------:R-:W-:Y:S01]  /*3be0*/  FSEL R218, R139, RZ, P5 ;  /* 0x000000ff8bda7208 */ /* 0x000fe20002800000 */
[----:B------:R0:W-:Y:S01]  /*3bf0*/  F2F.BF16.F32 R203, R138 ;  /* 0x0000008a00cb7304 */ /* 0x0001e20000202000 */
[----:B-1----:R-:W-:Y:S02]  /*3c00*/  FSEL R142, R136, RZ, P6 ;  /* 0x000000ff888e7208 */ /* 0x002fe40003000000 */
[C---:B------:R-:W-:Y:S02]  /*3c10*/  LOP3.LUT P6, RZ, R197.reuse, 0xff00, RZ, 0xc0, !PT ;  /* 0x0000ff00c5ff7812 */ /* 0x040fe400078cc0ff */
[----:B------:R-:W-:-:S02]  /*3c20*/  LOP3.LUT P5, RZ, R197, 0xff000000, RZ, 0xc0, !PT ;  /* 0xff000000c5ff7812 */ /* 0x000fc400078ac0ff */
[----:B------:R-:W-:Y:S01]  /*3c30*/  @P0 F2FP.BF16.F32.PACK_AB R67, RZ, R67 ;  /* 0x00000043ff43023e */ /* 0x000fe200000010ff */
[----:B------:R-:W1:Y:S01]  /*3c40*/  F2F.BF16.F32 R194, R211 ;  /* 0x000000d300c27304 */ /* 0x000e620000202000 */
[----:B0-----:R-:W-:Y:S01]  /*3c50*/  FMUL.FTZ R138, R133, UR17 ;  /* 0x00000011858a7c20 */ /* 0x001fe20008410000 */
[----:B------:R-:W-:Y:S02]  /*3c60*/  FSEL R64, R141, RZ, P5 ;  /* 0x000000ff8d407208 */ /* 0x000fe40002800000 */
[----:B------:R-:W-:Y:S02]  /*3c70*/  @P0 F2FP.BF16.F32.PACK_AB R65, RZ, R65 ;  /* 0x00000041ff41023e */ /* 0x000fe400000010ff */
[----:B------:R-:W-:Y:S02]  /*3c80*/  @P2 PRMT R58, R66, 0x7610, R58 ;  /* 0x00007610423a2816 */ /* 0x000fe4000000003a */
[----:B------:R-:W0:Y:S01]  /*3c90*/  F2F.BF16.F32 R208, R208 ;  /* 0x000000d000d07304 */ /* 0x000e220000202000 */
[----:B------:R-:W-:-:S02]  /*3ca0*/  @P0 PRMT R27, R67, 0x7610, R27 ;  /* 0x00007610431b0816 */ /* 0x000fc4000000001b */
[----:B------:R-:W-:Y:S01]  /*3cb0*/  @P0 PRMT R36, R65, 0x7610, R36 ;  /* 0x0000761041240816 */ /* 0x000fe20000000024 */
[----:B-1----:R-:W-:-:S04]  /*3cc0*/  IMAD.U32 R194, R194, 0x10000, RZ ;  /* 0x00010000c2c27824 */ /* 0x002fc800078e00ff */
[----:B------:R-:W1:Y:S01]  /*3cd0*/  F2F.BF16.F32 R211, R206 ;  /* 0x000000ce00d37304 */ /* 0x000e620000202000 */
[----:B0-----:R-:W-:-:S07]  /*3ce0*/  IMAD.WIDE.U32 R62, R208, 0x10000, RZ ;  /* 0x00010000d03e7825 */ /* 0x001fce00078e00ff */
[----:B------:R-:W0:Y:S01]  /*3cf0*/  F2F.BF16.F32 R206, R212 ;  /* 0x000000d400ce7304 */ /* 0x000e220000202000 */
[----:B-1----:R-:W-:-:S07]  /*3d00*/  LOP3.LUT R69, R63, R196, R211, 0xfe, !PT ;  /* 0x000000c43f457212 */ /* 0x002fce00078efed3 */
[----:B------:R1:W2:Y:S01]  /*3d10*/  F2F.BF16.F32 R212, R216 ;  /* 0x000000d800d47304 */ /* 0x0002a20000202000 */
[----:B------:R-:W-:Y:S02]  /*3d20*/  @P2 F2FP.BF16.F32.PACK_AB R196, RZ, R127 ;  /* 0x0000007fffc4223e */ /* 0x000fe400000010ff */
[----:B0-----:R-:W-:-:S05]  /*3d30*/  SHF.L.U32 R206, R206, 0x10, RZ ;  /* 0x00000010cece7819 */ /* 0x001fca00000006ff */
[----:B------:R-:W0:Y:S01]  /*3d40*/  F2F.BF16.F32 R71, R71 ;  /* 0x0000004700477304 */ /* 0x000e220000202000 */
[----:B-1----:R-:W-:Y:S02]  /*3d50*/  FSEL R216, R138, RZ, P6 ;  /* 0x000000ff8ad87208 */ /* 0x002fe40003000000 */
[----:B------:R-:W-:Y:S01]  /*3d60*/  LOP3.LUT P6, RZ, R197, 0xff, RZ, 0xc0, !PT ;  /* 0x000000ffc5ff7812 */ /* 0x000fe200078cc0ff */
[----:B--2---:R-:W-:-:S04]  /*3d70*/  IMAD.U32 R212, R212, 0x10000, RZ ;  /* 0x00010000d4d47824 */ /* 0x004fc800078e00ff */
[----:B------:R-:W1:Y:S01]  /*3d80*/  F2F.BF16.F32 R209, R209 ;  /* 0x000000d100d17304 */ /* 0x000e620000202000 */
[----:B0-----:R-:W-:-:S07]  /*3d90*/  LOP3.LUT R71, R61, R194, R71, 0xfe, !PT ;  /* 0x000000c23d477212 */ /* 0x001fce00078efe47 */
[----:B------:R-:W0:Y:S01]  /*3da0*/  F2F.BF16.F32 R204, R204 ;  /* 0x000000cc00cc7304 */ /* 0x000e220000202000 */
[----:B------:R-:W-:Y:S02]  /*3db0*/  @P2 F2FP.BF16.F32.PACK_AB R194, RZ, R126 ;  /* 0x0000007effc2223e */ /* 0x000fe400000010ff */
[----:B-1----:R-:W-:-:S05]  /*3dc0*/  LOP3.LUT R68, R62, R209, RZ, 0xfc, !PT ;  /* 0x000000d13e447212 */ /* 0x002fca00078efcff */
[----:B------:R-:W1:Y:S01]  /*3dd0*/  F2F.BF16.F32 R210, R210 ;  /* 0x000000d200d27304 */ /* 0x000e620000202000 */
[----:B0-----:R-:W-:-:S07]  /*3de0*/  IMAD.WIDE.U32 R60, R204, 0x10000, RZ ;  /* 0x00010000cc3c7825 */ /* 0x001fce00078e00ff */
[----:B------:R0:W2:Y:S01]  /*3df0*/  F2F.BF16.F32 R197, R142 ;  /* 0x0000008e00c57304 */ /* 0x0000a20000202000 */
[----:B-1----:R-:W-:-:S07]  /*3e00*/  IMAD.WIDE.U32 R62, R210, 0x10000, RZ ;  /* 0x00010000d23e7825 */ /* 0x002fce00078e00ff */
[----:B------:R-:W1:Y:S01]  /*3e10*/  F2F.BF16.F32 R128, R214 ;  /* 0x000000d600807304 */ /* 0x000e620000202000 */
[----:B0-----:R-:W-:-:S05]  /*3e20*/  FMUL.FTZ R142, R140, UR17 ;  /* 0x000000118c8e7c20 */ /* 0x001fca0008410000 */
[----:B------:R-:W-:Y:S02]  /*3e30*/  FSEL R72, R142, RZ, P6 ;  /* 0x000000ff8e487208 */ /* 0x000fe40003000000 */
[----:B------:R-:W0:Y:S01]  /*3e40*/  F2F.BF16.F32 R215, R215 ;  /* 0x000000d700d77304 */ /* 0x000e220000202000 */
[----:B--2---:R-:W-:Y:S02]  /*3e50*/  LOP3.LUT R62, R62, R197, RZ, 0xfc, !PT ;  /* 0x000000c53e3e7212 */ /* 0x004fe400078efcff */
[----:B------:R-:W-:Y:S01]  /*3e60*/  @P0 LOP3.LUT P6, RZ, R108, 0xff00, RZ, 0xc0, !PT ;  /* 0x0000ff006cff0812 */ /* 0x000fe200078cc0ff */
[----:B-1----:R-:W-:-:S04]  /*3e70*/  IMAD.U32 R128, R128, 0x10000, RZ ;  /* 0x0001000080807824 */ /* 0x002fc800078e00ff */
[----:B------:R-:W1:Y:S01]  /*3e80*/  F2F.BF16.F32 R213, R213 ;  /* 0x000000d500d57304 */ /* 0x000e620000202000 */
[----:B0-----:R-:W-:-:S07]  /*3e90*/  LOP3.LUT R67, R61, R206, R215, 0xfe, !PT ;  /* 0x000000ce3d437212 */ /* 0x001fce00078efed7 */
[----:B------:R-:W0:Y:S01]  /*3ea0*/  F2F.BF16.F32 R217, R217 ;  /* 0x000000d900d97304 */ /* 0x000e220000202000 */
[----:B-1----:R-:W-:-:S07]  /*3eb0*/  LOP3.LUT R66, R60, R213, RZ, 0xfc, !PT ;  /* 0x000000d53c427212 */ /* 0x002fce00078efcff */
[----:B------:R-:W1:Y:S01]  /*3ec0*/  F2F.BF16.F32 R216, R216 ;  /* 0x000000d800d87304 */ /* 0x000e620000202000 */
[----:B0-----:R-:W-:-:S07]  /*3ed0*/  LOP3.LUT R63, R63, R128, R217, 0xfe, !PT ;  /* 0x000000803f3f7212 */ /* 0x001fce00078efed9 */
[----:B------:R0:W2:Y:S01]  /*3ee0*/  F2F.BF16.F32 R129, R64 ;  /* 0x0000004000817304 */ /* 0x0000a20000202000 */
[----:B------:R-:W-:-:S04]  /*3ef0*/  @P2 F2FP.BF16.F32.PACK_AB R128, RZ, R73 ;  /* 0x00000049ff80223e */ /* 0x000fc800000010ff */
[----:B------:R-:W-:Y:S01]  /*3f00*/  @P2 PRMT R41, R128, 0x7610, R41 ;  /* 0x0000761080292816 */ /* 0x000fe20000000029 */
[----:B-1----:R-:W-:Y:S02]  /*3f10*/  IMAD.WIDE.U32 R60, R216, 0x10000, RZ ;  /* 0x00010000d83c7825 */ /* 0x002fe400078e00ff */
[----:B------:R-:W1:Y:S02]  /*3f20*/  F2F.BF16.F32 R218, R218 ;  /* 0x000000da00da7304 */ /* 0x000e640000202000 */
[----:B0-----:R-:W-:Y:S01]  /*3f30*/  IMAD.WIDE.U32 R64, R198, 0x10000, RZ ;  /* 0x00010000c6407825 */ /* 0x001fe200078e00ff */
[----:B--2---:R-:W-:-:S05]  /*3f40*/  SHF.L.U32 R129, R129, 0x10, RZ ;  /* 0x0000001081817819 */ /* 0x004fca00000006ff */
[----:B------:R0:W2:Y:S01]  /*3f50*/  F2F.BF16.F32 R207, R72 ;  /* 0x0000004800cf7304 */ /* 0x0000a20000202000 */
[----:B------:R-:W-:Y:S02]  /*3f60*/  LOP3.LUT R65, R65, R212, R205, 0xfe, !PT ;  /* 0x000000d441417212 */ /* 0x000fe400078efecd */
[----:B------:R-:W-:Y:S02]  /*3f70*/  LOP3.LUT R64, R64, R203, RZ, 0xfc, !PT ;  /* 0x000000cb40407212 */ /* 0x000fe400078efcff */
[----:B-1----:R-:W-:Y:S02]  /*3f80*/  LOP3.LUT R61, R61, R129, R218, 0xfe, !PT ;  /* 0x000000813d3d7212 */ /* 0x002fe400078efeda */
[----:B0-----:R-:W-:-:S04]  /*3f90*/  IADD3 R72, P5, R91, UR20, RZ ;  /* 0x000000145b487c10 */ /* 0x001fc8000ffbe0ff */
[----:B------:R-:W-:Y:S02]  /*3fa0*/  IADD3.X R73, R90, UR21, RZ, P5, !PT ;  /* 0x000000155a497c10 */ /* 0x000fe4000affe4ff */
[----:B--2---:R-:W-:Y:S01]  /*3fb0*/  LOP3.LUT R60, R60, R207, RZ, 0xfc, !PT ;  /* 0x000000cf3c3c7212 */ /* 0x004fe200078efcff */
        /* <DEDUP_REMOVED lines=9> */
.L_x_463:
        /* <DEDUP_REMOVED lines=12> */
.L_x_464:
        /* <DEDUP_REMOVED lines=12> */
[----:B-12---:R-:W-:Y:S02]  /*41d0*/  IADD3 R74, P5, R93, UR20, RZ ;  /* 0x000000145d4a7c10 */ /* 0x006fe4000ffbe0ff */
        /* <DEDUP_REMOVED lines=13> */
[----:B------:R-:W-:Y:S02]  /*42b0*/  IADD3 R90, P5, R93, UR18, RZ ;  /* 0x000000125d5a7c10 */ /* 0x000fe4000ffbe0ff */
[----:B0-----:R-:W-:Y:S01]  /*42c0*/  PRMT R127, R58, 0x5410, R41 ;  /* 0x000054103a7f7816 */ /* 0x001fe20000000029 */
[----:B------:R-:W-:Y:S01]  /*42d0*/  IMAD.WIDE.U32 R72, R72, 0x10000, RZ ;  /* 0x0001000048487825 */ /* 0x000fe200078e00ff */
[----:B------:R-:W-:-:S04]  /*42e0*/  IADD3.X R91, R92, UR19, RZ, P5, !PT ;  /* 0x000000135c5b7c10 */ /* 0x000fc8000affe4ff */
[----:B------:R-:W-:Y:S02]  /*42f0*/  LOP3.LUT R73, R127, R73, RZ, 0xfc, !PT ;  /* 0x000000497f497212 */ /* 0x000fe400078efcff */
[----:B------:R-:W-:-:S05]  /*4300*/  LOP3.LUT R72, R72, 0xffff, R39, 0xf8, !PT ;  /* 0x0000ffff48487812 */ /* 0x000fca00078ef827 */
[----:B------:R1:W-:Y:S02]  /*4310*/  STG.E.64 desc[UR6][R90.64], R72 ;  /* 0x000000485a007986 */ /* 0x0003e4000c101b06 */
.L_x_465:
[----:B------:R2:W-:Y:S01]  /*4320*/  STG.E.64 desc[UR6][R74.64], R70 ;  /* 0x000000464a007986 */ /* 0x0005e2000c101b06 */
[----:B------:R-:W-:Y:S02]  /*4330*/  @P2 PRMT R40, R193, 0x7610, R40 ;  /* 0x00007610c1282816 */ /* 0x000fe40000000028 */
[----:B------:R-:W-:Y:S01]  /*4340*/  @P2 PRMT R58, R192, 0x7610, R58 ;  /* 0x00007610c03a2816 */ /* 0x000fe2000000003a */
[----:B------:R-:W-:Y:S06]  /*4350*/  @!P0 BRA `(.L_x_466) ;  /* 0x0000000000208947 */ /* 0x000fec0003800000 */
[----:B--2---:R-:W-:Y:S02]  /*4360*/  LOP3.LUT R70, R36, 0xffff, RZ, 0xc0, !PT ;  /* 0x0000ffff24467812 */ /* 0x004fe400078ec0ff */
[----:B-1----:R-:W-:Y:S02]  /*4370*/  IADD3 R72, P5, R93, R114, RZ ;  /* 0x000000725d487210 */ /* 0x002fe40007fbe0ff */
[----:B------:R-:W-:Y:S01]  /*4380*/  PRMT R75, R174, 0x5410, R27 ;  /* 0x00005410ae4b7816 */ /* 0x000fe2000000001b */
[----:B------:R-:W-:-:S04]  /*4390*/  IMAD.WIDE.U32 R70, R70, 0x10000, RZ ;  /* 0x0001000046467825 */ /* 0x000fc800078e00ff */
[----:B------:R-:W-:Y:S01]  /*43a0*/  IMAD.X R73, R92, 0x1, R115, P5 ;  /* 0x000000015c497824 */ /* 0x000fe200028e0673 */
[----:B------:R-:W-:Y:S02]  /*43b0*/  LOP3.LUT R71, R75, R71, RZ, 0xfc, !PT ;  /* 0x000000474b477212 */ /* 0x000fe400078efcff */
[----:B------:R-:W-:-:S05]  /*43c0*/  LOP3.LUT R70, R70, 0xffff, R51, 0xf8, !PT ;  /* 0x0000ffff46467812 */ /* 0x000fca00078ef833 */
[----:B------:R3:W-:Y:S02]  /*43d0*/  STG.E.64 desc[UR6][R72.64], R70 ;  /* 0x0000004648007986 */ /* 0x0007e4000c101b06 */
.L_x_466:
        /* <DEDUP_REMOVED lines=12> */
[----:B-1-3--:R-:W-:Y:S02]  /*44a0*/  IADD3 R72, P5, R95, UR20, RZ ;  /* 0x000000145f487c10 */ /* 0x00afe4000ffbe0ff */
        /* <DEDUP_REMOVED lines=12> */
[----:B--2---:R-:W-:Y:S02]  /*4570*/  LOP3.LUT R70, R40, 0xffff, RZ, 0xc0, !PT ;  /* 0x0000ffff28467812 */ /* 0x004fe400078ec0ff */
[----:B------:R-:W-:Y:S02]  /*4580*/  IADD3 R74, P5, R95, UR18, RZ ;  /* 0x000000125f4a7c10 */ /* 0x000fe4000ffbe0ff */
[----:B------:R-:W-:Y:S01]  /*4590*/  PRMT R91, R58, 0x5410, R41 ;  /* 0x000054103a5b7816 */ /* 0x000fe20000000029 */
[----:B------:R-:W-:Y:S01]  /*45a0*/  IMAD.WIDE.U32 R70, R70, 0x10000, RZ ;  /* 0x0001000046467825 */ /* 0x000fe200078e00ff */
[----:B------:R-:W-:-:S04]  /*45b0*/  IADD3.X R75, R94, UR19, RZ, P5, !PT ;  /* 0x000000135e4b7c10 */ /* 0x000fc8000affe4ff */
[----:B------:R-:W-:Y:S02]  /*45c0*/  LOP3.LUT R71, R91, R71, RZ, 0xfc, !PT ;  /* 0x000000475b477212 */ /* 0x000fe400078efcff */
[----:B------:R-:W-:-:S05]  /*45d0*/  LOP3.LUT R70, R70, 0xffff, R39, 0xf8, !PT ;  /* 0x0000ffff46467812 */ /* 0x000fca00078ef827 */
[----:B------:R1:W-:Y:S02]  /*45e0*/  STG.E.64 desc[UR6][R74.64], R70 ;  /* 0x000000464a007986 */ /* 0x0003e4000c101b06 */
.L_x_467:
[----:B------:R3:W-:Y:S01]  /*45f0*/  STG.E.64 desc[UR6][R72.64], R68 ;  /* 0x0000004448007986 */ /* 0x0007e2000c101b06 */
[----:B------:R-:W-:Y:S02]  /*4600*/  @P2 PRMT R40, R162, 0x7610, R40 ;  /* 0x00007610a2282816 */ /* 0x000fe40000000028 */
[----:B------:R-:W-:Y:S01]  /*4610*/  @P2 PRMT R58, R185, 0x7610, R58 ;  /* 0x00007610b93a2816 */ /* 0x000fe2000000003a */
[----:B------:R-:W-:Y:S06]  /*4620*/  @!P0 BRA `(.L_x_468) ;  /* 0x0000000000208947 */ /* 0x000fec0003800000 */
[----:B-12---:R-:W-:Y:S02]  /*4630*/  LOP3.LUT R70, R36, 0xffff, RZ, 0xc0, !PT ;  /* 0x0000ffff24467812 */ /* 0x006fe400078ec0ff */
[----:B---3--:R-:W-:Y:S02]  /*4640*/  IADD3 R68, P5, R95, R114, RZ ;  /* 0x000000725f447210 */ /* 0x008fe40007fbe0ff */
[----:B------:R-:W-:Y:S01]  /*4650*/  PRMT R73, R174, 0x5410, R27 ;  /* 0x00005410ae497816 */ /* 0x000fe2000000001b */
[----:B------:R-:W-:Y:S01]  /*4660*/  IMAD.WIDE.U32 R70, R70, 0x10000, RZ ;  /* 0x0001000046467825 */ /* 0x000fe200078e00ff */
[----:B------:R-:W-:-:S04]  /*4670*/  IADD3.X R69, R94, R115, RZ, P5, !PT ;  /* 0x000000735e457210 */ /* 0x000fc80002ffe4ff */
[----:B------:R-:W-:Y:S02]  /*4680*/  LOP3.LUT R71, R73, R71, RZ, 0xfc, !PT ;  /* 0x0000004749477212 */ /* 0x000fe400078efcff */
[----:B------:R-:W-:-:S05]  /*4690*/  LOP3.LUT R70, R70, 0xffff, R51, 0xf8, !PT ;  /* 0x0000ffff46467812 */ /* 0x000fca00078ef833 */
[----:B------:R4:W-:Y:S02]  /*46a0*/  STG.E.64 desc[UR6][R68.64], R70 ;  /* 0x0000004644007986 */ /* 0x0009e4000c101b06 */
.L_x_468:
        /* <DEDUP_REMOVED lines=12> */
[----:B---34-:R-:W-:Y:S02]  /*4770*/  IADD3 R68, P5, R97, UR20, RZ ;  /* 0x0000001461447c10 */ /* 0x018fe4000ffbe0ff */
        /* <DEDUP_REMOVED lines=20> */
.L_x_469:
[----:B------:R4:W-:Y:S01]  /*48c0*/  STG.E.64 desc[UR6][R68.64], R66 ;  /* 0x0000004244007986 */ /* 0x0009e2000c101b06 */
[----:B------:R-:W-:Y:S02]  /*48d0*/  @P2 PRMT R40, R152, 0x7610, R40 ;  /* 0x0000761098282816 */ /* 0x000fe40000000028 */
[----:B------:R-:W-:Y:S01]  /*48e0*/  @P2 PRMT R58, R154, 0x7610, R58 ;  /* 0x000076109a3a2816 */ /* 0x000fe2000000003a */
[----:B------:R-:W-:Y:S06]  /*48f0*/  @!P0 BRA `(.L_x_470) ;  /* 0x0000000000208947 */ /* 0x000fec0003800000 */
[----:B----4-:R-:W-:Y:S02]  /*4900*/  LOP3.LUT R68, R36, 0xffff, RZ, 0xc0, !PT ;  /* 0x0000ffff24447812 */ /* 0x010fe400078ec0ff */
[----:B------:R-:W-:Y:S02]  /*4910*/  IADD3 R66, P5, R97, R114, RZ ;  /* 0x0000007261427210 */ /* 0x000fe40007fbe0ff */
[----:B-123--:R-:W-:Y:S01]  /*4920*/  PRMT R71, R174, 0x5410, R27 ;  /* 0x00005410ae477816 */ /* 0x00efe2000000001b */
[----:B------:R-:W-:-:S04]  /*4930*/  IMAD.WIDE.U32 R68, R68, 0x10000, RZ ;  /* 0x0001000044447825 */ /* 0x000fc800078e00ff */
[----:B------:R-:W-:Y:S01]  /*4940*/  IMAD.X R67, R96, 0x1, R115, P5 ;  /* 0x0000000160437824 */ /* 0x000fe200028e0673 */
[----:B------:R-:W-:Y:S02]  /*4950*/  LOP3.LUT R69, R71, R69, RZ, 0xfc, !PT ;  /* 0x0000004547457212 */ /* 0x000fe400078efcff */
[----:B------:R-:W-:-:S05]  /*4960*/  LOP3.LUT R68, R68, 0xffff, R51, 0xf8, !PT ;  /* 0x0000ffff44447812 */ /* 0x000fca00078ef833 */
[----:B------:R1:W-:Y:S02]  /*4970*/  STG.E.64 desc[UR6][R66.64], R68 ;  /* 0x0000004442007986 */ /* 0x0003e4000c101b06 */
.L_x_470:
        /* <DEDUP_REMOVED lines=12> */
[----:B-1--4-:R-:W-:Y:S02]  /*4a40*/  IADD3 R66, P5, R99, UR20, RZ ;  /* 0x0000001463427c10 */ /* 0x012fe4000ffbe0ff */
        /* <DEDUP_REMOVED lines=12> */
[----:B--23--:R-:W-:Y:S02]  /*4b10*/  LOP3.LUT R70, R40, 0xffff, RZ, 0xc0, !PT ;  /* 0x0000ffff28467812 */ /* 0x00cfe400078ec0ff */
[----:B------:R-:W-:Y:S02]  /*4b20*/  IADD3 R68, P5, R99, UR18, RZ ;  /* 0x0000001263447c10 */ /* 0x000fe4000ffbe0ff */
[----:B------:R-:W-:Y:S01]  /*4b30*/  PRMT R73, R58, 0x5410, R41 ;  /* 0x000054103a497816 */ /* 0x000fe20000000029 */
[----:B------:R-:W-:Y:S01]  /*4b40*/  IMAD.WIDE.U32 R70, R70, 0x10000, RZ ;  /* 0x0001000046467825 */ /* 0x000fe200078e00ff */
[----:B------:R-:W-:-:S04]  /*4b50*/  IADD3.X R69, R98, UR19, RZ, P5, !PT ;  /* 0x0000001362457c10 */ /* 0x000fc8000affe4ff */
[----:B------:R-:W-:Y:S02]  /*4b60*/  LOP3.LUT R71, R73, R71, RZ, 0xfc, !PT ;  /* 0x0000004749477212 */ /* 0x000fe400078efcff */
[----:B------:R-:W-:-:S05]  /*4b70*/  LOP3.LUT R70, R70, 0xffff, R39, 0xf8, !PT ;  /* 0x0000ffff46467812 */ /* 0x000fca00078ef827 */
[----:B------:R1:W-:Y:S02]  /*4b80*/  STG.E.64 desc[UR6][R68.64], R70 ;  /* 0x0000004644007986 */ /* 0x0003e4000c101b06 */
.L_x_471:
[----:B------:R4:W-:Y:S01]  /*4b90*/  STG.E.64 desc[UR6][R66.64], R64 ;  /* 0x0000004042007986 */ /* 0x0009e2000c101b06 */
[----:B------:R-:W-:Y:S02]  /*4ba0*/  @P2 PRMT R40, R144, 0x7610, R40 ;  /* 0x0000761090282816 */ /* 0x000fe40000000028 */
[----:B------:R-:W-:Y:S01]  /*4bb0*/  @P2 PRMT R58, R146, 0x7610, R58 ;  /* 0x00007610923a2816 */ /* 0x000fe2000000003a */
[----:B------:R-:W-:Y:S06]  /*4bc0*/  @!P0 BRA `(.L_x_472) ;  /* 0x0000000000208947 */ /* 0x000fec0003800000 */
[----:B----4-:R-:W-:Y:S02]  /*4bd0*/  LOP3.LUT R66, R36, 0xffff, RZ, 0xc0, !PT ;  /* 0x0000ffff24427812 */ /* 0x010fe400078ec0ff */
[----:B------:R-:W-:Y:S02]  /*4be0*/  IADD3 R64, P5, R99, R114, RZ ;  /* 0x0000007263407210 */ /* 0x000fe40007fbe0ff */
[----:B-1----:R-:W-:Y:S01]  /*4bf0*/  PRMT R69, R174, 0x5410, R27 ;  /* 0x00005410ae457816 */ /* 0x002fe2000000001b */
[----:B------:R-:W-:-:S04]  /*4c00*/  IMAD.WIDE.U32 R66, R66, 0x10000, RZ ;  /* 0x0001000042427825 */ /* 0x000fc800078e00ff */
[----:B------:R-:W-:Y:S01]  /*4c10*/  IMAD.X R65, R98, 0x1, R115, P5 ;  /* 0x0000000162417824 */ /* 0x000fe200028e0673 */
[----:B------:R-:W-:Y:S02]  /*4c20*/  LOP3.LUT R67, R69, R67, RZ, 0xfc, !PT ;  /* 0x0000004345437212 */ /* 0x000fe400078efcff */
[----:B------:R-:W-:-:S05]  /*4c30*/  LOP3.LUT R66, R66, 0xffff, R51, 0xf8, !PT ;  /* 0x0000ffff42427812 */ /* 0x000fca00078ef833 */
[----:B------:R1:W-:Y:S02]  /*4c40*/  STG.E.64 desc[UR6][R64.64], R66 ;  /* 0x0000004240007986 */ /* 0x0003e4000c101b06 */
.L_x_472:
        /* <DEDUP_REMOVED lines=21> */
[----:B-1--4-:R-:W-:Y:S02]  /*4da0*/  LOP3.LUT R66, R40, 0xffff, RZ, 0xc0, !PT ;  /* 0x0000ffff28427812 */ /* 0x012fe400078ec0ff */
[----:B------:R-:W-:Y:S02]  /*4db0*/  IADD3 R64, P5, R101, UR18, RZ ;  /* 0x0000001265407c10 */ /* 0x000fe4000ffbe0ff */
[----:B------:R-:W-:Y:S01]  /*4dc0*/  PRMT R69, R58, 0x5410, R41 ;  /* 0x000054103a457816 */ /* 0x000fe20000000029 */
[----:B------:R-:W-:Y:S01]  /*4dd0*/  IMAD.WIDE.U32 R66, R66, 0x10000, RZ ;  /* 0x0001000042427825 */ /* 0x000fe200078e00ff */
[----:B------:R-:W-:-:S04]  /*4de0*/  IADD3.X R65, R100, UR19, RZ, P5, !PT ;  /* 0x0000001364417c10 */ /* 0x000fc8000affe4ff */
[----:B------:R-:W-:Y:S02]  /*4df0*/  LOP3.LUT R67, R69, R67, RZ, 0xfc, !PT ;  /* 0x0000004345437212 */ /* 0x000fe400078efcff */
[----:B------:R-:W-:-:S05]  /*4e00*/  LOP3.LUT R66, R66, 0xffff, R39, 0xf8, !PT ;  /* 0x0000ffff42427812 */ /* 0x000fca00078ef827 */
[----:B------:R1:W-:Y:S02]  /*4e10*/  STG.E.64 desc[UR6][R64.64], R66 ;  /* 0x0000004240007986 */ /* 0x0003e4000c101b06 */
.L_x_473:
[----:B-1--4-:R-:W-:Y:S02]  /*4e20*/  IADD3 R66, P6, R101, UR20, RZ ;  /* 0x0000001465427c10 */ /* 0x012fe4000ffde0ff */
[----:B------:R-:W-:Y:S02]  /*4e30*/  @P2 F2FP.BF16.F32.PACK_AB R134, RZ, R134 ;  /* 0x00000086ff86223e */ /* 0x000fe400000010ff */
[----:B------:R-:W-:Y:S02]  /*4e40*/  IADD3.X R67, R100, UR21, RZ, P6, !PT ;  /* 0x0000001564437c10 */ /* 0x000fe4000b7fe4ff */
[----:B------:R-:W-:Y:S02]  /*4e50*/  @P2 F2FP.BF16.F32.PACK_AB R140, RZ, R140 ;  /* 0x0000008cff8c223e */ /* 0x000fe400000010ff */
[----:B------:R-:W-:Y:S01]  /*4e60*/  @P2 F2FP.BF16.F32.PACK_AB R186, RZ, R186 ;  /* 0x000000baffba223e */ /* 0x000fe200000010ff */
[----:B------:R1:W-:Y:S01]  /*4e70*/  STG.E.64 desc[UR6][R66.64], R62 ;  /* 0x0000003e42007986 */ /* 0x0003e2000c101b06 */
[----:B------:R-:W-:-:S02]  /*4e80*/  IADD3 R64, P6, R3, UR20, RZ ;  /* 0x0000001403407c10 */ /* 0x000fc4000ffde0ff */
[----:B------:R-:W-:Y:S02]  /*4e90*/  @P2 PRMT R40, R133, 0x7610, R40 ;  /* 0x0000761085282816 */ /* 0x000fe40000000028 */
[----:B------:R-:W-:Y:S02]  /*4ea0*/  @P0 LOP3.LUT P5, RZ, R165, 0xff00, RZ, 0xc0, !PT ;  /* 0x0000ff00a5ff0812 */ /* 0x000fe400078ac0ff */
[----:B------:R-:W-:Y:S02]  /*4eb0*/  @P2 PRMT R58, R134, 0x7610, R58 ;  /* 0x00007610863a2816 */ /* 0x000fe4000000003a */
[----:B------:R-:W-:Y:S02]  /*4ec0*/  @P2 PRMT R39, R140, 0x7610, R39 ;  /* 0x000076108c272816 */ /* 0x000fe40000000027 */
[----:B------:R-:W-:Y:S02]  /*4ed0*/  @P2 PRMT R41, R186, 0x7610, R41 ;  /* 0x00007610ba292816 */ /* 0x000fe40000000029 */
[----:B------:R-:W-:Y:S01]  /*4ee0*/  IADD3.X R65, R0, UR21, RZ, P6, !PT ;  /* 0x0000001500417c10 */ /* 0x000fe2000b7fe4ff */
[----:B-1----:R-:W-:Y:S06]  /*4ef0*/  @!P0 BRA `(.L_x_474) ;  /* 0x0000000000208947 */ /* 0x002fec0003800000 */
        /* <DEDUP_REMOVED lines=8> */
.L_x_474:
[----:B------:R-:W-:Y:S05]  /*4f80*/  @!P2 BRA `(.L_x_475) ;  /* 0x000000000020a947 */ /* 0x000fea0003800000 */
        /* <DEDUP_REMOVED lines=8> */
.L_x_475:
        /* <DEDUP_REMOVED lines=20> */
[----:B------:R-:W-:-:S04]  /*5150*/  IMAD.WIDE.U32 R60, R60, 0x10000, RZ ;  /* 0x000100003c3c7825 */ /* 0x000fc800078e00ff */
[----:B------:R-:W-:Y:S01]  /*5160*/  IMAD.X R115, R0, 0x1, R115, P0 ;  /* 0x0000000100737824 */ /* 0x000fe200000e0673 */
[----:B------:R-:W-:Y:S02]  /*5170*/  LOP3.LUT R61, R3, R61, RZ, 0xfc, !PT ;  /* 0x0000003d033d7212 */ /* 0x000fe400078efcff */
[----:B------:R-:W-:-:S05]  /*5180*/  LOP3.LUT R60, R60, 0xffff, R51, 0xf8, !PT ;  /* 0x0000ffff3c3c7812 */ /* 0x000fca00078ef833 */
[----:B------:R0:W-:Y:S02]  /*5190*/  STG.E.64 desc[UR6][R114.64], R60 ;  /* 0x0000003c72007986 */ /* 0x0001e4000c101b06 */
.L_x_476:
[----:B------:R-:W-:Y:S01]  /*51a0*/  SEL R185, RZ, 0x1, P3 ;  /* 0x00000001ffb97807 */ /* 0x000fe20001800000 */
[----:B------:R-:W-:Y:S06]  /*51b0*/  @!P4 BRA `(.L_x_477) ;  /* 0xffffffb400b8c947 */ /* 0x000fec000383ffff */
[----:B------:R-:W-:Y:S01]  /*51c0*/  IMAD.MOV.U32 R11, RZ, RZ, R37 ;  /* 0x000000ffff0b7224 */ /* 0x000fe200078e0025 */
[----:B------:R-:W-:Y:S01]  /*51d0*/  MOV R12, R57 ;  /* 0x00000039000c7202 */ /* 0x000fe20000000f00 */
[----:B--2---:R-:W-:Y:S01]  /*51e0*/  IMAD.MOV.U32 R74, RZ, RZ, R56 ;  /* 0x000000ffff4a7224 */ /* 0x004fe200078e0038 */
        /* <DEDUP_REMOVED lines=12> */
[----:B0-----:R-:W-:Y:S01]  /*52b0*/  MOV R61, R176 ;  /* 0x000000b0003d7202 */ /* 0x001fe20000000f00 */
[----:B------:R-:W-:Y:S01]  /*52c0*/  IMAD.MOV.U32 R9, RZ, RZ, R168 ;  /* 0x000000ffff097224 */ /* 0x000fe200078e00a8 */
[----:B-1--4-:R-:W-:Y:S01]  /*52d0*/  MOV R66, R177 ;  /* 0x000000b100427202 */ /* 0x012fe20000000f00 */
[----:B------:R-:W-:Y:S01]  /*52e0*/  IMAD.MOV.U32 R13, RZ, RZ, R167 ;  /* 0x000000ffff0d7224 */ /* 0x000fe200078e00a7 */
[----:B------:R-:W-:Y:S01]  /*52f0*/  MOV R68, R182 ;  /* 0x000000b600447202 */ /* 0x000fe20000000f00 */
[----:B------:R-:W-:Y:S01]  /*5300*/  IMAD.MOV.U32 R14, RZ, RZ, R169 ;  /* 0x000000ffff0e7224 */ /* 0x000fe200078e00a9 */
[----:B---3--:R-:W-:Y:S01]  /*5310*/  MOV R73, R183 ;  /* 0x000000b700497202 */ /* 0x008fe20000000f00 */
        /* <DEDUP_REMOVED lines=30> */
[----:B------:R-:W-:-:S07]  /*5500*/  IMAD.MOV.U32 R42, RZ, RZ, R52 ;  /* 0x000000ffff2a7224 */ /* 0x000fce00078e0034 */
.L_x_460:
        /* <DEDUP_REMOVED lines=25> */
.L_x_461:
[----:B------:R-:W-:Y:S01]  /*56a0*/  HFMA2.MMA R75, -RZ, RZ, 0, 1.847743988037109375e-06 ;  /* 0x0000001fff4b7435 */ /* 0x000fe200000001ff */
[----:B------:R-:W-:Y:S02]  /*56b0*/  IMAD.MOV.U32 R73, RZ, RZ, R55 ;  /* 0x000000ffff497224 */ /* 0x000fe400078e0037 */
[----:B------:R-:W-:Y:S02]  /*56c0*/  IMAD.MOV.U32 R74, RZ, RZ, 0x10 ;  /* 0x00000010ff4a7424 */ /* 0x000fe400078e00ff */
[----:B------:R-:W-:-:S07]  /*56d0*/  IMAD.MOV.U32 R72, RZ, RZ, -0x1 ;  /* 0xffffffffff487424 */ /* 0x000fce00078e00ff */
[----:B-----5:R-:W-:Y:S05]  /*56e0*/  WARPSYNC.COLLECTIVE R72, `(.L_x_478) ;  /* 0x0000000048087348 */ /* 0x020fea0003c00000 */
[----:B------:R0:W1:Y:S02]  /*56f0*/  SHFL.DOWN P3, R70, R73, R74, R75 ;  /* 0x0800004a49467389 */ /* 0x000064000006004b */
[----:B01---5:R-:W-:Y:S01]  /*5700*/  ENDCOLLECTIVE ;  /* 0x000000000000791b */ /* 0x023fe20003800000 */
.L_x_478:
[----:B------:R-:W-:Y:S01]  /*5710*/  MOV R73, R47 ;  /* 0x0000002f00497202 */ /* 0x000fe20000000f00 */
[----:B------:R-:W-:-:S07]  /*5720*/  IMAD.MOV.U32 R30, RZ, RZ, R70 ;  /* 0x000000ffff1e7224 */ /* 0x000fce00078e0046 */
[----:B------:R-:W-:Y:S05]  /*5730*/  WARPSYNC.COLLECTIVE R72, `(.L_x_479) ;  /* 0x0000000048087348 */ /* 0x000fea0003c00000 */
[----:B------:R0:W1:Y:S02]  /*5740*/  SHFL.DOWN P3, R70, R73, R74, R75 ;  /* 0x0800004a49467389 */ /* 0x000064000006004b */
[----:B01----:R-:W-:Y:S01]  /*5750*/  ENDCOLLECTIVE ;  /* 0x000000000000791b */ /* 0x003fe20003800000 */
.L_x_479:
[----:B------:R-:W-:Y:S01]  /*5760*/  FADD.FTZ R30, R55, R30 ;  /* 0x0000001e371e7221 */ /* 0x000fe20000010000 */
[----:B------:R-:W-:-:S03]  /*5770*/  HFMA2.MMA R74, -RZ, RZ, 0, 4.76837158203125e-07 ;  /* 0x00000008ff4a7435 */ /* 0x000fc600000001ff */
[----:B------:R-:W-:Y:S02]  /*5780*/  IMAD.MOV.U32 R73, RZ, RZ, R30 ;  /* 0x000000ffff497224 */ /* 0x000fe400078e001e */
[----:B------:R-:W-:-:S07]  /*5790*/  IMAD.MOV.U32 R50, RZ, RZ, R70 ;  /* 0x000000ffff327224 */ /* 0x000fce00078e0046 */
[----:B------:R-:W-:Y:S05]  /*57a0*/  WARPSYNC.COLLECTIVE R72, `(.L_x_480) ;  /* 0x0000000048087348 */ /* 0x000fea0003c00000 */
[----:B------:R0:W1:Y:S02]  /*57b0*/  SHFL.DOWN P3, R70, R73, R74, R75 ;  /* 0x0800004a49467389 */ /* 0x000064000006004b */
[----:B01----:R-:W-:Y:S01]  /*57c0*/  ENDCOLLECTIVE ;  /* 0x000000000000791b */ /* 0x003fe20003800000 */
.L_x_480:
[----:B------:R-:W-:-:S04]  /*57d0*/  FADD.FTZ R50, R47, R50 ;  /* 0x000000322f327221 */ /* 0x000fc80000010000 */
[----:B------:R-:W-:Y:S02]  /*57e0*/  IMAD.MOV.U32 R73, RZ, RZ, R50 ;  /* 0x000000ffff497224 */ /* 0x000fe400078e0032 */
[----:B------:R-:W-:-:S07]  /*57f0*/  IMAD.MOV.U32 R63, RZ, RZ, R70 ;  /* 0x000000ffff3f7224 */ /* 0x000fce00078e0046 */
[----:B------:R-:W-:Y:S05]  /*5800*/  WARPSYNC.COLLECTIVE R72, `(.L_x_481) ;  /* 0x0000000048087348 */ /* 0x000fea0003c00000 */
[----:B------:R0:W1:Y:S02]  /*5810*/  SHFL.DOWN P3, R70, R73, R74, R75 ;  /* 0x0800004a49467389 */ /* 0x000064000006004b */
[----:B01----:R-:W-:Y:S01]  /*5820*/  ENDCOLLECTIVE ;  /* 0x000000000000791b */ /* 0x003fe20003800000 */
.L_x_481:
[----:B------:R-:W-:Y:S01]  /*5830*/  FADD.FTZ R63, R30, R63 ;  /* 0x0000003f1e3f7221 */ /* 0x000fe20000010000 */
[----:B------:R-:W-:-:S03]  /*5840*/  IMAD.MOV.U32 R30, RZ, RZ, R65 ;  /* 0x000000ffff1e7224 */ /* 0x000fc600078e0041 */
[----:B------:R-:W-:Y:S02]  /*5850*/  IMAD.MOV.U32 R73, RZ, RZ, R63 ;  /* 0x000000ffff497224 */ /* 0x000fe400078e003f */
[----:B------:R-:W-:Y:S01]  /*5860*/  IMAD.MOV.U32 R74, RZ, RZ, 0x4 ;  /* 0x00000004ff4a7424 */ /* 0x000fe200078e00ff */
[----:B------:R-:W-:-:S07]  /*5870*/  MOV R67, R70 ;  /* 0x0000004600437202 */ /* 0x000fce0000000f00 */
[----:B------:R-:W-:Y:S05]  /*5880*/  WARPSYNC.COLLECTIVE R72, `(.L_x_482) ;  /* 0x0000000048087348 */ /* 0x000fea0003c00000 */
[----:B------:R0:W1:Y:S02]  /*5890*/  SHFL.DOWN P3, R70, R73, R74, R75 ;  /* 0x0800004a49467389 */ /* 0x000064000006004b */
[----:B01----:R-:W-:Y:S01]  /*58a0*/  ENDCOLLECTIVE ;  /* 0x000000000000791b */ /* 0x003fe20003800000 */
.L_x_482:
[----:B------:R-:W-:Y:S01]  /*58b0*/  FADD.FTZ R67, R50, R67 ;  /* 0x0000004332437221 */ /* 0x000fe20000010000 */
[----:B------:R-:W-:-:S03]  /*58c0*/  IMAD.MOV.U32 R50, RZ, RZ, R60 ;  /* 0x000000ffff327224 */ /* 0x000fc600078e003c */
[----:B------:R-:W-:Y:S01]  /*58d0*/  IMAD.MOV.U32 R73, RZ, RZ, R67 ;  /* 0x000000ffff497224 */ /* 0x000fe200078e0043 */
[----:B------:R-:W-:-:S07]  /*58e0*/  MOV R64, R70 ;  /* 0x0000004600407202 */ /* 0x000fce0000000f00 */
[----:B------:R-:W-:Y:S05]  /*58f0*/  WARPSYNC.COLLECTIVE R72, `(.L_x_483) ;  /* 0x0000000048087348 */ /* 0x000fea0003c00000 */
[----:B------:R0:W1:Y:S02]  /*5900*/  SHFL.DOWN P3, R70, R73, R74, R75 ;  /* 0x0800004a49467389 */ /* 0x000064000006004b */
[----:B01----:R-:W-:Y:S01]  /*5910*/  ENDCOLLECTIVE ;  /* 0x000000000000791b */ /* 0x003fe20003800000 */
.L_x_483:
[----:B------:R-:W-:-:S05]  /*5920*/  FADD.FTZ R64, R63, R64 ;  /* 0x000000403f407221 */ /* 0x000fca0000010000 */
[----:B------:R-:W-:Y:S01]  /*5930*/  MOV R73, R64 ;  /* 0x0000004000497202 */ /* 0x000fe20000000f00 */
[----:B------:R-:W-:Y:S02]  /*5940*/  IMAD.MOV.U32 R74, RZ, RZ, 0x2 ;  /* 0x00000002ff4a7424 */ /* 0x000fe400078e00ff */
[----:B------:R-:W-:-:S07]  /*5950*/  IMAD.MOV.U32 R66, RZ, RZ, R70 ;  /* 0x000000ffff427224 */ /* 0x000fce00078e0046 */
[----:B------:R-:W-:Y:S05]  /*5960*/  WARPSYNC.COLLECTIVE R72, `(.L_x_484) ;  /* 0x0000000048087348 */ /* 0x000fea0003c00000 */
[----:B------:R0:W1:Y:S02]  /*5970*/  SHFL.DOWN P3, R70, R73, R74, R75 ;  /* 0x0800004a49467389 */ /* 0x000064000006004b */
[----:B01----:R-:W-:Y:S01]  /*5980*/  ENDCOLLECTIVE ;  /* 0x000000000000791b */ /* 0x003fe20003800000 */
.L_x_484:
[----:B------:R-:W-:-:S05]  /*5990*/  FADD.FTZ R66, R67, R66 ;  /* 0x0000004243427221 */ /* 0x000fca0000010000 */
[----:B------:R-:W-:Y:S01]  /*59a0*/  MOV R73, R66 ;  /* 0x0000004200497202 */ /* 0x000fe20000000f00 */
[----:B------:R-:W-:-:S07]  /*59b0*/  IMAD.MOV.U32 R47, RZ, RZ, R70 ;  /* 0x000000ffff2f7224 */ /* 0x000fce00078e0046 */
[----:B------:R-:W-:Y:S05]  /*59c0*/  WARPSYNC.COLLECTIVE R72, `(.L_x_485) ;  /* 0x0000000048087348 */ /* 0x000fea0003c00000 */
[----:B------:R0:W1:Y:S02]  /*59d0*/  SHFL.DOWN P3, R70, R73, R74, R75 ;  /* 0x0800004a49467389 */ /* 0x000064000006004b */
[----:B01----:R-:W-:Y:S01]  /*59e0*/  ENDCOLLECTIVE ;  /* 0x000000000000791b */ /* 0x003fe20003800000 */
.L_x_485:
[----:B------:R-:W-:Y:S01]  /*59f0*/  FADD.FTZ R68, R64, R47 ;  /* 0x0000002f40447221 */ /* 0x000fe20000010000 */
[----:B------:R-:W-:Y:S01]  /*5a00*/  MOV R47, R52 ;  /* 0x00000034002f7202 */ /* 0x000fe20000000f00 */
[----:B------:R-:W-:Y:S01]  /*5a10*/  IMAD.MOV.U32 R52, RZ, RZ, R61 ;  /* 0x000000ffff347224 */ /* 0x000fe200078e003d */
[----:B------:R-:W-:Y:S01]  /*5a20*/  HFMA2.MMA R74, -RZ, RZ, 0, 5.9604644775390625e-08 ;  /* 0x00000001ff4a7435 */ /* 0x000fe200000001ff */
[----:B------:R-:W-:Y:S02]  /*5a30*/  IMAD.MOV.U32 R73, RZ, RZ, R68 ;  /* 0x000000ffff497224 */ /* 0x000fe400078e0044 */
[----:B------:R-:W-:-:S08]  /*5a40*/  IMAD.MOV.U32 R55, RZ, RZ, R70 ;  /* 0x000000ffff377224 */ /* 0x000fd000078e0046 */
[----:B------:R-:W-:Y:S05]  /*5a50*/  WARPSYNC.COLLECTIVE R72, `(.L_x_486) ;  /* 0x0000000048087348 */ /* 0x000fea0003c00000 */
[----:B------:R0:W1:Y:S02]  /*5a60*/  SHFL.DOWN P3, R70, R73, R74, R75 ;  /* 0x0800004a49467389 */ /* 0x000064000006004b */
[----:B01----:R-:W-:Y:S01]  /*5a70*/  ENDCOLLECTIVE ;  /* 0x000000000000791b */ /* 0x003fe20003800000 */
.L_x_486:
[----:B------:R-:W-:Y:S01]  /*5a80*/  FADD.FTZ R69, R66, R55 ;  /* 0x0000003742457221 */ /* 0x000fe20000010000 */
[----:B------:R-:W-:-:S03]  /*5a90*/  MOV R55, R62 ;  /* 0x0000003e00377202 */ /* 0x000fc60000000f00 */
[----:B------:R-:W-:Y:S02]  /*5aa0*/  IMAD.MOV.U32 R73, RZ, RZ, R69 ;  /* 0x000000ffff497224 */ /* 0x000fe400078e0045 */
[----:B------:R-:W-:-:S07]  /*5ab0*/  IMAD.MOV.U32 R71, RZ, RZ, R70 ;  /* 0x000000ffff477224 */ /* 0x000fce00078e0046 */
[----:B------:R-:W-:Y:S05]  /*5ac0*/  WARPSYNC.COLLECTIVE R72, `(.L_x_487) ;  /* 0x0000000048087348 */ /* 0x000fea0003c00000 */
[----:B------:R0:W1:Y:S02]  /*5ad0*/  SHFL.DOWN P3, R70, R73, R74, R75 ;  /* 0x0800004a49467389 */ /* 0x000064000006004b */
[----:B01----:R-:W-:Y:S01]  /*5ae0*/  ENDCOLLECTIVE ;  /* 0x000000000000791b */ /* 0x003fe20003800000 */
.L_x_487:
[----:B------:R-:W-:Y:S05]  /*5af0*/  BRA `(.L_x_488) ;  /* 0xffffffcc00307947 */ /* 0x000fea000383ffff */
.L_x_489:
        /* <DEDUP_REMOVED lines=16> */
.L_x_4503:


//--------------------- .text._ZN10layer_norm31ln_parallel_residual_bwd_kernelINS_13Kernel_traitsI6__halfS2_S2_S2_fjLj7168ELj1ELj1ELj8ELj8ENS_18Kernel_traits_baseILj7168ES2_S2_S2_S2_fjLj256EEEEELb0ELb0ELb0EEEvNS_9BwdParamsE --------------------------
	.section	.text._ZN10layer_norm31ln_parallel_residual_bwd_kernelINS_13Kernel_traitsI6__halfS2_S2_S2_fjLj7168ELj1ELj1ELj8ELj8ENS_18Kernel_traits_baseILj7168ES2_S2_S2_S2_fjLj256EEEEELb0ELb0ELb0EEEvNS_9BwdParamsE,"ax",@progbits
	.align	128
        .global         _ZN10layer_norm31ln_parallel_residual_bwd_kernelINS_13Kernel_traitsI6__halfS2_S2_S2_fjLj7168ELj1ELj1ELj8ELj8ENS_18Kernel_traits_baseILj7168ES2_S2_S2_S2_fjLj256EEEEELb0ELb0ELb0EEEvNS_9BwdParamsE
        .type           _ZN10layer_norm31ln_parallel_residual_bwd_kernelINS_13Kernel_traitsI6__halfS2_S2_S2_fjLj7168ELj1ELj1ELj8ELj8ENS_18Kernel_traits_baseILj7168ES2_S2_S2_S2_fjLj256EEEEELb0ELb0ELb0EEEvNS_9BwdParamsE,@function
        .size           _ZN10layer_norm31ln_parallel_residual_bwd_kernelINS_13Kernel_traitsI6__halfS2_S2_S2_fjLj7168ELj1ELj1ELj8ELj8ENS_18Kernel_traits_baseILj7168ES2_S2_S2_S2_fjLj256EEEEELb0ELb0ELb0EEEvNS_9BwdParamsE,(.L_x_4504 - _ZN10layer_norm31ln_parallel_residual_bwd_kernelINS_13Kernel_traitsI6__halfS2_S2_S2_fjLj7168ELj1ELj1ELj8ELj8ENS_18Kernel_traits_baseILj7168ES2_S2_S2_S2_fjLj256EEEEELb0ELb0ELb0EEEvNS_9BwdParamsE)
        .other          _ZN10layer_norm31ln_parallel_residual_bwd_kernelINS_13Kernel_traitsI6__halfS2_S2_S2_fjLj7168ELj1ELj1ELj8ELj8ENS_18Kernel_traits_baseILj7168ES2_S2_S2_S2_fjLj256EEEEELb0ELb0ELb0EEEvNS_9BwdParamsE,@"STO_CUDA_ENTRY STV_DEFAULT"
_ZN10layer_norm31ln_parallel_residual_bwd_kernelINS_13Kernel_traitsI6__halfS2_S2_S2_fjLj7168ELj1ELj1ELj8ELj8ENS_18Kernel_traits_baseILj7168ES2_S2_S2_S2_fjLj256EEEEELb0ELb0ELb0EEEvNS_9BwdParamsE:
.text._ZN10layer_norm31ln_parallel_residual_bwd_kernelINS_13Kernel_traitsI6__halfS2_S2_S2_fjLj7168ELj1ELj1ELj8ELj8ENS_18Kernel_traits_baseILj7168ES2_S2_S2_S2_fjLj256EEEEELb0ELb0ELb0EEEvNS_9BwdParamsE:
[----:B------:R-:W0:Y:S01]  /*0000*/  LDC R1, c[0x0][0x28] ;  /* 0x00000a00ff017b82 */ /* 0x000e220000000800 */
[----:B------:R-:W1:Y:S01]  /*0010*/  S2R R144, SR_TID.X ;  /* 0x0000000000907919 */ /* 0x000e620000002100 */
[----:B------:R-:W-:-:S06]  /*0020*/  ULDC UR4, c[0x0][0x218] ;  /* 0x0000860000047ab9 */ /* 0x000fcc0000000800 */
[----:B------:R-:W2:Y:S01]  /*0030*/  S2UR UR6, SR_CTAID.X ;  /* 0x00000000000679c3 */ /* 0x000ea20000002500 */
[----:B------:R-:W-:Y:S01]  /*0040*/  MOV R204, UR4 ;  /* 0x0000000400cc7c02 */ /* 0x000fe20008000f00 */
[----:B------:R-:W-:Y:S01]  /*0050*/  ULDC.64 UR4, c[0x0][0x208] ;  /* 0x0000820000047ab9 */ /* 0x000fe20000000a00 */
        /* <DEDUP_REMOVED lines=39> */
[C---:B----4-:R-:W-:Y:S01]  /*02d0*/  @P5 IMAD.WIDE.U32 R36, R59.reuse, 0x8, R36 ;  /* 0x000000083b245825 */ /* 0x050fe200078e0024 */
[----:B------:R-:W-:-:S05]  /*02e0*/  @P5 IADD3 R59, R59, 0x100, RZ ;  /* 0x000001003b3b5810 */ /* 0x000fca0007ffe0ff */
[----:B------:R-:W4:Y:S01]  /*02f0*/  @P3 LDC.64 R44, c[0x0][0x268] ;  /* 0x00009a00ff2c3b82 */ /* 0x000f220000000a00 */
[----:B0-----:R-:W-:-:S07]  /*0300*/  @P4 IMAD.WIDE.U32 R38, R59, 0x8, R38 ;  /* 0x000000083b264825 */ /* 0x001fce00078e0026 */
[----:B------:R-:W0:Y:S01]  /*0310*/  @P2 LDC.64 R46, c[0x0][0x260] ;  /* 0x00009800ff2e2b82 */ /* 0x000e220000000a00 */
[C---:B--2---:R-:W-:Y:S01]  /*0320*/  @P4 IMAD.WIDE.U32 R40, R59.reuse, 0x8, R40 ;  /* 0x000000083b284825 */ /* 0x044fe200078e0028 */
[----:B------:R-:W-:Y:S01]  /*0330*/  @P4 IADD3 R59, R59, 0x100, RZ ;  /* 0x000001003b3b4810 */ /* 0x000fe20007ffe0ff */
[----:B------:R2:W5:Y:S05]  /*0340*/  @P5 LDG.E.64 R32, desc[UR4][R36.64] ;  /* 0x0000000424205981 */ /* 0x00056a000c1e1b00 */
[----:B------:R-:W3:Y:S01]  /*0350*/  @P2 LDC.64 R48, c[0x0][0x268] ;  /* 0x00009a00ff302b82 */ /* 0x000ee20000000a00 */
[----:B-1----:R-:W-:-:S07]  /*0360*/  @P3 IMAD.WIDE.U32 R42, R59, 0x8, R42 ;  /* 0x000000083b2a3825 */ /* 0x002fce00078e002a */
[----:B------:R-:W1:Y:S01]  /*0370*/  @P1 LDC.64 R50, c[0x0][0x260] ;  /* 0x00009800ff321b82 */ /* 0x000e620000000a00 */
[C---:B----4-:R-:W-:Y:S01]  /*0380*/  @P3 IMAD.WIDE.U32 R44, R59.reuse, 0x8, R44 ;  /* 0x000000083b2c3825 */ /* 0x050fe200078e002c */
[----:B------:R-:W-:Y:S01]  /*0390*/  @P3 IADD3 R59, R59, 0x100, RZ ;  /* 0x000001003b3b3810 */ /* 0x000fe20007ffe0ff */
[----:B------:R4:W5:Y:S05]  /*03a0*/  @P4 LDG.E.64 R20, desc[UR4][R38.64] ;  /* 0x0000000426144981 */ /* 0x00096a000c1e1b00 */
[----:B------:R-:W2:Y:S08]  /*03b0*/  @P1 LDC.64 R52, c[0x0][0x268] ;  /* 0x00009a00ff341b82 */ /* 0x000eb00000000a00 */
[----:B------:R-:W4:Y:S08]  /*03c0*/  @P0 LDC.64 R54, c[0x0][0x260] ;  /* 0x00009800ff360b82 */ /* 0x000f300000000a00 */
[----:B------:R-:W4:Y:S01]  /*03d0*/  @P0 LDC.64 R56, c[0x0][0x268] ;  /* 0x00009a00ff380b82 */ /* 0x000f220000000a00 */
[C---:B0-----:R-:W-:Y:S01]  /*03e0*/  @P2 IMAD.WIDE.U32 R46, R59.reuse, 0x8, R46 ;  /* 0x000000083b2e2825 */ /* 0x041fe200078e002e */
[----:B------:R-:W-:Y:S01]  /*03f0*/  LEA.HI R0, R144, UR6, RZ, 0x18 ;  /* 0x0000000690007c11 */ /* 0x000fe2000f8fc0ff */
[----:B------:R0:W5:Y:S01]  /*0400*/  @P4 LDG.E.64 R18, desc[UR4][R40.64] ;  /* 0x0000000428124981 */ /* 0x000162000c1e1b00 */
[----:B------:R-:W-:Y:S01]  /*0410*/  P2R R205, PR, RZ, 0x1 ;  /* 0x00000001ffcd7803 */ /* 0x000fe20000000000 */
[C---:B---3--:R-:W-:Y:S01]  /*0420*/  @P2 IMAD.WIDE.U32 R48, R59.reuse, 0x8, R48 ;  /* 0x000000083b302825 */ /* 0x048fe200078e0030 */
[----:B------:R-:W-:Y:S01]  /*0430*/  @P2 IADD3 R59, R59, 0x100, RZ ;  /* 0x000001003b3b2810 */ /* 0x000fe20007ffe0ff */
[----:B------:R3:W5:Y:S04]  /*0440*/  @P3 LDG.E.64 R16, desc[UR4][R42.64] ;  /* 0x000000042a103981 */ /* 0x000768000c1e1b00 */
[C---:B-1----:R-:W-:Y:S01]  /*0450*/  @P1 IMAD.WIDE.U32 R50, R59.reuse, 0x8, R50 ;  /* 0x000000083b321825 */ /* 0x042fe200078e0032 */
[----:B------:R1:W5:Y:S03]  /*0460*/  @P3 LDG.E.64 R14, desc[UR4][R44.64] ;  /* 0x000000042c0e3981 */ /* 0x000366000c1e1b00 */
[C---:B--2---:R-:W-:Y:S01]  /*0470*/  @P1 IMAD.WIDE.U32 R52, R59.reuse, 0x8, R52 ;  /* 0x000000083b341825 */ /* 0x044fe200078e0034 */
[----:B------:R-:W-:Y:S01]  /*0480*/  @P1 IADD3 R59, R59, 0x100, RZ ;  /* 0x000001003b3b1810 */ /* 0x000fe20007ffe0ff */
[----:B------:R2:W5:Y:S04]  /*0490*/  @P2 LDG.E.64 R8, desc[UR4][R46.64] ;  /* 0x000000042e082981 */ /* 0x000568000c1e1b00 */
        /* <DEDUP_REMOVED lines=9> */
[----:B0-----:R-:W-:Y:S02]  /*0530*/  CS2R R40, SRZ ;  /* 0x0000000000287805 */ /* 0x001fe4000001ff00 */
[----:B---3--:R-:W-:Y:S02]  /*0540*/  CS2R R42, SRZ ;  /* 0x00000000002a7805 */ /* 0x008fe4000001ff00 */
[----:B-1----:R-:W-:Y:S01]  /*0550*/  CS2R R44, SRZ ;  /* 0x00000000002c7805 */ /* 0x002fe2000001ff00 */
[----:B------:R0:W5:Y:S01]  /*0560*/  @P1 LDG.E.64 R4, desc[UR4][R52.64] ;  /* 0x0000000434041981 */ /* 0x000162000c1e1b00 */
[----:B--2---:R-:W-:-:S02]  /*0570*/  CS2R R46, SRZ ;  /* 0x00000000002e7805 */ /* 0x004fc4000001ff00 */
[----:B----4-:R-:W-:Y:S02]  /*0580*/  CS2R R48, SRZ ;  /* 0x0000000000307805 */ /* 0x010fe4000001ff00 */
[----:B------:R-:W-:Y:S02]  /*0590*/  CS2R R54, SRZ ;  /* 0x0000000000367805 */ /* 0x000fe4000001ff00 */
[----:B------:R-:W-:Y:S02]  /*05a0*/  CS2R R56, SRZ ;  /* 0x0000000000387805 */ /* 0x000fe4000001ff00 */
[----:B------:R-:W-:Y:S02]  /*05b0*/  CS2R R58, SRZ ;  /* 0x00000000003a7805 */ /* 0x000fe4000001ff00 */
[----:B------:R-:W-:Y:S02]  /*05c0*/  CS2R R50, SRZ ;  /* 0x0000000000327805 */ /* 0x000fe4000001ff00 */
[----:B------:R-:W-:-:S02]  /*05d0*/  CS2R R62, SRZ ;  /* 0x00000000003e7805 */ /* 0x000fc4000001ff00 */
[----:B------:R-:W-:Y:S02]  /*05e0*/  CS2R R64, SRZ ;  /* 0x0000000000407805 */ /* 0x000fe4000001ff00 */
[----:B------:R-:W-:Y:S02]  /*05f0*/  CS2R R66, SRZ ;  /* 0x0000000000427805 */ /* 0x000fe4000001ff00 */
[----:B0-----:R-:W-:Y:S02]  /*0600*/  CS2R R52, SRZ ;  /* 0x0000000000347805 */ /* 0x001fe4000001ff00 */
        /* <DEDUP_REMOVED lines=42> */
[----:B------:R-:W-:Y:S01]  /*08b0*/  HFMA2.MMA R193, -RZ, RZ, 0, 5.9604644775390625e-08 ;  /* 0x00000001ffc17435 */ /* 0x000fe200000001ff */
[----:B------:R-:W-:Y:S02]  /*08c0*/  MOV R215, R2 ;  /* 0x0000000200d77202 */ /* 0x000fe40000000f00 */
[----:B------:R-:W-:Y:S02]  /*08d0*/  SHF.R.U64 R213, R2, 0x10, R3 ;  /* 0x0000001002d57819 */ /* 0x000fe40000001203 */
[--C-:B------:R-:W-:Y:S01]  /*08e0*/  SHF.R.U64 R149, R24, 0x10, R25.reuse ;  /* 0x0000001018957819 */ /* 0x100fe20000001219 */
[----:B------:R-:W-:Y:S01]  /*08f0*/  HADD2.F32 R215, -RZ, R215.H0_H0 ;  /* 0x200000d7ffd77230 */ /* 0x000fe20000004100 */
[----:B------:R-:W-:Y:S01]  /*0900*/  MOV R2, R0 ;  /* 0x0000000000027202 */ /* 0x000fe20000000f00 */
[----:B------:R-:W-:Y:S01]  /*0910*/  HADD2.F32 R0, -RZ, R22.H0_H0 ;  /* 0x20000016ff007230 */ /* 0x000fe20000004100 */
[----:B------:R-:W-:Y:S01]  /*0920*/  MOV R26, R25 ;  /* 0x00000019001a7202 */ /* 0x000fe20000000f00 */
[----:B------:R-:W-:Y:S01]  /*0930*/  HADD2.F32 R213, -RZ, R213.H0_H0 ;  /* 0x200000d5ffd57230 */ /* 0x000fe20000004100 */
[----:B------:R-:W-:-:S02]  /*0940*/  SHF.R.U32.HI R35, RZ, 0x10, R25 ;  /* 0x00000010ff237819 */ /* 0x000fc40000011619 */
[----:B------:R-:W-:Y:S01]  /*0950*/  MOV R222, R4 ;  /* 0x0000000400de7202 */ /* 0x000fe20000000f00 */
[----:B------:R0:W-:Y:S01]  /*0960*/  STL [R1+0x2c], R0 ;  /* 0x00002c0001007387 */ /* 0x0001e20000100800 */
[----:B------:R-:W-:Y:S01]  /*0970*/  SHF.R.U64 R220, R4, 0x10, R5 ;  /* 0x0000001004dc7819 */ /* 0x000fe20000001205 */
[----:B------:R-:W-:Y:S01]  /*0980*/  HADD2.F32 R4, -RZ, R149.H0_H0 ;  /* 0x20000095ff047230 */ /* 0x000fe20000004100 */
[----:B------:R-:W-:Y:S01]  /*0990*/  MOV R211, R3 ;  /* 0x0000000300d37202 */ /* 0x000fe20000000f00 */
[----:B------:R-:W-:Y:S01]  /*09a0*/  HADD2.F32 R222, -RZ, R222.H0_H0 ;  /* 0x200000deffde7230 */ /* 0x000fe20000004100 */
[----:B------:R-:W-:Y:S01]  /*09b0*/  SHF.R.U32.HI R209, RZ, 0x10, R3 ;  /* 0x00000010ffd17819 */ /* 0x000fe20000011603 */
[----:B------:R-:W-:Y:S01]  /*09c0*/  HADD2.F32 R3, -RZ, R26.H0_H0 ;  /* 0x2000001aff037230 */ /* 0x000fe20000004100 */
[----:B------:R-:W-:Y:S01]  /*09d0*/  MOV R23, R28 ;  /* 0x0000001c00177202 */ /* 0x000fe20000000f00 */
[----:B------:R1:W-:Y:S01]  /*09e0*/  STL [R1+0x24], R4 ;  /* 0x0000240401007387 */ /* 0x0003e20000100800 */
[--C-:B------:R-:W-:Y:S01]  /*09f0*/  SHF.R.U64 R148, R28, 0x10, R29.reuse ;  /* 0x000000101c947819 */ /* 0x100fe2000000121d */
[----:B0-----:R-:W-:Y:S01]  /*0a00*/  HADD2.F32 R0, -RZ, R35.H0_H0 ;  /* 0x20000023ff007230 */ /* 0x001fe20000004100 */
[----:B------:R-:W-:Y:S01]  /*0a10*/  MOV R24, R29 ;  /* 0x0000001d00187202 */ /* 0x000fe20000000f00 */
[----:B------:R0:W-:Y:S01]  /*0a20*/  STL [R1+0x1c], R3 ;  /* 0x00001c0301007387 */ /* 0x0001e20000100800 */
[----:B------:R-:W-:Y:S01]  /*0a30*/  SHF.R.U32.HI R34, RZ, 0x10, R29 ;  /* 0x00000010ff227819 */ /* 0x000fe2000001161d */
[----:B------:R-:W-:Y:S01]  /*0a40*/  HADD2.F32 R220, -RZ, R220.H0_H0 ;  /* 0x200000dcffdc7230 */ /* 0x000fe20000004100 */
[----:B------:R-:W-:Y:S01]  /*0a50*/  MOV R25, R30 ;  /* 0x0000001e00197202 */ /* 0x000fe20000000f00 */
[----:B------:R2:W-:Y:S01]  /*0a60*/  STL [R1+0x14], R0 ;  /* 0x0000140001007387 */ /* 0x0005e20000100800 */
[----:B------:R-:W-:Y:S01]  /*0a70*/  SHF.R.U64 R29, R30, 0x10, R31 ;  /* 0x000000101e1d7819 */ /* 0x000fe2000000121f */
[----:B-1----:R-:W-:Y:S01]  /*0a80*/  HADD2.F32 R4, -RZ, R23.H0_H0 ;  /* 0x20000017ff047230 */ /* 0x002fe20000004100 */
[----:B------:R-:W-:Y:S01]  /*0a90*/  MOV R27, R32 ;  /* 0x00000020001b7202 */ /* 0x000fe20000000f00 */
[----:B------:R-:W-:Y:S01]  /*0aa0*/  HADD2.F32 R211, -RZ, R211.H0_H0 ;  /* 0x200000d3ffd37230 */ /* 0x000fe20000004100 */
[----:B------:R-:W-:Y:S01]  /*0ab0*/  SHF.R.U64 R28, R32, 0x10, R33 ;  /* 0x00000010201c7819 */ /* 0x000fe20000001221 */
[----:B0-----:R-:W-:Y:S01]  /*0ac0*/  HADD2.F32 R3, -RZ, R148.H0_H0 ;  /* 0x20000094ff037230 */ /* 0x001fe20000004100 */
[----:B------:R0:W-:Y:S01]  /*0ad0*/  STL [R1+0x28], R4 ;  /* 0x0000280401007387 */ /* 0x0001e20000100800 */
[----:B------:R-:W-:Y:S01]  /*0ae0*/  MOV R251, R31 ;  /* 0x0000001f00fb7202 */ /* 0x000fe20000000f00 */
[----:B------:R-:W-:Y:S01]  /*0af0*/  HADD2.F32 R209, -RZ, R209.H0_H0 ;  /* 0x200000d1ffd17230 */ /* 0x000fe20000004100 */
[----:B------:R-:W-:Y:S01]  /*0b00*/  SHF.R.U32.HI R249, RZ, 0x10, R31 ;  /* 0x00000010fff97819 */ /* 0x000fe2000001161f */
[----:B--2---:R-:W-:Y:S01]  /*0b10*/  HADD2.F32 R0, -RZ, R24.H0_H0 ;  /* 0x20000018ff007230 */ /* 0x004fe20000004100 */
[----:B------:R1:W-:Y:S01]  /*0b20*/  STL [R1+0x20], R3 ;  /* 0x0000200301007387 */ /* 0x0003e20000100800 */
[----:B------:R-:W-:Y:S01]  /*0b30*/  MOV R250, R33 ;  /* 0x0000002100fa7202 */ /* 0x000fe20000000f00 */
[----:B------:R-:W-:Y:S01]  /*0b40*/  HADD2.F32 R251, -RZ, R251.H0_H0 ;  /* 0x200000fbfffb7230 */ /* 0x000fe20000004100 */
[----:B------:R-:W-:Y:S01]  /*0b50*/  SHF.R.U32.HI R248, RZ, 0x10, R33 ;  /* 0x00000010fff87819 */ /* 0x000fe20000011621 */
[----:B------:R2:W-:Y:S01]  /*0b60*/  STL [R1+0x18], R0 ;  /* 0x0000180001007387 */ /* 0x0005e20000100800 */
[----:B0-----:R-:W-:Y:S01]  /*0b70*/  HADD2.F32 R4, -RZ, R34.H0_H0 ;  /* 0x20000022ff047230 */ /* 0x001fe20000004100 */
[----:B------:R-:W-:Y:S01]  /*0b80*/  MOV R247, R20 ;  /* 0x0000001400f77202 */ /* 0x000fe20000000f00 */
[----:B------:R-:W-:Y:S01]  /*0b90*/  HADD2.F32 R249, -RZ, R249.H0_H0 ;  /* 0x200000f9fff97230 */ /* 0x000fe20000004100 */
[--C-:B------:R-:W-:Y:S01]  /*0ba0*/  SHF.R.U64 R245, R20, 0x10, R21.reuse ;  /* 0x0000001014f57819 */ /* 0x100fe20000001215 */
[----:B------:R-:W-:Y:S01]  /*0bb0*/  HADD2.F32 R250, -RZ, R250.H0_H0 ;  /* 0x200000fafffa7230 */ /* 0x000fe20000004100 */
[----:B------:R-:W-:Y:S01]  /*0bc0*/  STL [R1+0x10], R4 ;  /* 0x0000100401007387 */ /* 0x000fe20000100800 */
[----:B-1----:R-:W-:Y:S01]  /*0bd0*/  HADD2.F32 R3, -RZ, R25.H0_H0 ;  /* 0x20000019ff037230 */ /* 0x002fe20000004100 */
[----:B------:R-:W-:Y:S01]  /*0be0*/  MOV R243, R21 ;  /* 0x0000001500f37202 */ /* 0x000fe20000000f00 */
[----:B------:R-:W-:Y:S01]  /*0bf0*/  HADD2.F32 R248, -RZ, R248.H0_H0 ;  /* 0x200000f8fff87230 */ /* 0x000fe20000004100 */
[----:B------:R-:W-:Y:S01]  /*0c00*/  SHF.R.U32.HI R241, RZ, 0x10, R21 ;  /* 0x00000010fff17819 */ /* 0x000fe20000011615 */
[----:B--2---:R-:W-:Y:S01]  /*0c10*/  HADD2.F32 R0, -RZ, R29.H0_H0 ;  /* 0x2000001dff007230 */ /* 0x004fe20000004100 */
[----:B------:R0:W-:Y:S01]  /*0c20*/  STL [R1+0xc], R3 ;  /* 0x00000c0301007387 */ /* 0x0001e20000100800 */
[----:B------:R-:W-:Y:S01]  /*0c30*/  MOV R246, R18 ;  /* 0x0000001200f67202 */ /* 0x000fe20000000f00 */
[----:B------:R-:W-:Y:S01]  /*0c40*/  HADD2.F32 R247, -RZ, R247.H0_H0 ;  /* 0x200000f7fff77230 */ /* 0x000fe20000004100 */
[--C-:B------:R-:W-:Y:S01]  /*0c50*/  SHF.R.U64 R244, R18, 0x10, R19.reuse ;  /* 0x0000001012f47819 */ /* 0x100fe20000001213 */
[----:B------:R1:W-:Y:S01]  /*0c60*/  STL [R1+0x4], R0 ;  /* 0x0000040001007387 */ /* 0x0003e20000100800 */
[----:B------:R-:W-:Y:S01]  /*0c70*/  MOV R242, R19 ;  /* 0x0000001300f27202 */ /* 0x000fe20000000f00 */
[----:B------:R-:W-:Y:S01]  /*0c80*/  HADD2.F32 R245, -RZ, R245.H0_H0 ;  /* 0x200000f5fff57230 */ /* 0x000fe20000004100 */
[----:B------:R-:W-:Y:S01]  /*0c90*/  SHF.R.U32.HI R240, RZ, 0x10, R19 ;  /* 0x00000010fff07819 */ /* 0x000fe20000011613 */
[----:B------:R-:W-:Y:S01]  /*0ca0*/  HADD2.F32 R243, -RZ, R243.H0_H0 ;  /* 0x200000f3fff37230 */ /* 0x000fe20000004100 */
[----:B------:R-:W-:Y:S01]  /*0cb0*/  MOV R239, R16 ;  /* 0x0000001000ef7202 */ /* 0x000fe20000000f00 */
[----:B0-----:R-:W-:Y:S01]  /*0cc0*/  HADD2.F32 R3, -RZ, R27.H0_H0 ;  /* 0x2000001bff037230 */ /* 0x001fe20000004100 */
[--C-:B------:R-:W-:Y:S01]  /*0cd0*/  SHF.R.U64 R237, R16, 0x10, R17.reuse ;  /* 0x0000001010ed7819 */ /* 0x100fe20000001211 */
[----:B------:R-:W-:Y:S01]  /*0ce0*/  HADD2.F32 R241, -RZ, R241.H0_H0 ;  /* 0x200000f1fff17230 */ /* 0x000fe20000004100 */
[----:B------:R-:W-:Y:S01]  /*0cf0*/  MOV R235, R17 ;  /* 0x0000001100eb7202 */ /* 0x000fe20000000f00 */
[----:B-1----:R-:W-:Y:S01]  /*0d00*/  HADD2.F32 R0, -RZ, R28.H0_H0 ;  /* 0x2000001cff007230 */ /* 0x002fe20000004100 */
[----:B------:R0:W-:Y:S01]  /*0d10*/  STL [R1+0x8], R3 ;  /* 0x0000080301007387 */ /* 0x0001e20000100800 */
[----:B------:R-:W-:Y:S01]  /*0d20*/  SHF.R.U32.HI R233, RZ, 0x10, R17 ;  /* 0x00000010ffe97819 */ /* 0x000fe20000011611 */
[----:B------:R-:W-:Y:S01]  /*0d30*/  HADD2.F32 R246, -RZ, R246.H0_H0 ;  /* 0x200000f6fff67230 */ /* 0x000fe20000004100 */
[----:B------:R-:W-:Y:S01]  /*0d40*/  MOV R238, R14 ;  /* 0x0000000e00ee7202 */ /* 0x000fe20000000f00 */
[----:B------:R0:W-:Y:S01]  /*0d50*/  STL [R1], R0 ;  /* 0x0000000001007387 */ /* 0x0001e20000100800 */
[--C-:B------:R-:W-:Y:S01]  /*0d60*/  SHF.R.U64 R236, R14, 0x10, R15.reuse ;  /* 0x000000100eec7819 */ /* 0x100fe2000000120f */
[----:B------:R-:W-:Y:S01]  /*0d70*/  HADD2.F32 R244, -RZ, R244.H0_H0 ;  /* 0x200000f4fff47230 */ /* 0x000fe20000004100 */
[----:B------:R-:W-:Y:S01]  /*0d80*/  MOV R234, R15 ;  /* 0x0000000f00ea7202 */ /* 0x000fe20000000f00 */
[----:B------:R-:W-:Y:S01]  /*0d90*/  HADD2.F32 R242, -RZ, R242.H0_H0 ;  /* 0x200000f2fff27230 */ /* 0x000fe20000004100 */
[----:B------:R-:W-:Y:S01]  /*0da0*/  SHF.R.U32.HI R232, RZ, 0x10, R15 ;  /* 0x00000010ffe87819 */ /* 0x000fe2000001160f */
[----:B------:R-:W-:Y:S01]  /*0db0*/  HADD2.F32 R240, -RZ, R240.H0_H0 ;  /* 0x200000f0fff07230 */ /* 0x000fe20000004100 */
[----:B------:R-:W-:Y:S01]  /*0dc0*/  MOV R231, R8 ;  /* 0x0000000800e77202 */ /* 0x000fe20000000f00 */
[----:B------:R-:W-:Y:S01]  /*0dd0*/  HADD2.F32 R239, -RZ, R239.H0_H0 ;  /* 0x200000efffef7230 */ /* 0x000fe20000004100 */
        /* <DEDUP_REMOVED lines=34> */
[----:B------:R-:W-:Y:S01]  /*1000*/  MOV R37, RZ ;  /* 0x000000ff00257202 */ /* 0x000fe20000000f00 */
[----:B------:R-:W-:-:S02]  /*1010*/  HADD2.F32 R219, -RZ, R219.H0_H0 ;  /* 0x200000dbffdb7230 */ /* 0x000fc40000004100 */
[----:B------:R-:W-:Y:S02]  /*1020*/  HADD2.F32 R217, -RZ, R217.H0_H0 ;  /* 0x200000d9ffd97230 */ /* 0x000fe40000004100 */
[----:B------:R-:W-:Y:S02]  /*1030*/  HADD2.F32 R218, -RZ, R218.H0_H0 ;  /* 0x200000daffda7230 */ /* 0x000fe40000004100 */
[----:B------:R-:W-:Y:S02]  /*1040*/  HADD2.F32 R216, -RZ, R216.H0_H0 ;  /* 0x200000d8ffd87230 */ /* 0x000fe40000004100 */
[----:B------:R-:W-:Y:S02]  /*1050*/  HADD2.F32 R214, -RZ, R214.H0_H0 ;  /* 0x200000d6ffd67230 */ /* 0x000fe40000004100 */
[----:B------:R-:W-:Y:S02]  /*1060*/  HADD2.F32 R212, -RZ, R212.H0_H0 ;  /* 0x200000d4ffd47230 */ /* 0x000fe40000004100 */
[----:B------:R-:W-:-:S02]  /*1070*/  HADD2.F32 R210, -RZ, R210.H0_H0 ;  /* 0x200000d2ffd27230 */ /* 0x000fc40000004100 */
[----:B0-----:R-:W-:-:S07]  /*1080*/  HADD2.F32 R208, -RZ, R208.H0_H0 ;  /* 0x200000d0ffd07230 */ /* 0x001fce0000004100 */
.L_x_533:
[----:B--234-:R-:W0:Y:S01]  /*1090*/  LDC.64 R150, c[0x0][0x258] ;  /* 0x00009600ff967b82 */ /* 0x01ce220000000a00 */
[----:B------:R-:W1:Y:S01]  /*10a0*/  S2R R4, SR_TID.X ;  /* 0x0000000000047919 */ /* 0x000e620000002100 */
[----:B------:R-:W-:-:S06]  /*10b0*/  ISETP.NE.AND P0, PT, R207, RZ, PT ;  /* 0x000000ffcf00720c */ /* 0x000fcc0003f05270 */
[----:B------:R-:W2:Y:S01]  /*10c0*/  LDC.64 R148, c[0x0][0x250] ;  /* 0x00009400ff947b82 */ /* 0x000ea20000000a00 */
[----:B------:R-:W-:-:S07]  /*10d0*/  MOV R204, UR13 ;  /* 0x0000000d00cc7c02 */ /* 0x000fce0008000f00 */
[----:B------:R-:W3:Y:S01]  /*10e0*/  LDC.U8 R252, c[0x0][0x2a0] ;  /* 0x0000a800fffc7b82 */ /* 0x000ee20000000000 */
[----:B0-----:R-:W-:-:S05]  /*10f0*/  IMAD.WIDE R150, R2, 0x4, R150 ;  /* 0x0000000402967825 */ /* 0x001fca00078e0296 */
[----:B------:R-:W5:Y:S01]  /*1100*/  LDG.E R3, desc[UR4][R150.64] ;  /* 0x0000000496037981 */ /* 0x000f62000c1e1900 */
[----:B--2---:R-:W-:Y:S01]  /*1110*/  IMAD.WIDE R148, R2, 0x4, R148 ;  /* 0x0000000402947825 */ /* 0x004fe200078e0294 */
[----:B-1----:R-:W-:-:S03]  /*1120*/  LOP3.LUT R190, R4, 0xff, RZ, 0xc0, !PT ;  /* 0x000000ff04be7812 */ /* 0x002fc600078ec0ff */
[----:B------:R-:W-:Y:S01]  /*1130*/  IMAD R4, R2, R204, RZ ;  /* 0x000000cc02047224 */ /* 0x000fe200078e02ff */
[----:B------:R0:W5:Y:S01]  /*1140*/  LDG.E R189, desc[UR4][R148.64] ;  /* 0x0000000494bd7981 */ /* 0x000162000c1e1900 */
[----:B------:R-:W-:Y:S03]  /*1150*/  BSSY B0, `(.L_x_491) ;  /* 0x000005f000007945 */ /* 0x000fe60003800000 */
[----:B0-----:R-:W-:-:S04]  /*1160*/  SHF.R.S32.HI R148, RZ, 0x1f, R4 ;  /* 0x0000001fff947819 */ /* 0x001fc80000011404 */
[----:B------:R-:W-:-:S04]  /*1170*/  LEA.HI R4, R148, R4, RZ, 0x2 ;  /* 0x0000000494047211 */ /* 0x000fc800078f10ff */
[----:B------:R-:W-:Y:S02]  /*1180*/  LEA.HI.SX32 R4, R4, R190, 0x1e ;  /* 0x000000be04047211 */ /* 0x000fe400078ff2ff */
[----:B------:R-:W-:Y:S02]  /*1190*/  MOV R148, RZ ;  /* 0x000000ff00947202 */ /* 0x000fe40000000f00 */
[----:B------:R-:W-:Y:S02]  /*11a0*/  MOV R192, RZ ;  /* 0x000000ff00c07202 */ /* 0x000fe40000000f00 */
[----:B------:R-:W-:Y:S01]  /*11b0*/  MOV R149, R4 ;  /* 0x0000000400957202 */ /* 0x000fe20000000f00 */
[----:B---3--:R-:W-:Y:S06]  /*11c0*/  @!P0 BRA `(.L_x_492) ;  /* 0x00000004005c8947 */ /* 0x008fec0003800000 */
[----:B------:R-:W-:Y:S01]  /*11d0*/  ISETP.NE.U32.AND P0, PT, RZ, UR8, PT ;  /* 0x00000008ff007c0c */ /* 0x000fe2000bf05070 */
[----:B------:R-:W0:Y:S01]  /*11e0*/  LDC.64 R150, c[0x0][0x2b8] ;  /* 0x0000ae00ff967b82 */ /* 0x000e220000000a00 */
[----:B------:R-:W2:Y:S02]  /*11f0*/  LDL R194, [R1+0x28] ;  /* 0x0000280001c27983 */ /* 0x000ea40000100800 */
[----:B------:R-:W-:Y:S02]  /*1200*/  ISETP.NE.AND.EX P0, PT, RZ, UR9, PT, P0 ;  /* 0x00000009ff007c0c */ /* 0x000fe4000bf05300 */
[----:B------:R-:W3:Y:S04]  /*1210*/  LDL R191, [R1+0x2c] ;  /* 0x00002c0001bf7983 */ /* 0x000ee80000100800 */
[----:B------:R-:W4:Y:S04]  /*1220*/  LDL R201, [R1+0x18] ;  /* 0x0000180001c97983 */ /* 0x000f280000100800 */
[----:B------:R-:W4:Y:S03]  /*1230*/  LDL R202, [R1+0x20] ;  /* 0x0000200001ca7983 */ /* 0x000f260000100800 */
[C---:B------:R-:W-:Y:S01]  /*1240*/  @P0 LEA R6, P5, R4.reuse, UR8, 0x3 ;  /* 0x0000000804060c11 */ /* 0x040fe2000f8a18ff */
[----:B------:R-:W4:Y:S03]  /*1250*/  LDL R199, [R1+0x24] ;  /* 0x0000240001c77983 */ /* 0x000f260000100800 */
[----:B------:R-:W-:-:S05]  /*1260*/  @P0 LEA.HI.X R7, R4, UR9, RZ, 0x3, P5 ;  /* 0x0000000904070c11 */ /* 0x000fca000a8f1cff */
[----:B------:R1:W5:Y:S01]  /*1270*/  @P0 LDG.E.64 R184, desc[UR4][R6.64] ;  /* 0x0000000406b80981 */ /* 0x000362000c1e1b00 */
[C---:B------:R-:W-:Y:S01]  /*1280*/  LEA R148, P0, R4.reuse, UR10, 0x3 ;  /* 0x0000000a04947c11 */ /* 0x040fe2000f8018ff */
[----:B0-----:R-:W-:-:S03]  /*1290*/  IMAD.WIDE.U32 R150, R4, 0x8, R150 ;  /* 0x0000000804967825 */ /* 0x001fc600078e0096 */
[----:B------:R-:W-:Y:S02]  /*12a0*/  LEA.HI.X R149, R4, UR11, RZ, 0x3, P0 ;  /* 0x0000000b04957c11 */ /* 0x000fe400080f1cff */
[----:B------:R-:W-:Y:S01]  /*12b0*/  ISETP.NE.AND P0, PT, R252, RZ, PT ;  /* 0x000000fffc00720c */ /* 0x000fe20003f05270 */
[----:B------:R-:W2:Y:S01]  /*12c0*/  LDG.E.64 R150, desc[UR4][R150.64] ;  /* 0x0000000496967981 */ /* 0x000ea2000c1e1b00 */
[----:B-1----:R-:W0:Y:S02]  /*12d0*/  LDC.64 R6, c[0x0][0x2c0] ;  /* 0x0000b000ff067b82 */ /* 0x002e240000000a00 */
[----:B-----5:R-:W-:Y:S01]  /*12e0*/  FSEL R8, R189, RZ, !P0 ;  /* 0x000000ffbd087208 */ /* 0x020fe20004000000 */
[----:B------:R-:W3:Y:S01]  /*12f0*/  LDG.E.64 R148, desc[UR4][R148.64] ;  /* 0x0000000494947981 */ /* 0x000ee2000c1e1b00 */
[----:B0-----:R-:W-:-:S06]  /*1300*/  IMAD.WIDE.U32 R6, R4, 0x8, R6 ;  /* 0x0000000804067825 */ /* 0x001fcc00078e0006 */
[----:B------:R-:W4:Y:S01]  /*1310*/  LDG.E.64 R6, desc[UR4][R6.64] ;  /* 0x0000000406067981 */ /* 0x000f22000c1e1b00 */
[----:B--2---:R-:W-:Y:S01]  /*1320*/  MOV R5, R150 ;  /* 0x0000009600057202 */ /* 0x004fe20000000f00 */
[----:B---3--:R-:W-:-:S04]  /*1330*/  HADD2.F32 R0, -RZ, R148.H0_H0 ;  /* 0x20000094ff007230 */ /* 0x008fc80000004100 */
[----:B------:R-:W-:Y:S02]  /*1340*/  HADD2.F32 R5, -RZ, R5.H0_H0 ;  /* 0x20000005ff057230 */ /* 0x000fe40000004100 */
[----:B------:R-:W-:-:S04]  /*1350*/  FADD.FTZ R0, -R8, R0 ;  /* 0x0000000008007221 */ /* 0x000fc80000010100 */
[----:B------:R-:W-:Y:S01]  /*1360*/  FMUL.FTZ R0, R3, R0 ;  /* 0x0000000003007220 */ /* 0x000fe20000410000 */
[----:B------:R-:W-:-:S03]  /*1370*/  FADD.FTZ R64, R64, R5 ;  /* 0x0000000540407221 */ /* 0x000fc60000010000 */
[----:B------:R-:W-:Y:S01]  /*1380*/  FFMA.FTZ R36, R0, R5, R36 ;  /* 0x0000000500247223 */ /* 0x000fe20000010024 */
[----:B----4-:R-:W-:-:S05]  /*1390*/  MOV R190, R6 ;  /* 0x0000000600be7202 */ /* 0x010fca0000000f00 */
[----:B------:R-:W-:-:S05]  /*13a0*/  HADD2.F32 R192, -RZ, R190.H0_H0 ;  /* 0x200000beffc07230 */ /* 0x000fca0000004100 */
[----:B------:R-:W-:Y:S01]  /*13b0*/  FMUL.FTZ R190, R194, R192 ;  /* 0x000000c0c2be7220 */ /* 0x000fe20000410000 */
[----:B------:R-:W-:-:S03]  /*13c0*/  FADD.FTZ R120, R120, R192 ;  /* 0x000000c078787221 */ /* 0x000fc60000010000 */
[----:B------:R-:W-:Y:S01]  /*13d0*/  FFMA.FTZ R5, R191, R5, R190 ;  /* 0x00000005bf057223 */ /* 0x000fe200000100be */
[--C-:B------:R-:W-:Y:S01]  /*13e0*/  SHF.R.U64 R190, R150, 0x10, R151.reuse ;  /* 0x0000001096be7819 */ /* 0x100fe20000001297 */
[----:B------:R-:W-:Y:S01]  /*13f0*/  FFMA.FTZ R92, R0, R192, R92 ;  /* 0x000000c0005c7223 */ /* 0x000fe2000001005c */
[----:B------:R-:W-:Y:S02]  /*1400*/  MOV R191, R151 ;  /* 0x0000009700bf7202 */ /* 0x000fe40000000f00 */
[----:B------:R-:W-:Y:S02]  /*1410*/  SHF.R.U32.HI R150, RZ, 0x10, R151 ;  /* 0x00000010ff967819 */ /* 0x000fe40000011697 */
[--C-:B------:R-:W-:Y:S02]  /*1420*/  SHF.R.U64 R151, R6, 0x10, R7.reuse ;  /* 0x0000001006977819 */ /* 0x100fe40000001207 */
[----:B------:R-:W-:Y:S02]  /*1430*/  MOV R6, R7 ;  /* 0x0000000700067202 */ /* 0x000fe40000000f00 */
[----:B------:R-:W-:-:S02]  /*1440*/  SHF.R.U32.HI R192, RZ, 0x10, R7 ;  /* 0x00000010ffc07819 */ /* 0x000fc40000011607 */
[--C-:B------:R-:W-:Y:S01]  /*1450*/  SHF.R.U64 R7, R148, 0x10, R149.reuse ;  /* 0x0000001094077819 */ /* 0x100fe20000001295 */
[----:B------:R-:W-:Y:S01]  /*1460*/  HADD2.F32 R194, -RZ, R149.H0_H0 ;  /* 0x20000095ffc27230 */ /* 0x000fe20000004100 */
[----:B------:R-:W-:-:S05]  /*1470*/  SHF.R.U32.HI R148, RZ, 0x10, R149 ;  /* 0x00000010ff947819 */ /* 0x000fca0000011695 */
[----:B------:R-:W-:Y:S02]  /*1480*/  HADD2.F32 R149, -RZ, R148.H0_H0 ;  /* 0x20000094ff957230 */ /* 0x000fe40000004100 */
[----:B------:R-:W-:Y:S02]  /*1490*/  FADD.FTZ R148, -R8, R194 ;  /* 0x000000c208947221 */ /* 0x000fe40000010100 */
[----:B------:R-:W2:Y:S01]  /*14a0*/  LDL R194, [R1+0x1c] ;  /* 0x00001c0001c27983 */ /* 0x000ea20000100800 */
[----:B------:R-:W-:-:S05]  /*14b0*/  HADD2.F32 R7, -RZ, R7.H0_H0 ;  /* 0x20000007ff077230 */ /* 0x000fca0000004100 */
[C---:B------:R-:W-:Y:S01]  /*14c0*/  FADD.FTZ R7, -R8.reuse, R7 ;  /* 0x0000000708077221 */ /* 0x040fe20000010100 */
[----:B------:R-:W-:Y:S01]  /*14d0*/  FADD.FTZ R8, -R8, R149 ;  /* 0x0000009508087221 */ /* 0x000fe20000010100 */
[----:B------:R-:W-:Y:S02]  /*14e0*/  HADD2.F32 R149, -RZ, R6.H0_H0 ;  /* 0x20000006ff957230 */ /* 0x000fe40000004100 */
[----:B------:R-:W-:-:S03]  /*14f0*/  HADD2.F32 R191, -RZ, R191.H0_H0 ;  /* 0x200000bfffbf7230 */ /* 0x000fc60000004100 */
[----:B------:R-:W-:Y:S01]  /*1500*/  FMUL.FTZ R201, R201, R149 ;  /* 0x00000095c9c97220 */ /* 0x000fe20000410000 */
[----:B------:R-:W-:Y:S02]  /*1510*/  FMUL.FTZ R6, R3, R148 ;  /* 0x0000009403067220 */ /* 0x000fe40000410000 */
[----:B------:R-:W3:Y:S01]  /*1520*/  LDL R148, [R1+0x14] ;  /* 0x0000140001947983 */ /* 0x000ee20000100800 */
[----:B--2---:R-:W-:-:S03]  /*1530*/  FFMA.FTZ R201, R194, R191, R201 ;  /* 0x000000bfc2c97223 */ /* 0x004fc600000100c9 */
[----:B------:R-:W2:Y:S01]  /*1540*/  LDL R194, [R1+0x10] ;  /* 0x0000100001c27983 */ /* 0x000ea20000100800 */
[----:B------:R-:W-:Y:S02]  /*1550*/  HADD2.F32 R151, -RZ, R151.H0_H0 ;  /* 0x20000097ff977230 */ /* 0x000fe40000004100 */
[----:B------:R-:W-:Y:S02]  /*1560*/  HADD2.F32 R190, -RZ, R190.H0_H0 ;  /* 0x200000beffbe7230 */ /* 0x000fe40000004100 */
[----:B------:R-:W-:Y:S02]  /*1570*/  HADD2.F32 R192, -RZ, R192.H0_H0 ;  /* 0x200000c0ffc07230 */ /* 0x000fe40000004100 */
[----:B------:R-:W-:Y:S01]  /*1580*/  FMUL.FTZ R202, R202, R151 ;  /* 0x00000097caca7220 */ /* 0x000fe20000410000 */
[----:B------:R-:W-:Y:S02]  /*1590*/  HADD2.F32 R150, -RZ, R150.H0_H0 ;  /* 0x20000096ff967230 */ /* 0x000fe40000004100 */
[----:B------:R-:W-:Y:S01]  /*15a0*/  FMUL.FTZ R8, R3, R8 ;  /* 0x0000000803087220 */ /* 0x000fe20000410000 */
[----:B------:R-:W-:Y:S01]  /*15b0*/  FFMA.FTZ R202, R199, R190, R202 ;  /* 0x000000bec7ca7223 */ /* 0x000fe200000100ca */
[----:B------:R-:W-:-:S02]  /*15c0*/  FADD.FTZ R123, R123, R192 ;  /* 0x000000c07b7b7221 */ /* 0x000fc40000010000 */
[----:B------:R-:W-:Y:S01]  /*15d0*/  FFMA.FTZ R95, R8, R192, R95 ;  /* 0x000000c0085f7223 */ /* 0x000fe2000001005f */
[----:B------:R-:W-:Y:S01]  /*15e0*/  FMUL.FTZ R7, R3, R7 ;  /* 0x0000000703077220 */ /* 0x000fe20000410000 */
        /* <DEDUP_REMOVED lines=10> */
[----:B------:R-:W-:Y:S01]  /*1690*/  IADD3 R149, R4, 0x100, RZ ;  /* 0x0000010004957810 */ /* 0x000fe20007ffe0ff */
        /* <DEDUP_REMOVED lines=10> */
.L_x_492:
[----:B------:R-:W-:Y:S05]  /*1740*/  BSYNC B0 ;  /* 0x0000000000007941 */ /* 0x000fea0003800000 */
.L_x_491:
[----:B------:R-:W-:Y:S01]  /*1750*/  ISETP.NE.AND P0, PT, R206, RZ, PT ;  /* 0x000000ffce00720c */ /* 0x000fe20003f05270 */
[----:B------:R-:W-:-:S12]  /*1760*/  BSSY B0, `(.L_x_493) ;  /* 0x0000055000007945 */ /* 0x000fd80003800000 */
[----:B------:R-:W-:Y:S05]  /*1770*/  @!P0 BRA `(.L_x_494) ;  /* 0x00000004004c8947 */ /* 0x000fea0003800000 */
[----:B------:R-:W-:Y:S01]  /*1780*/  ISETP.NE.U32.AND P0, PT, RZ, UR8, PT ;  /* 0x00000008ff007c0c */ /* 0x000fe2000bf05070 */
[----:B------:R-:W0:Y:S01]  /*1790*/  LDC.64 R190, c[0x0][0x2b8] ;  /* 0x0000ae00ffbe7b82 */ /* 0x000e220000000a00 */
[----:B------:R-:W2:Y:S02]  /*17a0*/  LDL R198, [R1+0xc] ;  /* 0x00000c0001c67983 */ /* 0x000ea40000100800 */
[----:B------:R-:W-:-:S13]  /*17b0*/  ISETP.NE.AND.EX P0, PT, RZ, UR9, PT, P0 ;  /* 0x00000009ff007c0c */ /* 0x000fda000bf05300 */
[----:B------:R-:W-:-:S04]  /*17c0*/  @P0 LEA R10, P5, R149, UR8, 0x3 ;  /* 0x00000008950a0c11 */ /* 0x000fc8000f8a18ff */
[----:B------:R-:W-:-:S05]  /*17d0*/  @P0 LEA.HI.X R11, R149, UR9, RZ, 0x3, P5 ;  /* 0x00000009950b0c11 */ /* 0x000fca000a8f1cff */
[----:B------:R1:W5:Y:S01]  /*17e0*/  @P0 LDG.E.64 R182, desc[UR4][R10.64] ;  /* 0x000000040ab60981 */ /* 0x000362000c1e1b00 */
[C---:B------:R-:W-:Y:S01]  /*17f0*/  LEA R150, P0, R149.reuse, UR10, 0x3 ;  /* 0x0000000a95967c11 */ /* 0x040fe2000f8018ff */
[----:B0-----:R-:W-:-:S03]  /*1800*/  IMAD.WIDE.U32 R190, R149, 0x8, R190 ;  /* 0x0000000895be7825 */ /* 0x001fc600078e00be */
[C---:B------:R-:W-:Y:S02]  /*1810*/  LEA.HI.X R151, R149.reuse, UR11, RZ, 0x3, P0 ;  /* 0x0000000b95977c11 */ /* 0x040fe400080f1cff */
[----:B------:R-:W-:Y:S01]  /*1820*/  ISETP.NE.AND P0, PT, R252, RZ, PT ;  /* 0x000000fffc00720c */ /* 0x000fe20003f05270 */
[----:B------:R-:W3:Y:S01]  /*1830*/  LDG.E.64 R190, desc[UR4][R190.64] ;  /* 0x00000004bebe7981 */ /* 0x000ee2000c1e1b00 */
[----:B-1----:R-:W0:Y:S03]  /*1840*/  LDC.64 R10, c[0x0][0x2c0] ;  /* 0x0000b000ff0a7b82 */ /* 0x002e260000000a00 */
[----:B------:R-:W4:Y:S04]  /*1850*/  LDG.E.64 R150, desc[UR4][R150.64] ;  /* 0x0000000496967981 */ /* 0x000f28000c1e1b00 */
[----:B------:R-:W2:Y:S01]  /*1860*/  LDL R252, [R1+0x8] ;  /* 0x0000080001fc7983 */ /* 0x000ea20000100800 */
[----:B0-----:R-:W-:-:S06]  /*1870*/  IMAD.WIDE.U32 R10, R149, 0x8, R10 ;  /* 0x00000008950a7825 */ /* 0x001fcc00078e000a */
[----:B------:R-:W2:Y:S01]  /*1880*/  LDG.E.64 R10, desc[UR4][R10.64] ;  /* 0x000000040a0a7981 */ /* 0x000ea2000c1e1b00 */
[----:B-----5:R-:W-:Y:S02]  /*1890*/  FSEL R12, R189, RZ, !P0 ;  /* 0x000000ffbd0c7208 */ /* 0x020fe40004000000 */
[----:B---3--:R-:W-:Y:S01]  /*18a0*/  MOV R194, R190 ;  /* 0x000000be00c27202 */ /* 0x008fe20000000f00 */
[----:B----4-:R-:W-:-:S04]  /*18b0*/  HADD2.F32 R9, -RZ, R150.H0_H0 ;  /* 0x20000096ff097230 */ /* 0x010fc80000004100 */
[----:B------:R-:W-:Y:S02]  /*18c0*/  HADD2.F32 R203, -RZ, R194.H0_H0 ;  /* 0x200000c2ffcb7230 */ /* 0x000fe40000004100 */
[----:B------:R-:W-:-:S04]  /*18d0*/  FADD.FTZ R9, -R12, R9 ;  /* 0x000000090c097221 */ /* 0x000fc80000010100 */
[----:B------:R-:W-:Y:S01]  /*18e0*/  FMUL.FTZ R9, R3, R9 ;  /* 0x0000000903097220 */ /* 0x000fe20000410000 */
[----:B------:R-:W-:-:S03]  /*18f0*/  FADD.FTZ R68, R68, R203 ;  /* 0x000000cb44447221 */ /* 0x000fc60000010000 */
[----:B------:R-:W-:Y:S01]  /*1900*/  FFMA.FTZ R40, R9, R203, R40 ;  /* 0x000000cb09287223 */ /* 0x000fe20000010028 */
[----:B--2---:R-:W-:-:S05]  /*1910*/  MOV R196, R10 ;  /* 0x0000000a00c47202 */ /* 0x004fca0000000f00 */
[----:B------:R-:W-:-:S05]  /*1920*/  HADD2.F32 R197, -RZ, R196.H0_H0 ;  /* 0x200000c4ffc57230 */ /* 0x000fca0000004100 */
[----:B------:R-:W-:Y:S01]  /*1930*/  FMUL.FTZ R194, R252, R197 ;  /* 0x000000c5fcc27220 */ /* 0x000fe20000410000 */
[----:B------:R-:W-:-:S03]  /*1940*/  MOV R196, R191 ;  /* 0x000000bf00c47202 */ /* 0x000fc60000000f00 */
[----:B------:R-:W-:Y:S01]  /*1950*/  FFMA.FTZ R203, R198, R203, R194 ;  /* 0x000000cbc6cb7223 */ /* 0x000fe200000100c2 */
[----:B------:R-:W-:Y:S01]  /*1960*/  SHF.R.U64 R194, R190, 0x10, R191 ;  /* 0x00000010bec27819 */ /* 0x000fe200000012bf */
[----:B------:R-:W-:Y:S01]  /*1970*/  FADD.FTZ R124, R124, R197 ;  /* 0x000000c57c7c7221 */ /* 0x000fe20000010000 */
[----:B------:R-:W-:Y:S01]  /*1980*/  SHF.R.U32.HI R190, RZ, 0x10, R191 ;  /* 0x00000010ffbe7819 */ /* 0x000fe200000116bf */
[----:B------:R-:W-:Y:S01]  /*1990*/  FFMA.FTZ R96, R9, R197, R96 ;  /* 0x000000c509607223 */ /* 0x000fe20000010060 */
[--C-:B------:R-:W-:Y:S01]  /*19a0*/  SHF.R.U64 R191, R10, 0x10, R11.reuse ;  /* 0x000000100abf7819 */ /* 0x100fe2000000120b */
[----:B------:R-:W2:Y:S01]  /*19b0*/  LDL R198, [R1] ;  /* 0x0000000001c67983 */ /* 0x000ea20000100800 */
[----:B------:R-:W-:Y:S02]  /*19c0*/  MOV R10, R11 ;  /* 0x0000000b000a7202 */ /* 0x000fe40000000f00 */
[----:B------:R-:W-:Y:S02]  /*19d0*/  SHF.R.U32.HI R252, RZ, 0x10, R11 ;  /* 0x00000010fffc7819 */ /* 0x000fe4000001160b */
[----:B------:R-:W-:-:S02]  /*19e0*/  SHF.R.U64 R11, R150, 0x10, R151 ;  /* 0x00000010960b7819 */ /* 0x000fc40000001297 */
[----:B------:R-:W-:Y:S01]  /*19f0*/  SHF.R.U32.HI R150, RZ, 0x10, R151 ;  /* 0x00000010ff967819 */ /* 0x000fe20000011697 */
[----:B------:R-:W-:Y:S02]  /*1a00*/  HADD2.F32 R197, -RZ, R151.H0_H0 ;  /* 0x20000097ffc57230 */ /* 0x000fe40000004100 */
[----:B------:R-:W-:Y:S02]  /*1a10*/  HADD2.F32 R11, -RZ, R11.H0_H0 ;  /* 0x2000000bff0b7230 */ /* 0x000fe40000004100 */
[----:B------:R-:W-:Y:S02]  /*1a20*/  HADD2.F32 R151, -RZ, R150.H0_H0 ;  /* 0x20000096ff977230 */ /* 0x000fe40000004100 */
[C---:B------:R-:W-:Y:S01]  /*1a30*/  FADD.FTZ R150, -R12.reuse, R197 ;  /* 0x000000c50c967221 */ /* 0x040fe20000010100 */
[C---:B------:R-:W-:Y:S02]  /*1a40*/  FADD.FTZ R11, -R12.reuse, R11 ;  /* 0x0000000b0c0b7221 */ /* 0x040fe40000010100 */
[----:B------:R-:W-:Y:S01]  /*1a50*/  FADD.FTZ R12, -R12, R151 ;  /* 0x000000970c0c7221 */ /* 0x000fe20000010100 */
[----:B------:R-:W-:-:S02]  /*1a60*/  HADD2.F32 R151, -RZ, R10.H0_H0 ;  /* 0x2000000aff977230 */ /* 0x000fc40000004100 */
[C---:B------:R-:W-:Y:S02]  /*1a70*/  FMUL.FTZ R10, R3.reuse, R150 ;  /* 0x00000096030a7220 */ /* 0x040fe40000410000 */
[----:B------:R-:W3:Y:S01]  /*1a80*/  LDL R150, [R1+0x4] ;  /* 0x0000040001967983 */ /* 0x000ee20000100800 */
[----:B------:R-:W-:Y:S02]  /*1a90*/  HADD2.F32 R191, -RZ, R191.H0_H0 ;  /* 0x200000bfffbf7230 */ /* 0x000fe40000004100 */
[----:B------:R-:W-:Y:S02]  /*1aa0*/  HADD2.F32 R194, -RZ, R194.H0_H0 ;  /* 0x200000c2ffc27230 */ /* 0x000fe40000004100 */
[----:B------:R-:W-:Y:S01]  /*1ab0*/  FMUL.FTZ R197, R250, R151 ;  /* 0x00000097fac57220 */ /* 0x000fe20000410000 */
[----:B------:R-:W-:Y:S02]  /*1ac0*/  HADD2.F32 R196, -RZ, R196.H0_H0 ;  /* 0x200000c4ffc47230 */ /* 0x000fe40000004100 */
[----:B------:R-:W-:Y:S01]  /*1ad0*/  FMUL.FTZ R11, R3, R11 ;  /* 0x0000000b030b7220 */ /* 0x000fe20000410000 */
[----:B------:R-:W-:-:S02]  /*1ae0*/  HADD2.F32 R252, -RZ, R252.H0_H0 ;  /* 0x200000fcfffc7230 */ /* 0x000fc40000004100 */
[----:B------:R-:W-:Y:S01]  /*1af0*/  FADD.FTZ R148, R148, R203 ;  /* 0x000000cb94947221 */ /* 0x000fe20000010000 */
[----:B------:R-:W-:Y:S01]  /*1b00*/  FFMA.FTZ R192, R9, R203, R192 ;  /* 0x000000cb09c07223 */ /* 0x000fe200000100c0 */
[-C--:B------:R-:W-:Y:S01]  /*1b10*/  FFMA.FTZ R197, R251, R196.reuse, R197 ;  /* 0x000000c4fbc57223 */ /* 0x080fe200000100c5 */
[----:B------:R-:W-:Y:S01]  /*1b20*/  FFMA.FTZ R42, R10, R196, R42 ;  /* 0x000000c40a2a7223 */ /* 0x000fe2000001002a */
[----:B------:R-:W-:Y:S01]  /*1b30*/  FADD.FTZ R70, R70, R196 ;  /* 0x000000c446467221 */ /* 0x000fe20000010000 */
[----:B------:R-:W-:Y:S02]  /*1b40*/  HADD2.F32 R190, -RZ, R190.H0_H0 ;  /* 0x200000beffbe7230 */ /* 0x000fe40000004100 */
        /* <DEDUP_REMOVED lines=8> */
[-C--:B------:R-:W-:Y:S01]  /*1bd0*/  FFMA.FTZ R97, R11, R191.reuse, R97 ;  /* 0x000000bf0b617223 */ /* 0x080fe20000010061 */
[----:B------:R-:W-:Y:S01]  /*1be0*/  FADD.FTZ R71, R71, R190 ;  /* 0x000000be47477221 */ /* 0x000fe20000010000 */
[C---:B------:R-:W-:Y:S01]  /*1bf0*/  FFMA.FTZ R43, R12.reuse, R190, R43 ;  /* 0x000000be0c2b7223 */ /* 0x040fe2000001002b */
[----:B------:R-:W-:Y:S01]  /*1c00*/  FADD.FTZ R127, R127, R252 ;  /* 0x000000fc7f7f7221 */ /* 0x000fe20000010000 */
[----:B------:R-:W-:Y:S01]  /*1c10*/  FFMA.FTZ R99, R12, R252, R99 ;  /* 0x000000fc0c637223 */ /* 0x000fe20000010063 */
[----:B------:R-:W-:Y:S01]  /*1c20*/  IADD3 R149, R149, 0x100, RZ ;  /* 0x0000010095957810 */ /* 0x000fe20007ffe0ff */
[----:B--2---:R-:W-:-:S04]  /*1c30*/  FMUL.FTZ R198, R198, R191 ;  /* 0x000000bfc6c67220 */ /* 0x004fc80000410000 */
[----:B---3--:R-:W-:-:S04]  /*1c40*/  FFMA.FTZ R198, R150, R194, R198 ;  /* 0x000000c296c67223 */ /* 0x008fc800000100c6 */
[----:B------:R-:W-:Y:S01]  /*1c50*/  FADD.FTZ R148, R148, R198 ;  /* 0x000000c694947221 */ /* 0x000fe20000010000 */
[----:B------:R-:W-:-:S03]  /*1c60*/  FFMA.FTZ R192, R11, R198, R192 ;  /* 0x000000c60bc07223 */ /* 0x000fc600000100c0 */
[----:B------:R-:W-:Y:S01]  /*1c70*/  FADD.FTZ R148, R148, R197 ;  /* 0x000000c594947221 */ /* 0x000fe20000010000 */
[----:B------:R-:W-:-:S03]  /*1c80*/  FFMA.FTZ R192, R10, R197, R192 ;  /* 0x000000c50ac07223 */ /* 0x000fc600000100c0 */
[----:B------:R-:W-:Y:S01]  /*1c90*/  FADD.FTZ R148, R148, R196 ;  /* 0x000000c494947221 */ /* 0x000fe20000010000 */
[----:B------:R-:W-:-:S07]  /*1ca0*/  FFMA.FTZ R192, R12, R196, R192 ;  /* 0x000000c40cc07223 */ /* 0x000fce00000100c0 */
.L_x_494:
[----:B------:R-:W-:Y:S05]  /*1cb0*/  BSYNC B0 ;  /* 0x0000000000007941 */ /* 0x000fea0003800000 */
.L_x_493:
        /* <DEDUP_REMOVED lines=20> */
[----:B---3--:R-:W-:Y:S01]  /*1e00*/  MOV R151, R18 ;  /* 0x0000001200977202 */ /* 0x008fe20000000f00 */
[----:B--2---:R-:W-:-:S04]  /*1e10*/  HADD2.F32 R13, -RZ, R16.H0_H0 ;  /* 0x20000010ff0d7230 */ /* 0x004fc80000004100 */
        /* <DEDUP_REMOVED lines=14> */
[--C-:B------:R-:W-:Y:S02]  /*1f00*/  SHF.R.U64 R19, R14, 0x10, R15.reuse ;  /* 0x000000100e137819 */ /* 0x100fe4000000120f */
        /* <DEDUP_REMOVED lines=11> */
[C---:B------:R-:W-:Y:S01]  /*1fc0*/  FMUL.FTZ R14, R3.reuse, R15 ;  /* 0x0000000f030e7220 */ /* 0x040fe20000410000 */
[----:B------:R-:W-:Y:S02]  /*1fd0*/  HADD2.F32 R19, -RZ, R19.H0_H0 ;  /* 0x20000013ff137230 */ /* 0x000fe40000004100 */
[----:B------:R-:W-:Y:S02]  /*1fe0*/  HADD2.F32 R151, -RZ, R151.H0_H0 ;  /* 0x20000097ff977230 */ /* 0x000fe40000004100 */
[-C--:B------:R-:W-:Y:S01]  /*1ff0*/  FMUL.FTZ R15, R242, R17.reuse ;  /* 0x00000011f20f7220 */ /* 0x080fe20000410000 */
[----:B------:R-:W-:Y:S01]  /*2000*/  FADD.FTZ R130, R130, R17 ;  /* 0x0000001182827221 */ /* 0x000fe20000010000 */
[----:B------:R-:W-:Y:S01]  /*2010*/  FFMA.FTZ R102, R14, R17, R102 ;  /* 0x000000110e667223 */ /* 0x000fe20000010066 */
[----:B------:R-:W-:Y:S01]  /*2020*/  FMUL.FTZ R17, R244, R19 ;  /* 0x00000013f4117220 */ /* 0x000fe20000410000 */
[----:B------:R-:W-:Y:S01]  /*2030*/  FMUL.FTZ R16, R3, R16 ;  /* 0x0000001003107220 */ /* 0x000fe20000410000 */
[----:B------:R-:W-:-:S02]  /*2040*/  HADD2.F32 R190, -RZ, R190.H0_H0 ;  /* 0x200000beffbe7230 */ /* 0x000fc40000004100 */
[----:B------:R-:W-:Y:S01]  /*2050*/  FADD.FTZ R148, R148, R195 ;  /* 0x000000c394947221 */ /* 0x000fe20000010000 */
[----:B------:R-:W-:Y:S02]  /*2060*/  HADD2.F32 R191, -RZ, R191.H0_H0 ;  /* 0x200000bfffbf7230 */ /* 0x000fe40000004100 */
[----:B------:R-:W-:Y:S01]  /*2070*/  FFMA.FTZ R17, R245, R151, R17 ;  /* 0x00000097f5117223 */ /* 0x000fe20000010011 */
[----:B------:R-:W-:Y:S01]  /*2080*/  FFMA.FTZ R192, R13, R195, R192 ;  /* 0x000000c30dc07223 */ /* 0x000fe200000100c0 */
[----:B------:R-:W-:Y:S01]  /*2090*/  FADD.FTZ R129, R129, R19 ;  /* 0x0000001381817221 */ /* 0x000fe20000010000 */
[----:B------:R-:W-:Y:S01]  /*20a0*/  FFMA.FTZ R101, R16, R19, R101 ;  /* 0x0000001310657223 */ /* 0x000fe20000010065 */
[----:B------:R-:W-:Y:S02]  /*20b0*/  HADD2.F32 R19, -RZ, R18.H0_H0 ;  /* 0x20000012ff137230 */ /* 0x000fe40000004100 */
        /* <DEDUP_REMOVED lines=18> */
.L_x_496:
[----:B------:R-:W-:Y:S05]  /*21e0*/  BSYNC B0 ;  /* 0x0000000000007941 */ /* 0x000fea0003800000 */
.L_x_495:
        /* <DEDUP_REMOVED lines=14> */
[----:B------:R-:W4:Y:S04]  /*22d0*/  LDG.E.64 R22, desc[UR4][R22.64] ;  /* 0x0000000416167981 */ /* 0x000f28000c1e1b00 */
[----:B------:R-:W3:Y:S04]  /*22e0*/  LDG.E.64 R24, desc[UR4][R24.64] ;  /* 0x0000000418187981 */ /* 0x000ee8000c1e1b00 */
[----:B------:R-:W3:Y:S01]  /*22f0*/  LDG.E.64 R26, desc[UR4][R26.64] ;  /* 0x000000041a1a7981 */ /* 0x000ee2000c1e1b00 */
[----:B--2---:R-:W-:-:S04]  /*2300*/  ISETP.NE.AND P0, PT, R150, RZ, PT ;  /* 0x000000ff9600720c */ /* 0x004fc80003f05270 */
[----:B-----5:R-:W-:Y:S02]  /*2310*/  FSEL R150, R189, RZ, !P0 ;  /* 0x000000ffbd967208 */ /* 0x020fe40004000000 */
[----:B------:R-:W-:Y:S02]  /*2320*/  IADD3 R149, R149, 0x100, RZ ;  /* 0x0000010095957810 */ /* 0x000fe40007ffe0ff */
[----:B----4-:R-:W-:Y:S01]  /*2330*/  MOV R151, R22 ;  /* 0x0000001600977202 */ /* 0x010fe20000000f00 */
[----:B---3--:R-:W-:-:S04]  /*2340*/  HADD2.F32 R20, -RZ, R24.H0_H0 ;  /* 0x20000018ff147230 */ /* 0x008fc80000004100 */
[----:B------:R-:W-:Y:S01]  /*2350*/  HADD2.F32 R191, -RZ, R151.H0_H0 ;  /* 0x20000097ffbf7230 */ /* 0x000fe20000004100 */
[----:B------:R-:W-:Y:S01]  /*2360*/  MOV R21, R26 ;  /* 0x0000001a00157202 */ /* 0x000fe20000000f00 */
[----:B------:R-:W-:-:S03]  /*2370*/  FADD.FTZ R20, -R150, R20 ;  /* 0x0000001496147221 */ /* 0x000fc60000010100 */
[----:B------:R-:W-:Y:S01]  /*2380*/  FMUL.FTZ R151, R238, R191 ;  /* 0x000000bfee977220 */ /* 0x000fe20000410000 */
[----:B------:R-:W-:Y:S02]  /*2390*/  HADD2.F32 R21, -RZ, R21.H0_H0 ;  /* 0x20000015ff157230 */ /* 0x000fe40000004100 */
[----:B------:R-:W-:Y:S01]  /*23a0*/  FMUL.FTZ R20, R3, R20 ;  /* 0x0000001403147220 */ /* 0x000fe20000410000 */
[----:B------:R-:W-:Y:S02]  /*23b0*/  MOV R190, R27 ;  /* 0x0000001b00be7202 */ /* 0x000fe40000000f00 */
[----:B------:R-:W-:Y:S01]  /*23c0*/  FADD.FTZ R76, R76, R21 ;  /* 0x000000154c4c7221 */ /* 0x000fe20000010000 */
[-C--:B------:R-:W-:Y:S01]  /*23d0*/  FFMA.FTZ R48, R20, R21.reuse, R48 ;  /* 0x0000001514307223 */ /* 0x080fe20000010030 */
[----:B------:R-:W-:Y:S01]  /*23e0*/  FFMA.FTZ R21, R239, R21, R151 ;  /* 0x00000015ef157223 */ /* 0x000fe20000010097 */
[----:B------:R-:W-:Y:S01]  /*23f0*/  SHF.R.U64 R151, R26, 0x10, R27 ;  /* 0x000000101a977819 */ /* 0x000fe2000000121b */
[----:B------:R-:W-:Y:S01]  /*2400*/  FADD.FTZ R132, R132, R191 ;  /* 0x000000bf84847221 */ /* 0x000fe20000010000 */
[----:B------:R-:W-:Y:S01]  /*2410*/  SHF.R.U32.HI R26, RZ, 0x10, R27 ;  /* 0x00000010ff1a7819 */ /* 0x000fe2000001161b */
[----:B------:R-:W-:Y:S01]  /*2420*/  FFMA.FTZ R104, R20, R191, R104 ;  /* 0x000000bf14687223 */ /* 0x000fe20000010068 */
[----:B------:R-:W-:-:S02]  /*2430*/  SHF.R.U64 R27, R22, 0x10, R23 ;  /* 0x00000010161b7819 */ /* 0x000fc40000001217 */
[----:B------:R-:W-:Y:S02]  /*2440*/  MOV R22, R23 ;  /* 0x0000001700167202 */ /* 0x000fe40000000f00 */
[----:B------:R-:W-:Y:S02]  /*2450*/  SHF.R.U32.HI R191, RZ, 0x10, R23 ;  /* 0x00000010ffbf7819 */ /* 0x000fe40000011617 */
[--C-:B------:R-:W-:Y:S02]  /*2460*/  SHF.R.U64 R24, R24, 0x10, R25.reuse ;  /* 0x0000001018187819 */ /* 0x100fe40000001219 */
[----:B------:R-:W-:Y:S01]  /*2470*/  SHF.R.U32.HI R23, RZ, 0x10, R25 ;  /* 0x00000010ff177819 */ /* 0x000fe20000011619 */
[----:B------:R-:W-:Y:S02]  /*2480*/  HADD2.F32 R194, -RZ, R25.H0_H0 ;  /* 0x20000019ffc27230 */ /* 0x000fe40000004100 */
[----:B------:R-:W-:Y:S02]  /*2490*/  HADD2.F32 R24, -RZ, R24.H0_H0 ;  /* 0x20000018ff187230 */ /* 0x000fe40000004100 */
[----:B------:R-:W-:-:S02]  /*24a0*/  HADD2.F32 R25, -RZ, R23.H0_H0 ;  /* 0x20000017ff197230 */ /* 0x000fc40000004100 */
[C---:B------:R-:W-:Y:S01]  /*24b0*/  FADD.FTZ R23, -R150.reuse, R194 ;  /* 0x000000c296177221 */ /* 0x040fe20000010100 */
[C---:B------:R-:W-:Y:S02]  /*24c0*/  FADD.FTZ R24, -R150.reuse, R24 ;  /* 0x0000001896187221 */ /* 0x040fe40000010100 */
[----:B------:R-:W-:Y:S01]  /*24d0*/  FADD.FTZ R150, -R150, R25 ;  /* 0x0000001996967221 */ /* 0x000fe20000010100 */
[----:B------:R-:W-:Y:S02]  /*24e0*/  HADD2.F32 R25, -RZ, R22.H0_H0 ;  /* 0x20000016ff197230 */ /* 0x000fe40000004100 */
        /* <DEDUP_REMOVED lines=34> */
.L_x_498:
[----:B------:R-:W-:Y:S05]  /*2710*/  BSYNC B0 ;  /* 0x0000000000007941 */ /* 0x000fea0003800000 */
.L_x_497:
        /* <DEDUP_REMOVED lines=82> */
.L_x_500:
[----:B------:R-:W-:Y:S05]  /*2c40*/  BSYNC B0 ;  /* 0x0000000000007941 */ /* 0x000fea0003800000 */
.L_x_499:
        /* <DEDUP_REMOVED lines=21> */
[----:B--2---:R-:W-:-:S05]  /*2da0*/  HADD2.F32 R152, -RZ, R154.H0_H0 ;  /* 0x2000009aff987230 */ /* 0x004fca0000004100 */
[----:B------:R-:W-:Y:S01]  /*2db0*/  FADD.FTZ R152, -R158, R152 ;  /* 0x000000989e987221 */ /* 0x000fe20000010100 */
[----:B------:R-:W-:-:S03]  /*2dc0*/  HADD2.F32 R153, -RZ, R153.H0_H0 ;  /* 0x20000099ff997230 */ /* 0x000fc60000004100 */
[----:B------:R-:W-:Y:S02]  /*2dd0*/  FMUL.FTZ R152, R3, R152 ;  /* 0x0000009803987220 */ /* 0x000fe40000410000 */
[----:B------:R-:W-:Y:S02]  /*2de0*/  FADD.FTZ R84, R84, R153 ;  /* 0x0000009954547221 */ /* 0x000fe40000010000 */
[----:B------:R-:W-:Y:S01]  /*2df0*/  FFMA.FTZ R56, R152, R153, R56 ;  /* 0x0000009998387223 */ /* 0x000fe20000010038 */
[----:B----4-:R-:W-:-:S05]  /*2e00*/  MOV R159, R150 ;  /* 0x00000096009f7202 */ /* 0x010fca0000000f00 */
[----:B------:R-:W-:-:S05]  /*2e10*/  HADD2.F32 R191, -RZ, R159.H0_H0 ;  /* 0x2000009fffbf7230 */ /* 0x000fca0000004100 */
[-C--:B------:R-:W-:Y:S01]  /*2e20*/  FMUL.FTZ R159, R222, R191.reuse ;  /* 0x000000bfde9f7220 */ /* 0x080fe20000410000 */
[----:B------:R-:W-:Y:S01]  /*2e30*/  FADD.FTZ R140, R140, R191 ;  /* 0x000000bf8c8c7221 */ /* 0x000fe20000010000 */
[----:B------:R-:W-:Y:S01]  /*2e40*/  FFMA.FTZ R112, R152, R191, R112 ;  /* 0x000000bf98707223 */ /* 0x000fe20000010070 */
[----:B------:R-:W-:Y:S01]  /*2e50*/  SHF.R.U64 R191, R154, 0x10, R155 ;  /* 0x000000109abf7819 */ /* 0x000fe2000000129b */
[----:B------:R-:W-:Y:S01]  /*2e60*/  FFMA.FTZ R153, R223, R153, R159 ;  /* 0x00000099df997223 */ /* 0x000fe2000001009f */
[----:B------:R-:W-:Y:S01]  /*2e70*/  SHF.R.U32.HI R154, RZ, 0x10, R155 ;  /* 0x00000010ff9a7819 */ /* 0x000fe2000001169b */
[----:B------:R-:W-:Y:S01]  /*2e80*/  HADD2.F32 R194, -RZ, R155.H0_H0 ;  /* 0x2000009bffc27230 */ /* 0x000fe20000004100 */
[--C-:B------:R-:W-:Y:S02]  /*2e90*/  SHF.R.U64 R156, R156, 0x10, R157.reuse ;  /* 0x000000109c9c7819 */ /* 0x100fe4000000129d */
[----:B------:R-:W-:Y:S02]  /*2ea0*/  MOV R190, R157 ;  /* 0x0000009d00be7202 */ /* 0x000fe40000000f00 */
[----:B------:R-:W-:-:S02]  /*2eb0*/  SHF.R.U32.HI R159, RZ, 0x10, R157 ;  /* 0x00000010ff9f7819 */ /* 0x000fc4000001169d */
[----:B------:R-:W-:Y:S01]  /*2ec0*/  MOV R157, R151 ;  /* 0x00000097009d7202 */ /* 0x000fe20000000f00 */
[----:B------:R-:W-:Y:S02]  /*2ed0*/  HADD2.F32 R191, -RZ, R191.H0_H0 ;  /* 0x200000bfffbf7230 */ /* 0x000fe40000004100 */
[----:B------:R-:W-:Y:S02]  /*2ee0*/  HADD2.F32 R155, -RZ, R154.H0_H0 ;  /* 0x2000009aff9b7230 */ /* 0x000fe40000004100 */
[----:B------:R-:W-:Y:S01]  /*2ef0*/  FADD.FTZ R154, -R158, R194 ;  /* 0x000000c29e9a7221 */ /* 0x000fe20000010100 */
[----:B------:R-:W-:Y:S01]  /*2f00*/  SHF.R.U64 R150, R150, 0x10, R151 ;  /* 0x0000001096967819 */ /* 0x000fe20000001297 */
[----:B------:R-:W-:Y:S02]  /*2f10*/  HADD2.F32 R157, -RZ, R157.H0_H0 ;  /* 0x2000009dff9d7230 */ /* 0x000fe40000004100 */
[C---:B------:R-:W-:Y:S01]  /*2f20*/  FADD.FTZ R191, -R158.reuse, R191 ;  /* 0x000000bf9ebf7221 */ /* 0x040fe20000010100 */
[----:B------:R-:W-:Y:S01]  /*2f30*/  FMUL.FTZ R154, R3, R154 ;  /* 0x0000009a039a7220 */ /* 0x000fe20000410000 */
[----:B------:R-:W-:Y:S01]  /*2f40*/  FADD.FTZ R158, -R158, R155 ;  /* 0x0000009b9e9e7221 */ /* 0x000fe20000010100 */
[----:B------:R-:W-:-:S02]  /*2f50*/  HADD2.F32 R190, -RZ, R190.H0_H0 ;  /* 0x200000beffbe7230 */ /* 0x000fc40000004100 */
[-C--:B------:R-:W-:Y:S01]  /*2f60*/  FMUL.FTZ R155, R218, R157.reuse ;  /* 0x0000009dda9b7220 */ /* 0x080fe20000410000 */
[----:B------:R-:W-:Y:S02]  /*2f70*/  HADD2.F32 R150, -RZ, R150.H0_H0 ;  /* 0x20000096ff967230 */ /* 0x000fe40000004100 */
[----:B------:R-:W-:Y:S01]  /*2f80*/  FADD.FTZ R142, R142, R157 ;  /* 0x0000009d8e8e7221 */ /* 0x000fe20000010000 */
[C---:B------:R-:W-:Y:S01]  /*2f90*/  FFMA.FTZ R114, R154.reuse, R157, R114 ;  /* 0x0000009d9a727223 */ /* 0x040fe20000010072 */
[----:B------:R-:W-:Y:S01]  /*2fa0*/  SHF.R.U32.HI R151, RZ, 0x10, R151 ;  /* 0x00000010ff977819 */ /* 0x000fe20000011697 */
[----:B------:R-:W-:Y:S02]  /*2fb0*/  HADD2.F32 R157, -RZ, R156.H0_H0 ;  /* 0x2000009cff9d7230 */ /* 0x000fe40000004100 */
[-C--:B------:R-:W-:Y:S01]  /*2fc0*/  FFMA.FTZ R155, R219, R190.reuse, R155 ;  /* 0x000000bedb9b7223 */ /* 0x080fe2000001009b */
[----:B------:R-:W-:Y:S01]  /*2fd0*/  FFMA.FTZ R58, R154, R190, R58 ;  /* 0x000000be9a3a7223 */ /* 0x000fe2000001003a */
[----:B------:R-:W-:Y:S01]  /*2fe0*/  FADD.FTZ R86, R86, R190 ;  /* 0x000000be56567221 */ /* 0x000fe20000010000 */
[----:B------:R-:W-:Y:S01]  /*2ff0*/  FMUL.FTZ R156, R3, R191 ;  /* 0x000000bf039c7220 */ /* 0x000fe20000410000 */
[----:B------:R-:W-:Y:S01]  /*3000*/  FMUL.FTZ R190, R220, R150 ;  /* 0x00000096dcbe7220 */ /* 0x000fe20000410000 */
[----:B------:R-:W-:Y:S01]  /*3010*/  FADD.FTZ R85, R85, R157 ;  /* 0x0000009d55557221 */ /* 0x000fe20000010000 */
[----:B------:R-:W-:-:S02]  /*3020*/  HADD2.F32 R151, -RZ, R151.H0_H0 ;  /* 0x20000097ff977230 */ /* 0x000fc40000004100 */
[-C--:B------:R-:W-:Y:S01]  /*3030*/  FFMA.FTZ R57, R156, R157.reuse, R57 ;  /* 0x0000009d9c397223 */ /* 0x080fe20000010039 */
[----:B------:R-:W-:Y:S01]  /*3040*/  FFMA.FTZ R157, R221, R157, R190 ;  /* 0x0000009ddd9d7223 */ /* 0x000fe200000100be */
[----:B------:R-:W-:Y:S01]  /*3050*/  FADD.FTZ R148, R148, R153 ;  /* 0x0000009994947221 */ /* 0x000fe20000010000 */
[----:B------:R-:W-:Y:S01]  /*3060*/  FFMA.FTZ R192, R152, R153, R192 ;  /* 0x0000009998c07223 */ /* 0x000fe200000100c0 */
[----:B------:R-:W-:Y:S02]  /*3070*/  HADD2.F32 R159, -RZ, R159.H0_H0 ;  /* 0x2000009fff9f7230 */ /* 0x000fe40000004100 */
[----:B------:R-:W-:Y:S01]  /*3080*/  FADD.FTZ R141, R141, R150 ;  /* 0x000000968d8d7221 */ /* 0x000fe20000010000 */
[----:B------:R-:W-:Y:S01]  /*3090*/  FFMA.FTZ R113, R156, R150, R113 ;  /* 0x000000969c717223 */ /* 0x000fe20000010071 */
        /* <DEDUP_REMOVED lines=13> */
.L_x_502:
[----:B------:R-:W-:Y:S05]  /*3170*/  BSYNC B0 ;  /* 0x0000000000007941 */ /* 0x000fea0003800000 */
.L_x_501:
        /* <DEDUP_REMOVED lines=21> */
[----:B------:R-:W-:Y:S01]  /*32d0*/  SHF.R.U64 R149, R160, 0x10, R161 ;  /* 0x00000010a0957819 */ /* 0x000fe200000012a1 */
[----:B---3--:R-:W-:Y:S01]  /*32e0*/  HADD2.F32 R160, -RZ, R162.H0_H0 ;  /* 0x200000a2ffa07230 */ /* 0x008fe20000004100 */
[----:B------:R-:W-:-:S04]  /*32f0*/  MOV R164, R161 ;  /* 0x000000a100a47202 */ /* 0x000fc80000000f00 */
[----:B------:R-:W-:Y:S01]  /*3300*/  FADD.FTZ R160, -R189, R160 ;  /* 0x000000a0bda07221 */ /* 0x000fe20000010100 */
[----:B------:R-:W-:Y:S02]  /*3310*/  SHF.R.U32.HI R165, RZ, 0x10, R161 ;  /* 0x00000010ffa57819 */ /* 0x000fe400000116a1 */
[----:B------:R-:W-:Y:S01]  /*3320*/  SHF.R.U64 R191, R162, 0x10, R163 ;  /* 0x00000010a2bf7819 */ /* 0x000fe200000012a3 */
[----:B------:R-:W-:Y:S01]  /*3330*/  FMUL.FTZ R160, R3, R160 ;  /* 0x000000a003a07220 */ /* 0x000fe20000410000 */
[----:B------:R-:W-:Y:S02]  /*3340*/  HADD2.F32 R162, -RZ, R163.H0_H0 ;  /* 0x200000a3ffa27230 */ /* 0x000fe40000004100 */
[----:B------:R-:W-:Y:S01]  /*3350*/  HADD2.F32 R190, -RZ, R190.H0_H0 ;  /* 0x200000beffbe7230 */ /* 0x000fe20000004100 */
[----:B----4-:R-:W-:Y:S02]  /*3360*/  MOV R166, R150 ;  /* 0x0000009600a67202 */ /* 0x010fe40000000f00 */
[----:B------:R-:W-:-:S03]  /*3370*/  MOV R161, R151 ;  /* 0x0000009700a17202 */ /* 0x000fc60000000f00 */
[----:B------:R-:W-:Y:S01]  /*3380*/  HADD2.F32 R166, -RZ, R166.H0_H0 ;  /* 0x200000a6ffa67230 */ /* 0x000fe20000004100 */
[----:B------:R-:W-:Y:S01]  /*3390*/  SHF.R.U64 R150, R150, 0x10, R151 ;  /* 0x0000001096967819 */ /* 0x000fe20000001297 */
[----:B------:R-:W-:-:S03]  /*33a0*/  FADD.FTZ R162, -R189, R162 ;  /* 0x000000a2bda27221 */ /* 0x000fc60000010100 */
[-C--:B------:R-:W-:Y:S01]  /*33b0*/  FMUL.FTZ R200, R214, R166.reuse ;  /* 0x000000a6d6c87220 */ /* 0x080fe20000410000 */
[----:B------:R-:W-:Y:S01]  /*33c0*/  FADD.FTZ R144, R144, R166 ;  /* 0x000000a690907221 */ /* 0x000fe20000010000 */
[----:B------:R-:W-:Y:S01]  /*33d0*/  FFMA.FTZ R116, R160, R166, R116 ;  /* 0x000000a6a0747223 */ /* 0x000fe20000010074 */
[----:B------:R-:W-:Y:S02]  /*33e0*/  HADD2.F32 R166, -RZ, R161.H0_H0 ;  /* 0x200000a1ffa67230 */ /* 0x000fe40000004100 */
[----:B------:R-:W-:Y:S01]  /*33f0*/  FADD.FTZ R88, R88, R190 ;  /* 0x000000be58587221 */ /* 0x000fe20000010000 */
[-C--:B------:R-:W-:Y:S01]  /*3400*/  FFMA.FTZ R60, R160, R190.reuse, R60 ;  /* 0x000000bea03c7223 */ /* 0x080fe2000001003c */
[----:B------:R-:W-:Y:S01]  /*3410*/  FFMA.FTZ R200, R215, R190, R200 ;  /* 0x000000bed7c87223 */ /* 0x000fe200000100c8 */
[----:B------:R-:W-:Y:S01]  /*3420*/  SHF.R.U32.HI R190, RZ, 0x10, R163 ;  /* 0x00000010ffbe7819 */ /* 0x000fe200000116a3 */
[----:B------:R-:W-:Y:S02]  /*3430*/  HADD2.F32 R163, -RZ, R191.H0_H0 ;  /* 0x200000bfffa37230 */ /* 0x000fe40000004100 */
[----:B------:R-:W-:Y:S01]  /*3440*/  FMUL.FTZ R161, R3, R162 ;  /* 0x000000a203a17220 */ /* 0x000fe20000410000 */
[----:B------:R-:W-:-:S02]  /*3450*/  HADD2.F32 R164, -RZ, R164.H0_H0 ;  /* 0x200000a4ffa47230 */ /* 0x000fc40000004100 */
[----:B------:R-:W-:Y:S01]  /*3460*/  FMUL.FTZ R162, R210, R166 ;  /* 0x000000a6d2a27220 */ /* 0x000fe20000410000 */
[----:B------:R-:W-:Y:S01]  /*3470*/  HADD2.F32 R150, -RZ, R150.H0_H0 ;  /* 0x20000096ff967230 */ /* 0x000fe20000004100 */
[----:B------:R-:W-:Y:S01]  /*3480*/  SHF.R.U32.HI R151, RZ, 0x10, R151 ;  /* 0x00000010ff977819 */ /* 0x000fe20000011697 */
[----:B------:R-:W-:Y:S02]  /*3490*/  HADD2.F32 R190, -RZ, R190.H0_H0 ;  /* 0x200000beffbe7230 */ /* 0x000fe40000004100 */
[----:B------:R-:W-:Y:S01]  /*34a0*/  FADD.FTZ R163, -R189, R163 ;  /* 0x000000a3bda37221 */ /* 0x000fe20000010100 */
[----:B------:R-:W-:Y:S01]  /*34b0*/  FADD.FTZ R90, R90, R164 ;  /* 0x000000a45a5a7221 */ /* 0x000fe20000010000 */
[-C--:B------:R-:W-:Y:S01]  /*34c0*/  FFMA.FTZ R62, R161, R164.reuse, R62 ;  /* 0x000000a4a13e7223 */ /* 0x080fe2000001003e */
[----:B------:R-:W-:Y:S01]  /*34d0*/  FFMA.FTZ R162, R211, R164, R162 ;  /* 0x000000a4d3a27223 */ /* 0x000fe200000100a2 */
[----:B------:R-:W-:Y:S02]  /*34e0*/  HADD2.F32 R149, -RZ, R149.H0_H0 ;  /* 0x20000095ff957230 */ /* 0x000fe40000004100 */
[----:B------:R-:W-:Y:S01]  /*34f0*/  FMUL.FTZ R164, R212, R150 ;  /* 0x00000096d4a47220 */ /* 0x000fe20000410000 */
[----:B------:R-:W-:Y:S01]  /*3500*/  FADD.FTZ R189, -R189, R190 ;  /* 0x000000bebdbd7221 */ /* 0x000fe20000010100 */
[----:B------:R-:W-:Y:S01]  /*3510*/  FMUL.FTZ R163, R3, R163 ;  /* 0x000000a303a37220 */ /* 0x000fe20000410000 */
[----:B------:R-:W-:-:S02]  /*3520*/  HADD2.F32 R151, -RZ, R151.H0_H0 ;  /* 0x20000097ff977230 */ /* 0x000fc40000004100 */
[-C--:B------:R-:W-:Y:S01]  /*3530*/  FFMA.FTZ R164, R213, R149.reuse, R164 ;  /* 0x00000095d5a47223 */ /* 0x080fe200000100a4 */
[----:B------:R-:W-:Y:S01]  /*3540*/  FADD.FTZ R148, R148, R200 ;  /* 0x000000c894947221 */ /* 0x000fe20000010000 */
[----:B------:R-:W-:Y:S01]  /*3550*/  FFMA.FTZ R192, R160, R200, R192 ;  /* 0x000000c8a0c07223 */ /* 0x000fe200000100c0 */
[----:B------:R-:W-:Y:S01]  /*3560*/  FADD.FTZ R146, R146, R166 ;  /* 0x000000a692927221 */ /* 0x000fe20000010000 */
[----:B------:R-:W-:Y:S01]  /*3570*/  FFMA.FTZ R118, R161, R166, R118 ;  /* 0x000000a6a1767223 */ /* 0x000fe20000010076 */
[----:B------:R-:W-:Y:S02]  /*3580*/  HADD2.F32 R166, -RZ, R165.H0_H0 ;  /* 0x200000a5ffa67230 */ /* 0x000fe40000004100 */
        /* <DEDUP_REMOVED lines=17> */
.L_x_504:
[----:B------:R-:W-:Y:S05]  /*36a0*/  BSYNC B0 ;  /* 0x0000000000007941 */ /* 0x000fea0003800000 */
.L_x_503:
[----:B------:R-:W0:Y:S01]  /*36b0*/  S2R R149, SR_TID.X ;  /* 0x0000000000957919 */ /* 0x000e220000002100 */
[----:B------:R-:W-:Y:S01]  /*36c0*/  LOP3.LUT P0, RZ, R193, 0xff, RZ, 0xc0, !PT ;  /* 0x000000ffc1ff7812 */ /* 0x000fe2000780c0ff */
[----:B------:R-:W-:Y:S01]  /*36d0*/  UMOV UR6, 0xffffffff ;  /* 0xffffffff00067882 */ /* 0x000fe20000000000 */
[----:B0-----:R-:W-:Y:S02]  /*36e0*/  SHF.R.U32.HI R194, RZ, 0x5, R149 ;  /* 0x00000005ffc27819 */ /* 0x001fe40000011695 */
[----:B------:R-:W-:Y:S02]  /*36f0*/  LOP3.LUT P5, RZ, R149, 0x1f, RZ, 0xc0, !PT ;  /* 0x0000001f95ff7812 */ /* 0x000fe400078ac0ff */
[----:B-----5:R-:W-:-:S07]  /*3700*/  LOP3.LUT R189, R194, 0x7fffff8, RZ, 0xc0, !PT ;  /* 0x07fffff8c2bd7812 */ /* 0x020fce00078ec0ff */
[----:B------:R-:W-:Y:S01]  /*3710*/  @!P0 IADD3 R189, R189, 0x8, RZ ;  /* 0x00000008bdbd8810 */ /* 0x000fe20007ffe0ff */
        /* <DEDUP_REMOVED lines=19> */
.L_x_556:
        /* <DEDUP_REMOVED lines=10> */
[-C--:B------:R-:W-:Y:S02]  /*38f0*/  @!P5 LEA R194, R194, R150.reuse, 0x3 ;  /* 0x00000096c2c2d211 */ /* 0x080fe400078e18ff */
[----:B------:R-:W-:-:S03]  /*3900*/  LEA R189, R189, R150, 0x3 ;  /* 0x00000096bdbd7211 */ /* 0x000fc600078e18ff */
        /* <DEDUP_REMOVED lines=37> */
[----:B------:R-:W-:Y:S01]  /*3b60*/  @P5 MOV R190, R185 ;  /* 0x000000b900be5202 */ /* 0x000fe20000000f00 */
[----:B------:R-:W-:Y:S02]  /*3b70*/  @P5 HADD2.F32 R148, -RZ, R148.H0_H0 ;  /* 0x20000094ff945230 */ /* 0x000fe40000004100 */
[----:B------:R-:W-:Y:S02]  /*3b80*/  @P5 HADD2.F32 R151, -RZ, R151.H0_H0 ;  /* 0x20000097ff975230 */ /* 0x000fe40000004100 */
[----:B------:R-:W-:Y:S02]  /*3b90*/  @P5 HADD2.F32 R190, -RZ, R190.H0_H0 ;  /* 0x200000beffbe5230 */ /* 0x000fe40000004100 */
        /* <DEDUP_REMOVED lines=13> */
[----:B------:R-:W-:-:S05]  /*3c70*/  @P5 HADD2.F32 R190, -RZ, R190.H0_H0 ;  /* 0x200000beffbe5230 */ /* 0x000fca0000004100 */
[----:B------:R-:W-:Y:S01]  /*3c80*/  @P5 FADD.FTZ R149, R149, R190 ;  /* 0x000000be95955221 */ /* 0x000fe20000010000 */
[----:B------:R-:W-:-:S04]  /*3c90*/  ISETP.NE.U32.AND P5, PT, RZ, UR14, PT ;  /* 0x0000000eff007c0c */ /* 0x000fc8000bfa5070 */
[----:B------:R-:W-:-:S13]  /*3ca0*/  ISETP.NE.AND.EX P5, PT, RZ, UR15, PT, P5 ;  /* 0x0000000fff007c0c */ /* 0x000fda000bfa5350 */
[----:B------:R-:W-:Y:S02]  /*3cb0*/  @P5 F2FP.F16.F32.PACK_AB R190, RZ, R150 ;  /* 0x00000096ffbe523e */ /* 0x000fe400000000ff */
[----:B------:R-:W-:Y:S02]  /*3cc0*/  F2F.F16.F32 R150, R150 ;  /* 0x0000009600967304 */ /* 0x000fe40000200800 */
[----:B------:R-:W-:Y:S02]  /*3cd0*/  @P5 PRMT R167, R190, 0x7610, R167 ;  /* 0x00007610bea75816 */ /* 0x000fe400000000a7 */
[----:B------:R-:W-:-:S04]  /*3ce0*/  @P5 F2FP.F16.F32.PACK_AB R190, RZ, R148 ;  /* 0x00000094ffbe523e */ /* 0x000fc800000000ff */
[----:B------:R-:W-:Y:S01]  /*3cf0*/  @P5 PRMT R168, R190, 0x7610, R168 ;  /* 0x00007610bea85816 */ /* 0x000fe200000000a8 */
[----:B------:R-:W0:Y:S01]  /*3d00*/  F2F.F16.F32 R148, R148 ;  /* 0x0000009400947304 */ /* 0x000e220000200800 */
[----:B------:R-:W-:-:S04]  /*3d10*/  @P5 F2FP.F16.F32.PACK_AB R190, RZ, R151 ;  /* 0x00000097ffbe523e */ /* 0x000fc800000000ff */
[----:B------:R-:W-:Y:S02]  /*3d20*/  @P5 PRMT R169, R190, 0x7610, R169 ;  /* 0x00007610bea95816 */ /* 0x000fe400000000a9 */
[----:B------:R-:W-:Y:S01]  /*3d30*/  @P5 F2FP.F16.F32.PACK_AB R190, RZ, R149 ;  /* 0x00000095ffbe523e */ /* 0x000fe200000000ff */
[----:B------:R-:W-:Y:S03]  /*3d40*/  F2F.F16.F32 R151, R151 ;  /* 0x0000009700977304 */ /* 0x000fe60000200800 */
[----:B------:R-:W-:Y:S02]  /*3d50*/  @P5 PRMT R170, R190, 0x7610, R170 ;  /* 0x00007610beaa5816 */ /* 0x000fe400000000aa */
[----:B------:R-:W-:-:S03]  /*3d60*/  ISETP.NE.U32.AND P5, PT, RZ, UR16, PT ;  /* 0x00000010ff007c0c */ /* 0x000fc6000bfa5070 */
[----:B------:R-:W1:Y:S01]  /*3d70*/  F2F.F16.F32 R149, R149 ;  /* 0x0000009500957304 */ /* 0x000e620000200800 */
        /* <DEDUP_REMOVED lines=20> */
.L_x_508:
        /* <DEDUP_REMOVED lines=10> */
.L_x_509:
[----:B------:R-:W-:-:S07]  /*3f60*/  IADD3 R4, R4, 0x100, RZ ;  /* 0x0000010004047810 */ /* 0x000fce0007ffe0ff */
.L_x_507:
[----:B------:R-:W-:Y:S05]  /*3f70*/  BSYNC B0 ;  /* 0x0000000000007941 */ /* 0x000fea0003800000 */
.L_x_506:
        /* <DEDUP_REMOVED lines=69> */
.L_x_512:
        /* <DEDUP_REMOVED lines=10> */
.L_x_513:
[----:B------:R-:W-:-:S07]  /*4470*/  IADD3 R4, R4, 0x100, RZ ;  /* 0x0000010004047810 */ /* 0x000fce0007ffe0ff */
.L_x_511:
[----:B------:R-:W-:Y:S05]  /*4480*/  BSYNC B0 ;  /* 0x0000000000007941 */ /* 0x000fea0003800000 */
.L_x_510:
        /* <DEDUP_REMOVED lines=68> */
.L_x_516:
        /* <DEDUP_REMOVED lines=10> */
.L_x_517:
[----:B------:R-:W-:-:S07]  /*4970*/  IADD3 R4, R4, 0x100, RZ ;  /* 0x0000010004047810 */ /* 0x000fce0007ffe0ff */
.L_x_515:
[----:B------:R-:W-:Y:S05]  /*4980*/  BSYNC B0 ;  /* 0x0000000000007941 */ /* 0x000fea0003800000 */
.L_x_514:
        /* <DEDUP_REMOVED lines=68> */
.L_x_520:
        /* <DEDUP_REMOVED lines=10> */
.L_x_521:
[----:B------:R-:W-:-:S07]  /*4e70*/  IADD3 R4, R4, 0x100, RZ ;  /* 0x0000010004047810 */ /* 0x000fce0007ffe0ff */
.L_x_519:
[----:B------:R-:W-:Y:S05]  /*4e80*/  BSYNC B0 ;  /* 0x0000000000007941 */ /* 0x000fea0003800000 */
.L_x_518:
        /* <DEDUP_REMOVED lines=68> */
.L_x_524:
        /* <DEDUP_REMOVED lines=10> */
.L_x_525:
[----:B------:R-:W-:-:S07]  /*5370*/  IADD3 R4, R4, 0x100, RZ ;  /* 0x0000010004047810 */ /* 0x000fce0007ffe0ff */
.L_x_523:
[----:B------:R-:W-:Y:S05]  /*5380*/  BSYNC B0 ;  /* 0x0000000000007941 */ /* 0x000fea0003800000 */
.L_x_522:
        /* <DEDUP_REMOVED lines=68> */
.L_x_528:
        /* <DEDUP_REMOVED lines=10> */
.L_x_529:
[----:B------:R-:W-:-:S07]  /*5870*/  IADD3 R4, R4, 0x100, RZ ;  /* 0x0000010004047810 */ /* 0x000fce0007ffe0ff */
.L_x_527:
[----:B------:R-:W-:Y:S05]  /*5880*/  BSYNC B0 ;  /* 0x0000000000007941 */ /* 0x000fea0003800000 */
.L_x_526:
        /* <DEDUP_REMOVED lines=22> */
[----:B------:R-:W-:-:S05]  /*59f0*/  @P5 MOV R3, R172 ;  /* 0x000000ac00035202 */ /* 0x000fca0000000f00 */
[----:B------:R-:W-:-:S05]  /*5a00*/  @P5 HADD2.F32 R3, -RZ, R3.H0_H0 ;  /* 0x20000003ff035230 */ /* 0x000fca0000004100 */
[----:B------:R-:W-:Y:S01]  /*5a10*/  @P5 FADD.FTZ R150, R150, R3 ;  /* 0x0000000396965221 */ /* 0x000fe20000010000 */
[----:B------:R-:W-:-:S05]  /*5a20*/  @P5 SHF.R.U64 R3, R172, 0x10, R173 ;  /* 0x00000010ac035819 */ /* 0x000fca00000012ad */
[----:B------:R-:W-:-:S05]  /*5a30*/  @P5 HADD2.F32 R3, -RZ, R3.H0_H0 ;  /* 0x20000003ff035230 */ /* 0x000fca0000004100 */
[----:B------:R-:W-:Y:S01]  /*5a40*/  @P5 FADD.FTZ R149, R149, R3 ;  /* 0x0000000395955221 */ /* 0x000fe20000010000 */
[----:B------:R-:W-:-:S05]  /*5a50*/  @P5 MOV R3, R173 ;  /* 0x000000ad00035202 */ /* 0x000fca0000000f00 */
[----:B------:R-:W-:-:S05]  /*5a60*/  @P5 HADD2.F32 R3, -RZ, R3.H0_H0 ;  /* 0x20000003ff035230 */ /* 0x000fca0000004100 */
[----:B------:R-:W-:Y:S01]  /*5a70*/  @P5 FADD.FTZ R148, R148, R3 ;  /* 0x0000000394945221 */ /* 0x000fe20000010000 */
[----:B------:R-:W-:-:S05]  /*5a80*/  @P5 SHF.R.U32.HI R3, RZ, 0x10, R173 ;  /* 0x00000010ff035819 */ /* 0x000fca00000116ad */
[----:B------:R-:W-:-:S05]  /*5a90*/  @P5 HADD2.F32 R3, -RZ, R3.H0_H0 ;  /* 0x20000003ff035230 */ /* 0x000fca0000004100 */
[----:B------:R-:W-:Y:S01]  /*5aa0*/  @P5 FADD.FTZ R194, R194, R3 ;  /* 0x00000003c2c25221 */ /* 0x000fe20000010000 */
[----:B------:R-:W-:-:S03]  /*5ab0*/  ISETP.NE.U32.AND P5, PT, RZ, UR14, PT ;  /* 0x0000000eff007c0c */ /* 0x000fc6000bfa5070 */
[----:B------:R-:W-:Y:S01]  /*5ac0*/  F2F.F16.F32 R151, R194 ;  /* 0x000000c200977304 */ /* 0x000fe20000200800 */
[----:B------:R-:W-:-:S13]  /*5ad0*/  ISETP.NE.AND.EX P5, PT, RZ, UR15, PT, P5 ;  /* 0x0000000fff007c0c */ /* 0x000fda000bfa5350 */
[----:B------:R-:W-:Y:S02]  /*5ae0*/  @P5 F2FP.F16.F32.PACK_AB R3, RZ, R150 ;  /* 0x00000096ff03523e */ /* 0x000fe400000000ff */
[----:B------:R-:W-:Y:S02]  /*5af0*/  F2F.F16.F32 R150, R150 ;  /* 0x0000009600967304 */ /* 0x000fe40000200800 */
[----:B------:R-:W-:Y:S02]  /*5b00*/  @P5 PRMT R167, R3, 0x7610, R167 ;  /* 0x0000761003a75816 */ /* 0x000fe400000000a7 */
[----:B------:R-:W-:-:S04]  /*5b10*/  @P5 F2FP.F16.F32.PACK_AB R3, RZ, R149 ;  /* 0x00000095ff03523e */ /* 0x000fc800000000ff */
[----:B------:R-:W-:Y:S01]  /*5b20*/  @P5 PRMT R168, R3, 0x7610, R168 ;  /* 0x0000761003a85816 */ /* 0x000fe200000000a8 */
[----:B------:R-:W1:Y:S01]  /*5b30*/  F2F.F16.F32 R149, R149 ;  /* 0x0000009500957304 */ /* 0x000e620000200800 */
[----:B------:R-:W-:-:S04]  /*5b40*/  @P5 F2FP.F16.F32.PACK_AB R3, RZ, R148 ;  /* 0x00000094ff03523e */ /* 0x000fc800000000ff */
[----:B------:R-:W-:Y:S02]  /*5b50*/  @P5 PRMT R169, R3, 0x7610, R169 ;  /* 0x0000761003a95816 */ /* 0x000fe400000000a9 */
[----:B------:R-:W-:-:S04]  /*5b60*/  @P5 F2FP.F16.F32.PACK_AB R3, RZ, R194 ;  /* 0x000000c2ff03523e */ /* 0x000fc800000000ff */
[----:B------:R-:W-:Y:S02]  /*5b70*/  @P5 PRMT R170, R3, 0x7610, R170 ;  /* 0x0000761003aa5816 */ /* 0x000fe400000000aa */
[----:B------:R-:W-:Y:S01]  /*5b80*/  ISETP.NE.U32.AND P5, PT, RZ, UR16, PT ;  /* 0x00000010ff007c0c */ /* 0x000fe2000bfa5070 */
[----:B------:R2:W3:Y:S03]  /*5b90*/  F2F.F16.F32 R3, R148 ;  /* 0x0000009400037304 */ /* 0x0004e60000200800 */
        /* <DEDUP_REMOVED lines=20> */
.L_x_532:
        /* <DEDUP_REMOVED lines=10> */
.L_x_531:
[----:B------:R-:W-:Y:S05]  /*5d80*/  BSYNC B0 ;  /* 0x0000000000007941 */ /* 0x000fea0003800000 */
.L_x_530:
[----:B------:R-:W-:Y:S02]  /*5d90*/  IADD3 R2, R2, UR18, RZ ;  /* 0x0000001202027c10 */ /* 0x000fe4000fffe0ff */
[----:B01----:R-:W-:Y:S02]  /*5da0*/  SEL R193, RZ, 0x1, P0 ;  /* 0x00000001ffc17807 */ /* 0x003fe40000000000 */
[----:B------:R-:W-:-:S13]  /*5db0*/  ISETP.GE.AND P0, PT, R2, UR19, PT ;  /* 0x0000001302007c0c */ /* 0x000fda000bf06270 */
[----:B------:R-:W-:Y:S05]  /*5dc0*/  @!P0 BRA `(.L_x_533) ;  /* 0xffffffb000b08947 */ /* 0x000fea000383ffff */
.L_x_490:
        /* <DEDUP_REMOVED lines=22> */
.L_x_535:
[----:B------:R-:W-:Y:S05]  /*5f30*/  BSYNC B0 ;  /* 0x0000000000007941 */ /* 0x000fea0003800000 */
.L_x_534:
        /* <DEDUP_REMOVED lines=16> */
.L_x_537:
[----:B------:R-:W-:Y:S05]  /*6040*/  BSYNC B0 ;  /* 0x0000000000007941 */ /* 0x000fea0003800000 */
.L_x_536:
        /* <DEDUP_REMOVED lines=15> */
.L_x_539:
[----:B------:R-:W-:Y:S05]  /*6140*/  BSYNC B0 ;  /* 0x0000000000007941 */ /* 0x000fea0003800000 */
.L_x_538:
        /* <DEDUP_REMOVED lines=15> */
.L_x_541:
[----:B------:R-:W-:Y:S05]  /*6240*/  BSYNC B0 ;  /* 0x0000000000007941 */ /* 0x000fea0003800000 */
.L_x_540:
        /* <DEDUP_REMOVED lines=15> */
.L_x_543:
[----:B------:R-:W-:Y:S05]  /*6340*/  BSYNC B0 ;  /* 0x0000000000007941 */ /* 0x000fea0003800000 */
.L_x_542:
        /* <DEDUP_REMOVED lines=15> */
.L_x_545:
[----:B------:R-:W-:Y:S05]  /*6440*/  BSYNC B0 ;  /* 0x0000000000007941 */ /* 0x000fea0003800000 */
.L_x_544:
        /* <DEDUP_REMOVED lines=15> */
.L_x_505:
[----:B------:R-:W-:Y:S01]  /*6540*/  HFMA2.MMA R149, -RZ, RZ, 0, 9.5367431640625e-07 ;  /* 0x00000010ff957435 */ /* 0x000fe200000001ff */
[----:B------:R-:W-:Y:S02]  /*6550*/  MOV R150, 0x1f ;  /* 0x0000001f00967802 */ /* 0x000fe40000000f00 */
[----:B------:R-:W-:-:S08]  /*6560*/  MOV R151, 0xffffffff ;  /* 0xffffffff00977802 */ /* 0x000fd00000000f00 */
[----:B------:R-:W-:Y:S05]  /*6570*/  WARPSYNC.COLLECTIVE R151, `(.L_x_546) ;  /* 0x0000000097087348 */ /* 0x000fea0003c00000 */
[----:B------:R0:W1:Y:S02]  /*6580*/  SHFL.DOWN P6, R193, R148, R149, R150 ;  /* 0x0800009594c17389 */ /* 0x00006400000c0096 */
[----:B01----:R-:W-:Y:S01]  /*6590*/  ENDCOLLECTIVE ;  /* 0x000000000000791b */ /* 0x003fe20003800000 */
.L_x_546:
[----:B------:R-:W-:-:S05]  /*65a0*/  MOV R190, R193 ;  /* 0x000000c100be7202 */ /* 0x000fca0000000f00 */
[----:B------:R-:W-:Y:S01]  /*65b0*/  FADD.FTZ R190, R190, R148 ;  /* 0x00000094bebe7221 */ /* 0x000fe20000010000 */
[----:B------:R-:W-:-:S07]  /*65c0*/  MOV R148, R192 ;  /* 0x000000c000947202 */ /* 0x000fce0000000f00 */
[----:B------:R-:W-:Y:S05]  /*65d0*/  WARPSYNC.COLLECTIVE R151, `(.L_x_547) ;  /* 0x0000000097087348 */ /* 0x000fea0003c00000 */
[----:B------:R0:W1:Y:S02]  /*65e0*/  SHFL.DOWN P6, R193, R148, R149, R150 ;  /* 0x0800009594c17389 */ /* 0x00006400000c0096 */
[----:B01----:R-:W-:Y:S01]  /*65f0*/  ENDCOLLECTIVE ;  /* 0x000000000000791b */ /* 0x003fe20003800000 */
.L_x_547:
[----:B------:R-:W-:Y:S01]  /*6600*/  HFMA2.MMA R149, -RZ, RZ, 0, 4.76837158203125e-07 ;  /* 0x00000008ff957435 */ /* 0x000fe200000001ff */
[----:B------:R-:W-:Y:S01]  /*6610*/  MOV R148, R190 ;  /* 0x000000be00947202 */ /* 0x000fe20000000f00 */
[----:B------:R-:W-:-:S09]  /*6620*/  FADD.FTZ R192, R193, R192 ;  /* 0x000000c0c1c07221 */ /* 0x000fd20000010000 */
[----:B------:R-:W-:Y:S05]  /*6630*/  WARPSYNC.COLLECTIVE R151, `(.L_x_548) ;  /* 0x0000000097087348 */ /* 0x000fea0003c00000 */
[----:B------:R0:W1:Y:S02]  /*6640*/  SHFL.DOWN P6, R193, R148, R149, R150 ;  /* 0x0800009594c17389 */ /* 0x00006400000c0096 */
[----:B01----:R-:W-:Y:S01]  /*6650*/  ENDCOLLECTIVE ;  /* 0x000000000000791b */ /* 0x003fe20003800000 */
.L_x_548:
[----:B------:R-:W-:Y:S01]  /*6660*/  MOV R148, R192 ;  /* 0x000000c000947202 */ /* 0x000fe20000000f00 */
[----:B------:R-:W-:-:S07]  /*6670*/  FADD.FTZ R190, R190, R193 ;  /* 0x000000c1bebe7221 */ /* 0x000fce0000010000 */
[----:B------:R-:W-:Y:S05]  /*6680*/  WARPSYNC.COLLECTIVE R151, `(.L_x_549) ;  /* 0x0000000097087348 */ /* 0x000fea0003c00000 */
[----:B------:R0:W1:Y:S02]  /*6690*/  SHFL.DOWN P6, R193, R148, R149, R150 ;  /* 0x0800009594c17389 */ /* 0x00006400000c0096 */
[----:B01----:R-:W-:Y:S01]  /*66a0*/  ENDCOLLECTIVE ;  /* 0x000000000000791b */ /* 0x003fe20003800000 */
.L_x_549:
[----:B------:R-:W-:Y:S01]  /*66b0*/  HFMA2.MMA R149, -RZ, RZ, 0, 2.384185791015625e-07 ;  /* 0x00000004ff957435 */ /* 0x000fe200000001ff */
[----:B------:R-:W-:Y:S01]  /*66c0*/  MOV R148, R190 ;  /* 0x000000be00947202 */ /* 0x000fe20000000f00 */
[----:B------:R-:W-:-:S09]  /*66d0*/  FADD.FTZ R192, R192, R193 ;  /* 0x000000c1c0c07221 */ /* 0x000fd20000010000 */
[----:B------:R-:W-:Y:S05]  /*66e0*/  WARPSYNC.COLLECTIVE R151, `(.L_x_550) ;  /* 0x0000000097087348 */ /* 0x000fea0003c00000 */
[----:B------:R0:W1:Y:S02]  /*66f0*/  SHFL.DOWN P6, R193, R148, R149, R150 ;  /* 0x0800009594c17389 */ /* 0x00006400000c0096 */
[----:B01----:R-:W-:Y:S01]  /*6700*/  ENDCOLLECTIVE ;  /* 0x000000000000791b */ /* 0x003fe20003800000 */
.L_x_550:
[----:B------:R-:W-:Y:S01]  /*6710*/  MOV R148, R192 ;  /* 0x000000c000947202 */ /* 0x000fe20000000f00 */
[----:B------:R-:W-:-:S07]  /*6720*/  FADD.FTZ R190, R190, R193 ;  /* 0x000000c1bebe7221 */ /* 0x000fce0000010000 */
[----:B------:R-:W-:Y:S05]  /*6730*/  WARPSYNC.COLLECTIVE R151, `(.L_x_551) ;  /* 0x0000000097087348 */ /* 0x000fea0003c00000 */
[----:B------:R0:W1:Y:S02]  /*6740*/  SHFL.DOWN P6, R193, R148, R149, R150 ;  /* 0x0800009594c17389 */ /* 0x00006400000c0096 */
[----:B01----:R-:W-:Y:S01]  /*6750*/  ENDCOLLECTIVE ;  /* 0x000000000000791b */ /* 0x003fe20003800000 */
.L_x_551:
[----:B------:R-:W-:Y:S01]  /*6760*/  HFMA2.MMA R149, -RZ, RZ, 0, 1.1920928955078125e-07 ;  /* 0x00000002ff957435 */ /* 0x000fe200000001ff */
[----:B------:R-:W-:Y:S01]  /*6770*/  MOV R148, R190 ;  /* 0x000000be00947202 */ /* 0x000fe20000000f00 */
[----:B------:R-:W-:-:S09]  /*6780*/  FADD.FTZ R192, R192, R193 ;  /* 0x000000c1c0c07221 */ /* 0x000fd20000010000 */
[----:B------:R-:W-:Y:S05]  /*6790*/  WARPSYNC.COLLECTIVE R151, `(.L_x_552) ;  /* 0x0000000097087348 */ /* 0x000fea0003c00000 */
[----:B------:R0:W1:Y:S02]  /*67a0*/  SHFL.DOWN P6, R193, R148, R149, R150 ;  /* 0x0800009594c17389 */ /* 0x00006400000c0096 */
[----:B01----:R-:W-:Y:S01]  /*67b0*/  ENDCOLLECTIVE ;  /* 0x000000000000791b */ /* 0x003fe20003800000 */
.L_x_552:
[----:B------:R-:W-:Y:S02]  /*67c0*/  MOV R148, R192 ;  /* 0x000000c000947202 */ /* 0x000fe40000000f00 */
[----:B------:R-:W-:-:S07]  /*67d0*/  MOV R191, R193 ;  /* 0x000000c100bf7202 */ /* 0x000fce0000000f00 */
[----:B------:R-:W-:Y:S05]  /*67e0*/  WARPSYNC.COLLECTIVE R151, `(.L_x_553) ;  /* 0x0000000097087348 */ /* 0x000fea0003c00000 */
[----:B------:R0:W1:Y:S02]  /*67f0*/  SHFL.DOWN P6, R193, R148, R149, R150 ;  /* 0x0800009594c17389 */ /* 0x00006400000c0096 */
[----:B01----:R-:W-:Y:S01]  /*6800*/  ENDCOLLECTIVE ;  /* 0x000000000000791b */ /* 0x003fe20003800000 */
.L_x_553:
[----:B------:R-:W-:Y:S01]  /*6810*/  FADD.FTZ R191, R190, R191 ;  /* 0x000000bfbebf7221 */ /* 0x000fe20000010000 */
[----:B------:R-:W-:-:S04]  /*6820*/  HFMA2.MMA R149, -RZ, RZ, 0, 5.9604644775390625e-08 ;  /* 0x00000001ff957435 */ /* 0x000fc800000001ff */
[----:B------:R-:W-:Y:S02]  /*6830*/  MOV R148, R191 ;  /* 0x000000bf00947202 */ /* 0x000fe40000000f00 */
[----:B------:R-:W-:-:S07]  /*6840*/  MOV R190, R193 ;  /* 0x000000c100be7202 */ /* 0x000fce0000000f00 */
[----:B------:R-:W-:Y:S05]  /*6850*/  WARPSYNC.COLLECTIVE R151, `(.L_x_554) ;  /* 0x0000000097087348 */ /* 0x000fea0003c00000 */
[----:B------:R0:W1:Y:S02]  /*6860*/  SHFL.DOWN P6, R193, R148, R149, R150 ;  /* 0x0800009594c17389 */ /* 0x00006400000c0096 */
[----:B01----:R-:W-:Y:S01]  /*6870*/  ENDCOLLECTIVE ;  /* 0x000000000000791b */ /* 0x003fe20003800000 */
.L_x_554:
[----:B------:R-:W-:-:S05]  /*6880*/  FADD.FTZ R190, R192, R190 ;  /* 0x000000bec0be7221 */ /* 0x000fca0000010000 */
[----:B------:R-:W-:Y:S02]  /*6890*/  MOV R148, R190 ;  /* 0x000000be00947202 */ /* 0x000fe40000000f00 */
[----:B------:R-:W-:-:S07]  /*68a0*/  MOV R192, R193 ;  /* 0x000000c100c07202 */ /* 0x000fce0000000f00 */
[----:B------:R-:W-:Y:S05]  /*68b0*/  WARPSYNC.COLLECTIVE R151, `(.L_x_555) ;  /* 0x0000000097087348 */ /* 0x000fea0003c00000 */
[----:B------:R0:W1:Y:S02]  /*68c0*/  SHFL.DOWN P6, R193, R148, R149, R150 ;  /* 0x0800009594c17389 */ /* 0x00006400000c0096 */
[----:B01----:R-:W-:Y:S01]  /*68d0*/  ENDCOLLECTIVE ;  /* 0x000000000000791b */ /* 0x003fe20003800000 */
.L_x_555:
[----:B------:R-:W-:Y:S01]  /*68e0*/  MOV R149, R193 ;  /* 0x000000c100957202 */ /* 0x000fe20000000f00 */
[----:B------:R-:W-:Y:S06]  /*68f0*/  BRA `(.L_x_556) ;  /* 0xffffffcc00d47947 */ /* 0x000fec000383ffff */
.L_x_557:
        /* <DEDUP_REMOVED lines=16> */
.L_x_4504:


//--------------------- .text._ZN10layer_norm31ln_parallel_residual_bwd_kernelINS_13Kernel_traitsI6__halfS2_S2_S2_fjLj7168ELj1ELj1ELj8ELj8ENS_18Kernel_traits_baseILj7168ES2_S2_S2_S2_fjLj256EEEEELb0ELb0ELb1EEEvNS_9BwdParamsE --------------------------
	.section	.text._ZN10layer_norm31ln_parallel_residual_bwd_kernelINS_13Kernel_traitsI6__halfS2_S2_S2_fjLj7168ELj1ELj1ELj8ELj8ENS_18Kernel_traits_baseILj7168ES2_S2_S2_S2_fjLj256EEEEELb0ELb0ELb1EEEvNS_9BwdParamsE,"ax",@progbits
	.align	128
        .global         _ZN10layer_norm31ln_parallel_residual_bwd_kernelINS_13Kernel_traitsI6__halfS2_S2_S2_fjLj7168ELj1ELj1ELj8ELj8ENS_18Kernel_traits_baseILj7168ES2_S2_S2_S2_fjLj256EEEEELb0ELb0ELb1EEEvNS_9BwdParamsE
        .type           _ZN10layer_norm31ln_parallel_residual_bwd_kernelINS_13Kernel_traitsI6__halfS2_S2_S2_fjLj7168ELj1ELj1ELj8ELj8ENS_18Kernel_traits_baseILj7168ES2_S2_S2_S2_fjLj256EEEEELb0ELb0ELb1EEEvNS_9BwdParamsE,@function
        .size           _ZN10layer_norm31ln_parallel_residual_bwd_kernelINS_13Kernel_traitsI6__halfS2_S2_S2_fjLj7168ELj1ELj1ELj8ELj8ENS_18Kernel_traits_baseILj7168ES2_S2_S2_S2_fjLj256EEEEELb0ELb0ELb1EEEvNS_9BwdParamsE,(.L_x_4505 - _ZN10layer_norm31ln_parallel_residual_bwd_kernelINS_13Kernel_traitsI6__halfS2_S2_S2_fjLj7168ELj1ELj1ELj8ELj8ENS_18Kernel_traits_baseILj7168ES2_S2_S2_S2_fjLj256EEEEELb0ELb0ELb1EEEvNS_9BwdParamsE)
        .other          _ZN10layer_norm31ln_parallel_residual_bwd_kernelINS_13Kernel_traitsI6__halfS2_S2_S2_fjLj7168ELj1ELj1ELj8ELj8ENS_18Kernel_traits_baseILj7168ES2_S2_S2_S2_fjLj256EEEEELb0ELb0ELb1EEEvNS_9BwdParamsE,@"STO_CUDA_ENTRY STV_DEFAULT"
_ZN10layer_norm31ln_parallel_residual_bwd_kernelINS_13Kernel_traitsI6__halfS2_S2_S2_fjLj7168ELj1ELj1ELj8ELj8ENS_18Kernel_traits_baseILj7168ES2_S2_S2_S2_fjLj256EEEEELb0ELb0ELb1EEEvNS_9BwdParamsE:
.text._ZN10layer_norm31ln_parallel_residual_bwd_kernelINS_13Kernel_traitsI6__halfS2_S2_S2_fjLj7168ELj1ELj1ELj8ELj8ENS_18Kernel_traits_baseILj7168ES2_S2_S2_S2_fjLj256EEEEELb0ELb0ELb1EEEvNS_9BwdParamsE:
        /* <DEDUP_REMOVED lines=74> */
.L_x_558:
[----:B------:R-:W-:Y:S01]  /*04a0*/  SHF.L.U32 R0, R0, 0x3, RZ ;  /* 0x0000000300007819 */ /* 0x000fe200000006ff */
[----:B------:R-:W-:-:S03]  /*04b0*/  ULDC.64 UR4, c[0x0][0x260] ;  /* 0x0000980000047ab9 */ /* 0x000fc60000000a00 */
[----:B------:R-:W-:-:S04]  /*04c0*/  LOP3.LUT R0, R0, 0x7f8, RZ, 0xc0, !PT ;  /* 0x000007f800007812 */ /* 0x000fc800078ec0ff */
[----:B------:R-:W-:-:S04]  /*04d0*/  IADD3 R2, P0, R0, UR4, RZ ;  /* 0x0000000400027c10 */ /* 0x000fc8000ff1e0ff */
[----:B------:R-:W-:Y:S01]  /*04e0*/  IADD3.X R3, RZ, UR5, RZ, P0, !PT ;  /* 0x00000005ff037c10 */ /* 0x000fe200087fe4ff */
[----:B------:R-:W-:-:S04]  /*04f0*/  ULDC.64 UR4, c[0x0][0x268] ;  /* 0x00009a0000047ab9 */ /* 0x000fc80000000a00 */
[----:B------:R-:W2:Y:S01]  /*0500*/  LDG.E.64 R10, desc[UR6][R2.64] ;  /* 0x00000006020a7981 */ /* 0x000ea2000c1e1b00 */
[----:B------:R-:W-:-:S03]  /*0510*/  IADD3 R4, P0, R0, UR4, RZ ;  /* 0x0000000400047c10 */ /* 0x000fc6000ff1e0ff */
[----:B------:R-:W3:Y:S01]  /*0520*/  LDG.E.64 R14, desc[UR6][R2.64+0x800] ;  /* 0x00080006020e7981 */ /* 0x000ee2000c1e1b00 */
[----:B------:R-:W-:Y:S01]  /*0530*/  IADD3.X R5, RZ, UR5, RZ, P0, !PT ;  /* 0x00000005ff057c10 */ /* 0x000fe200087fe4ff */
[----:B------:R-:W-:Y:S02]  /*0540*/  ULDC.64 UR4, c[0x0][0x2c8] ;  /* 0x0000b20000047ab9 */ /* 0x000fe40000000a00 */
[----:B------:R-:W4:Y:S04]  /*0550*/  LDG.E.64 R246, desc[UR6][R2.64+0x1000] ;  /* 0x0010000602f67981 */ /* 0x000f28000c1e1b00 */
[----:B------:R-:W5:Y:S04]  /*0560*/  LDG.E.64 R12, desc[UR6][R4.64] ;  /* 0x00000006040c7981 */ /* 0x000f68000c1e1b00 */
[----:B------:R-:W4:Y:S04]  /*0570*/  LDG.E.64 R16, desc[UR6][R4.64+0x800] ;  /* 0x0008000604107981 */ /* 0x000f28000c1e1b00 */
        /* <DEDUP_REMOVED lines=11> */
[----:B------:R-:W-:Y:S02]  /*0630*/  HFMA2.MMA R181, -RZ, RZ, 0, 0 ;  /* 0x00000000ffb57435 */ /* 0x000fe400000001ff */
[----:B------:R-:W-:Y:S02]  /*0640*/  HFMA2.MMA R184, -RZ, RZ, 0, 0 ;  /* 0x00000000ffb87435 */ /* 0x000fe400000001ff */
[----:B------:R-:W-:Y:S01]  /*0650*/  HFMA2.MMA R172, -RZ, RZ, 0, 0 ;  /* 0x00000000ffac7435 */ /* 0x000fe200000001ff */
[----:B------:R-:W-:Y:S02]  /*0660*/  ISETP.NE.AND.EX P0, PT, RZ, UR5, PT, P0 ;  /* 0x00000005ff007c0c */ /* 0x000fe4000bf05300 */
[----:B------:R-:W-:Y:S02]  /*0670*/  CS2R R178, SRZ ;  /* 0x0000000000b27805 */ /* 0x000fe4000001ff00 */
[----:B------:R-:W-:Y:S02]  /*0680*/  MOV R183, RZ ;  /* 0x000000ff00b77202 */ /* 0x000fe40000000f00 */
[----:B------:R-:W-:-:S02]  /*0690*/  CS2R R176, SRZ ;  /* 0x0000000000b07805 */ /* 0x000fc4000001ff00 */
[----:B------:R-:W-:Y:S02]  /*06a0*/  MOV R191, RZ ;  /* 0x000000ff00bf7202 */ /* 0x000fe40000000f00 */
[----:B------:R-:W-:Y:S02]  /*06b0*/  CS2R R174, SRZ ;  /* 0x0000000000ae7805 */ /* 0x000fe4000001ff00 */
[----:B------:R-:W-:Y:S02]  /*06c0*/  MOV R154, RZ ;  /* 0x000000ff009a7202 */ /* 0x000fe40000000f00 */
[----:B------:R-:W-:Y:S02]  /*06d0*/  CS2R R152, SRZ ;  /* 0x0000000000987805 */ /* 0x000fe4000001ff00 */
[----:B------:R-:W-:Y:S02]  /*06e0*/  CS2R R150, SRZ ;  /* 0x0000000000967805 */ /* 0x000fe4000001ff00 */
[----:B------:R-:W-:-:S02]  /*06f0*/  CS2R R170, SRZ ;  /* 0x0000000000aa7805 */ /* 0x000fc4000001ff00 */
[----:B------:R-:W-:Y:S02]  /*0700*/  CS2R R168, SRZ ;  /* 0x0000000000a87805 */ /* 0x000fe4000001ff00 */
[----:B------:R-:W-:Y:S02]  /*0710*/  MOV R167, RZ ;  /* 0x000000ff00a77202 */ /* 0x000fe40000000f00 */
        /* <DEDUP_REMOVED lines=36> */
[----:B--2---:R-:W-:Y:S02]  /*0960*/  HADD2.F32 R0, -RZ, R10.H0_H0 ;  /* 0x2000000aff007230 */ /* 0x004fe40000004100 */
[----:B0-----:R-:W-:-:S03]  /*0970*/  HADD2.F32 R2, -RZ, R11.H0_H0 ;  /* 0x2000000bff027230 */ /* 0x001fc60000004100 */
[----:B------:R0:W-:Y:S01]  /*0980*/  STL [R1+0x44], R0 ;  /* 0x0000440001007387 */ /* 0x0001e20000100800 */
[----:B---3--:R-:W-:-:S03]  /*0990*/  HADD2.F32 R3, -RZ, R15.H0_H0 ;  /* 0x2000000fff037230 */ /* 0x008fc60000004100 */
[----:B------:R-:W-:Y:S01]  /*09a0*/  STL [R1+0x34], R2 ;  /* 0x0000340201007387 */ /* 0x000fe20000100800 */
[----:B0-----:R-:W-:-:S05]  /*09b0*/  HADD2.F32 R0, -RZ, R14.H0_H0 ;  /* 0x2000000eff007230 */ /* 0x001fca0000004100 */
[----:B------:R0:W-:Y:S01]  /*09c0*/  STL [R1+0x24], R0 ;  /* 0x0000240001007387 */ /* 0x0001e20000100800 */
[----:B----4-:R-:W-:-:S03]  /*09d0*/  HADD2.F32 R9, -RZ, R16.H0_H0 ;  /* 0x20000010ff097230 */ /* 0x010fc60000004100 */
[----:B------:R5:W-:Y:S01]  /*09e0*/  STL [R1+0x14], R3 ;  /* 0x0000140301007387 */ /* 0x000be20000100800 */
[----:B0-----:R-:W-:Y:S02]  /*09f0*/  HADD2.F32 R0, -RZ, R246.H0_H0 ;  /* 0x200000f6ff007230 */ /* 0x001fe40000004100 */
[----:B-----5:R-:W-:-:S03]  /*0a00*/  HADD2.F32 R3, -RZ, R12.H0_H0 ;  /* 0x2000000cff037230 */ /* 0x020fc60000004100 */
[----:B------:R0:W-:Y:S01]  /*0a10*/  STL [R1+0x4], R0 ;  /* 0x0000040001007387 */ /* 0x0001e20000100800 */
[--C-:B------:R-:W-:Y:S02]  /*0a20*/  SHF.R.U64 R8, R10, 0x10, R11.reuse ;  /* 0x000000100a087819 */ /* 0x100fe4000000120b */
[----:B------:R-:W-:Y:S01]  /*0a30*/  SHF.R.U32.HI R7, RZ, 0x10, R11 ;  /* 0x00000010ff077819 */ /* 0x000fe2000001160b */
[----:B------:R-:W-:Y:S01]  /*0a40*/  STL [R1+0x40], R3 ;  /* 0x0000400301007387 */ /* 0x000fe20000100800 */
[--C-:B------:R-:W-:Y:S01]  /*0a50*/  SHF.R.U64 R6, R14, 0x10, R15.reuse ;  /* 0x000000100e067819 */ /* 0x100fe2000000120f */
[----:B0-----:R-:W-:Y:S01]  /*0a60*/  HADD2.F32 R0, -RZ, R13.H0_H0 ;  /* 0x2000000dff007230 */ /* 0x001fe20000004100 */
[----:B------:R-:W-:Y:S01]  /*0a70*/  SHF.R.U32.HI R2, RZ, 0x10, R15 ;  /* 0x00000010ff027819 */ /* 0x000fe2000001160f */
[----:B------:R-:W-:-:S03]  /*0a80*/  HADD2.F32 R10, -RZ, R17.H0_H0 ;  /* 0x20000011ff0a7230 */ /* 0x000fc60000004100 */
[----:B------:R-:W-:Y:S01]  /*0a90*/  STL [R1+0x30], R0 ;  /* 0x0000300001007387 */ /* 0x000fe20000100800 */
[----:B------:R-:W-:-:S03]  /*0aa0*/  HADD2.F32 R8, -RZ, R8.H0_H0 ;  /* 0x20000008ff087230 */ /* 0x000fc60000004100 */
[----:B------:R0:W-:Y:S01]  /*0ab0*/  STL [R1+0x20], R9 ;  /* 0x0000200901007387 */ /* 0x0001e20000100800 */
[----:B------:R-:W-:Y:S01]  /*0ac0*/  HADD2.F32 R7, -RZ, R7.H0_H0 ;  /* 0x20000007ff077230 */ /* 0x000fe20000004100 */
[--C-:B-1----:R-:W-:Y:S01]  /*0ad0*/  SHF.R.U64 R5, R12, 0x10, R13.reuse ;  /* 0x000000100c057819 */ /* 0x102fe2000000120d */
[----:B------:R-:W-:Y:S01]  /*0ae0*/  HADD2.F32 R6, -RZ, R6.H0_H0 ;  /* 0x20000006ff067230 */ /* 0x000fe20000004100 */
[----:B------:R-:W-:Y:S01]  /*0af0*/  SHF.R.U32.HI R4, RZ, 0x10, R13 ;  /* 0x00000010ff047819 */ /* 0x000fe2000001160d */
[----:B------:R-:W-:Y:S01]  /*0b00*/  STL [R1+0x10], R10 ;  /* 0x0000100a01007387 */ /* 0x000fe20000100800 */
[----:B------:R-:W-:Y:S02]  /*0b10*/  HADD2.F32 R2, -RZ, R2.H0_H0 ;  /* 0x20000002ff027230 */ /* 0x000fe40000004100 */
[----:B0-----:R-:W-:Y:S01]  /*0b20*/  HADD2.F32 R9, -RZ, R18.H0_H0 ;  /* 0x20000012ff097230 */ /* 0x001fe20000004100 */
[--C-:B------:R-:W-:Y:S02]  /*0b30*/  SHF.R.U64 R3, R16, 0x10, R17.reuse ;  /* 0x0000001010037819 */ /* 0x100fe40000001211 */
[----:B------:R-:W-:-:S02]  /*0b40*/  SHF.R.U32.HI R0, RZ, 0x10, R17 ;  /* 0x00000010ff007819 */ /* 0x000fc40000011611 */
[----:B------:R-:W-:Y:S01]  /*0b50*/  STL [R1], R9 ;  /* 0x0000000901007387 */ /* 0x000fe20000100800 */
[----:B------:R-:W-:-:S03]  /*0b60*/  HADD2.F32 R5, -RZ, R5.H0_H0 ;  /* 0x20000005ff057230 */ /* 0x000fc60000004100 */
[----:B------:R-:W-:Y:S01]  /*0b70*/  STL [R1+0x3c], R8 ;  /* 0x00003c0801007387 */ /* 0x000fe20000100800 */
[----:B------:R-:W-:-:S03]  /*0b80*/  HADD2.F32 R4, -RZ, R4.H0_H0 ;  /* 0x20000004ff047230 */ /* 0x000fc60000004100 */
[----:B------:R-:W-:Y:S01]  /*0b90*/  STL [R1+0x2c], R7 ;  /* 0x00002c0701007387 */ /* 0x000fe20000100800 */
[----:B------:R-:W-:-:S03]  /*0ba0*/  HADD2.F32 R0, -RZ, R0.H0_H0 ;  /* 0x20000000ff007230 */ /* 0x000fc60000004100 */
[----:B------:R-:W-:Y:S04]  /*0bb0*/  STL [R1+0x1c], R6 ;  /* 0x00001c0601007387 */ /* 0x000fe80000100800 */
[----:B------:R0:W-:Y:S04]  /*0bc0*/  STL [R1+0xc], R2 ;  /* 0x00000c0201007387 */ /* 0x0001e80000100800 */
[----:B------:R1:W-:Y:S01]  /*0bd0*/  STL [R1+0x38], R5 ;  /* 0x0000380501007387 */ /* 0x0003e20000100800 */
[----:B0-----:R-:W-:-:S03]  /*0be0*/  HADD2.F32 R2, -RZ, R3.H0_H0 ;  /* 0x20000003ff027230 */ /* 0x001fc60000004100 */
[----:B------:R1:W-:Y:S04]  /*0bf0*/  STL [R1+0x28], R4 ;  /* 0x0000280401007387 */ /* 0x0003e80000100800 */
[----:B------:R1:W-:Y:S04]  /*0c00*/  STL [R1+0x18], R2 ;  /* 0x0000180201007387 */ /* 0x0003e80000100800 */
[----:B------:R1:W-:Y:S01]  /*0c10*/  STL [R1+0x8], R0 ;  /* 0x0000080001007387 */ /* 0x0003e20000100800 */
[--C-:B------:R-:W-:Y:S01]  /*0c20*/  SHF.R.U64 R210, R214, 0x10, R215.reuse ;  /* 0x00000010d6d27819 */ /* 0x100fe200000012d7 */
[----:B------:R-:W-:Y:S01]  /*0c30*/  HADD2.F32 R208, -RZ, R215.H0_H0 ;  /* 0x200000d7ffd07230 */ /* 0x000fe20000004100 */
[----:B------:R-:W-:-:S02]  /*0c40*/  SHF.R.U32.HI R206, RZ, 0x10, R215 ;  /* 0x00000010ffce7819 */ /* 0x000fc400000116d7 */
[--C-:B------:R-:W-:Y:S02]  /*0c50*/  SHF.R.U64 R250, R246, 0x10, R247.reuse ;  /* 0x00000010f6fa7819 */ /* 0x100fe400000012f7 */
[----:B------:R-:W-:Y:S02]  /*0c60*/  SHF.R.U32.HI R245, RZ, 0x10, R247 ;  /* 0x00000010fff57819 */ /* 0x000fe400000116f7 */
[--C-:B------:R-:W-:Y:S02]  /*0c70*/  SHF.R.U64 R241, R238, 0x10, R239.reuse ;  /* 0x00000010eef17819 */ /* 0x100fe400000012ef */
[----:B------:R-:W-:Y:S02]  /*0c80*/  SHF.R.U32.HI R225, RZ, 0x10, R239 ;  /* 0x00000010ffe17819 */ /* 0x000fe400000116ef */
[--C-:B------:R-:W-:Y:S02]  /*0c90*/  SHF.R.U64 R221, R22, 0x10, R23.reuse ;  /* 0x0000001016dd7819 */ /* 0x100fe40000001217 */
        /* <DEDUP_REMOVED lines=12> */
[----:B------:R-:W-:Y:S01]  /*0d60*/  SHF.R.U32.HI R192, RZ, 0x10, R31 ;  /* 0x00000010ffc07819 */ /* 0x000fe2000001161f */
[----:B------:R-:W-:Y:S01]  /*0d70*/  HFMA2.MMA R13, -RZ, RZ, 0, 0 ;  /* 0x00000000ff0d7435 */ /* 0x000fe200000001ff */
[----:B------:R-:W-:Y:S01]  /*0d80*/  HADD2.F32 R223, -RZ, R22.H0_H0 ;  /* 0x20000016ffdf7230 */ /* 0x000fe20000004100 */
[----:B------:R-:W-:Y:S01]  /*0d90*/  CS2R R16, SRZ ;  /* 0x0000000000107805 */ /* 0x000fe2000001ff00 */
        /* <DEDUP_REMOVED lines=8> */
[----:B------:R-:W-:-:S02]  /*0e20*/  HADD2.F32 R242, -RZ, R20.H0_H0 ;  /* 0x20000014fff27230 */ /* 0x000fc40000004100 */
[----:B------:R-:W-:Y:S01]  /*0e30*/  HADD2.F32 R226, -RZ, R21.H0_H0 ;  /* 0x20000015ffe27230 */ /* 0x000fe20000004100 */
[----:B------:R-:W-:Y:S01]  /*0e40*/  CS2R R20, SRZ ;  /* 0x0000000000147805 */ /* 0x000fe2000001ff00 */
[----:B------:R-:W-:Y:S02]  /*0e50*/  HADD2.F32 R222, -RZ, R24.H0_H0 ;  /* 0x20000018ffde7230 */ /* 0x000fe40000004100 */
[----:B------:R-:W-:Y:S01]  /*0e60*/  HADD2.F32 R217, -RZ, R25.H0_H0 ;  /* 0x20000019ffd97230 */ /* 0x000fe20000004100 */
[----:B------:R-:W-:Y:S01]  /*0e70*/  CS2R R24, SRZ ;  /* 0x0000000000187805 */ /* 0x000fe2000001ff00 */
[----:B------:R-:W-:Y:S02]  /*0e80*/  HADD2.F32 R211, -RZ, R26.H0_H0 ;  /* 0x2000001affd37230 */ /* 0x000fe40000004100 */
[----:B------:R-:W-:Y:S01]  /*0e90*/  HADD2.F32 R207, -RZ, R27.H0_H0 ;  /* 0x2000001bffcf7230 */ /* 0x000fe20000004100 */
[----:B------:R-:W-:Y:S01]  /*0ea0*/  CS2R R26, SRZ ;  /* 0x00000000001a7805 */ /* 0x000fe2000001ff00 */
[----:B------:R-:W-:-:S02]  /*0eb0*/  HADD2.F32 R200, -RZ, R30.H0_H0 ;  /* 0x2000001effc87230 */ /* 0x000fc40000004100 */
[----:B------:R-:W-:Y:S01]  /*0ec0*/  HADD2.F32 R194, -RZ, R31.H0_H0 ;  /* 0x2000001fffc27230 */ /* 0x000fe20000004100 */
[----:B------:R-:W-:Y:S01]  /*0ed0*/  CS2R R30, SRZ ;  /* 0x00000000001e7805 */ /* 0x000fe2000001ff00 */
[----:B------:R-:W-:Y:S02]  /*0ee0*/  HADD2.F32 R247, -RZ, R247.H0_H0 ;  /* 0x200000f7fff77230 */ /* 0x000fe40000004100 */
[----:B------:R-:W-:Y:S02]  /*0ef0*/  HADD2.F32 R243, -RZ, R238.H0_H0 ;  /* 0x200000eefff37230 */ /* 0x000fe40000004100 */
[----:B------:R-:W-:Y:S02]  /*0f00*/  HADD2.F32 R239, -RZ, R239.H0_H0 ;  /* 0x200000efffef7230 */ /* 0x000fe40000004100 */
[----:B------:R-:W-:Y:S02]  /*0f10*/  HADD2.F32 R214, -RZ, R214.H0_H0 ;  /* 0x200000d6ffd67230 */ /* 0x000fe40000004100 */
[----:B------:R-:W-:-:S02]  /*0f20*/  HADD2.F32 R250, -RZ, R250.H0_H0 ;  /* 0x200000fafffa7230 */ /* 0x000fc40000004100 */
[----:B------:R-:W-:Y:S02]  /*0f30*/  HADD2.F32 R245, -RZ, R245.H0_H0 ;  /* 0x200000f5fff57230 */ /* 0x000fe40000004100 */
        /* <DEDUP_REMOVED lines=17> */
[----:B-1----:R-:W-:-:S07]  /*1050*/  HADD2.F32 R192, -RZ, R192.H0_H0 ;  /* 0x200000c0ffc07230 */ /* 0x002fce0000004100 */
.L_x_576:
[----:B0-----:R-:W0:Y:S01]  /*1060*/  S2R R251, SR_TID.X ;  /* 0x0000000000fb7919 */ /* 0x001e220000002100 */
[----:B-1----:R-:W1:Y:S01]  /*1070*/  LDC.64 R230, c[0x0][0x2c0] ;  /* 0x0000b000ffe67b82 */ /* 0x002e620000000a00 */
[----:B------:R-:W-:Y:S01]  /*1080*/  IMAD R9, R155, UR8, RZ ;  /* 0x000000089b097c24 */ /* 0x000fe2000f8e02ff */
[----:B--23--:R-:W2:Y:S04]  /*1090*/  LDL R148, [R1+0x40] ;  /* 0x0000400001947983 */ /* 0x00cea80000100800 */
[----:B------:R-:W3:Y:S02]  /*10a0*/  LDL R147, [R1+0x44] ;  /* 0x0000440001937983 */ /* 0x000ee40000100800 */
[----:B----4-:R-:W4:Y:S01]  /*10b0*/  LDC.64 R228, c[0x0][0x2b8] ;  /* 0x0000ae00ffe47b82 */ /* 0x010f220000000a00 */
[----:B------:R-:W-:Y:S01]  /*10c0*/  SHF.R.S32.HI R12, RZ, 0x1f, R9 ;  /* 0x0000001fff0c7819 */ /* 0x000fe20000011409 */
[----:B------:R-:W3:Y:S03]  /*10d0*/  LDL R186, [R1+0x30] ;  /* 0x0000300001ba7983 */ /* 0x000ee60000100800 */
[----:B------:R-:W-:Y:S01]  /*10e0*/  LEA.HI R12, R12, R9, RZ, 0x2 ;  /* 0x000000090c0c7211 */ /* 0x000fe200078f10ff */
[----:B------:R-:W3:Y:S02]  /*10f0*/  LDL R185, [R1+0x34] ;  /* 0x0000340001b97983 */ /* 0x000ee40000100800 */
[----:B------:R-:W4:Y:S02]  /*1100*/  LDC.64 R10, c[0x0][0x250] ;  /* 0x00009400ff0a7b82 */ /* 0x000f240000000a00 */
[----:B------:R-:W3:Y:S04]  /*1110*/  LDL R187, [R1+0x38] ;  /* 0x0000380001bb7983 */ /* 0x000ee80000100800 */
[----:B------:R-:W3:Y:S02]  /*1120*/  LDL R219, [R1+0x3c] ;  /* 0x00003c0001db7983 */ /* 0x000ee40000100800 */
[----:B------:R-:W4:Y:S02]  /*1130*/  LDC.64 R66, c[0x0][0x258] ;  /* 0x00009600ff427b82 */ /* 0x000f240000000a00 */
[----:B------:R-:W3:Y:S01]  /*1140*/  LDL R227, [R1+0x20] ;  /* 0x0000200001e37983 */ /* 0x000ee20000100800 */
[----:B0-----:R-:W-:-:S03]  /*1150*/  LOP3.LUT R9, R251, 0xff, RZ, 0xc0, !PT ;  /* 0x000000fffb097812 */ /* 0x001fc600078ec0ff */
[----:B------:R-:W3:Y:S01]  /*1160*/  LDL R190, [R1+0x28] ;  /* 0x0000280001be7983 */ /* 0x000ee20000100800 */
[----:B------:R-:W-:-:S03]  /*1170*/  LEA.HI.SX32 R162, R12, R9, 0x1e ;  /* 0x000000090ca27211 */ /* 0x000fc600078ff2ff */
[----:B------:R-:W3:Y:S01]  /*1180*/  LDL R235, [R1+0x24] ;  /* 0x0000240001eb7983 */ /* 0x000ee20000100800 */
[C---:B------:R-:W-:Y:S01]  /*1190*/  SHF.L.U32 R158, R162.reuse, 0x3, RZ ;  /* 0x00000003a29e7819 */ /* 0x040fe200000006ff */
[----:B-1----:R-:W-:Y:S01]  /*11a0*/  IMAD.WIDE.U32 R64, R162, 0x8, R230 ;  /* 0x00000008a2407825 */ /* 0x002fe200078e00e6 */
[----:B------:R-:W-:Y:S01]  /*11b0*/  SHF.R.U32.HI R159, RZ, 0x1d, R162 ;  /* 0x0000001dff9f7819 */ /* 0x000fe200000116a2 */
[----:B------:R-:W3:Y:S01]  /*11c0*/  LDL R234, [R1+0x10] ;  /* 0x0000100001ea7983 */ /* 0x000ee20000100800 */
[----:B------:R-:W-:Y:S01]  /*11d0*/  IADD3 R134, P1, R158, UR12, RZ ;  /* 0x0000000c9e867c10 */ /* 0x000fe2000ff3e0ff */
[----:B----4-:R-:W-:Y:S02]  /*11e0*/  IMAD.WIDE.U32 R136, R162, 0x8, R228 ;  /* 0x00000008a2887825 */ /* 0x010fe400078e00e4 */
[----:B------:R-:W4:Y:S01]  /*11f0*/  LDG.E.64 R64, desc[UR6][R64.64] ;  /* 0x0000000640407981 */ /* 0x000f22000c1e1b00 */
[----:B------:R-:W-:Y:S01]  /*1200*/  IADD3.X R135, R159, UR13, RZ, P1, !PT ;  /* 0x0000000d9f877c10 */ /* 0x000fe20008ffe4ff */
[----:B------:R-:W-:-:S02]  /*1210*/  IMAD.WIDE R10, R155, 0x4, R10 ;  /* 0x000000049b0a7825 */ /* 0x000fc400078e020a */
[----:B------:R-:W2:Y:S04]  /*1220*/  LDG.E.64 R136, desc[UR6][R136.64] ;  /* 0x0000000688887981 */ /* 0x000ea8000c1e1b00 */
[----:B------:R0:W3:Y:S04]  /*1230*/  LDG.E R195, desc[UR6][R10.64] ;  /* 0x000000060ac37981 */ /* 0x0000e8000c1e1900 */
[----:B------:R-:W3:Y:S04]  /*1240*/  LDG.E.64 R134, desc[UR6][R134.64] ;  /* 0x0000000686867981 */ /* 0x000ee8000c1e1b00 */
[----:B------:R-:W3:Y:S01]  /*1250*/  LDL R213, [R1+0x2c] ;  /* 0x00002c0001d57983 */ /* 0x000ee20000100800 */
[----:B0-----:R-:W-:-:S03]  /*1260*/  IMAD.WIDE R10, R155, 0x4, R66 ;  /* 0x000000049b0a7825 */ /* 0x001fc600078e0242 */
[----:B------:R-:W3:Y:S04]  /*1270*/  LDL R233, [R1+0x14] ;  /* 0x0000140001e97983 */ /* 0x000ee80000100800 */
[----:B------:R0:W3:Y:S01]  /*1280*/  LDG.E R166, desc[UR6][R10.64] ;  /* 0x000000060aa67981 */ /* 0x0000e2000c1e1900 */
[----:B------:R-:W-:-:S03]  /*1290*/  IADD3 R138, R162, 0x100, RZ ;  /* 0x00000100a28a7810 */ /* 0x000fc60007ffe0ff */
[----:B------:R-:W3:Y:S02]  /*12a0*/  LDL R232, [R1+0x18] ;  /* 0x0000180001e87983 */ /* 0x000ee40000100800 */
[C---:B------:R-:W-:Y:S01]  /*12b0*/  IMAD.WIDE.U32 R124, R138.reuse, 0x8, R230 ;  /* 0x000000088a7c7825 */ /* 0x040fe200078e00e6 */
[C---:B------:R-:W-:Y:S02]  /*12c0*/  SHF.L.U32 R157, R138.reuse, 0x3, RZ ;  /* 0x000000038a9d7819 */ /* 0x040fe400000006ff */
[----:B------:R-:W-:Y:S02]  /*12d0*/  SHF.R.U32.HI R156, RZ, 0x1d, R138 ;  /* 0x0000001dff9c7819 */ /* 0x000fe4000001168a */
[----:B------:R-:W-:Y:S01]  /*12e0*/  IADD3 R122, P1, R157, UR12, RZ ;  /* 0x0000000c9d7a7c10 */ /* 0x000fe2000ff3e0ff */
[----:B------:R-:W3:Y:S01]  /*12f0*/  LDG.E.64 R124, desc[UR6][R124.64] ;  /* 0x000000067c7c7981 */ /* 0x000ee2000c1e1b00 */
[----:B------:R-:W-:Y:S02]  /*1300*/  IMAD.WIDE.U32 R144, R138, 0x8, R228 ;  /* 0x000000088a907825 */ /* 0x000fe400078e00e4 */
[----:B------:R-:W-:-:S04]  /*1310*/  IADD3.X R123, R156, UR13, RZ, P1, !PT ;  /* 0x0000000d9c7b7c10 */ /* 0x000fc80008ffe4ff */
[----:B------:R-:W3:Y:S04]  /*1320*/  LDG.E.64 R144, desc[UR6][R144.64] ;  /* 0x0000000690907981 */ /* 0x000ee8000c1e1b00 */
[----:B------:R-:W3:Y:S01]  /*1330*/  LDG.E.64 R122, desc[UR6][R122.64] ;  /* 0x000000067a7a7981 */ /* 0x000ee2000c1e1b00 */
[C---:B------:R-:W-:Y:S02]  /*1340*/  IADD3 R163, R162.reuse, 0x200, RZ ;  /* 0x00000200a2a37810 */ /* 0x040fe40007ffe0ff */
[----:B------:R-:W-:Y:S02]  /*1350*/  IADD3 R198, R162, 0x300, RZ ;  /* 0x00000300a2c67810 */ /* 0x000fe40007ffe0ff */
[----:B------:R-:W-:Y:S02]  /*1360*/  SHF.L.U32 R12, R163, 0x3, RZ ;  /* 0x00000003a30c7819 */ /* 0x000fe400000006ff */
[----:B0-----:R-:W-:-:S02]  /*1370*/  SHF.R.U32.HI R11, RZ, 0x1d, R163 ;  /* 0x0000001dff0b7819 */ /* 0x001fc400000116a3 */
[----:B------:R-:W-:Y:S02]  /*1380*/  IADD3 R128, P1, R12, UR12, RZ ;  /* 0x0000000c0c807c10 */ /* 0x000fe4000ff3e0ff */
[----:B------:R-:W-:Y:S02]  /*1390*/  SHF.L.U32 R10, R198, 0x3, RZ ;  /* 0x00000003c60a7819 */ /* 0x000fe400000006ff */
[----:B------:R-:W-:Y:S02]  /*13a0*/  IADD3.X R129, R11, UR13, RZ, P1, !PT ;  /* 0x0000000d0b817c10 */ /* 0x000fe40008ffe4ff */
[----:B------:R-:W-:Y:S02]  /*13b0*/  SHF.R.U32.HI R9, RZ, 0x1d, R198 ;  /* 0x0000001dff097819 */ /* 0x000fe400000116c6 */
[----:B------:R-:W-:Y:S02]  /*13c0*/  IADD3 R132, P1, R10, UR12, RZ ;  /* 0x0000000c0a847c10 */ /* 0x000fe4000ff3e0ff */
[----:B------:R-:W-:Y:S01]  /*13d0*/  IADD3 R203, R162, 0x400, RZ ;  /* 0x00000400a2cb7810 */ /* 0x000fe20007ffe0ff */
[----:B------:R-:W-:Y:S01]  /*13e0*/  IMAD.WIDE.U32 R130, R198, 0x8, R228 ;  /* 0x00000008c6827825 */ /* 0x000fe200078e00e4 */
[----:B------:R-:W-:Y:S01]  /*13f0*/  IADD3.X R133, R9, UR13, RZ, P1, !PT ;  /* 0x0000000d09857c10 */ /* 0x000fe20008ffe4ff */
[----:B------:R-:W3:Y:S01]  /*1400*/  LDG.E.64 R128, desc[UR6][R128.64] ;  /* 0x0000000680807981 */ /* 0x000ee2000c1e1b00 */
[----:B------:R-:W-:-:S02]  /*1410*/  ISETP.NE.AND P1, PT, RZ, UR9, PT ;  /* 0x00000009ff007c0c */ /* 0x000fc4000bf25270 */
[----:B------:R-:W-:Y:S01]  /*1420*/  SHF.L.U32 R160, R203, 0x3, RZ ;  /* 0x00000003cba07819 */ /* 0x000fe200000006ff */
[----:B------:R-:W-:Y:S01]  /*1430*/  IMAD.WIDE.U32 R66, R198, 0x8, R230 ;  /* 0x00000008c6427825 */ /* 0x000fe200078e00e6 */
[----:B------:R-:W-:Y:S01]  /*1440*/  SHF.R.U32.HI R161, RZ, 0x1d, R203 ;  /* 0x0000001dffa17819 */ /* 0x000fe200000116cb */
[----:B------:R-:W3:Y:S02]  /*1450*/  LDG.E.64 R130, desc[UR6][R130.64] ;  /* 0x0000000682827981 */ /* 0x000ee4000c1e1b00 */
[----:B------:R-:W-:Y:S02]  /*1460*/  IMAD.WIDE.U32 R120, R163, 0x8, R230 ;  /* 0x00000008a3787825 */ /* 0x000fe400078e00e6 */
[----:B------:R-:W3:Y:S01]  /*1470*/  LDG.E.64 R66, desc[UR6][R66.64] ;  /* 0x0000000642427981 */ /* 0x000ee2000c1e1b00 */
[----:B----4-:R-:W-:-:S03]  /*1480*/  MOV R140, R64 ;  /* 0x00000040008c7202 */ /* 0x010fc60000000f00 */
[----:B------:R-:W4:Y:S01]  /*1490*/  LDG.E.64 R120, desc[UR6][R120.64] ;  /* 0x0000000678787981 */ /* 0x000f22000c1e1b00 */
[----:B--2---:R-:W-:Y:S01]  /*14a0*/  MOV R141, R136 ;  /* 0x00000088008d7202 */ /* 0x004fe20000000f00 */
[----:B------:R-:W-:Y:S01]  /*14b0*/  HADD2.F32 R140, -RZ, R140.H0_H0 ;  /* 0x2000008cff8c7230 */ /* 0x000fe20000004100 */
[--C-:B------:R-:W-:Y:S02]  /*14c0*/  SHF.R.U64 R142, R136, 0x10, R137.reuse ;  /* 0x00000010888e7819 */ /* 0x100fe40000001289 */
[----:B------:R-:W-:Y:S01]  /*14d0*/  MOV R143, R137 ;  /* 0x00000089008f7202 */ /* 0x000fe20000000f00 */
[----:B------:R-:W-:Y:S01]  /*14e0*/  HADD2.F32 R141, -RZ, R141.H0_H0 ;  /* 0x2000008dff8d7230 */ /* 0x000fe20000004100 */
[----:B---3--:R-:W-:Y:S01]  /*14f0*/  FSEL R195, R195, RZ, !P1 ;  /* 0x000000ffc3c37208 */ /* 0x008fe20004800000 */
[----:B------:R-:W-:Y:S01]  /*1500*/  FMUL.FTZ R182, R148, R140 ;  /* 0x0000008c94b67220 */ /* 0x000fe20000410000 */
[----:B------:R-:W-:Y:S01]  /*1510*/  HADD2.F32 R146, -RZ, R134.H0_H0 ;  /* 0x20000086ff927230 */ /* 0x000fe20000004100 */
[----:B------:R-:W-:-:S02]  /*1520*/  SHF.R.U32.HI R139, RZ, 0x10, R137 ;  /* 0x00000010ff8b7819 */ /* 0x000fc40000011689 */
[----:B------:R-:W-:Y:S01]  /*1530*/  MOV R205, R65 ;  /* 0x0000004100cd7202 */ /* 0x000fe20000000f00 */
[----:B------:R-:W-:Y:S01]  /*1540*/  FFMA.FTZ R182, R147, R141, R182 ;  /* 0x0000008d93b67223 */ /* 0x000fe200000100b6 */
[----:B------:R-:W-:Y:S01]  /*1550*/  FADD.FTZ R137, -R195, R146 ;  /* 0x00000092c3897221 */ /* 0x000fe20000010100 */
[----:B------:R-:W-:Y:S01]  /*1560*/  SHF.R.U64 R147, R134, 0x10, R135 ;  /* 0x0000001086937819 */ /* 0x000fe20000001287 */
[----:B------:R-:W-:Y:S02]  /*1570*/  HADD2.F32 R146, -RZ, R135.H0_H0 ;  /* 0x20000087ff927230 */ /* 0x000fe40000004100 */
[----:B------:R-:W-:Y:S01]  /*1580*/  FADD.FTZ R42, R141, R42 ;  /* 0x0000002a8d2a7221 */ /* 0x000fe20000010000 */
[----:B------:R-:W0:Y:S01]  /*1590*/  @P0 LDC.64 R148, c[0x0][0x2c8] ;  /* 0x0000b200ff940b82 */ /* 0x000e220000000a00 */
[----:B------:R-:W-:Y:S01]  /*15a0*/  SHF.R.U64 R204, R64, 0x10, R65 ;  /* 0x0000001040cc7819 */ /* 0x000fe20000001241 */
[----:B------:R-:W-:Y:S02]  /*15b0*/  HADD2.F32 R147, -RZ, R147.H0_H0 ;  /* 0x20000093ff937230 */ /* 0x000fe40000004100 */
[----:B------:R-:W-:Y:S01]  /*15c0*/  FMUL.FTZ R180, R166, R137 ;  /* 0x00000089a6b47220 */ /* 0x000fe20000410000 */
[----:B------:R-:W-:-:S02]  /*15d0*/  HADD2.F32 R205, -RZ, R205.H0_H0 ;  /* 0x200000cdffcd7230 */ /* 0x000fc40000004100 */
[C---:B------:R-:W-:Y:S01]  /*15e0*/  FADD.FTZ R146, -R195.reuse, R146 ;  /* 0x00000092c3927221 */ /* 0x040fe20000010100 */
[----:B------:R-:W-:Y:S01]  /*15f0*/  SHF.R.U32.HI R212, RZ, 0x10, R65 ;  /* 0x00000010ffd47819 */ /* 0x000fe20000011641 */
[----:B------:R-:W-:Y:S01]  /*1600*/  FFMA.FTZ R14, R180, R141, R14 ;  /* 0x0000008db40e7223 */ /* 0x000fe2000001000e */
[----:B------:R-:W-:Y:S01]  /*1610*/  SHF.R.U32.HI R141, RZ, 0x10, R135 ;  /* 0x00000010ff8d7819 */ /* 0x000fe20000011687 */
[----:B------:R-:W-:Y:S01]  /*1620*/  FADD.FTZ R147, -R195, R147 ;  /* 0x00000093c3937221 */ /* 0x000fe20000010100 */
[----:B------:R-:W-:Y:S02]  /*1630*/  HADD2.F32 R143, -RZ, R143.H0_H0 ;  /* 0x2000008fff8f7230 */ /* 0x000fe40000004100 */
[----:B------:R-:W-:Y:S01]  /*1640*/  FMUL.FTZ R186, R186, R205 ;  /* 0x000000cdbaba7220 */ /* 0x000fe20000410000 */
[C---:B------:R-:W-:Y:S01]  /*1650*/  FMUL.FTZ R188, R166.reuse, R146 ;  /* 0x00000092a6bc7220 */ /* 0x040fe20000410000 */
[----:B------:R-:W-:Y:S02]  /*1660*/  HADD2.F32 R141, -RZ, R141.H0_H0 ;  /* 0x2000008dff8d7230 */ /* 0x000fe40000004100 */
[----:B------:R-:W-:Y:S01]  /*1670*/  FMUL.FTZ R189, R166, R147 ;  /* 0x00000093a6bd7220 */ /* 0x000fe20000410000 */
[----:B------:R-:W-:Y:S01]  /*1680*/  IMAD.WIDE.U32 R126, R163, 0x8, R228 ;  /* 0x00000008a37e7825 */ /* 0x000fe200078e00e4 */
[----:B------:R-:W1:Y:S03]  /*1690*/  @P0 LDC.64 R146, c[0x0][0x2c8] ;  /* 0x0000b200ff920b82 */ /* 0x000e660000000a00 */
[----:B------:R-:W-:Y:S01]  /*16a0*/  FFMA.FTZ R186, R185, R143, R186 ;  /* 0x0000008fb9ba7223 */ /* 0x000fe200000100ba */
[----:B------:R-:W-:Y:S01]  /*16b0*/  FADD.FTZ R171, R140, R171 ;  /* 0x000000ab8cab7221 */ /* 0x000fe20000010000 */
[----:B------:R-:W-:Y:S01]  /*16c0*/  FFMA.FTZ R74, R180, R140, R74 ;  /* 0x0000008cb44a7223 */ /* 0x000fe2000001004a */
[----:B------:R-:W-:Y:S01]  /*16d0*/  FADD.FTZ R185, -R195, R141 ;  /* 0x0000008dc3b97221 */ /* 0x000fe20000010100 */
[----:B------:R-:W-:Y:S01]  /*16e0*/  HADD2.F32 R204, -RZ, R204.H0_H0 ;  /* 0x200000ccffcc7230 */ /* 0x000fe20000004100 */
[----:B------:R-:W2:Y:S01]  /*16f0*/  LDG.E.64 R132, desc[UR6][R132.64] ;  /* 0x0000000684847981 */ /* 0x000ea2000c1e1b00 */
[----:B------:R-:W3:Y:S01]  /*1700*/  @P0 LDC.64 R140, c[0x0][0x2c8] ;  /* 0x0000b200ff8c0b82 */ /* 0x000ee20000000a00 */
[----:B------:R-:W-:-:S02]  /*1710*/  HADD2.F32 R142, -RZ, R142.H0_H0 ;  /* 0x2000008eff8e7230 */ /* 0x000fc40000004100 */
[----:B------:R-:W-:Y:S01]  /*1720*/  FMUL.FTZ R187, R187, R204 ;  /* 0x000000ccbbbb7220 */ /* 0x000fe20000410000 */
[----:B------:R-:W-:Y:S01]  /*1730*/  FADD.FTZ R44, R143, R44 ;  /* 0x0000002c8f2c7221 */ /* 0x000fe20000010000 */
[----:B------:R-:W-:Y:S01]  /*1740*/  FFMA.FTZ R16, R188, R143, R16 ;  /* 0x0000008fbc107223 */ /* 0x000fe20000010010 */
[----:B------:R-:W-:Y:S01]  /*1750*/  IADD3 R136, P2, R160, UR12, RZ ;  /* 0x0000000ca0887c10 */ /* 0x000fe2000ff5e0ff */
[----:B------:R-:W-:Y:S01]  /*1760*/  FADD.FTZ R41, R142, R41 ;  /* 0x000000298e297221 */ /* 0x000fe20000010000 */
[-C--:B------:R-:W-:Y:S01]  /*1770*/  FFMA.FTZ R13, R189, R142.reuse, R13 ;  /* 0x0000008ebd0d7223 */ /* 0x080fe2000001000d */
[----:B------:R-:W-:Y:S01]  /*1780*/  FFMA.FTZ R187, R219, R142, R187 ;  /* 0x0000008edbbb7223 */ /* 0x000fe200000100bb */
[----:B------:R-:W-:Y:S01]  /*1790*/  FADD.FTZ R169, R205, R169 ;  /* 0x000000a9cda97221 */ /* 0x000fe20000010000 */
[----:B------:R-:W3:Y:S01]  /*17a0*/  @P0 LDC.64 R142, c[0x0][0x2c8] ;  /* 0x0000b200ff8e0b82 */ /* 0x000ee20000000a00 */
[----:B------:R-:W-:Y:S01]  /*17b0*/  IADD3.X R137, R161, UR13, RZ, P2, !PT ;  /* 0x0000000da1897c10 */ /* 0x000fe200097fe4ff */
[----:B------:R-:W-:Y:S01]  /*17c0*/  FFMA.FTZ R76, R188, R205, R76 ;  /* 0x000000cdbc4c7223 */ /* 0x000fe2000001004c */
[C---:B0-----:R-:W-:Y:S01]  /*17d0*/  @P0 LEA R148, P2, R138.reuse, R148, 0x3 ;  /* 0x000000948a940211 */ /* 0x041fe200078418ff */
[----:B------:R-:W-:Y:S01]  /*17e0*/  HADD2.F32 R212, -RZ, R212.H0_H0 ;  /* 0x200000d4ffd47230 */ /* 0x000fe20000004100 */
[----:B------:R-:W-:Y:S01]  /*17f0*/  MOV R205, R124 ;  /* 0x0000007c00cd7202 */ /* 0x000fe20000000f00 */
[----:B------:R-:W-:Y:S01]  /*1800*/  IMAD.WIDE.U32 R134, R203, 0x8, R228 ;  /* 0x00000008cb867825 */ /* 0x000fe200078e00e4 */
[----:B------:R-:W-:-:S03]  /*1810*/  @P0 LEA.HI.X R149, R138, R149, RZ, 0x3, P2 ;  /* 0x000000958a950211 */ /* 0x000fc600010f1cff */
[----:B------:R-:W-:Y:S01]  /*1820*/  FMUL.FTZ R185, R166, R185 ;  /* 0x000000b9a6b97220 */ /* 0x000fe20000410000 */
[C---:B-1----:R-:W-:Y:S01]  /*1830*/  @P0 LEA R146, P2, R163.reuse, R146, 0x3 ;  /* 0x00000092a3920211 */ /* 0x042fe200078418ff */
[----:B------:R-:W-:Y:S01]  /*1840*/  HADD2.F32 R205, -RZ, R205.H0_H0 ;  /* 0x200000cdffcd7230 */ /* 0x000fe20000004100 */
[----:B------:R-:W2:Y:S02]  /*1850*/  LDG.E.64 R126, desc[UR6][R126.64] ;  /* 0x000000067e7e7981 */ /* 0x000ea4000c1e1b00 */
[----:B------:R-:W-:Y:S02]  /*1860*/  @P0 LEA.HI.X R147, R163, R147, RZ, 0x3, P2 ;  /* 0x00000093a3930211 */ /* 0x000fe400010f1cff */
[C---:B---3--:R-:W-:Y:S01]  /*1870*/  @P0 LEA R140, P3, R203.reuse, R140, 0x3 ;  /* 0x0000008ccb8c0211 */ /* 0x048fe200078618ff */
[----:B------:R-:W-:-:S04]  /*1880*/  IMAD.WIDE.U32 R64, R203, 0x8, R230 ;  /* 0x00000008cb407825 */ /* 0x000fc800078e00e6 */
[----:B------:R-:W-:Y:S01]  /*1890*/  FADD.FTZ R172, R204, R172 ;  /* 0x000000acccac7221 */ /* 0x000fe20000010000 */
[----:B------:R0:W5:Y:S01]  /*18a0*/  @P0 LDG.E.64 R116, desc[UR6][R146.64] ;  /* 0x0000000692740981 */ /* 0x000162000c1e1b00 */
[----:B------:R-:W-:Y:S01]  /*18b0*/  @P0 LEA.HI.X R141, R203, R141, RZ, 0x3, P3 ;  /* 0x0000008dcb8d0211 */ /* 0x000fe200018f1cff */
[----:B------:R-:W-:Y:S01]  /*18c0*/  FMUL.FTZ R203, R227, R205 ;  /* 0x000000cde3cb7220 */ /* 0x000fe20000410000 */
[----:B------:R-:W-:Y:S01]  /*18d0*/  FFMA.FTZ R73, R189, R204, R73 ;  /* 0x000000ccbd497223 */ /* 0x000fe20000010049 */
[----:B------:R-:W3:Y:S01]  /*18e0*/  LDL R227, [R1+0x1c] ;  /* 0x00001c0001e37983 */ /* 0x000ee20000100800 */
[----:B------:R-:W-:Y:S01]  /*18f0*/  MOV R204, R144 ;  /* 0x0000009000cc7202 */ /* 0x000fe20000000f00 */
[-C--:B------:R-:W-:Y:S01]  /*1900*/  FMUL.FTZ R190, R190, R212.reuse ;  /* 0x000000d4bebe7220 */ /* 0x080fe20000410000 */
[----:B------:R-:W-:Y:S01]  /*1910*/  FADD.FTZ R170, R212, R170 ;  /* 0x000000aad4aa7221 */ /* 0x000fe20000010000 */
[----:B------:R-:W-:Y:S01]  /*1920*/  FFMA.FTZ R75, R185, R212, R75 ;  /* 0x000000d4b94b7223 */ /* 0x000fe2000001004b */
[--C-:B------:R-:W-:Y:S01]  /*1930*/  SHF.R.U32.HI R219, RZ, 0x10, R145.reuse ;  /* 0x00000010ffdb7819 */ /* 0x100fe20000011691 */
[----:B0-----:R-:W-:Y:S01]  /*1940*/  HADD2.F32 R146, -RZ, R122.H0_H0 ;  /* 0x2000007aff927230 */ /* 0x001fe20000004100 */
[----:B------:R-:W-:Y:S01]  /*1950*/  SHF.R.U64 R212, R144, 0x10, R145 ;  /* 0x0000001090d47819 */ /* 0x000fe20000001291 */
[----:B------:R-:W-:Y:S01]  /*1960*/  HADD2.F32 R139, -RZ, R139.H0_H0 ;  /* 0x2000008bff8b7230 */ /* 0x000fe20000004100 */
[----:B------:R-:W-:Y:S01]  /*1970*/  MOV R144, R145 ;  /* 0x0000009100907202 */ /* 0x000fe20000000f00 */
[----:B------:R-:W2:Y:S01]  /*1980*/  LDG.E.64 R134, desc[UR6][R134.64] ;  /* 0x0000000686867981 */ /* 0x000ea2000c1e1b00 */
[C---:B------:R-:W-:Y:S01]  /*1990*/  @P0 LEA R142, P2, R198.reuse, R142, 0x3 ;  /* 0x0000008ec68e0211 */ /* 0x040fe200078418ff */
[----:B------:R-:W-:Y:S01]  /*19a0*/  FADD.FTZ R146, -R195, R146 ;  /* 0x00000092c3927221 */ /* 0x000fe20000010100 */
[----:B------:R-:W-:Y:S01]  /*19b0*/  MOV R145, R125 ;  /* 0x0000007d00917202 */ /* 0x000fe20000000f00 */
[----:B------:R-:W-:Y:S01]  /*19c0*/  HADD2.F32 R204, -RZ, R204.H0_H0 ;  /* 0x200000ccffcc7230 */ /* 0x000fe20000004100 */
[----:B------:R-:W-:Y:S01]  /*19d0*/  @P0 LEA.HI.X R143, R198, R143, RZ, 0x3, P2 ;  /* 0x0000008fc68f0211 */ /* 0x000fe200010f1cff */
[----:B------:R-:W-:Y:S01]  /*19e0*/  FMUL.FTZ R198, R166, R146 ;  /* 0x00000092a6c67220 */ /* 0x000fe20000410000 */
[----:B------:R-:W-:-:S02]  /*19f0*/  HADD2.F32 R147, -RZ, R123.H0_H0 ;  /* 0x2000007bff937230 */ /* 0x000fc40000004100 */
[----:B------:R-:W-:Y:S01]  /*1a00*/  FADD.FTZ R167, R205, R167 ;  /* 0x000000a7cda77221 */ /* 0x000fe20000010000 */
[----:B------:R-:W-:Y:S02]  /*1a10*/  HADD2.F32 R146, -RZ, R145.H0_H0 ;  /* 0x20000091ff927230 */ /* 0x000fe40000004100 */
[-C--:B------:R-:W-:Y:S01]  /*1a20*/  FFMA.FTZ R203, R235, R204.reuse, R203 ;  /* 0x000000ccebcb7223 */ /* 0x080fe200000100cb */
[----:B------:R-:W-:Y:S01]  /*1a30*/  FADD.FTZ R46, R204, R46 ;  /* 0x0000002ecc2e7221 */ /* 0x000fe20000010000 */
[----:B------:R-:W4:Y:S01]  /*1a40*/  LDL R235, [R1+0x8] ;  /* 0x0000080001eb7983 */ /* 0x000f220000100800 */
[----:B------:R-:W-:Y:S01]  /*1a50*/  FFMA.FTZ R18, R198, R204, R18 ;  /* 0x000000ccc6127223 */ /* 0x000fe20000010012 */
[----:B------:R-:W-:Y:S02]  /*1a60*/  FMUL.FTZ R204, R234, R146 ;  /* 0x00000092eacc7220 */ /* 0x000fe40000410000 */
[----:B------:R-:W2:Y:S01]  /*1a70*/  LDL R234, [R1+0xc] ;  /* 0x00000c0001ea7983 */ /* 0x000ea20000100800 */
[----:B------:R-:W-:Y:S01]  /*1a80*/  FFMA.FTZ R190, R213, R139, R190 ;  /* 0x0000008bd5be7223 */ /* 0x000fe200000100be */
[----:B------:R-:W-:Y:S01]  /*1a90*/  FADD.FTZ R147, -R195, R147 ;  /* 0x00000093c3937221 */ /* 0x000fe20000010100 */
[----:B------:R-:W-:Y:S01]  /*1aa0*/  SHF.R.U64 R213, R124, 0x10, R125 ;  /* 0x000000107cd57819 */ /* 0x000fe2000000127d */
[----:B------:R-:W-:-:S02]  /*1ab0*/  HADD2.F32 R144, -RZ, R144.H0_H0 ;  /* 0x20000090ff907230 */ /* 0x000fc40000004100 */
[----:B------:R-:W-:Y:S01]  /*1ac0*/  FFMA.FTZ R78, R198, R205, R78 ;  /* 0x000000cdc64e7223 */ /* 0x000fe2000001004e */
[----:B------:R-:W-:Y:S01]  /*1ad0*/  FMUL.FTZ R205, R166, R147 ;  /* 0x00000093a6cd7220 */ /* 0x000fe20000410000 */
[----:B------:R-:W-:Y:S01]  /*1ae0*/  SHF.R.U64 R147, R122, 0x10, R123 ;  /* 0x000000107a937819 */ /* 0x000fe2000000127b */
[----:B------:R-:W-:Y:S02]  /*1af0*/  HADD2.F32 R122, -RZ, R213.H0_H0 ;  /* 0x200000d5ff7a7230 */ /* 0x000fe40000004100 */
[----:B------:R-:W-:Y:S01]  /*1b00*/  FFMA.FTZ R204, R233, R144, R204 ;  /* 0x00000090e9cc7223 */ /* 0x000fe200000100cc */
[----:B------:R-:W-:Y:S01]  /*1b10*/  FADD.FTZ R43, R139, R43 ;  /* 0x0000002b8b2b7221 */ /* 0x000fe20000010000 */
[----:B------:R-:W2:Y:S01]  /*1b20*/  LDL R233, [R1] ;  /* 0x0000000001e97983 */ /* 0x000ea20000100800 */
[----:B------:R-:W-:Y:S01]  /*1b30*/  FADD.FTZ R164, R146, R164 ;  /* 0x000000a492a47221 */ /* 0x000fe20000010000 */
[----:B------:R-:W-:Y:S01]  /*1b40*/  FFMA.FTZ R80, R205, R146, R80 ;  /* 0x00000092cd507223 */ /* 0x000fe20000010050 */
[----:B------:R-:W-:Y:S01]  /*1b50*/  FMUL.FTZ R146, R232, R122 ;  /* 0x0000007ae8927220 */ /* 0x000fe20000410000 */
[----:B------:R-:W-:Y:S01]  /*1b60*/  FFMA.FTZ R15, R185, R139, R15 ;  /* 0x0000008bb90f7223 */ /* 0x000fe2000001000f */
[----:B------:R-:W2:Y:S01]  /*1b70*/  LDL R232, [R1+0x4] ;  /* 0x0000040001e87983 */ /* 0x000ea20000100800 */
[----:B------:R-:W0:Y:S03]  /*1b80*/  @P0 LDC.64 R138, c[0x0][0x2c8] ;  /* 0x0000b200ff8a0b82 */ /* 0x000e260000000a00 */
[----:B------:R-:W2:Y:S04]  /*1b90*/  LDG.E.64 R64, desc[UR6][R64.64] ;  /* 0x0000000640407981 */ /* 0x000ea8000c1e1b00 */
        /* <DEDUP_REMOVED lines=9> */
[----:B-1----:R-:W-:Y:S01]  /*1c30*/  SHF.L.U32 R148, R124, 0x3, RZ ;  /* 0x000000037c947819 */ /* 0x002fe200000006ff */
[----:B0-----:R-:W0:Y:S01]  /*1c40*/  @P0 LDC.64 R142, c[0x0][0x2c8] ;  /* 0x0000b200ff8e0b82 */ /* 0x001e220000000a00 */
[----:B------:R-:W-:Y:S02]  /*1c50*/  SHF.R.U32.HI R149, RZ, 0x1d, R124 ;  /* 0x0000001dff957819 */ /* 0x000fe4000001167c */
[----:B------:R-:W-:Y:S01]  /*1c60*/  IADD3 R140, P2, R148, UR12, RZ ;  /* 0x0000000c948c7c10 */ /* 0x000fe2000ff5e0ff */
[----:B------:R-:W-:-:S04]  /*1c70*/  IMAD.WIDE.U32 R138, R124, 0x8, R228 ;  /* 0x000000087c8a7825 */ /* 0x000fc800078e00e4 */
[----:B------:R-:W-:Y:S01]  /*1c80*/  FADD.FTZ R48, R144, R48 ;  /* 0x0000003090307221 */ /* 0x000fe20000010000 */
[----:B------:R-:W-:Y:S01]  /*1c90*/  FFMA.FTZ R20, R205, R144, R20 ;  /* 0x00000090cd147223 */ /* 0x000fe20000010014 */
[----:B------:R-:W-:Y:S01]  /*1ca0*/  IADD3.X R141, R149, UR13, RZ, P2, !PT ;  /* 0x0000000d958d7c10 */ /* 0x000fe200097fe4ff */
[----:B------:R-:W-:Y:S01]  /*1cb0*/  IMAD.WIDE.U32 R124, R124, 0x8, R230 ;  /* 0x000000087c7c7825 */ /* 0x000fe200078e00e6 */
[----:B------:R-:W1:Y:S01]  /*1cc0*/  @P0 LDC.64 R144, c[0x0][0x2c8] ;  /* 0x0000b200ff900b82 */ /* 0x000e620000000a00 */
[----:B------:R-:W2:Y:S02]  /*1cd0*/  LDG.E.64 R138, desc[UR6][R138.64] ;  /* 0x000000068a8a7981 */ /* 0x000ea4000c1e1b00 */
[----:B------:R-:W-:Y:S02]  /*1ce0*/  HADD2.F32 R147, -RZ, R147.H0_H0 ;  /* 0x20000093ff937230 */ /* 0x000fe40000004100 */
[----:B------:R-:W2:Y:S04]  /*1cf0*/  LDG.E.64 R124, desc[UR6][R124.64] ;  /* 0x000000067c7c7981 */ /* 0x000ea8000c1e1b00 */
[----:B------:R-:W2:Y:S01]  /*1d00*/  LDG.E.64 R140, desc[UR6][R140.64] ;  /* 0x000000068c8c7981 */ /* 0x000ea2000c1e1b00 */
[----:B------:R-:W-:Y:S01]  /*1d10*/  FADD.FTZ R213, -R195, R147 ;  /* 0x00000093c3d57221 */ /* 0x000fe20000010100 */
[----:B------:R-:W-:Y:S01]  /*1d20*/  HADD2.F32 R212, -RZ, R212.H0_H0 ;  /* 0x200000d4ffd47230 */ /* 0x000fe20000004100 */
[----:B0-----:R-:W-:-:S02]  /*1d30*/  @P0 LEA R142, P2, R162, R142, 0x3 ;  /* 0x0000008ea28e0211 */ /* 0x001fc400078418ff */
[----:B------:R-:W-:Y:S01]  /*1d40*/  FMUL.FTZ R213, R166, R213 ;  /* 0x000000d5a6d57220 */ /* 0x000fe20000410000 */
[----:B------:R-:W-:Y:S02]  /*1d50*/  SHF.R.U32.HI R123, RZ, 0x10, R123 ;  /* 0x00000010ff7b7819 */ /* 0x000fe4000001167b */
[----:B------:R-:W-:Y:S01]  /*1d60*/  @P0 LEA.HI.X R143, R162, R143, RZ, 0x3, P2 ;  /* 0x0000008fa28f0211 */ /* 0x000fe200010f1cff */
[----:B------:R-:W-:Y:S01]  /*1d70*/  FADD.FTZ R45, R212, R45 ;  /* 0x0000002dd42d7221 */ /* 0x000fe20000010000 */
[----:B------:R-:W-:-:S03]  /*1d80*/  FFMA.FTZ R17, R213, R212, R17 ;  /* 0x000000d4d5117223 */ /* 0x000fc60000010011 */
[----:B------:R0:W5:Y:S01]  /*1d90*/  @P0 LDG.E.64 R108, desc[UR6][R142.64] ;  /* 0x000000068e6c0981 */ /* 0x000162000c1e1b00 */
[----:B------:R-:W-:Y:S01]  /*1da0*/  FADD.FTZ R168, R122, R168 ;  /* 0x000000a87aa87221 */ /* 0x000fe20000010000 */
[----:B------:R-:W-:Y:S01]  /*1db0*/  FFMA.FTZ R77, R213, R122, R77 ;  /* 0x0000007ad54d7223 */ /* 0x000fe2000001004d */
[----:B0-----:R-:W-:Y:S02]  /*1dc0*/  HADD2.F32 R142, -RZ, R123.H0_H0 ;  /* 0x2000007bff8e7230 */ /* 0x001fe40000004100 */
[----:B------:R-:W-:-:S03]  /*1dd0*/  HADD2.F32 R219, -RZ, R219.H0_H0 ;  /* 0x200000dbffdb7230 */ /* 0x000fc60000004100 */
[----:B------:R-:W-:Y:S02]  /*1de0*/  FADD.FTZ R142, -R195, R142 ;  /* 0x0000008ec38e7221 */ /* 0x000fe40000010100 */
[----:B------:R-:W-:Y:S01]  /*1df0*/  FADD.FTZ R47, R219, R47 ;  /* 0x0000002fdb2f7221 */ /* 0x000fe20000010000 */
[----:B---3--:R-:W-:Y:S01]  /*1e00*/  FFMA.FTZ R212, R227, R212, R146 ;  /* 0x000000d4e3d47223 */ /* 0x008fe20000010092 */
[----:B------:R-:W-:-:S04]  /*1e10*/  IADD3 R227, R162, 0x600, RZ ;  /* 0x00000600a2e37810 */ /* 0x000fc80007ffe0ff */
[C---:B-1----:R-:W-:Y:S01]  /*1e20*/  @P0 LEA R144, P2, R227.reuse, R144, 0x3 ;  /* 0x00000090e3900211 */ /* 0x042fe200078418ff */
[C---:B------:R-:W-:Y:S01]  /*1e30*/  IMAD.WIDE.U32 R122, R227.reuse, 0x8, R228 ;  /* 0x00000008e37a7825 */ /* 0x040fe200078e00e4 */
[----:B------:R-:W-:-:S03]  /*1e40*/  SHF.L.U32 R162, R227, 0x3, RZ ;  /* 0x00000003e3a27819 */ /* 0x000fc600000006ff */
[----:B------:R-:W-:Y:S01]  /*1e50*/  HADD2.F32 R228, -RZ, R163.H0_H0 ;  /* 0x200000a3ffe47230 */ /* 0x000fe20000004100 */
[C---:B------:R-:W-:Y:S01]  /*1e60*/  @P0 LEA.HI.X R145, R227.reuse, R145, RZ, 0x3, P2 ;  /* 0x00000091e3910211 */ /* 0x040fe200010f1cff */
[----:B------:R-:W-:Y:S01]  /*1e70*/  IMAD.WIDE.U32 R146, R227, 0x8, R230 ;  /* 0x00000008e3927825 */ /* 0x000fe200078e00e6 */
[----:B------:R-:W-:-:S03]  /*1e80*/  SHF.R.U32.HI R163, RZ, 0x1d, R227 ;  /* 0x0000001dffa37819 */ /* 0x000fc600000116e3 */
[----:B------:R-:W-:Y:S01]  /*1e90*/  FMUL.FTZ R227, R166, R142 ;  /* 0x0000008ea6e37220 */ /* 0x000fe20000410000 */
[----:B------:R-:W-:Y:S01]  /*1ea0*/  IADD3 R142, P2, R162, UR12, RZ ;  /* 0x0000000ca28e7c10 */ /* 0x000fe2000ff5e0ff */
[----:B------:R-:W3:Y:S02]  /*1eb0*/  LDG.E.64 R122, desc[UR6][R122.64] ;  /* 0x000000067a7a7981 */ /* 0x000ee4000c1e1b00 */
[----:B------:R-:W-:Y:S02]  /*1ec0*/  FFMA.FTZ R19, R227, R219, R19 ;  /* 0x000000dbe3137223 */ /* 0x000fe40000010013 */
[----:B------:R-:W3:Y:S01]  /*1ed0*/  LDG.E.64 R146, desc[UR6][R146.64] ;  /* 0x0000000692927981 */ /* 0x000ee2000c1e1b00 */
[----:B----4-:R-:W-:-:S03]  /*1ee0*/  FMUL.FTZ R143, R235, R228 ;  /* 0x000000e4eb8f7220 */ /* 0x010fc60000410000 */
[----:B------:R0:W5:Y:S01]  /*1ef0*/  @P0 LDG.E.64 R106, desc[UR6][R144.64] ;  /* 0x00000006906a0981 */ /* 0x000162000c1e1b00 */
[----:B--2---:R-:W-:Y:S01]  /*1f00*/  FFMA.FTZ R219, R234, R219, R143 ;  /* 0x000000dbeadb7223 */ /* 0x004fe2000001008f */
[----:B------:R-:W-:-:S06]  /*1f10*/  IADD3.X R143, R163, UR13, RZ, P2, !PT ;  /* 0x0000000da38f7c10 */ /* 0x000fcc00097fe4ff */
[----:B------:R-:W2:Y:S01]  /*1f20*/  LDG.E.64 R142, desc[UR6][R142.64] ;  /* 0x000000068e8e7981 */ /* 0x000ea2000c1e1b00 */
[----:B------:R-:W-:Y:S02]  /*1f30*/  MOV R231, R120 ;  /* 0x0000007800e77202 */ /* 0x000fe40000000f00 */
[----:B0-----:R-:W-:Y:S01]  /*1f40*/  SHF.R.U64 R145, R120, 0x10, R121 ;  /* 0x0000001078917819 */ /* 0x001fe20000001279 */
[----:B------:R-:W-:Y:S02]  /*1f50*/  HADD2.F32 R120, -RZ, R128.H0_H0 ;  /* 0x20000080ff787230 */ /* 0x000fe40000004100 */
[----:B------:R-:W-:Y:S01]  /*1f60*/  FADD.FTZ R165, R228, R165 ;  /* 0x000000a5e4a57221 */ /* 0x000fe20000010000 */
[----:B------:R-:W-:Y:S01]  /*1f70*/  FFMA.FTZ R79, R227, R228, R79 ;  /* 0x000000e4e34f7223 */ /* 0x000fe2000001004f */
[----:B------:R-:W-:Y:S01]  /*1f80*/  MOV R230, R126 ;  /* 0x0000007e00e67202 */ /* 0x000fe20000000f00 */
[----:B------:R-:W-:Y:S01]  /*1f90*/  FADD.FTZ R120, -R195, R120 ;  /* 0x00000078c3787221 */ /* 0x000fe20000010100 */
[----:B------:R-:W-:Y:S01]  /*1fa0*/  SHF.R.U64 R144, R126, 0x10, R127 ;  /* 0x000000107e907819 */ /* 0x000fe2000000127f */
[----:B------:R-:W-:Y:S01]  /*1fb0*/  HADD2.F32 R231, -RZ, R231.H0_H0 ;  /* 0x200000e7ffe77230 */ /* 0x000fe20000004100 */
[----:B------:R-:W-:-:S02]  /*1fc0*/  MOV R126, R127 ;  /* 0x0000007f007e7202 */ /* 0x000fc40000000f00 */
[----:B------:R-:W-:Y:S02]  /*1fd0*/  SHF.R.U32.HI R228, RZ, 0x10, R127 ;  /* 0x00000010ffe47819 */ /* 0x000fe4000001167f */
[----:B------:R-:W-:Y:S02]  /*1fe0*/  MOV R127, R121 ;  /* 0x00000079007f7202 */ /* 0x000fe40000000f00 */
[----:B------:R-:W-:Y:S01]  /*1ff0*/  SHF.R.U32.HI R229, RZ, 0x10, R121 ;  /* 0x00000010ffe57819 */ /* 0x000fe20000011679 */
[----:B------:R-:W-:Y:S01]  /*2000*/  FMUL.FTZ R121, R166, R120 ;  /* 0x00000078a6797220 */ /* 0x000fe20000410000 */
[----:B------:R-:W-:Y:S02]  /*2010*/  HADD2.F32 R230, -RZ, R230.H0_H0 ;  /* 0x200000e6ffe67230 */ /* 0x000fe40000004100 */
[-C--:B------:R-:W-:Y:S01]  /*2020*/  FMUL.FTZ R120, R233, R231.reuse ;  /* 0x000000e7e9787220 */ /* 0x080fe20000410000 */
[----:B------:R-:W-:Y:S01]  /*2030*/  FADD.FTZ R105, R231, R105 ;  /* 0x00000069e7697221 */ /* 0x000fe20000010000 */
[----:B------:R-:W-:Y:S01]  /*2040*/  FFMA.FTZ R82, R121, R231, R82 ;  /* 0x000000e779527223 */ /* 0x000fe20000010052 */
[----:B------:R-:W-:-:S02]  /*2050*/  HADD2.F32 R231, -RZ, R129.H0_H0 ;  /* 0x20000081ffe77230 */ /* 0x000fc40000004100 */
[----:B------:R-:W-:Y:S01]  /*2060*/  FADD.FTZ R50, R230, R50 ;  /* 0x00000032e6327221 */ /* 0x000fe20000010000 */
[-C--:B------:R-:W-:Y:S01]  /*2070*/  FFMA.FTZ R22, R121, R230.reuse, R22 ;  /* 0x000000e679167223 */ /* 0x080fe20000010016 */
[----:B------:R-:W-:Y:S01]  /*2080*/  FFMA.FTZ R120, R232, R230, R120 ;  /* 0x000000e6e8787223 */ /* 0x000fe20000010078 */
[----:B------:R-:W-:Y:S02]  /*2090*/  HADD2.F32 R230, -RZ, R127.H0_H0 ;  /* 0x2000007fffe67230 */ /* 0x000fe40000004100 */
[----:B------:R-:W-:Y:S01]  /*20a0*/  FADD.FTZ R127, -R195, R231 ;  /* 0x000000e7c37f7221 */ /* 0x000fe20000010100 */
[----:B------:R-:W-:Y:S01]  /*20b0*/  HADD2.F32 R126, -RZ, R126.H0_H0 ;  /* 0x2000007eff7e7230 */ /* 0x000fe20000004100 */
[--C-:B------:R-:W-:Y:S02]  /*20c0*/  SHF.R.U64 R128, R128, 0x10, R129.reuse ;  /* 0x0000001080807819 */ /* 0x100fe40000001281 */
[----:B------:R-:W-:Y:S01]  /*20d0*/  FMUL.FTZ R127, R166, R127 ;  /* 0x0000007fa67f7220 */ /* 0x000fe20000410000 */
[----:B------:R-:W-:Y:S01]  /*20e0*/  FMUL.FTZ R231, R246, R230 ;  /* 0x000000e6f6e77220 */ /* 0x000fe20000410000 */
[----:B------:R-:W-:Y:S01]  /*20f0*/  FADD.FTZ R52, R126, R52 ;  /* 0x000000347e347221 */ /* 0x000fe20000010000 */
[----:B------:R-:W-:Y:S01]  /*2100*/  SHF.R.U32.HI R129, RZ, 0x10, R129 ;  /* 0x00000010ff817819 */ /* 0x000fe20000011681 */
[-C--:B------:R-:W-:Y:S01]  /*2110*/  FFMA.FTZ R24, R127, R126.reuse, R24 ;  /* 0x0000007e7f187223 */ /* 0x080fe20000010018 */
[----:B------:R-:W-:Y:S01]  /*2120*/  FFMA.FTZ R126, R247, R126, R231 ;  /* 0x0000007ef77e7223 */ /* 0x000fe200000100e7 */
[----:B------:R-:W-:-:S02]  /*2130*/  HADD2.F32 R231, -RZ, R128.H0_H0 ;  /* 0x20000080ffe77230 */ /* 0x000fc40000004100 */
[----:B------:R-:W-:Y:S02]  /*2140*/  HADD2.F32 R128, -RZ, R145.H0_H0 ;  /* 0x20000091ff807230 */ /* 0x000fe40000004100 */
[----:B------:R-:W-:Y:S02]  /*2150*/  HADD2.F32 R129, -RZ, R129.H0_H0 ;  /* 0x20000081ff817230 */ /* 0x000fe40000004100 */
[----:B------:R-:W-:Y:S01]  /*2160*/  FADD.FTZ R145, -R195, R231 ;  /* 0x000000e7c3917221 */ /* 0x000fe20000010100 */
[----:B------:R-:W-:-:S03]  /*2170*/  HADD2.F32 R229, -RZ, R229.H0_H0 ;  /* 0x200000e5ffe57230 */ /* 0x000fc60000004100 */
[----:B------:R-:W-:Y:S01]  /*2180*/  FMUL.FTZ R145, R166, R145 ;  /* 0x00000091a6917220 */ /* 0x000fe20000410000 */
[----:B------:R-:W-:Y:S01]  /*2190*/  FADD.FTZ R129, -R195, R129 ;  /* 0x00000081c3817221 */ /* 0x000fe20000010100 */
[----:B------:R-:W-:Y:S02]  /*21a0*/  HADD2.F32 R144, -RZ, R144.H0_H0 ;  /* 0x20000090ff907230 */ /* 0x000fe40000004100 */
[----:B------:R-:W-:Y:S01]  /*21b0*/  FADD.FTZ R103, R230, R103 ;  /* 0x00000067e6677221 */ /* 0x000fe20000010000 */
[----:B------:R-:W-:Y:S01]  /*21c0*/  FFMA.FTZ R84, R127, R230, R84 ;  /* 0x000000e67f547223 */ /* 0x000fe20000010054 */
[-C--:B------:R-:W-:Y:S01]  /*21d0*/  FMUL.FTZ R230, R249, R128.reuse ;  /* 0x00000080f9e67220 */ /* 0x080fe20000410000 */
[----:B------:R-:W-:Y:S01]  /*21e0*/  FADD.FTZ R150, R128, R150 ;  /* 0x0000009680967221 */ /* 0x000fe20000010000 */
[C---:B------:R-:W-:Y:S01]  /*21f0*/  FFMA.FTZ R81, R145.reuse, R128, R81 ;  /* 0x0000008091517223 */ /* 0x040fe20000010051 */
[----:B------:R-:W-:Y:S02]  /*2200*/  HADD2.F32 R228, -RZ, R228.H0_H0 ;  /* 0x200000e4ffe47230 */ /* 0x000fe40000004100 */
[----:B------:R-:W-:Y:S01]  /*2210*/  FMUL.FTZ R129, R166, R129 ;  /* 0x00000081a6817220 */ /* 0x000fe20000410000 */
[-C--:B------:R-:W-:Y:S01]  /*2220*/  FMUL.FTZ R128, R244, R229.reuse ;  /* 0x000000e5f4807220 */ /* 0x080fe20000410000 */
[----:B------:R-:W-:Y:S01]  /*2230*/  FADD.FTZ R49, R144, R49 ;  /* 0x0000003190317221 */ /* 0x000fe20000010000 */
[-C--:B------:R-:W-:Y:S01]  /*2240*/  FFMA.FTZ R21, R145, R144.reuse, R21 ;  /* 0x0000009091157223 */ /* 0x080fe20000010015 */
[----:B------:R-:W-:Y:S01]  /*2250*/  FFMA.FTZ R144, R250, R144, R230 ;  /* 0x00000090fa907223 */ /* 0x000fe200000100e6 */
[----:B------:R-:W-:Y:S01]  /*2260*/  FADD.FTZ R104, R229, R104 ;  /* 0x00000068e5687221 */ /* 0x000fe20000010000 */
[C---:B------:R-:W-:Y:S01]  /*2270*/  FFMA.FTZ R83, R129.reuse, R229, R83 ;  /* 0x000000e581537223 */ /* 0x040fe20000010053 */
[----:B------:R-:W-:Y:S01]  /*2280*/  FADD.FTZ R51, R228, R51 ;  /* 0x00000033e4337221 */ /* 0x000fe20000010000 */
[-C--:B------:R-:W-:Y:S01]  /*2290*/  FFMA.FTZ R23, R129, R228.reuse, R23 ;  /* 0x000000e481177223 */ /* 0x080fe20000010017 */
[----:B------:R-:W-:Y:S01]  /*22a0*/  FFMA.FTZ R128, R245, R228, R128 ;  /* 0x000000e4f5807223 */ /* 0x000fe20000010080 */
[----:B------:R-:W-:-:S02]  /*22b0*/  MOV R230, R130 ;  /* 0x0000008200e67202 */ /* 0x000fc40000000f00 */
[--C-:B------:R-:W-:Y:S02]  /*22c0*/  SHF.R.U64 R229, R130, 0x10, R131.reuse ;  /* 0x0000001082e57819 */ /* 0x100fe40000001283 */
[----:B------:R-:W-:Y:S02]  /*22d0*/  MOV R228, R131 ;  /* 0x0000008300e47202 */ /* 0x000fe40000000f00 */
[----:B------:R-:W-:Y:S01]  /*22e0*/  SHF.R.U32.HI R232, RZ, 0x10, R131 ;  /* 0x00000010ffe87819 */ /* 0x000fe20000011683 */
[----:B------:R-:W-:Y:S01]  /*22f0*/  HADD2.F32 R131, -RZ, R132.H0_H0 ;  /* 0x20000084ff837230 */ /* 0x000fe20000004100 */
[----:B------:R-:W-:Y:S01]  /*2300*/  MOV R130, R66 ;  /* 0x0000004200827202 */ /* 0x000fe20000000f00 */
[----:B------:R-:W-:-:S03]  /*2310*/  HADD2.F32 R230, -RZ, R230.H0_H0 ;  /* 0x200000e6ffe67230 */ /* 0x000fc60000004100 */
[----:B------:R-:W-:Y:S01]  /*2320*/  FADD.FTZ R131, -R195, R131 ;  /* 0x00000083c3837221 */ /* 0x000fe20000010100 */
[----:B------:R-:W-:-:S03]  /*2330*/  HADD2.F32 R233, -RZ, R130.H0_H0 ;  /* 0x20000082ffe97230 */ /* 0x000fc60000004100 */
[----:B------:R-:W-:Y:S02]  /*2340*/  FMUL.FTZ R131, R166, R131 ;  /* 0x00000083a6837220 */ /* 0x000fe40000410000 */
[----:B------:R-:W-:Y:S01]  /*2350*/  FMUL.FTZ R130, R242, R233 ;  /* 0x000000e9f2827220 */ /* 0x000fe20000410000 */
[----:B------:R-:W-:Y:S01]  /*2360*/  FADD.FTZ R54, R230, R54 ;  /* 0x00000036e6367221 */ /* 0x000fe20000010000 */
[-C--:B------:R-:W-:Y:S02]  /*2370*/  FFMA.FTZ R26, R131, R230.reuse, R26 ;  /* 0x000000e6831a7223 */ /* 0x080fe4000001001a */
[----:B------:R-:W-:Y:S01]  /*2380*/  FFMA.FTZ R130, R243, R230, R130 ;  /* 0x000000e6f3827223 */ /* 0x000fe20000010082 */
[----:B------:R-:W-:Y:S01]  /*2390*/  HADD2.F32 R230, -RZ, R133.H0_H0 ;  /* 0x20000085ffe67230 */ /* 0x000fe20000004100 */
[----:B------:R-:W-:Y:S02]  /*23a0*/  MOV R231, R67 ;  /* 0x0000004300e77202 */ /* 0x000fe40000000f00 */
[----:B------:R-:W-:-:S02]  /*23b0*/  SHF.R.U64 R234, R132, 0x10, R133 ;  /* 0x0000001084ea7819 */ /* 0x000fc40000001285 */
[----:B------:R-:W-:Y:S01]  /*23c0*/  FADD.FTZ R230, -R195, R230 ;  /* 0x000000e6c3e67221 */ /* 0x000fe20000010100 */
[----:B------:R-:W-:Y:S01]  /*23d0*/  FADD.FTZ R101, R233, R101 ;  /* 0x00000065e9657221 */ /* 0x000fe20000010000 */
[----:B------:R-:W-:Y:S01]  /*23e0*/  FFMA.FTZ R86, R131, R233, R86 ;  /* 0x000000e983567223 */ /* 0x000fe20000010056 */
[----:B------:R-:W-:Y:S01]  /*23f0*/  SHF.R.U64 R66, R66, 0x10, R67 ;  /* 0x0000001042427819 */ /* 0x000fe20000001243 */
[----:B------:R-:W-:Y:S01]  /*2400*/  HADD2.F32 R231, -RZ, R231.H0_H0 ;  /* 0x200000e7ffe77230 */ /* 0x000fe20000004100 */
[----:B------:R-:W-:Y:S01]  /*2410*/  SHF.R.U32.HI R133, RZ, 0x10, R133 ;  /* 0x00000010ff857819 */ /* 0x000fe20000011685 */
[----:B------:R-:W-:Y:S02]  /*2420*/  HADD2.F32 R233, -RZ, R228.H0_H0 ;  /* 0x200000e4ffe97230 */ /* 0x000fe40000004100 */
[----:B------:R-:W-:Y:S01]  /*2430*/  FMUL.FTZ R228, R166, R230 ;  /* 0x000000e6a6e47220 */ /* 0x000fe20000410000 */
[----:B------:R-:W-:Y:S02]  /*2440*/  HADD2.F32 R234, -RZ, R234.H0_H0 ;  /* 0x200000eaffea7230 */ /* 0x000fe40000004100 */
[-C--:B------:R-:W-:Y:S01]  /*2450*/  FMUL.FTZ R132, R226, R231.reuse ;  /* 0x000000e7e2847220 */ /* 0x080fe20000410000 */
[----:B------:R-:W-:Y:S01]  /*2460*/  FADD.FTZ R99, R231, R99 ;  /* 0x00000063e7637221 */ /* 0x000fe20000010000 */
[----:B------:R-:W-:Y:S01]  /*2470*/  FFMA.FTZ R181, R228, R231, R181 ;  /* 0x000000e7e4b57223 */ /* 0x000fe200000100b5 */
[----:B------:R-:W-:Y:S01]  /*2480*/  HADD2.F32 R66, -RZ, R66.H0_H0 ;  /* 0x20000042ff427230 */ /* 0x000fe20000004100 */
[----:B------:R-:W-:Y:S01]  /*2490*/  SHF.R.U32.HI R67, RZ, 0x10, R67 ;  /* 0x00000010ff437819 */ /* 0x000fe20000011643 */
[----:B------:R-:W-:Y:S01]  /*24a0*/  FADD.FTZ R231, -R195, R234 ;  /* 0x000000eac3e77221 */ /* 0x000fe20000010100 */
[----:B------:R-:W-:-:S02]  /*24b0*/  HADD2.F32 R133, -RZ, R133.H0_H0 ;  /* 0x20000085ff857230 */ /* 0x000fc40000004100 */
[----:B------:R-:W-:Y:S02]  /*24c0*/  HADD2.F32 R229, -RZ, R229.H0_H0 ;  /* 0x200000e5ffe57230 */ /* 0x000fe40000004100 */
[----:B------:R-:W-:Y:S01]  /*24d0*/  FMUL.FTZ R231, R166, R231 ;  /* 0x000000e7a6e77220 */ /* 0x000fe20000410000 */
[----:B------:R-:W-:Y:S01]  /*24e0*/  FMUL.FTZ R230, R240, R66 ;  /* 0x00000042f0e67220 */ /* 0x000fe20000410000 */
[----:B------:R-:W-:Y:S02]  /*24f0*/  HADD2.F32 R67, -RZ, R67.H0_H0 ;  /* 0x20000043ff437230 */ /* 0x000fe40000004100 */
[----:B------:R-:W-:Y:S01]  /*2500*/  FADD.FTZ R133, -R195, R133 ;  /* 0x00000085c3857221 */ /* 0x000fe20000010100 */
[----:B------:R-:W-:Y:S01]  /*2510*/  FADD.FTZ R53, R229, R53 ;  /* 0x00000035e5357221 */ /* 0x000fe20000010000 */
[-C--:B------:R-:W-:Y:S01]  /*2520*/  FFMA.FTZ R25, R231, R229.reuse, R25 ;  /* 0x000000e5e7197223 */ /* 0x080fe20000010019 */
[----:B------:R-:W-:Y:S01]  /*2530*/  FFMA.FTZ R230, R241, R229, R230 ;  /* 0x000000e5f1e67223 */ /* 0x000fe200000100e6 */
[----:B------:R-:W-:-:S02]  /*2540*/  HADD2.F32 R232, -RZ, R232.H0_H0 ;  /* 0x200000e8ffe87230 */ /* 0x000fc40000004100 */
[----:B------:R-:W-:Y:S01]  /*2550*/  FMUL.FTZ R229, R166, R133 ;  /* 0x00000085a6e57220 */ /* 0x000fe20000410000 */
        /* <DEDUP_REMOVED lines=22> */
[----:B------:R-:W-:Y:S01]  /*26c0*/  MOV R234, R65 ;  /* 0x0000004100ea7202 */ /* 0x000fe20000000f00 */
[----:B------:R-:W-:Y:S01]  /*26d0*/  FADD.FTZ R58, R233, R58 ;  /* 0x0000003ae93a7221 */ /* 0x000fe20000010000 */
[-C--:B------:R-:W-:Y:S01]  /*26e0*/  FFMA.FTZ R30, R135, R233.reuse, R30 ;  /* 0x000000e9871e7223 */ /* 0x080fe2000001001e */
[----:B------:R-:W-:Y:S01]  /*26f0*/  FFMA.FTZ R134, R223, R233, R134 ;  /* 0x000000e9df867223 */ /* 0x000fe20000010086 */
[----:B------:R-:W-:Y:S01]  /*2700*/  HADD2.F32 R233, -RZ, R137.H0_H0 ;  /* 0x20000089ffe97230 */ /* 0x000fe20000004100 */
[--C-:B------:R-:W-:Y:S01]  /*2710*/  SHF.R.U64 R236, R136, 0x10, R137.reuse ;  /* 0x0000001088ec7819 */ /* 0x100fe20000001289 */
[----:B------:R-:W-:Y:S01]  /*2720*/  HADD2.F32 R234, -RZ, R234.H0_H0 ;  /* 0x200000eaffea7230 */ /* 0x000fe20000004100 */
[----:B------:R-:W-:-:S02]  /*2730*/  SHF.R.U32.HI R137, RZ, 0x10, R137 ;  /* 0x00000010ff897819 */ /* 0x000fc40000011689 */
[----:B------:R-:W-:Y:S01]  /*2740*/  FADD.FTZ R233, -R195, R233 ;  /* 0x000000e9c3e97221 */ /* 0x000fe20000010100 */
[----:B------:R-:W-:Y:S01]  /*2750*/  FADD.FTZ R97, R235, R97 ;  /* 0x00000061eb617221 */ /* 0x000fe20000010000 */
[----:B------:R-:W-:Y:S01]  /*2760*/  FFMA.FTZ R184, R135, R235, R184 ;  /* 0x000000eb87b87223 */ /* 0x000fe200000100b8 */
[--C-:B------:R-:W-:Y:S01]  /*2770*/  SHF.R.U64 R64, R64, 0x10, R65.reuse ;  /* 0x0000001040407819 */ /* 0x100fe20000001241 */
[----:B------:R-:W-:Y:S01]  /*2780*/  HADD2.F32 R235, -RZ, R232.H0_H0 ;  /* 0x200000e8ffeb7230 */ /* 0x000fe20000004100 */
[----:B------:R-:W-:Y:S01]  /*2790*/  SHF.R.U32.HI R65, RZ, 0x10, R65 ;  /* 0x00000010ff417819 */ /* 0x000fe20000011641 */
[----:B------:R-:W-:Y:S01]  /*27a0*/  FMUL.FTZ R232, R166, R233 ;  /* 0x000000e9a6e87220 */ /* 0x000fe20000410000 */
[----:B------:R-:W-:Y:S01]  /*27b0*/  FMUL.FTZ R136, R217, R234 ;  /* 0x000000ead9887220 */ /* 0x000fe20000410000 */
[----:B------:R-:W-:Y:S02]  /*27c0*/  HADD2.F32 R236, -RZ, R236.H0_H0 ;  /* 0x200000ecffec7230 */ /* 0x000fe40000004100 */
[----:B------:R-:W-:-:S02]  /*27d0*/  HADD2.F32 R137, -RZ, R137.H0_H0 ;  /* 0x20000089ff897230 */ /* 0x000fc40000004100 */
[----:B------:R-:W-:Y:S01]  /*27e0*/  FADD.FTZ R60, R235, R60 ;  /* 0x0000003ceb3c7221 */ /* 0x000fe20000010000 */
[-C--:B------:R-:W-:Y:S01]  /*27f0*/  FFMA.FTZ R32, R232, R235.reuse, R32 ;  /* 0x000000ebe8207223 */ /* 0x080fe20000010020 */
[----:B------:R-:W-:Y:S01]  /*2800*/  FFMA.FTZ R136, R218, R235, R136 ;  /* 0x000000ebda887223 */ /* 0x000fe20000010088 */
[----:B------:R-:W-:Y:S02]  /*2810*/  HADD2.F32 R64, -RZ, R64.H0_H0 ;  /* 0x20000040ff407230 */ /* 0x000fe40000004100 */
[C---:B------:R-:W-:Y:S01]  /*2820*/  FADD.FTZ R235, -R195.reuse, R236 ;  /* 0x000000ecc3eb7221 */ /* 0x040fe20000010100 */
[----:B------:R-:W-:Y:S02]  /*2830*/  HADD2.F32 R65, -RZ, R65.H0_H0 ;  /* 0x20000041ff417230 */ /* 0x000fe40000004100 */
[----:B------:R-:W-:Y:S01]  /*2840*/  FADD.FTZ R137, -R195, R137 ;  /* 0x00000089c3897221 */ /* 0x000fe20000010100 */
[----:B------:R-:W-:Y:S01]  /*2850*/  FADD.FTZ R95, R234, R95 ;  /* 0x0000005fea5f7221 */ /* 0x000fe20000010000 */
[----:B------:R-:W-:Y:S01]  /*2860*/  FFMA.FTZ R178, R232, R234, R178 ;  /* 0x000000eae8b27223 */ /* 0x000fe200000100b2 */
[----:B------:R-:W-:-:S02]  /*2870*/  HADD2.F32 R66, -RZ, R66.H0_H0 ;  /* 0x20000042ff427230 */ /* 0x000fc40000004100 */
[----:B------:R-:W-:Y:S01]  /*2880*/  FMUL.FTZ R235, R166, R235 ;  /* 0x000000eba6eb7220 */ /* 0x000fe20000410000 */
[----:B------:R-:W-:Y:S01]  /*2890*/  FMUL.FTZ R234, R220, R64 ;  /* 0x00000040dcea7220 */ /* 0x000fe20000410000 */
[----:B------:R-:W-:Y:S02]  /*28a0*/  HADD2.F32 R67, -RZ, R67.H0_H0 ;  /* 0x20000043ff437230 */ /* 0x000fe40000004100 */
[----:B------:R-:W-:Y:S01]  /*28b0*/  FMUL.FTZ R233, R166, R137 ;  /* 0x00000089a6e97220 */ /* 0x000fe20000410000 */
[-C--:B------:R-:W-:Y:S01]  /*28c0*/  FMUL.FTZ R137, R215, R65.reuse ;  /* 0x00000041d7897220 */ /* 0x080fe20000410000 */
        /* <DEDUP_REMOVED lines=10> */
[----:B------:R-:W-:-:S02]  /*2970*/  SHF.R.U64 R64, R138, 0x10, R139 ;  /* 0x000000108a407819 */ /* 0x000fc4000000128b */
[----:B------:R-:W-:Y:S02]  /*2980*/  MOV R66, R139 ;  /* 0x0000008b00427202 */ /* 0x000fe40000000f00 */
[----:B------:R-:W-:Y:S02]  /*2990*/  SHF.R.U32.HI R65, RZ, 0x10, R139 ;  /* 0x00000010ff417819 */ /* 0x000fe4000001168b */
[----:B------:R-:W-:Y:S02]  /*29a0*/  MOV R139, R124 ;  /* 0x0000007c008b7202 */ /* 0x000fe40000000f00 */
[----:B------:R-:W-:Y:S01]  /*29b0*/  SHF.R.U64 R67, R124, 0x10, R125 ;  /* 0x000000107c437819 */ /* 0x000fe2000000127d */
[----:B------:R-:W-:Y:S01]  /*29c0*/  HADD2.F32 R124, -RZ, R140.H0_H0 ;  /* 0x2000008cff7c7230 */ /* 0x000fe20000004100 */
[----:B------:R-:W-:Y:S01]  /*29d0*/  MOV R236, R138 ;  /* 0x0000008a00ec7202 */ /* 0x000fe20000000f00 */
[----:B------:R-:W-:-:S03]  /*29e0*/  HADD2.F32 R139, -RZ, R139.H0_H0 ;  /* 0x2000008bff8b7230 */ /* 0x000fc60000004100 */
[----:B------:R-:W-:Y:S01]  /*29f0*/  FADD.FTZ R124, -R195, R124 ;  /* 0x0000007cc37c7221 */ /* 0x000fe20000010100 */
[----:B------:R-:W-:Y:S02]  /*2a00*/  MOV R138, R125 ;  /* 0x0000007d008a7202 */ /* 0x000fe40000000f00 */
[----:B------:R-:W-:Y:S01]  /*2a10*/  SHF.R.U32.HI R238, RZ, 0x10, R125 ;  /* 0x00000010ffee7819 */ /* 0x000fe2000001167d */
[----:B------:R-:W-:Y:S01]  /*2a20*/  FMUL.FTZ R125, R166, R124 ;  /* 0x0000007ca67d7220 */ /* 0x000fe20000410000 */
[-C--:B------:R-:W-:Y:S01]  /*2a30*/  FMUL.FTZ R124, R211, R139.reuse ;  /* 0x0000008bd37c7220 */ /* 0x080fe20000410000 */
[----:B------:R-:W-:Y:S01]  /*2a40*/  FADD.FTZ R93, R139, R93 ;  /* 0x0000005d8b5d7221 */ /* 0x000fe20000010000 */
[--C-:B------:R-:W-:Y:S01]  /*2a50*/  SHF.R.U64 R140, R140, 0x10, R141.reuse ;  /* 0x000000108c8c7819 */ /* 0x100fe2000000128d */
[----:B------:R-:W-:Y:S01]  /*2a60*/  FFMA.FTZ R176, R125, R139, R176 ;  /* 0x0000008b7db07223 */ /* 0x000fe200000100b0 */
[----:B------:R-:W-:Y:S01]  /*2a70*/  HADD2.F32 R139, -RZ, R141.H0_H0 ;  /* 0x2000008dff8b7230 */ /* 0x000fe20000004100 */
[----:B------:R-:W-:Y:S01]  /*2a80*/  SHF.R.U32.HI R141, RZ, 0x10, R141 ;  /* 0x00000010ff8d7819 */ /* 0x000fe2000001168d */
[----:B------:R-:W-:-:S02]  /*2a90*/  HADD2.F32 R236, -RZ, R236.H0_H0 ;  /* 0x200000ecffec7230 */ /* 0x000fc40000004100 */
[----:B------:R-:W-:Y:S02]  /*2aa0*/  HADD2.F32 R140, -RZ, R140.H0_H0 ;  /* 0x2000008cff8c7230 */ /* 0x000fe40000004100 */
[----:B------:R-:W-:Y:S01]  /*2ab0*/  FADD.FTZ R139, -R195, R139 ;  /* 0x0000008bc38b7221 */ /* 0x000fe20000010100 */
[----:B------:R-:W-:Y:S02]  /*2ac0*/  HADD2.F32 R141, -RZ, R141.H0_H0 ;  /* 0x2000008dff8d7230 */ /* 0x000fe40000004100 */
[----:B------:R-:W-:Y:S01]  /*2ad0*/  FADD.FTZ R62, R236, R62 ;  /* 0x0000003eec3e7221 */ /* 0x000fe20000010000 */
[-C--:B------:R-:W-:Y:S01]  /*2ae0*/  FFMA.FTZ R34, R125, R236.reuse, R34 ;  /* 0x000000ec7d227223 */ /* 0x080fe20000010022 */
[----:B------:R-:W-:Y:S01]  /*2af0*/  FFMA.FTZ R124, R214, R236, R124 ;  /* 0x000000ecd67c7223 */ /* 0x000fe2000001007c */
[----:B------:R-:W-:Y:S02]  /*2b00*/  HADD2.F32 R236, -RZ, R138.H0_H0 ;  /* 0x2000008affec7230 */ /* 0x000fe40000004100 */
[----:B------:R-:W-:Y:S01]  /*2b10*/  FMUL.FTZ R139, R166, R139 ;  /* 0x0000008ba68b7220 */ /* 0x000fe20000410000 */
[----:B------:R-:W-:-:S02]  /*2b20*/  HADD2.F32 R67, -RZ, R67.H0_H0 ;  /* 0x20000043ff437230 */ /* 0x000fc40000004100 */
[C---:B------:R-:W-:Y:S01]  /*2b30*/  FADD.FTZ R140, -R195.reuse, R140 ;  /* 0x0000008cc38c7221 */ /* 0x040fe20000010100 */
[----:B------:R-:W-:Y:S02]  /*2b40*/  HADD2.F32 R238, -RZ, R238.H0_H0 ;  /* 0x200000eeffee7230 */ /* 0x000fe40000004100 */
[----:B------:R-:W-:Y:S01]  /*2b50*/  FADD.FTZ R141, -R195, R141 ;  /* 0x0000008dc38d7221 */ /* 0x000fe20000010100 */
[----:B------:R-:W-:Y:S02]  /*2b60*/  HADD2.F32 R66, -RZ, R66.H0_H0 ;  /* 0x20000042ff427230 */ /* 0x000fe40000004100 */
[-C--:B------:R-:W-:Y:S01]  /*2b70*/  FMUL.FTZ R138, R207, R236.reuse ;  /* 0x000000eccf8a7220 */ /* 0x080fe20000410000 */
[----:B------:R-:W-:Y:S01]  /*2b80*/  FADD.FTZ R91, R236, R91 ;  /* 0x0000005bec5b7221 */ /* 0x000fe20000010000 */
[----:B------:R-:W-:Y:S01]  /*2b90*/  FFMA.FTZ R174, R139, R236, R174 ;  /* 0x000000ec8bae7223 */ /* 0x000fe200000100ae */
[----:B------:R-:W-:Y:S02]  /*2ba0*/  HADD2.F32 R64, -RZ, R64.H0_H0 ;  /* 0x20000040ff407230 */ /* 0x000fe40000004100 */
[----:B------:R-:W-:Y:S01]  /*2bb0*/  FMUL.FTZ R237, R166, R140 ;  /* 0x0000008ca6ed7220 */ /* 0x000fe20000410000 */
[----:B------:R-:W-:Y:S01]  /*2bc0*/  FMUL.FTZ R236, R209, R67 ;  /* 0x00000043d1ec7220 */ /* 0x000fe20000410000 */
[----:B------:R-:W-:-:S02]  /*2bd0*/  HADD2.F32 R65, -RZ, R65.H0_H0 ;  /* 0x20000041ff417230 */ /* 0x000fc40000004100 */
        /* <DEDUP_REMOVED lines=11> */
[CC--:B------:R-:W-:Y:S01]  /*2c90*/  FFMA.FTZ R35, R141.reuse, R65.reuse, R35 ;  /* 0x000000418d237223 */ /* 0x0c0fe20000010023 */
[----:B------:R-:W-:Y:S01]  /*2ca0*/  FFMA.FTZ R140, R206, R65, R140 ;  /* 0x00000041ce8c7223 */ /* 0x000fe2000001008c */
[----:B------:R-:W-:Y:S01]  /*2cb0*/  FADD.FTZ R92, R238, R92 ;  /* 0x0000005cee5c7221 */ /* 0x000fe20000010000 */
[----:B------:R-:W-:Y:S01]  /*2cc0*/  FFMA.FTZ R175, R141, R238, R175 ;  /* 0x000000ee8daf7223 */ /* 0x000fe200000100af */
[----:B---3--:R-:W-:-:S02]  /*2cd0*/  MOV R248, R122 ;  /* 0x0000007a00f87202 */ /* 0x008fc40000000f00 */
[--C-:B------:R-:W-:Y:S02]  /*2ce0*/  SHF.R.U64 R66, R122, 0x10, R123.reuse ;  /* 0x000000107a427819 */ /* 0x100fe4000000127b */
[----:B------:R-:W-:Y:S02]  /*2cf0*/  MOV R122, R123 ;  /* 0x0000007b007a7202 */ /* 0x000fe40000000f00 */
[----:B------:R-:W-:Y:S02]  /*2d00*/  SHF.R.U32.HI R64, RZ, 0x10, R123 ;  /* 0x00000010ff407819 */ /* 0x000fe4000001167b */
[----:B------:R-:W-:Y:S02]  /*2d10*/  MOV R123, R146 ;  /* 0x00000092007b7202 */ /* 0x000fe40000000f00 */
[----:B------:R-:W-:Y:S02]  /*2d20*/  SHF.R.U64 R67, R146, 0x10, R147 ;  /* 0x0000001092437819 */ /* 0x000fe40000001293 */
[----:B------:R-:W-:-:S02]  /*2d30*/  MOV R146, R147 ;  /* 0x0000009300927202 */ /* 0x000fc40000000f00 */
[----:B------:R-:W-:Y:S02]  /*2d40*/  SHF.R.U32.HI R65, RZ, 0x10, R147 ;  /* 0x00000010ff417819 */ /* 0x000fe40000011693 */
[--C-:B--2---:R-:W-:Y:S02]  /*2d50*/  SHF.R.U64 R147, R142, 0x10, R143.reuse ;  /* 0x000000108e937819 */ /* 0x104fe4000000128f */
[----:B------:R-:W-:Y:S01]  /*2d60*/  SHF.R.U32.HI R238, RZ, 0x10, R143 ;  /* 0x00000010ffee7819 */ /* 0x000fe2000001168f */
[----:B------:R-:W-:Y:S02]  /*2d70*/  HADD2.F32 R142, -RZ, R142.H0_H0 ;  /* 0x2000008eff8e7230 */ /* 0x000fe40000004100 */
[----:B------:R-:W-:Y:S02]  /*2d80*/  HADD2.F32 R143, -RZ, R143.H0_H0 ;  /* 0x2000008fff8f7230 */ /* 0x000fe40000004100 */
[----:B------:R-:W-:Y:S02]  /*2d90*/  HADD2.F32 R147, -RZ, R147.H0_H0 ;  /* 0x20000093ff937230 */ /* 0x000fe40000004100 */
[----:B------:R-:W-:-:S02]  /*2da0*/  HADD2.F32 R238, -RZ, R238.H0_H0 ;  /* 0x200000eeffee7230 */ /* 0x000fc40000004100 */
[C---:B------:R-:W-:Y:S01]  /*2db0*/  FADD.FTZ R142, -R195.reuse, R142 ;  /* 0x0000008ec38e7221 */ /* 0x040fe20000010100 */
[C---:B------:R-:W-:Y:S01]  /*2dc0*/  FADD.FTZ R143, -R195.reuse, R143 ;  /* 0x0000008fc38f7221 */ /* 0x040fe20000010100 */
[C---:B------:R-:W-:Y:S01]  /*2dd0*/  FADD.FTZ R147, -R195.reuse, R147 ;  /* 0x00000093c3937221 */ /* 0x040fe20000010100 */
[----:B------:R-:W-:Y:S01]  /*2de0*/  FADD.FTZ R238, -R195, R238 ;  /* 0x000000eec3ee7221 */ /* 0x000fe20000010100 */
[----:B------:R-:W-:Y:S02]  /*2df0*/  HADD2.F32 R195, -RZ, R123.H0_H0 ;  /* 0x2000007bffc37230 */ /* 0x000fe40000004100 */
[----:B------:R-:W-:-:S03]  /*2e00*/  FMUL.FTZ R123, R166, R142 ;  /* 0x0000008ea67b7220 */ /* 0x000fc60000410000 */
[-C--:B------:R-:W-:Y:S01]  /*2e10*/  FMUL.FTZ R142, R200, R195.reuse ;  /* 0x000000c3c88e7220 */ /* 0x080fe20000410000 */
[----:B------:R-:W-:Y:S01]  /*2e20*/  FADD.FTZ R89, R195, R89 ;  /* 0x00000059c3597221 */ /* 0x000fe20000010000 */
[----:B------:R-:W-:Y:S01]  /*2e30*/  FFMA.FTZ R153, R123, R195, R153 ;  /* 0x000000c37b997223 */ /* 0x000fe20000010099 */
[----:B------:R-:W-:Y:S02]  /*2e40*/  HADD2.F32 R195, -RZ, R146.H0_H0 ;  /* 0x20000092ffc37230 */ /* 0x000fe40000004100 */
[----:B------:R-:W-:Y:S01]  /*2e50*/  FMUL.FTZ R143, R166, R143 ;  /* 0x0000008fa68f7220 */ /* 0x000fe20000410000 */
[----:B------:R-:W-:Y:S02]  /*2e60*/  HADD2.F32 R122, -RZ, R122.H0_H0 ;  /* 0x2000007aff7a7230 */ /* 0x000fe40000004100 */
[----:B------:R-:W-:Y:S02]  /*2e70*/  HADD2.F32 R65, -RZ, R65.H0_H0 ;  /* 0x20000041ff417230 */ /* 0x000fe40000004100 */
[----:B------:R-:W-:Y:S01]  /*2e80*/  FMUL.FTZ R146, R194, R195 ;  /* 0x000000c3c2927220 */ /* 0x000fe20000410000 */
[----:B------:R-:W-:-:S02]  /*2e90*/  HADD2.F32 R64, -RZ, R64.H0_H0 ;  /* 0x20000040ff407230 */ /* 0x000fc40000004100 */
[----:B------:R-:W-:Y:S01]  /*2ea0*/  FADD.FTZ R72, R122, R72 ;  /* 0x000000487a487221 */ /* 0x000fe20000010000 */
[-C--:B------:R-:W-:Y:S01]  /*2eb0*/  FFMA.FTZ R40, R143, R122.reuse, R40 ;  /* 0x0000007a8f287223 */ /* 0x080fe20000010028 */
        /* <DEDUP_REMOVED lines=52> */
[----:B------:R-:W-:Y:S02]  /*3200*/  HADD2.F32 R248, -RZ, R248.H0_H0 ;  /* 0x200000f8fff87230 */ /* 0x000fe40000004100 */
[----:B------:R-:W-:Y:S02]  /*3210*/  HADD2.F32 R67, -RZ, R67.H0_H0 ;  /* 0x20000043ff437230 */ /* 0x000fe40000004100 */
[----:B------:R-:W-:Y:S01]  /*3220*/  FADD.FTZ R64, R138, R64 ;  /* 0x000000408a407221 */ /* 0x000fe20000010000 */
[----:B------:R-:W-:Y:S01]  /*3230*/  FFMA.FTZ R65, R139, R138, R65 ;  /* 0x0000008a8b417223 */ /* 0x000fe20000010041 */
[----:B------:R-:W-:Y:S01]  /*3240*/  FADD.FTZ R87, R195, R87 ;  /* 0x00000057c3577221 */ /* 0x000fe20000010000 */
[----:B------:R-:W-:Y:S01]  /*3250*/  FFMA.FTZ R151, R143, R195, R151 ;  /* 0x000000c38f977223 */ /* 0x000fe20000010097 */
[----:B------:R-:W-:-:S02]  /*3260*/  HADD2.F32 R66, -RZ, R66.H0_H0 ;  /* 0x20000042ff427230 */ /* 0x000fc40000004100 */
[----:B------:R-:W-:Y:S01]  /*3270*/  FFMA.FTZ R142, R201, R248, R142 ;  /* 0x000000f8c98e7223 */ /* 0x000fe2000001008e */
        /* <DEDUP_REMOVED lines=42> */
.L_x_587:
        /* <DEDUP_REMOVED lines=8> */
[----:B------:R-:W-:-:S04]  /*35a0*/  LOP3.LUT R66, R67, 0x7fffff8, RZ, 0xc0, !PT ;  /* 0x07fffff843427812 */ /* 0x000fc800078ec0ff */
[----:B------:R-:W-:-:S04]  /*35b0*/  @!P4 IADD3 R66, R66, 0x8, RZ ;  /* 0x000000084242c810 */ /* 0x000fc80007ffe0ff */
[----:B------:R-:W-:Y:S01]  /*35c0*/  LOP3.LUT R66, R66, 0x7, R67, 0xf8, !PT ;  /* 0x0000000742427812 */ /* 0x000fe200078ef843 */
[----:B0-----:R-:W-:-:S06]  /*35d0*/  ULEA UR4, UR5, UR4, 0x18 ;  /* 0x0000000405047291 */ /* 0x001fcc000f8ec03f */
[----:B------:R-:W-:-:S05]  /*35e0*/  LEA R66, R66, UR4, 0x3 ;  /* 0x0000000442427c11 */ /* 0x000fca000f8e18ff */
[----:B------:R0:W-:Y:S02]  /*35f0*/  STS.64 [R66+0x7000], R64 ;  /* 0x0070004042007388 */ /* 0x0001e40000000a00 */
.L_x_561:
        /* <DEDUP_REMOVED lines=31> */
[----:B------:R-:W-:Y:S02]  /*37f0*/  FMUL.FTZ R65, R65, UR14 ;  /* 0x0000000e41417c20 */ /* 0x000fe40008410000 */
[----:B------:R-:W-:Y:S02]  /*3800*/  @P0 HADD2.F32 R67, -RZ, R67.H0_H0 ;  /* 0x20000043ff430230 */ /* 0x000fe40000004100 */
        /* <DEDUP_REMOVED lines=30> */
[----:B------:R-:W-:Y:S01]  /*39f0*/  @P0 MOV R65, R108 ;  /* 0x0000006c00410202 */ /* 0x000fe20000000f00 */
[----:B------:R-:W-:Y:S01]  /*3a00*/  FADD.FTZ R180, R182, -R180 ;  /* 0x800000b4b6b47221 */ /* 0x000fe20000010000 */
[----:B------:R-:W-:Y:S01]  /*3a10*/  FADD.FTZ R189, R187, -R189 ;  /* 0x800000bdbbbd7221 */ /* 0x000fe20000010000 */
[----:B------:R-:W-:Y:S01]  /*3a20*/  FADD.FTZ R121, R120, -R121 ;  /* 0x8000007978797221 */ /* 0x000fe20000010000 */
[----:B------:R-:W-:Y:S01]  /*3a30*/  @P0 MOV R120, R109 ;  /* 0x0000006d00780202 */ /* 0x000fe20000000f00 */
[----:B------:R-:W-:-:S02]  /*3a40*/  @P0 HADD2.F32 R66, -RZ, R65.H0_H0 ;  /* 0x20000041ff420230 */ /* 0x000fc40000004100 */
[----:B------:R-:W-:Y:S01]  /*3a50*/  FMUL.FTZ R65, R166, R180 ;  /* 0x000000b4a6417220 */ /* 0x000fe20000410000 */
[----:B------:R-:W-:Y:S01]  /*3a60*/  FADD.FTZ R188, R186, -R188 ;  /* 0x800000bcbabc7221 */ /* 0x000fe20000010000 */
[----:B------:R-:W-:Y:S01]  /*3a70*/  FADD.FTZ R127, R126, -R127 ;  /* 0x8000007f7e7f7221 */ /* 0x000fe20000010000 */
[----:B------:R-:W-:Y:S02]  /*3a80*/  @P0 HADD2.F32 R120, -RZ, R120.H0_H0 ;  /* 0x20000078ff780230 */ /* 0x000fe40000004100 */
[----:B------:R-:W-:Y:S01]  /*3a90*/  @P0 FADD.FTZ R65, R65, R66 ;  /* 0x0000004241410221 */ /* 0x000fe20000010000 */
[----:B------:R-:W-:Y:S01]  /*3aa0*/  FMUL.FTZ R66, R166, R189 ;  /* 0x000000bda6427220 */ /* 0x000fe20000410000 */
[----:B------:R-:W-:Y:S01]  /*3ab0*/  @P0 SHF.R.U32.HI R126, RZ, 0x10, R109 ;  /* 0x00000010ff7e0819 */ /* 0x000fe2000001166d */
[----:B------:R-:W-:Y:S01]  /*3ac0*/  FADD.FTZ R185, R190, -R185 ;  /* 0x800000b9beb97221 */ /* 0x000fe20000010000 */
[----:B------:R-:W-:Y:S01]  /*3ad0*/  FADD.FTZ R213, R212, -R213 ;  /* 0x800000d5d4d57221 */ /* 0x000fe20000010000 */
[----:B------:R-:W-:Y:S01]  /*3ae0*/  @P0 FADD.FTZ R66, R66, R67 ;  /* 0x0000004342420221 */ /* 0x000fe20000010000 */
[----:B------:R-:W-:Y:S01]  /*3af0*/  FMUL.FTZ R67, R166, R188 ;  /* 0x000000bca6437220 */ /* 0x000fe20000410000 */
[----:B------:R-:W-:-:S02]  /*3b00*/  @P0 HADD2.F32 R126, -RZ, R126.H0_H0 ;  /* 0x2000007eff7e0230 */ /* 0x000fc40000004100 */
[----:B------:R-:W-:Y:S01]  /*3b10*/  FADD.FTZ R233, R137, -R233 ;  /* 0x800000e989e97221 */ /* 0x000fe20000010000 */
[----:B------:R-:W-:Y:S01]  /*3b20*/  FADD.FTZ R137, R124, -R125 ;  /* 0x8000007d7c897221 */ /* 0x000fe20000010000 */
[----:B------:R-:W-:Y:S01]  /*3b30*/  @P0 FADD.FTZ R67, R67, R120 ;  /* 0x0000007843430221 */ /* 0x000fe20000010000 */
[C---:B------:R-:W-:Y:S01]  /*3b40*/  FMUL.FTZ R120, R166.reuse, R185 ;  /* 0x000000b9a6787220 */ /* 0x040fe20000410000 */
[----:B------:R-:W-:Y:S01]  /*3b50*/  FADD.FTZ R190, R133, -R229 ;  /* 0x800000e585be7221 */ /* 0x000fe20000010000 */
[----:B------:R-:W-:Y:S01]  /*3b60*/  FMUL.FTZ R229, R166, R213 ;  /* 0x000000d5a6e57220 */ /* 0x000fe20000410000 */
[----:B------:R-:W-:Y:S01]  /*3b70*/  FADD.FTZ R219, R219, -R227 ;  /* 0x800000e3dbdb7221 */ /* 0x000fe20000010000 */
[----:B------:R-:W-:Y:S01]  /*3b80*/  @P0 FADD.FTZ R120, R120, R126 ;  /* 0x0000007e78780221 */ /* 0x000fe20000010000 */
[----:B------:R-:W-:Y:S01]  /*3b90*/  @P0 SHF.R.U64 R126, R118, 0x10, R119 ;  /* 0x00000010767e0819 */ /* 0x000fe20000001277 */
[----:B------:R-:W-:Y:S01]  /*3ba0*/  FADD.FTZ R185, R140, -R141 ;  /* 0x8000008d8cb97221 */ /* 0x000fe20000010000 */
[----:B------:R-:W-:Y:S01]  /*3bb0*/  FADD.FTZ R136, R136, -R232 ;  /* 0x800000e888887221 */ /* 0x000fe20000010000 */
[----:B------:R-:W-:Y:S01]  /*3bc0*/  FADD.FTZ R131, R130, -R131 ;  /* 0x8000008382837221 */ /* 0x000fe20000010000 */
[----:B------:R-:W-:Y:S01]  /*3bd0*/  FMUL.FTZ R232, R166, R219 ;  /* 0x000000dba6e87220 */ /* 0x000fe20000410000 */
[----:B------:R-:W-:Y:S01]  /*3be0*/  @P0 HADD2.F32 R124, -RZ, R126.H0_H0 ;  /* 0x2000007eff7c0230 */ /* 0x000fe20000004100 */
[----:B------:R-:W-:Y:S01]  /*3bf0*/  @P0 MOV R130, R118 ;  /* 0x0000007600820202 */ /* 0x000fe20000000f00 */
[----:B------:R-:W-:Y:S01]  /*3c00*/  FADD.FTZ R198, R203, -R198 ;  /* 0x800000c6cbc67221 */ /* 0x000fe20000010000 */
[----:B------:R-:W-:Y:S01]  /*3c10*/  @P0 SHF.R.U64 R140, R116, 0x10, R117 ;  /* 0x00000010748c0819 */ /* 0x000fe20000001275 */
[----:B------:R-:W-:Y:S01]  /*3c20*/  FADD.FTZ R144, R144, -R145 ;  /* 0x8000009190907221 */ /* 0x000fe20000010000 */
[----:B------:R-:W-:Y:S01]  /*3c30*/  @P0 FADD.FTZ R229, R229, R124 ;  /* 0x0000007ce5e50221 */ /* 0x000fe20000010000 */
[----:B------:R-:W-:Y:S01]  /*3c40*/  @P0 SHF.R.U32.HI R124, RZ, 0x10, R119 ;  /* 0x00000010ff7c0819 */ /* 0x000fe20000011677 */
[----:B------:R-:W-:Y:S01]  /*3c50*/  FADD.FTZ R135, R134, -R135 ;  /* 0x8000008786877221 */ /* 0x000fe20000010000 */
[----:B------:R-:W-:-:S02]  /*3c60*/  @P0 HADD2.F32 R173, -RZ, R130.H0_H0 ;  /* 0x20000082ffad0230 */ /* 0x000fc40000004100 */
[----:B------:R-:W-:Y:S01]  /*3c70*/  FADD.FTZ R123, R142, -R123 ;  /* 0x8000007b8e7b7221 */ /* 0x000fe20000010000 */
[----:B------:R-:W-:Y:S01]  /*3c80*/  FMUL.FTZ R134, R166, R198 ;  /* 0x000000c6a6867220 */ /* 0x000fe20000410000 */
[----:B------:R-:W-:Y:S01]  /*3c90*/  @P0 HADD2.F32 R141, -RZ, R124.H0_H0 ;  /* 0x2000007cff8d0230 */ /* 0x000fe20000004100 */
[----:B------:R-:W-:Y:S01]  /*3ca0*/  @P0 MOV R124, R116 ;  /* 0x00000074007c0202 */ /* 0x000fe20000000f00 */
[----:B------:R-:W-:Y:S01]  /*3cb0*/  @P0 HADD2.F32 R140, -RZ, R140.H0_H0 ;  /* 0x2000008cff8c0230 */ /* 0x000fe20000004100 */
[----:B------:R-:W-:Y:S01]  /*3cc0*/  @P0 MOV R126, R119 ;  /* 0x00000077007e0202 */ /* 0x000fe20000000f00 */
[----:B------:R-:W-:Y:S01]  /*3cd0*/  FADD.FTZ R129, R128, -R129 ;  /* 0x8000008180817221 */ /* 0x000fe20000010000 */
[----:B------:R-:W-:Y:S01]  /*3ce0*/  @P0 FADD.FTZ R232, R232, R141 ;  /* 0x0000008de8e80221 */ /* 0x000fe20000010000 */
[----:B------:R-:W-:Y:S02]  /*3cf0*/  @P0 HADD2.F32 R141, -RZ, R124.H0_H0 ;  /* 0x2000007cff8d0230 */ /* 0x000fe40000004100 */
[C---:B------:R-:W-:Y:S01]  /*3d00*/  FMUL.FTZ R124, R166.reuse, R121 ;  /* 0x00000079a67c7220 */ /* 0x040fe20000410000 */
[----:B------:R-:W-:Y:S01]  /*3d10*/  @P0 SHF.R.U32.HI R142, RZ, 0x10, R117 ;  /* 0x00000010ff8e0819 */ /* 0x000fe20000011675 */
[----:B------:R-:W-:Y:S01]  /*3d20*/  FMUL.FTZ R212, R166, R144 ;  /* 0x00000090a6d47220 */ /* 0x000fe20000410000 */
[----:B------:R-:W-:Y:S01]  /*3d30*/  @P0 MOV R121, R114 ;  /* 0x0000007200790202 */ /* 0x000fe20000000f00 */
[----:B------:R-:W-:Y:S01]  /*3d40*/  @P0 FADD.FTZ R134, R134, R173 ;  /* 0x000000ad86860221 */ /* 0x000fe20000010000 */
[----:B------:R-:W-:Y:S01]  /*3d50*/  FADD.FTZ R64, R122, -R64 ;  /* 0x800000407a407221 */ /* 0x000fe20000010000 */
[----:B------:R-:W-:-:S02]  /*3d60*/  @P0 HADD2.F32 R173, -RZ, R126.H0_H0 ;  /* 0x2000007effad0230 */ /* 0x000fc40000004100 */
[C---:B------:R-:W-:Y:S01]  /*3d70*/  FMUL.FTZ R213, R166.reuse, R127 ;  /* 0x0000007fa6d57220 */ /* 0x040fe20000410000 */
[----:B------:R-:W-:Y:S02]  /*3d80*/  @P0 HADD2.F32 R142, -RZ, R142.H0_H0 ;  /* 0x2000008eff8e0230 */ /* 0x000fe40000004100 */
[----:B------:R-:W-:Y:S01]  /*3d90*/  FMUL.FTZ R130, R166, R129 ;  /* 0x00000081a6827220 */ /* 0x000fe20000410000 */
[----:B------:R-:W-:Y:S01]  /*3da0*/  @P0 FADD.FTZ R212, R212, R140 ;  /* 0x0000008cd4d40221 */ /* 0x000fe20000010000 */
[----:B------:R-:W-:Y:S02]  /*3db0*/  @P0 HADD2.F32 R122, -RZ, R121.H0_H0 ;  /* 0x20000079ff7a0230 */ /* 0x000fe40000004100 */
[----:B------:R-:W-:Y:S01]  /*3dc0*/  FMUL.FTZ R127, R166, R131 ;  /* 0x00000083a67f7220 */ /* 0x000fe20000410000 */
[----:B------:R-:W-:Y:S01]  /*3dd0*/  @P0 IMAD.MOV.U32 R126, RZ, RZ, R117 ;  /* 0x000000ffff7e0224 */ /* 0x000fe200078e0075 */
[----:B------:R-:W-:Y:S01]  /*3de0*/  @P0 SHF.R.U64 R140, R114, 0x10, R115 ;  /* 0x00000010728c0819 */ /* 0x000fe20000001273 */
[----:B------:R-:W-:Y:S01]  /*3df0*/  FADD.FTZ R205, R204, -R205 ;  /* 0x800000cdcccd7221 */ /* 0x000fe20000010000 */
[----:B------:R-:W-:Y:S01]  /*3e00*/  @P0 MOV R129, R115 ;  /* 0x0000007300810202 */ /* 0x000fe20000000f00 */
[----:B------:R-:W-:Y:S01]  /*3e10*/  FADD.FTZ R128, R230, -R231 ;  /* 0x800000e7e6807221 */ /* 0x000fe20000010000 */
[----:B------:R-:W-:Y:S01]  /*3e20*/  FADD.FTZ R132, R132, -R228 ;  /* 0x800000e484847221 */ /* 0x000fe20000010000 */
[----:B------:R-:W-:Y:S01]  /*3e30*/  ISETP.NE.AND.EX P1, PT, RZ, UR17, PT, P1 ;  /* 0x00000011ff007c0c */ /* 0x000fe2000bf25310 */
[----:B------:R-:W-:Y:S01]  /*3e40*/  @P0 FADD.FTZ R124, R124, R141 ;  /* 0x0000008d7c7c0221 */ /* 0x000fe20000010000 */
[----:B------:R-:W-:Y:S01]  /*3e50*/  @P0 FADD.FTZ R130, R130, R142 ;  /* 0x0000008e82820221 */ /* 0x000fe20000010000 */
[----:B------:R-:W-:Y:S01]  /*3e60*/  @P0 FADD.FTZ R127, R127, R122 ;  /* 0x0000007a7f7f0221 */ /* 0x000fe20000010000 */
[----:B------:R-:W-:Y:S01]  /*3e70*/  @P0 HADD2.F32 R141, -RZ, R126.H0_H0 ;  /* 0x2000007eff8d0230 */ /* 0x000fe20000004100 */
[----:B------:R0:W1:Y:S01]  /*3e80*/  F2F.F16.F32 R133, R66 ;  /* 0x0000004200857304 */ /* 0x0000620000200800 */
[----:B------:R-:W-:-:S02]  /*3e90*/  @P0 HADD2.F32 R122, -RZ, R140.H0_H0 ;  /* 0x2000008cff7a0230 */ /* 0x000fc40000004100 */
[C---:B------:R-:W-:Y:S01]  /*3ea0*/  FMUL.FTZ R230, R166.reuse, R205 ;  /* 0x000000cda6e67220 */ /* 0x040fe20000410000 */
[----:B------:R-:W-:Y:S02]  /*3eb0*/  @P0 HADD2.F32 R142, -RZ, R129.H0_H0 ;  /* 0x20000081ff8e0230 */ /* 0x000fe40000004100 */
[C---:B------:R-:W-:Y:S01]  /*3ec0*/  FMUL.FTZ R128, R166.reuse, R128 ;  /* 0x00000080a6807220 */ /* 0x040fe20000410000 */
[----:B------:R-:W-:Y:S01]  /*3ed0*/  FMUL.FTZ R129, R166, R132 ;  /* 0x00000084a6817220 */ /* 0x000fe20000410000 */
[----:B------:R-:W-:Y:S01]  /*3ee0*/  FADD.FTZ R195, R195, -R147 ;  /* 0x80000093c3c37221 */ /* 0x000fe20000010000 */
[----:B------:R-:W-:Y:S01]  /*3ef0*/  @P0 FADD.FTZ R230, R230, R173 ;  /* 0x000000ade6e60221 */ /* 0x000fe20000010000 */
[----:B------:R-:W2:Y:S01]  /*3f00*/  F2F.F16.F32 R227, R120 ;  /* 0x0000007800e37304 */ /* 0x000ea20000200800 */
[----:B------:R-:W-:Y:S01]  /*3f10*/  @P0 FADD.FTZ R213, R213, R141 ;  /* 0x0000008dd5d50221 */ /* 0x000fe20000010000 */
[----:B------:R-:W-:Y:S01]  /*3f20*/  @P0 FADD.FTZ R128, R128, R122 ;  /* 0x0000007a80800221 */ /* 0x000fe20000010000 */
[----:B------:R-:W-:Y:S01]  /*3f30*/  @P0 FADD.FTZ R129, R129, R142 ;  /* 0x0000008e81810221 */ /* 0x000fe20000010000 */
[----:B------:R-:W-:Y:S01]  /*3f40*/  FMUL.FTZ R173, R166, R135 ;  /* 0x00000087a6ad7220 */ /* 0x000fe20000410000 */
[----:B------:R-:W-:Y:S01]  /*3f50*/  FADD.FTZ R139, R138, -R139 ;  /* 0x8000008b8a8b7221 */ /* 0x000fe20000010000 */
[----:B------:R-:W-:Y:S01]  /*3f60*/  FMUL.FTZ R135, R166, R195 ;  /* 0x000000c3a6877220 */ /* 0x000fe20000410000 */
[----:B------:R-:W-:Y:S01]  /*3f70*/  FADD.FTZ R235, R234, -R235 ;  /* 0x800000ebeaeb7221 */ /* 0x000fe20000010000 */
[----:B------:R3:W-:Y:S01]  /*3f80*/  F2F.F16.F32 R145, R65 ;  /* 0x0000004100917304 */ /* 0x0007e20000200800 */
[----:B------:R-:W-:Y:S01]  /*3f90*/  FADD.FTZ R237, R236, -R237 ;  /* 0x800000edeced7221 */ /* 0x000fe20000010000 */
[----:B------:R-:W-:Y:S01]  /*3fa0*/  FADD.FTZ R143, R146, -R143 ;  /* 0x8000008f928f7221 */ /* 0x000fe20000010000 */
[----:B------:R-:W-:Y:S01]  /*3fb0*/  @P0 SHF.R.U32.HI R121, RZ, 0x10, R115 ;  /* 0x00000010ff790819 */ /* 0x000fe20000011673 */
[C---:B------:R-:W-:Y:S01]  /*3fc0*/  FMUL.FTZ R182, R166.reuse, R136 ;  /* 0x00000088a6b67220 */ /* 0x040fe20000410000 */
[----:B0-----:R-:W-:Y:S01]  /*3fd0*/  @P1 F2FP.F16.F32.PACK_AB R66, RZ, R66 ;  /* 0x00000042ff42123e */ /* 0x001fe200000000ff */
[C---:B------:R-:W-:Y:S01]  /*3fe0*/  FMUL.FTZ R141, R166.reuse, R137 ;  /* 0x00000089a68d7220 */ /* 0x040fe20000410000 */
[C---:B------:R-:W-:Y:S01]  /*3ff0*/  FMUL.FTZ R190, R166.reuse, R190 ;  /* 0x000000bea6be7220 */ /* 0x040fe20000410000 */
[----:B------:R0:W4:Y:S01]  /*4000*/  F2F.F16.F32 R231, R67 ;  /* 0x0000004300e77304 */ /* 0x0001220000200800 */
[----:B---3--:R-:W-:Y:S01]  /*4010*/  @P1 F2FP.F16.F32.PACK_AB R65, RZ, R65 ;  /* 0x00000041ff41123e */ /* 0x008fe200000000ff */
[C---:B------:R-:W-:Y:S01]  /*4020*/  FMUL.FTZ R180, R166.reuse, R235 ;  /* 0x000000eba6b47220 */ /* 0x040fe20000410000 */
[C---:B------:R-:W-:Y:S01]  /*4030*/  FMUL.FTZ R147, R166.reuse, R233 ;  /* 0x000000e9a6937220 */ /* 0x040fe20000410000 */
[C---:B------:R-:W-:Y:S01]  /*4040*/  FMUL.FTZ R140, R166.reuse, R237 ;  /* 0x000000eda68c7220 */ /* 0x040fe20000410000 */
[C---:B------:R-:W-:Y:S01]  /*4050*/  FMUL.FTZ R139, R166.reuse, R139 ;  /* 0x0000008ba68b7220 */ /* 0x040fe20000410000 */
[C---:B------:R-:W-:Y:S01]  /*4060*/  FMUL.FTZ R137, R166.reuse, R185 ;  /* 0x000000b9a6897220 */ /* 0x040fe20000410000 */
[C---:B------:R-:W-:Y:S01]  /*4070*/  FMUL.FTZ R136, R166.reuse, R123 ;  /* 0x0000007ba6887220 */ /* 0x040fe20000410000 */
[----:B------:R3:W2:Y:S01]  /*4080*/  F2F.F16.F32 R125, R134 ;  /* 0x00000086007d7304 */ /* 0x0006a20000200800 */
[----:B0-----:R-:W-:Y:S01]  /*4090*/  @P1 F2FP.F16.F32.PACK_AB R67, RZ, R67 ;  /* 0x00000043ff43123e */ /* 0x001fe200000000ff */
[C---:B------:R-:W-:Y:S01]  /*40a0*/  FMUL.FTZ R132, R166.reuse, R143 ;  /* 0x0000008fa6847220 */ /* 0x040fe20000410000 */
[----:B------:R-:W-:Y:S01]  /*40b0*/  @P1 PRMT R8, R65, 0x7610, R8 ;  /* 0x0000761041081816 */ /* 0x000fe20000000008 */
[----:B------:R-:W-:Y:S01]  /*40c0*/  FMUL.FTZ R166, R166, R64 ;  /* 0x00000040a6a67220 */ /* 0x000fe20000410000 */
[----:B------:R-:W-:Y:S01]  /*40d0*/  @P1 PRMT R7, R66, 0x7610, R7 ;  /* 0x0000761042071816 */ /* 0x000fe20000000007 */
[----:B------:R-:W-:Y:S01]  /*40e0*/  @P0 HADD2.F32 R121, -RZ, R121.H0_H0 ;  /* 0x20000079ff790230 */ /* 0x000fe20000004100 */
[----:B------:R-:W-:Y:S01]  /*40f0*/  @P1 PRMT R6, R67, 0x7610, R6 ;  /* 0x0000761043061816 */ /* 0x000fe20000000006 */
[----:B------:R3:W0:Y:S01]  /*4100*/  F2F.F16.F32 R138, R229 ;  /* 0x000000e5008a7304 */ /* 0x0006220000200800 */
[----:B------:R-:W-:Y:S01]  /*4110*/  @P1 F2FP.F16.F32.PACK_AB R65, RZ, R120 ;  /* 0x00000078ff41123e */ /* 0x000fe200000000ff */
[----:B-1----:R-:W-:Y:S01]  /*4120*/  IMAD.WIDE.U32 R66, R133, 0x10000, RZ ;  /* 0x0001000085427825 */ /* 0x002fe200078e00ff */
[----:B------:R-:W-:-:S03]  /*4130*/  IADD3 R64, P2, R158, UR20, RZ ;  /* 0x000000149e407c10 */ /* 0x000fc6000ff5e0ff */
[----:B------:R-:W-:Y:S01]  /*4140*/  @P0 FADD.FTZ R190, R190, R121 ;  /* 0x00000079bebe0221 */ /* 0x000fe20000010000 */
[----:B--2---:R-:W-:Y:S02]  /*4150*/  SHF.L.U32 R120, R227, 0x10, RZ ;  /* 0x00000010e3787819 */ /* 0x004fe400000006ff */
[----:B------:R-:W-:Y:S01]  /*4160*/  @P1 PRMT R5, R65, 0x7610, R5 ;  /* 0x0000761041051816 */ /* 0x000fe20000000005 */
[----:B------:R3:W1:Y:S01]  /*4170*/  F2F.F16.F32 R228, R230 ;  /* 0x000000e600e47304 */ /* 0x0006620000200800 */
[----:B------:R-:W-:Y:S02]  /*4180*/  IADD3.X R65, R159, UR21, RZ, P2, !PT ;  /* 0x000000159f417c10 */ /* 0x000fe400097fe4ff */
[----:B----4-:R-:W-:Y:S02]  /*4190*/  LOP3.LUT R67, R67, R120, R231, 0xfe, !PT ;  /* 0x0000007843437212 */ /* 0x010fe400078efee7 */
[----:B------:R-:W-:Y:S02]  /*41a0*/  LOP3.LUT R66, R66, R145, RZ, 0xfc, !PT ;  /* 0x0000009142427212 */ /* 0x000fe400078efcff */
[----:B------:R-:W-:Y:S01]  /*41b0*/  @P0 MOV R142, R112 ;  /* 0x00000070008e0202 */ /* 0x000fe20000000f00 */
[----:B------:R3:W2:Y:S08]  /*41c0*/  F2F.F16.F32 R219, R232 ;  /* 0x000000e800db7304 */ /* 0x0006b00000200800 */
[----:B------:R3:W4:Y:S08]  /*41d0*/  F2F.F16.F32 R126, R124 ;  /* 0x0000007c007e7304 */ /* 0x0007300000200800 */
[----:B------:R3:W0:Y:S08]  /*41e0*/  F2F.F16.F32 R131, R212 ;  /* 0x000000d400837304 */ /* 0x0006300000200800 */
[----:B------:R3:W0:Y:S08]  /*41f0*/  F2F.F16.F32 R204, R213 ;  /* 0x000000d500cc7304 */ /* 0x0006300000200800 */
[----:B------:R3:W0:Y:S08]  /*4200*/  F2F.F16.F32 R205, R130 ;  /* 0x0000008200cd7304 */ /* 0x0006300000200800 */
[----:B------:R3:W0:Y:S08]  /*4210*/  F2F.F16.F32 R189, R127 ;  /* 0x0000007f00bd7304 */ /* 0x0006300000200800 */
[----:B------:R3:W0:Y:S08]  /*4220*/  F2F.F16.F32 R195, R128 ;  /* 0x0000008000c37304 */ /* 0x0006300000200800 */
[----:B------:R3:W0:Y:S01]  /*4230*/  F2F.F16.F32 R198, R129 ;  /* 0x0000008100c67304 */ /* 0x0006220000200800 */
[----:B-12-4-:R-:W-:Y:S05]  /*4240*/  @!P1 BRA `(.L_x_562) ;  /* 0x0000000000209947 */ /* 0x016fea0003800000 */
        /* <DEDUP_REMOVED lines=8> */
.L_x_562:
[----:B-1----:R-:W-:Y:S01]  /*42d0*/  @P0 HADD2.F32 R122, -RZ, R142.H0_H0 ;  /* 0x2000008eff7a0230 */ /* 0x002fe20000004100 */
[----:B------:R1:W-:Y:S01]  /*42e0*/  STG.E.64 desc[UR6][R64.64], R66 ;  /* 0x0000004240007986 */ /* 0x0003e2000c101b06 */
[----:B------:R-:W-:Y:S01]  /*42f0*/  ISETP.NE.U32.AND P2, PT, RZ, UR18, PT ;  /* 0x00000012ff007c0c */ /* 0x000fe2000bf45070 */
[----:B------:R2:W4:Y:S01]  /*4300*/  F2F.F16.F32 R203, R190 ;  /* 0x000000be00cb7304 */ /* 0x0005220000200800 */
[--C-:B------:R-:W-:Y:S01]  /*4310*/  @P0 SHF.R.U64 R121, R112, 0x10, R113.reuse ;  /* 0x0000001070790819 */ /* 0x100fe20000001271 */
[----:B------:R-:W-:Y:S01]  /*4320*/  @P0 FADD.FTZ R173, R173, R122 ;  /* 0x0000007aadad0221 */ /* 0x000fe20000010000 */
[----:B------:R-:W-:Y:S02]  /*4330*/  @P0 MOV R122, R110 ;  /* 0x0000006e007a0202 */ /* 0x000fe40000000f00 */
[----:B------:R-:W-:Y:S01]  /*4340*/  @P0 MOV R123, R113 ;  /* 0x00000071007b0202 */ /* 0x000fe20000000f00 */
[----:B------:R-:W-:Y:S01]  /*4350*/  @P0 HADD2.F32 R121, -RZ, R121.H0_H0 ;  /* 0x20000079ff790230 */ /* 0x000fe20000004100 */
[----:B------:R-:W-:Y:S01]  /*4360*/  @P0 SHF.R.U32.HI R120, RZ, 0x10, R113 ;  /* 0x00000010ff780819 */ /* 0x000fe20000011671 */
[----:B------:R2:W0:Y:S01]  /*4370*/  F2F.F16.F32 R185, R173 ;  /* 0x000000ad00b97304 */ /* 0x0004220000200800 */
[----:B------:R-:W-:Y:S01]  /*4380*/  ISETP.NE.AND.EX P2, PT, RZ, UR19, PT, P2 ;  /* 0x00000013ff007c0c */ /* 0x000fe2000bf45320 */
[----:B------:R-:W-:-:S02]  /*4390*/  @P0 HADD2.F32 R123, -RZ, R123.H0_H0 ;  /* 0x2000007bff7b0230 */ /* 0x000fc40000004100 */
[----:B------:R-:W-:Y:S01]  /*43a0*/  @P0 FADD.FTZ R180, R180, R121 ;  /* 0x00000079b4b40221 */ /* 0x000fe20000010000 */
[----:B-1----:R-:W-:Y:S01]  /*43b0*/  @P0 SHF.R.U64 R65, R110, 0x10, R111 ;  /* 0x000000106e410819 */ /* 0x002fe2000000126f */
[----:B------:R-:W-:Y:S01]  /*43c0*/  @P0 HADD2.F32 R64, -RZ, R122.H0_H0 ;  /* 0x2000007aff400230 */ /* 0x000fe20000004100 */
[----:B------:R-:W-:Y:S01]  /*43d0*/  @P0 MOV R66, R111 ;  /* 0x0000006f00420202 */ /* 0x000fe20000000f00 */
[----:B------:R-:W-:Y:S02]  /*43e0*/  @P0 HADD2.F32 R120, -RZ, R120.H0_H0 ;  /* 0x20000078ff780230 */ /* 0x000fe40000004100 */
[----:B------:R-:W-:Y:S01]  /*43f0*/  @P0 FADD.FTZ R182, R182, R123 ;  /* 0x0000007bb6b60221 */ /* 0x000fe20000010000 */
[----:B------:R-:W-:Y:S02]  /*4400*/  @P0 HADD2.F32 R65, -RZ, R65.H0_H0 ;  /* 0x20000041ff410230 */ /* 0x000fe40000004100 */
[----:B------:R-:W-:Y:S01]  /*4410*/  @P0 FADD.FTZ R141, R141, R64 ;  /* 0x000000408d8d0221 */ /* 0x000fe20000010000 */
[----:B------:R-:W-:Y:S01]  /*4420*/  @P0 HADD2.F32 R64, -RZ, R66.H0_H0 ;  /* 0x20000042ff400230 */ /* 0x000fe20000004100 */
[----:B------:R-:W-:Y:S01]  /*4430*/  @P0 SHF.R.U32.HI R66, RZ, 0x10, R111 ;  /* 0x00000010ff420819 */ /* 0x000fe2000001166f */
[----:B------:R-:W-:Y:S01]  /*4440*/  @P0 FADD.FTZ R147, R147, R120 ;  /* 0x0000007893930221 */ /* 0x000fe20000010000 */
[----:B------:R-:W-:Y:S01]  /*4450*/  @P0 FADD.FTZ R140, R140, R65 ;  /* 0x000000418c8c0221 */ /* 0x000fe20000010000 */
[----:B------:R-:W-:Y:S01]  /*4460*/  @P0 MOV R65, R106 ;  /* 0x0000006a00410202 */ /* 0x000fe20000000f00 */
[----:B------:R-:W-:Y:S01]  /*4470*/  @P0 FADD.FTZ R139, R139, R64 ;  /* 0x000000408b8b0221 */ /* 0x000fe20000010000 */
[----:B------:R-:W-:Y:S01]  /*4480*/  @P0 HADD2.F32 R64, -RZ, R66.H0_H0 ;  /* 0x20000042ff400230 */ /* 0x000fe20000004100 */
[----:B------:R-:W-:Y:S01]  /*4490*/  @P0 SHF.R.U32.HI R66, RZ, 0x10, R107 ;  /* 0x00000010ff420819 */ /* 0x000fe2000001166b */
[----:B------:R2:W1:Y:S01]  /*44a0*/  F2F.F16.F32 R186, R180 ;  /* 0x000000b400ba7304 */ /* 0x0004620000200800 */
[----:B------:R-:W-:Y:S01]  /*44b0*/  @P0 HADD2.F32 R65, -RZ, R65.H0_H0 ;  /* 0x20000041ff410230 */ /* 0x000fe20000004100 */
[----:B------:R-:W-:Y:S01]  /*44c0*/  @P2 PRMT R4, R145, 0x7610, R4 ;  /* 0x0000761091042816 */ /* 0x000fe20000000004 */
[----:B------:R-:W-:Y:S01]  /*44d0*/  @P0 FADD.FTZ R137, R137, R64 ;  /* 0x0000004089890221 */ /* 0x000fe20000010000 */
[----:B------:R-:W-:Y:S01]  /*44e0*/  @P0 MOV R64, R107 ;  /* 0x0000006b00400202 */ /* 0x000fe20000000f00 */
[----:B------:R-:W-:-:S02]  /*44f0*/  @P0 HADD2.F32 R66, -RZ, R66.H0_H0 ;  /* 0x20000042ff420230 */ /* 0x000fc40000004100 */
[----:B------:R-:W-:Y:S01]  /*4500*/  @P0 FADD.FTZ R136, R136, R65 ;  /* 0x0000004188880221 */ /* 0x000fe20000010000 */
[----:B------:R-:W-:Y:S01]  /*4510*/  @P0 SHF.R.U64 R65, R106, 0x10, R107 ;  /* 0x000000106a410819 */ /* 0x000fe2000000126b */
[----:B------:R2:W1:Y:S01]  /*4520*/  F2F.F16.F32 R187, R182 ;  /* 0x000000b600bb7304 */ /* 0x0004620000200800 */
[----:B------:R-:W-:Y:S02]  /*4530*/  @P0 HADD2.F32 R64, -RZ, R64.H0_H0 ;  /* 0x20000040ff400230 */ /* 0x000fe40000004100 */
[----:B------:R-:W-:Y:S01]  /*4540*/  @P0 FADD.FTZ R166, R166, R66 ;  /* 0x00000042a6a60221 */ /* 0x000fe20000010000 */
[----:B------:R-:W-:Y:S01]  /*4550*/  SHF.L.U32 R66, R219, 0x10, RZ ;  /* 0x00000010db427819 */ /* 0x000fe200000006ff */
[----:B------:R-:W-:Y:S01]  /*4560*/  @P0 HADD2.F32 R65, -RZ, R65.H0_H0 ;  /* 0x20000041ff410230 */ /* 0x000fe20000004100 */
[----:B------:R-:W-:Y:S01]  /*4570*/  @P2 PRMT R3, R133, 0x7610, R3 ;  /* 0x0000761085032816 */ /* 0x000fe20000000003 */
[----:B------:R-:W-:Y:S01]  /*4580*/  @P0 FADD.FTZ R132, R132, R64 ;  /* 0x0000004084840221 */ /* 0x000fe20000010000 */
[----:B---3--:R-:W-:Y:S01]  /*4590*/  @P1 F2FP.F16.F32.PACK_AB R229, RZ, R229 ;  /* 0x000000e5ffe5123e */ /* 0x008fe200000000ff */
[----:B------:R2:W3:Y:S01]  /*45a0*/  F2F.F16.F32 R188, R147 ;  /* 0x0000009300bc7304 */ /* 0x0004e20000200800 */
[----:B------:R-:W-:Y:S01]  /*45b0*/  @P0 FADD.FTZ R135, R135, R65 ;  /* 0x0000004187870221 */ /* 0x000fe20000010000 */
[----:B0-----:R-:W-:Y:S01]  /*45c0*/  IMAD.WIDE.U32 R64, R138, 0x10000, RZ ;  /* 0x000100008a407825 */ /* 0x001fe200078e00ff */
[----:B------:R-:W-:-:S02]  /*45d0*/  @P1 F2FP.F16.F32.PACK_AB R230, RZ, R230 ;  /* 0x000000e6ffe6123e */ /* 0x000fc400000000ff */
[----:B------:R-:W-:Y:S02]  /*45e0*/  @P1 F2FP.F16.F32.PACK_AB R232, RZ, R232 ;  /* 0x000000e8ffe8123e */ /* 0x000fe400000000ff */
[----:B------:R-:W-:Y:S01]  /*45f0*/  LOP3.LUT R67, R65, R66, R228, 0xfe, !PT ;  /* 0x0000004241437212 */ /* 0x000fe200078efee4 */
[----:B------:R2:W0:Y:S01]  /*4600*/  F2F.F16.F32 R142, R141 ;  /* 0x0000008d008e7304 */ /* 0x0004220000200800 */
[----:B------:R-:W-:Y:S02]  /*4610*/  LOP3.LUT R66, R64, R125, RZ, 0xfc, !PT ;  /* 0x0000007d40427212 */ /* 0x000fe400078efcff */
[----:B------:R-:W-:Y:S02]  /*4620*/  @P1 F2FP.F16.F32.PACK_AB R64, RZ, R134 ;  /* 0x00000086ff40123e */ /* 0x000fe400000000ff */
[----:B------:R-:W-:Y:S02]  /*4630*/  @P2 PRMT R2, R231, 0x7610, R2 ;  /* 0x00007610e7022816 */ /* 0x000fe40000000002 */
[----:B------:R-:W-:Y:S01]  /*4640*/  @P1 PRMT R8, R64, 0x7610, R8 ;  /* 0x0000761040081816 */ /* 0x000fe20000000008 */
[----:B------:R2:W0:Y:S01]  /*4650*/  F2F.F16.F32 R143, R140 ;  /* 0x0000008c008f7304 */ /* 0x0004220000200800 */
[----:B------:R-:W-:-:S02]  /*4660*/  @P1 PRMT R7, R229, 0x7610, R7 ;  /* 0x00007610e5071816 */ /* 0x000fc40000000007 */
[----:B------:R-:W-:Y:S02]  /*4670*/  @P1 PRMT R6, R230, 0x7610, R6 ;  /* 0x00007610e6061816 */ /* 0x000fe40000000006 */
[----:B------:R-:W-:Y:S02]  /*4680*/  @P1 PRMT R5, R232, 0x7610, R5 ;  /* 0x00007610e8051816 */ /* 0x000fe40000000005 */
[----:B------:R-:W-:Y:S01]  /*4690*/  @P2 PRMT R0, R227, 0x7610, R0 ;  /* 0x00007610e3002816 */ /* 0x000fe20000000000 */
[----:B------:R2:W0:Y:S08]  /*46a0*/  F2F.F16.F32 R144, R139 ;  /* 0x0000008b00907304 */ /* 0x0004300000200800 */
[----:B------:R2:W0:Y:S08]  /*46b0*/  F2F.F16.F32 R145, R137 ;  /* 0x0000008900917304 */ /* 0x0004300000200800 */
[----:B------:R2:W0:Y:S08]  /*46c0*/  F2F.F16.F32 R133, R136 ;  /* 0x0000008800857304 */ /* 0x0004300000200800 */
[----:B------:R2:W0:Y:S01]  /*46d0*/  F2F.F16.F32 R134, R135 ;  /* 0x0000008700867304 */ /* 0x0004220000200800 */
        /* <DEDUP_REMOVED lines=9> */
.L_x_563:
[----:B------:R-:W-:Y:S01]  /*4770*/  @P2 PRMT R3, R138, 0x7610, R3 ;  /* 0x000076108a032816 */ /* 0x000fe20000000003 */
[----:B-1----:R-:W-:Y:S01]  /*4780*/  IMAD.WIDE.U32 R64, R131, 0x10000, RZ ;  /* 0x0001000083407825 */ /* 0x002fe200078e00ff */
[----:B------:R1:W3:Y:S01]  /*4790*/  F2F.F16.F32 R138, R132 ;  /* 0x00000084008a7304 */ /* 0x0002e20000200800 */
[----:B------:R-:W-:Y:S02]  /*47a0*/  IADD3 R120, P5, R157, UR20, RZ ;  /* 0x000000149d787c10 */ /* 0x000fe4000ffbe0ff */
[----:B------:R-:W-:Y:S02]  /*47b0*/  SHF.L.U32 R123, R205, 0x10, RZ ;  /* 0x00000010cd7b7819 */ /* 0x000fe400000006ff */
[----:B------:R-:W-:Y:S02]  /*47c0*/  @P2 PRMT R4, R125, 0x7610, R4 ;  /* 0x000076107d042816 */ /* 0x000fe40000000004 */
[----:B------:R-:W-:Y:S02]  /*47d0*/  @P2 PRMT R2, R228, 0x7610, R2 ;  /* 0x00007610e4022816 */ /* 0x000fe40000000002 */
[----:B------:R-:W-:-:S02]  /*47e0*/  IADD3.X R121, R156, UR21, RZ, P5, !PT ;  /* 0x000000159c797c10 */ /* 0x000fc4000affe4ff */
[----:B------:R-:W-:Y:S02]  /*47f0*/  LOP3.LUT R65, R65, R123, R204, 0xfe, !PT ;  /* 0x0000007b41417212 */ /* 0x000fe400078efecc */
[----:B------:R-:W-:Y:S02]  /*4800*/  LOP3.LUT R64, R64, R126, RZ, 0xfc, !PT ;  /* 0x0000007e40407212 */ /* 0x000fe400078efcff */
[----:B------:R-:W-:Y:S01]  /*4810*/  @P1 F2FP.F16.F32.PACK_AB R146, RZ, R124 ;  /* 0x0000007cff92123e */ /* 0x000fe200000000ff */
[----:B-1-3--:R-:W-:Y:S06]  /*4820*/  @!P1 BRA `(.L_x_564) ;  /* 0x0000000000209947 */ /* 0x00afec0003800000 */
        /* <DEDUP_REMOVED lines=8> */
.L_x_564:
[----:B------:R-:W-:Y:S01]  /*48b0*/  @P1 PRMT R8, R146, 0x7610, R8 ;  /* 0x0000761092081816 */ /* 0x000fe20000000008 */
[----:B------:R3:W-:Y:S01]  /*48c0*/  STG.E.64 desc[UR6][R120.64], R66 ;  /* 0x0000004278007986 */ /* 0x0007e2000c101b06 */
[----:B------:R4:W0:Y:S01]  /*48d0*/  F2F.F16.F32 R146, R166 ;  /* 0x000000a600927304 */ /* 0x0008220000200800 */
[----:B-1----:R-:W-:Y:S02]  /*48e0*/  SHF.L.U32 R123, R203, 0x10, RZ ;  /* 0x00000010cb7b7819 */ /* 0x002fe400000006ff */
[----:B------:R-:W-:Y:S02]  /*48f0*/  SHF.L.U32 R122, R188, 0x10, RZ ;  /* 0x00000010bc7a7819 */ /* 0x000fe400000006ff */
[----:B------:R-:W-:Y:S01]  /*4900*/  @P2 PRMT R0, R219, 0x7610, R0 ;  /* 0x00007610db002816 */ /* 0x000fe20000000000 */
[----:B---3--:R-:W-:-:S04]  /*4910*/  IMAD.WIDE.U32 R66, R195, 0x10000, RZ ;  /* 0x00010000c3427825 */ /* 0x008fc800078e00ff */
[----:B------:R-:W-:Y:S01]  /*4920*/  IMAD.WIDE.U32 R120, R186, 0x10000, RZ ;  /* 0x00010000ba787825 */ /* 0x000fe200078e00ff */
[----:B------:R-:W-:Y:S02]  /*4930*/  LOP3.LUT R67, R67, R123, R198, 0xfe, !PT ;  /* 0x0000007b43437212 */ /* 0x000fe400078efec6 */
[----:B------:R-:W-:Y:S02]  /*4940*/  LOP3.LUT R66, R66, R189, RZ, 0xfc, !PT ;  /* 0x000000bd42427212 */ /* 0x000fe400078efcff */
[----:B------:R-:W-:Y:S02]  /*4950*/  LOP3.LUT R121, R121, R122, R187, 0xfe, !PT ;  /* 0x0000007a79797212 */ /* 0x000fe400078efebb */
[----:B------:R-:W-:Y:S01]  /*4960*/  LOP3.LUT R120, R120, R185, RZ, 0xfc, !PT ;  /* 0x000000b978787212 */ /* 0x000fe200078efcff */
[----:B0---4-:R-:W-:Y:S06]  /*4970*/  @!P2 BRA `(.L_x_565) ;  /* 0x000000000020a947 */ /* 0x011fec0003800000 */
        /* <DEDUP_REMOVED lines=8> */
.L_x_565:
[----:B0-----:R-:W-:Y:S01]  /*4a00*/  IMAD.WIDE.U32 R124, R134, 0x10000, RZ ;  /* 0x00010000867c7825 */ /* 0x001fe200078e00ff */
[----:B------:R-:W-:Y:S02]  /*4a10*/  SHF.L.U32 R156, R146, 0x10, RZ ;  /* 0x00000010929c7819 */ /* 0x000fe400000006ff */
[----:B------:R-:W-:Y:S01]  /*4a20*/  SHF.L.U32 R157, R145, 0x10, RZ ;  /* 0x00000010919d7819 */ /* 0x000fe200000006ff */
[----:B------:R-:W-:Y:S01]  /*4a30*/  IMAD.WIDE.U32 R122, R143, 0x10000, RZ ;  /* 0x000100008f7a7825 */ /* 0x000fe200078e00ff */
[----:B------:R-:W-:Y:S02]  /*4a40*/  @P2 PRMT R4, R126, 0x7610, R4 ;  /* 0x000076107e042816 */ /* 0x000fe40000000004 */
[----:B------:R-:W-:Y:S02]  /*4a50*/  @P1 F2FP.F16.F32.PACK_AB R212, RZ, R212 ;  /* 0x000000d4ffd4123e */ /* 0x000fe400000000ff */
[----:B------:R-:W-:Y:S02]  /*4a60*/  @P1 F2FP.F16.F32.PACK_AB R213, RZ, R213 ;  /* 0x000000d5ffd5123e */ /* 0x000fe400000000ff */
[----:B------:R-:W-:-:S02]  /*4a70*/  @P1 F2FP.F16.F32.PACK_AB R130, RZ, R130 ;  /* 0x00000082ff82123e */ /* 0x000fc400000000ff */
[----:B------:R-:W-:Y:S02]  /*4a80*/  IADD3 R126, P5, R12, UR20, RZ ;  /* 0x000000140c7e7c10 */ /* 0x000fe4000ffbe0ff */
[----:B------:R-:W-:Y:S02]  /*4a90*/  LOP3.LUT R125, R125, R156, R138, 0xfe, !PT ;  /* 0x0000009c7d7d7212 */ /* 0x000fe400078efe8a */
[----:B------:R-:W-:Y:S02]  /*4aa0*/  LOP3.LUT R123, R123, R157, R144, 0xfe, !PT ;  /* 0x0000009d7b7b7212 */ /* 0x000fe400078efe90 */
[----:B------:R-:W-:Y:S02]  /*4ab0*/  @P1 F2FP.F16.F32.PACK_AB R156, RZ, R127 ;  /* 0x0000007fff9c123e */ /* 0x000fe400000000ff */
[----:B------:R-:W-:Y:S02]  /*4ac0*/  LOP3.LUT R122, R122, R142, RZ, 0xfc, !PT ;  /* 0x0000008e7a7a7212 */ /* 0x000fe400078efcff */
[----:B------:R-:W-:-:S02]  /*4ad0*/  LOP3.LUT R124, R124, R133, RZ, 0xfc, !PT ;  /* 0x000000857c7c7212 */ /* 0x000fc400078efcff */
[----:B------:R-:W-:Y:S02]  /*4ae0*/  @P1 PRMT R7, R212, 0x7610, R7 ;  /* 0x00007610d4071816 */ /* 0x000fe40000000007 */
[----:B------:R-:W-:Y:S02]  /*4af0*/  @P1 PRMT R6, R213, 0x7610, R6 ;  /* 0x00007610d5061816 */ /* 0x000fe40000000006 */
[----:B------:R-:W-:Y:S02]  /*4b00*/  @P2 PRMT R3, R131, 0x7610, R3 ;  /* 0x0000761083032816 */ /* 0x000fe40000000003 */
[----:B------:R-:W-:Y:S02]  /*4b10*/  @P2 PRMT R2, R204, 0x7610, R2 ;  /* 0x00007610cc022816 */ /* 0x000fe40000000002 */
[----:B------:R-:W-:Y:S02]  /*4b20*/  @P2 PRMT R0, R205, 0x7610, R0 ;  /* 0x00007610cd002816 */ /* 0x000fe40000000000 */
[----:B------:R-:W-:-:S02]  /*4b30*/  @P1 F2FP.F16.F32.PACK_AB R157, RZ, R128 ;  /* 0x00000080ff9d123e */ /* 0x000fc400000000ff */
[----:B------:R-:W-:Y:S02]  /*4b40*/  @P1 F2FP.F16.F32.PACK_AB R158, RZ, R129 ;  /* 0x00000081ff9e123e */ /* 0x000fe400000000ff */
        /* <DEDUP_REMOVED lines=11> */
.L_x_566:
        /* <DEDUP_REMOVED lines=13> */
.L_x_567:
[----:B--2---:R-:W-:Y:S02]  /*4cd0*/  @P1 F2FP.F16.F32.PACK_AB R190, RZ, R190 ;  /* 0x000000beffbe123e */ /* 0x004fe400000000ff */
[----:B-1-3--:R-:W-:Y:S02]  /*4ce0*/  IADD3 R64, P5, R10, UR20, RZ ;  /* 0x000000140a407c10 */ /* 0x00afe4000ffbe0ff */
[----:B------:R-:W-:Y:S02]  /*4cf0*/  @P2 PRMT R4, R189, 0x7610, R4 ;  /* 0x00007610bd042816 */ /* 0x000fe40000000004 */
[----:B------:R-:W-:Y:S02]  /*4d00*/  @P2 PRMT R3, R195, 0x7610, R3 ;  /* 0x00007610c3032816 */ /* 0x000fe40000000003 */
[----:B------:R-:W-:Y:S02]  /*4d10*/  @P2 PRMT R2, R198, 0x7610, R2 ;  /* 0x00007610c6022816 */ /* 0x000fe40000000002 */
[----:B------:R-:W-:-:S02]  /*4d20*/  @P2 PRMT R0, R203, 0x7610, R0 ;  /* 0x00007610cb002816 */ /* 0x000fc40000000000 */
[----:B------:R-:W-:Y:S02]  /*4d30*/  @P1 F2FP.F16.F32.PACK_AB R173, RZ, R173 ;  /* 0x000000adffad123e */ /* 0x000fe400000000ff */
[----:B------:R-:W-:Y:S02]  /*4d40*/  @P1 F2FP.F16.F32.PACK_AB R180, RZ, R180 ;  /* 0x000000b4ffb4123e */ /* 0x000fe400000000ff */
[----:B------:R-:W-:Y:S02]  /*4d50*/  @P1 F2FP.F16.F32.PACK_AB R182, RZ, R182 ;  /* 0x000000b6ffb6123e */ /* 0x000fe400000000ff */
[----:B------:R-:W-:Y:S02]  /*4d60*/  IADD3.X R65, R9, UR21, RZ, P5, !PT ;  /* 0x0000001509417c10 */ /* 0x000fe4000affe4ff */
[----:B------:R-:W-:Y:S01]  /*4d70*/  @P1 PRMT R5, R190, 0x7610, R5 ;  /* 0x00007610be051816 */ /* 0x000fe20000000005 */
[----:B------:R-:W-:Y:S06]  /*4d80*/  @!P1 BRA `(.L_x_568) ;  /* 0x0000000000209947 */ /* 0x000fec0003800000 */
[----:B------:R-:W-:Y:S02]  /*4d90*/  LOP3.LUT R126, R7, 0xffff, RZ, 0xc0, !PT ;  /* 0x0000ffff077e7812 */ /* 0x000fe400078ec0ff */
[----:B------:R-:W-:Y:S02]  /*4da0*/  PRMT R11, R6, 0x5410, R5 ;  /* 0x00005410060b7816 */ /* 0x000fe40000000005 */
[----:B0-----:R-:W-:Y:S01]  /*4db0*/  IADD3 R128, P5, R10, UR16, RZ ;  /* 0x000000100a807c10 */ /* 0x001fe2000ffbe0ff */
[----:B------:R-:W-:-:S03]  /*4dc0*/  IMAD.WIDE.U32 R126, R126, 0x10000, RZ ;  /* 0x000100007e7e7825 */ /* 0x000fc600078e00ff */
[----:B------:R-:W-:Y:S02]  /*4dd0*/  IADD3.X R129, R9, UR17, RZ, P5, !PT ;  /* 0x0000001109817c10 */ /* 0x000fe4000affe4ff */
[----:B------:R-:W-:Y:S02]  /*4de0*/  LOP3.LUT R127, R11, R127, RZ, 0xfc, !PT ;  /* 0x0000007f0b7f7212 */ /* 0x000fe400078efcff */
[----:B------:R-:W-:-:S05]  /*4df0*/  LOP3.LUT R126, R126, 0xffff, R8, 0xf8, !PT ;  /* 0x0000ffff7e7e7812 */ /* 0x000fca00078ef808 */
[----:B------:R1:W-:Y:S02]  /*4e00*/  STG.E.64 desc[UR6][R128.64], R126 ;  /* 0x0000007e80007986 */ /* 0x0003e4000c101b06 */
.L_x_568:
[----:B------:R2:W-:Y:S01]  /*4e10*/  STG.E.64 desc[UR6][R64.64], R66 ;  /* 0x0000004240007986 */ /* 0x0005e2000c101b06 */
[----:B------:R-:W-:Y:S02]  /*4e20*/  @P1 PRMT R8, R173, 0x7610, R8 ;  /* 0x00007610ad081816 */ /* 0x000fe40000000008 */
[----:B------:R-:W-:Y:S02]  /*4e30*/  @P1 PRMT R7, R180, 0x7610, R7 ;  /* 0x00007610b4071816 */ /* 0x000fe40000000007 */
        /* <DEDUP_REMOVED lines=10> */
.L_x_569:
[----:B------:R-:W-:Y:S02]  /*4ee0*/  @P1 F2FP.F16.F32.PACK_AB R147, RZ, R147 ;  /* 0x00000093ff93123e */ /* 0x000fe400000000ff */
[----:B---3--:R-:W-:Y:S02]  /*4ef0*/  IADD3 R10, P5, R160, UR20, RZ ;  /* 0x00000014a00a7c10 */ /* 0x008fe4000ffbe0ff */
        /* <DEDUP_REMOVED lines=18> */
.L_x_570:
[----:B------:R4:W-:Y:S01]  /*5020*/  STG.E.64 desc[UR6][R10.64], R120 ;  /* 0x000000780a007986 */ /* 0x0009e2000c101b06 */
[----:B------:R-:W-:Y:S02]  /*5030*/  @P1 PRMT R8, R141, 0x7610, R8 ;  /* 0x000076108d081816 */ /* 0x000fe40000000008 */
[----:B------:R-:W-:Y:S02]  /*5040*/  @P1 PRMT R7, R140, 0x7610, R7 ;  /* 0x000076108c071816 */ /* 0x000fe40000000007 */
[----:B------:R-:W-:Y:S01]  /*5050*/  @P1 PRMT R6, R139, 0x7610, R6 ;  /* 0x000076108b061816 */ /* 0x000fe20000000006 */
[----:B------:R-:W-:Y:S06]  /*5060*/  @!P2 BRA `(.L_x_571) ;  /* 0x000000000020a947 */ /* 0x000fec0003800000 */
[----:B----4-:R-:W-:Y:S02]  /*5070*/  LOP3.LUT R10, R3, 0xffff, RZ, 0xc0, !PT ;  /* 0x0000ffff030a7812 */ /* 0x010fe400078ec0ff */
[----:B------:R-:W-:Y:S02]  /*5080*/  IADD3 R160, P5, R160, UR18, RZ ;  /* 0x00000012a0a07c10 */ /* 0x000fe4000ffbe0ff */
[----:B------:R-:W-:Y:S01]  /*5090*/  PRMT R9, R2, 0x5410, R0 ;  /* 0x0000541002097816 */ /* 0x000fe20000000000 */
[----:B------:R-:W-:Y:S01]  /*50a0*/  IMAD.WIDE.U32 R10, R10, 0x10000, RZ ;  /* 0x000100000a0a7825 */ /* 0x000fe200078e00ff */
[----:B------:R-:W-:-:S04]  /*50b0*/  IADD3.X R161, R161, UR19, RZ, P5, !PT ;  /* 0x00000013a1a17c10 */ /* 0x000fc8000affe4ff */
[----:B------:R-:W-:Y:S02]  /*50c0*/  LOP3.LUT R11, R9, R11, RZ, 0xfc, !PT ;  /* 0x0000000b090b7212 */ /* 0x000fe400078efcff */
[----:B------:R-:W-:-:S05]  /*50d0*/  LOP3.LUT R10, R10, 0xffff, R4, 0xf8, !PT ;  /* 0x0000ffff0a0a7812 */ /* 0x000fca00078ef804 */
[----:B------:R4:W-:Y:S02]  /*50e0*/  STG.E.64 desc[UR6][R160.64], R10 ;  /* 0x0000000aa0007986 */ /* 0x0009e4000c101b06 */
.L_x_571:
[----:B------:R-:W-:Y:S02]  /*50f0*/  @P1 F2FP.F16.F32.PACK_AB R137, RZ, R137 ;  /* 0x00000089ff89123e */ /* 0x000fe400000000ff */
[----:B------:R-:W-:Y:S02]  /*5100*/  @P2 PRMT R4, R142, 0x7610, R4 ;  /* 0x000076108e042816 */ /* 0x000fe40000000004 */
[----:B------:R-:W-:Y:S02]  /*5110*/  @P2 PRMT R3, R143, 0x7610, R3 ;  /* 0x000076108f032816 */ /* 0x000fe40000000003 */
[----:B------:R-:W-:Y:S02]  /*5120*/  @P2 PRMT R2, R144, 0x7610, R2 ;  /* 0x0000761090022816 */ /* 0x000fe40000000002 */
[----:B------:R-:W-:Y:S02]  /*5130*/  @P2 PRMT R0, R145, 0x7610, R0 ;  /* 0x0000761091002816 */ /* 0x000fe40000000000 */
[----:B------:R-:W-:-:S02]  /*5140*/  @P1 F2FP.F16.F32.PACK_AB R136, RZ, R136 ;  /* 0x00000088ff88123e */ /* 0x000fc400000000ff */
        /* <DEDUP_REMOVED lines=10> */
.L_x_572:
[----:B--23--:R-:W-:Y:S02]  /*51f0*/  IADD3 R64, P5, R148, UR20, RZ ;  /* 0x0000001494407c10 */ /* 0x00cfe4000ffbe0ff */
[----:B------:R-:W-:Y:S02]  /*5200*/  @P1 F2FP.F16.F32.PACK_AB R135, RZ, R135 ;  /* 0x00000087ff87123e */ /* 0x000fe400000000ff */
[----:B------:R-:W-:Y:S02]  /*5210*/  IADD3.X R65, R149, UR21, RZ, P5, !PT ;  /* 0x0000001595417c10 */ /* 0x000fe4000affe4ff */
[----:B------:R-:W-:Y:S02]  /*5220*/  @P1 F2FP.F16.F32.PACK_AB R132, RZ, R132 ;  /* 0x00000084ff84123e */ /* 0x000fe400000000ff */
[----:B------:R-:W-:Y:S01]  /*5230*/  @P1 F2FP.F16.F32.PACK_AB R166, RZ, R166 ;  /* 0x000000a6ffa6123e */ /* 0x000fe200000000ff */
        /* <DEDUP_REMOVED lines=16> */
.L_x_573:
[----:B------:R-:W-:Y:S05]  /*5340*/  @!P1 BRA `(.L_x_574) ;  /* 0x0000000000209947 */ /* 0x000fea0003800000 */
[----:B------:R-:W-:Y:S02]  /*5350*/  LOP3.LUT R66, R7, 0xffff, RZ, 0xc0, !PT ;  /* 0x0000ffff07427812 */ /* 0x000fe400078ec0ff */
[----:B--23--:R-:W-:Y:S02]  /*5360*/  IADD3 R64, P1, R162, UR16, RZ ;  /* 0x00000010a2407c10 */ /* 0x00cfe4000ff3e0ff */
[----:B------:R-:W-:Y:S01]  /*5370*/  PRMT R9, R6, 0x5410, R5 ;  /* 0x0000541006097816 */ /* 0x000fe20000000005 */
[----:B------:R-:W-:Y:S01]  /*5380*/  IMAD.WIDE.U32 R66, R66, 0x10000, RZ ;  /* 0x0001000042427825 */ /* 0x000fe200078e00ff */
[----:B------:R-:W-:-:S04]  /*5390*/  IADD3.X R65, R163, UR17, RZ, P1, !PT ;  /* 0x00000011a3417c10 */ /* 0x000fc80008ffe4ff */
[----:B------:R-:W-:Y:S02]  /*53a0*/  LOP3.LUT R67, R9, R67, RZ, 0xfc, !PT ;  /* 0x0000004309437212 */ /* 0x000fe400078efcff */
[----:B------:R-:W-:-:S05]  /*53b0*/  LOP3.LUT R66, R66, 0xffff, R8, 0xf8, !PT ;  /* 0x0000ffff42427812 */ /* 0x000fca00078ef808 */
[----:B------:R4:W-:Y:S02]  /*53c0*/  STG.E.64 desc[UR6][R64.64], R66 ;  /* 0x0000004240007986 */ /* 0x0009e4000c101b06 */
.L_x_574:
[----:B------:R0:W-:Y:S01]  /*53d0*/  STG.E.64 desc[UR6][R10.64], R124 ;  /* 0x0000007c0a007986 */ /* 0x0001e2000c101b06 */
[----:B------:R-:W-:Y:S02]  /*53e0*/  @P2 PRMT R4, R133, 0x7610, R4 ;  /* 0x0000761085042816 */ /* 0x000fe40000000004 */
[----:B------:R-:W-:Y:S02]  /*53f0*/  @P2 PRMT R3, R134, 0x7610, R3 ;  /* 0x0000761086032816 */ /* 0x000fe40000000003 */
[----:B------:R-:W-:Y:S02]  /*5400*/  @P2 PRMT R2, R138, 0x7610, R2 ;  /* 0x000076108a022816 */ /* 0x000fe40000000002 */
        /* <DEDUP_REMOVED lines=10> */
.L_x_575:
[----:B------:R-:W-:Y:S01]  /*54b0*/  SEL R173, RZ, 0x1, P4 ;  /* 0x00000001ffad7807 */ /* 0x000fe20002000000 */
[----:B------:R-:W-:Y:S06]  /*54c0*/  @!P3 BRA `(.L_x_576) ;  /* 0xffffffb800e4b947 */ /* 0x000fec000383ffff */
[----:B------:R-:W-:Y:S01]  /*54d0*/  MOV R118, R44 ;  /* 0x0000002c00767202 */ /* 0x000fe20000000f00 */
[----:B----4-:R-:W-:Y:S01]  /*54e0*/  IMAD.MOV.U32 R67, RZ, RZ, R19 ;  /* 0x000000ffff437224 */ /* 0x010fe200078e0013 */
[----:B------:R-:W-:Y:S02]  /*54f0*/  MOV R44, R46 ;  /* 0x0000002e002c7202 */ /* 0x000fe40000000f00 */
[----:B------:R-:W-:Y:S02]  /*5500*/  MOV R46, R48 ;  /* 0x00000030002e7202 */ /* 0x000fe40000000f00 */
[----:B------:R-:W-:Y:S02]  /*5510*/  MOV R48, R50 ;  /* 0x0000003200307202 */ /* 0x000fe40000000f00 */
[----:B------:R-:W-:Y:S02]  /*5520*/  MOV R66, R20 ;  /* 0x0000001400427202 */ /* 0x000fe40000000f00 */
[----:B------:R-:W-:-:S02]  /*5530*/  MOV R50, R52 ;  /* 0x0000003400327202 */ /* 0x000fc40000000f00 */
[----:B------:R-:W-:Y:S02]  /*5540*/  MOV R20, R22 ;  /* 0x0000001600147202 */ /* 0x000fe40000000f00 */
        /* <DEDUP_REMOVED lines=12> */
[----:B0-----:R-:W-:Y:S02]  /*5610*/  MOV R11, R100 ;  /* 0x00000064000b7202 */ /* 0x001fe40000000f00 */
[----:B------:R-:W-:Y:S02]  /*5620*/  MOV R28, R30 ;  /* 0x0000001e001c7202 */ /* 0x000fe40000000f00 */
[----:B------:R-:W-:Y:S02]  /*5630*/  MOV R60, R62 ;  /* 0x0000003e003c7202 */ /* 0x000fe40000000f00 */
[----:B--2---:R-:W-:Y:S02]  /*5640*/  MOV R123, R15 ;  /* 0x0000000f007b7202 */ /* 0x004fe40000000f00 */
        /* <DEDUP_REMOVED lines=11> */
[----:B---3--:R-:W-:Y:S02]  /*5700*/  MOV R64, R18 ;  /* 0x0000001200407202 */ /* 0x008fe40000000f00 */
[----:B------:R-:W-:-:S02]  /*5710*/  MOV R65, R17 ;  /* 0x0000001100417202 */ /* 0x000fc40000000f00 */
[----:B------:R-:W-:Y:S02]  /*5720*/  MOV R12, R105 ;  /* 0x00000069000c7202 */ /* 0x000fe40000000f00 */
[----:B------:R-:W-:Y:S02]  /*5730*/  MOV R82, R84 ;  /* 0x0000005400527202 */ /* 0x000fe40000000f00 */
[----:B------:R-:W-:Y:S02]  /*5740*/  MOV R15, R104 ;  /* 0x00000068000f7202 */ /* 0x000fe40000000f00 */
[----:B------:R-:W-:Y:S02]  /*5750*/  MOV R4, R86 ;  /* 0x0000005600047202 */ /* 0x000fe40000000f00 */
[----:B------:R-:W-:Y:S02]  /*5760*/  MOV R5, R85 ;  /* 0x0000005500057202 */ /* 0x000fe40000000f00 */
        /* <DEDUP_REMOVED lines=42> */
[----:B------:R-:W-:-:S07]  /*5a10*/  MOV R107, R88 ;  /* 0x00000058006b7202 */ /* 0x000fce0000000f00 */
.L_x_559:
[----:B------:R-:W0:Y:S01]  /*5a20*/  S2R R42, SR_TID.X ;  /* 0x00000000002a7919 */ /* 0x000e220000002100 */
[----:B------:R-:W0:Y:S08]  /*5a30*/  S2UR UR4, SR_CTAID.X ;  /* 0x00000000000479c3 */ /* 0x000e300000002500 */
[----:B------:R-:W2:Y:S08]  /*5a40*/  LDC.64 R2, c[0x0][0x2d0] ;  /* 0x0000b400ff027b82 */ /* 0x000eb00000000a00 */
[----:B------:R-:W3:Y:S08]  /*5a50*/  LDC.64 R36, c[0x0][0x2d8] ;  /* 0x0000b600ff247b82 */ /* 0x000ef00000000a00 */
[----:B------:R-:W4:Y:S01]  /*5a60*/  LDC.64 R38, c[0x0][0x2e0] ;  /* 0x0000b800ff267b82 */ /* 0x000f220000000a00 */
[----:B0-----:R-:W-:-:S07]  /*5a70*/  LEA.HI R0, R42, UR4, RZ, 0x18 ;  /* 0x000000042a007c11 */ /* 0x001fce000f8fc0ff */
[----:B------:R-:W0:Y:S01]  /*5a80*/  LDC.64 R40, c[0x0][0x2e8] ;  /* 0x0000ba00ff287b82 */ /* 0x000e220000000a00 */
[----:B------:R-:W-:Y:S01]  /*5a90*/  ULDC UR4, c[0x0][0x218] ;  /* 0x0000860000047ab9 */ /* 0x000fe20000000800 */
[----:B------:R-:W-:Y:S01]  /*5aa0*/  LOP3.LUT R43, R42, 0xff, RZ, 0xc0, !PT ;  /* 0x000000ff2a2b7812 */ /* 0x000fe200078ec0ff */
[----:B------:R-:W-:-:S05]  /*5ab0*/  IMAD R0, R0, UR4, RZ ;  /* 0x0000000400007c24 */ /* 0x000fca000f8e02ff */
[----:B------:R-:W-:-:S05]  /*5ac0*/  LEA.HI R43, R0, R43, RZ, 0x1e ;  /* 0x0000002b002b7211 */ /* 0x000fca00078ff0ff */
[----:B--2---:R-:W-:-:S04]  /*5ad0*/  IMAD.WIDE.U32 R2, R43, 0x10, R2 ;  /* 0x000000102b027825 */ /* 0x004fc800078e0002 */
[C---:B---3--:R-:W-:Y:S01]  /*5ae0*/  IMAD.WIDE.U32 R36, R43.reuse, 0x10, R36 ;  /* 0x000000102b247825 */ /* 0x048fe200078e0024 */
[----:B------:R-:W-:Y:S03]  /*5af0*/  STG.E.128 desc[UR6][R2.64], R116 ;  /* 0x0000007402007986 */ /* 0x000fe6000c101d06 */
[C---:B----4-:R-:W-:Y:S01]  /*5b00*/  IMAD.WIDE.U32 R38, R43.reuse, 0x10, R38 ;  /* 0x000000102b267825 */ /* 0x050fe200078e0026 */
        /* <DEDUP_REMOVED lines=29> */
.L_x_560:
[----:B------:R-:W-:Y:S01]  /*5ce0*/  HFMA2.MMA R251, -RZ, RZ, 0, 9.5367431640625e-07 ;  /* 0x00000010fffb7435 */ /* 0x000fe200000001ff */
[----:B------:R-:W-:Y:S02]  /*5cf0*/  MOV R66, 0xffffffff ;  /* 0xffffffff00427802 */ /* 0x000fe40000000f00 */
[----:B------:R-:W-:Y:S02]  /*5d00*/  MOV R252, R64 ;  /* 0x0000004000fc7202 */ /* 0x000fe40000000f00 */
[----:B------:R-:W-:-:S07]  /*5d10*/  MOV R248, 0x1f ;  /* 0x0000001f00f87802 */ /* 0x000fce0000000f00 */
[----:B-----5:R-:W-:Y:S05]  /*5d20*/  WARPSYNC.COLLECTIVE R66, `(.L_x_577) ;  /* 0x0000000042087348 */ /* 0x020fea0003c00000 */
[----:B------:R0:W1:Y:S02]  /*5d30*/  SHFL.DOWN P4, R66, R252, R251, R248 ;  /* 0x080000fbfc427389 */ /* 0x00006400000800f8 */
[----:B01---5:R-:W-:Y:S01]  /*5d40*/  ENDCOLLECTIVE ;  /* 0x000000000000791b */ /* 0x023fe20003800000 */
.L_x_577:
[----:B------:R-:W-:Y:S01]  /*5d50*/  MOV R252, R65 ;  /* 0x0000004100fc7202 */ /* 0x000fe20000000f00 */
[----:B------:R-:W-:Y:S01]  /*5d60*/  FADD.FTZ R64, R64, R66 ;  /* 0x0000004240407221 */ /* 0x000fe20000010000 */
[----:B------:R-:W-:-:S07]  /*5d70*/  MOV R66, 0xffffffff ;  /* 0xffffffff00427802 */ /* 0x000fce0000000f00 */
[----:B------:R-:W-:Y:S05]  /*5d80*/  WARPSYNC.COLLECTIVE R66, `(.L_x_578) ;  /* 0x0000000042087348 */ /* 0x000fea0003c00000 */
[----:B------:R0:W1:Y:S02]  /*5d90*/  SHFL.DOWN P4, R66, R252, R251, R248 ;  /* 0x080000fbfc427389 */ /* 0x00006400000800f8 */
[----:B01----:R-:W-:Y:S01]  /*5da0*/  ENDCOLLECTIVE ;  /* 0x000000000000791b */ /* 0x003fe20003800000 */
.L_x_578:
[----:B------:R-:W-:Y:S01]  /*5db0*/  HFMA2.MMA R251, -RZ, RZ, 0, 4.76837158203125e-07 ;  /* 0x00000008fffb7435 */ /* 0x000fe200000001ff */
[----:B------:R-:W-:Y:S01]  /*5dc0*/  MOV R252, R64 ;  /* 0x0000004000fc7202 */ /* 0x000fe20000000f00 */
[----:B------:R-:W-:Y:S01]  /*5dd0*/  FADD.FTZ R65, R65, R66 ;  /* 0x0000004241417221 */ /* 0x000fe20000010000 */
[----:B------:R-:W-:-:S08]  /*5de0*/  MOV R66, 0xffffffff ;  /* 0xffffffff00427802 */ /* 0x000fd00000000f00 */
[----:B------:R-:W-:Y:S05]  /*5df0*/  WARPSYNC.COLLECTIVE R66, `(.L_x_579) ;  /* 0x0000000042087348 */ /* 0x000fea0003c00000 */
[----:B------:R0:W1:Y:S02]  /*5e00*/  SHFL.DOWN P4, R66, R252, R251, R248 ;  /* 0x080000fbfc427389 */ /* 0x00006400000800f8 */
[----:B01----:R-:W-:Y:S01]  /*5e10*/  ENDCOLLECTIVE ;  /* 0x000000000000791b */ /* 0x003fe20003800000 */
.L_x_579:
[----:B------:R-:W-:Y:S01]  /*5e20*/  MOV R252, R65 ;  /* 0x0000004100fc7202 */ /* 0x000fe20000000f00 */
[----:B------:R-:W-:Y:S01]  /*5e30*/  FADD.FTZ R64, R64, R66 ;  /* 0x0000004240407221 */ /* 0x000fe20000010000 */
[----:B------:R-:W-:-:S07]  /*5e40*/  MOV R66, 0xffffffff ;  /* 0xffffffff00427802 */ /* 0x000fce0000000f00 */
[----:B------:R-:W-:Y:S05]  /*5e50*/  WARPSYNC.COLLECTIVE R66, `(.L_x_580) ;  /* 0x0000000042087348 */ /* 0x000fea0003c00000 */
[----:B------:R0:W1:Y:S02]  /*5e60*/  SHFL.DOWN P4, R66, R252, R251, R248 ;  /* 0x080000fbfc427389 */ /* 0x00006400000800f8 */
[----:B01----:R-:W-:Y:S01]  /*5e70*/  ENDCOLLECTIVE ;  /* 0x000000000000791b */ /* 0x003fe20003800000 */
.L_x_580:
[----:B------:R-:W-:Y:S01]  /*5e80*/  HFMA2.MMA R251, -RZ, RZ, 0, 2.384185791015625e-07 ;  /* 0x00000004fffb7435 */ /* 0x000fe200000001ff */
[----:B------:R-:W-:Y:S01]  /*5e90*/  MOV R252, R64 ;  /* 0x0000004000fc7202 */ /* 0x000fe20000000f00 */
[----:B------:R-:W-:Y:S01]  /*5ea0*/  FADD.FTZ R65, R65, R66 ;  /* 0x0000004241417221 */ /* 0x000fe20000010000 */
[----:B------:R-:W-:-:S08]  /*5eb0*/  MOV R66, 0xffffffff ;  /* 0xffffffff00427802 */ /* 0x000fd00000000f00 */
[----:B------:R-:W-:Y:S05]  /*5ec0*/  WARPSYNC.COLLECTIVE R66, `(.L_x_581) ;  /* 0x0000000042087348 */ /* 0x000fea0003c00000 */
[----:B------:R0:W1:Y:S02]  /*5ed0*/  SHFL.DOWN P4, R66, R252, R251, R248 ;  /* 0x080000fbfc427389 */ /* 0x00006400000800f8 */
[----:B01----:R-:W-:Y:S01]  /*5ee0*/  ENDCOLLECTIVE ;  /* 0x000000000000791b */ /* 0x003fe20003800000 */
.L_x_581:
[----:B------:R-:W-:Y:S01]  /*5ef0*/  MOV R252, R65 ;  /* 0x0000004100fc7202 */ /* 0x000fe20000000f00 */
[----:B------:R-:W-:Y:S01]  /*5f00*/  FADD.FTZ R64, R64, R66 ;  /* 0x0000004240407221 */ /* 0x000fe20000010000 */
[----:B------:R-:W-:-:S07]  /*5f10*/  MOV R66, 0xffffffff ;  /* 0xffffffff00427802 */ /* 0x000fce0000000f00 */
[----:B------:R-:W-:Y:S05]  /*5f20*/  WARPSYNC.COLLECTIVE R66, `(.L_x_582) ;  /* 0x0000000042087348 */ /* 0x000fea0003c00000 */
[----:B------:R0:W1:Y:S02]  /*5f30*/  SHFL.DOWN P4, R66, R252, R251, R248 ;  /* 0x080000fbfc427389 */ /* 0x00006400000800f8 */
[----:B01----:R-:W-:Y:S01]  /*5f40*/  ENDCOLLECTIVE ;  /* 0x000000000000791b */ /* 0x003fe20003800000 */
.L_x_582:
[----:B------:R-:W-:Y:S01]  /*5f50*/  HFMA2.MMA R251, -RZ, RZ, 0, 1.1920928955078125e-07 ;  /* 0x00000002fffb7435 */ /* 0x000fe200000001ff */
[----:B------:R-:W-:Y:S01]  /*5f60*/  MOV R252, R64 ;  /* 0x0000004000fc7202 */ /* 0x000fe20000000f00 */
[----:B------:R-:W-:Y:S01]  /*5f70*/  FADD.FTZ R65, R65, R66 ;  /* 0x0000004241417221 */ /* 0x000fe20000010000 */
[----:B------:R-:W-:-:S08]  /*5f80*/  MOV R66, 0xffffffff ;  /* 0xffffffff00427802 */ /* 0x000fd00000000f00 */
[----:B------:R-:W-:Y:S05]  /*5f90*/  WARPSYNC.COLLECTIVE R66, `(.L_x_583) ;  /* 0x0000000042087348 */ /* 0x000fea0003c00000 */
[----:B------:R0:W1:Y:S02]  /*5fa0*/  SHFL.DOWN P4, R66, R252, R251, R248 ;  /* 0x080000fbfc427389 */ /* 0x00006400000800f8 */
[----:B01----:R-:W-:Y:S01]  /*5fb0*/  ENDCOLLECTIVE ;  /* 0x000000000000791b */ /* 0x003fe20003800000 */
.L_x_583:
[----:B------:R-:W-:Y:S01]  /*5fc0*/  MOV R252, R65 ;  /* 0x0000004100fc7202 */ /* 0x000fe20000000f00 */
[----:B------:R-:W-:Y:S01]  /*5fd0*/  FADD.FTZ R64, R64, R66 ;  /* 0x0000004240407221 */ /* 0x000fe20000010000 */
[----:B------:R-:W-:-:S07]  /*5fe0*/  MOV R66, 0xffffffff ;  /* 0xffffffff00427802 */ /* 0x000fce0000000f00 */
[----:B------:R-:W-:Y:S05]  /*5ff0*/  WARPSYNC.COLLECTIVE R66, `(.L_x_584) ;  /* 0x0000000042087348 */ /* 0x000fea0003c00000 */
[----:B------:R0:W1:Y:S02]  /*6000*/  SHFL.DOWN P4, R66, R252, R251, R248 ;  /* 0x080000fbfc427389 */ /* 0x00006400000800f8 */
[----:B01----:R-:W-:Y:S01]  /*6010*/  ENDCOLLECTIVE ;  /* 0x000000000000791b */ /* 0x003fe20003800000 */
.L_x_584:
[----:B------:R-:W-:Y:S01]  /*6020*/  HFMA2.MMA R251, -RZ, RZ, 0, 5.9604644775390625e-08 ;  /* 0x00000001fffb7435 */ /* 0x000fe200000001ff */
[----:B------:R-:W-:Y:S01]  /*6030*/  MOV R252, R64 ;  /* 0x0000004000fc7202 */ /* 0x000fe20000000f00 */
[----:B------:R-:W-:Y:S01]  /*6040*/  FADD.FTZ R65, R65, R66 ;  /* 0x0000004241417221 */ /* 0x000fe20000010000 */
[----:B------:R-:W-:-:S08]  /*6050*/  MOV R66, 0xffffffff ;  /* 0xffffffff00427802 */ /* 0x000fd00000000f00 */
[----:B------:R-:W-:Y:S05]  /*6060*/  WARPSYNC.COLLECTIVE R66, `(.L_x_585) ;  /* 0x0000000042087348 */ /* 0x000fea0003c00000 */
[----:B------:R0:W1:Y:S02]  /*6070*/  SHFL.DOWN P4, R66, R252, R251, R248 ;  /* 0x080000fbfc427389 */ /* 0x00006400000800f8 */
[----:B01----:R-:W-:Y:S01]  /*6080*/  ENDCOLLECTIVE ;  /* 0x000000000000791b */ /* 0x003fe20003800000 */
.L_x_585:
[----:B------:R-:W-:Y:S02]  /*6090*/  MOV R252, R65 ;  /* 0x0000004100fc7202 */ /* 0x000fe40000000f00 */
[----:B------:R-:W-:Y:S02]  /*60a0*/  MOV R67, R66 ;  /* 0x0000004200437202 */ /* 0x000fe40000000f00 */
[----:B------:R-:W-:-:S07]  /*60b0*/  MOV R66, 0xffffffff ;  /* 0xffffffff00427802 */ /* 0x000fce0000000f00 */
[----:B------:R-:W-:Y:S05]  /*60c0*/  WARPSYNC.COLLECTIVE R66, `(.L_x_586) ;  /* 0x0000000042087348 */ /* 0x000fea0003c00000 */
[----:B------:R0:W1:Y:S02]  /*60d0*/  SHFL.DOWN P4, R66, R252, R251, R248 ;  /* 0x080000fbfc427389 */ /* 0x00006400000800f8 */
[----:B01----:R-:W-:Y:S01]  /*60e0*/  ENDCOLLECTIVE ;  /* 0x000000000000791b */ /* 0x003fe20003800000 */
.L_x_586:
[----:B------:R-:W-:Y:S05]  /*60f0*/  BRA `(.L_x_587) ;  /* 0xffffffd400087947 */ /* 0x000fea000383ffff */
.L_x_588:
        /* <DEDUP_REMOVED lines=16> */
.L_x_4505:


//--------------------- .text._ZN10layer_norm31ln_parallel_residual_bwd_kernelINS_13Kernel_traitsI6__halfS2_S2_S2_fjLj7168ELj1ELj1ELj8ELj8ENS_18Kernel_traits_baseILj7168ES2_S2_S2_S2_fjLj256EEEEELb0ELb1ELb0EEEvNS_9BwdParamsE --------------------------
	.section	.text._ZN10layer_norm31ln_parallel_residual_bwd_kernelINS_13Kernel_traitsI6__halfS2_S2_S2_fjLj7168ELj1ELj1ELj8ELj8ENS_18Kernel_traits_baseILj7168ES2_S2_S2_S2_fjLj256EEEEELb0ELb1ELb0EEEvNS_9BwdParamsE,"ax",@progbits
	.align	128
        .global         _ZN10layer_norm31ln_parallel_residual_bwd_kernelINS_13Kernel_traitsI6__halfS2_S2_S2_fjLj7168ELj1ELj1ELj8ELj8ENS_18Kernel_traits_baseILj7168ES2_S2_S2_S2_fjLj256EEEEELb0ELb1ELb0EEEvNS_9BwdParamsE
        .type           _ZN10layer_norm31ln_parallel_residual_bwd_kernelINS_13Kernel_traitsI6__halfS2_S2_S2_fjLj7168ELj1ELj1ELj8ELj8ENS_18Kernel_traits_baseILj7168ES2_S2_S2_S2_fjLj256EEEEELb0ELb1ELb0EEEvNS_9BwdParamsE,@function
        .size           _ZN10layer_norm31ln_parallel_residual_bwd_kernelINS_13Kernel_traitsI6__halfS2_S2_S2_fjLj7168ELj1ELj1ELj8ELj8ENS_18Kernel_traits_baseILj7168ES2_S2_S2_S2_fjLj256EEEEELb0ELb1ELb0EEEvNS_9BwdParamsE,(.L_x_4506 - _ZN10layer_norm31ln_parallel_residual_bwd_kernelINS_13Kernel_traitsI6__halfS2_S2_S2_fjLj7168ELj1ELj1ELj8ELj8ENS_18Kernel_traits_baseILj7168ES2_S2_S2_S2_fjLj256EEEEELb0ELb1ELb0EEEvNS_9BwdParamsE)
        .other          _ZN10layer_norm31ln_parallel_residual_bwd_kernelINS_13Kernel_traitsI6__halfS2_S2_S2_fjLj7168ELj1ELj1ELj8ELj8ENS_18Kernel_traits_baseILj7168ES2_S2_S2_S2_fjLj256EEEEELb0ELb1ELb0EEEvNS_9BwdParamsE,@"STO_CUDA_ENTRY STV_DEFAULT"
_ZN10layer_norm31ln_parallel_residual_bwd_kernelINS_13Kernel_traitsI6__halfS2_S2_S2_fjLj7168ELj1ELj1ELj8ELj8ENS_18Kernel_traits_baseILj7168ES2_S2_S2_S2_fjLj256EEEEELb0ELb1ELb0EEEvNS_9BwdParamsE:
.text._ZN10layer_norm31ln_parallel_residual_bwd_kernelINS_13Kernel_traitsI6__halfS2_S2_S2_fjLj7168ELj1ELj1ELj8ELj8ENS_18Kernel_traits_baseILj7168ES2_S2_S2_S2_fjLj256EEEEELb0ELb1ELb0EEEvNS_9BwdParamsE:
[----:B------:R-:W-:Y:S01]  /*0000*/  LDC R1, c[0x0][0x28] ;  /* 0x00000a00ff017b82 */ /* 0x000fe20000000800 */
[----:B------:R-:W0:Y:S01]  /*0010*/  S2R R38, SR_TID.X ;  /* 0x0000000000267919 */ /* 0x000e220000002100 */
[----:B------:R-:W-:-:S06]  /*0020*/  ULDC UR4, c[0x0][0x218] ;  /* 0x0000860000047ab9 */ /* 0x000fcc0000000800 */
[----:B------:R-:W1:Y:S01]  /*0030*/  S2UR UR6, SR_CTAID.X ;  /* 0x00000000000679c3 */ /* 0x000e620000002500 */
        /* <DEDUP_REMOVED lines=12> */
[----:B0-----:R-:W-:-:S02]  /*0100*/  LOP3.LUT R3, R38, 0xff, RZ, 0xc, !PT ;  /* 0x000000ff26037812 */ /* 0x001fc400078e0cff */
[----:B------:R-:W-:Y:S02]  /*0110*/  LOP3.LUT R37, R38, 0xff, RZ, 0xc0, !PT ;  /* 0x000000ff26257812 */ /* 0x000fe400078ec0ff */
[----:B------:R-:W-:Y:S02]  /*0120*/  LEA.HI.SX32 R0, R0, R3, 0x1e ;  /* 0x0000000300007211 */ /* 0x000fe400078ff2ff */
[----:B------:R-:W-:Y:S02]  /*0130*/  MOV R3, R37 ;  /* 0x0000002500037202 */ /* 0x000fe40000000f00 */
[C---:B------:R-:W-:Y:S02]  /*0140*/  LOP3.LUT P6, RZ, R0.reuse, 0xffffff00, RZ, 0xc0, !PT ;  /* 0xffffff0000ff7812 */ /* 0x040fe400078cc0ff */
[C---:B------:R-:W-:Y:S02]  /*0150*/  ISETP.GE.U32.AND P5, PT, R0.reuse, 0x200, PT ;  /* 0x000002000000780c */ /* 0x040fe40003fa6070 */
[----:B------:R-:W-:-:S02]  /*0160*/  ISETP.GE.U32.AND P4, PT, R0, 0x300, PT ;  /* 0x000003000000780c */ /* 0x000fc40003f86070 */
[C---:B------:R-:W-:Y:S02]  /*0170*/  ISETP.GE.U32.AND P3, PT, R0.reuse, 0x400, PT ;  /* 0x000004000000780c */ /* 0x040fe40003f66070 */
[C---:B------:R-:W-:Y:S02]  /*0180*/  ISETP.GE.U32.AND P2, PT, R0.reuse, 0x500, PT ;  /* 0x000005000000780c */ /* 0x040fe40003f46070 */
[C---:B------:R-:W-:Y:S02]  /*0190*/  ISETP.GE.U32.AND P1, PT, R0.reuse, 0x600, PT ;  /* 0x000006000000780c */ /* 0x040fe40003f26070 */
[----:B------:R-:W-:Y:S01]  /*01a0*/  ISETP.GE.U32.AND P0, PT, R0, 0x700, PT ;  /* 0x000007000000780c */ /* 0x000fe20003f06070 */
[----:B------:R-:W0:Y:S01]  /*01b0*/  @P6 LDC.64 R4, c[0x0][0x260] ;  /* 0x00009800ff046b82 */ /* 0x000e220000000a00 */
[----:B-1----:R-:W-:Y:S02]  /*01c0*/  LEA.HI R36, R38, UR6, RZ, 0x18 ;  /* 0x0000000626247c11 */ /* 0x002fe4000f8fc0ff */
[----:B------:R-:W-:-:S02]  /*01d0*/  P2R R0, PR, RZ, 0x1 ;  /* 0x00000001ff007803 */ /* 0x000fc40000000000 */
[----:B------:R-:W-:Y:S02]  /*01e0*/  CS2R R100, SRZ ;  /* 0x0000000000647805 */ /* 0x000fe4000001ff00 */
[----:B------:R-:W-:Y:S02]  /*01f0*/  P2R R6, PR, RZ, 0x40 ;  /* 0x00000040ff067803 */ /* 0x000fe40000000000 */
[----:B------:R-:W-:Y:S02]  /*0200*/  CS2R R102, SRZ ;  /* 0x0000000000667805 */ /* 0x000fe4000001ff00 */
        /* <DEDUP_REMOVED lines=12> */
[C---:B--2---:R-:W-:Y:S01]  /*02d0*/  @P4 IMAD.WIDE.U32 R26, R3.reuse, 0x8, R26 ;  /* 0x00000008031a4825 */ /* 0x044fe200078e001a */
[----:B------:R-:W-:-:S04]  /*02e0*/  @P4 IADD3 R3, R3, 0x100, RZ ;  /* 0x0000010003034810 */ /* 0x000fc80007ffe0ff */
[----:B------:R0:W5:Y:S01]  /*02f0*/  @P4 LDG.E.64 R12, desc[UR4][R26.64] ;  /* 0x000000041a0c4981 */ /* 0x000162000c1e1b00 */
[C---:B---3--:R-:W-:Y:S01]  /*0300*/  @P3 IMAD.WIDE.U32 R28, R3.reuse, 0x8, R28 ;  /* 0x00000008031c3825 */ /* 0x048fe200078e001c */
[----:B------:R-:W-:Y:S01]  /*0310*/  @P3 IADD3 R3, R3, 0x100, RZ ;  /* 0x0000010003033810 */ /* 0x000fe20007ffe0ff */
[----:B------:R-:W2:Y:S03]  /*0320*/  @P0 LDC.64 R20, c[0x0][0x260] ;  /* 0x00009800ff140b82 */ /* 0x000ea60000000a00 */
[----:B------:R0:W5:Y:S01]  /*0330*/  @P3 LDG.E.64 R14, desc[UR4][R28.64] ;  /* 0x000000041c0e3981 */ /* 0x000162000c1e1b00 */
[C---:B----4-:R-:W-:Y:S01]  /*0340*/  @P2 IMAD.WIDE.U32 R30, R3.reuse, 0x8, R30 ;  /* 0x00000008031e2825 */ /* 0x050fe200078e001e */
[----:B------:R-:W-:-:S04]  /*0350*/  @P2 IADD3 R3, R3, 0x100, RZ ;  /* 0x0000010003032810 */ /* 0x000fc80007ffe0ff */
[----:B------:R0:W5:Y:S01]  /*0360*/  @P2 LDG.E.64 R16, desc[UR4][R30.64] ;  /* 0x000000041e102981 */ /* 0x000162000c1e1b00 */
[C---:B-1----:R-:W-:Y:S01]  /*0370*/  @P1 IMAD.WIDE.U32 R32, R3.reuse, 0x8, R32 ;  /* 0x0000000803201825 */ /* 0x042fe200078e0020 */
[----:B------:R-:W-:-:S04]  /*0380*/  @P1 IADD3 R3, R3, 0x100, RZ ;  /* 0x0000010003031810 */ /* 0x000fc80007ffe0ff */
[----:B------:R0:W5:Y:S01]  /*0390*/  @P1 LDG.E.64 R18, desc[UR4][R32.64] ;  /* 0x0000000420121981 */ /* 0x000162000c1e1b00 */
        /* <DEDUP_REMOVED lines=31> */
[----:B-----5:R-:W-:Y:S01]  /*0590*/  MOV R4, R16 ;  /* 0x0000001000047202 */ /* 0x020fe20000000f00 */
[----:B------:R-:W-:Y:S01]  /*05a0*/  HFMA2.MMA R108, -RZ, RZ, 0, 5.9604644775390625e-08 ;  /* 0x00000001ff6c7435 */ /* 0x000fe200000001ff */
[----:B------:R-:W-:Y:S02]  /*05b0*/  MOV R34, R8 ;  /* 0x0000000800227202 */ /* 0x000fe40000000f00 */
[--C-:B------:R-:W-:Y:S02]  /*05c0*/  SHF.R.U64 R33, R8, 0x10, R9.reuse ;  /* 0x0000001008217819 */ /* 0x100fe40000001209 */
        /* <DEDUP_REMOVED lines=22> */
[----:B------:R-:W-:-:S02]  /*0730*/  SHF.R.U64 R21, R14, 0x10, R15 ;  /* 0x000000100e157819 */ /* 0x000fc4000000120f */
[----:B------:R-:W-:Y:S02]  /*0740*/  MOV R20, R15 ;  /* 0x0000000f00147202 */ /* 0x000fe40000000f00 */
[----:B------:R-:W-:Y:S01]  /*0750*/  SHF.R.U32.HI R39, RZ, 0x10, R15 ;  /* 0x00000010ff277819 */ /* 0x000fe2000001160f */
[----:B------:R-:W-:Y:S01]  /*0760*/  HADD2.F32 R21, -RZ, R21.H0_H0 ;  /* 0x20000015ff157230 */ /* 0x000fe20000004100 */
[--C-:B------:R-:W-:Y:S01]  /*0770*/  SHF.R.U64 R16, R16, 0x10, R17.reuse ;  /* 0x0000001010107819 */ /* 0x100fe20000001211 */
[----:B------:R-:W-:Y:S01]  /*0780*/  HADD2.F32 R20, -RZ, R20.H0_H0 ;  /* 0x20000014ff147230 */ /* 0x000fe20000004100 */
[----:B------:R-:W-:Y:S02]  /*0790*/  MOV R5, R17 ;  /* 0x0000001100057202 */ /* 0x000fe40000000f00 */
        /* <DEDUP_REMOVED lines=24> */
[----:B0-----:R-:W-:-:S07]  /*0920*/  HADD2.F32 R7, -RZ, R7.H0_H0 ;  /* 0x20000007ff077230 */ /* 0x001fce0000004100 */
.L_x_632:
[----:B-123--:R-:W0:Y:S01]  /*0930*/  LDC.64 R104, c[0x0][0x250] ;  /* 0x00009400ff687b82 */ /* 0x00ee220000000a00 */
[----:B------:R-:W-:-:S07]  /*0940*/  ISETP.NE.AND P0, PT, R6, RZ, PT ;  /* 0x000000ff0600720c */ /* 0x000fce0003f05270 */
[----:B------:R-:W1:Y:S01]  /*0950*/  LDC.64 R4, c[0x0][0x258] ;  /* 0x00009600ff047b82 */ /* 0x000e620000000a00 */
[----:B0-----:R-:W-:-:S05]  /*0960*/  IMAD.WIDE R104, R36, 0x4, R104 ;  /* 0x0000000424687825 */ /* 0x001fca00078e0268 */
[----:B------:R0:W5:Y:S01]  /*0970*/  LDG.E R113, desc[UR4][R104.64] ;  /* 0x0000000468717981 */ /* 0x000162000c1e1900 */
[----:B-1----:R-:W-:-:S05]  /*0980*/  IMAD.WIDE R106, R36, 0x4, R4 ;  /* 0x00000004246a7825 */ /* 0x002fca00078e0204 */
[----:B------:R0:W5:Y:S01]  /*0990*/  LDG.E R5, desc[UR4][R106.64] ;  /* 0x000000046a057981 */ /* 0x000162000c1e1900 */
[----:B------:R-:W-:-:S05]  /*09a0*/  MOV R39, UR13 ;  /* 0x0000000d00277c02 */ /* 0x000fca0008000f00 */
        /* <DEDUP_REMOVED lines=23> */
[--C-:B--2---:R-:W-:Y:S01]  /*0b20*/  SHF.R.U64 R116, R104, 0x10, R105.reuse ;  /* 0x0000001068747819 */ /* 0x104fe20000001269 */
[----:B------:R-:W-:Y:S01]  /*0b30*/  HADD2.F32 R115, -RZ, R104.H0_H0 ;  /* 0x20000068ff737230 */ /* 0x000fe20000004100 */
[----:B------:R-:W-:Y:S01]  /*0b40*/  SHF.R.U32.HI R119, RZ, 0x10, R105 ;  /* 0x00000010ff777819 */ /* 0x000fe20000011669 */
[----:B------:R-:W-:Y:S02]  /*0b50*/  HADD2.F32 R117, -RZ, R105.H0_H0 ;  /* 0x20000069ff757230 */ /* 0x000fe40000004100 */
[----:B0-----:R-:W-:Y:S02]  /*0b60*/  HADD2.F32 R111, -RZ, R116.H0_H0 ;  /* 0x20000074ff6f7230 */ /* 0x001fe40000004100 */
[C---:B------:R-:W-:Y:S01]  /*0b70*/  FADD.FTZ R104, -R114.reuse, R115 ;  /* 0x0000007372687221 */ /* 0x040fe20000010100 */
[----:B------:R-:W-:Y:S01]  /*0b80*/  FADD.FTZ R116, -R114, R117 ;  /* 0x0000007572747221 */ /* 0x000fe20000010100 */
[----:B---3--:R-:W-:-:S02]  /*0b90*/  MOV R3, R106 ;  /* 0x0000006a00037202 */ /* 0x008fc40000000f00 */
[----:B------:R-:W-:-:S03]  /*0ba0*/  SHF.R.U64 R121, R106, 0x10, R107 ;  /* 0x000000106a797819 */ /* 0x000fc6000000126b */
[----:B------:R-:W-:Y:S01]  /*0bb0*/  HADD2.F32 R105, -RZ, R3.H0_H0 ;  /* 0x20000003ff697230 */ /* 0x000fe20000004100 */
[----:B------:R-:W-:Y:S01]  /*0bc0*/  MOV R110, R107 ;  /* 0x0000006b006e7202 */ /* 0x000fe20000000f00 */
[----:B------:R-:W-:Y:S02]  /*0bd0*/  HADD2.F32 R106, -RZ, R121.H0_H0 ;  /* 0x20000079ff6a7230 */ /* 0x000fe40000004100 */
[C---:B------:R-:W-:Y:S01]  /*0be0*/  FMUL.FTZ R3, R5.reuse, R104 ;  /* 0x0000006805037220 */ /* 0x040fe20000410000 */
[----:B------:R-:W-:Y:S01]  /*0bf0*/  SHF.R.U32.HI R118, RZ, 0x10, R107 ;  /* 0x00000010ff767819 */ /* 0x000fe2000001166b */
[----:B------:R-:W-:Y:S01]  /*0c00*/  FMUL.FTZ R122, R34, R105 ;  /* 0x00000069227a7220 */ /* 0x000fe20000410000 */
[----:B------:R-:W-:Y:S01]  /*0c10*/  FADD.FTZ R120, -R114, R111 ;  /* 0x0000006f72787221 */ /* 0x000fe20000010100 */
[----:B------:R-:W-:Y:S02]  /*0c20*/  HADD2.F32 R107, -RZ, R110.H0_H0 ;  /* 0x2000006eff6b7230 */ /* 0x000fe40000004100 */
[----:B------:R-:W-:Y:S01]  /*0c30*/  FMUL.FTZ R123, R5, R116 ;  /* 0x00000074057b7220 */ /* 0x000fe20000410000 */
[----:B------:R-:W-:-:S02]  /*0c40*/  HADD2.F32 R119, -RZ, R119.H0_H0 ;  /* 0x20000077ff777230 */ /* 0x000fc40000004100 */
        /* <DEDUP_REMOVED lines=9> */
[----:B------:R-:W-:Y:S02]  /*0ce0*/  HADD2.F32 R110, -RZ, R118.H0_H0 ;  /* 0x20000076ff6e7230 */ /* 0x000fe40000004100 */
        /* <DEDUP_REMOVED lines=11> */
[----:B------:R-:W-:Y:S01]  /*0da0*/  IADD3 R117, R4, 0x100, RZ ;  /* 0x0000010004757810 */ /* 0x000fe20007ffe0ff */
[----:B------:R-:W-:Y:S01]  /*0db0*/  FADD.FTZ R115, R106, R125 ;  /* 0x0000007d6a737221 */ /* 0x000fe20000010000 */
[----:B------:R-:W-:-:S07]  /*0dc0*/  FFMA.FTZ R114, R126, R125, R104 ;  /* 0x0000007d7e727223 */ /* 0x000fce0000010068 */
.L_x_591:
[----:B------:R-:W-:Y:S05]  /*0dd0*/  BSYNC B0 ;  /* 0x0000000000007941 */ /* 0x000fea0003800000 */
.L_x_590:
        /* <DEDUP_REMOVED lines=18> */
[----:B------:R-:W-:Y:S01]  /*0f00*/  SHF.R.U32.HI R127, RZ, 0x10, R105 ;  /* 0x00000010ff7f7819 */ /* 0x000fe20000011669 */
[----:B------:R-:W-:Y:S02]  /*0f10*/  HADD2.F32 R118, -RZ, R104.H0_H0 ;  /* 0x20000068ff767230 */ /* 0x000fe40000004100 */
[----:B0-----:R-:W-:-:S02]  /*0f20*/  HADD2.F32 R111, -RZ, R128.H0_H0 ;  /* 0x20000080ff6f7230 */ /* 0x001fc40000004100 */
[----:B------:R-:W-:Y:S02]  /*0f30*/  HADD2.F32 R119, -RZ, R105.H0_H0 ;  /* 0x20000069ff777230 */ /* 0x000fe40000004100 */
[----:B------:R-:W-:Y:S02]  /*0f40*/  HADD2.F32 R127, -RZ, R127.H0_H0 ;  /* 0x2000007fff7f7230 */ /* 0x000fe40000004100 */
[C---:B------:R-:W-:Y:S01]  /*0f50*/  FADD.FTZ R128, -R134.reuse, R111 ;  /* 0x0000006f86807221 */ /* 0x040fe20000010100 */
[----:B------:R-:W-:Y:S01]  /*0f60*/  FADD.FTZ R118, -R134, R118 ;  /* 0x0000007686767221 */ /* 0x000fe20000010100 */
[----:B---3--:R-:W-:Y:S02]  /*0f70*/  MOV R116, R106 ;  /* 0x0000006a00747202 */ /* 0x008fe40000000f00 */
[--C-:B------:R-:W-:Y:S02]  /*0f80*/  SHF.R.U64 R130, R106, 0x10, R107.reuse ;  /* 0x000000106a827819 */ /* 0x100fe4000000126b */
[----:B------:R-:W-:Y:S01]  /*0f90*/  MOV R110, R107 ;  /* 0x0000006b006e7202 */ /* 0x000fe20000000f00 */
[----:B------:R-:W-:Y:S01]  /*0fa0*/  HADD2.F32 R105, -RZ, R116.H0_H0 ;  /* 0x20000074ff697230 */ /* 0x000fe20000004100 */
[----:B------:R-:W-:Y:S01]  /*0fb0*/  SHF.R.U32.HI R129, RZ, 0x10, R107 ;  /* 0x00000010ff817819 */ /* 0x000fe2000001166b */
[----:B------:R-:W-:Y:S01]  /*0fc0*/  FADD.FTZ R106, -R134, R119 ;  /* 0x00000077866a7221 */ /* 0x000fe20000010100 */
[----:B------:R-:W-:-:S02]  /*0fd0*/  HADD2.F32 R104, -RZ, R130.H0_H0 ;  /* 0x20000082ff687230 */ /* 0x000fc40000004100 */
[----:B------:R-:W-:Y:S01]  /*0fe0*/  FADD.FTZ R134, -R134, R127 ;  /* 0x0000007f86867221 */ /* 0x000fe20000010100 */
[C---:B------:R-:W-:Y:S01]  /*0ff0*/  FMUL.FTZ R128, R5.reuse, R128 ;  /* 0x0000008005807220 */ /* 0x040fe20000410000 */
[----:B------:R-:W-:Y:S01]  /*1000*/  FMUL.FTZ R127, R5, R118 ;  /* 0x00000076057f7220 */ /* 0x000fe20000410000 */
[-C--:B------:R-:W-:Y:S01]  /*1010*/  FMUL.FTZ R130, R30, R105.reuse ;  /* 0x000000691e827220 */ /* 0x080fe20000410000 */
[----:B------:R-:W-:Y:S02]  /*1020*/  HADD2.F32 R107, -RZ, R110.H0_H0 ;  /* 0x2000006eff6b7230 */ /* 0x000fe40000004100 */
[----:B------:R-:W-:Y:S01]  /*1030*/  FADD.FTZ R69, R69, R104 ;  /* 0x0000006845457221 */ /* 0x000fe20000010000 */
[----:B------:R-:W-:Y:S02]  /*1040*/  HADD2.F32 R110, -RZ, R129.H0_H0 ;  /* 0x20000081ff6e7230 */ /* 0x000fe40000004100 */
        /* <DEDUP_REMOVED lines=20> */
.L_x_593:
[----:B------:R-:W-:Y:S05]  /*1190*/  BSYNC B0 ;  /* 0x0000000000007941 */ /* 0x000fea0003800000 */
.L_x_592:
        /* <DEDUP_REMOVED lines=58> */
.L_x_595:
[----:B------:R-:W-:Y:S05]  /*1540*/  BSYNC B0 ;  /* 0x0000000000007941 */ /* 0x000fea0003800000 */
.L_x_594:
        /* <DEDUP_REMOVED lines=25> */
[--C-:B------:R-:W-:Y:S01]  /*16e0*/  SHF.R.U64 R146, R106, 0x10, R107.reuse ;  /* 0x000000106a927819 */ /* 0x100fe2000000126b */
[--C-:B------:R-:W-:Y:S02]  /*16f0*/  IMAD.MOV.U32 R110, RZ, RZ, R107.reuse ;  /* 0x000000ffff6e7224 */ /* 0x100fe400078e006b */
        /* <DEDUP_REMOVED lines=31> */
.L_x_597:
[----:B------:R-:W-:Y:S05]  /*18f0*/  BSYNC B0 ;  /* 0x0000000000007941 */ /* 0x000fea0003800000 */
.L_x_596:
        /* <DEDUP_REMOVED lines=58> */
.L_x_599:
[----:B------:R-:W-:Y:S05]  /*1ca0*/  BSYNC B0 ;  /* 0x0000000000007941 */ /* 0x000fea0003800000 */
.L_x_598:
        /* <DEDUP_REMOVED lines=58> */
.L_x_601:
[----:B------:R-:W-:Y:S05]  /*2050*/  BSYNC B0 ;  /* 0x0000000000007941 */ /* 0x000fea0003800000 */
.L_x_600:
        /* <DEDUP_REMOVED lines=16> */
[----:B---3--:R-:W-:Y:S02]  /*2160*/  SHF.R.U64 R119, R104, 0x10, R105 ;  /* 0x0000001068777819 */ /* 0x008fe40000001269 */
[----:B--2---:R-:W-:Y:S01]  /*2170*/  MOV R113, R106 ;  /* 0x0000006a00717202 */ /* 0x004fe20000000f00 */
[----:B------:R-:W-:Y:S02]  /*2180*/  HADD2.F32 R116, -RZ, R104.H0_H0 ;  /* 0x20000068ff747230 */ /* 0x000fe40000004100 */
[----:B0-----:R-:W-:Y:S01]  /*2190*/  HADD2.F32 R111, -RZ, R119.H0_H0 ;  /* 0x20000077ff6f7230 */ /* 0x001fe20000004100 */
[----:B------:R-:W-:Y:S01]  /*21a0*/  SHF.R.U64 R178, R106, 0x10, R107 ;  /* 0x000000106ab27819 */ /* 0x000fe2000000126b */
[----:B------:R-:W-:-:S02]  /*21b0*/  HADD2.F32 R117, -RZ, R105.H0_H0 ;  /* 0x20000069ff757230 */ /* 0x000fc40000004100 */
[----:B------:R-:W-:Y:S02]  /*21c0*/  HADD2.F32 R113, -RZ, R113.H0_H0 ;  /* 0x20000071ff717230 */ /* 0x000fe40000004100 */
[C---:B------:R-:W-:Y:S01]  /*21d0*/  FADD.FTZ R184, -R179.reuse, R111 ;  /* 0x0000006fb3b87221 */ /* 0x040fe20000010100 */
[----:B------:R-:W-:Y:S01]  /*21e0*/  MOV R110, R107 ;  /* 0x0000006b006e7202 */ /* 0x000fe20000000f00 */
[C---:B------:R-:W-:Y:S01]  /*21f0*/  FADD.FTZ R116, -R179.reuse, R116 ;  /* 0x00000074b3747221 */ /* 0x040fe20000010100 */
[----:B------:R-:W-:Y:S01]  /*2200*/  SHF.R.U32.HI R118, RZ, 0x10, R105 ;  /* 0x00000010ff767819 */ /* 0x000fe20000011669 */
[----:B------:R-:W-:Y:S01]  /*2210*/  HADD2.F32 R104, -RZ, R178.H0_H0 ;  /* 0x200000b2ff687230 */ /* 0x000fe20000004100 */
[----:B------:R-:W-:Y:S01]  /*2220*/  SHF.R.U32.HI R105, RZ, 0x10, R107 ;  /* 0x00000010ff697819 */ /* 0x000fe2000001166b */
[----:B------:R-:W-:Y:S01]  /*2230*/  FADD.FTZ R106, -R179, R117 ;  /* 0x00000075b36a7221 */ /* 0x000fe20000010100 */
[C---:B------:R-:W-:Y:S01]  /*2240*/  FMUL.FTZ R184, R5.reuse, R184 ;  /* 0x000000b805b87220 */ /* 0x040fe20000410000 */
[----:B------:R-:W-:Y:S01]  /*2250*/  FMUL.FTZ R186, R10, R113 ;  /* 0x000000710aba7220 */ /* 0x000fe20000410000 */
[----:B------:R-:W-:Y:S01]  /*2260*/  FMUL.FTZ R183, R5, R116 ;  /* 0x0000007405b77220 */ /* 0x000fe20000410000 */
[----:B------:R-:W-:-:S02]  /*2270*/  HADD2.F32 R107, -RZ, R110.H0_H0 ;  /* 0x2000006eff6b7230 */ /* 0x000fc40000004100 */
[----:B------:R-:W-:Y:S01]  /*2280*/  FADD.FTZ R49, R49, R104 ;  /* 0x0000006831317221 */ /* 0x000fe20000010000 */
[-C--:B------:R-:W-:Y:S01]  /*2290*/  FFMA.FTZ R77, R184, R104.reuse, R77 ;  /* 0x00000068b84d7223 */ /* 0x080fe2000001004d */
[----:B------:R-:W-:Y:S01]  /*22a0*/  FMUL.FTZ R185, R9, R104 ;  /* 0x0000006809b97220 */ /* 0x000fe20000410000 */
[----:B------:R-:W-:Y:S01]  /*22b0*/  FMUL.FTZ R187, R5, R106 ;  /* 0x0000006a05bb7220 */ /* 0x000fe20000410000 */
[----:B------:R-:W-:Y:S02]  /*22c0*/  HADD2.F32 R118, -RZ, R118.H0_H0 ;  /* 0x20000076ff767230 */ /* 0x000fe40000004100 */
[----:B------:R-:W-:Y:S01]  /*22d0*/  FADD.FTZ R104, R115, R186 ;  /* 0x000000ba73687221 */ /* 0x000fe20000010000 */
[----:B------:R-:W-:Y:S02]  /*22e0*/  HADD2.F32 R110, -RZ, R105.H0_H0 ;  /* 0x20000069ff6e7230 */ /* 0x000fe40000004100 */
        /* <DEDUP_REMOVED lines=17> */
.L_x_603:
[----:B------:R-:W-:Y:S05]  /*2400*/  BSYNC B0 ;  /* 0x0000000000007941 */ /* 0x000fea0003800000 */
.L_x_602:
[----:B------:R-:W-:Y:S01]  /*2410*/  LOP3.LUT P0, RZ, R108, 0xff, RZ, 0xc0, !PT ;  /* 0x000000ff6cff7812 */ /* 0x000fe2000780c0ff */
[----:B------:R-:W-:Y:S01]  /*2420*/  UMOV UR6, 0xffffffff ;  /* 0xffffffff00067882 */ /* 0x000fe20000000000 */
[----:B------:R-:W-:-:S11]  /*2430*/  LOP3.LUT P5, RZ, R38, 0x1f, RZ, 0xc0, !PT ;  /* 0x0000001f26ff7812 */ /* 0x000fd600078ac0ff */
[----:B------:R-:W-:Y:S01]  /*2440*/  @!P0 IADD3 R109, R109, 0x8, RZ ;  /* 0x000000086d6d8810 */ /* 0x000fe20007ffe0ff */
        /* <DEDUP_REMOVED lines=19> */
.L_x_643:
        /* <DEDUP_REMOVED lines=10> */
[-C--:B------:R-:W-:Y:S02]  /*2620*/  @!P5 LEA R191, R112, R104.reuse, 0x3 ;  /* 0x0000006870bfd211 */ /* 0x080fe400078e18ff */
[----:B------:R-:W-:-:S03]  /*2630*/  LEA R192, R109, R104, 0x3 ;  /* 0x000000686dc07211 */ /* 0x000fc600078e18ff */
        /* <DEDUP_REMOVED lines=42> */
[----:B------:R-:W-:Y:S02]  /*28e0*/  @P5 MOV R111, R165 ;  /* 0x000000a5006f5202 */ /* 0x000fe40000000f00 */
[----:B------:R-:W-:Y:S02]  /*28f0*/  @P5 MOV R106, R164 ;  /* 0x000000a4006a5202 */ /* 0x000fe40000000f00 */
[--C-:B------:R-:W-:Y:S01]  /*2900*/  @P5 SHF.R.U64 R107, R164, 0x10, R165.reuse ;  /* 0x00000010a46b5819 */ /* 0x100fe200000012a5 */
[----:B------:R-:W-:Y:S01]  /*2910*/  @P5 HADD2.F32 R114, -RZ, R111.H0_H0 ;  /* 0x2000006fff725230 */ /* 0x000fe20000004100 */
[----:B------:R-:W-:Y:S01]  /*2920*/  @P5 SHF.R.U32.HI R115, RZ, 0x10, R165 ;  /* 0x00000010ff735819 */ /* 0x000fe200000116a5 */
[----:B------:R-:W-:-:S02]  /*2930*/  @P5 HADD2.F32 R105, -RZ, R106.H0_H0 ;  /* 0x2000006aff695230 */ /* 0x000fc40000004100 */
[----:B------:R-:W-:Y:S01]  /*2940*/  FMUL.FTZ R106, R5, R104 ;  /* 0x00000068056a7220 */ /* 0x000fe20000410000 */
[----:B------:R-:W-:Y:S02]  /*2950*/  @P5 HADD2.F32 R107, -RZ, R107.H0_H0 ;  /* 0x2000006bff6b5230 */ /* 0x000fe40000004100 */
[----:B------:R-:W-:Y:S01]  /*2960*/  @P5 FADD.FTZ R109, R109, R114 ;  /* 0x000000726d6d5221 */ /* 0x000fe20000010000 */
[----:B------:R-:W-:Y:S02]  /*2970*/  @P5 HADD2.F32 R111, -RZ, R115.H0_H0 ;  /* 0x20000073ff6f5230 */ /* 0x000fe40000004100 */
[----:B------:R-:W-:Y:S01]  /*2980*/  @P5 FADD.FTZ R106, R106, R105 ;  /* 0x000000696a6a5221 */ /* 0x000fe20000010000 */
[----:B------:R-:W-:Y:S01]  /*2990*/  @P5 FADD.FTZ R108, R108, R107 ;  /* 0x0000006b6c6c5221 */ /* 0x000fe20000010000 */
[----:B------:R-:W-:Y:S01]  /*29a0*/  F2F.F16.F32 R118, R109 ;  /* 0x0000006d00767304 */ /* 0x000fe20000200800 */
[----:B------:R-:W-:Y:S01]  /*29b0*/  @P5 FADD.FTZ R116, R116, R111 ;  /* 0x0000006f74745221 */ /* 0x000fe20000010000 */
[----:B------:R-:W-:-:S04]  /*29c0*/  ISETP.NE.U32.AND P5, PT, RZ, UR14, PT ;  /* 0x0000000eff007c0c */ /* 0x000fc8000bfa5070 */
[----:B------:R-:W-:Y:S02]  /*29d0*/  ISETP.NE.AND.EX P5, PT, RZ, UR15, PT, P5 ;  /* 0x0000000fff007c0c */ /* 0x000fe4000bfa5350 */
[----:B------:R-:W0:Y:S08]  /*29e0*/  F2F.F16.F32 R114, R108 ;  /* 0x0000006c00727304 */ /* 0x000e300000200800 */
[----:B------:R-:W1:Y:S03]  /*29f0*/  F2F.F16.F32 R117, R106 ;  /* 0x0000006a00757304 */ /* 0x000e660000200800 */
[----:B------:R-:W-:-:S02]  /*2a00*/  @P5 F2FP.F16.F32.PACK_AB R110, RZ, R116 ;  /* 0x00000074ff6e523e */ /* 0x000fc400000000ff */
[----:B------:R-:W-:Y:S02]  /*2a10*/  @P5 F2FP.F16.F32.PACK_AB R104, RZ, R106 ;  /* 0x0000006aff68523e */ /* 0x000fe400000000ff */
[----:B------:R-:W-:Y:S01]  /*2a20*/  @P5 PRMT R43, R110, 0x7610, R43 ;  /* 0x000076106e2b5816 */ /* 0x000fe2000000002b */
[----:B------:R-:W2:Y:S01]  /*2a30*/  F2F.F16.F32 R116, R116 ;  /* 0x0000007400747304 */ /* 0x000ea20000200800 */
[----:B------:R-:W3:Y:S01]  /*2a40*/  LDC.64 R110, c[0x0][0x2f8] ;  /* 0x0000be00ff6e7b82 */ /* 0x000ee20000000a00 */
[----:B------:R-:W-:Y:S02]  /*2a50*/  @P5 F2FP.F16.F32.PACK_AB R105, RZ, R108 ;  /* 0x0000006cff69523e */ /* 0x000fe400000000ff */
[----:B------:R-:W-:Y:S02]  /*2a60*/  @P5 F2FP.F16.F32.PACK_AB R107, RZ, R109 ;  /* 0x0000006dff6b523e */ /* 0x000fe400000000ff */
[----:B------:R-:W-:Y:S02]  /*2a70*/  @P5 PRMT R40, R104, 0x7610, R40 ;  /* 0x0000761068285816 */ /* 0x000fe40000000028 */
[----:B------:R-:W-:Y:S01]  /*2a80*/  @P5 PRMT R41, R105, 0x7610, R41 ;  /* 0x0000761069295816 */ /* 0x000fe20000000029 */
[----:B0-----:R-:W-:Y:S01]  /*2a90*/  IMAD.WIDE.U32 R104, R114, 0x10000, RZ ;  /* 0x0001000072687825 */ /* 0x001fe200078e00ff */
[----:B------:R-:W-:-:S02]  /*2aa0*/  @P5 PRMT R42, R107, 0x7610, R42 ;  /* 0x000076106b2a5816 */ /* 0x000fc4000000002a */
[----:B------:R-:W-:Y:S02]  /*2ab0*/  ISETP.NE.U32.AND P5, PT, RZ, UR16, PT ;  /* 0x00000010ff007c0c */ /* 0x000fe4000bfa5070 */
[----:B-1----:R-:W-:Y:S02]  /*2ac0*/  LOP3.LUT R106, R104, R117, RZ, 0xfc, !PT ;  /* 0x00000075686a7212 */ /* 0x002fe400078efcff */
[----:B--2---:R-:W-:Y:S02]  /*2ad0*/  SHF.L.U32 R107, R116, 0x10, RZ ;  /* 0x00000010746b7819 */ /* 0x004fe400000006ff */
[----:B------:R-:W-:Y:S02]  /*2ae0*/  ISETP.NE.AND.EX P5, PT, RZ, UR17, PT, P5 ;  /* 0x00000011ff007c0c */ /* 0x000fe4000bfa5350 */
[----:B------:R-:W-:Y:S01]  /*2af0*/  LOP3.LUT R107, R105, R107, R118, 0xfe, !PT ;  /* 0x0000006b696b7212 */ /* 0x000fe200078efe76 */
[----:B---3--:R-:W-:Y:S01]  /*2b00*/  IMAD.WIDE.U32 R110, R4, 0x8, R110 ;  /* 0x00000008046e7825 */ /* 0x008fe200078e006e */
[----:B------:R-:W-:Y:S09]  /*2b10*/  @!P6 BRA `(.L_x_607) ;  /* 0x000000000020e947 */ /* 0x000ff20003800000 */
        /* <DEDUP_REMOVED lines=8> */
.L_x_607:
        /* <DEDUP_REMOVED lines=14> */
.L_x_608:
[----:B------:R-:W-:-:S07]  /*2c80*/  IADD3 R4, R4, 0x100, RZ ;  /* 0x0000010004047810 */ /* 0x000fce0007ffe0ff */
.L_x_606:
[----:B------:R-:W-:Y:S05]  /*2c90*/  BSYNC B0 ;  /* 0x0000000000007941 */ /* 0x000fea0003800000 */
.L_x_605:
        /* <DEDUP_REMOVED lines=18> */
[----:B------:R-:W-:Y:S02]  /*2dc0*/  @P5 MOV R106, R162 ;  /* 0x000000a2006a5202 */ /* 0x000fe40000000f00 */
[--C-:B------:R-:W-:Y:S02]  /*2dd0*/  @P5 SHF.R.U64 R110, R162, 0x10, R163.reuse ;  /* 0x00000010a26e5819 */ /* 0x100fe400000012a3 */
[----:B------:R-:W-:Y:S01]  /*2de0*/  @P5 MOV R109, R163 ;  /* 0x000000a3006d5202 */ /* 0x000fe20000000f00 */
[----:B------:R-:W-:Y:S01]  /*2df0*/  @P5 HADD2.F32 R105, -RZ, R106.H0_H0 ;  /* 0x2000006aff695230 */ /* 0x000fe20000004100 */
[----:B------:R-:W-:Y:S01]  /*2e00*/  @P5 SHF.R.U32.HI R111, RZ, 0x10, R163 ;  /* 0x00000010ff6f5819 */ /* 0x000fe200000116a3 */
[----:B------:R-:W-:Y:S01]  /*2e10*/  FADD.FTZ R106, R129, -R108 ;  /* 0x8000006c816a7221 */ /* 0x000fe20000010000 */
[----:B------:R-:W-:-:S02]  /*2e20*/  @P5 HADD2.F32 R110, -RZ, R110.H0_H0 ;  /* 0x2000006eff6e5230 */ /* 0x000fc40000004100 */
[C---:B------:R-:W-:Y:S01]  /*2e30*/  FMUL.FTZ R108, R5.reuse, R104 ;  /* 0x00000068056c7220 */ /* 0x040fe20000410000 */
[----:B------:R-:W-:Y:S02]  /*2e40*/  @P5 HADD2.F32 R107, -RZ, R109.H0_H0 ;  /* 0x2000006dff6b5230 */ /* 0x000fe40000004100 */
[----:B------:R-:W-:Y:S01]  /*2e50*/  FMUL.FTZ R109, R5, R106 ;  /* 0x0000006a056d7220 */ /* 0x000fe20000410000 */
[----:B------:R-:W-:Y:S02]  /*2e60*/  @P5 HADD2.F32 R111, -RZ, R111.H0_H0 ;  /* 0x2000006fff6f5230 */ /* 0x000fe40000004100 */
[----:B------:R-:W-:Y:S01]  /*2e70*/  @P5 FADD.FTZ R108, R108, R105 ;  /* 0x000000696c6c5221 */ /* 0x000fe20000010000 */
[----:B------:R-:W-:Y:S01]  /*2e80*/  @P5 FADD.FTZ R109, R109, R110 ;  /* 0x0000006e6d6d5221 */ /* 0x000fe20000010000 */
[----:B------:R-:W-:Y:S01]  /*2e90*/  @P5 FADD.FTZ R114, R114, R107 ;  /* 0x0000006b72725221 */ /* 0x000fe20000010000 */
[----:B------:R-:W-:Y:S01]  /*2ea0*/  @P5 FADD.FTZ R116, R116, R111 ;  /* 0x0000006f74745221 */ /* 0x000fe20000010000 */
[----:B------:R-:W-:Y:S01]  /*2eb0*/  ISETP.NE.U32.AND P5, PT, RZ, UR14, PT ;  /* 0x0000000eff007c0c */ /* 0x000fe2000bfa5070 */
[----:B------:R-:W0:Y:S03]  /*2ec0*/  F2F.F16.F32 R117, R109 ;  /* 0x0000006d00757304 */ /* 0x000e260000200800 */
[----:B------:R-:W-:-:S05]  /*2ed0*/  ISETP.NE.AND.EX P5, PT, RZ, UR15, PT, P5 ;  /* 0x0000000fff007c0c */ /* 0x000fca000bfa5350 */
[----:B------:R-:W1:Y:S08]  /*2ee0*/  F2F.F16.F32 R115, R108 ;  /* 0x0000006c00737304 */ /* 0x000e700000200800 */
[----:B------:R-:W-:Y:S02]  /*2ef0*/  @P5 F2FP.F16.F32.PACK_AB R104, RZ, R108 ;  /* 0x0000006cff68523e */ /* 0x000fe400000000ff */
[----:B------:R-:W-:-:S02]  /*2f00*/  @P5 F2FP.F16.F32.PACK_AB R105, RZ, R109 ;  /* 0x0000006dff69523e */ /* 0x000fc400000000ff */
[----:B------:R-:W-:Y:S02]  /*2f10*/  @P5 PRMT R40, R104, 0x7610, R40 ;  /* 0x0000761068285816 */ /* 0x000fe40000000028 */
[----:B------:R-:W-:Y:S02]  /*2f20*/  @P5 PRMT R41, R105, 0x7610, R41 ;  /* 0x0000761069295816 */ /* 0x000fe40000000029 */
[----:B------:R-:W2:Y:S01]  /*2f30*/  LDC.64 R104, c[0x0][0x2f8] ;  /* 0x0000be00ff687b82 */ /* 0x000ea20000000a00 */
[----:B------:R-:W-:Y:S02]  /*2f40*/  @P5 F2FP.F16.F32.PACK_AB R107, RZ, R116 ;  /* 0x00000074ff6b523e */ /* 0x000fe400000000ff */
[----:B------:R-:W3:Y:S01]  /*2f50*/  F2F.F16.F32 R116, R116 ;  /* 0x0000007400747304 */ /* 0x000ee20000200800 */
[----:B------:R-:W-:Y:S02]  /*2f60*/  @P5 F2FP.F16.F32.PACK_AB R106, RZ, R114 ;  /* 0x00000072ff6a523e */ /* 0x000fe400000000ff */
[----:B------:R-:W-:-:S02]  /*2f70*/  @P5 PRMT R43, R107, 0x7610, R43 ;  /* 0x000076106b2b5816 */ /* 0x000fc4000000002b */
[----:B------:R-:W-:Y:S01]  /*2f80*/  @P5 PRMT R42, R106, 0x7610, R42 ;  /* 0x000076106a2a5816 */ /* 0x000fe2000000002a */
[----:B0-----:R-:W-:Y:S01]  /*2f90*/  IMAD.WIDE.U32 R106, R117, 0x10000, RZ ;  /* 0x00010000756a7825 */ /* 0x001fe200078e00ff */
[----:B------:R-:W-:Y:S01]  /*2fa0*/  ISETP.NE.U32.AND P5, PT, RZ, UR16, PT ;  /* 0x00000010ff007c0c */ /* 0x000fe2000bfa5070 */
[----:B------:R-:W0:Y:S03]  /*2fb0*/  F2F.F16.F32 R114, R114 ;  /* 0x0000007200727304 */ /* 0x000e260000200800 */
[----:B------:R-:W-:Y:S02]  /*2fc0*/  ISETP.NE.AND.EX P5, PT, RZ, UR17, PT, P5 ;  /* 0x00000011ff007c0c */ /* 0x000fe4000bfa5350 */
[----:B-1----:R-:W-:Y:S02]  /*2fd0*/  LOP3.LUT R110, R106, R115, RZ, 0xfc, !PT ;  /* 0x000000736a6e7212 */ /* 0x002fe400078efcff */
[----:B---3--:R-:W-:Y:S01]  /*2fe0*/  SHF.L.U32 R111, R116, 0x10, RZ ;  /* 0x00000010746f7819 */ /* 0x008fe200000006ff */
[----:B--2---:R-:W-:-:S03]  /*2ff0*/  IMAD.WIDE.U32 R104, R4, 0x8, R104 ;  /* 0x0000000804687825 */ /* 0x004fc600078e0068 */
        /* <DEDUP_REMOVED lines=10> */
.L_x_611:
        /* <DEDUP_REMOVED lines=14> */
.L_x_612:
[----:B------:R-:W-:-:S07]  /*3180*/  IADD3 R4, R4, 0x100, RZ ;  /* 0x0000010004047810 */ /* 0x000fce0007ffe0ff */
.L_x_610:
[----:B------:R-:W-:Y:S05]  /*3190*/  BSYNC B0 ;  /* 0x0000000000007941 */ /* 0x000fea0003800000 */
.L_x_609:
        /* <DEDUP_REMOVED lines=37> */
[----:B------:R-:W-:Y:S01]  /*33f0*/  @P5 F2FP.F16.F32.PACK_AB R107, RZ, R116 ;  /* 0x00000074ff6b523e */ /* 0x000fe200000000ff */
[----:B------:R-:W-:Y:S01]  /*3400*/  F2F.F16.F32 R114, R114 ;  /* 0x0000007200727304 */ /* 0x000fe20000200800 */
[----:B------:R-:W-:-:S02]  /*3410*/  @P5 PRMT R42, R106, 0x7610, R42 ;  /* 0x000076106a2a5816 */ /* 0x000fc4000000002a */
[----:B------:R-:W-:Y:S02]  /*3420*/  @P5 PRMT R43, R107, 0x7610, R43 ;  /* 0x000076106b2b5816 */ /* 0x000fe4000000002b */
[----:B------:R-:W2:Y:S01]  /*3430*/  LDC.64 R106, c[0x0][0x2f8] ;  /* 0x0000be00ff6a7b82 */ /* 0x000ea20000000a00 */
[----:B------:R-:W-:Y:S02]  /*3440*/  @P5 F2FP.F16.F32.PACK_AB R104, RZ, R108 ;  /* 0x0000006cff68523e */ /* 0x000fe400000000ff */
[----:B------:R-:W3:Y:S01]  /*3450*/  F2F.F16.F32 R116, R116 ;  /* 0x0000007400747304 */ /* 0x000ee20000200800 */
[----:B------:R-:W-:Y:S02]  /*3460*/  @P5 F2FP.F16.F32.PACK_AB R105, RZ, R109 ;  /* 0x0000006dff69523e */ /* 0x000fe400000000ff */
[----:B------:R-:W-:Y:S02]  /*3470*/  @P5 PRMT R40, R104, 0x7610, R40 ;  /* 0x0000761068285816 */ /* 0x000fe40000000028 */
[----:B------:R-:W-:Y:S01]  /*3480*/  @P5 PRMT R41, R105, 0x7610, R41 ;  /* 0x0000761069295816 */ /* 0x000fe20000000029 */
[----:B0-----:R-:W-:Y:S01]  /*3490*/  IMAD.WIDE.U32 R104, R117, 0x10000, RZ ;  /* 0x0001000075687825 */ /* 0x001fe200078e00ff */
[----:B------:R-:W-:-:S04]  /*34a0*/  ISETP.NE.U32.AND P5, PT, RZ, UR16, PT ;  /* 0x00000010ff007c0c */ /* 0x000fc8000bfa5070 */
[----:B------:R-:W-:Y:S02]  /*34b0*/  ISETP.NE.AND.EX P5, PT, RZ, UR17, PT, P5 ;  /* 0x00000011ff007c0c */ /* 0x000fe4000bfa5350 */
[----:B-1----:R-:W-:Y:S01]  /*34c0*/  LOP3.LUT R104, R104, R115, RZ, 0xfc, !PT ;  /* 0x0000007368687212 */ /* 0x002fe200078efcff */
        /* <DEDUP_REMOVED lines=12> */
.L_x_615:
        /* <DEDUP_REMOVED lines=14> */
.L_x_616:
[----:B------:R-:W-:-:S07]  /*3670*/  IADD3 R4, R4, 0x100, RZ ;  /* 0x0000010004047810 */ /* 0x000fce0007ffe0ff */
.L_x_614:
[----:B------:R-:W-:Y:S05]  /*3680*/  BSYNC B0 ;  /* 0x0000000000007941 */ /* 0x000fea0003800000 */
.L_x_613:
        /* <DEDUP_REMOVED lines=50> */
[----:B-1----:R-:W-:Y:S02]  /*39b0*/  LOP3.LUT R104, R104, R115, RZ, 0xfc, !PT ;  /* 0x0000007368687212 */ /* 0x002fe400078efcff */
[----:B---3--:R-:W-:-:S04]  /*39c0*/  SHF.L.U32 R111, R116, 0x10, RZ ;  /* 0x00000010746f7819 */ /* 0x008fc800000006ff */
        /* <DEDUP_REMOVED lines=11> */
.L_x_619:
        /* <DEDUP_REMOVED lines=14> */
.L_x_620:
[----:B------:R-:W-:-:S07]  /*3b60*/  IADD3 R4, R4, 0x100, RZ ;  /* 0x0000010004047810 */ /* 0x000fce0007ffe0ff */
.L_x_618:
[----:B------:R-:W-:Y:S05]  /*3b70*/  BSYNC B0 ;  /* 0x0000000000007941 */ /* 0x000fea0003800000 */
.L_x_617:
        /* <DEDUP_REMOVED lines=63> */
.L_x_623:
        /* <DEDUP_REMOVED lines=14> */
.L_x_624:
[----:B------:R-:W-:-:S07]  /*4050*/  IADD3 R4, R4, 0x100, RZ ;  /* 0x0000010004047810 */ /* 0x000fce0007ffe0ff */
.L_x_622:
[----:B------:R-:W-:Y:S05]  /*4060*/  BSYNC B0 ;  /* 0x0000000000007941 */ /* 0x000fea0003800000 */
.L_x_621:
        /* <DEDUP_REMOVED lines=63> */
.L_x_627:
        /* <DEDUP_REMOVED lines=14> */
.L_x_628:
[----:B------:R-:W-:-:S07]  /*4540*/  IADD3 R4, R4, 0x100, RZ ;  /* 0x0000010004047810 */ /* 0x000fce0007ffe0ff */
.L_x_626:
[----:B------:R-:W-:Y:S05]  /*4550*/  BSYNC B0 ;  /* 0x0000000000007941 */ /* 0x000fea0003800000 */
.L_x_625:
        /* <DEDUP_REMOVED lines=17> */
[----:B------:R-:W-:Y:S02]  /*4670*/  @P5 MOV R106, R168 ;  /* 0x000000a8006a5202 */ /* 0x000fe40000000f00 */
[--C-:B------:R-:W-:Y:S02]  /*4680*/  @P5 SHF.R.U64 R111, R168, 0x10, R169.reuse ;  /* 0x00000010a86f5819 */ /* 0x100fe400000012a9 */
[----:B------:R-:W-:Y:S01]  /*4690*/  @P5 MOV R109, R169 ;  /* 0x000000a9006d5202 */ /* 0x000fe20000000f00 */
[----:B------:R-:W-:Y:S01]  /*46a0*/  @P5 HADD2.F32 R105, -RZ, R106.H0_H0 ;  /* 0x2000006aff695230 */ /* 0x000fe20000004100 */
[----:B------:R-:W-:Y:S01]  /*46b0*/  @P5 SHF.R.U32.HI R116, RZ, 0x10, R169 ;  /* 0x00000010ff745819 */ /* 0x000fe200000116a9 */
[----:B------:R-:W-:Y:S02]  /*46c0*/  @P5 HADD2.F32 R110, -RZ, R111.H0_H0 ;  /* 0x2000006fff6e5230 */ /* 0x000fe40000004100 */
[----:B------:R-:W-:Y:S01]  /*46d0*/  FMUL.FTZ R106, R5, R104 ;  /* 0x00000068056a7220 */ /* 0x000fe20000410000 */
[----:B------:R-:W-:-:S02]  /*46e0*/  @P5 HADD2.F32 R109, -RZ, R109.H0_H0 ;  /* 0x2000006dff6d5230 */ /* 0x000fc40000004100 */
[----:B------:R-:W-:Y:S01]  /*46f0*/  FMUL.FTZ R5, R5, R114 ;  /* 0x0000007205057220 */ /* 0x000fe20000410000 */
[----:B------:R-:W-:Y:S02]  /*4700*/  @P5 HADD2.F32 R116, -RZ, R116.H0_H0 ;  /* 0x20000074ff745230 */ /* 0x000fe40000004100 */
[----:B------:R-:W-:Y:S01]  /*4710*/  @P5 FADD.FTZ R106, R106, R105 ;  /* 0x000000696a6a5221 */ /* 0x000fe20000010000 */
[----:B------:R-:W-:Y:S01]  /*4720*/  @P5 FADD.FTZ R107, R107, R110 ;  /* 0x0000006e6b6b5221 */ /* 0x000fe20000010000 */
[----:B------:R-:W-:Y:S01]  /*4730*/  @P5 FADD.FTZ R112, R112, R109 ;  /* 0x0000006d70705221 */ /* 0x000fe20000010000 */
[----:B------:R-:W0:Y:S01]  /*4740*/  LDC.64 R110, c[0x0][0x2f8] ;  /* 0x0000be00ff6e7b82 */ /* 0x000e220000000a00 */
[----:B------:R-:W-:Y:S01]  /*4750*/  @P5 FADD.FTZ R5, R5, R116 ;  /* 0x0000007405055221 */ /* 0x000fe20000010000 */
[----:B------:R-:W-:Y:S01]  /*4760*/  ISETP.NE.U32.AND P5, PT, RZ, UR14, PT ;  /* 0x0000000eff007c0c */ /* 0x000fe2000bfa5070 */
[----:B------:R-:W1:Y:S03]  /*4770*/  F2F.F16.F32 R114, R107 ;  /* 0x0000006b00727304 */ /* 0x000e660000200800 */
[----:B------:R-:W-:-:S05]  /*4780*/  ISETP.NE.AND.EX P5, PT, RZ, UR15, PT, P5 ;  /* 0x0000000fff007c0c */ /* 0x000fca000bfa5350 */
[----:B------:R-:W2:Y:S08]  /*4790*/  F2F.F16.F32 R113, R106 ;  /* 0x0000006a00717304 */ /* 0x000eb00000200800 */
[----:B------:R-:W-:Y:S02]  /*47a0*/  @P5 F2FP.F16.F32.PACK_AB R104, RZ, R106 ;  /* 0x0000006aff68523e */ /* 0x000fe400000000ff */
[----:B------:R-:W-:-:S02]  /*47b0*/  @P5 F2FP.F16.F32.PACK_AB R105, RZ, R107 ;  /* 0x0000006bff69523e */ /* 0x000fc400000000ff */
[----:B------:R-:W-:Y:S01]  /*47c0*/  @P5 F2FP.F16.F32.PACK_AB R108, RZ, R112 ;  /* 0x00000070ff6c523e */ /* 0x000fe200000000ff */
[----:B0-----:R-:W-:Y:S01]  /*47d0*/  IMAD.WIDE.U32 R110, R4, 0x8, R110 ;  /* 0x00000008046e7825 */ /* 0x001fe200078e006e */
[----:B------:R-:W-:Y:S01]  /*47e0*/  @P5 F2FP.F16.F32.PACK_AB R109, RZ, R5 ;  /* 0x00000005ff6d523e */ /* 0x000fe200000000ff */
[----:B------:R-:W-:Y:S01]  /*47f0*/  F2F.F16.F32 R112, R112 ;  /* 0x0000007000707304 */ /* 0x000fe20000200800 */
[----:B------:R-:W-:Y:S02]  /*4800*/  @P5 PRMT R40, R104, 0x7610, R40 ;  /* 0x0000761068285816 */ /* 0x000fe40000000028 */
[----:B------:R-:W-:Y:S01]  /*4810*/  @P5 PRMT R41, R105, 0x7610, R41 ;  /* 0x0000761069295816 */ /* 0x000fe20000000029 */
[----:B-1----:R-:W-:Y:S01]  /*4820*/  IMAD.WIDE.U32 R104, R114, 0x10000, RZ ;  /* 0x0001000072687825 */ /* 0x002fe200078e00ff */
[----:B------:R-:W-:Y:S02]  /*4830*/  @P5 PRMT R42, R108, 0x7610, R42 ;  /* 0x000076106c2a5816 */ /* 0x000fe4000000002a */
[----:B------:R-:W-:Y:S01]  /*4840*/  @P5 PRMT R43, R109, 0x7610, R43 ;  /* 0x000076106d2b5816 */ /* 0x000fe2000000002b */
[----:B------:R-:W0:Y:S01]  /*4850*/  F2F.F16.F32 R5, R5 ;  /* 0x0000000500057304 */ /* 0x000e220000200800 */
[----:B------:R-:W-:-:S02]  /*4860*/  ISETP.NE.U32.AND P5, PT, RZ, UR14, PT ;  /* 0x0000000eff007c0c */ /* 0x000fc4000bfa5070 */
[----:B--2---:R-:W-:Y:S02]  /*4870*/  LOP3.LUT R108, R104, R113, RZ, 0xfc, !PT ;  /* 0x00000071686c7212 */ /* 0x004fe400078efcff */
        /* <DEDUP_REMOVED lines=12> */
.L_x_631:
        /* <DEDUP_REMOVED lines=16> */
.L_x_630:
[----:B------:R-:W-:Y:S05]  /*4a40*/  BSYNC B0 ;  /* 0x0000000000007941 */ /* 0x000fea0003800000 */
.L_x_629:
[----:B------:R-:W-:Y:S02]  /*4a50*/  IADD3 R36, R36, UR18, RZ ;  /* 0x0000001224247c10 */ /* 0x000fe4000fffe0ff */
[----:B0-----:R-:W-:Y:S02]  /*4a60*/  SEL R108, RZ, 0x1, P0 ;  /* 0x00000001ff6c7807 */ /* 0x001fe40000000000 */
[----:B------:R-:W-:-:S13]  /*4a70*/  ISETP.GE.AND P0, PT, R36, UR19, PT ;  /* 0x0000001324007c0c */ /* 0x000fda000bf06270 */
[----:B------:R-:W-:Y:S05]  /*4a80*/  @!P0 BRA `(.L_x_632) ;  /* 0xffffffbc00a88947 */ /* 0x000fea000383ffff */
.L_x_589:
        /* <DEDUP_REMOVED lines=17> */
[----:B------:R-:W-:Y:S01]  /*4ba0*/  @P6 IADD3 R39, R39, 0x100, RZ ;  /* 0x0000010027276810 */ /* 0x000fe20007ffe0ff */
[----:B------:R1:W-:Y:S01]  /*4bb0*/  @P6 STG.E.128 desc[UR4][R2.64], R72 ;  /* 0x0000004802006986 */ /* 0x0003e2000c101d04 */
[----:B------:R-:W3:Y:S03]  /*4bc0*/  @P3 LDC.64 R14, c[0x0][0x2d0] ;  /* 0x0000b400ff0e3b82 */ /* 0x000ee60000000a00 */
[C---:B--2---:R-:W-:Y:S01]  /*4bd0*/  @P5 IMAD.WIDE.U32 R6, R39.reuse, 0x10, R6 ;  /* 0x0000001027065825 */ /* 0x044fe200078e0006 */
[----:B------:R1:W-:Y:S04]  /*4be0*/  @P6 STG.E.128 desc[UR4][R4.64], R100 ;  /* 0x0000006404006986 */ /* 0x0003e8000c101d04 */
[----:B------:R-:W2:Y:S01]  /*4bf0*/  @P3 LDC.64 R16, c[0x0][0x2d8] ;  /* 0x0000b600ff103b82 */ /* 0x000ea20000000a00 */
[C---:B0-----:R-:W-:Y:S01]  /*4c00*/  @P5 IMAD.WIDE.U32 R8, R39.reuse, 0x10, R8 ;  /* 0x0000001027085825 */ /* 0x041fe200078e0008 */
[----:B------:R-:W-:Y:S01]  /*4c10*/  @P5 IADD3 R39, R39, 0x100, RZ ;  /* 0x0000010027275810 */ /* 0x000fe20007ffe0ff */
[----:B------:R1:W-:Y:S04]  /*4c20*/  @P5 STG.E.128 desc[UR4][R6.64], R68 ;  /* 0x0000004406005986 */ /* 0x0003e8000c101d04 */
[C---:B----4-:R-:W-:Y:S01]  /*4c30*/  @P4 IMAD.WIDE.U32 R12, R39.reuse, 0x10, R12 ;  /* 0x00000010270c4825 */ /* 0x050fe200078e000c */
[----:B------:R-:W0:Y:S01]  /*4c40*/  @P2 LDC.64 R18, c[0x0][0x2d0] ;  /* 0x0000b400ff122b82 */ /* 0x000e220000000a00 */
[----:B------:R1:W-:Y:S02]  /*4c50*/  @P5 STG.E.128 desc[UR4][R8.64], R96 ;  /* 0x0000006008005986 */ /* 0x0003e4000c101d04 */
[C---:B------:R-:W-:Y:S01]  /*4c60*/  @P4 IMAD.WIDE.U32 R10, R39.reuse, 0x10, R10 ;  /* 0x00000010270a4825 */ /* 0x040fe200078e000a */
[----:B------:R-:W-:-:S04]  /*4c70*/  @P4 IADD3 R39, R39, 0x100, RZ ;  /* 0x0000010027274810 */ /* 0x000fc80007ffe0ff */
[----:B------:R-:W4:Y:S01]  /*4c80*/  @P2 LDC.64 R20, c[0x0][0x2d8] ;  /* 0x0000b600ff142b82 */ /* 0x000f220000000a00 */
[C---:B---3--:R-:W-:Y:S01]  /*4c90*/  @P3 IMAD.WIDE.U32 R14, R39.reuse, 0x10, R14 ;  /* 0x00000010270e3825 */ /* 0x048fe200078e000e */
[----:B------:R1:W-:Y:S04]  /*4ca0*/  @P4 STG.E.128 desc[UR4][R10.64], R64 ;  /* 0x000000400a004986 */ /* 0x0003e8000c101d04 */
[----:B------:R1:W-:Y:S02]  /*4cb0*/  @P4 STG.E.128 desc[UR4][R12.64], R92 ;  /* 0x0000005c0c004986 */ /* 0x0003e4000c101d04 */
        /* <DEDUP_REMOVED lines=8> */
[C---:B----4-:R-:W-:Y:S01]  /*4d40*/  @P2 IMAD.WIDE.U32 R20, R39.reuse, 0x10, R20 ;  /* 0x0000001027142825 */ /* 0x050fe200078e0014 */
[----:B------:R-:W-:-:S04]  /*4d50*/  @P2 IADD3 R39, R39, 0x100, RZ ;  /* 0x0000010027272810 */ /* 0x000fc80007ffe0ff */
[----:B------:R1:W-:Y:S01]  /*4d60*/  @P2 STG.E.128 desc[UR4][R20.64], R84 ;  /* 0x0000005414002986 */ /* 0x0003e2000c101d04 */
        /* <DEDUP_REMOVED lines=13> */
.L_x_604:
[----:B------:R-:W-:Y:S01]  /*4e40*/  HFMA2.MMA R119, -RZ, RZ, 0, 1.847743988037109375e-06 ;  /* 0x0000001fff777435 */ /* 0x000fe200000001ff */
[----:B------:R-:W-:Y:S01]  /*4e50*/  MOV R117, R115 ;  /* 0x0000007300757202 */ /* 0x000fe20000000f00 */
[----:B------:R-:W-:Y:S01]  /*4e60*/  IMAD.MOV.U32 R118, RZ, RZ, 0x10 ;  /* 0x00000010ff767424 */ /* 0x000fe200078e00ff */
[----:B------:R-:W-:-:S08]  /*4e70*/  MOV R116, 0xffffffff ;  /* 0xffffffff00747802 */ /* 0x000fd00000000f00 */
[----:B-----5:R-:W-:Y:S05]  /*4e80*/  WARPSYNC.COLLECTIVE R116, `(.L_x_633) ;  /* 0x0000000074087348 */ /* 0x020fea0003c00000 */
[----:B------:R0:W1:Y:S02]  /*4e90*/  SHFL.DOWN P6, R179, R117, R118, R119 ;  /* 0x0800007675b37389 */ /* 0x00006400000c0077 */
[----:B01---5:R-:W-:Y:S01]  /*4ea0*/  ENDCOLLECTIVE ;  /* 0x000000000000791b */ /* 0x023fe20003800000 */
.L_x_633:
[----:B------:R-:W-:Y:S02]  /*4eb0*/  MOV R117, R114 ;  /* 0x0000007200757202 */ /* 0x000fe40000000f00 */
[----:B------:R-:W-:-:S07]  /*4ec0*/  MOV R104, R179 ;  /* 0x000000b300687202 */ /* 0x000fce0000000f00 */
[----:B------:R-:W-:Y:S05]  /*4ed0*/  WARPSYNC.COLLECTIVE R116, `(.L_x_634) ;  /* 0x0000000074087348 */ /* 0x000fea0003c00000 */
[----:B------:R0:W1:Y:S02]  /*4ee0*/  SHFL.DOWN P6, R179, R117, R118, R119 ;  /* 0x0800007675b37389 */ /* 0x00006400000c0077 */
[----:B01----:R-:W-:Y:S01]  /*4ef0*/  ENDCOLLECTIVE ;  /* 0x000000000000791b */ /* 0x003fe20003800000 */
.L_x_634:
[----:B------:R-:W-:Y:S01]  /*4f00*/  FADD.FTZ R104, R104, R115 ;  /* 0x0000007368687221 */ /* 0x000fe20000010000 */
[----:B------:R-:W-:-:S04]  /*4f10*/  HFMA2.MMA R118, -RZ, RZ, 0, 4.76837158203125e-07 ;  /* 0x00000008ff767435 */ /* 0x000fc800000001ff */
[----:B------:R-:W-:Y:S02]  /*4f20*/  MOV R117, R104 ;  /* 0x0000006800757202 */ /* 0x000fe40000000f00 */
[----:B------:R-:W-:-:S07]  /*4f30*/  MOV R105, R179 ;  /* 0x000000b300697202 */ /* 0x000fce0000000f00 */
[----:B------:R-:W-:Y:S05]  /*4f40*/  WARPSYNC.COLLECTIVE R116, `(.L_x_635) ;  /* 0x0000000074087348 */ /* 0x000fea0003c00000 */
[----:B------:R0:W1:Y:S02]  /*4f50*/  SHFL.DOWN P6, R179, R117, R118, R119 ;  /* 0x0800007675b37389 */ /* 0x00006400000c0077 */
[----:B01----:R-:W-:Y:S01]  /*4f60*/  ENDCOLLECTIVE ;  /* 0x000000000000791b */ /* 0x003fe20003800000 */
.L_x_635:
[----:B------:R-:W-:-:S05]  /*4f70*/  FADD.FTZ R105, R105, R114 ;  /* 0x0000007269697221 */ /* 0x000fca0000010000 */
[----:B------:R-:W-:Y:S02]  /*4f80*/  MOV R117, R105 ;  /* 0x0000006900757202 */ /* 0x000fe40000000f00 */
[----:B------:R-:W-:-:S07]  /*4f90*/  MOV R107, R179 ;  /* 0x000000b3006b7202 */ /* 0x000fce0000000f00 */
[----:B------:R-:W-:Y:S05]  /*4fa0*/  WARPSYNC.COLLECTIVE R116, `(.L_x_636) ;  /* 0x0000000074087348 */ /* 0x000fea0003c00000 */
[----:B------:R0:W1:Y:S02]  /*4fb0*/  SHFL.DOWN P6, R179, R117, R118, R119 ;  /* 0x0800007675b37389 */ /* 0x00006400000c0077 */
[----:B01----:R-:W-:Y:S01]  /*4fc0*/  ENDCOLLECTIVE ;  /* 0x000000000000791b */ /* 0x003fe20003800000 */
.L_x_636:
[----:B------:R-:W-:Y:S01]  /*4fd0*/  FADD.FTZ R107, R104, R107 ;  /* 0x0000006b686b7221 */ /* 0x000fe20000010000 */
[----:B------:R-:W-:-:S04]  /*4fe0*/  HFMA2.MMA R118, -RZ, RZ, 0, 2.384185791015625e-07 ;  /* 0x00000004ff767435 */ /* 0x000fc800000001ff */
[----:B------:R-:W-:Y:S02]  /*4ff0*/  MOV R117, R107 ;  /* 0x0000006b00757202 */ /* 0x000fe40000000f00 */
[----:B------:R-:W-:-:S07]  /*5000*/  MOV R106, R179 ;  /* 0x000000b3006a7202 */ /* 0x000fce0000000f00 */
[----:B------:R-:W-:Y:S05]  /*5010*/  WARPSYNC.COLLECTIVE R116, `(.L_x_637) ;  /* 0x0000000074087348 */ /* 0x000fea0003c00000 */
[----:B------:R0:W1:Y:S02]  /*5020*/  SHFL.DOWN P6, R179, R117, R118, R119 ;  /* 0x0800007675b37389 */ /* 0x00006400000c0077 */
[----:B01----:R-:W-:Y:S01]  /*5030*/  ENDCOLLECTIVE ;  /* 0x000000000000791b */ /* 0x003fe20003800000 */
.L_x_637:
[----:B------:R-:W-:-:S05]  /*5040*/  FADD.FTZ R106, R105, R106 ;  /* 0x0000006a696a7221 */ /* 0x000fca0000010000 */
[----:B------:R-:W-:Y:S02]  /*5050*/  MOV R117, R106 ;  /* 0x0000006a00757202 */ /* 0x000fe40000000f00 */
[----:B------:R-:W-:-:S07]  /*5060*/  MOV R108, R179 ;  /* 0x000000b3006c7202 */ /* 0x000fce0000000f00 */
[----:B------:R-:W-:Y:S05]  /*5070*/  WARPSYNC.COLLECTIVE R116, `(.L_x_638) ;  /* 0x0000000074087348 */ /* 0x000fea0003c00000 */
[----:B------:R0:W1:Y:S02]  /*5080*/  SHFL.DOWN P6, R179, R117, R118, R119 ;  /* 0x0800007675b37389 */ /* 0x00006400000c0077 */
[----:B01----:R-:W-:Y:S01]  /*5090*/  ENDCOLLECTIVE ;  /* 0x000000000000791b */ /* 0x003fe20003800000 */
.L_x_638:
[----:B------:R-:W-:Y:S01]  /*50a0*/  FADD.FTZ R108, R107, R108 ;  /* 0x0000006c6b6c7221 */ /* 0x000fe20000010000 */
[----:B------:R-:W-:-:S04]  /*50b0*/  HFMA2.MMA R118, -RZ, RZ, 0, 1.1920928955078125e-07 ;  /* 0x00000002ff767435 */ /* 0x000fc800000001ff */
[----:B------:R-:W-:Y:S02]  /*50c0*/  MOV R117, R108 ;  /* 0x0000006c00757202 */ /* 0x000fe40000000f00 */
[----:B------:R-:W-:-:S07]  /*50d0*/  MOV R111, R179 ;  /* 0x000000b3006f7202 */ /* 0x000fce0000000f00 */
[----:B------:R-:W-:Y:S05]  /*50e0*/  WARPSYNC.COLLECTIVE R116, `(.L_x_639) ;  /* 0x0000000074087348 */ /* 0x000fea0003c00000 */
[----:B------:R0:W1:Y:S02]  /*50f0*/  SHFL.DOWN P6, R179, R117, R118, R119 ;  /* 0x0800007675b37389 */ /* 0x00006400000c0077 */
[----:B01----:R-:W-:Y:S01]  /*5100*/  ENDCOLLECTIVE ;  /* 0x000000000000791b */ /* 0x003fe20003800000 */
.L_x_639:
[----:B------:R-:W-:-:S05]  /*5110*/  FADD.FTZ R111, R106, R111 ;  /* 0x0000006f6a6f7221 */ /* 0x000fca0000010000 */
[----:B------:R-:W-:Y:S02]  /*5120*/  MOV R117, R111 ;  /* 0x0000006f00757202 */ /* 0x000fe40000000f00 */
[----:B------:R-:W-:-:S07]  /*5130*/  MOV R113, R179 ;  /* 0x000000b300717202 */ /* 0x000fce0000000f00 */
[----:B------:R-:W-:Y:S05]  /*5140*/  WARPSYNC.COLLECTIVE R116, `(.L_x_640) ;  /* 0x0000000074087348 */ /* 0x000fea0003c00000 */
[----:B------:R0:W1:Y:S02]  /*5150*/  SHFL.DOWN P6, R179, R117, R118, R119 ;  /* 0x0800007675b37389 */ /* 0x00006400000c0077 */
[----:B01----:R-:W-:Y:S01]  /*5160*/  ENDCOLLECTIVE ;  /* 0x000000000000791b */ /* 0x003fe20003800000 */
.L_x_640:
[----:B------:R-:W-:Y:S01]  /*5170*/  FADD.FTZ R113, R108, R113 ;  /* 0x000000716c717221 */ /* 0x000fe20000010000 */
[----:B------:R-:W-:-:S04]  /*5180*/  HFMA2.MMA R118, -RZ, RZ, 0, 5.9604644775390625e-08 ;  /* 0x00000001ff767435 */ /* 0x000fc800000001ff */
[----:B------:R-:W-:Y:S02]  /*5190*/  MOV R117, R113 ;  /* 0x0000007100757202 */ /* 0x000fe40000000f00 */
[----:B------:R-:W-:-:S07]  /*51a0*/  MOV R110, R179 ;  /* 0x000000b3006e7202 */ /* 0x000fce0000000f00 */
[----:B------:R-:W-:Y:S05]  /*51b0*/  WARPSYNC.COLLECTIVE R116, `(.L_x_641) ;  /* 0x0000000074087348 */ /* 0x000fea0003c00000 */
[----:B------:R0:W1:Y:S02]  /*51c0*/  SHFL.DOWN P6, R179, R117, R118, R119 ;  /* 0x0800007675b37389 */ /* 0x00006400000c0077 */
[----:B01----:R-:W-:Y:S01]  /*51d0*/  ENDCOLLECTIVE ;  /* 0x000000000000791b */ /* 0x003fe20003800000 */
.L_x_641:
[----:B------:R-:W-:-:S05]  /*51e0*/  FADD.FTZ R110, R111, R110 ;  /* 0x0000006e6f6e7221 */ /* 0x000fca0000010000 */
[----:B------:R-:W-:Y:S02]  /*51f0*/  MOV R117, R110 ;  /* 0x0000006e00757202 */ /* 0x000fe40000000f00 */
[----:B------:R-:W-:-:S07]  /*5200*/  MOV R178, R179 ;  /* 0x000000b300b27202 */ /* 0x000fce0000000f00 */
[----:B------:R-:W-:Y:S05]  /*5210*/  WARPSYNC.COLLECTIVE R116, `(.L_x_642) ;  /* 0x0000000074087348 */ /* 0x000fea0003c00000 */
[----:B------:R0:W1:Y:S02]  /*5220*/  SHFL.DOWN P6, R179, R117, R118, R119 ;  /* 0x0800007675b37389 */ /* 0x00006400000c0077 */
[----:B01----:R-:W-:Y:S01]  /*5230*/  ENDCOLLECTIVE ;  /* 0x000000000000791b */ /* 0x003fe20003800000 */
.L_x_642:
[----:B------:R-:W-:Y:S05]  /*5240*/  BRA `(.L_x_643) ;  /* 0xffffffd000cc7947 */ /* 0x000fea000383ffff */
.L_x_644:
        /* <DEDUP_REMOVED lines=11> */
.L_x_4506:


//--------------------- .text._ZN10layer_norm31ln_parallel_residual_bwd_kernelINS_13Kernel_traitsI6__halfS2_S2_S2_fjLj7168ELj1ELj1ELj8ELj8ENS_18Kernel_traits_baseILj7168ES2_S2_S2_S2_fjLj256EEEEELb0ELb1ELb1EEEvNS_9BwdParamsE --------------------------
	.section	.text._ZN10layer_norm31ln_parallel_residual_bwd_kernelINS_13Kernel_traitsI6__halfS2_S2_S2_fjLj7168ELj1ELj1ELj8ELj8ENS_18Kernel_traits_baseILj7168ES2_S2_S2_S2_fjLj256EEEEELb0ELb1ELb1EEEvNS_9BwdParamsE,"ax",@progbits
	.align	128
        .global         _ZN10layer_norm31ln_parallel_residual_bwd_kernelINS_13Kernel_traitsI6__halfS2_S2_S2_fjLj7168ELj1ELj1ELj8ELj8ENS_18Kernel_traits_baseILj7168ES2_S2_S2_S2_fjLj256EEEEELb0ELb1ELb1EEEvNS_9BwdParamsE
        .type           _ZN10layer_norm31ln_parallel_residual_bwd_kernelINS_13Kernel_traitsI6__halfS2_S2_S2_fjLj7168ELj1ELj1ELj8ELj8ENS_18Kernel_traits_baseILj7168ES2_S2_S2_S2_fjLj256EEEEELb0ELb1ELb1EEEvNS_9BwdParamsE,@function
        .size           _ZN10layer_norm31ln_parallel_residual_bwd_kernelINS_13Kernel_traitsI6__halfS2_S2_S2_fjLj7168ELj1ELj1ELj8ELj8ENS_18Kernel_traits_baseILj7168ES2_S2_S2_S2_fjLj256EEEEELb0ELb1ELb1EEEvNS_9BwdParamsE,(.L_x_4507 - _ZN10layer_norm31ln_parallel_residual_bwd_kernelINS_13Kernel_traitsI6__halfS2_S2_S2_fjLj7168ELj1ELj1ELj8ELj8ENS_18Kernel_traits_baseILj7168ES2_S2_S2_S2_fjLj256EEEEELb0ELb1ELb1EEEvNS_9BwdParamsE)
        .other          _ZN10layer_norm31ln_parallel_residual_bwd_kernelINS_13Kernel_traitsI6__halfS2_S2_S2_fjLj7168ELj1ELj1ELj8ELj8ENS_18Kernel_traits_baseILj7168ES2_S2_S2_S2_fjLj256EEEEELb0ELb1ELb1EEEvNS_9BwdParamsE,@"STO_CUDA_ENTRY STV_DEFAULT"
_ZN10layer_norm31ln_parallel_residual_bwd_kernelINS_13Kernel_traitsI6__halfS2_S2_S2_fjLj7168ELj1ELj1ELj8ELj8ENS_18Kernel_traits_baseILj7168ES2_S2_S2_S2_fjLj256EEEEELb0ELb1ELb1EEEvNS_9BwdParamsE:
.text._ZN10layer_norm31ln_parallel_residual_bwd_kernelINS_13Kernel_traitsI6__halfS2_S2_S2_fjLj7168ELj1ELj1ELj8ELj8ENS_18Kernel_traits_baseILj7168ES2_S2_S2_S2_fjLj256EEEEELb0ELb1ELb1EEEvNS_9BwdParamsE:
        /* <DEDUP_REMOVED lines=45> */
.L_x_645:
[----:B------:R-:W-:Y:S01]  /*02d0*/  SHF.L.U32 R0, R60, 0x3, RZ ;  /* 0x000000033c007819 */ /* 0x000fe200000006ff */
[----:B------:R-:W-:-:S03]  /*02e0*/  ULDC.64 UR4, c[0x0][0x260] ;  /* 0x0000980000047ab9 */ /* 0x000fc60000000a00 */
[----:B------:R-:W-:-:S04]  /*02f0*/  LOP3.LUT R0, R0, 0x7f8, RZ, 0xc0, !PT ;  /* 0x000007f800007812 */ /* 0x000fc800078ec0ff */
[----:B------:R-:W-:-:S04]  /*0300*/  IADD3 R2, P0, R0, UR4, RZ ;  /* 0x0000000400027c10 */ /* 0x000fc8000ff1e0ff */
[----:B------:R-:W-:Y:S01]  /*0310*/  IADD3.X R3, RZ, UR5, RZ, P0, !PT ;  /* 0x00000005ff037c10 */ /* 0x000fe200087fe4ff */
        /* <DEDUP_REMOVED lines=40> */
[--C-:B--2---:R-:W-:Y:S01]  /*05a0*/  SHF.R.U64 R133, R62, 0x10, R63.reuse ;  /* 0x000000103e857819 */ /* 0x104fe2000000123f */
[----:B------:R-:W-:Y:S01]  /*05b0*/  HADD2.F32 R62, -RZ, R62.H0_H0 ;  /* 0x2000003eff3e7230 */ /* 0x000fe20000004100 */
[----:B------:R-:W-:Y:S01]  /*05c0*/  SHF.R.U32.HI R134, RZ, 0x10, R63 ;  /* 0x00000010ff867819 */ /* 0x000fe2000001163f */
[----:B------:R-:W-:Y:S01]  /*05d0*/  HADD2.F32 R63, -RZ, R63.H0_H0 ;  /* 0x2000003fff3f7230 */ /* 0x000fe20000004100 */
[--C-:B---3--:R-:W-:Y:S01]  /*05e0*/  SHF.R.U64 R135, R64, 0x10, R65.reuse ;  /* 0x0000001040877819 */ /* 0x108fe20000001241 */
[----:B------:R-:W-:Y:S01]  /*05f0*/  HADD2.F32 R64, -RZ, R64.H0_H0 ;  /* 0x20000040ff407230 */ /* 0x000fe20000004100 */
[----:B------:R-:W-:Y:S01]  /*0600*/  SHF.R.U32.HI R136, RZ, 0x10, R65 ;  /* 0x00000010ff887819 */ /* 0x000fe20000011641 */
[----:B------:R-:W-:Y:S01]  /*0610*/  HADD2.F32 R65, -RZ, R65.H0_H0 ;  /* 0x20000041ff417230 */ /* 0x000fe20000004100 */
[--C-:B----4-:R-:W-:Y:S01]  /*0620*/  SHF.R.U64 R137, R66, 0x10, R67.reuse ;  /* 0x0000001042897819 */ /* 0x110fe20000001243 */
[----:B------:R-:W-:Y:S01]  /*0630*/  HADD2.F32 R66, -RZ, R66.H0_H0 ;  /* 0x20000042ff427230 */ /* 0x000fe20000004100 */
[----:B------:R-:W-:Y:S01]  /*0640*/  SHF.R.U32.HI R138, RZ, 0x10, R67 ;  /* 0x00000010ff8a7819 */ /* 0x000fe20000011643 */
[----:B------:R-:W-:Y:S01]  /*0650*/  HADD2.F32 R67, -RZ, R67.H0_H0 ;  /* 0x20000043ff437230 */ /* 0x000fe20000004100 */
[--C-:B-----5:R-:W-:Y:S01]  /*0660*/  SHF.R.U64 R139, R68, 0x10, R69.reuse ;  /* 0x00000010448b7819 */ /* 0x120fe20000001245 */
[----:B------:R-:W-:Y:S01]  /*0670*/  HADD2.F32 R68, -RZ, R68.H0_H0 ;  /* 0x20000044ff447230 */ /* 0x000fe20000004100 */
[----:B------:R-:W-:Y:S01]  /*0680*/  SHF.R.U32.HI R140, RZ, 0x10, R69 ;  /* 0x00000010ff8c7819 */ /* 0x000fe20000011645 */
[----:B------:R-:W-:Y:S01]  /*0690*/  HADD2.F32 R69, -RZ, R69.H0_H0 ;  /* 0x20000045ff457230 */ /* 0x000fe20000004100 */
[--C-:B------:R-:W-:Y:S01]  /*06a0*/  SHF.R.U64 R141, R70, 0x10, R71.reuse ;  /* 0x00000010468d7819 */ /* 0x100fe20000001247 */
        /* <DEDUP_REMOVED lines=24> */
[----:B------:R-:W-:-:S07]  /*0830*/  HADD2.F32 R146, -RZ, R146.H0_H0 ;  /* 0x20000092ff927230 */ /* 0x000fce0000004100 */
.L_x_663:
[----:B------:R-:W-:Y:S01]  /*0840*/  IMAD R0, R61, UR8, RZ ;  /* 0x000000083d007c24 */ /* 0x000fe2000f8e02ff */
[----:B0-----:R-:W0:Y:S04]  /*0850*/  LDC.64 R16, c[0x0][0x2b8] ;  /* 0x0000ae00ff107b82 */ /* 0x001e280000000a00 */
[----:B------:R-:W-:-:S04]  /*0860*/  SHF.R.S32.HI R5, RZ, 0x1f, R0 ;  /* 0x0000001fff057819 */ /* 0x000fc80000011400 */
[----:B------:R-:W-:Y:S01]  /*0870*/  LEA.HI R5, R5, R0, RZ, 0x2 ;  /* 0x0000000005057211 */ /* 0x000fe200078f10ff */
[----:B-1----:R-:W1:Y:S03]  /*0880*/  LDC.64 R40, c[0x0][0x250] ;  /* 0x00009400ff287b82 */ /* 0x002e660000000a00 */
[----:B------:R-:W-:-:S04]  /*0890*/  LEA.HI.SX32 R171, R5, R132, 0x1e ;  /* 0x0000008405ab7211 */ /* 0x000fc800078ff2ff */
[C---:B------:R-:W-:Y:S01]  /*08a0*/  IADD3 R175, R171.reuse, 0x200, RZ ;  /* 0x00000200abaf7810 */ /* 0x040fe20007ffe0ff */
[----:B--2---:R-:W2:Y:S01]  /*08b0*/  LDC.64 R48, c[0x0][0x258] ;  /* 0x00009600ff307b82 */ /* 0x004ea20000000a00 */
[C---:B------:R-:W-:Y:S02]  /*08c0*/  SHF.L.U32 R167, R171.reuse, 0x3, RZ ;  /* 0x00000003aba77819 */ /* 0x040fe400000006ff */
[----:B------:R-:W-:Y:S02]  /*08d0*/  IADD3 R173, R171, 0x100, RZ ;  /* 0x00000100abad7810 */ /* 0x000fe40007ffe0ff */
[----:B------:R-:W-:Y:S02]  /*08e0*/  SHF.L.U32 R149, R175, 0x3, RZ ;  /* 0x00000003af957819 */ /* 0x000fe400000006ff */
[C---:B------:R-:W-:Y:S01]  /*08f0*/  IADD3 R179, R171.reuse, 0x400, RZ ;  /* 0x00000400abb37810 */ /* 0x040fe20007ffe0ff */
[C---:B0-----:R-:W-:Y:S01]  /*0900*/  IMAD.WIDE.U32 R4, R171.reuse, 0x8, R16 ;  /* 0x00000008ab047825 */ /* 0x041fe200078e0010 */
[----:B------:R-:W-:Y:S01]  /*0910*/  IADD3 R177, R171, 0x300, RZ ;  /* 0x00000300abb17810 */ /* 0x000fe20007ffe0ff */
[----:B------:R-:W0:Y:S01]  /*0920*/  @P0 LDC.64 R56, c[0x0][0x2c8] ;  /* 0x0000b200ff380b82 */ /* 0x000e220000000a00 */
[----:B------:R-:W-:Y:S01]  /*0930*/  SHF.R.U32.HI R168, RZ, 0x1d, R171 ;  /* 0x0000001dffa87819 */ /* 0x000fe200000116ab */
[----:B---34-:R-:W-:Y:S01]  /*0940*/  IMAD.WIDE.U32 R6, R173, 0x8, R16 ;  /* 0x00000008ad067825 */ /* 0x018fe200078e0010 */
[----:B------:R-:W-:Y:S01]  /*0950*/  IADD3 R18, P1, R167, UR12, RZ ;  /* 0x0000000ca7127c10 */ /* 0x000fe2000ff3e0ff */
[----:B------:R-:W3:Y:S01]  /*0960*/  LDG.E.64 R4, desc[UR6][R4.64] ;  /* 0x0000000604047981 */ /* 0x000ee2000c1e1b00 */
[----:B------:R-:W-:-:S02]  /*0970*/  SHF.L.U32 R147, R173, 0x3, RZ ;  /* 0x00000003ad937819 */ /* 0x000fc400000006ff */
[----:B------:R-:W-:Y:S01]  /*0980*/  SHF.R.U32.HI R150, RZ, 0x1d, R175 ;  /* 0x0000001dff967819 */ /* 0x000fe200000116af */
[----:B------:R-:W4:Y:S01]  /*0990*/  @P0 LDC.64 R50, c[0x0][0x2c8] ;  /* 0x0000b200ff320b82 */ /* 0x000f220000000a00 */
[----:B------:R-:W-:Y:S02]  /*09a0*/  IADD3 R34, P2, R149, UR12, RZ ;  /* 0x0000000c95227c10 */ /* 0x000fe4000ff5e0ff */
[----:B------:R-:W-:Y:S01]  /*09b0*/  SHF.L.U32 R153, R179, 0x3, RZ ;  /* 0x00000003b3997819 */ /* 0x000fe200000006ff */
[----:B------:R-:W-:Y:S01]  /*09c0*/  IMAD.SHL.U32 R151, R177, 0x8, RZ ;  /* 0x00000008b1977824 */ /* 0x000fe200078e00ff */
[C---:B------:R-:W-:Y:S02]  /*09d0*/  IADD3 R183, R171.reuse, 0x600, RZ ;  /* 0x00000600abb77810 */ /* 0x040fe40007ffe0ff */
[----:B------:R-:W-:Y:S01]  /*09e0*/  IADD3 R181, R171, 0x500, RZ ;  /* 0x00000500abb57810 */ /* 0x000fe20007ffe0ff */
[----:B------:R-:W4:Y:S01]  /*09f0*/  @P0 LDC.64 R54, c[0x0][0x2c8] ;  /* 0x0000b200ff360b82 */ /* 0x000f220000000a00 */
[----:B------:R-:W-:-:S02]  /*0a00*/  IADD3.X R19, R168, UR13, RZ, P1, !PT ;  /* 0x0000000da8137c10 */ /* 0x000fc40008ffe4ff */
[----:B------:R-:W-:Y:S02]  /*0a10*/  SHF.R.U32.HI R148, RZ, 0x1d, R173 ;  /* 0x0000001dff947819 */ /* 0x000fe400000116ad */
[----:B------:R-:W-:Y:S01]  /*0a20*/  SHF.R.U32.HI R154, RZ, 0x1d, R179 ;  /* 0x0000001dff9a7819 */ /* 0x000fe200000116b3 */
[--C-:B------:R-:W-:Y:S01]  /*0a30*/  IMAD.WIDE.U32 R12, R179, 0x8, R16.reuse ;  /* 0x00000008b30c7825 */ /* 0x100fe200078e0010 */
[----:B------:R-:W-:Y:S01]  /*0a40*/  IADD3 R32, P1, R147, UR12, RZ ;  /* 0x0000000c93207c10 */ /* 0x000fe2000ff3e0ff */
[----:B------:R-:W3:Y:S01]  /*0a50*/  LDG.E.64 R6, desc[UR6][R6.64] ;  /* 0x0000000606067981 */ /* 0x000ee2000c1e1b00 */
[----:B------:R-:W-:Y:S01]  /*0a60*/  IADD3.X R35, R150, UR13, RZ, P2, !PT ;  /* 0x0000000d96237c10 */ /* 0x000fe200097fe4ff */
[----:B------:R-:W4:Y:S01]  /*0a70*/  @P0 LDC.64 R52, c[0x0][0x2c8] ;  /* 0x0000b200ff340b82 */ /* 0x000f220000000a00 */
[----:B------:R-:W-:Y:S02]  /*0a80*/  IADD3 R38, P2, R153, UR12, RZ ;  /* 0x0000000c99267c10 */ /* 0x000fe4000ff5e0ff */
[----:B------:R-:W-:Y:S01]  /*0a90*/  SHF.L.U32 R157, R183, 0x3, RZ ;  /* 0x00000003b79d7819 */ /* 0x000fe200000006ff */
[----:B------:R-:W-:Y:S01]  /*0aa0*/  IMAD.WIDE.U32 R14, R181, 0x8, R16 ;  /* 0x00000008b50e7825 */ /* 0x000fe200078e0010 */
[----:B------:R-:W-:Y:S01]  /*0ab0*/  IADD3.X R33, R148, UR13, RZ, P1, !PT ;  /* 0x0000000d94217c10 */ /* 0x000fe20008ffe4ff */
[----:B------:R-:W3:Y:S01]  /*0ac0*/  LDG.E.64 R12, desc[UR6][R12.64] ;  /* 0x000000060c0c7981 */ /* 0x000ee2000c1e1b00 */
[----:B------:R-:W-:-:S02]  /*0ad0*/  SHF.R.U32.HI R152, RZ, 0x1d, R177 ;  /* 0x0000001dff987819 */ /* 0x000fc400000116b1 */
[----:B------:R-:W-:Y:S01]  /*0ae0*/  IADD3 R36, P1, R151, UR12, RZ ;  /* 0x0000000c97247c10 */ /* 0x000fe2000ff3e0ff */
[----:B------:R-:W-:Y:S01]  /*0af0*/  IMAD.WIDE.U32 R8, R175, 0x8, R16 ;  /* 0x00000008af087825 */ /* 0x000fe200078e0010 */
[----:B------:R-:W-:Y:S01]  /*0b00*/  IADD3.X R39, R154, UR13, RZ, P2, !PT ;  /* 0x0000000d9a277c10 */ /* 0x000fe200097fe4ff */
[----:B------:R-:W3:Y:S01]  /*0b10*/  LDG.E.64 R14, desc[UR6][R14.64] ;  /* 0x000000060e0e7981 */ /* 0x000ee2000c1e1b00 */
[----:B------:R-:W-:Y:S01]  /*0b20*/  SHF.R.U32.HI R158, RZ, 0x1d, R183 ;  /* 0x0000001dff9e7819 */ /* 0x000fe200000116b7 */
[--C-:B------:R-:W-:Y:S01]  /*0b30*/  IMAD.WIDE.U32 R10, R177, 0x8, R16.reuse ;  /* 0x00000008b10a7825 */ /* 0x100fe200078e0010 */
[----:B------:R-:W-:Y:S01]  /*0b40*/  IADD3 R42, P2, R157, UR12, RZ ;  /* 0x0000000c9d2a7c10 */ /* 0x000fe2000ff5e0ff */
[----:B------:R-:W3:Y:S01]  /*0b50*/  LDG.E.64 R34, desc[UR6][R34.64] ;  /* 0x0000000622227981 */ /* 0x000ee2000c1e1b00 */
[----:B------:R-:W-:Y:S01]  /*0b60*/  IADD3.X R37, R152, UR13, RZ, P1, !PT ;  /* 0x0000000d98257c10 */ /* 0x000fe20008ffe4ff */
[----:B------:R-:W-:Y:S01]  /*0b70*/  IMAD.WIDE.U32 R16, R183, 0x8, R16 ;  /* 0x00000008b7107825 */ /* 0x000fe200078e0010 */
[----:B------:R-:W-:Y:S01]  /*0b80*/  IADD3.X R43, R158, UR13, RZ, P2, !PT ;  /* 0x0000000d9e2b7c10 */ /* 0x000fe200097fe4ff */
[----:B------:R-:W3:Y:S02]  /*0b90*/  LDG.E.64 R18, desc[UR6][R18.64] ;  /* 0x0000000612127981 */ /* 0x000ee4000c1e1b00 */
[----:B-1----:R-:W-:-:S02]  /*0ba0*/  IMAD.WIDE R46, R61, 0x4, R40 ;  /* 0x000000043d2e7825 */ /* 0x002fc400078e0228 */
[----:B------:R-:W3:Y:S01]  /*0bb0*/  LDG.E.64 R16, desc[UR6][R16.64] ;  /* 0x0000000610107981 */ /* 0x000ee2000c1e1b00 */
[----:B------:R-:W-:-:S03]  /*0bc0*/  SHF.L.U32 R155, R181, 0x3, RZ ;  /* 0x00000003b59b7819 */ /* 0x000fc600000006ff */
[----:B------:R-:W3:Y:S01]  /*0bd0*/  LDG.E.64 R36, desc[UR6][R36.64] ;  /* 0x0000000624247981 */ /* 0x000ee2000c1e1b00 */
[----:B--2---:R-:W-:-:S03]  /*0be0*/  IMAD.WIDE R58, R61, 0x4, R48 ;  /* 0x000000043d3a7825 */ /* 0x004fc600078e0230 */
[----:B------:R1:W2:Y:S04]  /*0bf0*/  LDG.E R186, desc[UR6][R46.64] ;  /* 0x000000062eba7981 */ /* 0x0002a8000c1e1900 */
[----:B------:R-:W2:Y:S01]  /*0c00*/  LDG.E.64 R38, desc[UR6][R38.64] ;  /* 0x0000000626267981 */ /* 0x000ea2000c1e1b00 */
[----:B------:R-:W-:Y:S01]  /*0c10*/  SHF.R.U32.HI R156, RZ, 0x1d, R181 ;  /* 0x0000001dff9c7819 */ /* 0x000fe200000116b5 */
[----:B------:R-:W4:Y:S02]  /*0c20*/  @P0 LDC.64 R48, c[0x0][0x2c8] ;  /* 0x0000b200ff300b82 */ /* 0x000f240000000a00 */
[----:B------:R-:W2:Y:S01]  /*0c30*/  LDG.E.64 R42, desc[UR6][R42.64] ;  /* 0x000000062a2a7981 */ /* 0x000ea2000c1e1b00 */
[----:B------:R-:W-:-:S03]  /*0c40*/  IADD3 R44, P1, R155, UR12, RZ ;  /* 0x0000000c9b2c7c10 */ /* 0x000fc6000ff3e0ff */
[----:B------:R-:W2:Y:S04]  /*0c50*/  LDG.E.64 R10, desc[UR6][R10.64] ;  /* 0x000000060a0a7981 */ /* 0x000ea8000c1e1b00 */
[----:B------:R-:W2:Y:S04]  /*0c60*/  LDG.E.64 R32, desc[UR6][R32.64] ;  /* 0x0000000620207981 */ /* 0x000ea8000c1e1b00 */
[----:B------:R-:W2:Y:S01]  /*0c70*/  LDG.E.64 R8, desc[UR6][R8.64] ;  /* 0x0000000608087981 */ /* 0x000ea2000c1e1b00 */
[----:B------:R-:W-:Y:S01]  /*0c80*/  IADD3.X R45, R156, UR13, RZ, P1, !PT ;  /* 0x0000000d9c2d7c10 */ /* 0x000fe20008ffe4ff */
[----:B-1----:R-:W1:Y:S02]  /*0c90*/  @P0 LDC.64 R46, c[0x0][0x2c8] ;  /* 0x0000b200ff2e0b82 */ /* 0x002e640000000a00 */
[----:B------:R-:W2:Y:S04]  /*0ca0*/  LDG.E R58, desc[UR6][R58.64] ;  /* 0x000000063a3a7981 */ /* 0x000ea8000c1e1900 */
[----:B------:R4:W2:Y:S01]  /*0cb0*/  LDG.E.64 R40, desc[UR6][R44.64] ;  /* 0x000000062c287981 */ /* 0x0008a2000c1e1b00 */
[C---:B0-----:R-:W-:Y:S01]  /*0cc0*/  @P0 LEA R56, P1, R171.reuse, R56, 0x3 ;  /* 0x00000038ab380211 */ /* 0x041fe200078218ff */
[----:B----4-:R-:W0:Y:S03]  /*0cd0*/  @P0 LDC.64 R44, c[0x0][0x2c8] ;  /* 0x0000b200ff2c0b82 */ /* 0x010e260000000a00 */
        /* <DEDUP_REMOVED lines=17> */
[----:B------:R-:W-:-:S03]  /*0df0*/  @P0 LEA.HI.X R45, R181, R45, RZ, 0x3, P2 ;  /* 0x0000002db52d0211 */ /* 0x000fc600010f1cff */
[----:B------:R0:W5:Y:S01]  /*0e00*/  @P0 LDG.E.64 R30, desc[UR6][R46.64] ;  /* 0x000000062e1e0981 */ /* 0x000162000c1e1b00 */
[----:B------:R-:W-:-:S03]  /*0e10*/  ISETP.NE.AND P2, PT, RZ, UR9, PT ;  /* 0x00000009ff007c0c */ /* 0x000fc6000bf45270 */
[----:B------:R4:W5:Y:S01]  /*0e20*/  @P0 LDG.E.64 R28, desc[UR6][R44.64] ;  /* 0x000000062c1c0981 */ /* 0x000962000c1e1b00 */
[----:B------:R-:W-:Y:S01]  /*0e30*/  UMOV UR4, 0xffffffff ;  /* 0xffffffff00047882 */ /* 0x000fe20000000000 */
[----:B------:R-:W-:Y:S02]  /*0e40*/  IADD3 R61, R61, UR10, RZ ;  /* 0x0000000a3d3d7c10 */ /* 0x000fe4000fffe0ff */
[----:B------:R-:W-:Y:S02]  /*0e50*/  LOP3.LUT P1, RZ, R60, 0x1f, RZ, 0xc0, !PT ;  /* 0x0000001f3cff7812 */ /* 0x000fe4000782c0ff */
[----:B------:R-:W-:Y:S02]  /*0e60*/  ISETP.GE.AND P3, PT, R61, UR11, PT ;  /* 0x0000000b3d007c0c */ /* 0x000fe4000bf66270 */
[----:B---3--:R-:W-:Y:S02]  /*0e70*/  SHF.R.U64 R176, R4, 0x10, R5 ;  /* 0x0000001004b07819 */ /* 0x008fe40000001205 */
[----:B------:R-:W-:-:S02]  /*0e80*/  MOV R0, R5 ;  /* 0x0000000500007202 */ /* 0x000fc40000000f00 */
[----:B------:R-:W-:Y:S02]  /*0e90*/  SHF.R.U32.HI R174, RZ, 0x10, R5 ;  /* 0x00000010ffae7819 */ /* 0x000fe40000011605 */
[----:B------:R-:W-:Y:S01]  /*0ea0*/  MOV R178, R4 ;  /* 0x0000000400b27202 */ /* 0x000fe20000000f00 */
[----:B------:R-:W-:Y:S01]  /*0eb0*/  HADD2.F32 R176, -RZ, R176.H0_H0 ;  /* 0x200000b0ffb07230 */ /* 0x000fe20000004100 */
[----:B------:R-:W-:Y:S02]  /*0ec0*/  MOV R172, R6 ;  /* 0x0000000600ac7202 */ /* 0x000fe40000000f00 */
[----:B------:R-:W-:Y:S01]  /*0ed0*/  SHF.R.U64 R170, R6, 0x10, R7 ;  /* 0x0000001006aa7819 */ /* 0x000fe20000001207 */
[----:B-1----:R-:W-:Y:S01]  /*0ee0*/  IMAD.MOV.U32 R48, RZ, RZ, R12 ;  /* 0x000000ffff307224 */ /* 0x002fe200078e000c */
[----:B0-----:R-:W-:Y:S02]  /*0ef0*/  SHF.R.U64 R47, R12, 0x10, R13 ;  /* 0x000000100c2f7819 */ /* 0x001fe4000000120d */
[----:B----4-:R-:W-:-:S02]  /*0f00*/  MOV R44, R14 ;  /* 0x0000000e002c7202 */ /* 0x010fc40000000f00 */
[----:B------:R-:W-:Y:S02]  /*0f10*/  SHF.R.U64 R12, R14, 0x10, R15 ;  /* 0x000000100e0c7819 */ /* 0x000fe4000000120f */
[----:B------:R-:W-:Y:S02]  /*0f20*/  SHF.R.U64 R14, R34, 0x10, R35 ;  /* 0x00000010220e7819 */ /* 0x000fe40000001223 */
[----:B------:R-:W-:Y:S01]  /*0f30*/  SHF.R.U64 R5, R18, 0x10, R19 ;  /* 0x0000001012057819 */ /* 0x000fe20000001213 */
[----:B------:R-:W-:Y:S01]  /*0f40*/  HADD2.F32 R18, -RZ, R18.H0_H0 ;  /* 0x20000012ff127230 */ /* 0x000fe20000004100 */
[----:B------:R-:W-:Y:S02]  /*0f50*/  MOV R183, R16 ;  /* 0x0000001000b77202 */ /* 0x000fe40000000f00 */
[----:B------:R-:W-:Y:S02]  /*0f60*/  SHF.R.U64 R6, R16, 0x10, R17 ;  /* 0x0000001010067819 */ /* 0x000fe40000001211 */
[----:B------:R-:W-:Y:S01]  /*0f70*/  SHF.R.U64 R16, R36, 0x10, R37 ;  /* 0x0000001024107819 */ /* 0x000fe20000001225 */
[----:B------:R-:W-:Y:S01]  /*0f80*/  HADD2.F32 R36, -RZ, R36.H0_H0 ;  /* 0x20000024ff247230 */ /* 0x000fe20000004100 */
[----:B--2---:R-:W-:Y:S01]  /*0f90*/  FSEL R186, R186, RZ, !P2 ;  /* 0x000000ffbaba7208 */ /* 0x004fe20005000000 */
[----:B------:R-:W-:Y:S01]  /*0fa0*/  HADD2.F32 R14, -RZ, R14.H0_H0 ;  /* 0x2000000eff0e7230 */ /* 0x000fe20000004100 */
[----:B------:R-:W-:-:S02]  /*0fb0*/  MOV R59, R7 ;  /* 0x00000007003b7202 */ /* 0x000fc40000000f00 */
[--C-:B------:R-:W-:Y:S01]  /*0fc0*/  SHF.R.U64 R185, R38, 0x10, R39.reuse ;  /* 0x0000001026b97819 */ /* 0x100fe20000001227 */
[----:B------:R-:W-:Y:S01]  /*0fd0*/  HADD2.F32 R193, -RZ, R39.H0_H0 ;  /* 0x20000027ffc17230 */ /* 0x000fe20000004100 */
[----:B------:R-:W-:Y:S01]  /*0fe0*/  SHF.R.U32.HI R179, RZ, 0x10, R39 ;  /* 0x00000010ffb37819 */ /* 0x000fe20000011627 */
[----:B------:R-:W-:Y:S01]  /*0ff0*/  HADD2.F32 R5, -RZ, R5.H0_H0 ;  /* 0x20000005ff057230 */ /* 0x000fe20000004100 */
[----:B------:R-:W-:Y:S01]  /*1000*/  SHF.R.U32.HI R39, RZ, 0x10, R43 ;  /* 0x00000010ff277819 */ /* 0x000fe2000001162b */
[----:B------:R-:W-:Y:S01]  /*1010*/  HADD2.F32 R175, -RZ, R34.H0_H0 ;  /* 0x20000022ffaf7230 */ /* 0x000fe20000004100 */
[----:B------:R-:W-:Y:S01]  /*1020*/  SHF.R.U32.HI R171, RZ, 0x10, R7 ;  /* 0x00000010ffab7819 */ /* 0x000fe20000011607 */
[----:B------:R-:W-:Y:S01]  /*1030*/  HADD2.F32 R53, -RZ, R38.H0_H0 ;  /* 0x20000026ff357230 */ /* 0x000fe20000004100 */
[----:B------:R-:W-:Y:S02]  /*1040*/  SHF.R.U64 R51, R10, 0x10, R11 ;  /* 0x000000100a337819 */ /* 0x000fe4000000120b */
[----:B------:R-:W-:-:S02]  /*1050*/  MOV R49, R11 ;  /* 0x0000000b00317202 */ /* 0x000fc40000000f00 */
[----:B------:R-:W-:Y:S01]  /*1060*/  SHF.R.U32.HI R50, RZ, 0x10, R11 ;  /* 0x00000010ff327819 */ /* 0x000fe2000001160b */
[----:B------:R-:W-:Y:S01]  /*1070*/  HADD2.F32 R173, -RZ, R33.H0_H0 ;  /* 0x20000021ffad7230 */ /* 0x000fe20000004100 */
[----:B------:R-:W-:Y:S01]  /*1080*/  SHF.R.U32.HI R7, RZ, 0x10, R19 ;  /* 0x00000010ff077819 */ /* 0x000fe20000011613 */
[----:B------:R-:W-:Y:S01]  /*1090*/  HADD2.F32 R38, -RZ, R43.H0_H0 ;  /* 0x2000002bff267230 */ /* 0x000fe20000004100 */
[--C-:B------:R-:W-:Y:S02]  /*10a0*/  SHF.R.U64 R184, R32, 0x10, R33.reuse ;  /* 0x0000001020b87819 */ /* 0x100fe40000001221 */
[----:B------:R-:W-:Y:S01]  /*10b0*/  SHF.R.U32.HI R11, RZ, 0x10, R33 ;  /* 0x00000010ff0b7819 */ /* 0x000fe20000011621 */
[----:B------:R-:W-:Y:S01]  /*10c0*/  FADD.FTZ R33, -R186, R18 ;  /* 0x00000012ba217221 */ /* 0x000fe20000010100 */
[----:B------:R-:W-:Y:S02]  /*10d0*/  MOV R57, R8 ;  /* 0x0000000800397202 */ /* 0x000fe40000000f00 */
[----:B------:R-:W-:-:S02]  /*10e0*/  SHF.R.U64 R55, R8, 0x10, R9 ;  /* 0x0000001008377819 */ /* 0x000fc40000001209 */
[----:B------:R-:W-:Y:S02]  /*10f0*/  MOV R52, R10 ;  /* 0x0000000a00347202 */ /* 0x000fe40000000f00 */
[----:B------:R-:W-:Y:S01]  /*1100*/  SHF.R.U64 R34, R42, 0x10, R43 ;  /* 0x000000102a227819 */ /* 0x000fe2000000122b */
[C---:B------:R-:W-:Y:S01]  /*1110*/  FADD.FTZ R43, -R186.reuse, R36 ;  /* 0x00000024ba2b7221 */ /* 0x040fe20000010100 */
[----:B------:R-:W-:Y:S01]  /*1120*/  MOV R8, R15 ;  /* 0x0000000f00087202 */ /* 0x000fe20000000f00 */
[----:B------:R-:W-:Y:S01]  /*1130*/  HADD2.F32 R177, -RZ, R35.H0_H0 ;  /* 0x20000023ffb17230 */ /* 0x000fe20000004100 */
[----:B------:R-:W-:Y:S01]  /*1140*/  SHF.R.U32.HI R10, RZ, 0x10, R15 ;  /* 0x00000010ff0a7819 */ /* 0x000fe2000001160f */
[----:B------:R-:W-:Y:S01]  /*1150*/  HADD2.F32 R36, -RZ, R39.H0_H0 ;  /* 0x20000027ff247230 */ /* 0x000fe20000004100 */
[----:B------:R-:W-:Y:S01]  /*1160*/  SHF.R.U32.HI R15, RZ, 0x10, R35 ;  /* 0x00000010ff0f7819 */ /* 0x000fe20000011623 */
[C---:B------:R-:W-:Y:S01]  /*1170*/  FADD.FTZ R201, -R186.reuse, R14 ;  /* 0x0000000ebac97221 */ /* 0x040fe20000010100 */
[----:B------:R-:W-:Y:S01]  /*1180*/  FADD.FTZ R35, -R186, R5 ;  /* 0x00000005ba237221 */ /* 0x000fe20000010100 */
[----:B------:R-:W-:-:S02]  /*1190*/  HADD2.F32 R39, -RZ, R178.H0_H0 ;  /* 0x200000b2ff277230 */ /* 0x000fc40000004100 */
[----:B------:R-:W-:Y:S02]  /*11a0*/  HADD2.F32 R14, -RZ, R0.H0_H0 ;  /* 0x20000000ff0e7230 */ /* 0x000fe40000004100 */
[C---:B------:R-:W-:Y:S01]  /*11b0*/  FMUL.FTZ R0, R58.reuse, R33 ;  /* 0x000000213a007220 */ /* 0x040fe20000410000 */
[----:B------:R-:W-:Y:S02]  /*11c0*/  HADD2.F32 R7, -RZ, R7.H0_H0 ;  /* 0x20000007ff077230 */ /* 0x000fe40000004100 */
[----:B------:R-:W-:Y:S01]  /*11d0*/  FMUL.FTZ R35, R58, R35 ;  /* 0x000000233a237220 */ /* 0x000fe20000410000 */
[----:B------:R-:W-:Y:S01]  /*11e0*/  HADD2.F32 R19, -RZ, R19.H0_H0 ;  /* 0x20000013ff137230 */ /* 0x000fe20000004100 */
[----:B------:R-:W-:Y:S01]  /*11f0*/  MOV R181, R17 ;  /* 0x0000001100b57202 */ /* 0x000fe20000000f00 */
[----:B------:R-:W-:Y:S01]  /*1200*/  HADD2.F32 R32, -RZ, R32.H0_H0 ;  /* 0x20000020ff207230 */ /* 0x000fe20000004100 */
[----:B------:R-:W-:Y:S01]  /*1210*/  SHF.R.U32.HI R4, RZ, 0x10, R17 ;  /* 0x00000010ff047819 */ /* 0x000fe20000011611 */
[----:B------:R-:W-:-:S02]  /*1220*/  HADD2.F32 R5, -RZ, R184.H0_H0 ;  /* 0x200000b8ff057230 */ /* 0x000fc40000004100 */
[----:B------:R-:W-:Y:S01]  /*1230*/  FADD.FTZ R102, R39, R102 ;  /* 0x0000006627667221 */ /* 0x000fe20000010000 */
[----:B------:R-:W-:Y:S01]  /*1240*/  FFMA.FTZ R131, R0, R39, R131 ;  /* 0x0000002700837223 */ /* 0x000fe20000010083 */
[----:B------:R-:W-:Y:S01]  /*1250*/  MOV R54, R9 ;  /* 0x0000000900367202 */ /* 0x000fe20000000f00 */
[----:B------:R-:W-:Y:S01]  /*1260*/  HADD2.F32 R17, -RZ, R40.H0_H0 ;  /* 0x20000028ff117230 */ /* 0x000fe20000004100 */
[----:B------:R-:W-:Y:S01]  /*1270*/  SHF.R.U32.HI R56, RZ, 0x10, R9 ;  /* 0x00000010ff387819 */ /* 0x000fe20000011609 */
[----:B------:R-:W-:Y:S01]  /*1280*/  FADD.FTZ R187, -R186, R7 ;  /* 0x00000007babb7221 */ /* 0x000fe20000010100 */
[----:B------:R-:W-:Y:S01]  /*1290*/  SHF.R.U64 R180, R40, 0x10, R41 ;  /* 0x0000001028b47819 */ /* 0x000fe20000001229 */
[----:B------:R-:W-:Y:S01]  /*12a0*/  FMUL.FTZ R39, R62, R39 ;  /* 0x000000273e277220 */ /* 0x000fe20000410000 */
[----:B------:R-:W-:Y:S01]  /*12b0*/  SHF.R.U32.HI R182, RZ, 0x10, R37 ;  /* 0x00000010ffb67819 */ /* 0x000fe20000011625 */
[----:B------:R-:W-:Y:S01]  /*12c0*/  HADD2.F32 R9, -RZ, R37.H0_H0 ;  /* 0x20000025ff097230 */ /* 0x000fe20000004100 */
[----:B------:R-:W-:Y:S01]  /*12d0*/  SHF.R.U32.HI R40, RZ, 0x10, R41 ;  /* 0x00000010ff287819 */ /* 0x000fe20000011629 */
[----:B------:R-:W-:-:S02]  /*12e0*/  HADD2.F32 R16, -RZ, R16.H0_H0 ;  /* 0x20000010ff107230 */ /* 0x000fc40000004100 */
[C---:B------:R-:W-:Y:S01]  /*12f0*/  FADD.FTZ R7, -R186.reuse, R38 ;  /* 0x00000026ba077221 */ /* 0x040fe20000010100 */
[----:B------:R-:W-:Y:S01]  /*1300*/  FADD.FTZ R37, -R186, R19 ;  /* 0x00000013ba257221 */ /* 0x000fe20000010100 */
[----:B------:R-:W-:Y:S01]  /*1310*/  FADD.FTZ R103, R176, R103 ;  /* 0x00000067b0677221 */ /* 0x000fe20000010000 */
[-C--:B------:R-:W-:Y:S01]  /*1320*/  FFMA.FTZ R130, R35, R176.reuse, R130 ;  /* 0x000000b023827223 */ /* 0x080fe20000010082 */
[----:B------:R-:W-:Y:S01]  /*1330*/  FMUL.FTZ R38, R133, R176 ;  /* 0x000000b085267220 */ /* 0x000fe20000410000 */
[----:B------:R-:W-:Y:S02]  /*1340*/  HADD2.F32 R176, -RZ, R49.H0_H0 ;  /* 0x20000031ffb07230 */ /* 0x000fe40000004100 */
[C---:B------:R-:W-:Y:S01]  /*1350*/  FADD.FTZ R189, -R186.reuse, R32 ;  /* 0x00000020babd7221 */ /* 0x040fe20000010100 */
[----:B------:R-:W-:Y:S02]  /*1360*/  HADD2.F32 R197, -RZ, R8.H0_H0 ;  /* 0x20000008ffc57230 */ /* 0x000fe40000004100 */
[----:B------:R-:W-:Y:S01]  /*1370*/  FADD.FTZ R191, -R186, R5 ;  /* 0x00000005babf7221 */ /* 0x000fe20000010100 */
[----:B------:R-:W-:-:S02]  /*1380*/  HADD2.F32 R8, -RZ, R10.H0_H0 ;  /* 0x2000000aff087230 */ /* 0x000fc40000004100 */
[----:B------:R-:W-:Y:S01]  /*1390*/  FADD.FTZ R49, RZ, R39 ;  /* 0x00000027ff317221 */ /* 0x000fe20000010000 */
[----:B------:R-:W-:Y:S02]  /*13a0*/  HADD2.F32 R15, -RZ, R15.H0_H0 ;  /* 0x2000000fff0f7230 */ /* 0x000fe40000004100 */
[----:B------:R-:W-:Y:S01]  /*13b0*/  FADD.FTZ R5, -R186, R36 ;  /* 0x00000024ba057221 */ /* 0x000fe20000010100 */
[----:B------:R-:W-:Y:S01]  /*13c0*/  FFMA.FTZ R10, R0, R39, RZ ;  /* 0x00000027000a7223 */ /* 0x000fe200000100ff */
[----:B------:R-:W-:Y:S02]  /*13d0*/  HADD2.F32 R32, -RZ, R40.H0_H0 ;  /* 0x20000028ff207230 */ /* 0x000fe40000004100 */
[----:B------:R-:W-:Y:S01]  /*13e0*/  FADD.FTZ R207, -R186, R16 ;  /* 0x00000010bacf7221 */ /* 0x000fe20000010100 */
[C---:B------:R-:W-:Y:S01]  /*13f0*/  FMUL.FTZ R37, R58.reuse, R37 ;  /* 0x000000253a257220 */ /* 0x040fe20000410000 */
[----:B------:R-:W-:Y:S01]  /*1400*/  FMUL.FTZ R36, R58, R187 ;  /* 0x000000bb3a247220 */ /* 0x000fe20000410000 */
[----:B------:R-:W-:-:S02]  /*1410*/  HADD2.F32 R174, -RZ, R174.H0_H0 ;  /* 0x200000aeffae7230 */ /* 0x000fc40000004100 */
[----:B------:R-:W-:Y:S01]  /*1420*/  FMUL.FTZ R33, R63, R14 ;  /* 0x0000000e3f217220 */ /* 0x000fe20000410000 */
[----:B------:R-:W-:Y:S02]  /*1430*/  HADD2.F32 R187, -RZ, R172.H0_H0 ;  /* 0x200000acffbb7230 */ /* 0x000fe40000004100 */
[----:B------:R-:W-:Y:S02]  /*1440*/  HADD2.F32 R16, -RZ, R171.H0_H0 ;  /* 0x200000abff107230 */ /* 0x000fe40000004100 */
[----:B------:R-:W-:Y:S01]  /*1450*/  FMUL.FTZ R171, R58, R189 ;  /* 0x000000bd3aab7220 */ /* 0x000fe20000410000 */
[----:B------:R-:W-:Y:S02]  /*1460*/  HADD2.F32 R196, -RZ, R12.H0_H0 ;  /* 0x2000000cffc47230 */ /* 0x000fe40000004100 */
[----:B------:R-:W-:Y:S01]  /*1470*/  FADD.FTZ R12, R49, R38 ;  /* 0x00000026310c7221 */ /* 0x000fe20000010000 */
[----:B------:R-:W-:Y:S01]  /*1480*/  FFMA.FTZ R10, R35, R38, R10 ;  /* 0x00000026230a7223 */ /* 0x000fe2000001000a */
[----:B------:R-:W-:Y:S01]  /*1490*/  FADD.FTZ R203, -R186, R15 ;  /* 0x0000000fbacb7221 */ /* 0x000fe20000010100 */
[----:B------:R-:W-:Y:S01]  /*14a0*/  FADD.FTZ R100, R14, R100 ;  /* 0x000000640e647221 */ /* 0x000fe20000010000 */
[----:B------:R-:W-:Y:S01]  /*14b0*/  FFMA.FTZ R128, R37, R14, R128 ;  /* 0x0000000e25807223 */ /* 0x000fe20000010080 */
[----:B------:R-:W-:Y:S01]  /*14c0*/  FADD.FTZ R15, -R186, R32 ;  /* 0x00000020ba0f7221 */ /* 0x000fe20000010100 */
[----:B------:R-:W-:-:S02]  /*14d0*/  HADD2.F32 R14, -RZ, R170.H0_H0 ;  /* 0x200000aaff0e7230 */ /* 0x000fc40000004100 */
[----:B------:R-:W-:Y:S01]  /*14e0*/  FMUL.FTZ R32, R134, R174 ;  /* 0x000000ae86207220 */ /* 0x000fe20000410000 */
[----:B------:R-:W-:Y:S01]  /*14f0*/  FADD.FTZ R98, R187, R98 ;  /* 0x00000062bb627221 */ /* 0x000fe20000010000 */
[-C--:B------:R-:W-:Y:S01]  /*1500*/  FFMA.FTZ R126, R171, R187.reuse, R126 ;  /* 0x000000bbab7e7223 */ /* 0x080fe2000001007e */
[----:B------:R-:W-:Y:S01]  /*1510*/  FMUL.FTZ R170, R64, R187 ;  /* 0x000000bb40aa7220 */ /* 0x000fe20000410000 */
[----:B------:R-:W-:Y:S01]  /*1520*/  FADD.FTZ R49, R12, R33 ;  /* 0x000000210c317221 */ /* 0x000fe20000010000 */
[----:B------:R-:W-:Y:S01]  /*1530*/  FFMA.FTZ R187, R37, R33, R10 ;  /* 0x0000002125bb7223 */ /* 0x000fe2000001000a */
[----:B------:R-:W-:Y:S02]  /*1540*/  FADD.FTZ R173, -R186, R173 ;  /* 0x000000adbaad7221 */ /* 0x000fe40000010100 */
[----:B------:R-:W-:Y:S01]  /*1550*/  FADD.FTZ R49, R49, R32 ;  /* 0x0000002031317221 */ /* 0x000fe20000010000 */
[----:B------:R-:W-:Y:S01]  /*1560*/  FFMA.FTZ R12, R36, R32, R187 ;  /* 0x00000020240c7223 */ /* 0x000fe200000100bb */
[----:B------:R-:W-:-:S02]  /*1570*/  HADD2.F32 R172, -RZ, R59.H0_H0 ;  /* 0x2000003bffac7230 */ /* 0x000fc40000004100 */
[C---:B------:R-:W-:Y:S01]  /*1580*/  FMUL.FTZ R59, R58.reuse, R173 ;  /* 0x000000ad3a3b7220 */ /* 0x040fe20000410000 */
[----:B------:R-:W-:Y:S02]  /*1590*/  HADD2.F32 R185, -RZ, R185.H0_H0 ;  /* 0x200000b9ffb97230 */ /* 0x000fe40000004100 */
[----:B------:R-:W-:Y:S01]  /*15a0*/  FMUL.FTZ R173, R135, R14 ;  /* 0x0000000e87ad7220 */ /* 0x000fe20000410000 */
[----:B------:R-:W-:Y:S02]  /*15b0*/  HADD2.F32 R11, -RZ, R11.H0_H0 ;  /* 0x2000000bff0b7230 */ /* 0x000fe40000004100 */
[----:B------:R-:W-:Y:S01]  /*15c0*/  FADD.FTZ R10, R49, R170 ;  /* 0x000000aa310a7221 */ /* 0x000fe20000010000 */
[----:B------:R-:W-:Y:S02]  /*15d0*/  HADD2.F32 R40, -RZ, R56.H0_H0 ;  /* 0x20000038ff287230 */ /* 0x000fe40000004100 */
[----:B------:R-:W-:Y:S01]  /*15e0*/  FMUL.FTZ R56, R58, R191 ;  /* 0x000000bf3a387220 */ /* 0x000fe20000410000 */
[----:B------:R-:W-:Y:S01]  /*15f0*/  FFMA.FTZ R187, R171, R170, R12 ;  /* 0x000000aaabbb7223 */ /* 0x000fe2000001000c */
[----:B------:R-:W-:-:S02]  /*1600*/  HADD2.F32 R34, -RZ, R34.H0_H0 ;  /* 0x20000022ff227230 */ /* 0x000fc40000004100 */
[----:B------:R-:W-:Y:S01]  /*1610*/  FADD.FTZ R175, -R186, R175 ;  /* 0x000000afbaaf7221 */ /* 0x000fe20000010100 */
[----:B------:R-:W-:Y:S01]  /*1620*/  FADD.FTZ R96, R172, R96 ;  /* 0x00000060ac607221 */ /* 0x000fe20000010000 */
[-C--:B------:R-:W-:Y:S01]  /*1630*/  FFMA.FTZ R124, R59, R172.reuse, R124 ;  /* 0x000000ac3b7c7223 */ /* 0x080fe2000001007c */
[----:B------:R-:W-:Y:S01]  /*1640*/  FADD.FTZ R185, -R186, R185 ;  /* 0x000000b9bab97221 */ /* 0x000fe20000010100 */
[----:B------:R-:W-:Y:S01]  /*1650*/  FMUL.FTZ R172, R65, R172 ;  /* 0x000000ac41ac7220 */ /* 0x000fe20000410000 */
[----:B------:R-:W-:Y:S01]  /*1660*/  FADD.FTZ R189, R10, R173 ;  /* 0x000000ad0abd7221 */ /* 0x000fe20000010000 */
[----:B------:R-:W-:Y:S02]  /*1670*/  HADD2.F32 R18, -RZ, R182.H0_H0 ;  /* 0x200000b6ff127230 */ /* 0x000fe40000004100 */
[----:B------:R-:W-:Y:S01]  /*1680*/  FADD.FTZ R195, -R186, R11 ;  /* 0x0000000bbac37221 */ /* 0x000fe20000010100 */
[----:B------:R-:W-:Y:S01]  /*1690*/  FFMA.FTZ R10, R56, R173, R187 ;  /* 0x000000ad380a7223 */ /* 0x000fe200000100bb */
[----:B------:R-:W-:-:S02]  /*16a0*/  HADD2.F32 R199, -RZ, R57.H0_H0 ;  /* 0x20000039ffc77230 */ /* 0x000fc40000004100 */
[----:B------:R-:W-:Y:S01]  /*16b0*/  FADD.FTZ R11, -R186, R34 ;  /* 0x00000022ba0b7221 */ /* 0x000fe20000010100 */
[----:B------:R-:W-:Y:S01]  /*16c0*/  FMUL.FTZ R57, R58, R175 ;  /* 0x000000af3a397220 */ /* 0x000fe20000410000 */
[----:B------:R-:W-:Y:S02]  /*16d0*/  HADD2.F32 R34, -RZ, R54.H0_H0 ;  /* 0x20000036ff227230 */ /* 0x000fe40000004100 */
        /* <DEDUP_REMOVED lines=9> */
[----:B------:R-:W-:-:S02]  /*1770*/  HADD2.F32 R18, -RZ, R55.H0_H0 ;  /* 0x20000037ff127230 */ /* 0x000fc40000004100 */
[----:B------:R-:W-:Y:S01]  /*1780*/  FMUL.FTZ R174, R66, R199 ;  /* 0x000000c742ae7220 */ /* 0x000fe20000410000 */
[----:B------:R-:W-:Y:S01]  /*1790*/  FADD.FTZ R187, R12, R175 ;  /* 0x000000af0cbb7221 */ /* 0x000fe20000010000 */
[----:B------:R-:W-:Y:S02]  /*17a0*/  HADD2.F32 R42, -RZ, R42.H0_H0 ;  /* 0x2000002aff2a7230 */ /* 0x000fe40000004100 */
[----:B------:R-:W-:Y:S01]  /*17b0*/  FFMA.FTZ R12, R54, R175, R185 ;  /* 0x000000af360c7223 */ /* 0x000fe200000100b9 */
[----:B------:R-:W-:Y:S01]  /*17c0*/  HADD2.F32 R179, -RZ, R179.H0_H0 ;  /* 0x200000b3ffb37230 */ /* 0x000fe20000004100 */
[----:B------:R-:W-:Y:S01]  /*17d0*/  MOV R45, R13 ;  /* 0x0000000d002d7202 */ /* 0x000fe20000000f00 */
[----:B------:R-:W-:Y:S01]  /*17e0*/  FMUL.FTZ R55, R58, R177 ;  /* 0x000000b13a377220 */ /* 0x000fe20000410000 */
[----:B------:R-:W-:Y:S01]  /*17f0*/  SHF.R.U32.HI R46, RZ, 0x10, R13 ;  /* 0x00000010ff2e7819 */ /* 0x000fe2000001160d */
[----:B------:R-:W-:Y:S02]  /*1800*/  HADD2.F32 R13, -RZ, R41.H0_H0 ;  /* 0x20000029ff0d7230 */ /* 0x000fe40000004100 */
[----:B------:R-:W-:Y:S01]  /*1810*/  FMUL.FTZ R177, R137, R18 ;  /* 0x0000001289b17220 */ /* 0x000fe20000410000 */
[----:B------:R-:W-:-:S02]  /*1820*/  HADD2.F32 R205, -RZ, R52.H0_H0 ;  /* 0x20000034ffcd7230 */ /* 0x000fc40000004100 */
[----:B------:R-:W-:Y:S01]  /*1830*/  FADD.FTZ R10, R187, R174 ;  /* 0x000000aebb0a7221 */ /* 0x000fe20000010000 */
[----:B------:R-:W-:Y:S01]  /*1840*/  FADD.FTZ R41, -R186, R9 ;  /* 0x00000009ba297221 */ /* 0x000fe20000010100 */
[----:B------:R-:W-:Y:S01]  /*1850*/  FMUL.FTZ R52, R58, R201 ;  /* 0x000000c93a347220 */ /* 0x000fe20000410000 */
[----:B------:R-:W-:Y:S01]  /*1860*/  FFMA.FTZ R185, R57, R174, R12 ;  /* 0x000000ae39b97223 */ /* 0x000fe2000001000c */
[C---:B------:R-:W-:Y:S01]  /*1870*/  FADD.FTZ R9, -R186.reuse, R42 ;  /* 0x0000002aba097221 */ /* 0x040fe20000010100 */
[----:B------:R-:W-:Y:S01]  /*1880*/  FADD.FTZ R179, -R186, R179 ;  /* 0x000000b3bab37221 */ /* 0x000fe20000010100 */
[----:B------:R-:W-:Y:S02]  /*1890*/  HADD2.F32 R42, -RZ, R51.H0_H0 ;  /* 0x20000033ff2a7230 */ /* 0x000fe40000004100 */
[----:B------:R-:W-:Y:S01]  /*18a0*/  FMUL.FTZ R51, R67, R34 ;  /* 0x0000002243337220 */ /* 0x000fe20000410000 */
[----:B------:R-:W-:Y:S01]  /*18b0*/  FADD.FTZ R10, R10, R177 ;  /* 0x000000b10a0a7221 */ /* 0x000fe20000010000 */
[----:B------:R-:W-:Y:S01]  /*18c0*/  FFMA.FTZ R12, R52, R177, R185 ;  /* 0x000000b1340c7223 */ /* 0x000fe200000100b9 */
[----:B------:R-:W-:-:S02]  /*18d0*/  HADD2.F32 R211, -RZ, R48.H0_H0 ;  /* 0x20000030ffd37230 */ /* 0x000fc40000004100 */
[----:B------:R-:W-:Y:S01]  /*18e0*/  FMUL.FTZ R194, R58, R179 ;  /* 0x000000b33ac27220 */ /* 0x000fe20000410000 */
[----:B------:R-:W-:Y:S02]  /*18f0*/  HADD2.F32 R178, -RZ, R50.H0_H0 ;  /* 0x20000032ffb27230 */ /* 0x000fe40000004100 */
[----:B------:R-:W-:Y:S01]  /*1900*/  FMUL.FTZ R48, R138, R40 ;  /* 0x000000288a307220 */ /* 0x000fe20000410000 */
[----:B------:R-:W-:Y:S01]  /*1910*/  FADD.FTZ R179, R10, R51 ;  /* 0x000000330ab37221 */ /* 0x000fe20000010000 */
[----:B------:R-:W-:Y:S01]  /*1920*/  FMUL.FTZ R50, R58, R203 ;  /* 0x000000cb3a327220 */ /* 0x000fe20000410000 */
[----:B------:R-:W-:Y:S01]  /*1930*/  FFMA.FTZ R185, R55, R51, R12 ;  /* 0x0000003337b97223 */ /* 0x000fe2000001000c */
[----:B------:R-:W-:Y:S02]  /*1940*/  HADD2.F32 R192, -RZ, R46.H0_H0 ;  /* 0x2000002effc07230 */ /* 0x000fe40000004100 */
[----:B------:R-:W-:Y:S01]  /*1950*/  FADD.FTZ R17, -R186, R17 ;  /* 0x00000011ba117221 */ /* 0x000fe20000010100 */
[----:B------:R-:W-:-:S02]  /*1960*/  HADD2.F32 R19, -RZ, R180.H0_H0 ;  /* 0x200000b4ff137230 */ /* 0x000fc40000004100 */
[----:B------:R-:W-:Y:S01]  /*1970*/  FMUL.FTZ R46, R58, R207 ;  /* 0x000000cf3a2e7220 */ /* 0x000fe20000410000 */
[----:B------:R-:W-:Y:S02]  /*1980*/  HADD2.F32 R182, -RZ, R45.H0_H0 ;  /* 0x2000002dffb67230 */ /* 0x000fe40000004100 */
[----:B------:R-:W-:Y:S01]  /*1990*/  FMUL.FTZ R45, R68, R205 ;  /* 0x000000cd442d7220 */ /* 0x000fe20000410000 */
[----:B------:R-:W-:Y:S02]  /*19a0*/  HADD2.F32 R180, -RZ, R47.H0_H0 ;  /* 0x2000002fffb47230 */ /* 0x000fe40000004100 */
        /* <DEDUP_REMOVED lines=15> */
[----:B------:R-:W-:-:S02]  /*1aa0*/  HADD2.F32 R213, -RZ, R44.H0_H0 ;  /* 0x2000002cffd57230 */ /* 0x000fc40000004100 */
        /* <DEDUP_REMOVED lines=48> */
[----:B------:R-:W-:-:S02]  /*1db0*/  HADD2.F32 R6, -RZ, R6.H0_H0 ;  /* 0x20000006ff067230 */ /* 0x000fc40000004100 */
[----:B------:R-:W-:Y:S01]  /*1dc0*/  FMUL.FTZ R206, R58, R11 ;  /* 0x0000000b3ace7220 */ /* 0x000fe20000410000 */
[----:B------:R-:W-:Y:S02]  /*1dd0*/  HADD2.F32 R183, -RZ, R183.H0_H0 ;  /* 0x200000b7ffb77230 */ /* 0x000fe40000004100 */
        /* <DEDUP_REMOVED lines=8> */
[----:B------:R-:W-:-:S02]  /*1e60*/  HADD2.F32 R181, -RZ, R181.H0_H0 ;  /* 0x200000b5ffb57230 */ /* 0x000fc40000004100 */
[----:B------:R-:W-:Y:S01]  /*1e70*/  FMUL.FTZ R209, R58, R7 ;  /* 0x000000073ad17220 */ /* 0x000fe20000410000 */
[----:B------:R-:W-:Y:S01]  /*1e80*/  FADD.FTZ R7, R6, R201 ;  /* 0x000000c906077221 */ /* 0x000fe20000010000 */
[----:B------:R-:W-:Y:S01]  /*1e90*/  FFMA.FTZ R9, R203, R201, R8 ;  /* 0x000000c9cb097223 */ /* 0x000fe20000010008 */
[----:B------:R-:W-:Y:S02]  /*1ea0*/  HADD2.F32 R4, -RZ, R4.H0_H0 ;  /* 0x20000004ff047230 */ /* 0x000fe40000004100 */
        /* <DEDUP_REMOVED lines=54> */
.L_x_674:
[----:B-1----:R-:W-:Y:S01]  /*2210*/  FADD.FTZ R4, R6, R5 ;  /* 0x0000000506047221 */ /* 0x002fe20000010000 */
[----:B------:R-:W-:Y:S01]  /*2220*/  LOP3.LUT P4, RZ, R169, 0xff, RZ, 0xc0, !PT ;  /* 0x000000ffa9ff7812 */ /* 0x000fe2000788c0ff */
[----:B--2---:R-:W-:Y:S01]  /*2230*/  FADD.FTZ R5, R8, R7 ;  /* 0x0000000708057221 */ /* 0x004fe20000010000 */
[----:B------:R-:W-:Y:S11]  /*2240*/  @P1 BRA `(.L_x_648) ;  /* 0x0000000000241947 */ /* 0x000ff60003800000 */
[----:B------:R-:W1:Y:S01]  /*2250*/  S2UR UR5, SR_CgaCtaId ;  /* 0x00000000000579c3 */ /* 0x000e620000008800 */
[----:B0-----:R-:W-:Y:S01]  /*2260*/  SHF.R.U32.HI R6, RZ, 0x5, R60 ;  /* 0x00000005ff067819 */ /* 0x001fe2000001163c */
[----:B------:R-:W-:-:S03]  /*2270*/  UMOV UR4, 0x400 ;  /* 0x0000040000047882 */ /* 0x000fc60000000000 */
[----:B------:R-:W-:-:S04]  /*2280*/  LOP3.LUT R7, R6, 0x7fffff8, RZ, 0xc0, !PT ;  /* 0x07fffff806077812 */ /* 0x000fc800078ec0ff */
[----:B------:R-:W-:-:S04]  /*2290*/  @!P4 IADD3 R7, R7, 0x8, RZ ;  /* 0x000000080707c810 */ /* 0x000fc80007ffe0ff */
[----:B------:R-:W-:Y:S01]  /*22a0*/  LOP3.LUT R6, R7, 0x7, R6, 0xf8, !PT ;  /* 0x0000000707067812 */ /* 0x000fe200078ef806 */
[----:B-1----:R-:W-:-:S06]  /*22b0*/  ULEA UR4, UR5, UR4, 0x18 ;  /* 0x0000000405047291 */ /* 0x002fcc000f8ec03f */
[----:B------:R-:W-:-:S05]  /*22c0*/  LEA R6, R6, UR4, 0x3 ;  /* 0x0000000406067c11 */ /* 0x000fca000f8e18ff */
[----:B------:R1:W-:Y:S02]  /*22d0*/  STS.64 [R6+0x7000], R4 ;  /* 0x0070000406007388 */ /* 0x0003e40000000a00 */
.L_x_648:
        /* <DEDUP_REMOVED lines=27> */
[----:B------:R-:W-:Y:S02]  /*2490*/  @P0 HADD2.F32 R13, -RZ, R7.H0_H0 ;  /* 0x20000007ff0d0230 */ /* 0x000fe40000004100 */
[----:B------:R-:W-:Y:S01]  /*24a0*/  FADD.FTZ R179, R14, R179 ;  /* 0x000000b30eb37221 */ /* 0x000fe20000010000 */
[----:B------:R-:W-:Y:S01]  /*24b0*/  FADD.FTZ R4, R15, R4 ;  /* 0x000000040f047221 */ /* 0x000fe20000010000 */
[----:B------:R-:W-:Y:S02]  /*24c0*/  @P0 MOV R14, R24 ;  /* 0x00000018000e0202 */ /* 0x000fe40000000f00 */
[----:B---3--:R-:W-:Y:S01]  /*24d0*/  FADD.FTZ R179, R179, R16 ;  /* 0x00000010b3b37221 */ /* 0x008fe20000010000 */
[----:B------:R-:W-:Y:S01]  /*24e0*/  FADD.FTZ R4, R4, R17 ;  /* 0x0000001104047221 */ /* 0x000fe20000010000 */
[----:B------:R-:W-:-:S02]  /*24f0*/  @P0 SHF.R.U32.HI R17, RZ, 0x10, R3 ;  /* 0x00000010ff110819 */ /* 0x000fc40000011603 */
[----:B------:R-:W-:Y:S01]  /*2500*/  FADD.FTZ R18, R18, R179 ;  /* 0x000000b312127221 */ /* 0x000fe20000010000 */
[----:B------:R-:W-:Y:S02]  /*2510*/  FADD.FTZ R4, R19, R4 ;  /* 0x0000000413047221 */ /* 0x000fe40000010000 */
[----:B------:R-:W-:Y:S02]  /*2520*/  @P0 HADD2.F32 R17, -RZ, R17.H0_H0 ;  /* 0x20000011ff110230 */ /* 0x000fe40000004100 */
[----:B------:R-:W-:Y:S01]  /*2530*/  FMUL.FTZ R6, R18, UR14 ;  /* 0x0000000e12067c20 */ /* 0x000fe20008410000 */
[----:B------:R-:W-:Y:S01]  /*2540*/  FMUL.FTZ R11, R4, UR14 ;  /* 0x0000000e040b7c20 */ /* 0x000fe20008410000 */
[----:B------:R-:W-:-:S03]  /*2550*/  @P0 MOV R4, R2 ;  /* 0x0000000200040202 */ /* 0x000fc60000000f00 */
[----:B------:R-:W-:Y:S02]  /*2560*/  FSEL R6, R6, RZ, !P2 ;  /* 0x000000ff06067208 */ /* 0x000fe40005000000 */
[----:B------:R-:W-:Y:S01]  /*2570*/  @P0 HADD2.F32 R5, -RZ, R4.H0_H0 ;  /* 0x20000004ff050230 */ /* 0x000fe20000004100 */
[----:B------:R-:W-:Y:S02]  /*2580*/  ISETP.NE.U32.AND P2, PT, RZ, UR18, PT ;  /* 0x00000012ff007c0c */ /* 0x000fe4000bf45070 */
        /* <DEDUP_REMOVED lines=10> */
[----:B------:R-:W-:-:S02]  /*2630*/  @P0 HADD2.F32 R0, -RZ, R0.H0_H0 ;  /* 0x20000000ff000230 */ /* 0x000fc40000004100 */
[----:B------:R-:W-:Y:S01]  /*2640*/  FMUL.FTZ R19, R58, R171 ;  /* 0x000000ab3a137220 */ /* 0x000fe20000410000 */
[----:B------:R-:W-:Y:S01]  /*2650*/  @P0 FADD.FTZ R4, R4, R5 ;  /* 0x0000000504040221 */ /* 0x000fe20000010000 */
[----:B------:R-:W-:Y:S01]  /*2660*/  FMUL.FTZ R5, R58, R35 ;  /* 0x000000233a057220 */ /* 0x000fe20000410000 */
[-C--:B------:R-:W-:Y:S01]  /*2670*/  FFMA.FTZ R59, R59, R11.reuse, R6 ;  /* 0x0000000b3b3b7223 */ /* 0x080fe20000010006 */
[----:B------:R-:W-:Y:S01]  /*2680*/  FADD.FTZ R33, R33, -R8 ;  /* 0x8000000821217221 */ /* 0x000fe20000010000 */
[----:B------:R-:W-:Y:S01]  /*2690*/  FADD.FTZ R15, R32, -R15 ;  /* 0x8000000f200f7221 */ /* 0x000fe20000010000 */
[----:B------:R-:W-:Y:S01]  /*26a0*/  @P0 FADD.FTZ R5, R5, R0 ;  /* 0x0000000005050221 */ /* 0x000fe20000010000 */
[----:B------:R-:W-:Y:S01]  /*26b0*/  @P0 MOV R0, R20 ;  /* 0x0000001400000202 */ /* 0x000fe20000000f00 */
[----:B------:R-:W-:Y:S01]  /*26c0*/  FADD.FTZ R59, R172, -R59 ;  /* 0x8000003bac3b7221 */ /* 0x000fe20000010000 */
[----:B------:R-:W-:Y:S01]  /*26d0*/  FFMA.FTZ R56, R56, R11, R6 ;  /* 0x0000000b38387223 */ /* 0x000fe20000010006 */
[C---:B------:R-:W-:Y:S01]  /*26e0*/  FMUL.FTZ R8, R58.reuse, R33 ;  /* 0x000000213a087220 */ /* 0x040fe20000410000 */
[----:B------:R-:W-:Y:S01]  /*26f0*/  FMUL.FTZ R18, R58, R15 ;  /* 0x0000000f3a127220 */ /* 0x000fe20000410000 */
[----:B------:R-:W-:-:S02]  /*2700*/  @P0 HADD2.F32 R0, -RZ, R0.H0_H0 ;  /* 0x20000000ff000230 */ /* 0x000fc40000004100 */
[----:B------:R-:W-:Y:S01]  /*2710*/  FFMA.FTZ R54, R54, R11, R6 ;  /* 0x0000000b36367223 */ /* 0x000fe20000010006 */
[--C-:B------:R-:W-:Y:S01]  /*2720*/  @P0 SHF.R.U64 R15, R20, 0x10, R21.reuse ;  /* 0x00000010140f0819 */ /* 0x100fe20000001215 */
[C---:B------:R-:W-:Y:S01]  /*2730*/  FMUL.FTZ R33, R58.reuse, R59 ;  /* 0x0000003b3a217220 */ /* 0x040fe20000410000 */
[----:B------:R-:W-:Y:S01]  /*2740*/  FADD.FTZ R173, R173, -R56 ;  /* 0x80000038adad7221 */ /* 0x000fe20000010000 */
[----:B------:R-:W-:Y:S01]  /*2750*/  @P0 FADD.FTZ R19, R19, R0 ;  /* 0x0000000013130221 */ /* 0x000fe20000010000 */
[----:B------:R-:W-:Y:S02]  /*2760*/  @P0 IMAD.MOV.U32 R0, RZ, RZ, R21 ;  /* 0x000000ffff000224 */ /* 0x000fe400078e0015 */
[----:B------:R-:W-:Y:S01]  /*2770*/  FADD.FTZ R175, R175, -R54 ;  /* 0x80000036afaf7221 */ /* 0x000fe20000010000 */
[----:B------:R-:W-:Y:S01]  /*2780*/  FFMA.FTZ R57, R57, R11, R6 ;  /* 0x0000000b39397223 */ /* 0x000fe20000010006 */
[----:B------:R-:W-:Y:S02]  /*2790*/  @P0 HADD2.F32 R15, -RZ, R15.H0_H0 ;  /* 0x2000000fff0f0230 */ /* 0x000fe40000004100 */
[----:B------:R-:W-:Y:S01]  /*27a0*/  FMUL.FTZ R32, R58, R173 ;  /* 0x000000ad3a207220 */ /* 0x000fe20000410000 */
[----:B------:R-:W-:-:S02]  /*27b0*/  @P0 HADD2.F32 R0, -RZ, R0.H0_H0 ;  /* 0x20000000ff000230 */ /* 0x000fc40000004100 */
[----:B------:R-:W-:Y:S01]  /*27c0*/  FMUL.FTZ R183, R58, R175 ;  /* 0x000000af3ab77220 */ /* 0x000fe20000410000 */
[----:B------:R-:W-:Y:S01]  /*27d0*/  FADD.FTZ R57, R174, -R57 ;  /* 0x80000039ae397221 */ /* 0x000fe20000010000 */
[----:B------:R-:W-:Y:S01]  /*27e0*/  @P0 FADD.FTZ R32, R32, R15 ;  /* 0x0000000f20200221 */ /* 0x000fe20000010000 */
[----:B------:R-:W-:Y:S01]  /*27f0*/  FFMA.FTZ R52, R52, R11, R6 ;  /* 0x0000000b34347223 */ /* 0x000fe20000010006 */
[----:B------:R-:W-:Y:S01]  /*2800*/  @P0 FADD.FTZ R33, R33, R0 ;  /* 0x0000000021210221 */ /* 0x000fe20000010000 */
[----:B------:R-:W-:Y:S01]  /*2810*/  @P0 HADD2.F32 R0, -RZ, R12.H0_H0 ;  /* 0x2000000cff000230 */ /* 0x000fe20000004100 */
[----:B------:R-:W-:Y:S01]  /*2820*/  @P0 MOV R12, R22 ;  /* 0x00000016000c0202 */ /* 0x000fe20000000f00 */
[----:B------:R-:W-:Y:S01]  /*2830*/  FMUL.FTZ R184, R58, R57 ;  /* 0x000000393ab87220 */ /* 0x000fe20000410000 */
[----:B------:R-:W-:Y:S01]  /*2840*/  FADD.FTZ R177, R177, -R52 ;  /* 0x80000034b1b17221 */ /* 0x000fe20000010000 */
[----:B------:R-:W-:Y:S01]  /*2850*/  @P0 FADD.FTZ R18, R18, R17 ;  /* 0x0000001112120221 */ /* 0x000fe20000010000 */
[----:B------:R-:W-:Y:S01]  /*2860*/  @P0 FADD.FTZ R183, R183, R0 ;  /* 0x00000000b7b70221 */ /* 0x000fe20000010000 */
[----:B------:R-:W-:Y:S01]  /*2870*/  @P0 HADD2.F32 R15, -RZ, R12.H0_H0 ;  /* 0x2000000cff0f0230 */ /* 0x000fe20000004100 */
[----:B------:R-:W-:Y:S01]  /*2880*/  @P0 SHF.R.U64 R0, R22, 0x10, R23 ;  /* 0x0000001016000819 */ /* 0x000fe20000001217 */
[----:B------:R-:W-:Y:S01]  /*2890*/  FMUL.FTZ R186, R58, R177 ;  /* 0x000000b13aba7220 */ /* 0x000fe20000410000 */
[----:B------:R-:W-:Y:S01]  /*28a0*/  @P0 MOV R12, R23 ;  /* 0x00000017000c0202 */ /* 0x000fe20000000f00 */
[----:B------:R-:W-:Y:S01]  /*28b0*/  FFMA.FTZ R17, R50, R11, R6 ;  /* 0x0000000b32117223 */ /* 0x000fe20000010006 */
[----:B------:R-:W-:Y:S01]  /*28c0*/  @P0 FADD.FTZ R184, R184, R15 ;  /* 0x0000000fb8b80221 */ /* 0x000fe20000010000 */
[----:B------:R-:W-:-:S02]  /*28d0*/  @P0 HADD2.F32 R15, -RZ, R0.H0_H0 ;  /* 0x20000000ff0f0230 */ /* 0x000fc40000004100 */
[-CC-:B------:R-:W-:Y:S01]  /*28e0*/  FFMA.FTZ R0, R55, R11.reuse, R6.reuse ;  /* 0x0000000b37007223 */ /* 0x180fe20000010006 */
[----:B------:R-:W-:Y:S01]  /*28f0*/  FADD.FTZ R17, R48, -R17 ;  /* 0x8000001130117221 */ /* 0x000fe20000010000 */
[-CC-:B------:R-:W-:Y:S01]  /*2900*/  FFMA.FTZ R44, R44, R11.reuse, R6.reuse ;  /* 0x0000000b2c2c7223 */ /* 0x180fe20000010006 */
[-C--:B------:R-:W-:Y:S01]  /*2910*/  FFMA.FTZ R41, R41, R11.reuse, R6 ;  /* 0x0000000b29297223 */ /* 0x080fe20000010006 */
[----:B------:R-:W-:Y:S01]  /*2920*/  FADD.FTZ R51, R51, -R0 ;  /* 0x8000000033337221 */ /* 0x000fe20000010000 */
[----:B------:R-:W-:Y:S01]  /*2930*/  @P0 SHF.R.U32.HI R0, RZ, 0x10, R23 ;  /* 0x00000010ff000819 */ /* 0x000fe20000011617 */
[----:B------:R-:W-:Y:S01]  /*2940*/  @P0 FADD.FTZ R186, R186, R15 ;  /* 0x0000000fbaba0221 */ /* 0x000fe20000010000 */
[----:B------:R-:W-:Y:S02]  /*2950*/  @P0 HADD2.F32 R15, -RZ, R12.H0_H0 ;  /* 0x2000000cff0f0230 */ /* 0x000fe40000004100 */
[----:B------:R-:W-:Y:S01]  /*2960*/  FFMA.FTZ R12, R47, R11, R6 ;  /* 0x0000000b2f0c7223 */ /* 0x000fe20000010006 */
        /* <DEDUP_REMOVED lines=8> */
[----:B------:R-:W-:Y:S01]  /*29f0*/  @P0 SHF.R.U64 R0, R24, 0x10, R25 ;  /* 0x0000001018000819 */ /* 0x000fe20000001219 */
[----:B------:R-:W-:Y:S01]  /*2a00*/  FMUL.FTZ R176, R58, R45 ;  /* 0x0000002d3ab07220 */ /* 0x000fe20000410000 */
[----:B------:R-:W-:Y:S01]  /*2a10*/  FADD.FTZ R17, R42, -R17 ;  /* 0x800000112a117221 */ /* 0x000fe20000010000 */
[----:B------:R-:W-:Y:S01]  /*2a20*/  @P0 SHF.R.U32.HI R12, RZ, 0x10, R25 ;  /* 0x00000010ff0c0819 */ /* 0x000fe20000011619 */
[----:B------:R-:W-:Y:S01]  /*2a30*/  FADD.FTZ R43, R43, -R44 ;  /* 0x8000002c2b2b7221 */ /* 0x000fe20000010000 */
[----:B------:R-:W-:Y:S01]  /*2a40*/  @P0 FADD.FTZ R176, R176, R15 ;  /* 0x0000000fb0b00221 */ /* 0x000fe20000010000 */
[----:B------:R-:W-:-:S02]  /*2a50*/  @P0 HADD2.F32 R15, -RZ, R0.H0_H0 ;  /* 0x20000000ff0f0230 */ /* 0x000fc40000004100 */
[----:B------:R-:W-:Y:S01]  /*2a60*/  FMUL.FTZ R180, R58, R17 ;  /* 0x000000113ab47220 */ /* 0x000fe20000410000 */
[----:B------:R-:W-:Y:S01]  /*2a70*/  @P0 MOV R0, R25 ;  /* 0x0000001900000202 */ /* 0x000fe20000000f00 */
[----:B------:R-:W-:Y:S01]  /*2a80*/  FADD.FTZ R41, R40, -R41 ;  /* 0x8000002928297221 */ /* 0x000fe20000010000 */
[----:B------:R-:W-:Y:S01]  /*2a90*/  FMUL.FTZ R59, R58, R43 ;  /* 0x0000002b3a3b7220 */ /* 0x000fe20000410000 */
[----:B------:R-:W-:Y:S01]  /*2aa0*/  @P0 FADD.FTZ R180, R180, R15 ;  /* 0x0000000fb4b40221 */ /* 0x000fe20000010000 */
[-CC-:B------:R-:W-:Y:S01]  /*2ab0*/  FFMA.FTZ R190, R190, R11.reuse, R6.reuse ;  /* 0x0000000bbebe7223 */ /* 0x180fe20000010006 */
[----:B------:R-:W-:Y:S02]  /*2ac0*/  @P0 HADD2.F32 R15, -RZ, R0.H0_H0 ;  /* 0x20000000ff0f0230 */ /* 0x000fe40000004100 */
[----:B------:R-:W-:Y:S01]  /*2ad0*/  FFMA.FTZ R0, R53, R11, R6 ;  /* 0x0000000b35007223 */ /* 0x000fe20000010006 */
[----:B------:R-:W-:Y:S01]  /*2ae0*/  FMUL.FTZ R182, R58, R41 ;  /* 0x000000293ab67220 */ /* 0x000fe20000410000 */
[----:B------:R-:W-:Y:S01]  /*2af0*/  @P0 SHF.R.U64 R14, R26, 0x10, R27 ;  /* 0x000000101a0e0819 */ /* 0x000fe2000000121b */
[----:B------:R-:W-:Y:S01]  /*2b00*/  FADD.FTZ R173, R189, -R190 ;  /* 0x800000bebdad7221 */ /* 0x000fe20000010000 */
[----:B------:R-:W-:Y:S01]  /*2b10*/  FADD.FTZ R49, R49, -R0 ;  /* 0x8000000031317221 */ /* 0x000fe20000010000 */
[----:B------:R-:W-:Y:S01]  /*2b20*/  @P0 HADD2.F32 R0, -RZ, R12.H0_H0 ;  /* 0x2000000cff000230 */ /* 0x000fe20000004100 */
[----:B------:R-:W-:Y:S01]  /*2b30*/  @P0 MOV R12, R26 ;  /* 0x0000001a000c0202 */ /* 0x000fe20000000f00 */
[----:B------:R-:W-:Y:S01]  /*2b40*/  @P0 FADD.FTZ R182, R182, R15 ;  /* 0x0000000fb6b60221 */ /* 0x000fe20000010000 */
[C---:B------:R-:W-:Y:S01]  /*2b50*/  FMUL.FTZ R170, R58.reuse, R49 ;  /* 0x000000313aaa7220 */ /* 0x040fe20000410000 */
[----:B------:R-:W-:Y:S01]  /*2b60*/  FMUL.FTZ R173, R58, R173 ;  /* 0x000000ad3aad7220 */ /* 0x000fe20000410000 */
[----:B------:R-:W-:Y:S01]  /*2b70*/  @P0 FADD.FTZ R59, R59, R0 ;  /* 0x000000003b3b0221 */ /* 0x000fe20000010000 */
[--C-:B------:R-:W-:Y:S01]  /*2b80*/  FFMA.FTZ R0, R193, R11, R6.reuse ;  /* 0x0000000bc1007223 */ /* 0x100fe20000010006 */
[----:B------:R-:W-:Y:S01]  /*2b90*/  @P0 HADD2.F32 R15, -RZ, R12.H0_H0 ;  /* 0x2000000cff0f0230 */ /* 0x000fe20000004100 */
[----:B------:R-:W-:Y:S01]  /*2ba0*/  @P0 MOV R12, R27 ;  /* 0x0000001b000c0202 */ /* 0x000fe20000000f00 */
[----:B------:R-:W-:Y:S01]  /*2bb0*/  FFMA.FTZ R17, R194, R11, R6 ;  /* 0x0000000bc2117223 */ /* 0x000fe20000010006 */
[----:B------:R-:W-:Y:S01]  /*2bc0*/  FADD.FTZ R191, R191, -R0 ;  /* 0x80000000bfbf7221 */ /* 0x000fe20000010000 */
[----:B------:R-:W-:-:S02]  /*2bd0*/  @P0 HADD2.F32 R0, -RZ, R14.H0_H0 ;  /* 0x2000000eff000230 */ /* 0x000fc40000004100 */
[----:B------:R-:W-:Y:S01]  /*2be0*/  @P0 FADD.FTZ R170, R170, R15 ;  /* 0x0000000faaaa0221 */ /* 0x000fe20000010000 */
[----:B------:R-:W-:Y:S02]  /*2bf0*/  @P0 HADD2.F32 R15, -RZ, R12.H0_H0 ;  /* 0x2000000cff0f0230 */ /* 0x000fe40000004100 */
[----:B------:R-:W-:Y:S01]  /*2c00*/  FMUL.FTZ R174, R58, R191 ;  /* 0x000000bf3aae7220 */ /* 0x000fe20000410000 */
[----:B------:R-:W-:Y:S01]  /*2c10*/  FADD.FTZ R17, R192, -R17 ;  /* 0x80000011c0117221 */ /* 0x000fe20000010000 */
[----:B------:R-:W-:Y:S01]  /*2c20*/  @P0 FADD.FTZ R173, R173, R0 ;  /* 0x00000000adad0221 */ /* 0x000fe20000010000 */
[----:B------:R-:W-:Y:S01]  /*2c30*/  @P0 SHF.R.U32.HI R0, RZ, 0x10, R27 ;  /* 0x00000010ff000819 */ /* 0x000fe2000001161b */
        /* <DEDUP_REMOVED lines=9> */
[----:B------:R-:W-:-:S02]  /*2cd0*/  @P0 HADD2.F32 R11, -RZ, R0.H0_H0 ;  /* 0x20000000ff0b0230 */ /* 0x000fc40000004100 */
[----:B------:R-:W-:Y:S01]  /*2ce0*/  FMUL.FTZ R52, R58, R17 ;  /* 0x000000113a347220 */ /* 0x000fe20000410000 */
[----:B------:R-:W-:Y:S01]  /*2cf0*/  @P0 MOV R0, R28 ;  /* 0x0000001c00000202 */ /* 0x000fe20000000f00 */
[----:B------:R-:W-:Y:S01]  /*2d00*/  FADD.FTZ R195, R34, -R195 ;  /* 0x800000c322c37221 */ /* 0x000fe20000010000 */
[----:B------:R-:W-:Y:S01]  /*2d10*/  FADD.FTZ R49, R197, -R12 ;  /* 0x8000000cc5317221 */ /* 0x000fe20000010000 */
[----:B------:R-:W-:Y:S01]  /*2d20*/  @P0 FADD.FTZ R52, R52, R11 ;  /* 0x0000000b34340221 */ /* 0x000fe20000010000 */
[----:B------:R-:W-:Y:S01]  /*2d30*/  @P0 SHF.R.U64 R12, R28, 0x10, R29 ;  /* 0x000000101c0c0819 */ /* 0x000fe2000000121d */
[----:B------:R-:W-:Y:S02]  /*2d40*/  @P0 HADD2.F32 R11, -RZ, R0.H0_H0 ;  /* 0x20000000ff0b0230 */ /* 0x000fe40000004100 */
[----:B------:R-:W-:Y:S01]  /*2d50*/  FMUL.FTZ R46, R58, R195 ;  /* 0x000000c33a2e7220 */ /* 0x000fe20000410000 */
[----:B------:R-:W-:Y:S01]  /*2d60*/  FADD.FTZ R15, R196, -R15 ;  /* 0x8000000fc40f7221 */ /* 0x000fe20000010000 */
[----:B------:R-:W-:Y:S01]  /*2d70*/  FADD.FTZ R207, R207, -R6 ;  /* 0x80000006cfcf7221 */ /* 0x000fe20000010000 */
[----:B------:R-:W-:Y:S01]  /*2d80*/  @P0 SHF.R.U32.HI R6, RZ, 0x10, R29 ;  /* 0x00000010ff060819 */ /* 0x000fe2000001161d */
[----:B------:R-:W-:Y:S01]  /*2d90*/  @P0 FADD.FTZ R46, R46, R11 ;  /* 0x0000000b2e2e0221 */ /* 0x000fe20000010000 */
[----:B------:R-:W-:-:S02]  /*2da0*/  @P0 HADD2.F32 R11, -RZ, R12.H0_H0 ;  /* 0x2000000cff0b0230 */ /* 0x000fc40000004100 */
[----:B------:R-:W-:Y:S01]  /*2db0*/  FMUL.FTZ R48, R58, R15 ;  /* 0x0000000f3a307220 */ /* 0x000fe20000410000 */
[----:B------:R-:W-:Y:S01]  /*2dc0*/  FADD.FTZ R35, R200, -R35 ;  /* 0x80000023c8237221 */ /* 0x000fe20000010000 */
[----:B------:R-:W-:Y:S01]  /*2dd0*/  @P0 HADD2.F32 R6, -RZ, R6.H0_H0 ;  /* 0x20000006ff060230 */ /* 0x000fe20000004100 */
[----:B------:R-:W0:Y:S01]  /*2de0*/  F2F.F16.F32 R7, R5 ;  /* 0x0000000500077304 */ /* 0x000e220000200800 */
[----:B------:R-:W-:Y:S01]  /*2df0*/  @P0 FADD.FTZ R48, R48, R11 ;  /* 0x0000000b30300221 */ /* 0x000fe20000010000 */
[----:B------:R-:W-:Y:S01]  /*2e00*/  @P0 MOV R11, R30 ;  /* 0x0000001e000b0202 */ /* 0x000fe20000000f00 */
[----:B------:R-:W-:Y:S01]  /*2e10*/  FMUL.FTZ R39, R58, R35 ;  /* 0x000000233a277220 */ /* 0x000fe20000410000 */
[----:B------:R-:W-:Y:S01]  /*2e20*/  FADD.FTZ R201, R201, -R14 ;  /* 0x8000000ec9c97221 */ /* 0x000fe20000010000 */
[----:B------:R-:W-:Y:S01]  /*2e30*/  @P0 FADD.FTZ R8, R8, R13 ;  /* 0x0000000d08080221 */ /* 0x000fe20000010000 */
[----:B------:R-:W-:Y:S01]  /*2e40*/  ISETP.NE.AND.EX P2, PT, RZ, UR19, PT, P2 ;  /* 0x00000013ff007c0c */ /* 0x000fe2000bf45320 */
[----:B------:R-:W-:Y:S01]  /*2e50*/  @P0 FADD.FTZ R39, R39, R6 ;  /* 0x0000000627270221 */ /* 0x000fe20000010000 */
[----:B------:R-:W1:Y:S01]  /*2e60*/  F2F.F16.F32 R10, R18 ;  /* 0x00000012000a7304 */ /* 0x000e620000200800 */
[----:B------:R-:W-:Y:S01]  /*2e70*/  @P0 HADD2.F32 R11, -RZ, R11.H0_H0 ;  /* 0x2000000bff0b0230 */ /* 0x000fe20000004100 */
[----:B------:R-:W-:Y:S01]  /*2e80*/  @P0 MOV R0, R29 ;  /* 0x0000001d00000202 */ /* 0x000fe20000000f00 */
[----:B------:R-:W-:Y:S01]  /*2e90*/  FMUL.FTZ R38, R58, R201 ;  /* 0x000000c93a267220 */ /* 0x000fe20000410000 */
[----:B------:R-:W-:Y:S01]  /*2ea0*/  @P0 SHF.R.U64 R12, R30, 0x10, R31 ;  /* 0x000000101e0c0819 */ /* 0x000fe2000000121f */
[----:B------:R-:W-:Y:S01]  /*2eb0*/  FADD.FTZ R37, R204, -R37 ;  /* 0x80000025cc257221 */ /* 0x000fe20000010000 */
[----:B------:R-:W-:Y:S01]  /*2ec0*/  @P0 MOV R6, R31 ;  /* 0x0000001f00060202 */ /* 0x000fe20000000f00 */
[----:B------:R-:W-:Y:S01]  /*2ed0*/  @P0 FADD.FTZ R38, R38, R11 ;  /* 0x0000000b26260221 */ /* 0x000fe20000010000 */
[----:B------:R-:W-:Y:S01]  /*2ee0*/  F2F.F16.F32 R181, R32 ;  /* 0x0000002000b57304 */ /* 0x000fe20000200800 */
[----:B------:R-:W-:Y:S01]  /*2ef0*/  @P0 SHF.R.U32.HI R17, RZ, 0x10, R31 ;  /* 0x00000010ff110819 */ /* 0x000fe2000001161f */
[----:B------:R-:W-:-:S02]  /*2f00*/  @P0 HADD2.F32 R0, -RZ, R0.H0_H0 ;  /* 0x20000000ff000230 */ /* 0x000fc40000004100 */
[C---:B------:R-:W-:Y:S01]  /*2f10*/  FMUL.FTZ R49, R58.reuse, R49 ;  /* 0x000000313a317220 */ /* 0x040fe20000410000 */
[----:B------:R-:W-:Y:S02]  /*2f20*/  @P0 HADD2.F32 R11, -RZ, R12.H0_H0 ;  /* 0x2000000cff0b0230 */ /* 0x000fe40000004100 */
[C---:B------:R-:W-:Y:S01]  /*2f30*/  FMUL.FTZ R36, R58.reuse, R37 ;  /* 0x000000253a247220 */ /* 0x040fe20000410000 */
[----:B------:R-:W-:Y:S01]  /*2f40*/  @P0 HADD2.F32 R15, -RZ, R6.H0_H0 ;  /* 0x20000006ff0f0230 */ /* 0x000fe20000004100 */
[----:B------:R-:W-:Y:S01]  /*2f50*/  @P1 F2FP.F16.F32.PACK_AB R6, RZ, R5 ;  /* 0x00000005ff06123e */ /* 0x000fe200000000ff */
[----:B------:R-:W-:Y:S01]  /*2f60*/  F2F.F16.F32 R187, R183 ;  /* 0x000000b700bb7304 */ /* 0x000fe20000200800 */
[----:B------:R-:W-:Y:S02]  /*2f70*/  @P0 HADD2.F32 R17, -RZ, R17.H0_H0 ;  /* 0x20000011ff110230 */ /* 0x000fe40000004100 */
[----:B------:R-:W-:Y:S01]  /*2f80*/  FADD.FTZ R205, R205, -R16 ;  /* 0x80000010cdcd7221 */ /* 0x000fe20000010000 */
[----:B------:R-:W-:Y:S01]  /*2f90*/  FMUL.FTZ R42, R58, R207 ;  /* 0x000000cf3a2a7220 */ /* 0x000fe20000410000 */
[----:B------:R-:W-:Y:S01]  /*2fa0*/  @P0 FADD.FTZ R49, R49, R0 ;  /* 0x0000000031310221 */ /* 0x000fe20000010000 */
[----:B------:R-:W-:Y:S01]  /*2fb0*/  @P0 FADD.FTZ R36, R36, R11 ;  /* 0x0000000b24240221 */ /* 0x000fe20000010000 */
[----:B0-----:R-:W-:Y:S01]  /*2fc0*/  @P2 PRMT R160, R7, 0x7610, R160 ;  /* 0x0000761007a02816 */ /* 0x001fe200000000a0 */
[----:B------:R-:W-:Y:S01]  /*2fd0*/  FMUL.FTZ R0, R58, R205 ;  /* 0x000000cd3a007220 */ /* 0x000fe20000410000 */
[----:B------:R0:W2:Y:S01]  /*2fe0*/  F2F.F16.F32 R9, R4 ;  /* 0x0000000400097304 */ /* 0x0000a20000200800 */
[----:B------:R-:W-:Y:S01]  /*2ff0*/  @P1 PRMT R162, R6, 0x7610, R162 ;  /* 0x0000761006a21816 */ /* 0x000fe200000000a2 */
[----:B------:R-:W-:Y:S01]  /*3000*/  @P0 FADD.FTZ R42, R42, R17 ;  /* 0x000000112a2a0221 */ /* 0x000fe20000010000 */
[----:B-1----:R-:W-:Y:S01]  /*3010*/  @P2 PRMT R161, R10, 0x7610, R161 ;  /* 0x000076100aa12816 */ /* 0x002fe200000000a1 */
[----:B------:R-:W-:Y:S01]  /*3020*/  @P0 FADD.FTZ R0, R0, R15 ;  /* 0x0000000f00000221 */ /* 0x000fe20000010000 */
[----:B------:R-:W-:-:S02]  /*3030*/  SHF.L.U32 R10, R10, 0x10, RZ ;  /* 0x000000100a0a7819 */ /* 0x000fc400000006ff */
[----:B------:R-:W-:Y:S01]  /*3040*/  @P1 F2FP.F16.F32.PACK_AB R190, RZ, R19 ;  /* 0x00000013ffbe123e */ /* 0x000fe200000000ff */
[----:B------:R1:W3:Y:S01]  /*3050*/  F2F.F16.F32 R13, R8 ;  /* 0x00000008000d7304 */ /* 0x0002e20000200800 */
[----:B0-----:R-:W-:Y:S02]  /*3060*/  @P1 F2FP.F16.F32.PACK_AB R4, RZ, R4 ;  /* 0x00000004ff04123e */ /* 0x001fe400000000ff */
[----:B------:R-:W-:Y:S02]  /*3070*/  @P1 F2FP.F16.F32.PACK_AB R191, RZ, R32 ;  /* 0x00000020ffbf123e */ /* 0x000fe400000000ff */
[----:B------:R-:W-:Y:S01]  /*3080*/  @P1 PRMT R159, R4, 0x7610, R159 ;  /* 0x00007610049f1816 */ /* 0x000fe2000000009f */
[----:B------:R-:W-:Y:S01]  /*3090*/  IMAD.WIDE.U32 R4, R7, 0x10000, RZ ;  /* 0x0001000007047825 */ /* 0x000fe200078e00ff */
[----:B--2---:R-:W-:Y:S01]  /*30a0*/  @P2 PRMT R165, R9, 0x7610, R165 ;  /* 0x0000761009a52816 */ /* 0x004fe200000000a5 */
[----:B------:R-:W0:Y:S01]  /*30b0*/  F2F.F16.F32 R185, R33 ;  /* 0x0000002100b97304 */ /* 0x000e220000200800 */
[----:B-1----:R-:W-:Y:S01]  /*30c0*/  @P1 F2FP.F16.F32.PACK_AB R8, RZ, R8 ;  /* 0x00000008ff08123e */ /* 0x002fe200000000ff */
[----:B------:R-:W-:Y:S01]  /*30d0*/  IMAD.WIDE.U32 R6, R181, 0x10000, RZ ;  /* 0x00010000b5067825 */ /* 0x000fe200078e00ff */
[----:B------:R-:W-:-:S02]  /*30e0*/  LOP3.LUT R4, R4, R9, RZ, 0xfc, !PT ;  /* 0x0000000904047212 */ /* 0x000fc400078efcff */
[----:B------:R-:W-:Y:S01]  /*30f0*/  @P1 PRMT R163, R8, 0x7610, R163 ;  /* 0x0000761008a31816 */ /* 0x000fe200000000a3 */
[----:B------:R-:W-:Y:S01]  /*3100*/  IMAD.U32 R8, R187, 0x10000, RZ ;  /* 0x00010000bb087824 */ /* 0x000fe200078e00ff */
[----:B---3--:R-:W-:Y:S01]  /*3110*/  LOP3.LUT R5, R5, R10, R13, 0xfe, !PT ;  /* 0x0000000a05057212 */ /* 0x008fe200078efe0d */
[----:B------:R-:W1:Y:S01]  /*3120*/  F2F.F16.F32 R171, R186 ;  /* 0x000000ba00ab7304 */ /* 0x000e620000200800 */
[----:B------:R-:W-:Y:S02]  /*3130*/  @P2 PRMT R164, R13, 0x7610, R164 ;  /* 0x000076100da42816 */ /* 0x000fe400000000a4 */
[----:B------:R-:W-:Y:S02]  /*3140*/  @P1 F2FP.F16.F32.PACK_AB R192, RZ, R33 ;  /* 0x00000021ffc0123e */ /* 0x000fe400000000ff */
[----:B0-----:R-:W-:-:S03]  /*3150*/  LOP3.LUT R7, R7, R8, R185, 0xfe, !PT ;  /* 0x0000000807077212 */ /* 0x001fc600078efeb9 */
[----:B------:R-:W0:Y:S01]  /*3160*/  F2F.F16.F32 R56, R180 ;  /* 0x000000b400387304 */ /* 0x000e220000200800 */
[----:B-1----:R-:W-:-:S07]  /*3170*/  IMAD.WIDE.U32 R8, R171, 0x10000, RZ ;  /* 0x00010000ab087825 */ /* 0x002fce00078e00ff */
[----:B------:R-:W1:Y:S01]  /*3180*/  F2F.F16.F32 R178, R175 ;  /* 0x000000af00b27304 */ /* 0x000e620000200800 */
[----:B0-----:R-:W-:-:S07]  /*3190*/  IMAD.WIDE.U32 R10, R56, 0x10000, RZ ;  /* 0x00010000380a7825 */ /* 0x001fce00078e00ff */
[----:B------:R-:W0:Y:S01]  /*31a0*/  F2F.F16.F32 R172, R59 ;  /* 0x0000003b00ac7304 */ /* 0x000e220000200800 */
[----:B-1----:R-:W-:-:S07]  /*31b0*/  SHF.L.U32 R12, R178, 0x10, RZ ;  /* 0x00000010b20c7819 */ /* 0x002fce00000006ff */
[----:B------:R-:W1:Y:S01]  /*31c0*/  F2F.F16.F32 R177, R188 ;  /* 0x000000bc00b17304 */ /* 0x000e620000200800 */
[----:B0-----:R-:W-:-:S07]  /*31d0*/  SHF.L.U32 R13, R172, 0x10, RZ ;  /* 0x00000010ac0d7819 */ /* 0x001fce00000006ff */
[----:B------:R-:W0:Y:S01]  /*31e0*/  F2F.F16.F32 R169, R182 ;  /* 0x000000b600a97304 */ /* 0x000e220000200800 */
[----:B-1----:R-:W-:-:S07]  /*31f0*/  LOP3.LUT R9, R9, R12, R177, 0xfe, !PT ;  /* 0x0000000c09097212 */ /* 0x002fce00078efeb1 */
[----:B------:R-:W1:Y:S01]  /*3200*/  F2F.F16.F32 R50, R173 ;  /* 0x000000ad00327304 */ /* 0x000e620000200800 */
[----:B0-----:R-:W-:-:S07]  /*3210*/  LOP3.LUT R11, R11, R13, R169, 0xfe, !PT ;  /* 0x0000000d0b0b7212 */ /* 0x001fce00078efea9 */
[----:B------:R-:W0:Y:S01]  /*3220*/  F2F.F16.F32 R54, R52 ;  /* 0x0000003400367304 */ /* 0x000e220000200800 */
[----:B-1----:R-:W-:-:S07]  /*3230*/  IMAD.WIDE.U32 R12, R50, 0x10000, RZ ;  /* 0x00010000320c7825 */ /* 0x002fce00078e00ff */
[----:B------:R-:W1:Y:S01]  /*3240*/  F2F.F16.F32 R53, R174 ;  /* 0x000000ae00357304 */ /* 0x000e620000200800 */
[----:B0-----:R-:W-:-:S07]  /*3250*/  SHF.L.U32 R34, R54, 0x10, RZ ;  /* 0x0000001036227819 */ /* 0x001fce00000006ff */
[----:B------:R-:W0:Y:S01]  /*3260*/  F2F.F16.F32 R40, R48 ;  /* 0x0000003000287304 */ /* 0x000e220000200800 */
[----:B-1----:R-:W-:-:S07]  /*3270*/  LOP3.LUT R13, R13, R34, R53, 0xfe, !PT ;  /* 0x000000220d0d7212 */ /* 0x002fce00078efe35 */
[----:B------:R-:W1:Y:S01]  /*3280*/  F2F.F16.F32 R44, R36 ;  /* 0x00000024002c7304 */ /* 0x000e620000200800 */
[----:B------:R-:W-:Y:S02]  /*3290*/  @P1 F2FP.F16.F32.PACK_AB R34, RZ, R18 ;  /* 0x00000012ff22123e */ /* 0x000fe400000000ff */
[----:B------:R-:W-:Y:S02]  /*32a0*/  IADD3 R18, P5, R167, UR20, RZ ;  /* 0x00000014a7127c10 */ /* 0x000fe4000ffbe0ff */
[----:B------:R-:W-:Y:S01]  /*32b0*/  @P1 PRMT R166, R34, 0x7610, R166 ;  /* 0x0000761022a61816 */ /* 0x000fe200000000a6 */
[----:B0-----:R-:W-:Y:S02]  /*32c0*/  IMAD.WIDE.U32 R14, R40, 0x10000, RZ ;  /* 0x00010000280e7825 */ /* 0x001fe400078e00ff */
[----:B------:R-:W0:Y:S02]  /*32d0*/  F2F.F16.F32 R43, R39 ;  /* 0x00000027002b7304 */ /* 0x000e240000200800 */
[----:B-1----:R-:W-:-:S06]  /*32e0*/  IMAD.WIDE.U32 R16, R44, 0x10000, RZ ;  /* 0x000100002c107825 */ /* 0x002fcc00078e00ff */
[----:B------:R-:W1:Y:S01]  /*32f0*/  F2F.F16.F32 R58, R42 ;  /* 0x0000002a003a7304 */ /* 0x000e620000200800 */
[----:B0-----:R-:W-:-:S07]  /*3300*/  SHF.L.U32 R35, R43, 0x10, RZ ;  /* 0x000000102b237819 */ /* 0x001fce00000006ff */
[----:B------:R0:W2:Y:S01]  /*3310*/  F2F.F16.F32 R179, R19 ;  /* 0x0000001300b37304 */ /* 0x0000a20000200800 */
[----:B-1----:R-:W-:-:S07]  /*3320*/  SHF.L.U32 R189, R58, 0x10, RZ ;  /* 0x000000103abd7819 */ /* 0x002fce00000006ff */
[----:B------:R-:W1:Y:S01]  /*3330*/  F2F.F16.F32 R57, R184 ;  /* 0x000000b800397304 */ /* 0x000e620000200800 */
[----:B0-----:R-:W-:Y:S02]  /*3340*/  IADD3.X R19, R168, UR21, RZ, P5, !PT ;  /* 0x00000015a8137c10 */ /* 0x001fe4000affe4ff */
[----:B--2---:R-:W-:-:S05]  /*3350*/  LOP3.LUT R6, R6, R179, RZ, 0xfc, !PT ;  /* 0x000000b306067212 */ /* 0x004fca00078efcff */
[----:B------:R-:W0:Y:S01]  /*3360*/  F2F.F16.F32 R55, R176 ;  /* 0x000000b000377304 */ /* 0x000e220000200800 */
[----:B-1----:R-:W-:-:S07]  /*3370*/  LOP3.LUT R8, R8, R57, RZ, 0xfc, !PT ;  /* 0x0000003908087212 */ /* 0x002fce00078efcff */
[----:B------:R-:W1:Y:S01]  /*3380*/  F2F.F16.F32 R51, R170 ;  /* 0x000000aa00337304 */ /* 0x000e620000200800 */
[----:B0-----:R-:W-:-:S07]  /*3390*/  LOP3.LUT R10, R10, R55, RZ, 0xfc, !PT ;  /* 0x000000370a0a7212 */ /* 0x001fce00078efcff */
[----:B------:R-:W0:Y:S01]  /*33a0*/  F2F.F16.F32 R41, R46 ;  /* 0x0000002e00297304 */ /* 0x000e220000200800 */
[----:B-1----:R-:W-:-:S07]  /*33b0*/  LOP3.LUT R12, R12, R51, RZ, 0xfc, !PT ;  /* 0x000000330c0c7212 */ /* 0x002fce00078efcff */
[----:B------:R-:W1:Y:S01]  /*33c0*/  F2F.F16.F32 R37, R49 ;  /* 0x0000003100257304 */ /* 0x000e620000200800 */
[----:B0-----:R-:W-:-:S07]  /*33d0*/  LOP3.LUT R14, R14, R41, RZ, 0xfc, !PT ;  /* 0x000000290e0e7212 */ /* 0x001fce00078efcff */
[----:B------:R-:W0:Y:S01]  /*33e0*/  F2F.F16.F32 R45, R38 ;  /* 0x00000026002d7304 */ /* 0x000e220000200800 */
[----:B-1----:R-:W-:-:S07]  /*33f0*/  LOP3.LUT R15, R15, R35, R37, 0xfe, !PT ;  /* 0x000000230f0f7212 */ /* 0x002fce00078efe25 */
[----:B------:R-:W1:Y:S01]  /*3400*/  F2F.F16.F32 R47, R0 ;  /* 0x00000000002f7304 */ /* 0x000e620000200800 */
        /* <DEDUP_REMOVED lines=11> */
.L_x_649:
        /* <DEDUP_REMOVED lines=13> */
.L_x_650:
[----:B------:R-:W-:Y:S02]  /*3590*/  @P1 F2FP.F16.F32.PACK_AB R183, RZ, R183 ;  /* 0x000000b7ffb7123e */ /* 0x000fe400000000ff */
[----:B-12---:R-:W-:Y:S02]  /*35a0*/  IADD3 R4, P5, R147, UR20, RZ ;  /* 0x0000001493047c10 */ /* 0x006fe4000ffbe0ff */
        /* <DEDUP_REMOVED lines=18> */
.L_x_651:
        /* <DEDUP_REMOVED lines=13> */
.L_x_652:
[----:B------:R-:W-:Y:S02]  /*37a0*/  @P1 F2FP.F16.F32.PACK_AB R175, RZ, R175 ;  /* 0x000000afffaf123e */ /* 0x000fe400000000ff */
[----:B--23--:R-:W-:Y:S02]  /*37b0*/  IADD3 R4, P5, R149, UR20, RZ ;  /* 0x0000001495047c10 */ /* 0x00cfe4000ffbe0ff */
        /* <DEDUP_REMOVED lines=18> */
.L_x_653:
        /* <DEDUP_REMOVED lines=13> */
.L_x_654:
[----:B------:R-:W-:Y:S02]  /*39b0*/  @P1 F2FP.F16.F32.PACK_AB R59, RZ, R59 ;  /* 0x0000003bff3b123e */ /* 0x000fe400000000ff */
[----:B---34-:R-:W-:Y:S02]  /*39c0*/  IADD3 R4, P5, R151, UR20, RZ ;  /* 0x0000001497047c10 */ /* 0x018fe4000ffbe0ff */
        /* <DEDUP_REMOVED lines=18> */
.L_x_655:
        /* <DEDUP_REMOVED lines=13> */
.L_x_656:
[----:B------:R-:W-:Y:S02]  /*3bc0*/  @P1 F2FP.F16.F32.PACK_AB R52, RZ, R52 ;  /* 0x00000034ff34123e */ /* 0x000fe400000000ff */
[----:B--2-4-:R-:W-:Y:S02]  /*3bd0*/  IADD3 R4, P5, R153, UR20, RZ ;  /* 0x0000001499047c10 */ /* 0x014fe4000ffbe0ff */
        /* <DEDUP_REMOVED lines=18> */
.L_x_657:
        /* <DEDUP_REMOVED lines=13> */
.L_x_658:
        /* <DEDUP_REMOVED lines=16> */
.L_x_659:
        /* <DEDUP_REMOVED lines=21> */
.L_x_660:
        /* <DEDUP_REMOVED lines=9> */
.L_x_661:
        /* <DEDUP_REMOVED lines=14> */
.L_x_662:
[----:B------:R-:W-:Y:S01]  /*4190*/  SEL R169, RZ, 0x1, P4 ;  /* 0x00000001ffa97807 */ /* 0x000fe20002000000 */
[----:B------:R-:W-:Y:S06]  /*41a0*/  @!P3 BRA `(.L_x_663) ;  /* 0xffffffc400a4b947 */ /* 0x000fec000383ffff */
[----:B0-----:R-:W-:Y:S01]  /*41b0*/  MOV R4, R131 ;  /* 0x0000008300047202 */ /* 0x001fe20000000f00 */
[----:B--234-:R-:W-:Y:S01]  /*41c0*/  IMAD.MOV.U32 R7, RZ, RZ, R129 ;  /* 0x000000ffff077224 */ /* 0x01cfe200078e0081 */
[----:B------:R-:W-:Y:S01]  /*41d0*/  MOV R8, R102 ;  /* 0x0000006600087202 */ /* 0x000fe20000000f00 */
[----:B------:R-:W-:Y:S01]  /*41e0*/  IMAD.MOV.U32 R25, RZ, RZ, R123 ;  /* 0x000000ffff197224 */ /* 0x000fe200078e007b */
[----:B------:R-:W-:Y:S01]  /*41f0*/  MOV R5, R130 ;  /* 0x0000008200057202 */ /* 0x000fe20000000f00 */
[----:B------:R-:W-:Y:S01]  /*4200*/  IMAD.MOV.U32 R39, RZ, RZ, R89 ;  /* 0x000000ffff277224 */ /* 0x000fe200078e0059 */
[----:B------:R-:W-:Y:S01]  /*4210*/  MOV R9, R103 ;  /* 0x0000006700097202 */ /* 0x000fe20000000f00 */
[----:B------:R-:W-:Y:S01]  /*4220*/  IMAD.MOV.U32 R50, RZ, RZ, R108 ;  /* 0x000000ffff327224 */ /* 0x000fe200078e006c */
        /* <DEDUP_REMOVED lines=8> */
[----:B-1----:R-:W-:Y:S02]  /*42b0*/  MOV R18, R96 ;  /* 0x0000006000127202 */ /* 0x002fe40000000f00 */
        /* <DEDUP_REMOVED lines=39> */
.L_x_646:
        /* <DEDUP_REMOVED lines=25> */
.L_x_647:
[----:B------:R-:W-:Y:S01]  /*46c0*/  HFMA2.MMA R17, -RZ, RZ, 0, 1.847743988037109375e-06 ;  /* 0x0000001fff117435 */ /* 0x000fe200000001ff */
[----:B------:R-:W-:Y:S01]  /*46d0*/  MOV R15, R6 ;  /* 0x00000006000f7202 */ /* 0x000fe20000000f00 */
[----:B------:R-:W-:Y:S01]  /*46e0*/  IMAD.MOV.U32 R14, RZ, RZ, 0x10 ;  /* 0x00000010ff0e7424 */ /* 0x000fe200078e00ff */
[----:B------:R-:W-:-:S08]  /*46f0*/  MOV R12, 0xffffffff ;  /* 0xffffffff000c7802 */ /* 0x000fd00000000f00 */
[----:B-----5:R-:W-:Y:S05]  /*4700*/  WARPSYNC.COLLECTIVE R12, `(.L_x_664) ;  /* 0x000000000c087348 */ /* 0x020fea0003c00000 */
[----:B------:R0:W1:Y:S02]  /*4710*/  SHFL.DOWN P4, R13, R15, R14, R17 ;  /* 0x0800000e0f0d7389 */ /* 0x0000640000080011 */
[----:B01---5:R-:W-:Y:S01]  /*4720*/  ENDCOLLECTIVE ;  /* 0x000000000000791b */ /* 0x023fe20003800000 */
.L_x_664:
[----:B------:R-:W-:Y:S02]  /*4730*/  MOV R15, R8 ;  /* 0x00000008000f7202 */ /* 0x000fe40000000f00 */
[----:B------:R-:W-:-:S07]  /*4740*/  MOV R5, R13 ;  /* 0x0000000d00057202 */ /* 0x000fce0000000f00 */
[----:B------:R-:W-:Y:S05]  /*4750*/  WARPSYNC.COLLECTIVE R12, `(.L_x_665) ;  /* 0x000000000c087348 */ /* 0x000fea0003c00000 */
[----:B------:R0:W1:Y:S02]  /*4760*/  SHFL.DOWN P4, R13, R15, R14, R17 ;  /* 0x0800000e0f0d7389 */ /* 0x0000640000080011 */
[----:B01----:R-:W-:Y:S01]  /*4770*/  ENDCOLLECTIVE ;  /* 0x000000000000791b */ /* 0x003fe20003800000 */
.L_x_665:
[----:B------:R-:W-:Y:S01]  /*4780*/  FADD.FTZ R5, R6, R5 ;  /* 0x0000000506057221 */ /* 0x000fe20000010000 */
[----:B------:R-:W-:-:S04]  /*4790*/  HFMA2.MMA R14, -RZ, RZ, 0, 4.76837158203125e-07 ;  /* 0x00000008ff0e7435 */ /* 0x000fc800000001ff */
[----:B------:R-:W-:Y:S02]  /*47a0*/  MOV R15, R5 ;  /* 0x00000005000f7202 */ /* 0x000fe40000000f00 */
[----:B------:R-:W-:-:S07]  /*47b0*/  MOV R7, R13 ;  /* 0x0000000d00077202 */ /* 0x000fce0000000f00 */
[----:B------:R-:W-:Y:S05]  /*47c0*/  WARPSYNC.COLLECTIVE R12, `(.L_x_666) ;  /* 0x000000000c087348 */ /* 0x000fea0003c00000 */
[----:B------:R0:W1:Y:S02]  /*47d0*/  SHFL.DOWN P4, R13, R15, R14, R17 ;  /* 0x0800000e0f0d7389 */ /* 0x0000640000080011 */
[----:B01----:R-:W-:Y:S01]  /*47e0*/  ENDCOLLECTIVE ;  /* 0x000000000000791b */ /* 0x003fe20003800000 */
.L_x_666:
[----:B------:R-:W-:-:S05]  /*47f0*/  FADD.FTZ R7, R8, R7 ;  /* 0x0000000708077221 */ /* 0x000fca0000010000 */
[----:B------:R-:W-:Y:S02]  /*4800*/  MOV R15, R7 ;  /* 0x00000007000f7202 */ /* 0x000fe40000000f00 */
[----:B------:R-:W-:-:S07]  /*4810*/  MOV R4, R13 ;  /* 0x0000000d00047202 */ /* 0x000fce0000000f00 */
[----:B------:R-:W-:Y:S05]  /*4820*/  WARPSYNC.COLLECTIVE R12, `(.L_x_667) ;  /* 0x000000000c087348 */ /* 0x000fea0003c00000 */
[----:B------:R0:W1:Y:S02]  /*4830*/  SHFL.DOWN P4, R13, R15, R14, R17 ;  /* 0x0800000e0f0d7389 */ /* 0x0000640000080011 */
[----:B01----:R-:W-:Y:S01]  /*4840*/  ENDCOLLECTIVE ;  /* 0x000000000000791b */ /* 0x003fe20003800000 */
.L_x_667:
[----:B------:R-:W-:Y:S01]  /*4850*/  FADD.FTZ R4, R5, R4 ;  /* 0x0000000405047221 */ /* 0x000fe20000010000 */
[----:B------:R-:W-:-:S04]  /*4860*/  HFMA2.MMA R14, -RZ, RZ, 0, 2.384185791015625e-07 ;  /* 0x00000004ff0e7435 */ /* 0x000fc800000001ff */
[----:B------:R-:W-:Y:S02]  /*4870*/  MOV R15, R4 ;  /* 0x00000004000f7202 */ /* 0x000fe40000000f00 */
[----:B------:R-:W-:-:S07]  /*4880*/  MOV R10, R13 ;  /* 0x0000000d000a7202 */ /* 0x000fce0000000f00 */
[----:B------:R-:W-:Y:S05]  /*4890*/  WARPSYNC.COLLECTIVE R12, `(.L_x_668) ;  /* 0x000000000c087348 */ /* 0x000fea0003c00000 */
[----:B------:R0:W1:Y:S02]  /*48a0*/  SHFL.DOWN P4, R13, R15, R14, R17 ;  /* 0x0800000e0f0d7389 */ /* 0x0000640000080011 */
[----:B01----:R-:W-:Y:S01]  /*48b0*/  ENDCOLLECTIVE ;  /* 0x000000000000791b */ /* 0x003fe20003800000 */
.L_x_668:
[----:B------:R-:W-:-:S05]  /*48c0*/  FADD.FTZ R10, R7, R10 ;  /* 0x0000000a070a7221 */ /* 0x000fca0000010000 */
[----:B------:R-:W-:Y:S01]  /*48d0*/  MOV R15, R10 ;  /* 0x0000000a000f7202 */ /* 0x000fe20000000f00 */
[----:B------:R-:W-:-:S07]  /*48e0*/  IMAD.MOV.U32 R9, RZ, RZ, R13 ;  /* 0x000000ffff097224 */ /* 0x000fce00078e000d */
[----:B------:R-:W-:Y:S05]  /*48f0*/  WARPSYNC.COLLECTIVE R12, `(.L_x_669) ;  /* 0x000000000c087348 */ /* 0x000fea0003c00000 */
[----:B------:R0:W1:Y:S02]  /*4900*/  SHFL.DOWN P4, R13, R15, R14, R17 ;  /* 0x0800000e0f0d7389 */ /* 0x0000640000080011 */
[----:B01----:R-:W-:Y:S01]  /*4910*/  ENDCOLLECTIVE ;  /* 0x000000000000791b */ /* 0x003fe20003800000 */
.L_x_669:
[----:B------:R-:W-:Y:S01]  /*4920*/  FADD.FTZ R9, R4, R9 ;  /* 0x0000000904097221 */ /* 0x000fe20000010000 */
[----:B------:R-:W-:-:S04]  /*4930*/  HFMA2.MMA R14, -RZ, RZ, 0, 1.1920928955078125e-07 ;  /* 0x00000002ff0e7435 */ /* 0x000fc800000001ff */
[----:B------:R-:W-:Y:S02]  /*4940*/  MOV R15, R9 ;  /* 0x00000009000f7202 */ /* 0x000fe40000000f00 */
[----:B------:R-:W-:-:S07]  /*4950*/  MOV R11, R13 ;  /* 0x0000000d000b7202 */ /* 0x000fce0000000f00 */
[----:B------:R-:W-:Y:S05]  /*4960*/  WARPSYNC.COLLECTIVE R12, `(.L_x_670) ;  /* 0x000000000c087348 */ /* 0x000fea0003c00000 */
[----:B------:R0:W1:Y:S02]  /*4970*/  SHFL.DOWN P4, R13, R15, R14, R17 ;  /* 0x0800000e0f0d7389 */ /* 0x0000640000080011 */
[----:B01----:R-:W-:Y:S01]  /*4980*/  ENDCOLLECTIVE ;  /* 0x000000000000791b */ /* 0x003fe20003800000 */
.L_x_670:
[----:B------:R-:W-:-:S05]  /*4990*/  FADD.FTZ R11, R10, R11 ;  /* 0x0000000b0a0b7221 */ /* 0x000fca0000010000 */
[----:B------:R-:W-:Y:S02]  /*49a0*/  MOV R15, R11 ;  /* 0x0000000b000f7202 */ /* 0x000fe40000000f00 */
[----:B------:R-:W-:-:S07]  /*49b0*/  MOV R6, R13 ;  /* 0x0000000d00067202 */ /* 0x000fce0000000f00 */
[----:B------:R-:W-:Y:S05]  /*49c0*/  WARPSYNC.COLLECTIVE R12, `(.L_x_671) ;  /* 0x000000000c087348 */ /* 0x000fea0003c00000 */
[----:B------:R0:W1:Y:S02]  /*49d0*/  SHFL.DOWN P4, R13, R15, R14, R17 ;  /* 0x0800000e0f0d7389 */ /* 0x0000640000080011 */
[----:B01----:R-:W-:Y:S01]  /*49e0*/  ENDCOLLECTIVE ;  /* 0x000000000000791b */ /* 0x003fe20003800000 */
.L_x_671:
[----:B------:R-:W-:Y:S01]  /*49f0*/  FADD.FTZ R6, R9, R6 ;  /* 0x0000000609067221 */ /* 0x000fe20000010000 */
[----:B------:R-:W-:-:S04]  /*4a00*/  HFMA2.MMA R14, -RZ, RZ, 0, 5.9604644775390625e-08 ;  /* 0x00000001ff0e7435 */ /* 0x000fc800000001ff */
[----:B------:R-:W-:Y:S02]  /*4a10*/  MOV R15, R6 ;  /* 0x00000006000f7202 */ /* 0x000fe40000000f00 */
[----:B------:R-:W-:-:S07]  /*4a20*/  MOV R8, R13 ;  /* 0x0000000d00087202 */ /* 0x000fce0000000f00 */
[----:B------:R-:W-:Y:S05]  /*4a30*/  WARPSYNC.COLLECTIVE R12, `(.L_x_672) ;  /* 0x000000000c087348 */ /* 0x000fea0003c00000 */
[----:B------:R0:W1:Y:S02]  /*4a40*/  SHFL.DOWN P4, R13, R15, R14, R17 ;  /* 0x0800000e0f0d7389 */ /* 0x0000640000080011 */
[----:B01----:R-:W-:Y:S01]  /*4a50*/  ENDCOLLECTIVE ;  /* 0x000000000000791b */ /* 0x003fe20003800000 */
.L_x_672:
[----:B------:R-:W-:-:S05]  /*4a60*/  FADD.FTZ R8, R11, R8 ;  /* 0x000000080b087221 */ /* 0x000fca0000010000 */
[----:B------:R-:W-:Y:S02]  /*4a70*/  MOV R15, R8 ;  /* 0x00000008000f7202 */ /* 0x000fe40000000f00 */
[----:B------:R-:W-:-:S07]  /*4a80*/  MOV R5, R13 ;  /* 0x0000000d00057202 */ /* 0x000fce0000000f00 */
[----:B------:R-:W-:Y:S05]  /*4a90*/  WARPSYNC.COLLECTIVE R12, `(.L_x_673) ;  /* 0x000000000c087348 */ /* 0x000fea0003c00000 */
[----:B------:R0:W1:Y:S02]  /*4aa0*/  SHFL.DOWN P4, R13, R15, R14, R17 ;  /* 0x0800000e0f0d7389 */ /* 0x0000640000080011 */
[----:B01----:R-:W-:Y:S01]  /*4ab0*/  ENDCOLLECTIVE ;  /* 0x000000000000791b */ /* 0x003fe20003800000 */
.L_x_673:
[----:B------:R-:W-:Y:S01]  /*4ac0*/  MOV R7, R13 ;  /* 0x0000000d00077202 */ /* 0x000fe20000000f00 */
[----:B------:R-:W-:Y:S06]  /*4ad0*/  BRA `(.L_x_674) ;  /* 0xffffffd400cc7947 */ /* 0x000fec000383ffff */
.L_x_675:
        /* <DEDUP_REMOVED lines=10> */
.L_x_4507:


//--------------------- .text._ZN10layer_norm31ln_parallel_residual_bwd_kernelINS_13Kernel_traitsI6__halfS2_S2_S2_fjLj7168ELj1ELj1ELj8ELj8ENS_18Kernel_traits_baseILj7168ES2_S2_S2_S2_fjLj256EEEEELb1ELb0ELb0EEEvNS_9BwdParamsE --------------------------
	.section	.text._ZN10layer_norm31ln_parallel_residual_bwd_kernelINS_13Kernel_traitsI6__halfS2_S2_S2_fjLj7168ELj1ELj1ELj8ELj8ENS_18Kernel_traits_baseILj7168ES2_S2_S2_S2_fjLj256EEEEELb1ELb0ELb0EEEvNS_9BwdParamsE,"ax",@progbits
	.align	128
        .global         _ZN10layer_norm31ln_parallel_residual_bwd_kernelINS_13Kernel_traitsI6__halfS2_S2_S2_fjLj7168ELj1ELj1ELj8ELj8ENS_18Kernel_traits_baseILj7168ES2_S2_S2_S2_fjLj256EEEEELb1ELb0ELb0EEEvNS_9BwdParamsE
        .type           _ZN10layer_norm31ln_parallel_residual_bwd_kernelINS_13Kernel_traitsI6__halfS2_S2_S2_fjLj7168ELj1ELj1ELj8ELj8ENS_18Kernel_traits_baseILj7168ES2_S2_S2_S2_fjLj256EEEEELb1ELb0ELb0EEEvNS_9BwdParamsE,@function
        .size           _ZN10layer_norm31ln_parallel_residual_bwd_kernelINS_13Kernel_traitsI6__halfS2_S2_S2_fjLj7168ELj1ELj1ELj8ELj8ENS_18Kernel_traits_baseILj7168ES2_S2_S2_S2_fjLj256EEEEELb1ELb0ELb0EEEvNS_9BwdParamsE,(.L_x_4508 - _ZN10layer_norm31ln_parallel_residual_bwd_kernelINS_13Kernel_traitsI6__halfS2_S2_S2_fjLj7168ELj1ELj1ELj8ELj8ENS_18Kernel_traits_baseILj7168ES2_S2_S2_S2_fjLj256EEEEELb1ELb0ELb0EEEvNS_9BwdParamsE)
        .other          _ZN10layer_norm31ln_parallel_residual_bwd_kernelINS_13Kernel_traitsI6__halfS2_S2_S2_fjLj7168ELj1ELj1ELj8ELj8ENS_18Kernel_traits_baseILj7168ES2_S2_S2_S2_fjLj256EEEEELb1ELb0ELb0EEEvNS_9BwdParamsE,@"STO_CUDA_ENTRY STV_DEFAULT"
_ZN10layer_norm31ln_parallel_residual_bwd_kernelINS_13Kernel_traitsI6__halfS2_S2_S2_fjLj7168ELj1ELj1ELj8ELj8ENS_18Kernel_traits_baseILj7168ES2_S2_S2_S2_fjLj256EEEEELb1ELb0ELb0EEEvNS_9BwdParamsE:
.text._ZN10layer_norm31ln_parallel_residual_bwd_kernelINS_13Kernel_traitsI6__halfS2_S2_S2_fjLj7168ELj1ELj1ELj8ELj8ENS_18Kernel_traits_baseILj7168ES2_S2_S2_S2_fjLj256EEEEELb1ELb0ELb0EEEvNS_9BwdParamsE:
        /* <DEDUP_REMOVED lines=59> */
[----:B----4-:R-:W-:-:S04]  /*03b0*/  @P5 IMAD.WIDE.U32 R38, R61, 0x8, R38 ;  /* 0x000000083d265825 */ /* 0x010fc800078e0026 */
[----:B------:R-:W-:Y:S01]  /*03c0*/  @P5 VIADD R61, R61, 0x100 ;  /* 0x000001003d3d5836 */ /* 0x000fe20000000000 */
[----:B------:R4:W5:Y:S02]  /*03d0*/  @P5 LDG.E.64 R34, desc[UR4][R38.64] ;  /* 0x0000000426225981 */ /* 0x000964000c1e1b00 */
[----:B------:R-:W3:Y:S01]  /*03e0*/  @P3 LDC.64 R46, c[0x0][0x268] ;  /* 0x00009a00ff2e3b82 */ /* 0x000ee20000000a00 */
[----:B0-----:R-:W-:-:S07]  /*03f0*/  @P4 IMAD.WIDE.U32 R40, R61, 0x8, R40 ;  /* 0x000000083d284825 */ /* 0x001fce00078e0028 */
[----:B------:R-:W0:Y:S01]  /*0400*/  @P0 LDC.64 R48, c[0x0][0x260] ;  /* 0x00009800ff300b82 */ /* 0x000e220000000a00 */
[C---:B--2---:R-:W-:Y:S01]  /*0410*/  @P4 IMAD.WIDE.U32 R42, R61.reuse, 0x8, R42 ;  /* 0x000000083d2a4825 */ /* 0x044fe200078e002a */
[----:B------:R-:W-:Y:S01]  /*0420*/  @P4 IADD3 R61, R61, 0x100, RZ ;  /* 0x000001003d3d4810 */ /* 0x000fe20007ffe0ff */
[----:B------:R2:W5:Y:S05]  /*0430*/  @P4 LDG.E.64 R22, desc[UR4][R40.64] ;  /* 0x0000000428164981 */ /* 0x00056a000c1e1b00 */
[----:B------:R-:W4:Y:S01]  /*0440*/  @P0 LDC.64 R50, c[0x0][0x268] ;  /* 0x00009a00ff320b82 */ /* 0x000f220000000a00 */
[C---:B-1----:R-:W-:Y:S01]  /*0450*/  @P3 IMAD.WIDE.U32 R44, R61.reuse, 0x8, R44 ;  /* 0x000000083d2c3825 */ /* 0x042fe200078e002c */
[----:B------:R1:W5:Y:S06]  /*0460*/  @P4 LDG.E.64 R20, desc[UR4][R42.64] ;  /* 0x000000042a144981 */ /* 0x00036c000c1e1b00 */
[----:B------:R-:W2:Y:S01]  /*0470*/  @P1 LDC.64 R52, c[0x0][0x260] ;  /* 0x00009800ff341b82 */ /* 0x000ea20000000a00 */
[C---:B---3--:R-:W-:Y:S01]  /*0480*/  @P3 IMAD.WIDE.U32 R46, R61.reuse, 0x8, R46 ;  /* 0x000000083d2e3825 */ /* 0x048fe200078e002e */
[----:B------:R3:W5:Y:S03]  /*0490*/  @P3 LDG.E.64 R18, desc[UR4][R44.64] ;  /* 0x000000042c123981 */ /* 0x000766000c1e1b00 */
[----:B------:R-:W-:Y:S01]  /*04a0*/  @P3 VIADD R61, R61, 0x100 ;  /* 0x000001003d3d3836 */ /* 0x000fe20000000000 */
[----:B------:R3:W5:Y:S02]  /*04b0*/  @P3 LDG.E.64 R16, desc[UR4][R46.64] ;  /* 0x000000042e103981 */ /* 0x000764000c1e1b00 */
[----:B------:R-:W1:Y:S08]  /*04c0*/  @P1 LDC.64 R54, c[0x0][0x268] ;  /* 0x00009a00ff361b82 */ /* 0x000e700000000a00 */
[----:B------:R-:W3:Y:S08]  /*04d0*/  @P2 LDC.64 R56, c[0x0][0x260] ;  /* 0x00009800ff382b82 */ /* 0x000ef00000000a00 */
[----:B------:R-:W3:Y:S01]  /*04e0*/  @P2 LDC.64 R58, c[0x0][0x268] ;  /* 0x00009a00ff3a2b82 */ /* 0x000ee20000000a00 */
[----:B0-----:R-:W-:-:S04]  /*04f0*/  @P0 IMAD.WIDE.U32 R48, R61, 0x8, R48 ;  /* 0x000000083d300825 */ /* 0x001fc800078e0030 */
[C---:B----4-:R-:W-:Y:S01]  /*0500*/  @P0 IMAD.WIDE.U32 R50, R61.reuse, 0x8, R50 ;  /* 0x000000083d320825 */ /* 0x050fe200078e0032 */
        /* <DEDUP_REMOVED lines=8> */
[----:B---3--:R-:W-:-:S04]  /*0590*/  @P2 IMAD.WIDE.U32 R24, R61, 0x8, R56 ;  /* 0x000000083d182825 */ /* 0x008fc800078e0038 */
[----:B------:R-:W-:Y:S01]  /*05a0*/  @P2 IMAD.WIDE.U32 R28, R61, 0x8, R58 ;  /* 0x000000083d1c2825 */ /* 0x000fe200078e003a */
[----:B------:R3:W5:Y:S04]  /*05b0*/  @P2 LDG.E.64 R12, desc[UR4][R24.64] ;  /* 0x00000004180c2981 */ /* 0x000768000c1e1b00 */
[----:B------:R3:W5:Y:S01]  /*05c0*/  @P2 LDG.E.64 R10, desc[UR4][R28.64] ;  /* 0x000000041c0a2981 */ /* 0x000762000c1e1b00 */
[----:B------:R-:W-:Y:S02]  /*05d0*/  ISETP.GE.AND P2, PT, R2, UR7, PT ;  /* 0x0000000702007c0c */ /* 0x000fe4000bf46270 */
[----:B------:R-:W-:Y:S02]  /*05e0*/  CS2R R36, SRZ ;  /* 0x0000000000247805 */ /* 0x000fe4000001ff00 */
[----:B------:R-:W-:-:S02]  /*05f0*/  CS2R R38, SRZ ;  /* 0x0000000000267805 */ /* 0x000fc4000001ff00 */
[----:B------:R-:W-:Y:S02]  /*0600*/  CS2R R40, SRZ ;  /* 0x0000000000287805 */ /* 0x000fe4000001ff00 */
[----:B------:R-:W-:Y:S02]  /*0610*/  CS2R R42, SRZ ;  /* 0x00000000002a7805 */ /* 0x000fe4000001ff00 */
[----:B------:R-:W-:Y:S02]  /*0620*/  CS2R R44, SRZ ;  /* 0x00000000002c7805 */ /* 0x000fe4000001ff00 */
[----:B------:R-:W-:Y:S02]  /*0630*/  CS2R R46, SRZ ;  /* 0x00000000002e7805 */ /* 0x000fe4000001ff00 */
[----:B0-----:R-:W-:Y:S02]  /*0640*/  CS2R R48, SRZ ;  /* 0x0000000000307805 */ /* 0x001fe4000001ff00 */
[----:B--2---:R-:W-:-:S02]  /*0650*/  CS2R R50, SRZ ;  /* 0x0000000000327805 */ /* 0x004fc4000001ff00 */
[----:B-1----:R-:W-:Y:S02]  /*0660*/  CS2R R52, SRZ ;  /* 0x0000000000347805 */ /* 0x002fe4000001ff00 */
        /* <DEDUP_REMOVED lines=43> */
[----:B---3--:R-:W-:Y:S06]  /*0920*/  @P2 BRA `(.L_x_676) ;  /* 0x0000006400d42947 */ /* 0x008fec0003800000 */
[----:B-----5:R-:W-:Y:S01]  /*0930*/  MOV R0, R26 ;  /* 0x0000001a00007202 */ /* 0x020fe20000000f00 */
[--C-:B------:R-:W-:Y:S01]  /*0940*/  IMAD.MOV.U32 R25, RZ, RZ, R27.reuse ;  /* 0x000000ffff197224 */ /* 0x100fe200078e001b */
[----:B------:R-:W-:Y:S01]  /*0950*/  SHF.R.U64 R155, R26, 0x10, R27 ;  /* 0x000000101a9b7819 */ /* 0x000fe2000000121b */
[----:B------:R-:W-:Y:S01]  /*0960*/  IMAD.MOV.U32 R235, RZ, RZ, R4 ;  /* 0x000000ffffeb7224 */ /* 0x000fe200078e0004 */
[----:B------:R-:W-:Y:S01]  /*0970*/  SHF.R.U64 R233, R4, 0x10, R5 ;  /* 0x0000001004e97819 */ /* 0x000fe20000001205 */
[----:B------:R-:W-:Y:S01]  /*0980*/  IMAD.MOV.U32 R26, RZ, RZ, R31 ;  /* 0x000000ffff1a7224 */ /* 0x000fe200078e001f */
[----:B------:R-:W-:Y:S01]  /*0990*/  MOV R231, R5 ;  /* 0x0000000500e77202 */ /* 0x000fe20000000f00 */
[----:B------:R-:W-:Y:S01]  /*09a0*/  HADD2.F32 R4, -RZ, R155.H0_H0 ;  /* 0x2000009bff047230 */ /* 0x000fe20000004100 */
[----:B------:R-:W-:Y:S01]  /*09b0*/  SHF.R.U32.HI R229, RZ, 0x10, R5 ;  /* 0x00000010ffe57819 */ /* 0x000fe20000011605 */
[----:B------:R-:W-:Y:S01]  /*09c0*/  HADD2.F32 R5, -RZ, R0.H0_H0 ;  /* 0x20000000ff057230 */ /* 0x000fe20000004100 */
[----:B------:R-:W-:Y:S01]  /*09d0*/  SHF.R.U32.HI R153, RZ, 0x10, R27 ;  /* 0x00000010ff997819 */ /* 0x000fe2000001161b */
[----:B------:R-:W-:Y:S01]  /*09e0*/  HADD2.F32 R0, -RZ, R25.H0_H0 ;  /* 0x20000019ff007230 */ /* 0x000fe20000004100 */
[----:B------:R-:W-:Y:S01]  /*09f0*/  MOV R24, R30 ;  /* 0x0000001e00187202 */ /* 0x000fe20000000f00 */
[----:B------:R-:W-:Y:S01]  /*0a00*/  IMAD.MOV.U32 R29, RZ, RZ, R33 ;  /* 0x000000ffff1d7224 */ /* 0x000fe200078e0021 */
[--C-:B------:R-:W-:Y:S01]  /*0a10*/  SHF.R.U64 R154, R30, 0x10, R31.reuse ;  /* 0x000000101e9a7819 */ /* 0x100fe2000000121f */
[----:B------:R0:W-:Y:S01]  /*0a20*/  STL [R1+0x5c], R5 ;  /* 0x00005c0501007387 */ /* 0x0001e20000100800 */
[----:B------:R-:W-:Y:S01]  /*0a30*/  SHF.R.U32.HI R152, RZ, 0x10, R31 ;  /* 0x00000010ff987819 */ /* 0x000fe2000001161f */
[----:B------:R-:W-:Y:S01]  /*0a40*/  IMAD.MOV.U32 R30, RZ, RZ, R35 ;  /* 0x000000ffff1e7224 */ /* 0x000fe200078e0023 */
[----:B------:R-:W-:Y:S01]  /*0a50*/  MOV R27, R32 ;  /* 0x00000020001b7202 */ /* 0x000fe20000000f00 */
[----:B------:R1:W-:Y:S01]  /*0a60*/  STL [R1+0x54], R4 ;  /* 0x0000540401007387 */ /* 0x0003e20000100800 */
[----:B------:R-:W-:Y:S01]  /*0a70*/  SHF.R.U64 R151, R32, 0x10, R33 ;  /* 0x0000001020977819 */ /* 0x000fe20000001221 */
[----:B------:R-:W-:Y:S01]  /*0a80*/  IMAD.MOV.U32 R32, RZ, RZ, R23 ;  /* 0x000000ffff207224 */ /* 0x000fe200078e0017 */
[----:B------:R-:W-:Y:S01]  /*0a90*/  SHF.R.U32.HI R149, RZ, 0x10, R33 ;  /* 0x00000010ff957819 */ /* 0x000fe20000011621 */
[----:B------:R2:W-:Y:S01]  /*0aa0*/  STL [R1+0x4c], R0 ;  /* 0x00004c0001007387 */ /* 0x0005e20000100800 */
[----:B------:R-:W-:Y:S01]  /*0ab0*/  MOV R28, R34 ;  /* 0x00000022001c7202 */ /* 0x000fe20000000f00 */
[----:B0-----:R-:W-:Y:S01]  /*0ac0*/  HADD2.F32 R5, -RZ, R153.H0_H0 ;  /* 0x20000099ff057230 */ /* 0x001fe20000004100 */
[----:B------:R-:W-:Y:S01]  /*0ad0*/  SHF.R.U64 R150, R34, 0x10, R35 ;  /* 0x0000001022967819 */ /* 0x000fe20000001223 */
[----:B------:R-:W-:Y:S01]  /*0ae0*/  IMAD.MOV.U32 R247, RZ, RZ, R19 ;  /* 0x000000fffff77224 */ /* 0x000fe200078e0013 */
[----:B------:R-:W-:Y:S01]  /*0af0*/  SHF.R.U32.HI R148, RZ, 0x10, R35 ;  /* 0x00000010ff947819 */ /* 0x000fe20000011623 */
[----:B-1----:R-:W-:Y:S01]  /*0b00*/  HADD2.F32 R4, -RZ, R24.H0_H0 ;  /* 0x20000018ff047230 */ /* 0x002fe20000004100 */
[----:B------:R0:W-:Y:S01]  /*0b10*/  STL [R1+0x44], R5 ;  /* 0x0000440501007387 */ /* 0x0001e20000100800 */
[----:B------:R-:W-:Y:S01]  /*0b20*/  MOV R31, R22 ;  /* 0x00000016001f7202 */ /* 0x000fe20000000f00 */
[----:B------:R-:W-:Y:S01]  /*0b30*/  IMAD.MOV.U32 R246, RZ, RZ, R17 ;  /* 0x000000fffff67224 */ /* 0x000fe200078e0011 */
[--C-:B------:R-:W-:Y:S01]  /*0b40*/  SHF.R.U64 R35, R22, 0x10, R23.reuse ;  /* 0x0000001016237819 */ /* 0x100fe20000001217 */
[----:B--2---:R-:W-:Y:S01]  /*0b50*/  HADD2.F32 R0, -RZ, R154.H0_H0 ;  /* 0x2000009aff007230 */ /* 0x004fe20000004100 */
[----:B------:R1:W-:Y:S01]  /*0b60*/  STL [R1+0x58], R4 ;  /* 0x0000580401007387 */ /* 0x0003e20000100800 */
[----:B------:R-:W-:Y:S01]  /*0b70*/  SHF.R.U32.HI R33, RZ, 0x10, R23 ;  /* 0x00000010ff217819 */ /* 0x000fe20000011617 */
[--C-:B------:R-:W-:Y:S01]  /*0b80*/  IMAD.MOV.U32 R23, RZ, RZ, R21.reuse ;  /* 0x000000ffff177224 */ /* 0x100fe200078e0015 */
[----:B------:R-:W-:Y:S01]  /*0b90*/  MOV R22, R20 ;  /* 0x0000001400167202 */ /* 0x000fe20000000f00 */
[----:B------:R2:W-:Y:S01]  /*0ba0*/  STL [R1+0x50], R0 ;  /* 0x0000500001007387 */ /* 0x0005e20000100800 */
[----:B0-----:R-:W-:Y:S01]  /*0bb0*/  HADD2.F32 R5, -RZ, R26.H0_H0 ;  /* 0x2000001aff057230 */ /* 0x001fe20000004100 */
[----:B------:R-:W-:Y:S01]  /*0bc0*/  SHF.R.U64 R34, R20, 0x10, R21 ;  /* 0x0000001014227819 */ /* 0x000fe20000001215 */
[----:B------:R-:W-:Y:S01]  /*0bd0*/  IMAD.MOV.U32 R239, RZ, RZ, R15 ;  /* 0x000000ffffef7224 */ /* 0x000fe200078e000f */
[----:B------:R-:W-:Y:S01]  /*0be0*/  SHF.R.U32.HI R20, RZ, 0x10, R21 ;  /* 0x00000010ff147819 */ /* 0x000fe20000011615 */
[----:B------:R-:W-:Y:S01]  /*0bf0*/  IMAD.MOV.U32 R230, RZ, RZ, R9 ;  /* 0x000000ffffe67224 */ /* 0x000fe200078e0009 */
[----:B------:R0:W-:Y:S01]  /*0c00*/  STL [R1+0x48], R5 ;  /* 0x0000480501007387 */ /* 0x0001e20000100800 */
[----:B-1----:R-:W-:Y:S01]  /*0c10*/  HADD2.F32 R4, -RZ, R152.H0_H0 ;  /* 0x20000098ff047230 */ /* 0x002fe20000004100 */
[----:B------:R-:W-:Y:S01]  /*0c20*/  MOV R251, R18 ;  /* 0x0000001200fb7202 */ /* 0x000fe20000000f00 */
[----:B------:R-:W-:Y:S01]  /*0c30*/  IMAD.MOV.U32 R226, RZ, RZ, R10 ;  /* 0x000000ffffe27224 */ /* 0x000fe200078e000a */
[--C-:B------:R-:W-:Y:S01]  /*0c40*/  SHF.R.U64 R249, R18, 0x10, R19.reuse ;  /* 0x0000001012f97819 */ /* 0x100fe20000001213 */
[----:B--2---:R-:W-:Y:S01]  /*0c50*/  HADD2.F32 R0, -RZ, R27.H0_H0 ;  /* 0x2000001bff007230 */ /* 0x004fe20000004100 */
[----:B------:R1:W-:Y:S01]  /*0c60*/  STL [R1+0x40], R4 ;  /* 0x0000400401007387 */ /* 0x0003e20000100800 */
[----:B------:R-:W-:Y:S01]  /*0c70*/  SHF.R.U32.HI R245, RZ, 0x10, R19 ;  /* 0x00000010fff57819 */ /* 0x000fe20000011613 */
[----:B------:R-:W-:Y:S01]  /*0c80*/  HFMA2.MMA R193, -RZ, RZ, 0, 5.9604644775390625e-08 ;  /* 0x00000001ffc17435 */ /* 0x000fe200000001ff */
[----:B------:R-:W-:Y:S01]  /*0c90*/  MOV R250, R16 ;  /* 0x0000001000fa7202 */ /* 0x000fe20000000f00 */
[----:B0-----:R-:W-:Y:S01]  /*0ca0*/  HADD2.F32 R5, -RZ, R151.H0_H0 ;  /* 0x20000097ff057230 */ /* 0x001fe20000004100 */
[----:B------:R0:W-:Y:S01]  /*0cb0*/  STL [R1+0x3c], R0 ;  /* 0x00003c0001007387 */ /* 0x0001e20000100800 */
[--C-:B------:R-:W-:Y:S01]  /*0cc0*/  SHF.R.U64 R248, R16, 0x10, R17.reuse ;  /* 0x0000001010f87819 */ /* 0x100fe20000001211 */
[----:B------:R-:W-:Y:S01]  /*0cd0*/  IMAD.MOV.U32 R37, RZ, RZ, RZ ;  /* 0x000000ffff257224 */ /* 0x000fe200078e00ff */
[----:B------:R-:W-:Y:S01]  /*0ce0*/  SHF.R.U32.HI R244, RZ, 0x10, R17 ;  /* 0x00000010fff47819 */ /* 0x000fe20000011611 */
[----:B------:R2:W-:Y:S01]  /*0cf0*/  STL [R1+0x34], R5 ;  /* 0x0000340501007387 */ /* 0x0005e20000100800 */
[----:B-1----:R-:W-:Y:S01]  /*0d00*/  HADD2.F32 R4, -RZ, R29.H0_H0 ;  /* 0x2000001dff047230 */ /* 0x002fe20000004100 */
[----:B------:R-:W-:Y:S01]  /*0d10*/  MOV R243, R14 ;  /* 0x0000000e00f37202 */ /* 0x000fe20000000f00 */
[----:B------:R-:W-:Y:S01]  /*0d20*/  HADD2.F32 R251, -RZ, R251.H0_H0 ;  /* 0x200000fbfffb7230 */ /* 0x000fe20000004100 */
[--C-:B------:R-:W-:Y:S01]  /*0d30*/  SHF.R.U64 R241, R14, 0x10, R15.reuse ;  /* 0x000000100ef17819 */ /* 0x100fe2000000120f */
[----:B------:R-:W-:Y:S01]  /*0d40*/  HADD2.F32 R249, -RZ, R249.H0_H0 ;  /* 0x200000f9fff97230 */ /* 0x000fe20000004100 */
[----:B------:R1:W-:Y:S01]  /*0d50*/  STL [R1+0x2c], R4 ;  /* 0x00002c0401007387 */ /* 0x0003e20000100800 */
[----:B0-----:R-:W-:Y:S01]  /*0d60*/  HADD2.F32 R0, -RZ, R149.H0_H0 ;  /* 0x20000095ff007230 */ /* 0x001fe20000004100 */
[----:B------:R-:W-:Y:S01]  /*0d70*/  SHF.R.U32.HI R237, RZ, 0x10, R15 ;  /* 0x00000010ffed7819 */ /* 0x000fe2000001160f */
[----:B------:R-:W-:Y:S01]  /*0d80*/  HADD2.F32 R247, -RZ, R247.H0_H0 ;  /* 0x200000f7fff77230 */ /* 0x000fe20000004100 */
[----:B------:R-:W-:Y:S01]  /*0d90*/  MOV R242, R6 ;  /* 0x0000000600f27202 */ /* 0x000fe20000000f00 */
[----:B--2---:R-:W-:Y:S01]  /*0da0*/  HADD2.F32 R5, -RZ, R28.H0_H0 ;  /* 0x2000001cff057230 */ /* 0x004fe20000004100 */
[----:B------:R0:W-:Y:S01]  /*0db0*/  STL [R1+0x24], R0 ;  /* 0x0000240001007387 */ /* 0x0001e20000100800 */
        /* <DEDUP_REMOVED lines=8> */
[----:B------:R2:W-:Y:S01]  /*0e40*/  STL [R1+0x30], R4 ;  /* 0x0000300401007387 */ /* 0x0005e20000100800 */
[----:B0-----:R-:W-:Y:S01]  /*0e50*/  HADD2.F32 R0, -RZ, R30.H0_H0 ;  /* 0x2000001eff007230 */ /* 0x001fe20000004100 */
[--C-:B------:R-:W-:Y:S01]  /*0e60*/  SHF.R.U64 R232, R8, 0x10, R9.reuse ;  /* 0x0000001008e87819 */ /* 0x100fe20000001209 */
[----:B------:R-:W-:Y:S01]  /*0e70*/  HADD2.F32 R248, -RZ, R248.H0_H0 ;  /* 0x200000f8fff87230 */ /* 0x000fe20000004100 */
[----:B------:R-:W-:Y:S01]  /*0e80*/  SHF.R.U32.HI R228, RZ, 0x10, R9 ;  /* 0x00000010ffe47819 */ /* 0x000fe20000011609 */
[----:B------:R-:W-:Y:S01]  /*0e90*/  HADD2.F32 R246, -RZ, R246.H0_H0 ;  /* 0x200000f6fff67230 */ /* 0x000fe20000004100 */
[----:B------:R0:W-:Y:S01]  /*0ea0*/  STL [R1+0x28], R0 ;  /* 0x0000280001007387 */ /* 0x0001e20000100800 */
[----:B-1----:R-:W-:Y:S01]  /*0eb0*/  HADD2.F32 R5, -RZ, R148.H0_H0 ;  /* 0x20000094ff057230 */ /* 0x002fe20000004100 */
[----:B------:R-:W-:Y:S01]  /*0ec0*/  MOV R227, R12 ;  /* 0x0000000c00e37202 */ /* 0x000fe20000000f00 */
[----:B------:R-:W-:Y:S01]  /*0ed0*/  HADD2.F32 R244, -RZ, R244.H0_H0 ;  /* 0x200000f4fff47230 */ /* 0x000fe20000004100 */
[--C-:B------:R-:W-:Y:S01]  /*0ee0*/  SHF.R.U64 R225, R12, 0x10, R13.reuse ;  /* 0x000000100ce17819 */ /* 0x100fe2000000120d */
[----:B--2---:R-:W-:Y:S01]  /*0ef0*/  HADD2.F32 R4, -RZ, R31.H0_H0 ;  /* 0x2000001fff047230 */ /* 0x004fe20000004100 */
[----:B------:R1:W-:Y:S01]  /*0f00*/  STL [R1+0x20], R5 ;  /* 0x0000200501007387 */ /* 0x0003e20000100800 */
[----:B------:R-:W-:Y:S01]  /*0f10*/  MOV R223, R13 ;  /* 0x0000000d00df7202 */ /* 0x000fe20000000f00 */
[----:B------:R-:W-:Y:S01]  /*0f20*/  HADD2.F32 R243, -RZ, R243.H0_H0 ;  /* 0x200000f3fff37230 */ /* 0x000fe20000004100 */
[----:B------:R-:W-:Y:S01]  /*0f30*/  SHF.R.U32.HI R221, RZ, 0x10, R13 ;  /* 0x00000010ffdd7819 */ /* 0x000fe2000001160d */
[----:B0-----:R-:W-:Y:S01]  /*0f40*/  HADD2.F32 R0, -RZ, R35.H0_H0 ;  /* 0x20000023ff007230 */ /* 0x001fe20000004100 */
[----:B------:R0:W-:Y:S01]  /*0f50*/  STL [R1+0x1c], R4 ;  /* 0x00001c0401007387 */ /* 0x0001e20000100800 */
[--C-:B------:R-:W-:Y:S01]  /*0f60*/  SHF.R.U64 R224, R10, 0x10, R11.reuse ;  /* 0x000000100ae07819 */ /* 0x100fe2000000120b */
[----:B------:R-:W-:Y:S01]  /*0f70*/  HADD2.F32 R241, -RZ, R241.H0_H0 ;  /* 0x200000f1fff17230 */ /* 0x000fe20000004100 */
[----:B------:R-:W-:Y:S01]  /*0f80*/  MOV R222, R11 ;  /* 0x0000000b00de7202 */ /* 0x000fe20000000f00 */
[----:B------:R2:W-:Y:S01]  /*0f90*/  STL [R1+0x14], R0 ;  /* 0x0000140001007387 */ /* 0x0005e20000100800 */
[----:B-1----:R-:W-:Y:S01]  /*0fa0*/  HADD2.F32 R5, -RZ, R32.H0_H0 ;  /* 0x20000020ff057230 */ /* 0x002fe20000004100 */
[----:B------:R-:W-:Y:S01]  /*0fb0*/  SHF.R.U32.HI R220, RZ, 0x10, R11 ;  /* 0x00000010ffdc7819 */ /* 0x000fe2000001160b */
[----:B------:R-:W-:-:S02]  /*0fc0*/  HADD2.F32 R239, -RZ, R239.H0_H0 ;  /* 0x200000efffef7230 */ /* 0x000fc40000004100 */
[----:B------:R-:W-:Y:S01]  /*0fd0*/  HADD2.F32 R237, -RZ, R237.H0_H0 ;  /* 0x200000edffed7230 */ /* 0x000fe20000004100 */
[----:B------:R1:W-:Y:S01]  /*0fe0*/  STL [R1+0xc], R5 ;  /* 0x00000c0501007387 */ /* 0x0003e20000100800 */
[----:B0-----:R-:W-:Y:S02]  /*0ff0*/  HADD2.F32 R4, -RZ, R33.H0_H0 ;  /* 0x20000021ff047230 */ /* 0x001fe40000004100 */
[----:B------:R-:W-:Y:S02]  /*1000*/  HADD2.F32 R242, -RZ, R242.H0_H0 ;  /* 0x200000f2fff27230 */ /* 0x000fe40000004100 */
[----:B--2---:R-:W-:Y:S01]  /*1010*/  HADD2.F32 R0, -RZ, R22.H0_H0 ;  /* 0x20000016ff007230 */ /* 0x004fe20000004100 */
[----:B------:R0:W-:Y:S01]  /*1020*/  STL [R1+0x4], R4 ;  /* 0x0000040401007387 */ /* 0x0001e20000100800 */
[----:B------:R-:W-:Y:S02]  /*1030*/  HADD2.F32 R240, -RZ, R240.H0_H0 ;  /* 0x200000f0fff07230 */ /* 0x000fe40000004100 */
[----:B------:R-:W-:Y:S01]  /*1040*/  HADD2.F32 R238, -RZ, R238.H0_H0 ;  /* 0x200000eeffee7230 */ /* 0x000fe20000004100 */
[----:B------:R2:W-:Y:S01]  /*1050*/  STL [R1+0x18], R0 ;  /* 0x0000180001007387 */ /* 0x0005e20000100800 */
[----:B-1----:R-:W-:-:S02]  /*1060*/  HADD2.F32 R5, -RZ, R34.H0_H0 ;  /* 0x20000022ff057230 */ /* 0x002fc40000004100 */
[----:B------:R-:W-:Y:S02]  /*1070*/  HADD2.F32 R236, -RZ, R236.H0_H0 ;  /* 0x200000ecffec7230 */ /* 0x000fe40000004100 */
[----:B------:R-:W-:Y:S01]  /*1080*/  HADD2.F32 R235, -RZ, R235.H0_H0 ;  /* 0x200000ebffeb7230 */ /* 0x000fe20000004100 */
[----:B------:R1:W-:Y:S01]  /*1090*/  STL [R1+0x10], R5 ;  /* 0x0000100501007387 */ /* 0x0003e20000100800 */
[----:B0-----:R-:W-:Y:S02]  /*10a0*/  HADD2.F32 R4, -RZ, R23.H0_H0 ;  /* 0x20000017ff047230 */ /* 0x001fe40000004100 */
[----:B------:R-:W-:Y:S02]  /*10b0*/  HADD2.F32 R233, -RZ, R233.H0_H0 ;  /* 0x200000e9ffe97230 */ /* 0x000fe40000004100 */
[----:B--2---:R-:W-:Y:S01]  /*10c0*/  HADD2.F32 R0, -RZ, R20.H0_H0 ;  /* 0x20000014ff007230 */ /* 0x004fe20000004100 */
[----:B------:R1:W-:Y:S01]  /*10d0*/  STL [R1+0x8], R4 ;  /* 0x0000080401007387 */ /* 0x0003e20000100800 */
[----:B------:R-:W-:-:S02]  /*10e0*/  HADD2.F32 R231, -RZ, R231.H0_H0 ;  /* 0x200000e7ffe77230 */ /* 0x000fc40000004100 */
[----:B------:R-:W-:Y:S01]  /*10f0*/  HADD2.F32 R229, -RZ, R229.H0_H0 ;  /* 0x200000e5ffe57230 */ /* 0x000fe20000004100 */
[----:B------:R1:W-:Y:S01]  /*1100*/  STL [R1], R0 ;  /* 0x0000000001007387 */ /* 0x0003e20000100800 */
        /* <DEDUP_REMOVED lines=12> */
.L_x_719:
[----:B----4-:R-:W0:Y:S01]  /*11d0*/  LDC.64 R4, c[0x0][0x258] ;  /* 0x00009600ff047b82 */ /* 0x010e220000000a00 */
[----:B--23--:R-:W1:Y:S01]  /*11e0*/  S2R R150, SR_TID.X ;  /* 0x0000000000967919 */ /* 0x00ce620000002100 */
[----:B------:R-:W-:-:S06]  /*11f0*/  LOP3.LUT P2, RZ, R3, 0x8, RZ, 0xc0, !PT ;  /* 0x0000000803ff7812 */ /* 0x000fcc000784c0ff */
[----:B------:R-:W2:Y:S01]  /*1200*/  LDC.64 R148, c[0x0][0x250] ;  /* 0x00009400ff947b82 */ /* 0x000ea20000000a00 */
[----:B------:R-:W-:-:S07]  /*1210*/  MOV R219, UR22 ;  /* 0x0000001600db7c02 */ /* 0x000fce0008000f00 */
        /* <DEDUP_REMOVED lines=11> */
[----:B------:R-:W-:Y:S01]  /*12d0*/  IMAD.MOV.U32 R192, RZ, RZ, RZ ;  /* 0x000000ffffc07224 */ /* 0x000fe200078e00ff */
[----:B------:R-:W-:Y:S02]  /*12e0*/  MOV R148, RZ ;  /* 0x000000ff00947202 */ /* 0x000fe40000000f00 */
[----:B------:R-:W-:Y:S01]  /*12f0*/  MOV R189, R5 ;  /* 0x0000000500bd7202 */ /* 0x000fe20000000f00 */
        /* <DEDUP_REMOVED lines=31> */
[--C-:B---3--:R-:W-:Y:S02]  /*14f0*/  SHF.R.U64 R148, R8, 0x10, R9.reuse ;  /* 0x0000001008947819 */ /* 0x108fe40000001209 */
[----:B------:R-:W-:Y:S02]  /*1500*/  MOV R192, R8 ;  /* 0x0000000800c07202 */ /* 0x000fe40000000f00 */
[----:B------:R-:W-:Y:S02]  /*1510*/  MOV R189, R9 ;  /* 0x0000000900bd7202 */ /* 0x000fe40000000f00 */
[----:B0-----:R-:W-:Y:S01]  /*1520*/  SHF.R.U32.HI R190, RZ, 0x10, R9 ;  /* 0x00000010ffbe7819 */ /* 0x001fe20000011609 */
[----:B------:R-:W-:Y:S02]  /*1530*/  HADD2.F32 R9, -RZ, R148.H0_H0 ;  /* 0x20000094ff097230 */ /* 0x000fe40000004100 */
[----:B------:R-:W-:-:S02]  /*1540*/  HADD2.F32 R8, -RZ, R192.H0_H0 ;  /* 0x200000c0ff087230 */ /* 0x000fc40000004100 */
[----:B------:R-:W-:Y:S02]  /*1550*/  HADD2.F32 R189, -RZ, R189.H0_H0 ;  /* 0x200000bdffbd7230 */ /* 0x000fe40000004100 */
[----:B------:R-:W-:Y:S02]  /*1560*/  HADD2.F32 R148, -RZ, R190.H0_H0 ;  /* 0x200000beff947230 */ /* 0x000fe40000004100 */
[C---:B------:R-:W-:Y:S01]  /*1570*/  FADD.FTZ R8, -R0.reuse, R8 ;  /* 0x0000000800087221 */ /* 0x040fe20000010100 */
[C---:B------:R-:W-:Y:S01]  /*1580*/  FADD.FTZ R9, -R0.reuse, R9 ;  /* 0x0000000900097221 */ /* 0x040fe20000010100 */
[C---:B------:R-:W-:Y:S01]  /*1590*/  FADD.FTZ R189, -R0.reuse, R189 ;  /* 0x000000bd00bd7221 */ /* 0x040fe20000010100 */
[----:B------:R-:W-:Y:S01]  /*15a0*/  FADD.FTZ R148, -R0, R148 ;  /* 0x0000009400947221 */ /* 0x000fe20000010100 */
[----:B--2---:R-:W-:-:S05]  /*15b0*/  IMAD.MOV.U32 R0, RZ, RZ, R10 ;  /* 0x000000ffff007224 */ /* 0x004fca00078e000a */
[----:B------:R-:W-:Y:S02]  /*15c0*/  HADD2.F32 R194, -RZ, R0.H0_H0 ;  /* 0x20000000ffc27230 */ /* 0x000fe40000004100 */
[----:B------:R-:W-:Y:S02]  /*15d0*/  FMUL.FTZ R0, R4, R8 ;  /* 0x0000000804007220 */ /* 0x000fe40000410000 */
[----:B------:R-:W2:Y:S01]  /*15e0*/  LDL R8, [R1+0x58] ;  /* 0x0000580001087983 */ /* 0x000ea20000100800 */
[----:B----4-:R-:W-:Y:S02]  /*15f0*/  SHF.R.U64 R191, R150, 0x10, R151 ;  /* 0x0000001096bf7819 */ /* 0x010fe40000001297 */
[----:B------:R-:W-:Y:S02]  /*1600*/  SHF.R.U64 R190, R10, 0x10, R11 ;  /* 0x000000100abe7819 */ /* 0x000fe4000000120b */
[----:B------:R-:W-:Y:S01]  /*1610*/  MOV R192, R150 ;  /* 0x0000009600c07202 */ /* 0x000fe20000000f00 */
[----:B------:R-:W-:-:S02]  /*1620*/  HADD2.F32 R191, -RZ, R191.H0_H0 ;  /* 0x200000bfffbf7230 */ /* 0x000fc40000004100 */
[----:B------:R-:W-:Y:S01]  /*1630*/  FMUL.FTZ R9, R4, R9 ;  /* 0x0000000904097220 */ /* 0x000fe20000410000 */
[----:B------:R-:W-:Y:S02]  /*1640*/  HADD2.F32 R190, -RZ, R190.H0_H0 ;  /* 0x200000beffbe7230 */ /* 0x000fe40000004100 */
[----:B------:R-:W-:Y:S02]  /*1650*/  HADD2.F32 R192, -RZ, R192.H0_H0 ;  /* 0x200000c0ffc07230 */ /* 0x000fe40000004100 */
[----:B------:R-:W-:Y:S01]  /*1660*/  FMUL.FTZ R216, R216, R191 ;  /* 0x000000bfd8d87220 */ /* 0x000fe20000410000 */
[----:B------:R-:W-:Y:S01]  /*1670*/  FADD.FTZ R65, R65, R190 ;  /* 0x000000be41417221 */ /* 0x000fe20000010000 */
[-C--:B------:R-:W-:Y:S02]  /*1680*/  FFMA.FTZ R37, R9, R190.reuse, R37 ;  /* 0x000000be09257223 */ /* 0x080fe40000010025 */
[----:B------:R-:W-:Y:S02]  /*1690*/  FFMA.FTZ R216, R215, R190, R216 ;  /* 0x000000bed7d87223 */ /* 0x000fe400000100d8 */
[----:B------:R-:W3:Y:S01]  /*16a0*/  LDL R190, [R1+0x48] ;  /* 0x0000480001be7983 */ /* 0x000ee20000100800 */
[----:B------:R-:W-:Y:S01]  /*16b0*/  FADD.FTZ R64, R64, R194 ;  /* 0x000000c240407221 */ /* 0x000fe20000010000 */
[----:B------:R-:W-:Y:S01]  /*16c0*/  FFMA.FTZ R36, R0, R194, R36 ;  /* 0x000000c200247223 */ /* 0x000fe20000010024 */
[----:B------:R-:W-:Y:S01]  /*16d0*/  FADD.FTZ R120, R120, R192 ;  /* 0x000000c078787221 */ /* 0x000fe20000010000 */
[-C--:B------:R-:W-:Y:S01]  /*16e0*/  FFMA.FTZ R92, R0, R192.reuse, R92 ;  /* 0x000000c0005c7223 */ /* 0x080fe2000001005c */
[----:B--2---:R-:W-:-:S02]  /*16f0*/  FMUL.FTZ R8, R8, R192 ;  /* 0x000000c008087220 */ /* 0x004fc40000410000 */
[----:B------:R-:W2:Y:S02]  /*1700*/  LDL R192, [R1+0x44] ;  /* 0x0000440001c07983 */ /* 0x000ea40000100800 */
[----:B------:R-:W-:Y:S02]  /*1710*/  FFMA.FTZ R8, R214, R194, R8 ;  /* 0x000000c2d6087223 */ /* 0x000fe40000010008 */
[----:B------:R-:W4:Y:S04]  /*1720*/  LDL R214, [R1+0x4c] ;  /* 0x00004c0001d67983 */ /* 0x000f280000100800 */
[----:B------:R-:W2:Y:S01]  /*1730*/  LDL R194, [R1+0x40] ;  /* 0x0000400001c27983 */ /* 0x000ea20000100800 */
[----:B------:R-:W-:Y:S01]  /*1740*/  IMAD.MOV.U32 R150, RZ, RZ, R151 ;  /* 0x000000ffff967224 */ /* 0x000fe200078e0097 */
[----:B------:R-:W-:-:S02]  /*1750*/  MOV R10, R11 ;  /* 0x0000000b000a7202 */ /* 0x000fc40000000f00 */
[----:B------:R-:W-:Y:S02]  /*1760*/  SHF.R.U32.HI R151, RZ, 0x10, R151 ;  /* 0x00000010ff977819 */ /* 0x000fe40000011697 */
[----:B------:R-:W-:Y:S02]  /*1770*/  HADD2.F32 R150, -RZ, R150.H0_H0 ;  /* 0x20000096ff967230 */ /* 0x000fe40000004100 */
[----:B------:R-:W-:Y:S02]  /*1780*/  HADD2.F32 R215, -RZ, R10.H0_H0 ;  /* 0x2000000affd77230 */ /* 0x000fe40000004100 */
[----:B------:R-:W-:Y:S01]  /*1790*/  FMUL.FTZ R10, R4, R189 ;  /* 0x000000bd040a7220 */ /* 0x000fe20000410000 */
[----:B------:R-:W-:Y:S01]  /*17a0*/  SHF.R.U32.HI R11, RZ, 0x10, R11 ;  /* 0x00000010ff0b7819 */ /* 0x000fe2000001160b */
[-C--:B---3--:R-:W-:Y:S01]  /*17b0*/  FMUL.FTZ R189, R190, R150.reuse ;  /* 0x00000096bebd7220 */ /* 0x088fe20000410000 */
[----:B------:R-:W-:Y:S02]  /*17c0*/  HADD2.F32 R151, -RZ, R151.H0_H0 ;  /* 0x20000097ff977230 */ /* 0x000fe40000004100 */
        /* <DEDUP_REMOVED lines=8> */
[----:B------:R-:W-:-:S02]  /*1850*/  HADD2.F32 R214, -RZ, R11.H0_H0 ;  /* 0x2000000bffd67230 */ /* 0x000fc40000004100 */
[----:B------:R-:W-:Y:S01]  /*1860*/  FMUL.FTZ R11, R4, R148 ;  /* 0x00000094040b7220 */ /* 0x000fe20000410000 */
[----:B--2---:R-:W-:Y:S02]  /*1870*/  FMUL.FTZ R148, R194, R151 ;  /* 0x00000097c2947220 */ /* 0x004fe40000410000 */
[----:B------:R-:W-:Y:S01]  /*1880*/  FADD.FTZ R67, R67, R214 ;  /* 0x000000d643437221 */ /* 0x000fe20000010000 */
        /* <DEDUP_REMOVED lines=9> */
[----:B------:R-:W-:Y:S01]  /*1920*/  IADD3 R189, R5, 0x100, RZ ;  /* 0x0000010005bd7810 */ /* 0x000fe20007ffe0ff */
[----:B------:R-:W-:Y:S01]  /*1930*/  FADD.FTZ R148, R148, R214 ;  /* 0x000000d694947221 */ /* 0x000fe20000010000 */
[----:B------:R-:W-:-:S07]  /*1940*/  FFMA.FTZ R192, R11, R214, R192 ;  /* 0x000000d60bc07223 */ /* 0x000fce00000100c0 */
.L_x_678:
[----:B------:R-:W-:Y:S05]  /*1950*/  BSYNC B0 ;  /* 0x0000000000007941 */ /* 0x000fea0003800000 */
.L_x_677:
        /* <DEDUP_REMOVED lines=34> */
[----:B-----5:R-:W-:Y:S02]  /*1b80*/  FSEL R194, R149, RZ, !P2 ;  /* 0x000000ff95c27208 */ /* 0x020fe40005000000 */
[----:B---3--:R-:W-:-:S05]  /*1b90*/  MOV R212, R150 ;  /* 0x0000009600d47202 */ /* 0x008fca0000000f00 */
[----:B------:R-:W-:-:S05]  /*1ba0*/  HADD2.F32 R212, -RZ, R212.H0_H0 ;  /* 0x200000d4ffd47230 */ /* 0x000fca0000004100 */
[----:B--2---:R-:W-:Y:S01]  /*1bb0*/  FMUL.FTZ R213, R213, R212 ;  /* 0x000000d4d5d57220 */ /* 0x004fe20000410000 */
[----:B------:R-:W-:Y:S01]  /*1bc0*/  FADD.FTZ R124, R124, R212 ;  /* 0x000000d47c7c7221 */ /* 0x000fe20000010000 */
[----:B----4-:R-:W-:Y:S02]  /*1bd0*/  MOV R211, R14 ;  /* 0x0000000e00d37202 */ /* 0x010fe40000000f00 */
[--C-:B0-----:R-:W-:Y:S02]  /*1be0*/  SHF.R.U64 R190, R14, 0x10, R15.reuse ;  /* 0x000000100ebe7819 */ /* 0x101fe4000000120f */
[----:B------:R-:W-:Y:S01]  /*1bf0*/  MOV R210, R15 ;  /* 0x0000000f00d27202 */ /* 0x000fe20000000f00 */
[----:B------:R-:W-:Y:S01]  /*1c00*/  HADD2.F32 R14, -RZ, R211.H0_H0 ;  /* 0x200000d3ff0e7230 */ /* 0x000fe20000004100 */
[----:B------:R-:W-:Y:S01]  /*1c10*/  SHF.R.U32.HI R191, RZ, 0x10, R15 ;  /* 0x00000010ffbf7819 */ /* 0x000fe2000001160f */
[----:B------:R-:W-:Y:S02]  /*1c20*/  HADD2.F32 R15, -RZ, R190.H0_H0 ;  /* 0x200000beff0f7230 */ /* 0x000fe40000004100 */
[----:B------:R-:W-:-:S02]  /*1c30*/  HADD2.F32 R190, -RZ, R210.H0_H0 ;  /* 0x200000d2ffbe7230 */ /* 0x000fc40000004100 */
[----:B------:R-:W-:Y:S02]  /*1c40*/  IMAD.MOV.U32 R210, RZ, RZ, R16 ;  /* 0x000000ffffd27224 */ /* 0x000fe400078e0010 */
[----:B------:R-:W-:-:S03]  /*1c50*/  FADD.FTZ R14, -R194, R14 ;  /* 0x0000000ec20e7221 */ /* 0x000fc60000010100 */
[----:B------:R-:W-:Y:S02]  /*1c60*/  HADD2.F32 R210, -RZ, R210.H0_H0 ;  /* 0x200000d2ffd27230 */ /* 0x000fe40000004100 */
[----:B------:R-:W-:-:S03]  /*1c70*/  FMUL.FTZ R14, R4, R14 ;  /* 0x0000000e040e7220 */ /* 0x000fc60000410000 */
[----:B------:R-:W-:Y:S01]  /*1c80*/  FFMA.FTZ R213, R2, R210, R213 ;  /* 0x000000d202d57223 */ /* 0x000fe200000100d5 */
[----:B------:R-:W-:Y:S01]  /*1c90*/  FFMA.FTZ R96, R14, R212, R96 ;  /* 0x000000d40e607223 */ /* 0x000fe20000010060 */
[----:B------:R0:W5:Y:S04]  /*1ca0*/  LDL.LU R2, [R1+0x64] ;  /* 0x0000640001027983 */ /* 0x0001680000300800 */
[----:B------:R-:W2:Y:S01]  /*1cb0*/  LDL R212, [R1+0x30] ;  /* 0x0000300001d47983 */ /* 0x000ea20000100800 */
[----:B------:R-:W-:Y:S01]  /*1cc0*/  HADD2.F32 R191, -RZ, R191.H0_H0 ;  /* 0x200000bfffbf7230 */ /* 0x000fe20000004100 */
[----:B------:R-:W-:Y:S01]  /*1cd0*/  SHF.R.U64 R211, R150, 0x10, R151 ;  /* 0x0000001096d37819 */ /* 0x000fe20000001297 */
[C---:B------:R-:W-:Y:S01]  /*1ce0*/  FADD.FTZ R15, -R194.reuse, R15 ;  /* 0x0000000fc20f7221 */ /* 0x040fe20000010100 */
[----:B------:R-:W-:-:S02]  /*1cf0*/  FADD.FTZ R190, -R194, R190 ;  /* 0x000000bec2be7221 */ /* 0x000fc40000010100 */
[----:B------:R-:W-:Y:S01]  /*1d00*/  FADD.FTZ R194, -R194, R191 ;  /* 0x000000bfc2c27221 */ /* 0x000fe20000010100 */
[----:B------:R-:W-:Y:S01]  /*1d10*/  SHF.R.U64 R191, R16, 0x10, R17 ;  /* 0x0000001010bf7819 */ /* 0x000fe20000001211 */
[----:B------:R-:W-:Y:S01]  /*1d20*/  HADD2.F32 R211, -RZ, R211.H0_H0 ;  /* 0x200000d3ffd37230 */ /* 0x000fe20000004100 */
[----:B------:R-:W-:Y:S01]  /*1d30*/  MOV R16, R17 ;  /* 0x0000001100107202 */ /* 0x000fe20000000f00 */
[----:B------:R-:W-:Y:S02]  /*1d40*/  FMUL.FTZ R15, R4, R15 ;  /* 0x0000000f040f7220 */ /* 0x000fe40000410000 */
[----:B------:R-:W-:Y:S02]  /*1d50*/  HADD2.F32 R191, -RZ, R191.H0_H0 ;  /* 0x200000bfffbf7230 */ /* 0x000fe40000004100 */
[----:B------:R-:W-:Y:S01]  /*1d60*/  FADD.FTZ R68, R68, R210 ;  /* 0x000000d244447221 */ /* 0x000fe20000010000 */
[----:B------:R-:W-:Y:S01]  /*1d70*/  FFMA.FTZ R40, R14, R210, R40 ;  /* 0x000000d20e287223 */ /* 0x000fe20000010028 */
[----:B------:R-:W-:Y:S01]  /*1d80*/  FADD.FTZ R125, R125, R211 ;  /* 0x000000d37d7d7221 */ /* 0x000fe20000010000 */
[-C--:B------:R-:W-:Y:S01]  /*1d90*/  FFMA.FTZ R97, R15, R211.reuse, R97 ;  /* 0x000000d30f617223 */ /* 0x080fe20000010061 */
[----:B------:R-:W3:Y:S01]  /*1da0*/  LDL R210, [R1+0x2c] ;  /* 0x00002c0001d27983 */ /* 0x000ee20000100800 */
[----:B--2---:R-:W-:Y:S01]  /*1db0*/  FMUL.FTZ R212, R212, R211 ;  /* 0x000000d3d4d47220 */ /* 0x004fe20000410000 */
[----:B------:R-:W-:-:S02]  /*1dc0*/  HADD2.F32 R211, -RZ, R16.H0_H0 ;  /* 0x20000010ffd37230 */ /* 0x000fc40000004100 */
[----:B------:R-:W-:Y:S01]  /*1dd0*/  FMUL.FTZ R16, R4, R190 ;  /* 0x000000be04107220 */ /* 0x000fe20000410000 */
[----:B------:R-:W-:Y:S02]  /*1de0*/  FFMA.FTZ R212, R0, R191, R212 ;  /* 0x000000bf00d47223 */ /* 0x000fe400000100d4 */
[----:B------:R0:W5:Y:S04]  /*1df0*/  LDL.LU R0, [R1+0x60] ;  /* 0x0000600001007983 */ /* 0x0001680000300800 */
[----:B------:R-:W2:Y:S01]  /*1e00*/  LDL R190, [R1+0x28] ;  /* 0x0000280001be7983 */ /* 0x000ea20000100800 */
[----:B------:R-:W-:-:S05]  /*1e10*/  IMAD.MOV.U32 R150, RZ, RZ, R151 ;  /* 0x000000ffff967224 */ /* 0x000fca00078e0097 */
[----:B------:R-:W-:Y:S02]  /*1e20*/  HADD2.F32 R150, -RZ, R150.H0_H0 ;  /* 0x20000096ff967230 */ /* 0x000fe40000004100 */
        /* <DEDUP_REMOVED lines=11> */
[----:B------:R-:W-:Y:S01]  /*1ee0*/  FFMA.FTZ R192, R14, R213, R192 ;  /* 0x000000d50ec07223 */ /* 0x000fe200000100c0 */
[----:B------:R-:W-:Y:S02]  /*1ef0*/  HADD2.F32 R151, -RZ, R151.H0_H0 ;  /* 0x20000097ff977230 */ /* 0x000fe40000004100 */
[----:B------:R-:W-:Y:S01]  /*1f00*/  FADD.FTZ R126, R126, R150 ;  /* 0x000000967e7e7221 */ /* 0x000fe20000010000 */
[----:B------:R-:W-:-:S02]  /*1f10*/  HADD2.F32 R210, -RZ, R17.H0_H0 ;  /* 0x20000011ffd27230 */ /* 0x000fc40000004100 */
        /* <DEDUP_REMOVED lines=9> */
[-C--:B------:R-:W-:Y:S01]  /*1fb0*/  FFMA.FTZ R99, R17, R151.reuse, R99 ;  /* 0x0000009711637223 */ /* 0x080fe20000010063 */
[----:B------:R-:W-:Y:S01]  /*1fc0*/  IADD3 R189, R189, 0x100, RZ ;  /* 0x00000100bdbd7810 */ /* 0x000fe20007ffe0ff */
[----:B--2---:R-:W-:-:S04]  /*1fd0*/  FMUL.FTZ R150, R190, R151 ;  /* 0x00000097be967220 */ /* 0x004fc80000410000 */
[----:B----4-:R-:W-:-:S04]  /*1fe0*/  FFMA.FTZ R210, R191, R210, R150 ;  /* 0x000000d2bfd27223 */ /* 0x010fc80000010096 */
[----:B------:R-:W-:Y:S01]  /*1ff0*/  FADD.FTZ R148, R148, R210 ;  /* 0x000000d294947221 */ /* 0x000fe20000010000 */
[----:B0-----:R-:W-:-:S07]  /*2000*/  FFMA.FTZ R192, R17, R210, R192 ;  /* 0x000000d211c07223 */ /* 0x001fce00000100c0 */
.L_x_680:
[----:B------:R-:W-:Y:S05]  /*2010*/  BSYNC B0 ;  /* 0x0000000000007941 */ /* 0x000fea0003800000 */
.L_x_679:
        /* <DEDUP_REMOVED lines=34> */
[----:B------:R-:W-:Y:S02]  /*2240*/  FSEL R194, R149, RZ, !P2 ;  /* 0x000000ff95c27208 */ /* 0x000fe40005000000 */
        /* <DEDUP_REMOVED lines=72> */
.L_x_682:
[----:B------:R-:W-:Y:S05]  /*26d0*/  BSYNC B0 ;  /* 0x0000000000007941 */ /* 0x000fea0003800000 */
.L_x_681:
        /* <DEDUP_REMOVED lines=28> */
[----:B------:R-:W3:Y:S04]  /*28a0*/  LDG.E.64 R26, desc[UR4][R26.64] ;  /* 0x000000041a1a7981 */ /* 0x000ee8000c1e1b00 */
[----:B------:R-:W4:Y:S01]  /*28b0*/  LDG.E.64 R28, desc[UR4][R28.64] ;  /* 0x000000041c1c7981 */ /* 0x000f22000c1e1b00 */
[----:B------:R-:W-:-:S02]  /*28c0*/  IADD3 R189, R189, 0x100, RZ ;  /* 0x00000100bdbd7810 */ /* 0x000fc40007ffe0ff */
[----:B---3--:R-:W-:Y:S02]  /*28d0*/  MOV R203, R26 ;  /* 0x0000001a00cb7202 */ /* 0x008fe40000000f00 */
[--C-:B0-----:R-:W-:Y:S02]  /*28e0*/  SHF.R.U64 R190, R26, 0x10, R27.reuse ;  /* 0x000000101abe7819 */ /* 0x101fe4000000121b */
[----:B------:R-:W-:Y:S02]  /*28f0*/  MOV R198, R27 ;  /* 0x0000001b00c67202 */ /* 0x000fe40000000f00 */
[----:B------:R-:W-:Y:S01]  /*2900*/  SHF.R.U32.HI R191, RZ, 0x10, R27 ;  /* 0x00000010ffbf7819 */ /* 0x000fe2000001161b */
[----:B------:R-:W-:Y:S01]  /*2910*/  HADD2.F32 R26, -RZ, R203.H0_H0 ;  /* 0x200000cbff1a7230 */ /* 0x000fe20000004100 */
[----:B--2---:R-:W-:Y:S01]  /*2920*/  MOV R204, R150 ;  /* 0x0000009600cc7202 */ /* 0x004fe20000000f00 */
[----:B------:R-:W-:Y:S02]  /*2930*/  HADD2.F32 R27, -RZ, R190.H0_H0 ;  /* 0x200000beff1b7230 */ /* 0x000fe40000004100 */
[----:B------:R-:W-:-:S02]  /*2940*/  HADD2.F32 R190, -RZ, R198.H0_H0 ;  /* 0x200000c6ffbe7230 */ /* 0x000fc40000004100 */
[----:B------:R-:W-:Y:S01]  /*2950*/  HADD2.F32 R191, -RZ, R191.H0_H0 ;  /* 0x200000bfffbf7230 */ /* 0x000fe20000004100 */
[----:B------:R-:W-:Y:S01]  /*2960*/  SHF.R.U64 R203, R150, 0x10, R151 ;  /* 0x0000001096cb7819 */ /* 0x000fe20000001297 */
[----:B----4-:R-:W-:Y:S02]  /*2970*/  IMAD.MOV.U32 R198, RZ, RZ, R28 ;  /* 0x000000ffffc67224 */ /* 0x010fe400078e001c */
[C---:B------:R-:W-:Y:S01]  /*2980*/  FADD.FTZ R26, -R194.reuse, R26 ;  /* 0x0000001ac21a7221 */ /* 0x040fe20000010100 */
[----:B------:R-:W-:Y:S02]  /*2990*/  HADD2.F32 R204, -RZ, R204.H0_H0 ;  /* 0x200000ccffcc7230 */ /* 0x000fe40000004100 */
[C---:B------:R-:W-:Y:S01]  /*29a0*/  FADD.FTZ R27, -R194.reuse, R27 ;  /* 0x0000001bc21b7221 */ /* 0x040fe20000010100 */
[C---:B------:R-:W-:Y:S01]  /*29b0*/  FADD.FTZ R190, -R194.reuse, R190 ;  /* 0x000000bec2be7221 */ /* 0x040fe20000010100 */
[----:B------:R-:W-:Y:S01]  /*29c0*/  FADD.FTZ R194, -R194, R191 ;  /* 0x000000bfc2c27221 */ /* 0x000fe20000010100 */
[----:B------:R-:W-:Y:S01]  /*29d0*/  SHF.R.U64 R191, R28, 0x10, R29 ;  /* 0x000000101cbf7819 */ /* 0x000fe2000000121d */
[----:B------:R-:W-:-:S02]  /*29e0*/  IMAD.MOV.U32 R150, RZ, RZ, R151 ;  /* 0x000000ffff967224 */ /* 0x000fc400078e0097 */
[----:B------:R-:W-:Y:S01]  /*29f0*/  FMUL.FTZ R26, R4, R26 ;  /* 0x0000001a041a7220 */ /* 0x000fe20000410000 */
[----:B------:R-:W-:Y:S02]  /*2a00*/  HADD2.F32 R198, -RZ, R198.H0_H0 ;  /* 0x200000c6ffc67230 */ /* 0x000fe40000004100 */
[-C--:B------:R-:W-:Y:S01]  /*2a10*/  FMUL.FTZ R205, R250, R204.reuse ;  /* 0x000000ccfacd7220 */ /* 0x080fe20000410000 */
[----:B------:R-:W-:Y:S01]  /*2a20*/  HADD2.F32 R203, -RZ, R203.H0_H0 ;  /* 0x200000cbffcb7230 */ /* 0x000fe20000004100 */
[----:B------:R-:W-:Y:S01]  /*2a30*/  MOV R28, R29 ;  /* 0x0000001d001c7202 */ /* 0x000fe20000000f00 */
[----:B------:R-:W-:Y:S01]  /*2a40*/  FMUL.FTZ R27, R4, R27 ;  /* 0x0000001b041b7220 */ /* 0x000fe20000410000 */
[----:B------:R-:W-:Y:S01]  /*2a50*/  SHF.R.U32.HI R151, RZ, 0x10, R151 ;  /* 0x00000010ff977819 */ /* 0x000fe20000011697 */
[----:B------:R-:W-:Y:S01]  /*2a60*/  FADD.FTZ R132, R132, R204 ;  /* 0x000000cc84847221 */ /* 0x000fe20000010000 */
[----:B------:R-:W-:Y:S01]  /*2a70*/  FFMA.FTZ R104, R26, R204, R104 ;  /* 0x000000cc1a687223 */ /* 0x000fe20000010068 */
[----:B------:R-:W-:-:S02]  /*2a80*/  HADD2.F32 R191, -RZ, R191.H0_H0 ;  /* 0x200000bfffbf7230 */ /* 0x000fc40000004100 */
[----:B------:R-:W-:Y:S01]  /*2a90*/  FFMA.FTZ R205, R251, R198, R205 ;  /* 0x000000c6fbcd7223 */ /* 0x000fe200000100cd */
[----:B------:R-:W-:Y:S02]  /*2aa0*/  HADD2.F32 R150, -RZ, R150.H0_H0 ;  /* 0x20000096ff967230 */ /* 0x000fe40000004100 */
[-C--:B------:R-:W-:Y:S01]  /*2ab0*/  FMUL.FTZ R204, R248, R203.reuse ;  /* 0x000000cbf8cc7220 */ /* 0x080fe20000410000 */
[----:B------:R-:W-:Y:S01]  /*2ac0*/  SHF.R.U32.HI R29, RZ, 0x10, R29 ;  /* 0x00000010ff1d7819 */ /* 0x000fe2000001161d */
[----:B------:R-:W-:Y:S01]  /*2ad0*/  FADD.FTZ R133, R133, R203 ;  /* 0x000000cb85857221 */ /* 0x000fe20000010000 */
[----:B------:R-:W-:Y:S01]  /*2ae0*/  FFMA.FTZ R105, R27, R203, R105 ;  /* 0x000000cb1b697223 */ /* 0x000fe20000010069 */
[----:B------:R-:W-:Y:S02]  /*2af0*/  HADD2.F32 R203, -RZ, R28.H0_H0 ;  /* 0x2000001cffcb7230 */ /* 0x000fe40000004100 */
[----:B------:R-:W-:Y:S01]  /*2b00*/  FMUL.FTZ R28, R4, R190 ;  /* 0x000000be041c7220 */ /* 0x000fe20000410000 */
[----:B------:R-:W-:-:S02]  /*2b10*/  HADD2.F32 R151, -RZ, R151.H0_H0 ;  /* 0x20000097ff977230 */ /* 0x000fc40000004100 */
[----:B------:R-:W-:Y:S01]  /*2b20*/  FFMA.FTZ R204, R249, R191, R204 ;  /* 0x000000bff9cc7223 */ /* 0x000fe200000100cc */
[----:B------:R-:W-:Y:S01]  /*2b30*/  FMUL.FTZ R190, R246, R150 ;  /* 0x00000096f6be7220 */ /* 0x000fe20000410000 */
[----:B------:R-:W-:Y:S01]  /*2b40*/  FADD.FTZ R148, R148, R205 ;  /* 0x000000cd94947221 */ /* 0x000fe20000010000 */
[----:B------:R-:W-:Y:S01]  /*2b50*/  FFMA.FTZ R192, R26, R205, R192 ;  /* 0x000000cd1ac07223 */ /* 0x000fe200000100c0 */
[----:B------:R-:W-:Y:S01]  /*2b60*/  FADD.FTZ R76, R76, R198 ;  /* 0x000000c64c4c7221 */ /* 0x000fe20000010000 */
[----:B------:R-:W-:Y:S01]  /*2b70*/  FFMA.FTZ R48, R26, R198, R48 ;  /* 0x000000c61a307223 */ /* 0x000fe20000010030 */
[----:B------:R-:W-:Y:S02]  /*2b80*/  HADD2.F32 R198, -RZ, R29.H0_H0 ;  /* 0x2000001dffc67230 */ /* 0x000fe40000004100 */
        /* <DEDUP_REMOVED lines=20> */
.L_x_684:
[----:B------:R-:W-:Y:S05]  /*2cd0*/  BSYNC B0 ;  /* 0x0000000000007941 */ /* 0x000fea0003800000 */
.L_x_683:
        /* <DEDUP_REMOVED lines=94> */
.L_x_686:
[----:B------:R-:W-:Y:S05]  /*32c0*/  BSYNC B0 ;  /* 0x0000000000007941 */ /* 0x000fea0003800000 */
.L_x_685:
        /* <DEDUP_REMOVED lines=34> */
[----:B------:R-:W-:Y:S02]  /*34f0*/  HADD2.F32 R195, -RZ, R195.H0_H0 ;  /* 0x200000c3ffc37230 */ /* 0x000fe40000004100 */
[----:B------:R-:W-:Y:S02]  /*3500*/  HADD2.F32 R191, -RZ, R191.H0_H0 ;  /* 0x200000bfffbf7230 */ /* 0x000fe40000004100 */
[----:B------:R-:W-:Y:S01]  /*3510*/  HADD2.F32 R150, -RZ, R194.H0_H0 ;  /* 0x200000c2ff967230 */ /* 0x000fe20000004100 */
[----:B--2---:R-:W-:Y:S01]  /*3520*/  SHF.R.U64 R194, R154, 0x10, R155 ;  /* 0x000000109ac27819 */ /* 0x004fe2000000129b */
[----:B------:R-:W-:-:S02]  /*3530*/  HADD2.F32 R151, -RZ, R151.H0_H0 ;  /* 0x20000097ff977230 */ /* 0x000fc40000004100 */
[----:B------:R-:W-:Y:S01]  /*3540*/  IMAD.MOV.U32 R196, RZ, RZ, R154 ;  /* 0x000000ffffc47224 */ /* 0x000fe200078e009a */
[----:B----4-:R-:W-:Y:S01]  /*3550*/  MOV R154, R156 ;  /* 0x0000009c009a7202 */ /* 0x010fe20000000f00 */
[C---:B------:R-:W-:Y:S01]  /*3560*/  FADD.FTZ R195, -R158.reuse, R195 ;  /* 0x000000c39ec37221 */ /* 0x040fe20000010100 */
[C---:B------:R-:W-:Y:S01]  /*3570*/  FADD.FTZ R191, -R158.reuse, R191 ;  /* 0x000000bf9ebf7221 */ /* 0x040fe20000010100 */
[C---:B------:R-:W-:Y:S01]  /*3580*/  FADD.FTZ R150, -R158.reuse, R150 ;  /* 0x000000969e967221 */ /* 0x040fe20000010100 */
[----:B------:R-:W-:Y:S01]  /*3590*/  FADD.FTZ R158, -R158, R151 ;  /* 0x000000979e9e7221 */ /* 0x000fe20000010100 */
[----:B------:R-:W-:Y:S01]  /*35a0*/  MOV R190, R155 ;  /* 0x0000009b00be7202 */ /* 0x000fe20000000f00 */
[----:B------:R-:W-:Y:S01]  /*35b0*/  HADD2.F32 R252, -RZ, R154.H0_H0 ;  /* 0x2000009afffc7230 */ /* 0x000fe20000004100 */
[----:B------:R-:W-:Y:S02]  /*35c0*/  SHF.R.U32.HI R151, RZ, 0x10, R155 ;  /* 0x00000010ff977819 */ /* 0x000fe4000001169b */
[--C-:B------:R-:W-:Y:S01]  /*35d0*/  SHF.R.U64 R155, R156, 0x10, R157.reuse ;  /* 0x000000109c9b7819 */ /* 0x100fe2000000129d */
[----:B------:R-:W-:-:S02]  /*35e0*/  IMAD.MOV.U32 R156, RZ, RZ, R157 ;  /* 0x000000ffff9c7224 */ /* 0x000fc400078e009d */
[----:B------:R-:W-:Y:S01]  /*35f0*/  FMUL.FTZ R154, R4, R195 ;  /* 0x000000c3049a7220 */ /* 0x000fe20000410000 */
[----:B------:R-:W-:Y:S02]  /*3600*/  HADD2.F32 R196, -RZ, R196.H0_H0 ;  /* 0x200000c4ffc47230 */ /* 0x000fe40000004100 */
[----:B------:R-:W-:Y:S01]  /*3610*/  FMUL.FTZ R201, R234, R252 ;  /* 0x000000fceac97220 */ /* 0x000fe20000410000 */
[----:B------:R-:W-:Y:S01]  /*3620*/  HADD2.F32 R195, -RZ, R155.H0_H0 ;  /* 0x2000009bffc37230 */ /* 0x000fe20000004100 */
[----:B------:R-:W-:Y:S01]  /*3630*/  SHF.R.U32.HI R157, RZ, 0x10, R157 ;  /* 0x00000010ff9d7819 */ /* 0x000fe2000001169d */
[----:B------:R-:W-:Y:S01]  /*3640*/  FMUL.FTZ R155, R4, R191 ;  /* 0x000000bf049b7220 */ /* 0x000fe20000410000 */
[----:B------:R-:W-:Y:S01]  /*3650*/  FADD.FTZ R84, R84, R196 ;  /* 0x000000c454547221 */ /* 0x000fe20000010000 */
[-C--:B------:R-:W-:Y:S01]  /*3660*/  FFMA.FTZ R56, R154, R196.reuse, R56 ;  /* 0x000000c49a387223 */ /* 0x080fe20000010038 */
[----:B------:R-:W-:Y:S01]  /*3670*/  FFMA.FTZ R201, R235, R196, R201 ;  /* 0x000000c4ebc97223 */ /* 0x000fe200000100c9 */
[----:B------:R-:W-:-:S02]  /*3680*/  HADD2.F32 R194, -RZ, R194.H0_H0 ;  /* 0x200000c2ffc27230 */ /* 0x000fc40000004100 */
[-C--:B------:R-:W-:Y:S01]  /*3690*/  FMUL.FTZ R196, R232, R195.reuse ;  /* 0x000000c3e8c47220 */ /* 0x080fe20000410000 */
[----:B------:R-:W-:Y:S02]  /*36a0*/  HADD2.F32 R191, -RZ, R156.H0_H0 ;  /* 0x2000009cffbf7230 */ /* 0x000fe40000004100 */
[----:B------:R-:W-:Y:S01]  /*36b0*/  FMUL.FTZ R156, R4, R150 ;  /* 0x00000096049c7220 */ /* 0x000fe20000410000 */
[----:B------:R-:W-:Y:S01]  /*36c0*/  FADD.FTZ R141, R141, R195 ;  /* 0x000000c38d8d7221 */ /* 0x000fe20000010000 */
[----:B------:R-:W-:Y:S01]  /*36d0*/  FFMA.FTZ R113, R155, R195, R113 ;  /* 0x000000c39b717223 */ /* 0x000fe20000010071 */
[----:B------:R-:W-:Y:S02]  /*36e0*/  HADD2.F32 R190, -RZ, R190.H0_H0 ;  /* 0x200000beffbe7230 */ /* 0x000fe40000004100 */
[----:B------:R-:W-:Y:S01]  /*36f0*/  FFMA.FTZ R196, R233, R194, R196 ;  /* 0x000000c2e9c47223 */ /* 0x000fe200000100c4 */
[----:B------:R-:W-:Y:S02]  /*3700*/  HADD2.F32 R150, -RZ, R157.H0_H0 ;  /* 0x2000009dff967230 */ /* 0x000fe40000004100 */
[----:B------:R-:W-:Y:S01]  /*3710*/  FMUL.FTZ R195, R230, R191 ;  /* 0x000000bfe6c37220 */ /* 0x000fe20000410000 */
[----:B------:R-:W-:Y:S01]  /*3720*/  FADD.FTZ R148, R148, R201 ;  /* 0x000000c994947221 */ /* 0x000fe20000010000 */
[----:B------:R-:W-:Y:S01]  /*3730*/  FFMA.FTZ R192, R154, R201, R192 ;  /* 0x000000c99ac07223 */ /* 0x000fe200000100c0 */
[----:B------:R-:W-:-:S02]  /*3740*/  HADD2.F32 R151, -RZ, R151.H0_H0 ;  /* 0x20000097ff977230 */ /* 0x000fc40000004100 */
[----:B------:R-:W-:Y:S01]  /*3750*/  FMUL.FTZ R157, R4, R158 ;  /* 0x0000009e049d7220 */ /* 0x000fe20000410000 */
[----:B------:R-:W-:Y:S01]  /*3760*/  FFMA.FTZ R195, R231, R190, R195 ;  /* 0x000000bee7c37223 */ /* 0x000fe200000100c3 */
        /* <DEDUP_REMOVED lines=20> */
.L_x_688:
[----:B------:R-:W-:Y:S05]  /*38b0*/  BSYNC B0 ;  /* 0x0000000000007941 */ /* 0x000fea0003800000 */
.L_x_687:
        /* <DEDUP_REMOVED lines=31> */
[----:B---3--:R-:W-:Y:S02]  /*3ab0*/  MOV R191, R160 ;  /* 0x000000a000bf7202 */ /* 0x008fe40000000f00 */
[--C-:B------:R-:W-:Y:S02]  /*3ac0*/  SHF.R.U64 R189, R160, 0x10, R161.reuse ;  /* 0x00000010a0bd7819 */ /* 0x100fe400000012a1 */
[----:B------:R-:W-:Y:S02]  /*3ad0*/  MOV R166, R161 ;  /* 0x000000a100a67202 */ /* 0x000fe40000000f00 */
[----:B------:R-:W-:Y:S01]  /*3ae0*/  SHF.R.U32.HI R190, RZ, 0x10, R161 ;  /* 0x00000010ffbe7819 */ /* 0x000fe200000116a1 */
        /* <DEDUP_REMOVED lines=8> */
[----:B----4-:R-:W-:Y:S02]  /*3b70*/  IMAD.MOV.U32 R189, RZ, RZ, R150 ;  /* 0x000000ffffbd7224 */ /* 0x010fe400078e0096 */
[----:B------:R-:W-:-:S03]  /*3b80*/  FMUL.FTZ R160, R4, R160 ;  /* 0x000000a004a07220 */ /* 0x000fc60000410000 */
[----:B------:R-:W-:-:S05]  /*3b90*/  HADD2.F32 R189, -RZ, R189.H0_H0 ;  /* 0x200000bdffbd7230 */ /* 0x000fca0000004100 */
[-C--:B------:R-:W-:Y:S01]  /*3ba0*/  FMUL.FTZ R218, R226, R189.reuse ;  /* 0x000000bde2da7220 */ /* 0x080fe20000410000 */
[----:B------:R-:W-:Y:S01]  /*3bb0*/  FADD.FTZ R144, R144, R189 ;  /* 0x000000bd90907221 */ /* 0x000fe20000010000 */
[----:B------:R-:W-:Y:S01]  /*3bc0*/  FFMA.FTZ R116, R160, R189, R116 ;  /* 0x000000bda0747223 */ /* 0x000fe20000010074 */
[----:B------:R-:W-:Y:S02]  /*3bd0*/  SHF.R.U64 R189, R150, 0x10, R151 ;  /* 0x0000001096bd7819 */ /* 0x000fe40000001297 */
[----:B--2---:R-:W-:-:S03]  /*3be0*/  SHF.R.U64 R150, R164, 0x10, R165 ;  /* 0x00000010a4967819 */ /* 0x004fc600000012a5 */
[----:B------:R-:W-:Y:S02]  /*3bf0*/  HADD2.F32 R189, -RZ, R189.H0_H0 ;  /* 0x200000bdffbd7230 */ /* 0x000fe40000004100 */
[----:B------:R-:W-:Y:S01]  /*3c00*/  FMUL.FTZ R161, R4, R161 ;  /* 0x000000a104a17220 */ /* 0x000fe20000410000 */
[----:B------:R-:W-:Y:S02]  /*3c10*/  HADD2.F32 R150, -RZ, R150.H0_H0 ;  /* 0x20000096ff967230 */ /* 0x000fe40000004100 */
[----:B------:R-:W-:Y:S01]  /*3c20*/  FMUL.FTZ R217, R224, R189 ;  /* 0x000000bde0d97220 */ /* 0x000fe20000410000 */
[----:B------:R-:W-:Y:S02]  /*3c30*/  MOV R190, R164 ;  /* 0x000000a400be7202 */ /* 0x000fe40000000f00 */
[-C--:B------:R-:W-:Y:S01]  /*3c40*/  FFMA.FTZ R61, R161, R150.reuse, R61 ;  /* 0x00000096a13d7223 */ /* 0x080fe2000001003d */
[----:B------:R-:W-:Y:S01]  /*3c50*/  FADD.FTZ R89, R89, R150 ;  /* 0x0000009659597221 */ /* 0x000fe20000010000 */
[----:B------:R-:W-:Y:S01]  /*3c60*/  FFMA.FTZ R217, R225, R150, R217 ;  /* 0x00000096e1d97223 */ /* 0x000fe200000100d9 */
[----:B------:R-:W-:-:S02]  /*3c70*/  MOV R164, R165 ;  /* 0x000000a500a47202 */ /* 0x000fc40000000f00 */
[----:B------:R-:W-:Y:S01]  /*3c80*/  SHF.R.U32.HI R150, RZ, 0x10, R165 ;  /* 0x00000010ff967819 */ /* 0x000fe200000116a5 */
[--C-:B------:R-:W-:Y:S02]  /*3c90*/  IMAD.MOV.U32 R165, RZ, RZ, R151.reuse ;  /* 0x000000ffffa57224 */ /* 0x100fe400078e0097 */
[----:B------:R-:W-:Y:S01]  /*3ca0*/  HADD2.F32 R190, -RZ, R190.H0_H0 ;  /* 0x200000beffbe7230 */ /* 0x000fe20000004100 */
[----:B------:R-:W-:Y:S02]  /*3cb0*/  SHF.R.U32.HI R151, RZ, 0x10, R151 ;  /* 0x00000010ff977819 */ /* 0x000fe40000011697 */
[----:B------:R-:W-:Y:S02]  /*3cc0*/  HADD2.F32 R165, -RZ, R165.H0_H0 ;  /* 0x200000a5ffa57230 */ /* 0x000fe40000004100 */
[----:B------:R-:W-:Y:S01]  /*3cd0*/  FFMA.FTZ R218, R227, R190, R218 ;  /* 0x000000bee3da7223 */ /* 0x000fe200000100da */
[----:B------:R-:W-:Y:S02]  /*3ce0*/  HADD2.F32 R164, -RZ, R164.H0_H0 ;  /* 0x200000a4ffa47230 */ /* 0x000fe40000004100 */
[----:B-1----:R-:W-:Y:S01]  /*3cf0*/  FMUL.FTZ R163, R4, R166 ;  /* 0x000000a604a37220 */ /* 0x002fe20000410000 */
[----:B------:R-:W-:Y:S01]  /*3d00*/  FMUL.FTZ R166, R222, R165 ;  /* 0x000000a5dea67220 */ /* 0x000fe20000410000 */
[----:B------:R-:W-:-:S02]  /*3d10*/  HADD2.F32 R151, -RZ, R151.H0_H0 ;  /* 0x20000097ff977230 */ /* 0x000fc40000004100 */
[----:B------:R-:W-:Y:S01]  /*3d20*/  FADD.FTZ R148, R148, R218 ;  /* 0x000000da94947221 */ /* 0x000fe20000010000 */
[----:B------:R-:W-:Y:S01]  /*3d30*/  FFMA.FTZ R192, R160, R218, R192 ;  /* 0x000000daa0c07223 */ /* 0x000fe200000100c0 */
[----:B------:R-:W-:Y:S01]  /*3d40*/  FADD.FTZ R90, R90, R164 ;  /* 0x000000a45a5a7221 */ /* 0x000fe20000010000 */
[-C--:B------:R-:W-:Y:S01]  /*3d50*/  FFMA.FTZ R62, R163, R164.reuse, R62 ;  /* 0x000000a4a33e7223 */ /* 0x080fe2000001003e */
[----:B------:R-:W-:Y:S01]  /*3d60*/  FFMA.FTZ R164, R223, R164, R166 ;  /* 0x000000a4dfa47223 */ /* 0x000fe200000100a6 */
[----:B------:R-:W-:Y:S02]  /*3d70*/  HADD2.F32 R150, -RZ, R150.H0_H0 ;  /* 0x20000096ff967230 */ /* 0x000fe40000004100 */
        /* <DEDUP_REMOVED lines=19> */
.L_x_690:
[----:B------:R-:W-:Y:S05]  /*3eb0*/  BSYNC B0 ;  /* 0x0000000000007941 */ /* 0x000fea0003800000 */
.L_x_689:
[----:B-----5:R-:W0:Y:S01]  /*3ec0*/  S2R R149, SR_TID.X ;  /* 0x0000000000957919 */ /* 0x020e220000002100 */
[----:B------:R-:W-:Y:S01]  /*3ed0*/  LOP3.LUT P2, RZ, R193, 0xff, RZ, 0xc0, !PT ;  /* 0x000000ffc1ff7812 */ /* 0x000fe2000784c0ff */
[----:B------:R-:W-:Y:S01]  /*3ee0*/  UMOV UR6, 0xffffffff ;  /* 0xffffffff00067882 */ /* 0x000fe20000000000 */
[----:B0-----:R-:W-:Y:S02]  /*3ef0*/  SHF.R.U32.HI R194, RZ, 0x5, R149 ;  /* 0x00000005ffc27819 */ /* 0x001fe40000011695 */
[----:B------:R-:W-:Y:S02]  /*3f00*/  LOP3.LUT P3, RZ, R149, 0x1f, RZ, 0xc0, !PT ;  /* 0x0000001f95ff7812 */ /* 0x000fe4000786c0ff */
[----:B------:R-:W-:-:S07]  /*3f10*/  LOP3.LUT R189, R194, 0x7fffff8, RZ, 0xc0, !PT ;  /* 0x07fffff8c2bd7812 */ /* 0x000fce00078ec0ff */
        /* <DEDUP_REMOVED lines=20> */
.L_x_742:
        /* <DEDUP_REMOVED lines=9> */
[----:B---3--:R-:W-:-:S04]  /*40f0*/  LEA R150, R151, R150, 0x18 ;  /* 0x0000009697967211 */ /* 0x008fc800078ec0ff */
[----:B------:R-:W-:Y:S01]  /*4100*/  LEA R189, R189, R150, 0x3 ;  /* 0x00000096bdbd7211 */ /* 0x000fe200078e18ff */
[----:B------:R-:W-:-:S05]  /*4110*/  @!P3 IMAD R194, R194, 0x8, R150 ;  /* 0x00000008c2c2b824 */ /* 0x000fca00078e0296 */
        /* <DEDUP_REMOVED lines=31> */
[----:B------:R-:W-:Y:S01]  /*4310*/  @P5 HADD2.F32 R148, -RZ, R148.H0_H0 ;  /* 0x20000094ff945230 */ /* 0x000fe20000004100 */
[----:B0-----:R-:W-:-:S04]  /*4320*/  ISETP.NE.AND P3, PT, R193, RZ, PT ;  /* 0x000000ffc100720c */ /* 0x001fc80003f65270 */
[----:B------:R-:W-:Y:S02]  /*4330*/  FSEL R150, R189, RZ, !P3 ;  /* 0x000000ffbd967208 */ /* 0x000fe40005800000 */
[----:B------:R-:W-:-:S03]  /*4340*/  ISETP.NE.U32.AND P3, PT, RZ, UR14, PT ;  /* 0x0000000eff007c0c */ /* 0x000fc6000bf65070 */
[-CC-:B------:R-:W-:Y:S01]  /*4350*/  FFMA.FTZ R190, R0, R194.reuse, R150.reuse ;  /* 0x000000c200be7223 */ /* 0x180fe20000010096 */
[----:B------:R-:W-:Y:S01]  /*4360*/  ISETP.NE.AND.EX P3, PT, RZ, UR15, PT, P3 ;  /* 0x0000000fff007c0c */ /* 0x000fe2000bf65330 */
[-CC-:B------:R-:W-:Y:S01]  /*4370*/  FFMA.FTZ R149, R9, R194.reuse, R150.reuse ;  /* 0x000000c209957223 */ /* 0x180fe20000010096 */
[----:B------:R-:W-:Y:S01]  /*4380*/  FFMA.FTZ R151, R10, R194, R150 ;  /* 0x000000c20a977223 */ /* 0x000fe20000010096 */
[----:B------:R-:W-:Y:S02]  /*4390*/  FADD.FTZ R190, R8, -R190 ;  /* 0x800000be08be7221 */ /* 0x000fe40000010000 */
[----:B------:R-:W-:Y:S01]  /*43a0*/  FADD.FTZ R149, R216, -R149 ;  /* 0x80000095d8957221 */ /* 0x000fe20000010000 */
[----:B------:R-:W-:Y:S01]  /*43b0*/  FADD.FTZ R151, R215, -R151 ;  /* 0x80000097d7977221 */ /* 0x000fe20000010000 */
[C---:B------:R-:W-:Y:S02]  /*43c0*/  FMUL.FTZ R190, R4.reuse, R190 ;  /* 0x000000be04be7220 */ /* 0x040fe40000410000 */
[C---:B------:R-:W-:Y:S01]  /*43d0*/  FMUL.FTZ R149, R4.reuse, R149 ;  /* 0x0000009504957220 */ /* 0x040fe20000410000 */
[----:B------:R-:W-:Y:S01]  /*43e0*/  FMUL.FTZ R151, R4, R151 ;  /* 0x0000009704977220 */ /* 0x000fe20000410000 */
[----:B------:R-:W-:-:S02]  /*43f0*/  @P5 FADD.FTZ R190, R190, R148 ;  /* 0x00000094bebe5221 */ /* 0x000fc40000010000 */
[----:B------:R-:W-:-:S03]  /*4400*/  @P3 LOP3.LUT P6, RZ, R6, 0xff, RZ, 0xc0, !PT ;  /* 0x000000ff06ff3812 */ /* 0x000fc600078cc0ff */
[----:B------:R-:W-:Y:S01]  /*4410*/  @P4 F2FP.F16.F32.PACK_AB R148, RZ, R190 ;  /* 0x000000beff94423e */ /* 0x000fe200000000ff */
[----:B------:R-:W-:-:S03]  /*4420*/  FMUL.FTZ R190, R190, UR17 ;  /* 0x00000011bebe7c20 */ /* 0x000fc60008410000 */
[----:B------:R-:W-:Y:S02]  /*4430*/  @P4 PRMT R167, R148, 0x7610, R167 ;  /* 0x0000761094a74816 */ /* 0x000fe400000000a7 */
[----:B------:R-:W-:Y:S02]  /*4440*/  @P3 FSEL R148, R190, RZ, P6 ;  /* 0x000000ffbe943208 */ /* 0x000fe40003000000 */
[----:B------:R-:W-:Y:S02]  /*4450*/  @P3 LOP3.LUT P6, RZ, R6, 0xff00, RZ, 0xc0, !PT ;  /* 0x0000ff0006ff3812 */ /* 0x000fe400078cc0ff */
[----:B------:R-:W-:-:S04]  /*4460*/  @P3 F2FP.F16.F32.PACK_AB R148, RZ, R148 ;  /* 0x00000094ff94323e */ /* 0x000fc800000000ff */
[----:B------:R-:W-:Y:S02]  /*4470*/  @P3 PRMT R168, R148, 0x7610, R168 ;  /* 0x0000761094a83816 */ /* 0x000fe400000000a8 */
[----:B------:R-:W-:-:S05]  /*4480*/  @P5 SHF.R.U64 R148, R184, 0x10, R185 ;  /* 0x00000010b8945819 */ /* 0x000fca00000012b9 */
[----:B------:R-:W-:-:S05]  /*4490*/  @P5 HADD2.F32 R148, -RZ, R148.H0_H0 ;  /* 0x20000094ff945230 */ /* 0x000fca0000004100 */
[----:B------:R-:W-:-:S05]  /*44a0*/  @P5 FADD.FTZ R149, R149, R148 ;  /* 0x0000009495955221 */ /* 0x000fca0000010000 */
[----:B------:R-:W-:-:S04]  /*44b0*/  @P4 F2FP.F16.F32.PACK_AB R148, RZ, R149 ;  /* 0x00000095ff94423e */ /* 0x000fc800000000ff */
[----:B------:R-:W-:Y:S01]  /*44c0*/  @P4 PRMT R169, R148, 0x7610, R169 ;  /* 0x0000761094a94816 */ /* 0x000fe200000000a9 */
[----:B------:R-:W-:-:S05]  /*44d0*/  FMUL.FTZ R148, R149, UR17 ;  /* 0x0000001195947c20 */ /* 0x000fca0008410000 */
[----:B------:R-:W-:Y:S02]  /*44e0*/  @P3 FSEL R149, R148, RZ, P6 ;  /* 0x000000ff94953208 */ /* 0x000fe40003000000 */
[----:B------:R-:W-:Y:S02]  /*44f0*/  @P3 LOP3.LUT P6, RZ, R6, 0xff0000, RZ, 0xc0, !PT ;  /* 0x00ff000006ff3812 */ /* 0x000fe400078cc0ff */
[----:B------:R-:W-:-:S04]  /*4500*/  @P3 F2FP.F16.F32.PACK_AB R149, RZ, R149 ;  /* 0x00000095ff95323e */ /* 0x000fc800000000ff */
[----:B------:R-:W-:Y:S01]  /*4510*/  @P3 PRMT R170, R149, 0x7610, R170 ;  /* 0x0000761095aa3816 */ /* 0x000fe200000000aa */
[----:B------:R-:W-:-:S05]  /*4520*/  @P5 IMAD.MOV.U32 R149, RZ, RZ, R185 ;  /* 0x000000ffff955224 */ /* 0x000fca00078e00b9 */
[----:B------:R-:W-:-:S05]  /*4530*/  @P5 HADD2.F32 R149, -RZ, R149.H0_H0 ;  /* 0x20000095ff955230 */ /* 0x000fca0000004100 */
[----:B------:R-:W-:-:S05]  /*4540*/  @P5 FADD.FTZ R151, R151, R149 ;  /* 0x0000009597975221 */ /* 0x000fca0000010000 */
[----:B------:R-:W-:Y:S01]  /*4550*/  @P4 F2FP.F16.F32.PACK_AB R149, RZ, R151 ;  /* 0x00000097ff95423e */ /* 0x000fe200000000ff */
[----:B------:R-:W-:-:S03]  /*4560*/  FMUL.FTZ R151, R151, UR17 ;  /* 0x0000001197977c20 */ /* 0x000fc60008410000 */
[----:B------:R-:W-:Y:S02]  /*4570*/  @P4 PRMT R171, R149, 0x7610, R171 ;  /* 0x0000761095ab4816 */ /* 0x000fe400000000ab */
[----:B------:R-:W-:-:S04]  /*4580*/  @P3 FSEL R149, R151, RZ, P6 ;  /* 0x000000ff97953208 */ /* 0x000fc80003000000 */
[----:B------:R-:W-:-:S04]  /*4590*/  @P3 F2FP.F16.F32.PACK_AB R149, RZ, R149 ;  /* 0x00000095ff95323e */ /* 0x000fc800000000ff */
[----:B------:R-:W-:Y:S01]  /*45a0*/  @P3 PRMT R186, R149, 0x7610, R186 ;  /* 0x0000761095ba3816 */ /* 0x000fe200000000ba */
[----:B------:R-:W-:Y:S01]  /*45b0*/  FFMA.FTZ R149, R11, R194, R150 ;  /* 0x000000c20b957223 */ /* 0x000fe20000010096 */
[----:B------:R-:W-:-:S03]  /*45c0*/  @P5 SHF.R.U32.HI R150, RZ, 0x10, R185 ;  /* 0x00000010ff965819 */ /* 0x000fc600000116b9 */
[----:B------:R-:W-:Y:S02]  /*45d0*/  FADD.FTZ R149, R214, -R149 ;  /* 0x80000095d6957221 */ /* 0x000fe40000010000 */
[----:B------:R-:W-:Y:S02]  /*45e0*/  @P5 HADD2.F32 R150, -RZ, R150.H0_H0 ;  /* 0x20000096ff965230 */ /* 0x000fe40000004100 */
[----:B------:R-:W-:-:S04]  /*45f0*/  FMUL.FTZ R149, R4, R149 ;  /* 0x0000009504957220 */ /* 0x000fc80000410000 */
[----:B------:R-:W-:-:S05]  /*4600*/  @P5 FADD.FTZ R149, R149, R150 ;  /* 0x0000009695955221 */ /* 0x000fca0000010000 */
[----:B------:R-:W-:-:S04]  /*4610*/  @P4 F2FP.F16.F32.PACK_AB R150, RZ, R149 ;  /* 0x00000095ff96423e */ /* 0x000fc800000000ff */
[----:B------:R-:W-:Y:S02]  /*4620*/  @P4 PRMT R187, R150, 0x7610, R187 ;  /* 0x0000761096bb4816 */ /* 0x000fe400000000bb */
[----:B------:R-:W-:-:S04]  /*4630*/  LOP3.LUT P4, RZ, R7, 0xff, RZ, 0xc0, !PT ;  /* 0x000000ff07ff7812 */ /* 0x000fc8000788c0ff */
[----:B------:R-:W-:Y:S01]  /*4640*/  FSEL R150, R190, RZ, P4 ;  /* 0x000000ffbe967208 */ /* 0x000fe20002000000 */
[----:B------:R-:W-:Y:S01]  /*4650*/  FMUL.FTZ R190, R149, UR17 ;  /* 0x0000001195be7c20 */ /* 0x000fe20008410000 */
[----:B------:R-:W-:-:S04]  /*4660*/  LOP3.LUT P4, RZ, R7, 0xff00, RZ, 0xc0, !PT ;  /* 0x0000ff0007ff7812 */ /* 0x000fc8000788c0ff */
[----:B------:R-:W-:Y:S01]  /*4670*/  FSEL R148, R148, RZ, P4 ;  /* 0x000000ff94947208 */ /* 0x000fe20002000000 */
[----:B------:R-:W-:Y:S01]  /*4680*/  F2F.F16.F32 R150, R150 ;  /* 0x0000009600967304 */ /* 0x000fe20000200800 */
[----:B------:R-:W-:-:S04]  /*4690*/  LOP3.LUT P4, RZ, R7, 0xff0000, RZ, 0xc0, !PT ;  /* 0x00ff000007ff7812 */ /* 0x000fc8000788c0ff */
[----:B------:R-:W-:Y:S02]  /*46a0*/  FSEL R151, R151, RZ, P4 ;  /* 0x000000ff97977208 */ /* 0x000fe40002000000 */
[----:B------:R-:W-:Y:S01]  /*46b0*/  @P3 LOP3.LUT P4, RZ, R6, 0xff000000, RZ, 0xc0, !PT ;  /* 0xff00000006ff3812 */ /* 0x000fe2000788c0ff */
[----:B------:R-:W0:Y:S03]  /*46c0*/  F2F.F16.F32 R148, R148 ;  /* 0x0000009400947304 */ /* 0x000e260000200800 */
[C---:B------:R-:W-:Y:S02]  /*46d0*/  @P3 FSEL R149, R190.reuse, RZ, P4 ;  /* 0x000000ffbe953208 */ /* 0x040fe40002000000 */
[----:B------:R-:W-:Y:S02]  /*46e0*/  LOP3.LUT P4, RZ, R7, 0xff000000, RZ, 0xc0, !PT ;  /* 0xff00000007ff7812 */ /* 0x000fe4000788c0ff */
[----:B------:R-:W-:Y:S01]  /*46f0*/  @P3 F2FP.F16.F32.PACK_AB R149, RZ, R149 ;  /* 0x00000095ff95323e */ /* 0x000fe200000000ff */
[----:B------:R-:W-:Y:S01]  /*4700*/  F2F.F16.F32 R151, R151 ;  /* 0x0000009700977304 */ /* 0x000fe20000200800 */
[----:B------:R-:W-:-:S02]  /*4710*/  FSEL R190, R190, RZ, P4 ;  /* 0x000000ffbebe7208 */ /* 0x000fc40002000000 */
[----:B------:R-:W-:Y:S02]  /*4720*/  @P3 PRMT R188, R149, 0x7610, R188 ;  /* 0x0000761095bc3816 */ /* 0x000fe400000000bc */
[----:B------:R-:W-:Y:S01]  /*4730*/  ISETP.NE.U32.AND P4, PT, RZ, UR18, PT ;  /* 0x00000012ff007c0c */ /* 0x000fe2000bf85070 */
[----:B0-----:R-:W-:Y:S02]  /*4740*/  IMAD.WIDE.U32 R148, R148, 0x10000, RZ ;  /* 0x0001000094947825 */ /* 0x001fe400078e00ff */
[----:B------:R-:W0:Y:S01]  /*4750*/  F2F.F16.F32 R190, R190 ;  /* 0x000000be00be7304 */ /* 0x000e220000200800 */
        /* <DEDUP_REMOVED lines=15> */
.L_x_694:
        /* <DEDUP_REMOVED lines=10> */
.L_x_695:
[----:B------:R-:W-:-:S07]  /*48f0*/  IADD3 R5, R5, 0x100, RZ ;  /* 0x0000010005057810 */ /* 0x000fce0007ffe0ff */
.L_x_693:
[----:B------:R-:W-:Y:S05]  /*4900*/  BSYNC B0 ;  /* 0x0000000000007941 */ /* 0x000fea0003800000 */
.L_x_692:
        /* <DEDUP_REMOVED lines=12> */
[----:B------:R-:W-:Y:S02]  /*49d0*/  @P5 HADD2.F32 R148, -RZ, R148.H0_H0 ;  /* 0x20000094ff945230 */ /* 0x000fe40000004100 */
[-CC-:B0-----:R-:W-:Y:S01]  /*49e0*/  FFMA.FTZ R190, R14, R194.reuse, R150.reuse ;  /* 0x000000c20ebe7223 */ /* 0x181fe20000010096 */
[----:B------:R-:W-:Y:S01]  /*49f0*/  ISETP.NE.AND.EX P3, PT, RZ, UR15, PT, P3 ;  /* 0x0000000fff007c0c */ /* 0x000fe2000bf65330 */
[-CC-:B------:R-:W-:Y:S01]  /*4a00*/  FFMA.FTZ R149, R15, R194.reuse, R150.reuse ;  /* 0x000000c20f957223 */ /* 0x180fe20000010096 */
[----:B------:R-:W-:Y:S01]  /*4a10*/  FFMA.FTZ R151, R16, R194, R150 ;  /* 0x000000c210977223 */ /* 0x000fe20000010096 */
[----:B------:R-:W-:-:S02]  /*4a20*/  FADD.FTZ R190, R213, -R190 ;  /* 0x800000bed5be7221 */ /* 0x000fc40000010000 */
[----:B------:R-:W-:Y:S01]  /*4a30*/  FADD.FTZ R149, R212, -R149 ;  /* 0x80000095d4957221 */ /* 0x000fe20000010000 */
[----:B------:R-:W-:Y:S01]  /*4a40*/  FADD.FTZ R151, R211, -R151 ;  /* 0x80000097d3977221 */ /* 0x000fe20000010000 */
[C---:B------:R-:W-:Y:S02]  /*4a50*/  FMUL.FTZ R190, R4.reuse, R190 ;  /* 0x000000be04be7220 */ /* 0x040fe40000410000 */
[C---:B------:R-:W-:Y:S01]  /*4a60*/  FMUL.FTZ R149, R4.reuse, R149 ;  /* 0x0000009504957220 */ /* 0x040fe20000410000 */
[----:B------:R-:W-:Y:S01]  /*4a70*/  FMUL.FTZ R151, R4, R151 ;  /* 0x0000009704977220 */ /* 0x000fe20000410000 */
[----:B------:R-:W-:Y:S02]  /*4a80*/  @P5 FADD.FTZ R190, R190, R148 ;  /* 0x00000094bebe5221 */ /* 0x000fe40000010000 */
        /* <DEDUP_REMOVED lines=17> */
[----:B------:R-:W-:Y:S02]  /*4ba0*/  @P3 PRMT R170, R149, 0x7610, R170 ;  /* 0x0000761095aa3816 */ /* 0x000fe400000000aa */
[----:B------:R-:W-:-:S05]  /*4bb0*/  @P5 MOV R149, R183 ;  /* 0x000000b700955202 */ /* 0x000fca0000000f00 */
        /* <DEDUP_REMOVED lines=50> */
.L_x_698:
        /* <DEDUP_REMOVED lines=10> */
.L_x_699:
[----:B------:R-:W-:-:S07]  /*4f80*/  VIADD R5, R5, 0x100 ;  /* 0x0000010005057836 */ /* 0x000fce0000000000 */
.L_x_697:
[----:B------:R-:W-:Y:S05]  /*4f90*/  BSYNC B0 ;  /* 0x0000000000007941 */ /* 0x000fea0003800000 */
.L_x_696:
        /* <DEDUP_REMOVED lines=93> */
.L_x_702:
        /* <DEDUP_REMOVED lines=10> */
.L_x_703:
[----:B------:R-:W-:-:S07]  /*5610*/  IADD3 R5, R5, 0x100, RZ ;  /* 0x0000010005057810 */ /* 0x000fce0007ffe0ff */
.L_x_701:
[----:B------:R-:W-:Y:S05]  /*5620*/  BSYNC B0 ;  /* 0x0000000000007941 */ /* 0x000fea0003800000 */
.L_x_700:
        /* <DEDUP_REMOVED lines=93> */
.L_x_706:
        /* <DEDUP_REMOVED lines=10> */
.L_x_707:
[----:B------:R-:W-:-:S07]  /*5ca0*/  IADD3 R5, R5, 0x100, RZ ;  /* 0x0000010005057810 */ /* 0x000fce0007ffe0ff */
.L_x_705:
[----:B------:R-:W-:Y:S05]  /*5cb0*/  BSYNC B0 ;  /* 0x0000000000007941 */ /* 0x000fea0003800000 */
.L_x_704:
        /* <DEDUP_REMOVED lines=92> */
.L_x_710:
        /* <DEDUP_REMOVED lines=10> */
.L_x_711:
[----:B------:R-:W-:-:S07]  /*6320*/  VIADD R5, R5, 0x100 ;  /* 0x0000010005057836 */ /* 0x000fce0000000000 */
.L_x_709:
[----:B------:R-:W-:Y:S05]  /*6330*/  BSYNC B0 ;  /* 0x0000000000007941 */ /* 0x000fea0003800000 */
.L_x_708:
        /* <DEDUP_REMOVED lines=92> */
.L_x_714:
        /* <DEDUP_REMOVED lines=10> */
.L_x_715:
[----:B------:R-:W-:-:S07]  /*69a0*/  IADD3 R5, R5, 0x100, RZ ;  /* 0x0000010005057810 */ /* 0x000fce0007ffe0ff */
.L_x_713:
[----:B------:R-:W-:Y:S05]  /*69b0*/  BSYNC B0 ;  /* 0x0000000000007941 */ /* 0x000fea0003800000 */
.L_x_712:
        /* <DEDUP_REMOVED lines=25> */
[----:B------:R-:W-:-:S05]  /*6b50*/  @P5 HADD2.F32 R4, -RZ, R4.H0_H0 ;  /* 0x20000004ff045230 */ /* 0x000fca0000004100 */
[----:B------:R-:W-:-:S05]  /*6b60*/  @P5 FADD.FTZ R150, R150, R4 ;  /* 0x0000000496965221 */ /* 0x000fca0000010000 */
[----:B------:R-:W-:Y:S02]  /*6b70*/  @P4 F2FP.F16.F32.PACK_AB R4, RZ, R150 ;  /* 0x00000096ff04423e */ /* 0x000fe400000000ff */
[----:B------:R-:W-:Y:S02]  /*6b80*/  @P3 LOP3.LUT P6, RZ, R159, 0xff, RZ, 0xc0, !PT ;  /* 0x000000ff9fff3812 */ /* 0x000fe400078cc0ff */
[----:B------:R-:W-:Y:S01]  /*6b90*/  @P4 PRMT R167, R4, 0x7610, R167 ;  /* 0x0000761004a74816 */ /* 0x000fe200000000a7 */
[----:B------:R-:W-:-:S05]  /*6ba0*/  FMUL.FTZ R4, R150, UR17 ;  /* 0x0000001196047c20 */ /* 0x000fca0008410000 */
[----:B------:R-:W-:Y:S02]  /*6bb0*/  @P3 FSEL R150, R4, RZ, P6 ;  /* 0x000000ff04963208 */ /* 0x000fe40003000000 */
[----:B------:R-:W-:Y:S02]  /*6bc0*/  @P3 LOP3.LUT P6, RZ, R159, 0xff00, RZ, 0xc0, !PT ;  /* 0x0000ff009fff3812 */ /* 0x000fe400078cc0ff */
[----:B------:R-:W-:-:S04]  /*6bd0*/  @P3 F2FP.F16.F32.PACK_AB R150, RZ, R150 ;  /* 0x00000096ff96323e */ /* 0x000fc800000000ff */
[----:B------:R-:W-:Y:S02]  /*6be0*/  @P3 PRMT R168, R150, 0x7610, R168 ;  /* 0x0000761096a83816 */ /* 0x000fe400000000a8 */
[----:B------:R-:W-:-:S05]  /*6bf0*/  @P5 SHF.R.U64 R150, R172, 0x10, R173 ;  /* 0x00000010ac965819 */ /* 0x000fca00000012ad */
        /* <DEDUP_REMOVED lines=8> */
[----:B------:R-:W-:-:S05]  /*6c80*/  @P5 IMAD.MOV.U32 R150, RZ, RZ, R173 ;  /* 0x000000ffff965224 */ /* 0x000fca00078e00ad */
[----:B------:R-:W-:-:S05]  /*6c90*/  @P5 HADD2.F32 R150, -RZ, R150.H0_H0 ;  /* 0x20000096ff965230 */ /* 0x000fca0000004100 */
[----:B------:R-:W-:Y:S01]  /*6ca0*/  @P5 FADD.FTZ R148, R148, R150 ;  /* 0x0000009694945221 */ /* 0x000fe20000010000 */
[----:B------:R-:W-:-:S05]  /*6cb0*/  @P5 SHF.R.U32.HI R150, RZ, 0x10, R173 ;  /* 0x00000010ff965819 */ /* 0x000fca00000116ad */
[----:B------:R-:W-:-:S05]  /*6cc0*/  @P5 HADD2.F32 R150, -RZ, R150.H0_H0 ;  /* 0x20000096ff965230 */ /* 0x000fca0000004100 */
[----:B------:R-:W-:Y:S01]  /*6cd0*/  @P5 FADD.FTZ R194, R194, R150 ;  /* 0x00000096c2c25221 */ /* 0x000fe20000010000 */
[----:B------:R-:W-:Y:S01]  /*6ce0*/  @P4 F2FP.F16.F32.PACK_AB R150, RZ, R148 ;  /* 0x00000094ff96423e */ /* 0x000fe200000000ff */
[----:B------:R-:W-:-:S03]  /*6cf0*/  FMUL.FTZ R148, R148, UR17 ;  /* 0x0000001194947c20 */ /* 0x000fc60008410000 */
[----:B------:R-:W-:Y:S02]  /*6d00*/  @P4 PRMT R171, R150, 0x7610, R171 ;  /* 0x0000761096ab4816 */ /* 0x000fe400000000ab */
[----:B------:R-:W-:-:S04]  /*6d10*/  @P4 F2FP.F16.F32.PACK_AB R150, RZ, R194 ;  /* 0x000000c2ff96423e */ /* 0x000fc800000000ff */
[----:B------:R-:W-:Y:S02]  /*6d20*/  @P4 PRMT R187, R150, 0x7610, R187 ;  /* 0x0000761096bb4816 */ /* 0x000fe400000000bb */
[----:B------:R-:W-:-:S04]  /*6d30*/  LOP3.LUT P4, RZ, R162, 0xff, RZ, 0xc0, !PT ;  /* 0x000000ffa2ff7812 */ /* 0x000fc8000788c0ff */
[----:B------:R-:W-:Y:S02]  /*6d40*/  FSEL R4, R4, RZ, P4 ;  /* 0x000000ff04047208 */ /* 0x000fe40002000000 */
[----:B------:R-:W-:-:S04]  /*6d50*/  LOP3.LUT P4, RZ, R162, 0xff00, RZ, 0xc0, !PT ;  /* 0x0000ff00a2ff7812 */ /* 0x000fc8000788c0ff */
[----:B------:R-:W-:Y:S01]  /*6d60*/  FSEL R189, R149, RZ, P4 ;  /* 0x000000ff95bd7208 */ /* 0x000fe20002000000 */
[----:B------:R-:W-:Y:S01]  /*6d70*/  FMUL.FTZ R149, R194, UR17 ;  /* 0x00000011c2957c20 */ /* 0x000fe20008410000 */
[----:B------:R-:W-:Y:S01]  /*6d80*/  @P3 LOP3.LUT P4, RZ, R159, 0xff000000, RZ, 0xc0, !PT ;  /* 0xff0000009fff3812 */ /* 0x000fe2000788c0ff */
[----:B------:R-:W-:Y:S03]  /*6d90*/  F2F.F16.F32 R4, R4 ;  /* 0x0000000400047304 */ /* 0x000fe60000200800 */
[----:B------:R-:W-:Y:S02]  /*6da0*/  @P3 FSEL R150, R149, RZ, P4 ;  /* 0x000000ff95963208 */ /* 0x000fe40002000000 */
[----:B------:R-:W-:Y:S02]  /*6db0*/  LOP3.LUT P4, RZ, R162, 0xff000000, RZ, 0xc0, !PT ;  /* 0xff000000a2ff7812 */ /* 0x000fe4000788c0ff */
[----:B------:R-:W-:-:S02]  /*6dc0*/  @P3 F2FP.F16.F32.PACK_AB R150, RZ, R150 ;  /* 0x00000096ff96323e */ /* 0x000fc400000000ff */
[----:B------:R-:W-:Y:S02]  /*6dd0*/  FSEL R149, R149, RZ, P4 ;  /* 0x000000ff95957208 */ /* 0x000fe40002000000 */
[----:B------:R-:W-:Y:S02]  /*6de0*/  @P3 LOP3.LUT P4, RZ, R159, 0xff0000, RZ, 0xc0, !PT ;  /* 0x00ff00009fff3812 */ /* 0x000fe4000788c0ff */
[----:B------:R-:W-:Y:S02]  /*6df0*/  @P3 PRMT R188, R150, 0x7610, R188 ;  /* 0x0000761096bc3816 */ /* 0x000fe400000000bc */
[----:B------:R-:W-:Y:S01]  /*6e00*/  @P3 FSEL R150, R148, RZ, P4 ;  /* 0x000000ff94963208 */ /* 0x000fe20002000000 */
[----:B------:R-:W1:Y:S01]  /*6e10*/  F2F.F16.F32 R149, R149 ;  /* 0x0000009500957304 */ /* 0x000e620000200800 */
[----:B------:R-:W-:Y:S02]  /*6e20*/  LOP3.LUT P4, RZ, R162, 0xff0000, RZ, 0xc0, !PT ;  /* 0x00ff0000a2ff7812 */ /* 0x000fe4000788c0ff */
[----:B------:R-:W-:-:S02]  /*6e30*/  @P3 F2FP.F16.F32.PACK_AB R150, RZ, R150 ;  /* 0x00000096ff96323e */ /* 0x000fc400000000ff */
[----:B------:R-:W-:Y:S02]  /*6e40*/  FSEL R151, R148, RZ, P4 ;  /* 0x000000ff94977208 */ /* 0x000fe40002000000 */
[----:B------:R-:W-:Y:S01]  /*6e50*/  @P3 PRMT R186, R150, 0x7610, R186 ;  /* 0x0000761096ba3816 */ /* 0x000fe200000000ba */
[----:B------:R-:W2:Y:S01]  /*6e60*/  F2F.F16.F32 R148, R189 ;  /* 0x000000bd00947304 */ /* 0x000ea20000200800 */
[----:B------:R-:W-:-:S04]  /*6e70*/  ISETP.NE.U32.AND P4, PT, RZ, UR18, PT ;  /* 0x00000012ff007c0c */ /* 0x000fc8000bf85070 */
[----:B------:R-:W-:-:S03]  /*6e80*/  ISETP.NE.AND.EX P4, PT, RZ, UR19, PT, P4 ;  /* 0x00000013ff007c0c */ /* 0x000fc6000bf85340 */
[----:B------:R1:W3:Y:S02]  /*6e90*/  F2F.F16.F32 R150, R151 ;  /* 0x0000009700967304 */ /* 0x0002e40000200800 */
        /* <DEDUP_REMOVED lines=15> */
.L_x_718:
        /* <DEDUP_REMOVED lines=10> */
.L_x_717:
[----:B------:R-:W-:Y:S05]  /*7030*/  BSYNC B0 ;  /* 0x0000000000007941 */ /* 0x000fea0003800000 */
.L_x_716:
[----:B------:R-:W-:Y:S02]  /*7040*/  IADD3 R2, R2, UR20, RZ ;  /* 0x0000001402027c10 */ /* 0x000fe4000fffe0ff */
[----:B01----:R-:W-:Y:S02]  /*7050*/  SEL R193, RZ, 0x1, P2 ;  /* 0x00000001ffc17807 */ /* 0x003fe40001000000 */
[----:B------:R-:W-:-:S13]  /*7060*/  ISETP.GE.AND P2, PT, R2, UR21, PT ;  /* 0x0000001502007c0c */ /* 0x000fda000bf46270 */
[----:B------:R-:W-:Y:S05]  /*7070*/  @!P2 BRA `(.L_x_719) ;  /* 0xffffffa00054a947 */ /* 0x000fea000383ffff */
.L_x_676:
        /* <DEDUP_REMOVED lines=22> */
.L_x_721:
[----:B------:R-:W-:Y:S05]  /*71e0*/  BSYNC B0 ;  /* 0x0000000000007941 */ /* 0x000fea0003800000 */
.L_x_720:
        /* <DEDUP_REMOVED lines=16> */
.L_x_723:
[----:B------:R-:W-:Y:S05]  /*72f0*/  BSYNC B0 ;  /* 0x0000000000007941 */ /* 0x000fea0003800000 */
.L_x_722:
        /* <DEDUP_REMOVED lines=16> */
.L_x_725:
[----:B------:R-:W-:Y:S05]  /*7400*/  BSYNC B0 ;  /* 0x0000000000007941 */ /* 0x000fea0003800000 */
.L_x_724:
        /* <DEDUP_REMOVED lines=16> */
.L_x_727:
[----:B------:R-:W-:Y:S05]  /*7510*/  BSYNC B0 ;  /* 0x0000000000007941 */ /* 0x000fea0003800000 */
.L_x_726:
        /* <DEDUP_REMOVED lines=15> */
.L_x_729:
[----:B------:R-:W-:Y:S05]  /*7610*/  BSYNC B0 ;  /* 0x0000000000007941 */ /* 0x000fea0003800000 */
.L_x_728:
        /* <DEDUP_REMOVED lines=15> */
.L_x_731:
[----:B------:R-:W-:Y:S05]  /*7710*/  BSYNC B0 ;  /* 0x0000000000007941 */ /* 0x000fea0003800000 */
.L_x_730:
        /* <DEDUP_REMOVED lines=15> */
.L_x_691:
[----:B------:R-:W-:Y:S01]  /*7810*/  HFMA2.MMA R150, -RZ, RZ, 0, 1.847743988037109375e-06 ;  /* 0x0000001fff967435 */ /* 0x000fe200000001ff */
[----:B------:R-:W-:Y:S01]  /*7820*/  IMAD.MOV.U32 R149, RZ, RZ, 0x10 ;  /* 0x00000010ff957424 */ /* 0x000fe200078e00ff */
[----:B------:R-:W-:-:S09]  /*7830*/  MOV R151, 0xffffffff ;  /* 0xffffffff00977802 */ /* 0x000fd20000000f00 */
[----:B------:R-:W-:Y:S05]  /*7840*/  WARPSYNC.COLLECTIVE R151, `(.L_x_732) ;  /* 0x0000000097087348 */ /* 0x000fea0003c00000 */
[----:B------:R0:W1:Y:S02]  /*7850*/  SHFL.DOWN P4, R193, R148, R149, R150 ;  /* 0x0800009594c17389 */ /* 0x0000640000080096 */
[----:B01----:R-:W-:Y:S01]  /*7860*/  ENDCOLLECTIVE ;  /* 0x000000000000791b */ /* 0x003fe20003800000 */
.L_x_732:
[----:B------:R-:W-:-:S04]  /*7870*/  IMAD.MOV.U32 R190, RZ, RZ, R193 ;  /* 0x000000ffffbe7224 */ /* 0x000fc800078e00c1 */
[----:B------:R-:W-:Y:S01]  /*7880*/  FADD.FTZ R190, R190, R148 ;  /* 0x00000094bebe7221 */ /* 0x000fe20000010000 */
[----:B------:R-:W-:-:S07]  /*7890*/  MOV R148, R192 ;  /* 0x000000c000947202 */ /* 0x000fce0000000f00 */
[----:B------:R-:W-:Y:S05]  /*78a0*/  WARPSYNC.COLLECTIVE R151, `(.L_x_733) ;  /* 0x0000000097087348 */ /* 0x000fea0003c00000 */
[----:B------:R0:W1:Y:S02]  /*78b0*/  SHFL.DOWN P4, R193, R148, R149, R150 ;  /* 0x0800009594c17389 */ /* 0x0000640000080096 */
[----:B01----:R-:W-:Y:S01]  /*78c0*/  ENDCOLLECTIVE ;  /* 0x000000000000791b */ /* 0x003fe20003800000 */
.L_x_733:
[----:B------:R-:W-:Y:S01]  /*78d0*/  MOV R148, R190 ;  /* 0x000000be00947202 */ /* 0x000fe20000000f00 */
[----:B------:R-:W-:Y:S02]  /*78e0*/  IMAD.MOV.U32 R149, RZ, RZ, 0x8 ;  /* 0x00000008ff957424 */ /* 0x000fe400078e00ff */
[----:B------:R-:W-:-:S07]  /*78f0*/  FADD.FTZ R192, R193, R192 ;  /* 0x000000c0c1c07221 */ /* 0x000fce0000010000 */
[----:B------:R-:W-:Y:S05]  /*7900*/  WARPSYNC.COLLECTIVE R151, `(.L_x_734) ;  /* 0x0000000097087348 */ /* 0x000fea0003c00000 */
[----:B------:R0:W1:Y:S02]  /*7910*/  SHFL.DOWN P4, R193, R148, R149, R150 ;  /* 0x0800009594c17389 */ /* 0x0000640000080096 */
[----:B01----:R-:W-:Y:S01]  /*7920*/  ENDCOLLECTIVE ;  /* 0x000000000000791b */ /* 0x003fe20003800000 */
.L_x_734:
[----:B------:R-:W-:Y:S01]  /*7930*/  MOV R148, R192 ;  /* 0x000000c000947202 */ /* 0x000fe20000000f00 */
[----:B------:R-:W-:-:S07]  /*7940*/  FADD.FTZ R190, R190, R193 ;  /* 0x000000c1bebe7221 */ /* 0x000fce0000010000 */
[----:B------:R-:W-:Y:S05]  /*7950*/  WARPSYNC.COLLECTIVE R151, `(.L_x_735) ;  /* 0x0000000097087348 */ /* 0x000fea0003c00000 */
[----:B------:R0:W1:Y:S02]  /*7960*/  SHFL.DOWN P4, R193, R148, R149, R150 ;  /* 0x0800009594c17389 */ /* 0x0000640000080096 */
[----:B01----:R-:W-:Y:S01]  /*7970*/  ENDCOLLECTIVE ;  /* 0x000000000000791b */ /* 0x003fe20003800000 */
.L_x_735:
[----:B------:R-:W-:Y:S01]  /*7980*/  MOV R148, R190 ;  /* 0x000000be00947202 */ /* 0x000fe20000000f00 */
[----:B------:R-:W-:Y:S02]  /*7990*/  IMAD.MOV.U32 R149, RZ, RZ, 0x4 ;  /* 0x00000004ff957424 */ /* 0x000fe400078e00ff */
[----:B------:R-:W-:-:S07]  /*79a0*/  FADD.FTZ R192, R192, R193 ;  /* 0x000000c1c0c07221 */ /* 0x000fce0000010000 */
[----:B------:R-:W-:Y:S05]  /*79b0*/  WARPSYNC.COLLECTIVE R151, `(.L_x_736) ;  /* 0x0000000097087348 */ /* 0x000fea0003c00000 */
[----:B------:R0:W1:Y:S02]  /*79c0*/  SHFL.DOWN P4, R193, R148, R149, R150 ;  /* 0x0800009594c17389 */ /* 0x0000640000080096 */
[----:B01----:R-:W-:Y:S01]  /*79d0*/  ENDCOLLECTIVE ;  /* 0x000000000000791b */ /* 0x003fe20003800000 */
.L_x_736:
[----:B------:R-:W-:Y:S01]  /*79e0*/  MOV R148, R192 ;  /* 0x000000c000947202 */ /* 0x000fe20000000f00 */
[----:B------:R-:W-:-:S07]  /*79f0*/  FADD.FTZ R190, R190, R193 ;  /* 0x000000c1bebe7221 */ /* 0x000fce0000010000 */
[----:B------:R-:W-:Y:S05]  /*7a00*/  WARPSYNC.COLLECTIVE R151, `(.L_x_737) ;  /* 0x0000000097087348 */ /* 0x000fea0003c00000 */
[----:B------:R0:W1:Y:S02]  /*7a10*/  SHFL.DOWN P4, R193, R148, R149, R150 ;  /* 0x0800009594c17389 */ /* 0x0000640000080096 */
[----:B01----:R-:W-:Y:S01]  /*7a20*/  ENDCOLLECTIVE ;  /* 0x000000000000791b */ /* 0x003fe20003800000 */
.L_x_737:
[----:B------:R-:W-:Y:S01]  /*7a30*/  MOV R148, R190 ;  /* 0x000000be00947202 */ /* 0x000fe20000000f00 */
[----:B------:R-:W-:Y:S02]  /*7a40*/  IMAD.MOV.U32 R149, RZ, RZ, 0x2 ;  /* 0x00000002ff957424 */ /* 0x000fe400078e00ff */
[----:B------:R-:W-:-:S07]  /*7a50*/  FADD.FTZ R192, R192, R193 ;  /* 0x000000c1c0c07221 */ /* 0x000fce0000010000 */
[----:B------:R-:W-:Y:S05]  /*7a60*/  WARPSYNC.COLLECTIVE R151, `(.L_x_738) ;  /* 0x0000000097087348 */ /* 0x000fea0003c00000 */
[----:B------:R0:W1:Y:S02]  /*7a70*/  SHFL.DOWN P4, R193, R148, R149, R150 ;  /* 0x0800009594c17389 */ /* 0x0000640000080096 */
[----:B01----:R-:W-:Y:S01]  /*7a80*/  ENDCOLLECTIVE ;  /* 0x000000000000791b */ /* 0x003fe20003800000 */
.L_x_738:
[----:B------:R-:W-:Y:S02]  /*7a90*/  MOV R148, R192 ;  /* 0x000000c000947202 */ /* 0x000fe40000000f00 */
[----:B------:R-:W-:-:S07]  /*7aa0*/  MOV R191, R193 ;  /* 0x000000c100bf7202 */ /* 0x000fce0000000f00 */
[----:B------:R-:W-:Y:S05]  /*7ab0*/  WARPSYNC.COLLECTIVE R151, `(.L_x_739) ;  /* 0x0000000097087348 */ /* 0x000fea0003c00000 */
[----:B------:R0:W1:Y:S02]  /*7ac0*/  SHFL.DOWN P4, R193, R148, R149, R150 ;  /* 0x0800009594c17389 */ /* 0x0000640000080096 */
[----:B01----:R-:W-:Y:S01]  /*7ad0*/  ENDCOLLECTIVE ;  /* 0x000000000000791b */ /* 0x003fe20003800000 */
.L_x_739:
[----:B------:R-:W-:Y:S01]  /*7ae0*/  FADD.FTZ R191, R190, R191 ;  /* 0x000000bfbebf7221 */ /* 0x000fe20000010000 */
[----:B------:R-:W-:-:S04]  /*7af0*/  HFMA2.MMA R149, -RZ, RZ, 0, 5.9604644775390625e-08 ;  /* 0x00000001ff957435 */ /* 0x000fc800000001ff */
[----:B------:R-:W-:Y:S01]  /*7b00*/  MOV R148, R191 ;  /* 0x000000bf00947202 */ /* 0x000fe20000000f00 */
[----:B------:R-:W-:-:S07]  /*7b10*/  IMAD.MOV.U32 R190, RZ, RZ, R193 ;  /* 0x000000ffffbe7224 */ /* 0x000fce00078e00c1 */
[----:B------:R-:W-:Y:S05]  /*7b20*/  WARPSYNC.COLLECTIVE R151, `(.L_x_740) ;  /* 0x0000000097087348 */ /* 0x000fea0003c00000 */
[----:B------:R0:W1:Y:S02]  /*7b30*/  SHFL.DOWN P4, R193, R148, R149, R150 ;  /* 0x0800009594c17389 */ /* 0x0000640000080096 */
[----:B01----:R-:W-:Y:S01]  /*7b40*/  ENDCOLLECTIVE ;  /* 0x000000000000791b */ /* 0x003fe20003800000 */
.L_x_740:
[----:B------:R-:W-:-:S05]  /*7b50*/  FADD.FTZ R190, R192, R190 ;  /* 0x000000bec0be7221 */ /* 0x000fca0000010000 */
[----:B------:R-:W-:Y:S01]  /*7b60*/  MOV R148, R190 ;  /* 0x000000be00947202 */ /* 0x000fe20000000f00 */
[----:B------:R-:W-:-:S07]  /*7b70*/  IMAD.MOV.U32 R192, RZ, RZ, R193 ;  /* 0x000000ffffc07224 */ /* 0x000fce00078e00c1 */
[----:B------:R-:W-:Y:S05]  /*7b80*/  WARPSYNC.COLLECTIVE R151, `(.L_x_741) ;  /* 0x0000000097087348 */ /* 0x000fea0003c00000 */
[----:B------:R0:W1:Y:S02]  /*7b90*/  SHFL.DOWN P4, R193, R148, R149, R150 ;  /* 0x0800009594c17389 */ /* 0x0000640000080096 */
[----:B01----:R-:W-:Y:S01]  /*7ba0*/  ENDCOLLECTIVE ;  /* 0x000000000000791b */ /* 0x003fe20003800000 */
.L_x_741:
[----:B------:R-:W-:Y:S01]  /*7bb0*/  MOV R149, R193 ;  /* 0x000000c100957202 */ /* 0x000fe20000000f00 */
[----:B------:R-:W-:Y:S06]  /*7bc0*/  BRA `(.L_x_742) ;  /* 0xffffffc400247947 */ /* 0x000fec000383ffff */
.L_x_743:
        /* <DEDUP_REMOVED lines=11> */
.L_x_4508:


//--------------------- .text._ZN10layer_norm31ln_parallel_residual_bwd_kernelINS_13Kernel_traitsI6__halfS2_S2_S2_fjLj7168ELj1ELj1ELj8ELj8ENS_18Kernel_traits_baseILj7168ES2_S2_S2_S2_fjLj256EEEEELb1ELb0ELb1EEEvNS_9BwdParamsE --------------------------
	.section	.text._ZN10layer_norm31ln_parallel_residual_bwd_kernelINS_13Kernel_traitsI6__halfS2_S2_S2_fjLj7168ELj1ELj1ELj8ELj8ENS_18Kernel_traits_baseILj7168ES2_S2_S2_S2_fjLj256EEEEELb1ELb0ELb1EEEvNS_9BwdParamsE,"ax",@progbits
	.align	128
        .global         _ZN10layer_norm31ln_parallel_residual_bwd_kernelINS_13Kernel_traitsI6__halfS2_S2_S2_fjLj7168ELj1ELj1ELj8ELj8ENS_18Kernel_traits_baseILj7168ES2_S2_S2_S2_fjLj256EEEEELb1ELb0ELb1EEEvNS_9BwdParamsE
        .type           _ZN10layer_norm31ln_parallel_residual_bwd_kernelINS_13Kernel_traitsI6__halfS2_S2_S2_fjLj7168ELj1ELj1ELj8ELj8ENS_18Kernel_traits_baseILj7168ES2_S2_S2_S2_fjLj256EEEEELb1ELb0ELb1EEEvNS_9BwdParamsE,@function
        .size           _ZN10layer_norm31ln_parallel_residual_bwd_kernelINS_13Kernel_traitsI6__halfS2_S2_S2_fjLj7168ELj1ELj1ELj8ELj8ENS_18Kernel_traits_baseILj7168ES2_S2_S2_S2_fjLj256EEEEELb1ELb0ELb1EEEvNS_9BwdParamsE,(.L_x_4509 - _ZN10layer_norm31ln_parallel_residual_bwd_kernelINS_13Kernel_traitsI6__halfS2_S2_S2_fjLj7168ELj1ELj1ELj8ELj8ENS_18Kernel_traits_baseILj7168ES2_S2_S2_S2_fjLj256EEEEELb1ELb0ELb1EEEvNS_9BwdParamsE)
        .other          _ZN10layer_norm31ln_parallel_residual_bwd_kernelINS_13Kernel_traitsI6__halfS2_S2_S2_fjLj7168ELj1ELj1ELj8ELj8ENS_18Kernel_traits_baseILj7168ES2_S2_S2_S2_fjLj256EEEEELb1ELb0ELb1EEEvNS_9BwdParamsE,@"STO_CUDA_ENTRY STV_DEFAULT"
_ZN10layer_norm31ln_parallel_residual_bwd_kernelINS_13Kernel_traitsI6__halfS2_S2_S2_fjLj7168ELj1ELj1ELj8ELj8ENS_18Kernel_traits_baseILj7168ES2_S2_S2_S2_fjLj256EEEEELb1ELb0ELb1EEEvNS_9BwdParamsE:
.text._ZN10layer_norm31ln_parallel_residual_bwd_kernelINS_13Kernel_traitsI6__halfS2_S2_S2_fjLj7168ELj1ELj1ELj8ELj8ENS_18Kernel_traits_baseILj7168ES2_S2_S2_S2_fjLj256EEEEELb1ELb0ELb1EEEvNS_9BwdParamsE:
        /* <DEDUP_REMOVED lines=75> */
.L_x_744:
        /* <DEDUP_REMOVED lines=28> */
[----:B------:R-:W-:Y:S01]  /*0670*/  ISETP.NE.AND.EX P0, PT, RZ, UR5, PT, P0 ;  /* 0x00000005ff007c0c */ /* 0x000fe2000bf05300 */
[----:B------:R-:W-:Y:S01]  /*0680*/  IMAD.MOV.U32 R228, RZ, RZ, RZ ;  /* 0x000000ffffe47224 */ /* 0x000fe200078e00ff */
[----:B------:R-:W-:Y:S02]  /*0690*/  CS2R R226, SRZ ;  /* 0x0000000000e27805 */ /* 0x000fe4000001ff00 */
[----:B------:R-:W-:Y:S02]  /*06a0*/  CS2R R84, SRZ ;  /* 0x0000000000547805 */ /* 0x000fe4000001ff00 */
[----:B------:R-:W-:-:S02]  /*06b0*/  MOV R104, RZ ;  /* 0x000000ff00687202 */ /* 0x000fc40000000f00 */
[----:B------:R-:W-:Y:S01]  /*06c0*/  CS2R R86, SRZ ;  /* 0x0000000000567805 */ /* 0x000fe2000001ff00 */
[----:B------:R-:W-:Y:S01]  /*06d0*/  IMAD.MOV.U32 R174, RZ, RZ, RZ ;  /* 0x000000ffffae7224 */ /* 0x000fe200078e00ff */
[----:B------:R-:W-:Y:S01]  /*06e0*/  CS2R R172, SRZ ;  /* 0x0000000000ac7805 */ /* 0x000fe2000001ff00 */
[----:B------:R-:W-:Y:S01]  /*06f0*/  IMAD.MOV.U32 R162, RZ, RZ, RZ ;  /* 0x000000ffffa27224 */ /* 0x000fe200078e00ff */
[----:B------:R-:W-:Y:S02]  /*0700*/  CS2R R160, SRZ ;  /* 0x0000000000a07805 */ /* 0x000fe4000001ff00 */
[----:B------:R-:W-:Y:S02]  /*0710*/  CS2R R158, SRZ ;  /* 0x00000000009e7805 */ /* 0x000fe4000001ff00 */
[----:B------:R-:W-:Y:S02]  /*0720*/  CS2R R190, SRZ ;  /* 0x0000000000be7805 */ /* 0x000fe4000001ff00 */
[----:B------:R-:W-:Y:S01]  /*0730*/  MOV R189, RZ ;  /* 0x000000ff00bd7202 */ /* 0x000fe20000000f00 */
[----:B------:R-:W-:Y:S01]  /*0740*/  IMAD.MOV.U32 R187, RZ, RZ, RZ ;  /* 0x000000ffffbb7224 */ /* 0x000fe200078e00ff */
[----:B------:R-:W-:-:S02]  /*0750*/  CS2R R198, SRZ ;  /* 0x0000000000c67805 */ /* 0x000fc4000001ff00 */
[----:B------:R-:W-:Y:S02]  /*0760*/  CS2R R196, SRZ ;  /* 0x0000000000c47805 */ /* 0x000fe4000001ff00 */
[----:B------:R-:W-:Y:S02]  /*0770*/  CS2R R224, SRZ ;  /* 0x0000000000e07805 */ /* 0x000fe4000001ff00 */
[----:B------:R-:W-:Y:S02]  /*0780*/  CS2R R222, SRZ ;  /* 0x0000000000de7805 */ /* 0x000fe4000001ff00 */
[----:B------:R-:W-:Y:S01]  /*0790*/  CS2R R220, SRZ ;  /* 0x0000000000dc7805 */ /* 0x000fe2000001ff00 */
[----:B------:R-:W-:Y:S01]  /*07a0*/  IMAD.MOV.U32 R219, RZ, RZ, RZ ;  /* 0x000000ffffdb7224 */ /* 0x000fe200078e00ff */
[----:B------:R-:W-:Y:S02]  /*07b0*/  CS2R R102, SRZ ;  /* 0x0000000000667805 */ /* 0x000fe4000001ff00 */
[----:B------:R-:W-:-:S02]  /*07c0*/  CS2R R90, SRZ ;  /* 0x00000000005a7805 */ /* 0x000fc4000001ff00 */
[----:B------:R-:W-:Y:S02]  /*07d0*/  CS2R R88, SRZ ;  /* 0x0000000000587805 */ /* 0x000fe4000001ff00 */
[----:B------:R-:W-:Y:S02]  /*07e0*/  CS2R R194, SRZ ;  /* 0x0000000000c27805 */ /* 0x000fe4000001ff00 */
[----:B------:R-:W-:Y:S02]  /*07f0*/  CS2R R192, SRZ ;  /* 0x0000000000c07805 */ /* 0x000fe4000001ff00 */
[----:B------:R-:W-:Y:S01]  /*0800*/  MOV R183, RZ ;  /* 0x000000ff00b77202 */ /* 0x000fe20000000f00 */
[----:B------:R-:W-:Y:S01]  /*0810*/  IMAD.MOV.U32 R180, RZ, RZ, RZ ;  /* 0x000000ffffb47224 */ /* 0x000fe200078e00ff */
[----:B------:R-:W-:Y:S02]  /*0820*/  CS2R R156, SRZ ;  /* 0x00000000009c7805 */ /* 0x000fe4000001ff00 */
[----:B------:R-:W-:-:S02]  /*0830*/  CS2R R154, SRZ ;  /* 0x00000000009a7805 */ /* 0x000fc4000001ff00 */
[----:B------:R-:W-:Y:S02]  /*0840*/  CS2R R152, SRZ ;  /* 0x0000000000987805 */ /* 0x000fe4000001ff00 */
[----:B0-----:R-:W-:Y:S02]  /*0850*/  CS2R R4, SRZ ;  /* 0x0000000000047805 */ /* 0x001fe4000001ff00 */
        /* <DEDUP_REMOVED lines=15> */
[----:B------:R-:W-:Y:S02]  /*0950*/  MOV R58, RZ ;  /* 0x000000ff003a7202 */ /* 0x000fe40000000f00 */
[----:B------:R-:W-:Y:S01]  /*0960*/  CS2R R34, SRZ ;  /* 0x0000000000227805 */ /* 0x000fe2000001ff00 */
[----:B--2---:R-:W-:Y:S02]  /*0970*/  HADD2.F32 R2, -RZ, R6.H0_H0 ;  /* 0x20000006ff027230 */ /* 0x004fe40000004100 */
[----:B------:R-:W-:-:S03]  /*0980*/  HADD2.F32 R0, -RZ, R7.H0_H0 ;  /* 0x20000007ff007230 */ /* 0x000fc60000004100 */
[----:B------:R3:W-:Y:S04]  /*0990*/  STL [R1+0x90], R2 ;  /* 0x0000900201007387 */ /* 0x0007e80000100800 */
[----:B------:R0:W-:Y:S01]  /*09a0*/  STL [R1+0x80], R0 ;  /* 0x0000800001007387 */ /* 0x0001e20000100800 */
[----:B---3--:R-:W-:Y:S02]  /*09b0*/  HADD2.F32 R2, -RZ, R10.H0_H0 ;  /* 0x2000000aff027230 */ /* 0x008fe40000004100 */
[----:B0-----:R-:W-:-:S03]  /*09c0*/  HADD2.F32 R0, -RZ, R11.H0_H0 ;  /* 0x2000000bff007230 */ /* 0x001fc60000004100 */
[----:B------:R4:W-:Y:S04]  /*09d0*/  STL [R1+0x70], R2 ;  /* 0x0000700201007387 */ /* 0x0009e80000100800 */
[----:B------:R0:W-:Y:S01]  /*09e0*/  STL [R1+0x60], R0 ;  /* 0x0000600001007387 */ /* 0x0001e20000100800 */
[----:B----4-:R-:W-:Y:S02]  /*09f0*/  HADD2.F32 R2, -RZ, R14.H0_H0 ;  /* 0x2000000eff027230 */ /* 0x010fe40000004100 */
[----:B0-----:R-:W-:-:S03]  /*0a00*/  HADD2.F32 R0, -RZ, R15.H0_H0 ;  /* 0x2000000fff007230 */ /* 0x001fc60000004100 */
[----:B------:R5:W-:Y:S04]  /*0a10*/  STL [R1+0x50], R2 ;  /* 0x0000500201007387 */ /* 0x000be80000100800 */
[----:B------:R0:W-:Y:S01]  /*0a20*/  STL [R1+0x40], R0 ;  /* 0x0000400001007387 */ /* 0x0001e20000100800 */
[----:B-----5:R-:W-:Y:S02]  /*0a30*/  HADD2.F32 R2, -RZ, R18.H0_H0 ;  /* 0x20000012ff027230 */ /* 0x020fe40000004100 */
[----:B0-----:R-:W-:-:S03]  /*0a40*/  HADD2.F32 R0, -RZ, R19.H0_H0 ;  /* 0x20000013ff007230 */ /* 0x001fc60000004100 */
[----:B------:R0:W-:Y:S04]  /*0a50*/  STL [R1+0x30], R2 ;  /* 0x0000300201007387 */ /* 0x0001e80000100800 */
[----:B------:R1:W-:Y:S01]  /*0a60*/  STL [R1+0x20], R0 ;  /* 0x0000200001007387 */ /* 0x0003e20000100800 */
[----:B0-----:R-:W-:Y:S02]  /*0a70*/  HADD2.F32 R2, -RZ, R22.H0_H0 ;  /* 0x20000016ff027230 */ /* 0x001fe40000004100 */
[----:B-1----:R-:W-:-:S03]  /*0a80*/  HADD2.F32 R0, -RZ, R23.H0_H0 ;  /* 0x20000017ff007230 */ /* 0x002fc60000004100 */
[----:B------:R0:W-:Y:S04]  /*0a90*/  STL [R1+0x10], R2 ;  /* 0x0000100201007387 */ /* 0x0001e80000100800 */
[----:B------:R1:W-:Y:S01]  /*0aa0*/  STL [R1], R0 ;  /* 0x0000000001007387 */ /* 0x0003e20000100800 */
[----:B0-----:R-:W-:Y:S02]  /*0ab0*/  HADD2.F32 R2, -RZ, R9.H0_H0 ;  /* 0x20000009ff027230 */ /* 0x001fe40000004100 */
[----:B-1----:R-:W-:-:S05]  /*0ac0*/  HADD2.F32 R0, -RZ, R8.H0_H0 ;  /* 0x20000008ff007230 */ /* 0x002fca0000004100 */
[----:B------:R0:W-:Y:S04]  /*0ad0*/  STL [R1+0x8c], R0 ;  /* 0x00008c0001007387 */ /* 0x0001e80000100800 */
[----:B------:R1:W-:Y:S01]  /*0ae0*/  STL [R1+0x7c], R2 ;  /* 0x00007c0201007387 */ /* 0x0003e20000100800 */
[----:B0-----:R-:W-:Y:S02]  /*0af0*/  HADD2.F32 R0, -RZ, R12.H0_H0 ;  /* 0x2000000cff007230 */ /* 0x001fe40000004100 */
[----:B-1----:R-:W-:-:S03]  /*0b00*/  HADD2.F32 R2, -RZ, R13.H0_H0 ;  /* 0x2000000dff027230 */ /* 0x002fc60000004100 */
[----:B------:R0:W-:Y:S01]  /*0b10*/  STL [R1+0x6c], R0 ;  /* 0x00006c0001007387 */ /* 0x0001e20000100800 */
[----:B------:R-:W-:-:S03]  /*0b20*/  SHF.R.U64 R73, R6, 0x10, R7 ;  /* 0x0000001006497819 */ /* 0x000fc60000001207 */
[----:B------:R1:W-:Y:S01]  /*0b30*/  STL [R1+0x5c], R2 ;  /* 0x00005c0201007387 */ /* 0x0003e20000100800 */
[----:B------:R-:W-:Y:S01]  /*0b40*/  SHF.R.U32.HI R71, RZ, 0x10, R7 ;  /* 0x00000010ff477819 */ /* 0x000fe20000011607 */
[----:B0-----:R-:W-:Y:S02]  /*0b50*/  HADD2.F32 R0, -RZ, R16.H0_H0 ;  /* 0x20000010ff007230 */ /* 0x001fe40000004100 */
[----:B-1----:R-:W-:-:S03]  /*0b60*/  HADD2.F32 R2, -RZ, R17.H0_H0 ;  /* 0x20000011ff027230 */ /* 0x002fc60000004100 */
[----:B------:R0:W-:Y:S01]  /*0b70*/  STL [R1+0x4c], R0 ;  /* 0x00004c0001007387 */ /* 0x0001e20000100800 */
[--C-:B------:R-:W-:Y:S01]  /*0b80*/  SHF.R.U64 R69, R10, 0x10, R11.reuse ;  /* 0x000000100a457819 */ /* 0x100fe2000000120b */
[----:B------:R-:W-:Y:S01]  /*0b90*/  HADD2.F32 R3, -RZ, R21.H0_H0 ;  /* 0x20000015ff037230 */ /* 0x000fe20000004100 */
[----:B------:R-:W-:Y:S01]  /*0ba0*/  SHF.R.U32.HI R67, RZ, 0x10, R11 ;  /* 0x00000010ff437819 */ /* 0x000fe2000001160b */
[----:B------:R1:W-:Y:S01]  /*0bb0*/  STL [R1+0x3c], R2 ;  /* 0x00003c0201007387 */ /* 0x0003e20000100800 */
[--C-:B------:R-:W-:Y:S01]  /*0bc0*/  SHF.R.U64 R65, R14, 0x10, R15.reuse ;  /* 0x000000100e417819 */ /* 0x100fe2000000120f */
[----:B------:R-:W-:Y:S01]  /*0bd0*/  HADD2.F32 R73, -RZ, R73.H0_H0 ;  /* 0x20000049ff497230 */ /* 0x000fe20000004100 */
[----:B------:R-:W-:Y:S01]  /*0be0*/  SHF.R.U32.HI R63, RZ, 0x10, R15 ;  /* 0x00000010ff3f7819 */ /* 0x000fe2000001160f */
[----:B0-----:R-:W-:Y:S01]  /*0bf0*/  HADD2.F32 R0, -RZ, R20.H0_H0 ;  /* 0x20000014ff007230 */ /* 0x001fe20000004100 */
[----:B------:R-:W-:Y:S01]  /*0c00*/  SHF.R.U64 R61, R18, 0x10, R19 ;  /* 0x00000010123d7819 */ /* 0x000fe20000001213 */
[----:B------:R-:W-:-:S02]  /*0c10*/  HADD2.F32 R71, -RZ, R71.H0_H0 ;  /* 0x20000047ff477230 */ /* 0x000fc40000004100 */
[----:B-1----:R-:W-:Y:S01]  /*0c20*/  HADD2.F32 R2, -RZ, R24.H0_H0 ;  /* 0x20000018ff027230 */ /* 0x002fe20000004100 */
[----:B------:R-:W-:Y:S01]  /*0c30*/  SHF.R.U32.HI R59, RZ, 0x10, R19 ;  /* 0x00000010ff3b7819 */ /* 0x000fe20000011613 */
[----:B------:R-:W-:Y:S01]  /*0c40*/  STL [R1+0x2c], R0 ;  /* 0x00002c0001007387 */ /* 0x000fe20000100800 */
[----:B------:R-:W-:Y:S01]  /*0c50*/  HADD2.F32 R69, -RZ, R69.H0_H0 ;  /* 0x20000045ff457230 */ /* 0x000fe20000004100 */
[----:B------:R-:W-:Y:S01]  /*0c60*/  SHF.R.U64 R10, R22, 0x10, R23 ;  /* 0x00000010160a7819 */ /* 0x000fe20000001217 */
[----:B------:R-:W-:Y:S01]  /*0c70*/  HADD2.F32 R67, -RZ, R67.H0_H0 ;  /* 0x20000043ff437230 */ /* 0x000fe20000004100 */
[----:B------:R-:W-:Y:S01]  /*0c80*/  STL [R1+0x1c], R3 ;  /* 0x00001c0301007387 */ /* 0x000fe20000100800 */
[----:B------:R-:W-:Y:S02]  /*0c90*/  HADD2.F32 R65, -RZ, R65.H0_H0 ;  /* 0x20000041ff417230 */ /* 0x000fe40000004100 */
[----:B------:R-:W-:Y:S01]  /*0ca0*/  HADD2.F32 R63, -RZ, R63.H0_H0 ;  /* 0x2000003fff3f7230 */ /* 0x000fe20000004100 */
[----:B------:R-:W-:Y:S01]  /*0cb0*/  STL [R1+0xc], R2 ;  /* 0x00000c0201007387 */ /* 0x000fe20000100800 */
[----:B------:R-:W-:-:S03]  /*0cc0*/  HADD2.F32 R61, -RZ, R61.H0_H0 ;  /* 0x2000003dff3d7230 */ /* 0x000fc60000004100 */
[----:B------:R-:W-:Y:S01]  /*0cd0*/  STL [R1+0x88], R73 ;  /* 0x0000884901007387 */ /* 0x000fe20000100800 */
[----:B------:R-:W-:Y:S01]  /*0ce0*/  HADD2.F32 R59, -RZ, R59.H0_H0 ;  /* 0x2000003bff3b7230 */ /* 0x000fe20000004100 */
[--C-:B------:R-:W-:Y:S02]  /*0cf0*/  SHF.R.U64 R72, R8, 0x10, R9.reuse ;  /* 0x0000001008487819 */ /* 0x100fe40000001209 */
[----:B------:R-:W-:Y:S01]  /*0d00*/  STL [R1+0x78], R71 ;  /* 0x0000784701007387 */ /* 0x000fe20000100800 */
[----:B------:R-:W-:Y:S01]  /*0d10*/  HADD2.F32 R10, -RZ, R10.H0_H0 ;  /* 0x2000000aff0a7230 */ /* 0x000fe20000004100 */
[----:B------:R-:W-:Y:S02]  /*0d20*/  SHF.R.U32.HI R70, RZ, 0x10, R9 ;  /* 0x00000010ff467819 */ /* 0x000fe40000011609 */
[----:B------:R-:W-:Y:S04]  /*0d30*/  STL [R1+0x68], R69 ;  /* 0x0000684501007387 */ /* 0x000fe80000100800 */
[----:B------:R-:W-:Y:S04]  /*0d40*/  STL [R1+0x58], R67 ;  /* 0x0000584301007387 */ /* 0x000fe80000100800 */
[----:B------:R-:W-:Y:S01]  /*0d50*/  STL [R1+0x48], R65 ;  /* 0x0000484101007387 */ /* 0x000fe20000100800 */
[----:B------:R-:W-:-:S03]  /*0d60*/  SHF.R.U64 R68, R12, 0x10, R13 ;  /* 0x000000100c447819 */ /* 0x000fc6000000120d */
[----:B------:R-:W-:Y:S01]  /*0d70*/  STL [R1+0x38], R63 ;  /* 0x0000383f01007387 */ /* 0x000fe20000100800 */
[----:B------:R-:W-:-:S03]  /*0d80*/  SHF.R.U32.HI R66, RZ, 0x10, R13 ;  /* 0x00000010ff427819 */ /* 0x000fc6000001160d */
[----:B------:R-:W-:Y:S01]  /*0d90*/  STL [R1+0x28], R61 ;  /* 0x0000283d01007387 */ /* 0x000fe20000100800 */
[----:B------:R-:W-:-:S03]  /*0da0*/  SHF.R.U64 R64, R16, 0x10, R17 ;  /* 0x0000001010407819 */ /* 0x000fc60000001211 */
[----:B------:R0:W-:Y:S04]  /*0db0*/  STL [R1+0x18], R59 ;  /* 0x0000183b01007387 */ /* 0x0001e80000100800 */
[----:B------:R1:W-:Y:S01]  /*0dc0*/  STL [R1+0x8], R10 ;  /* 0x0000080a01007387 */ /* 0x0003e20000100800 */
[----:B0-----:R-:W-:Y:S02]  /*0dd0*/  HADD2.F32 R59, -RZ, R72.H0_H0 ;  /* 0x20000048ff3b7230 */ /* 0x001fe40000004100 */
[----:B-1----:R-:W-:-:S03]  /*0de0*/  HADD2.F32 R10, -RZ, R70.H0_H0 ;  /* 0x20000046ff0a7230 */ /* 0x002fc60000004100 */
[----:B------:R0:W-:Y:S01]  /*0df0*/  STL [R1+0x84], R59 ;  /* 0x0000843b01007387 */ /* 0x0001e20000100800 */
[----:B------:R-:W-:Y:S01]  /*0e00*/  HADD2.F32 R61, -RZ, R68.H0_H0 ;  /* 0x20000044ff3d7230 */ /* 0x000fe20000004100 */
[----:B------:R-:W-:Y:S02]  /*0e10*/  SHF.R.U32.HI R62, RZ, 0x10, R17 ;  /* 0x00000010ff3e7819 */ /* 0x000fe40000011611 */
[----:B------:R1:W-:Y:S01]  /*0e20*/  STL [R1+0x74], R10 ;  /* 0x0000740a01007387 */ /* 0x0003e20000100800 */
[--C-:B------:R-:W-:Y:S02]  /*0e30*/  SHF.R.U64 R60, R20, 0x10, R21.reuse ;  /* 0x00000010143c7819 */ /* 0x100fe40000001215 */
[----:B------:R-:W-:Y:S01]  /*0e40*/  SHF.R.U32.HI R13, RZ, 0x10, R21 ;  /* 0x00000010ff0d7819 */ /* 0x000fe20000011615 */
[----:B0-----:R-:W-:Y:S01]  /*0e50*/  HADD2.F32 R59, -RZ, R66.H0_H0 ;  /* 0x20000042ff3b7230 */ /* 0x001fe20000004100 */
[----:B------:R-:W-:Y:S01]  /*0e60*/  SHF.R.U64 R0, R24, 0x10, R25 ;  /* 0x0000001018007819 */ /* 0x000fe20000001219 */
[----:B-1----:R-:W-:Y:S01]  /*0e70*/  HADD2.F32 R10, -RZ, R64.H0_H0 ;  /* 0x20000040ff0a7230 */ /* 0x002fe20000004100 */
[----:B------:R0:W-:Y:S03]  /*0e80*/  STL [R1+0x64], R61 ;  /* 0x0000643d01007387 */ /* 0x0001e60000100800 */
[----:B------:R-:W-:Y:S01]  /*0e90*/  HADD2.F32 R0, -RZ, R0.H0_H0 ;  /* 0x20000000ff007230 */ /* 0x000fe20000004100 */
[----:B------:R1:W-:Y:S04]  /*0ea0*/  STL [R1+0x54], R59 ;  /* 0x0000543b01007387 */ /* 0x0003e80000100800 */
[----:B------:R2:W-:Y:S01]  /*0eb0*/  STL [R1+0x44], R10 ;  /* 0x0000440a01007387 */ /* 0x0005e20000100800 */
[----:B0-----:R-:W-:-:S02]  /*0ec0*/  HADD2.F32 R61, -RZ, R62.H0_H0 ;  /* 0x2000003eff3d7230 */ /* 0x001fc40000004100 */
[----:B-1----:R-:W-:-:S03]  /*0ed0*/  HADD2.F32 R59, -RZ, R60.H0_H0 ;  /* 0x2000003cff3b7230 */ /* 0x002fc60000004100 */
[----:B------:R0:W-:Y:S01]  /*0ee0*/  STL [R1+0x34], R61 ;  /* 0x0000343d01007387 */ /* 0x0001e20000100800 */
[----:B--2---:R-:W-:-:S03]  /*0ef0*/  HADD2.F32 R10, -RZ, R13.H0_H0 ;  /* 0x2000000dff0a7230 */ /* 0x004fc60000004100 */
[----:B------:R0:W-:Y:S04]  /*0f00*/  STL [R1+0x24], R59 ;  /* 0x0000243b01007387 */ /* 0x0001e80000100800 */
[----:B------:R0:W-:Y:S04]  /*0f10*/  STL [R1+0x14], R10 ;  /* 0x0000140a01007387 */ /* 0x0001e80000100800 */
[----:B------:R0:W-:Y:S01]  /*0f20*/  STL [R1+0x4], R0 ;  /* 0x0000040001007387 */ /* 0x0001e20000100800 */
[----:B------:R-:W-:Y:S02]  /*0f30*/  SHF.R.U32.HI R251, RZ, 0x10, R23 ;  /* 0x00000010fffb7819 */ /* 0x000fe40000011617 */
[----:B------:R-:W-:-:S02]  /*0f40*/  SHF.R.U64 R247, R244, 0x10, R245 ;  /* 0x00000010f4f77819 */ /* 0x000fc400000012f5 */
[----:B------:R-:W-:Y:S02]  /*0f50*/  SHF.R.U32.HI R243, RZ, 0x10, R245 ;  /* 0x00000010fff37819 */ /* 0x000fe400000116f5 */
[--C-:B------:R-:W-:Y:S02]  /*0f60*/  SHF.R.U64 R239, R28, 0x10, R29.reuse ;  /* 0x000000101cef7819 */ /* 0x100fe4000000121d */
[----:B------:R-:W-:Y:S02]  /*0f70*/  SHF.R.U32.HI R230, RZ, 0x10, R29 ;  /* 0x00000010ffe67819 */ /* 0x000fe4000001161d */
[----:B------:R-:W-:Y:S02]  /*0f80*/  SHF.R.U32.HI R250, RZ, 0x10, R25 ;  /* 0x00000010fffa7819 */ /* 0x000fe40000011619 */
[--C-:B------:R-:W-:Y:S02]  /*0f90*/  SHF.R.U64 R246, R26, 0x10, R27.reuse ;  /* 0x000000101af67819 */ /* 0x100fe4000000121b */
[----:B------:R-:W-:-:S02]  /*0fa0*/  SHF.R.U32.HI R242, RZ, 0x10, R27 ;  /* 0x00000010fff27819 */ /* 0x000fc4000001161b */
[--C-:B------:R-:W-:Y:S02]  /*0fb0*/  SHF.R.U64 R238, R30, 0x10, R31.reuse ;  /* 0x000000101eee7819 */ /* 0x100fe4000000121f */
[----:B------:R-:W-:Y:S01]  /*0fc0*/  SHF.R.U32.HI R229, RZ, 0x10, R31 ;  /* 0x00000010ffe57819 */ /* 0x000fe2000001161f */
[----:B------:R-:W-:Y:S01]  /*0fd0*/  HADD2.F32 R249, -RZ, R244.H0_H0 ;  /* 0x200000f4fff97230 */ /* 0x000fe20000004100 */
        /* <DEDUP_REMOVED lines=17> */
[----:B------:R-:W-:Y:S01]  /*10f0*/  IMAD.MOV.U32 R11, RZ, RZ, RZ ;  /* 0x000000ffff0b7224 */ /* 0x000fe200078e00ff */
[----:B------:R-:W-:-:S02]  /*1100*/  CS2R R24, SRZ ;  /* 0x0000000000187805 */ /* 0x000fc4000001ff00 */
[----:B------:R-:W-:Y:S02]  /*1110*/  CS2R R26, SRZ ;  /* 0x00000000001a7805 */ /* 0x000fe4000001ff00 */
[----:B------:R-:W-:Y:S02]  /*1120*/  CS2R R28, SRZ ;  /* 0x00000000001c7805 */ /* 0x000fe4000001ff00 */
[----:B------:R-:W-:Y:S01]  /*1130*/  CS2R R30, SRZ ;  /* 0x00000000001e7805 */ /* 0x000fe2000001ff00 */
        /* <DEDUP_REMOVED lines=9> */
[----:B0-----:R-:W-:-:S07]  /*11d0*/  HADD2.F32 R229, -RZ, R229.H0_H0 ;  /* 0x200000e5ffe57230 */ /* 0x001fce0000004100 */
.L_x_762:
[----:B0-----:R-:W0:Y:S01]  /*11e0*/  S2R R236, SR_TID.X ;  /* 0x0000000000ec7919 */ /* 0x001e220000002100 */
[----:B------:R-:W-:Y:S01]  /*11f0*/  IMAD R59, R96, UR8, RZ ;  /* 0x00000008603b7c24 */ /* 0x000fe2000f8e02ff */
[----:B-1----:R-:W1:Y:S01]  /*1200*/  LDC.64 R208, c[0x0][0x2c0] ;  /* 0x0000b000ffd07b82 */ /* 0x002e620000000a00 */
[----:B--2---:R-:W2:Y:S03]  /*1210*/  LDL R210, [R1+0x6c] ;  /* 0x00006c0001d27983 */ /* 0x004ea60000100800 */
[----:B------:R-:W-:Y:S01]  /*1220*/  SHF.R.S32.HI R60, RZ, 0x1f, R59 ;  /* 0x0000001fff3c7819 */ /* 0x000fe2000001143b */
[----:B---3--:R-:W3:Y:S03]  /*1230*/  LDL R205, [R1+0x70] ;  /* 0x0000700001cd7983 */ /* 0x008ee60000100800 */
[----:B------:R-:W-:Y:S01]  /*1240*/  LEA.HI R60, R60, R59, RZ, 0x2 ;  /* 0x0000003b3c3c7211 */ /* 0x000fe200078f10ff */
[----:B----4-:R-:W4:Y:S01]  /*1250*/  LDC.64 R62, c[0x0][0x250] ;  /* 0x00009400ff3e7b82 */ /* 0x010f220000000a00 */
        /* <DEDUP_REMOVED lines=14> */
[----:B------:R-:W2:Y:S03]  /*1340*/  @P0 LDC.64 R144, c[0x0][0x2c8] ;  /* 0x0000b200ff900b82 */ /* 0x000ea60000000a00 */
[----:B------:R-:W-:Y:S01]  /*1350*/  SHF.L.U32 R59, R149, 0x3, RZ ;  /* 0x00000003953b7819 */ /* 0x000fe200000006ff */
[----:B------:R-:W3:Y:S01]  /*1360*/  LDL R237, [R1+0x88] ;  /* 0x0000880001ed7983 */ /* 0x000ee20000100800 */
[----:B------:R-:W-:-:S02]  /*1370*/  SHF.R.U32.HI R60, RZ, 0x1d, R149 ;  /* 0x0000001dff3c7819 */ /* 0x000fc40000011695 */
[----:B------:R-:W-:Y:S01]  /*1380*/  IADD3 R126, P1, R59, UR12, RZ ;  /* 0x0000000c3b7e7c10 */ /* 0x000fe2000ff3e0ff */
[----:B------:R-:W2:Y:S03]  /*1390*/  @P0 LDC.64 R140, c[0x0][0x2c8] ;  /* 0x0000b200ff8c0b82 */ /* 0x000ea60000000a00 */
[----:B------:R-:W-:-:S06]  /*13a0*/  IADD3.X R127, R60, UR13, RZ, P1, !PT ;  /* 0x0000000d3c7f7c10 */ /* 0x000fcc0008ffe4ff */
[----:B------:R-:W2:Y:S01]  /*13b0*/  LDG.E.64 R126, desc[UR6][R126.64] ;  /* 0x000000067e7e7981 */ /* 0x000ea2000c1e1b00 */
[----:B-1----:R-:W-:-:S04]  /*13c0*/  IMAD.WIDE.U32 R124, R149, 0x8, R208 ;  /* 0x00000008957c7825 */ /* 0x002fc800078e00d0 */
[----:B----4-:R-:W-:Y:S02]  /*13d0*/  IMAD.WIDE R62, R96, 0x4, R62 ;  /* 0x00000004603e7825 */ /* 0x010fe400078e023e */
[----:B------:R-:W4:Y:S02]  /*13e0*/  LDG.E.64 R124, desc[UR6][R124.64] ;  /* 0x000000067c7c7981 */ /* 0x000f24000c1e1b00 */
[C---:B------:R-:W-:Y:S02]  /*13f0*/  VIADD R148, R168.reuse, 0x200 ;  /* 0x00000200a8947836 */ /* 0x040fe40000000000 */
[----:B------:R1:W3:Y:S01]  /*1400*/  LDG.E R188, desc[UR6][R62.64] ;  /* 0x000000063ebc7981 */ /* 0x0002e2000c1e1900 */
[C---:B------:R-:W-:Y:S02]  /*1410*/  VIADD R164, R168.reuse, 0x300 ;  /* 0x00000300a8a47836 */ /* 0x040fe40000000000 */
[----:B------:R-:W-:Y:S01]  /*1420*/  IMAD.SHL.U32 R105, R168, 0x4, RZ ;  /* 0x00000004a8697824 */ /* 0x000fe200078e00ff */
[C---:B------:R-:W-:Y:S01]  /*1430*/  SHF.L.U32 R182, R149.reuse, 0x2, RZ ;  /* 0x0000000295b67819 */ /* 0x040fe200000006ff */
[----:B0-----:R-:W-:-:S04]  /*1440*/  IMAD.WIDE.U32 R64, R149, 0x8, R206 ;  /* 0x0000000895407825 */ /* 0x001fc800078e00ce */
[----:B-1----:R-:W-:Y:S01]  /*1450*/  IMAD.WIDE R62, R96, 0x4, R66 ;  /* 0x00000004603e7825 */ /* 0x002fe200078e0242 */
[----:B------:R-:W-:Y:S01]  /*1460*/  SHF.L.U32 R68, R164, 0x3, RZ ;  /* 0x00000003a4447819 */ /* 0x000fe200000006ff */
[----:B------:R-:W4:Y:S04]  /*1470*/  LDG.E.64 R64, desc[UR6][R64.64] ;  /* 0x0000000640407981 */ /* 0x000f28000c1e1b00 */
[----:B------:R0:W3:Y:S02]  /*1480*/  LDG.E R61, desc[UR6][R62.64] ;  /* 0x000000063e3d7981 */ /* 0x0000e4000c1e1900 */
[----:B0-----:R-:W-:Y:S02]  /*1490*/  SHF.L.U32 R62, R148, 0x3, RZ ;  /* 0x00000003943e7819 */ /* 0x001fe400000006ff */
[----:B------:R-:W-:-:S02]  /*14a0*/  SHF.R.U32.HI R63, RZ, 0x1d, R148 ;  /* 0x0000001dff3f7819 */ /* 0x000fc40000011694 */
[----:B------:R-:W-:Y:S02]  /*14b0*/  IADD3 R130, P1, R62, UR12, RZ ;  /* 0x0000000c3e827c10 */ /* 0x000fe4000ff3e0ff */
[----:B------:R-:W-:Y:S02]  /*14c0*/  SHF.R.U32.HI R69, RZ, 0x1d, R164 ;  /* 0x0000001dff457819 */ /* 0x000fe400000116a4 */
[----:B------:R-:W-:Y:S02]  /*14d0*/  IADD3.X R131, R63, UR13, RZ, P1, !PT ;  /* 0x0000000d3f837c10 */ /* 0x000fe40008ffe4ff */
[----:B------:R-:W-:Y:S02]  /*14e0*/  ISETP.NE.U32.AND P1, PT, R120, RZ, PT ;  /* 0x000000ff7800720c */ /* 0x000fe40003f25070 */
[----:B------:R-:W-:Y:S02]  /*14f0*/  IADD3 R134, P2, R68, UR12, RZ ;  /* 0x0000000c44867c10 */ /* 0x000fe4000ff5e0ff */
[----:B------:R-:W-:-:S02]  /*1500*/  ISETP.NE.AND.EX P1, PT, R121, RZ, PT, P1 ;  /* 0x000000ff7900720c */ /* 0x000fc40003f25310 */
[----:B------:R-:W-:Y:S02]  /*1510*/  SHF.R.U32.HI R150, RZ, 0x1e, R168 ;  /* 0x0000001eff967819 */ /* 0x000fe400000116a8 */
[----:B------:R-:W-:Y:S02]  /*1520*/  SHF.R.U32.HI R178, RZ, 0x1e, R149 ;  /* 0x0000001effb27819 */ /* 0x000fe40000011695 */
[----:B------:R-:W-:Y:S02]  /*1530*/  SHF.L.U32 R176, R148, 0x2, RZ ;  /* 0x0000000294b07819 */ /* 0x000fe400000006ff */
[----:B------:R-:W-:Y:S01]  /*1540*/  SHF.R.U32.HI R175, RZ, 0x1e, R148 ;  /* 0x0000001effaf7819 */ /* 0x000fe20000011694 */
[C---:B------:R-:W-:Y:S01]  /*1550*/  VIADD R167, R168.reuse, 0x400 ;  /* 0x00000400a8a77836 */ /* 0x040fe20000000000 */
[----:B------:R-:W-:Y:S01]  /*1560*/  IADD3.X R135, R69, UR13, RZ, P2, !PT ;  /* 0x0000000d45877c10 */ /* 0x000fe200097fe4ff */
[----:B------:R-:W-:Y:S01]  /*1570*/  VIADD R184, R168, 0x500 ;  /* 0x00000500a8b87836 */ /* 0x000fe20000000000 */
[----:B------:R-:W-:Y:S01]  /*1580*/  IADD3 R70, P2, R105, UR14, RZ ;  /* 0x0000000e69467c10 */ /* 0x000fe2000ff5e0ff */
[----:B------:R-:W0:Y:S01]  /*1590*/  @P1 LDC.64 R132, c[0x0][0x248] ;  /* 0x00009200ff841b82 */ /* 0x000e220000000a00 */
[----:B------:R-:W-:Y:S01]  /*15a0*/  IADD3 R72, P3, R182, UR14, RZ ;  /* 0x0000000eb6487c10 */ /* 0x000fe2000ff7e0ff */
[----:B------:R-:W-:Y:S01]  /*15b0*/  IMAD.WIDE.U32 R128, R148, 0x8, R206 ;  /* 0x0000000894807825 */ /* 0x000fe200078e00ce */
[----:B------:R-:W-:Y:S01]  /*15c0*/  IADD3.X R71, R150, UR15, RZ, P2, !PT ;  /* 0x0000000f96477c10 */ /* 0x000fe200097fe4ff */
[----:B------:R-:W3:Y:S01]  /*15d0*/  LDG.E.64 R130, desc[UR6][R130.64] ;  /* 0x0000000682827981 */ /* 0x000ee2000c1e1b00 */
[----:B------:R-:W-:-:S02]  /*15e0*/  IADD3.X R73, R178, UR15, RZ, P3, !PT ;  /* 0x0000000fb2497c10 */ /* 0x000fc40009ffe4ff */
[----:B------:R-:W-:Y:S01]  /*15f0*/  SHF.L.U32 R165, R164, 0x2, RZ ;  /* 0x00000002a4a57819 */ /* 0x000fe200000006ff */
[----:B------:R-:W5:Y:S01]  /*1600*/  LDG.E R70, desc[UR6][R70.64] ;  /* 0x0000000646467981 */ /* 0x000f62000c1e1900 */
[----:B------:R-:W-:Y:S02]  /*1610*/  SHF.R.U32.HI R166, RZ, 0x1e, R164 ;  /* 0x0000001effa67819 */ /* 0x000fe400000116a4 */
[----:B------:R-:W-:Y:S01]  /*1620*/  IADD3 R138, P4, R165, UR14, RZ ;  /* 0x0000000ea58a7c10 */ /* 0x000fe2000ff9e0ff */
[----:B------:R-:W-:Y:S01]  /*1630*/  IMAD.SHL.U32 R179, R167, 0x4, RZ ;  /* 0x00000004a7b37824 */ /* 0x000fe200078e00ff */
[----:B------:R-:W-:Y:S01]  /*1640*/  SHF.L.U32 R185, R184, 0x2, RZ ;  /* 0x00000002b8b97819 */ /* 0x000fe200000006ff */
[----:B------:R-:W-:Y:S01]  /*1650*/  IMAD.WIDE.U32 R122, R148, 0x8, R208 ;  /* 0x00000008947a7825 */ /* 0x000fe200078e00d0 */
[----:B------:R-:W-:Y:S01]  /*1660*/  SHF.R.U32.HI R181, RZ, 0x1e, R167 ;  /* 0x0000001effb57819 */ /* 0x000fe200000116a7 */
[----:B------:R-:W3:Y:S04]  /*1670*/  LDG.E.64 R128, desc[UR6][R128.64] ;  /* 0x0000000680807981 */ /* 0x000ee8000c1e1b00 */
[----:B------:R1:W5:Y:S01]  /*1680*/  LDG.E R71, desc[UR6][R72.64] ;  /* 0x0000000648477981 */ /* 0x000362000c1e1900 */
[----:B------:R-:W-:-:S02]  /*1690*/  IADD3.X R139, R166, UR15, RZ, P4, !PT ;  /* 0x0000000fa68b7c10 */ /* 0x000fc4000a7fe4ff */
[----:B------:R-:W-:Y:S02]  /*16a0*/  LOP3.LUT P3, RZ, R74, 0xff, RZ, 0xc0, !PT ;  /* 0x000000ff4aff7812 */ /* 0x000fe4000786c0ff */
[----:B--2---:R-:W-:Y:S02]  /*16b0*/  MOV R203, R126 ;  /* 0x0000007e00cb7202 */ /* 0x004fe40000000f00 */
[----:B------:R-:W-:Y:S01]  /*16c0*/  SHF.R.U64 R202, R126, 0x10, R127 ;  /* 0x000000107eca7819 */ /* 0x000fe2000000127f */
[----:B------:R-:W-:Y:S01]  /*16d0*/  VIADD R163, R168, 0x600 ;  /* 0x00000600a8a37836 */ /* 0x000fe20000000000 */
[----:B-1----:R-:W-:Y:S01]  /*16e0*/  IADD3 R72, P2, R176, UR14, RZ ;  /* 0x0000000eb0487c10 */ /* 0x002fe2000ff5e0ff */
[----:B------:R-:W-:Y:S01]  /*16f0*/  IMAD.WIDE.U32 R136, R164, 0x8, R206 ;  /* 0x00000008a4887825 */ /* 0x000fe200078e00ce */
[----:B------:R-:W-:Y:S01]  /*1700*/  SHF.R.U32.HI R186, RZ, 0x1e, R184 ;  /* 0x0000001effba7819 */ /* 0x000fe200000116b8 */
[----:B------:R-:W2:Y:S01]  /*1710*/  LDG.E.64 R122, desc[UR6][R122.64] ;  /* 0x000000067a7a7981 */ /* 0x000ea2000c1e1b00 */
[----:B------:R-:W-:-:S02]  /*1720*/  IADD3.X R73, R175, UR15, RZ, P2, !PT ;  /* 0x0000000faf497c10 */ /* 0x000fc400097fe4ff */
[----:B------:R-:W-:Y:S02]  /*1730*/  IADD3 R142, P4, R185, UR14, RZ ;  /* 0x0000000eb98e7c10 */ /* 0x000fe4000ff9e0ff */
[----:B----4-:R-:W-:Y:S01]  /*1740*/  MOV R204, R64 ;  /* 0x0000004000cc7202 */ /* 0x010fe20000000f00 */
[----:B------:R-:W5:Y:S01]  /*1750*/  LDG.E R72, desc[UR6][R72.64] ;  /* 0x0000000648487981 */ /* 0x000f62000c1e1900 */
[----:B------:R-:W-:Y:S02]  /*1760*/  IADD3 R74, P2, R179, UR14, RZ ;  /* 0x0000000eb34a7c10 */ /* 0x000fe4000ff5e0ff */
[----:B------:R-:W-:Y:S01]  /*1770*/  SHF.R.U32.HI R200, RZ, 0x10, R65 ;  /* 0x00000010ffc87819 */ /* 0x000fe20000011641 */
[----:B------:R-:W-:Y:S01]  /*1780*/  HADD2.F32 R203, -RZ, R203.H0_H0 ;  /* 0x200000cbffcb7230 */ /* 0x000fe20000004100 */
[----:B------:R-:W-:Y:S01]  /*1790*/  SHF.L.U32 R170, R163, 0x2, RZ ;  /* 0x00000002a3aa7819 */ /* 0x000fe200000006ff */
[----:B------:R-:W-:Y:S01]  /*17a0*/  IMAD.WIDE.U32 R66, R164, 0x8, R208 ;  /* 0x00000008a4427825 */ /* 0x000fe200078e00d0 */
[----:B------:R-:W-:Y:S01]  /*17b0*/  SHF.R.U32.HI R171, RZ, 0x1e, R163 ;  /* 0x0000001effab7819 */ /* 0x000fe200000116a3 */
[----:B------:R-:W4:Y:S04]  /*17c0*/  LDG.E.64 R134, desc[UR6][R134.64] ;  /* 0x0000000686867981 */ /* 0x000f28000c1e1b00 */
[----:B------:R1:W5:Y:S01]  /*17d0*/  LDG.E R73, desc[UR6][R138.64] ;  /* 0x000000068a497981 */ /* 0x000362000c1e1900 */
[----:B------:R-:W-:-:S02]  /*17e0*/  IADD3.X R75, R181, UR15, RZ, P2, !PT ;  /* 0x0000000fb54b7c10 */ /* 0x000fc400097fe4ff */
[----:B------:R-:W-:Y:S01]  /*17f0*/  IADD3.X R143, R186, UR15, RZ, P4, !PT ;  /* 0x0000000fba8f7c10 */ /* 0x000fe2000a7fe4ff */
[----:B------:R-:W-:Y:S01]  /*1800*/  HADD2.F32 R204, -RZ, R204.H0_H0 ;  /* 0x200000ccffcc7230 */ /* 0x000fe20000004100 */
[----:B------:R-:W-:Y:S01]  /*1810*/  IADD3 R146, P5, R170, UR14, RZ ;  /* 0x0000000eaa927c10 */ /* 0x000fe2000ffbe0ff */
[----:B------:R-:W5:Y:S01]  /*1820*/  LDG.E R74, desc[UR6][R74.64] ;  /* 0x000000064a4a7981 */ /* 0x000f62000c1e1900 */
[----:B-1----:R-:W1:Y:S01]  /*1830*/  @P1 LDC.64 R138, c[0x0][0x248] ;  /* 0x00009200ff8a1b82 */ /* 0x002e620000000a00 */
[----:B0-----:R-:W-:Y:S01]  /*1840*/  @P1 IADD3 R132, P2, R105, R132, RZ ;  /* 0x0000008469841210 */ /* 0x001fe20007f5e0ff */
[----:B------:R-:W-:Y:S01]  /*1850*/  IMAD.SHL.U32 R105, R167, 0x8, RZ ;  /* 0x00000008a7697824 */ /* 0x000fe200078e00ff */
[----:B------:R-:W-:Y:S02]  /*1860*/  @P0 LEA R144, P4, R149, R144, 0x3 ;  /* 0x0000009095900211 */ /* 0x000fe400078818ff */
[----:B------:R-:W-:Y:S01]  /*1870*/  SHF.R.U32.HI R201, RZ, 0x10, R125 ;  /* 0x00000010ffc97819 */ /* 0x000fe2000001167d */
[----:B------:R0:W5:Y:S01]  /*1880*/  LDG.E R75, desc[UR6][R142.64] ;  /* 0x000000068e4b7981 */ /* 0x000162000c1e1900 */
[----:B------:R-:W-:-:S02]  /*1890*/  @P1 IADD3.X R133, R150, R133, RZ, P2, !PT ;  /* 0x0000008596851210 */ /* 0x000fc400017fe4ff */
[----:B------:R-:W-:Y:S01]  /*18a0*/  SHF.R.U32.HI R150, RZ, 0x1d, R167 ;  /* 0x0000001dff967819 */ /* 0x000fe200000116a7 */
[----:B------:R-:W-:Y:S01]  /*18b0*/  HADD2.F32 R200, -RZ, R200.H0_H0 ;  /* 0x200000c8ffc87230 */ /* 0x000fe20000004100 */
[----:B------:R-:W-:Y:S01]  /*18c0*/  @P0 LEA.HI.X R145, R149, R145, RZ, 0x3, P4 ;  /* 0x0000009195910211 */ /* 0x000fe200020f1cff */
[----:B------:R1:W5:Y:S01]  /*18d0*/  @P1 LDG.E R76, desc[UR6][R132.64] ;  /* 0x00000006844c1981 */ /* 0x000362000c1e1900 */
[C---:B------:R-:W-:Y:S02]  /*18e0*/  @P0 LEA R140, P4, R148.reuse, R140, 0x3 ;  /* 0x0000008c948c0211 */ /* 0x040fe400078818ff */
[----:B0-----:R-:W-:Y:S01]  /*18f0*/  IADD3 R142, P2, R105, UR12, RZ ;  /* 0x0000000c698e7c10 */ /* 0x001fe2000ff5e0ff */
[----:B------:R0:W5:Y:S01]  /*1900*/  @P0 LDG.E.64 R118, desc[UR6][R144.64] ;  /* 0x0000000690760981 */ /* 0x000162000c1e1b00 */
[----:B------:R-:W-:Y:S02]  /*1910*/  @P0 LEA.HI.X R141, R148, R141, RZ, 0x3, P4 ;  /* 0x0000008d948d0211 */ /* 0x000fe400020f1cff */
[----:B------:R-:W-:Y:S01]  /*1920*/  IADD3.X R143, R150, UR13, RZ, P2, !PT ;  /* 0x0000000d968f7c10 */ /* 0x000fe200097fe4ff */
[----:B------:R-:W3:Y:S01]  /*1930*/  @P0 LDC.64 R148, c[0x0][0x2c8] ;  /* 0x0000b200ff940b82 */ /* 0x000ee20000000a00 */
[----:B------:R-:W4:Y:S01]  /*1940*/  LDG.E.64 R136, desc[UR6][R136.64] ;  /* 0x0000000688887981 */ /* 0x000f22000c1e1b00 */
[----:B-1----:R-:W-:-:S02]  /*1950*/  @P1 IADD3 R138, P2, R182, R138, RZ ;  /* 0x0000008ab68a1210 */ /* 0x002fc40007f5e0ff */
[----:B------:R-:W-:Y:S01]  /*1960*/  SHF.R.U32.HI R182, RZ, 0x10, R127 ;  /* 0x00000010ffb67819 */ /* 0x000fe2000001167f */
[----:B------:R1:W5:Y:S02]  /*1970*/  @P0 LDG.E.64 R116, desc[UR6][R140.64] ;  /* 0x000000068c740981 */ /* 0x000364000c1e1b00 */
[----:B------:R-:W-:Y:S01]  /*1980*/  @P1 IMAD.X R139, R178, 0x1, R139, P2 ;  /* 0x00000001b28b1824 */ /* 0x000fe200010e068b */
[----:B------:R-:W3:Y:S01]  /*1990*/  @P1 LDC.64 R132, c[0x0][0x248] ;  /* 0x00009200ff841b82 */ /* 0x000ee20000000a00 */
[----:B------:R-:W-:Y:S01]  /*19a0*/  IMAD.MOV.U32 R178, RZ, RZ, R127 ;  /* 0x000000ffffb27224 */ /* 0x000fe200078e007f */
[----:B------:R-:W-:Y:S01]  /*19b0*/  IADD3.X R147, R171, UR15, RZ, P5, !PT ;  /* 0x0000000fab937c10 */ /* 0x000fe2000affe4ff */
[----:B0-----:R-:W-:Y:S01]  /*19c0*/  IMAD.WIDE.U32 R144, R167, 0x8, R208 ;  /* 0x00000008a7907825 */ /* 0x001fe200078e00d0 */
[----:B------:R0:W5:Y:S04]  /*19d0*/  @P1 LDG.E R77, desc[UR6][R138.64] ;  /* 0x000000068a4d1981 */ /* 0x000168000c1e1900 */
[----:B------:R-:W0:Y:S01]  /*19e0*/  @P1 LDC.64 R126, c[0x0][0x248] ;  /* 0x00009200ff7e1b82 */ /* 0x000e220000000a00 */
[----:B-1----:R-:W-:Y:S01]  /*19f0*/  MOV R141, R124 ;  /* 0x0000007c008d7202 */ /* 0x002fe20000000f00 */
[----:B------:R1:W5:Y:S04]  /*1a00*/  LDG.E R151, desc[UR6][R146.64] ;  /* 0x0000000692977981 */ /* 0x000368000c1e1900 */
[----:B------:R-:W-:Y:S01]  /*1a10*/  HADD2.F32 R141, -RZ, R141.H0_H0 ;  /* 0x2000008dff8d7230 */ /* 0x000fe20000004100 */
[----:B---3--:R-:W-:Y:S01]  /*1a20*/  @P0 LEA R148, P4, R164, R148, 0x3 ;  /* 0x00000094a4940211 */ /* 0x008fe200078818ff */
[----:B------:R-:W-:Y:S01]  /*1a30*/  HADD2.F32 R201, -RZ, R201.H0_H0 ;  /* 0x200000c9ffc97230 */ /* 0x000fe20000004100 */
[--C-:B------:R-:W-:Y:S01]  /*1a40*/  SHF.R.U64 R140, R64, 0x10, R65.reuse ;  /* 0x00000010408c7819 */ /* 0x100fe20000001241 */
[----:B------:R-:W-:Y:S01]  /*1a50*/  FADD.FTZ R52, R200, R52 ;  /* 0x00000034c8347221 */ /* 0x000fe20000010000 */
[----:B------:R-:W-:Y:S01]  /*1a60*/  @P0 LEA.HI.X R149, R164, R149, RZ, 0x3, P4 ;  /* 0x00000095a4950211 */ /* 0x000fe200020f1cff */
[----:B0-----:R-:W-:-:S02]  /*1a70*/  IMAD.MOV.U32 R138, RZ, RZ, R65 ;  /* 0x000000ffff8a7224 */ /* 0x001fc400078e0041 */
[----:B------:R-:W-:Y:S01]  /*1a80*/  FADD.FTZ R32, R204, R32 ;  /* 0x00000020cc207221 */ /* 0x000fe20000010000 */
[----:B------:R-:W0:Y:S01]  /*1a90*/  @P0 LDC.64 R64, c[0x0][0x2c8] ;  /* 0x0000b200ff400b82 */ /* 0x000e220000000a00 */
[----:B------:R-:W3:Y:S01]  /*1aa0*/  LDG.E.64 R66, desc[UR6][R66.64] ;  /* 0x0000000642427981 */ /* 0x000ee2000c1e1b00 */
[----:B------:R-:W-:Y:S01]  /*1ab0*/  @P1 IADD3 R132, P2, R176, R132, RZ ;  /* 0x00000084b0841210 */ /* 0x000fe20007f5e0ff */
[----:B------:R-:W-:Y:S02]  /*1ac0*/  IMAD.MOV.U32 R139, RZ, RZ, R125 ;  /* 0x000000ffff8b7224 */ /* 0x000fe400078e007d */
[----:B-1----:R-:W-:Y:S01]  /*1ad0*/  IMAD.WIDE.U32 R146, R167, 0x8, R206 ;  /* 0x00000008a7927825 */ /* 0x002fe200078e00ce */
[----:B------:R-:W3:Y:S01]  /*1ae0*/  LDG.E.64 R142, desc[UR6][R142.64] ;  /* 0x000000068e8e7981 */ /* 0x000ee2000c1e1b00 */
[----:B------:R-:W-:Y:S02]  /*1af0*/  @P1 IADD3 R126, P4, R165, R126, RZ ;  /* 0x0000007ea57e1210 */ /* 0x000fe40007f9e0ff */
[----:B------:R-:W-:Y:S01]  /*1b00*/  FMUL.FTZ R165, R210, R141 ;  /* 0x0000008dd2a57220 */ /* 0x000fe20000410000 */
[----:B------:R-:W-:Y:S01]  /*1b10*/  @P1 IADD3.X R133, R175, R133, RZ, P2, !PT ;  /* 0x00000085af851210 */ /* 0x000fe200017fe4ff */
[----:B------:R-:W2:Y:S02]  /*1b20*/  LDL R210, [R1+0x5c] ;  /* 0x00005c0001d27983 */ /* 0x000ea40000100800 */
[----:B------:R-:W-:-:S02]  /*1b30*/  FFMA.FTZ R165, R205, R204, R165 ;  /* 0x000000cccda57223 */ /* 0x000fc400000100a5 */
[----:B------:R-:W4:Y:S04]  /*1b40*/  LDL R205, [R1+0x60] ;  /* 0x0000600001cd7983 */ /* 0x000f280000100800 */
[----:B------:R1:W5:Y:S01]  /*1b50*/  @P1 LDG.E R78, desc[UR6][R132.64] ;  /* 0x00000006844e1981 */ /* 0x000362000c1e1900 */
[----:B------:R-:W-:Y:S02]  /*1b60*/  ISETP.NE.AND P2, PT, RZ, UR9, PT ;  /* 0x00000009ff007c0c */ /* 0x000fe4000bf45270 */
[----:B------:R-:W-:Y:S01]  /*1b70*/  SHF.R.U64 R176, R124, 0x10, R125 ;  /* 0x000000107cb07819 */ /* 0x000fe2000000127d */
[----:B------:R-:W-:Y:S01]  /*1b80*/  HADD2.F32 R139, -RZ, R139.H0_H0 ;  /* 0x2000008bff8b7230 */ /* 0x000fe20000004100 */
[----:B------:R0:W5:Y:S01]  /*1b90*/  @P0 LDG.E.64 R114, desc[UR6][R148.64] ;  /* 0x0000000694720981 */ /* 0x000162000c1e1b00 */
[----:B------:R-:W-:-:S02]  /*1ba0*/  HADD2.F32 R140, -RZ, R140.H0_H0 ;  /* 0x2000008cff8c7230 */ /* 0x000fc40000004100 */
[----:B------:R-:W-:Y:S02]  /*1bb0*/  HADD2.F32 R178, -RZ, R178.H0_H0 ;  /* 0x200000b2ffb27230 */ /* 0x000fe40000004100 */
[----:B------:R-:W-:Y:S01]  /*1bc0*/  FADD.FTZ R161, R141, R161 ;  /* 0x000000a18da17221 */ /* 0x000fe20000010000 */
[----:B-1----:R-:W1:Y:S01]  /*1bd0*/  @P1 LDC.64 R132, c[0x0][0x248] ;  /* 0x00009200ff841b82 */ /* 0x002e620000000a00 */
[----:B------:R-:W-:Y:S01]  /*1be0*/  FSEL R188, R188, RZ, !P2 ;  /* 0x000000ffbcbc7208 */ /* 0x000fe20005000000 */
[----:B------:R-:W-:Y:S01]  /*1bf0*/  @P1 IMAD.X R127, R166, 0x1, R127, P4 ;  /* 0x00000001a67f1824 */ /* 0x000fe200020e067f */
[C---:B0-----:R-:W-:Y:S01]  /*1c00*/  @P0 LEA R64, P4, R167.reuse, R64, 0x3 ;  /* 0x00000040a7400211 */ /* 0x041fe200078818ff */
[----:B------:R-:W-:Y:S02]  /*1c10*/  HADD2.F32 R138, -RZ, R138.H0_H0 ;  /* 0x2000008aff8a7230 */ /* 0x000fe40000004100 */
[----:B------:R-:W-:Y:S02]  /*1c20*/  HADD2.F32 R182, -RZ, R182.H0_H0 ;  /* 0x200000b6ffb67230 */ /* 0x000fe40000004100 */
[----:B------:R-:W-:Y:S01]  /*1c30*/  FADD.FTZ R164, -R188, R203 ;  /* 0x000000cbbca47221 */ /* 0x000fe20000010100 */
[----:B------:R-:W-:Y:S01]  /*1c40*/  SHF.L.U32 R166, R184, 0x3, RZ ;  /* 0x00000003b8a67819 */ /* 0x000fe200000006ff */
[----:B------:R-:W3:Y:S01]  /*1c50*/  LDL R203, [R1+0x54] ;  /* 0x0000540001cb7983 */ /* 0x000ee20000100800 */
[----:B------:R-:W-:Y:S01]  /*1c60*/  @P0 LEA.HI.X R65, R167, R65, RZ, 0x3, P4 ;  /* 0x00000041a7410211 */ /* 0x000fe200020f1cff */
[----:B------:R-:W-:Y:S01]  /*1c70*/  HADD2.F32 R175, -RZ, R202.H0_H0 ;  /* 0x200000caffaf7230 */ /* 0x000fe20000004100 */
[----:B------:R-:W-:Y:S01]  /*1c80*/  SHF.R.U32.HI R167, RZ, 0x1d, R184 ;  /* 0x0000001dffa77819 */ /* 0x000fe200000116b8 */
[----:B------:R-:W3:Y:S01]  /*1c90*/  LDL R202, [R1+0x58] ;  /* 0x0000580001ca7983 */ /* 0x000ee20000100800 */
[----:B------:R-:W-:Y:S01]  /*1ca0*/  IADD3 R124, P4, R166, UR12, RZ ;  /* 0x0000000ca67c7c10 */ /* 0x000fe2000ff9e0ff */
[----:B------:R-:W-:-:S02]  /*1cb0*/  HADD2.F32 R148, -RZ, R176.H0_H0 ;  /* 0x200000b0ff947230 */ /* 0x000fc40000004100 */
[----:B------:R-:W-:Y:S01]  /*1cc0*/  FMUL.FTZ R164, R61, R164 ;  /* 0x000000a43da47220 */ /* 0x000fe20000410000 */
[----:B------:R-:W-:Y:S01]  /*1cd0*/  FADD.FTZ R54, R140, R54 ;  /* 0x000000368c367221 */ /* 0x000fe20000010000 */
[----:B------:R-:W-:Y:S01]  /*1ce0*/  IADD3.X R125, R167, UR13, RZ, P4, !PT ;  /* 0x0000000da77d7c10 */ /* 0x000fe2000a7fe4ff */
[----:B------:R-:W-:Y:S01]  /*1cf0*/  FADD.FTZ R178, -R188, R178 ;  /* 0x000000b2bcb27221 */ /* 0x000fe20000010100 */
[----:B------:R-:W-:Y:S01]  /*1d00*/  FADD.FTZ R81, R138, R81 ;  /* 0x000000518a517221 */ /* 0x000fe20000010000 */
[----:B------:R-:W-:Y:S01]  /*1d10*/  FADD.FTZ R159, R139, R159 ;  /* 0x0000009f8b9f7221 */ /* 0x000fe20000010000 */
[----:B------:R0:W5:Y:S01]  /*1d20*/  @P1 LDG.E R79, desc[UR6][R126.64] ;  /* 0x000000067e4f1981 */ /* 0x000162000c1e1900 */
[----:B-1----:R-:W-:Y:S01]  /*1d30*/  @P1 IADD3 R132, P4, R179, R132, RZ ;  /* 0x00000084b3841210 */ /* 0x002fe20007f9e0ff */
[----:B------:R-:W-:Y:S01]  /*1d40*/  FADD.FTZ R175, -R188, R175 ;  /* 0x000000afbcaf7221 */ /* 0x000fe20000010100 */
[----:B------:R-:W-:Y:S01]  /*1d50*/  FMUL.FTZ R176, R213, R148 ;  /* 0x00000094d5b07220 */ /* 0x000fe20000410000 */
[----:B------:R-:W-:Y:S01]  /*1d60*/  FFMA.FTZ R8, R164, R141, R8 ;  /* 0x0000008da4087223 */ /* 0x000fe20000010008 */
[----:B------:R-:W-:Y:S01]  /*1d70*/  FADD.FTZ R162, R148, R162 ;  /* 0x000000a294a27221 */ /* 0x000fe20000010000 */
[----:B------:R-:W-:Y:S01]  /*1d80*/  FMUL.FTZ R175, R61, R175 ;  /* 0x000000af3daf7220 */ /* 0x000fe20000410000 */
[----:B------:R-:W-:Y:S01]  /*1d90*/  FFMA.FTZ R176, R211, R140, R176 ;  /* 0x0000008cd3b07223 */ /* 0x000fe200000100b0 */
[----:B------:R-:W-:Y:S01]  /*1da0*/  FMUL.FTZ R178, R61, R178 ;  /* 0x000000b23db27220 */ /* 0x000fe20000410000 */
[----:B------:R-:W-:-:S02]  /*1db0*/  @P1 IMAD.X R133, R181, 0x1, R133, P4 ;  /* 0x00000001b5851824 */ /* 0x000fc400020e0685 */
[C---:B------:R-:W-:Y:S01]  /*1dc0*/  FFMA.FTZ R12, R175.reuse, R140, R12 ;  /* 0x0000008caf0c7223 */ /* 0x040fe2000001000c */
[----:B------:R-:W-:Y:S01]  /*1dd0*/  FFMA.FTZ R7, R175, R148, R7 ;  /* 0x00000094af077223 */ /* 0x000fe20000010007 */
[----:B------:R-:W1:Y:S01]  /*1de0*/  @P0 LDC.64 R140, c[0x0][0x2c8] ;  /* 0x0000b200ff8c0b82 */ /* 0x000e620000000a00 */
[----:B------:R-:W5:Y:S01]  /*1df0*/  @P0 LDG.E.64 R112, desc[UR6][R64.64] ;  /* 0x0000000640700981 */ /* 0x000f62000c1e1b00 */
[----:B------:R-:W-:Y:S01]  /*1e00*/  FFMA.FTZ R53, R164, R204, R53 ;  /* 0x000000cca4357223 */ /* 0x000fe20000010035 */
[----:B------:R-:W-:Y:S02]  /*1e10*/  FADD.FTZ R160, R201, R160 ;  /* 0x000000a0c9a07221 */ /* 0x000fe40000010000 */
[----:B------:R-:W3:Y:S03]  /*1e20*/  LDG.E.64 R144, desc[UR6][R144.64] ;  /* 0x0000000690907981 */ /* 0x000ee6000c1e1b00 */
[----:B------:R-:W0:Y:S01]  /*1e30*/  @P1 LDC.64 R148, c[0x0][0x248] ;  /* 0x00009200ff941b82 */ /* 0x000e220000000a00 */
[----:B------:R-:W3:Y:S04]  /*1e40*/  LDG.E.64 R146, desc[UR6][R146.64] ;  /* 0x0000000692927981 */ /* 0x000ee8000c1e1b00 */
[----:B------:R-:W3:Y:S01]  /*1e50*/  LDG.E.64 R124, desc[UR6][R124.64] ;  /* 0x000000067c7c7981 */ /* 0x000ee2000c1e1b00 */
[----:B--2---:R-:W-:Y:S01]  /*1e60*/  FMUL.FTZ R179, R210, R139 ;  /* 0x0000008bd2b37220 */ /* 0x004fe20000410000 */
[----:B------:R-:W-:-:S02]  /*1e70*/  FFMA.FTZ R30, R178, R138, R30 ;  /* 0x0000008ab21e7223 */ /* 0x000fc4000001001e */
[----:B------:R-:W2:Y:S01]  /*1e80*/  LDL R210, [R1+0x44] ;  /* 0x0000440001d27983 */ /* 0x000ea20000100800 */
[----:B------:R-:W-:Y:S01]  /*1e90*/  FFMA.FTZ R152, R178, R139, R152 ;  /* 0x0000008bb2987223 */ /* 0x000fe20000010098 */
[----:B----4-:R-:W-:Y:S02]  /*1ea0*/  FFMA.FTZ R179, R205, R138, R179 ;  /* 0x0000008acdb37223 */ /* 0x010fe400000100b3 */
[----:B------:R-:W4:Y:S01]  /*1eb0*/  @P0 LDC.64 R138, c[0x0][0x2c8] ;  /* 0x0000b200ff8a0b82 */ /* 0x000f220000000a00 */
[----:B------:R0:W5:Y:S01]  /*1ec0*/  @P1 LDG.E R80, desc[UR6][R132.64] ;  /* 0x0000000684501981 */ /* 0x000162000c1e1900 */
[C---:B-1----:R-:W-:Y:S01]  /*1ed0*/  @P0 LEA R140, P4, R184.reuse, R140, 0x3 ;  /* 0x0000008cb88c0211 */ /* 0x042fe200078818ff */
[C---:B0-----:R-:W-:Y:S02]  /*1ee0*/  IMAD.WIDE.U32 R126, R184.reuse, 0x8, R206 ;  /* 0x00000008b87e7825 */ /* 0x041fe400078e00ce */
[----:B------:R-:W2:Y:S04]  /*1ef0*/  LDL R205, [R1+0x48] ;  /* 0x0000480001cd7983 */ /* 0x000ea80000100800 */
[----:B------:R-:W2:Y:S01]  /*1f00*/  LDL R213, [R1+0x3c] ;  /* 0x00003c0001d57983 */ /* 0x000ea20000100800 */
[----:B------:R-:W0:Y:S01]  /*1f10*/  @P0 LDC.64 R132, c[0x0][0x2c8] ;  /* 0x0000b200ff840b82 */ /* 0x000e220000000a00 */
[C---:B------:R-:W-:Y:S01]  /*1f20*/  @P0 LEA.HI.X R141, R184.reuse, R141, RZ, 0x3, P4 ;  /* 0x0000008db88d0211 */ /* 0x040fe200020f1cff */
[----:B------:R-:W-:Y:S01]  /*1f30*/  IMAD.WIDE.U32 R64, R184, 0x8, R208 ;  /* 0x00000008b8407825 */ /* 0x000fe200078e00d0 */
[----:B------:R-:W-:-:S03]  /*1f40*/  @P1 IADD3 R148, P4, R185, R148, RZ ;  /* 0x00000094b9941210 */ /* 0x000fc60007f9e0ff */
[----:B------:R-:W-:Y:S01]  /*1f50*/  FADD.FTZ R181, -R188, R182 ;  /* 0x000000b6bcb57221 */ /* 0x000fe20000010100 */
[----:B------:R-:W2:Y:S01]  /*1f60*/  LDL R211, [R1+0x40] ;  /* 0x0000400001d37983 */ /* 0x000ea20000100800 */
[----:B------:R-:W-:Y:S02]  /*1f70*/  @P1 IADD3.X R149, R186, R149, RZ, P4, !PT ;  /* 0x00000095ba951210 */ /* 0x000fe400027fe4ff */
[----:B------:R-:W-:Y:S01]  /*1f80*/  MOV R185, R130 ;  /* 0x0000008200b97202 */ /* 0x000fe20000000f00 */
[----:B------:R1:W5:Y:S01]  /*1f90*/  @P0 LDG.E.64 R110, desc[UR6][R140.64] ;  /* 0x000000068c6e0981 */ /* 0x000362000c1e1b00 */
[----:B----4-:R-:W-:-:S03]  /*1fa0*/  @P0 LEA R138, P4, R168, R138, 0x3 ;  /* 0x0000008aa88a0211 */ /* 0x010fc600078818ff */
[----:B------:R4:W5:Y:S01]  /*1fb0*/  @P1 LDG.E R82, desc[UR6][R148.64] ;  /* 0x0000000694521981 */ /* 0x000962000c1e1900 */
[----:B------:R-:W-:-:S03]  /*1fc0*/  @P0 LEA.HI.X R139, R168, R139, RZ, 0x3, P4 ;  /* 0x0000008ba88b0211 */ /* 0x000fc600020f1cff */
[----:B------:R-:W2:Y:S01]  /*1fd0*/  LDG.E.64 R126, desc[UR6][R126.64] ;  /* 0x000000067e7e7981 */ /* 0x000ea2000c1e1b00 */
[C---:B0-----:R-:W-:Y:S01]  /*1fe0*/  @P0 LEA R132, P5, R163.reuse, R132, 0x3 ;  /* 0x00000084a3840211 */ /* 0x041fe200078a18ff */
[----:B-1----:R-:W-:Y:S02]  /*1ff0*/  IMAD.WIDE.U32 R140, R168, 0x8, R206 ;  /* 0x00000008a88c7825 */ /* 0x002fe400078e00ce */
[----:B------:R0:W5:Y:S01]  /*2000*/  @P0 LDG.E.64 R108, desc[UR6][R138.64] ;  /* 0x000000068a6c0981 */ /* 0x000162000c1e1b00 */
[----:B------:R-:W-:Y:S01]  /*2010*/  @P0 LEA.HI.X R133, R163, R133, RZ, 0x3, P5 ;  /* 0x00000085a3850211 */ /* 0x000fe200028f1cff */
[----:B------:R-:W-:Y:S01]  /*2020*/  HADD2.F32 R186, -RZ, R185.H0_H0 ;  /* 0x200000b9ffba7230 */ /* 0x000fe20000004100 */
[----:B------:R-:W-:Y:S01]  /*2030*/  SHF.R.U64 R184, R130, 0x10, R131 ;  /* 0x0000001082b87819 */ /* 0x000fe20000001283 */
[----:B---3--:R-:W-:Y:S01]  /*2040*/  FMUL.FTZ R182, R203, R201 ;  /* 0x000000c9cbb67220 */ /* 0x008fe20000410000 */
[C---:B----4-:R-:W-:Y:S01]  /*2050*/  IMAD.SHL.U32 R149, R168.reuse, 0x8, RZ ;  /* 0x00000008a8957824 */ /* 0x050fe200078e00ff */
[----:B------:R-:W5:Y:S01]  /*2060*/  @P0 LDG.E.64 R106, desc[UR6][R132.64] ;  /* 0x00000006846a0981 */ /* 0x000f62000c1e1b00 */
[----:B0-----:R-:W-:Y:S01]  /*2070*/  IMAD.WIDE.U32 R138, R168, 0x8, R208 ;  /* 0x00000008a88a7825 */ /* 0x001fe200078e00d0 */
[----:B------:R-:W-:-:S03]  /*2080*/  SHF.R.U32.HI R148, RZ, 0x1d, R168 ;  /* 0x0000001dff947819 */ /* 0x000fc600000116a8 */
[----:B------:R-:W-:Y:S01]  /*2090*/  FMUL.FTZ R181, R61, R181 ;  /* 0x000000b53db57220 */ /* 0x000fe20000410000 */
[----:B------:R-:W-:Y:S01]  /*20a0*/  MOV R168, R128 ;  /* 0x0000008000a87202 */ /* 0x000fe20000000f00 */
[----:B------:R-:W3:Y:S01]  /*20b0*/  LDG.E.64 R64, desc[UR6][R64.64] ;  /* 0x0000000640407981 */ /* 0x000ee2000c1e1b00 */
[----:B------:R-:W-:Y:S02]  /*20c0*/  SHF.R.U32.HI R203, RZ, 0x10, R129 ;  /* 0x00000010ffcb7819 */ /* 0x000fe40000011681 */
[----:B------:R-:W-:Y:S01]  /*20d0*/  MOV R185, R122 ;  /* 0x0000007a00b97202 */ /* 0x000fe20000000f00 */
[----:B------:R0:W4:Y:S01]  /*20e0*/  LDG.E.64 R132, desc[UR6][R140.64] ;  /* 0x000000068c847981 */ /* 0x000122000c1e1b00 */
[----:B------:R-:W-:Y:S01]  /*20f0*/  FADD.FTZ R186, -R188, R186 ;  /* 0x000000babcba7221 */ /* 0x000fe20000010100 */
[----:B------:R-:W-:Y:S02]  /*2100*/  HADD2.F32 R184, -RZ, R184.H0_H0 ;  /* 0x200000b8ffb87230 */ /* 0x000fe40000004100 */
[-C--:B------:R-:W-:Y:S01]  /*2110*/  FFMA.FTZ R31, R181, R200.reuse, R31 ;  /* 0x000000c8b51f7223 */ /* 0x080fe2000001001f */
[----:B------:R-:W-:Y:S01]  /*2120*/  FFMA.FTZ R182, R202, R200, R182 ;  /* 0x000000c8cab67223 */ /* 0x000fe200000100b6 */
[----:B------:R-:W-:Y:S01]  /*2130*/  HADD2.F32 R185, -RZ, R185.H0_H0 ;  /* 0x200000b9ffb97230 */ /* 0x000fe20000004100 */
[--C-:B0-----:R-:W-:Y:S01]  /*2140*/  SHF.R.U64 R141, R128, 0x10, R129.reuse ;  /* 0x00000010808d7819 */ /* 0x101fe20000001281 */
[----:B------:R-:W-:-:S02]  /*2150*/  IMAD.MOV.U32 R140, RZ, RZ, R129 ;  /* 0x000000ffff8c7224 */ /* 0x000fc400078e0081 */
[----:B------:R0:W4:Y:S01]  /*2160*/  LDG.E.64 R128, desc[UR6][R138.64] ;  /* 0x000000068a807981 */ /* 0x000122000c1e1b00 */
[----:B------:R-:W-:Y:S01]  /*2170*/  FMUL.FTZ R200, R61, R186 ;  /* 0x000000ba3dc87220 */ /* 0x000fe20000410000 */
[----:B------:R-:W-:Y:S01]  /*2180*/  FADD.FTZ R184, -R188, R184 ;  /* 0x000000b8bcb87221 */ /* 0x000fe20000010100 */
[--C-:B0-----:R-:W-:Y:S01]  /*2190*/  SHF.R.U64 R139, R122, 0x10, R123.reuse ;  /* 0x000000107a8b7819 */ /* 0x101fe2000000127b */
[-C--:B------:R-:W-:Y:S01]  /*21a0*/  FMUL.FTZ R186, R215, R185.reuse ;  /* 0x000000b9d7ba7220 */ /* 0x080fe20000410000 */
[----:B------:R-:W-:Y:S01]  /*21b0*/  FADD.FTZ R190, R185, R190 ;  /* 0x000000beb9be7221 */ /* 0x000fe20000010000 */
[----:B------:R-:W-:Y:S02]  /*21c0*/  FFMA.FTZ R154, R200, R185, R154 ;  /* 0x000000b9c89a7223 */ /* 0x000fe4000001009a */
[----:B------:R-:W-:Y:S02]  /*21d0*/  HADD2.F32 R139, -RZ, R139.H0_H0 ;  /* 0x2000008bff8b7230 */ /* 0x000fe40000004100 */
[----:B------:R-:W-:Y:S01]  /*21e0*/  FMUL.FTZ R185, R61, R184 ;  /* 0x000000b83db97220 */ /* 0x000fe20000410000 */
[--C-:B------:R-:W-:Y:S01]  /*21f0*/  IMAD.MOV.U32 R138, RZ, RZ, R123.reuse ;  /* 0x000000ffff8a7224 */ /* 0x100fe200078e007b */
[----:B------:R-:W-:Y:S01]  /*2200*/  SHF.R.U32.HI R204, RZ, 0x10, R123 ;  /* 0x00000010ffcc7819 */ /* 0x000fe2000001167b */
[----:B------:R-:W-:Y:S01]  /*2210*/  HADD2.F32 R141, -RZ, R141.H0_H0 ;  /* 0x2000008dff8d7230 */ /* 0x000fe20000004100 */
[----:B------:R-:W0:Y:S01]  /*2220*/  @P1 LDC.64 R122, c[0x0][0x248] ;  /* 0x00009200ff7a1b82 */ /* 0x000e220000000a00 */
[----:B------:R-:W-:Y:S01]  /*2230*/  IADD3 R130, P4, R149, UR12, RZ ;  /* 0x0000000c95827c10 */ /* 0x000fe2000ff9e0ff */
[----:B------:R-:W-:Y:S01]  /*2240*/  FFMA.FTZ R9, R181, R201, R9 ;  /* 0x000000c9b5097223 */ /* 0x000fe20000010009 */
[----:B------:R-:W-:Y:S01]  /*2250*/  IMAD.MOV.U32 R202, RZ, RZ, R131 ;  /* 0x000000ffffca7224 */ /* 0x000fe200078e0083 */
[----:B------:R-:W3:Y:S01]  /*2260*/  LDL R215, [R1+0x28] ;  /* 0x0000280001d77983 */ /* 0x000ee20000100800 */
[----:B--2---:R-:W-:-:S03]  /*2270*/  FMUL.FTZ R184, R210, R139 ;  /* 0x0000008bd2b87220 */ /* 0x004fc60000410000 */
[----:B------:R-:W2:Y:S01]  /*2280*/  LDL R210, [R1+0x34] ;  /* 0x0000340001d27983 */ /* 0x000ea20000100800 */
[----:B------:R-:W-:Y:S01]  /*2290*/  FADD.FTZ R51, R141, R51 ;  /* 0x000000338d337221 */ /* 0x000fe20000010000 */
[-C--:B------:R-:W-:Y:S01]  /*22a0*/  FFMA.FTZ R29, R185, R141.reuse, R29 ;  /* 0x0000008db91d7223 */ /* 0x080fe2000001001d */
[----:B------:R-:W-:Y:S02]  /*22b0*/  FFMA.FTZ R184, R205, R141, R184 ;  /* 0x0000008dcdb87223 */ /* 0x000fe400000100b8 */
[----:B------:R-:W4:Y:S01]  /*22c0*/  LDL R205, [R1+0x38] ;  /* 0x0000380001cd7983 */ /* 0x000f220000100800 */
[----:B------:R-:W-:Y:S01]  /*22d0*/  HADD2.F32 R141, -RZ, R138.H0_H0 ;  /* 0x2000008aff8d7230 */ /* 0x000fe20000004100 */
[----:B------:R-:W-:Y:S01]  /*22e0*/  SHF.R.U32.HI R201, RZ, 0x10, R131 ;  /* 0x00000010ffc97819 */ /* 0x000fe20000011683 */
[----:B------:R-:W-:Y:S01]  /*22f0*/  HADD2.F32 R140, -RZ, R140.H0_H0 ;  /* 0x2000008cff8c7230 */ /* 0x000fe20000004100 */
[----:B------:R-:W-:Y:S02]  /*2300*/  IADD3.X R131, R148, UR13, RZ, P4, !PT ;  /* 0x0000000d94837c10 */ /* 0x000fe4000a7fe4ff */
[----:B0-----:R-:W-:Y:S01]  /*2310*/  @P1 IADD3 R122, P4, R170, R122, RZ ;  /* 0x0000007aaa7a1210 */ /* 0x001fe20007f9e0ff */
[----:B------:R-:W-:Y:S01]  /*2320*/  FMUL.FTZ R170, R213, R141 ;  /* 0x0000008dd5aa7220 */ /* 0x000fe20000410000 */
[----:B------:R-:W-:Y:S01]  /*2330*/  HADD2.F32 R202, -RZ, R202.H0_H0 ;  /* 0x200000caffca7230 */ /* 0x000fe20000004100 */
[----:B------:R-:W3:Y:S01]  /*2340*/  LDL R213, [R1+0x20] ;  /* 0x0000200001d57983 */ /* 0x000ee20000100800 */
[----:B------:R-:W-:-:S02]  /*2350*/  HADD2.F32 R204, -RZ, R204.H0_H0 ;  /* 0x200000ccffcc7230 */ /* 0x000fc40000004100 */
[----:B------:R-:W-:Y:S02]  /*2360*/  FFMA.FTZ R170, R211, R140, R170 ;  /* 0x0000008cd3aa7223 */ /* 0x000fe400000100aa */
[----:B------:R-:W3:Y:S01]  /*2370*/  LDL R211, [R1+0x2c] ;  /* 0x00002c0001d37983 */ /* 0x000ee20000100800 */
[----:B------:R-:W-:Y:S01]  /*2380*/  @P1 IADD3.X R123, R171, R123, RZ, P4, !PT ;  /* 0x0000007bab7b1210 */ /* 0x000fe200027fe4ff */
[----:B------:R-:W-:Y:S01]  /*2390*/  FADD.FTZ R171, -R188, R202 ;  /* 0x000000cabcab7221 */ /* 0x000fe20000010100 */
[----:B------:R-:W-:Y:S02]  /*23a0*/  HADD2.F32 R168, -RZ, R168.H0_H0 ;  /* 0x200000a8ffa87230 */ /* 0x000fe40000004100 */
[----:B------:R-:W-:Y:S01]  /*23b0*/  HADD2.F32 R203, -RZ, R203.H0_H0 ;  /* 0x200000cbffcb7230 */ /* 0x000fe20000004100 */
[----:B------:R0:W5:Y:S02]  /*23c0*/  @P1 LDG.E R83, desc[UR6][R122.64] ;  /* 0x000000067a531981 */ /* 0x000164000c1e1900 */
[----:B------:R-:W-:-:S02]  /*23d0*/  FFMA.FTZ R186, R214, R168, R186 ;  /* 0x000000a8d6ba7223 */ /* 0x000fc400000100ba */
[----:B------:R-:W3:Y:S01]  /*23e0*/  LDL R214, [R1+0x1c] ;  /* 0x00001c0001d67983 */ /* 0x000ee20000100800 */
[----:B------:R-:W-:Y:S02]  /*23f0*/  HADD2.F32 R201, -RZ, R201.H0_H0 ;  /* 0x200000c9ffc97230 */ /* 0x000fe40000004100 */
[----:B------:R-:W-:Y:S01]  /*2400*/  FADD.FTZ R191, R139, R191 ;  /* 0x000000bf8bbf7221 */ /* 0x000fe20000010000 */
[----:B------:R-:W-:Y:S01]  /*2410*/  FFMA.FTZ R153, R185, R139, R153 ;  /* 0x0000008bb9997223 */ /* 0x000fe20000010099 */
[----:B------:R-:W3:Y:S01]  /*2420*/  LDG.E.64 R130, desc[UR6][R130.64] ;  /* 0x0000000682827981 */ /* 0x000ee2000c1e1b00 */
[----:B--2---:R-:W-:-:S03]  /*2430*/  FMUL.FTZ R202, R210, R204 ;  /* 0x000000ccd2ca7220 */ /* 0x004fc60000410000 */
[----:B------:R-:W2:Y:S01]  /*2440*/  LDL R210, [R1+0x30] ;  /* 0x0000300001d27983 */ /* 0x000ea20000100800 */
[----:B------:R-:W-:Y:S01]  /*2450*/  FADD.FTZ R201, -R188, R201 ;  /* 0x000000c9bcc97221 */ /* 0x000fe20000010100 */
[----:B0-----:R-:W-:Y:S01]  /*2460*/  IMAD.WIDE.U32 R122, R163, 0x8, R206 ;  /* 0x00000008a37a7825 */ /* 0x001fe200078e00ce */
[----:B------:R-:W-:-:S03]  /*2470*/  MOV R206, R134 ;  /* 0x0000008600ce7202 */ /* 0x000fc60000000f00 */
[----:B------:R-:W-:Y:S01]  /*2480*/  FMUL.FTZ R201, R61, R201 ;  /* 0x000000c93dc97220 */ /* 0x000fe20000410000 */
[----:B------:R-:W-:Y:S01]  /*2490*/  FADD.FTZ R100, R203, R100 ;  /* 0x00000064cb647221 */ /* 0x000fe20000010000 */
[-C--:B----4-:R-:W-:Y:S01]  /*24a0*/  FFMA.FTZ R202, R205, R203.reuse, R202 ;  /* 0x000000cbcdca7223 */ /* 0x090fe200000100ca */
[----:B------:R-:W-:Y:S01]  /*24b0*/  FADD.FTZ R189, R204, R189 ;  /* 0x000000bdccbd7221 */ /* 0x000fe20000010000 */
[C---:B------:R-:W-:Y:S01]  /*24c0*/  FFMA.FTZ R27, R201.reuse, R203, R27 ;  /* 0x000000cbc91b7223 */ /* 0x040fe2000001001b */
[----:B------:R-:W-:Y:S01]  /*24d0*/  FFMA.FTZ R155, R201, R204, R155 ;  /* 0x000000ccc99b7223 */ /* 0x000fe2000001009b */
[--C-:B------:R-:W-:Y:S01]  /*24e0*/  SHF.R.U64 R205, R134, 0x10, R135.reuse ;  /* 0x0000001086cd7819 */ /* 0x100fe20000001287 */
[--C-:B------:R-:W-:Y:S01]  /*24f0*/  IMAD.MOV.U32 R134, RZ, RZ, R135.reuse ;  /* 0x000000ffff867224 */ /* 0x100fe200078e0087 */
[----:B------:R-:W-:Y:S01]  /*2500*/  SHF.R.U32.HI R203, RZ, 0x10, R135 ;  /* 0x00000010ffcb7819 */ /* 0x000fe20000011687 */
[----:B------:R-:W-:Y:S01]  /*2510*/  IMAD.WIDE.U32 R138, R163, 0x8, R208 ;  /* 0x00000008a38a7825 */ /* 0x000fe200078e00d0 */
[----:B------:R-:W-:-:S03]  /*2520*/  MOV R204, R136 ;  /* 0x0000008800cc7202 */ /* 0x000fc60000000f00 */
[----:B------:R-:W-:Y:S01]  /*2530*/  FADD.FTZ R50, R168, R50 ;  /* 0x00000032a8327221 */ /* 0x000fe20000010000 */
[--C-:B------:R-:W-:Y:S01]  /*2540*/  SHF.R.U64 R136, R136, 0x10, R137.reuse ;  /* 0x0000001088887819 */ /* 0x100fe20000001289 */
[--C-:B------:R-:W-:Y:S01]  /*2550*/  IMAD.MOV.U32 R135, RZ, RZ, R137.reuse ;  /* 0x000000ffff877224 */ /* 0x100fe200078e0089 */
[----:B------:R-:W-:Y:S01]  /*2560*/  SHF.R.U32.HI R207, RZ, 0x10, R137 ;  /* 0x00000010ffcf7819 */ /* 0x000fe20000011689 */
[----:B------:R-:W-:Y:S01]  /*2570*/  HADD2.F32 R137, -RZ, R206.H0_H0 ;  /* 0x200000ceff897230 */ /* 0x000fe20000004100 */
[----:B------:R-:W-:Y:S01]  /*2580*/  MOV R208, R66 ;  /* 0x0000004200d07202 */ /* 0x000fe20000000f00 */
[----:B------:R-:W-:Y:S02]  /*2590*/  HADD2.F32 R205, -RZ, R205.H0_H0 ;  /* 0x200000cdffcd7230 */ /* 0x000fe40000004100 */
[----:B------:R-:W-:Y:S01]  /*25a0*/  FFMA.FTZ R28, R200, R168, R28 ;  /* 0x000000a8c81c7223 */ /* 0x000fe2000001001c */
[----:B------:R-:W-:Y:S02]  /*25b0*/  HADD2.F32 R134, -RZ, R134.H0_H0 ;  /* 0x20000086ff867230 */ /* 0x000fe40000004100 */
[----:B------:R-:W-:Y:S01]  /*25c0*/  FADD.FTZ R209, -R188, R137 ;  /* 0x00000089bcd17221 */ /* 0x000fe20000010100 */
[----:B------:R-:W-:-:S02]  /*25d0*/  HADD2.F32 R208, -RZ, R208.H0_H0 ;  /* 0x200000d0ffd07230 */ /* 0x000fc40000004100 */
[C---:B------:R-:W-:Y:S01]  /*25e0*/  FMUL.FTZ R171, R61.reuse, R171 ;  /* 0x000000ab3dab7220 */ /* 0x040fe20000410000 */
[----:B------:R-:W-:Y:S02]  /*25f0*/  HADD2.F32 R137, -RZ, R204.H0_H0 ;  /* 0x200000ccff897230 */ /* 0x000fe40000004100 */
[----:B------:R-:W-:Y:S01]  /*2600*/  FMUL.FTZ R204, R61, R209 ;  /* 0x000000d13dcc7220 */ /* 0x000fe20000410000 */
[----:B------:R-:W-:Y:S02]  /*2610*/  HADD2.F32 R203, -RZ, R203.H0_H0 ;  /* 0x200000cbffcb7230 */ /* 0x000fe40000004100 */
[----:B---3--:R-:W-:Y:S01]  /*2620*/  FMUL.FTZ R209, R211, R208 ;  /* 0x000000d0d3d17220 */ /* 0x008fe20000410000 */
[----:B------:R-:W-:Y:S01]  /*2630*/  FADD.FTZ R49, R140, R49 ;  /* 0x000000318c317221 */ /* 0x000fe20000010000 */
[----:B------:R-:W3:Y:S01]  /*2640*/  LDL R211, [R1+0x14] ;  /* 0x0000140001d37983 */ /* 0x000ee20000100800 */
[----:B------:R-:W-:Y:S01]  /*2650*/  FADD.FTZ R47, R137, R47 ;  /* 0x0000002f892f7221 */ /* 0x000fe20000010000 */
[----:B------:R-:W-:Y:S01]  /*2660*/  FFMA.FTZ R24, R204, R137, R24 ;  /* 0x00000089cc187223 */ /* 0x000fe20000010018 */
[----:B------:R-:W-:Y:S01]  /*2670*/  SHF.R.U64 R206, R66, 0x10, R67 ;  /* 0x0000001042ce7819 */ /* 0x000fe20000001243 */
[----:B------:R-:W-:Y:S01]  /*2680*/  FADD.FTZ R199, R208, R199 ;  /* 0x000000c7d0c77221 */ /* 0x000fe20000010000 */
[----:B------:R-:W-:Y:S01]  /*2690*/  FADD.FTZ R187, R141, R187 ;  /* 0x000000bb8dbb7221 */ /* 0x000fe20000010000 */
[----:B------:R-:W4:Y:S02]  /*26a0*/  LDG.E.64 R122, desc[UR6][R122.64] ;  /* 0x000000067a7a7981 */ /* 0x000f24000c1e1b00 */
[----:B------:R-:W-:-:S02]  /*26b0*/  HADD2.F32 R206, -RZ, R206.H0_H0 ;  /* 0x200000ceffce7230 */ /* 0x000fc40000004100 */
[----:B------:R-:W-:Y:S01]  /*26c0*/  FFMA.FTZ R158, R204, R208, R158 ;  /* 0x000000d0cc9e7223 */ /* 0x000fe2000001009e */
[----:B------:R-:W-:Y:S01]  /*26d0*/  FADD.FTZ R205, -R188, R205 ;  /* 0x000000cdbccd7221 */ /* 0x000fe20000010100 */
[----:B------:R-:W-:Y:S01]  /*26e0*/  IMAD.MOV.U32 R66, RZ, RZ, R67 ;  /* 0x000000ffff427224 */ /* 0x000fe200078e0043 */
[----:B------:R-:W4:Y:S01]  /*26f0*/  LDG.E.64 R138, desc[UR6][R138.64] ;  /* 0x000000068a8a7981 */ /* 0x000f22000c1e1b00 */
[----:B------:R-:W-:Y:S01]  /*2700*/  FMUL.FTZ R208, R216, R206 ;  /* 0x000000ced8d07220 */ /* 0x000fe20000410000 */
[----:B------:R-:W-:Y:S02]  /*2710*/  HADD2.F32 R136, -RZ, R136.H0_H0 ;  /* 0x20000088ff887230 */ /* 0x000fe40000004100 */
[----:B------:R-:W4:Y:S01]  /*2720*/  LDL R216, [R1+0x10] ;  /* 0x0000100001d87983 */ /* 0x000f220000100800 */
[----:B------:R-:W-:Y:S01]  /*2730*/  FMUL.FTZ R205, R61, R205 ;  /* 0x000000cd3dcd7220 */ /* 0x000fe20000410000 */
[----:B------:R-:W-:Y:S02]  /*2740*/  HADD2.F32 R66, -RZ, R66.H0_H0 ;  /* 0x20000042ff427230 */ /* 0x000fe40000004100 */
[----:B--2---:R-:W-:-:S02]  /*2750*/  FFMA.FTZ R137, R210, R137, R209 ;  /* 0x00000089d2897223 */ /* 0x004fc400000100d1 */
[----:B------:R-:W2:Y:S01]  /*2760*/  LDL R210, [R1+0x18] ;  /* 0x0000180001d27983 */ /* 0x000ea20000100800 */
[----:B------:R-:W-:Y:S01]  /*2770*/  FADD.FTZ R48, R136, R48 ;  /* 0x0000003088307221 */ /* 0x000fe20000010000 */
[-C--:B------:R-:W-:Y:S01]  /*2780*/  FFMA.FTZ R25, R205, R136.reuse, R25 ;  /* 0x00000088cd197223 */ /* 0x080fe20000010019 */
[----:B------:R-:W-:Y:S01]  /*2790*/  FADD.FTZ R134, -R188, R134 ;  /* 0x00000086bc867221 */ /* 0x000fe20000010100 */
[----:B------:R-:W-:Y:S01]  /*27a0*/  FFMA.FTZ R136, R215, R136, R208 ;  /* 0x00000088d7887223 */ /* 0x000fe200000100d0 */
[----:B------:R-:W-:Y:S01]  /*27b0*/  FADD.FTZ R212, R206, R212 ;  /* 0x000000d4ced47221 */ /* 0x000fe20000010000 */
[----:B------:R-:W4:Y:S01]  /*27c0*/  LDL R215, [R1+0x4] ;  /* 0x0000040001d77983 */ /* 0x000f220000100800 */
[----:B------:R-:W-:Y:S01]  /*27d0*/  FFMA.FTZ R157, R205, R206, R157 ;  /* 0x000000cecd9d7223 */ /* 0x000fe2000001009d */
[----:B------:R-:W-:Y:S02]  /*27e0*/  HADD2.F32 R135, -RZ, R135.H0_H0 ;  /* 0x20000087ff877230 */ /* 0x000fe40000004100 */
[----:B------:R-:W-:Y:S01]  /*27f0*/  FMUL.FTZ R206, R61, R134 ;  /* 0x000000863dce7220 */ /* 0x000fe20000410000 */
[----:B------:R-:W-:-:S02]  /*2800*/  FMUL.FTZ R134, R214, R66 ;  /* 0x00000042d6867220 */ /* 0x000fc40000410000 */
[----:B------:R-:W4:Y:S01]  /*2810*/  LDL R214, [R1+0x8] ;  /* 0x0000080001d67983 */ /* 0x000f220000100800 */
[----:B------:R-:W-:Y:S01]  /*2820*/  FADD.FTZ R45, R135, R45 ;  /* 0x0000002d872d7221 */ /* 0x000fe20000010000 */
[-C--:B------:R-:W-:Y:S01]  /*2830*/  FFMA.FTZ R22, R206, R135.reuse, R22 ;  /* 0x00000087ce167223 */ /* 0x080fe20000010016 */
[----:B------:R-:W-:Y:S02]  /*2840*/  FFMA.FTZ R135, R213, R135, R134 ;  /* 0x00000087d5877223 */ /* 0x000fe40000010086 */
[----:B------:R-:W4:Y:S01]  /*2850*/  LDL R213, [R1] ;  /* 0x0000000001d57983 */ /* 0x000f220000100800 */
[----:B------:R-:W-:Y:S01]  /*2860*/  SHF.R.U32.HI R67, RZ, 0x10, R67 ;  /* 0x00000010ff437819 */ /* 0x000fe20000011643 */
[----:B------:R-:W-:Y:S01]  /*2870*/  FADD.FTZ R203, -R188, R203 ;  /* 0x000000cbbccb7221 */ /* 0x000fe20000010100 */
[----:B------:R-:W-:-:S03]  /*2880*/  MOV R209, R142 ;  /* 0x0000008e00d17202 */ /* 0x000fc60000000f00 */
[----:B------:R-:W-:Y:S02]  /*2890*/  HADD2.F32 R67, -RZ, R67.H0_H0 ;  /* 0x20000043ff437230 */ /* 0x000fe40000004100 */
[----:B------:R-:W-:Y:S01]  /*28a0*/  FADD.FTZ R197, R66, R197 ;  /* 0x000000c542c57221 */ /* 0x000fe20000010000 */
[----:B------:R-:W-:Y:S01]  /*28b0*/  FFMA.FTZ R180, R206, R66, R180 ;  /* 0x00000042ceb47223 */ /* 0x000fe200000100b4 */
[----:B------:R-:W-:Y:S02]  /*28c0*/  HADD2.F32 R134, -RZ, R207.H0_H0 ;  /* 0x200000cfff867230 */ /* 0x000fe40000004100 */
[----:B------:R-:W-:Y:S01]  /*28d0*/  FMUL.FTZ R207, R61, R203 ;  /* 0x000000cb3dcf7220 */ /* 0x000fe20000410000 */
[----:B------:R-:W-:Y:S02]  /*28e0*/  HADD2.F32 R209, -RZ, R209.H0_H0 ;  /* 0x200000d1ffd17230 */ /* 0x000fe40000004100 */
[-C--:B---3--:R-:W-:Y:S01]  /*28f0*/  FMUL.FTZ R66, R211, R67.reuse ;  /* 0x00000043d3427220 */ /* 0x088fe20000410000 */
[----:B------:R-:W-:Y:S01]  /*2900*/  MOV R211, R144 ;  /* 0x0000009000d37202 */ /* 0x000fe20000000f00 */
[----:B------:R-:W-:Y:S01]  /*2910*/  FADD.FTZ R46, R134, R46 ;  /* 0x0000002e862e7221 */ /* 0x000fe20000010000 */
[----:B------:R-:W-:Y:S01]  /*2920*/  FFMA.FTZ R23, R207, R134, R23 ;  /* 0x00000086cf177223 */ /* 0x000fe20000010017 */
[----:B------:R-:W-:Y:S01]  /*2930*/  MOV R208, R146 ;  /* 0x0000009200d07202 */ /* 0x000fe20000000f00 */
[----:B------:R-:W-:Y:S01]  /*2940*/  FADD.FTZ R198, R67, R198 ;  /* 0x000000c643c67221 */ /* 0x000fe20000010000 */
[----:B------:R-:W-:Y:S01]  /*2950*/  FFMA.FTZ R177, R207, R67, R177 ;  /* 0x00000043cfb17223 */ /* 0x000fe200000100b1 */
[--C-:B------:R-:W-:Y:S01]  /*2960*/  SHF.R.U64 R142, R142, 0x10, R143.reuse ;  /* 0x000000108e8e7819 */ /* 0x100fe2000000128f */
[----:B------:R-:W-:Y:S01]  /*2970*/  HADD2.F32 R211, -RZ, R211.H0_H0 ;  /* 0x200000d3ffd37230 */ /* 0x000fe20000004100 */
[----:B------:R-:W-:Y:S01]  /*2980*/  SHF.R.U32.HI R67, RZ, 0x10, R143 ;  /* 0x00000010ff437819 */ /* 0x000fe2000001168f */
[----:B------:R-:W-:Y:S01]  /*2990*/  FADD.FTZ R209, -R188, R209 ;  /* 0x000000d1bcd17221 */ /* 0x000fe20000010100 */
[----:B------:R-:W-:-:S02]  /*29a0*/  SHF.R.U64 R146, R146, 0x10, R147 ;  /* 0x0000001092927819 */ /* 0x000fc40000001293 */
[----:B------:R-:W-:Y:S01]  /*29b0*/  SHF.R.U32.HI R203, RZ, 0x10, R147 ;  /* 0x00000010ffcb7819 */ /* 0x000fe20000011693 */
[----:B------:R-:W-:Y:S02]  /*29c0*/  HADD2.F32 R142, -RZ, R142.H0_H0 ;  /* 0x2000008eff8e7230 */ /* 0x000fe40000004100 */
[----:B------:R-:W-:-:S03]  /*29d0*/  HADD2.F32 R67, -RZ, R67.H0_H0 ;  /* 0x20000043ff437230 */ /* 0x000fc60000004100 */
[C---:B------:R-:W-:Y:S01]  /*29e0*/  FADD.FTZ R142, -R188.reuse, R142 ;  /* 0x0000008ebc8e7221 */ /* 0x040fe20000010100 */
[----:B------:R-:W-:Y:S01]  /*29f0*/  FADD.FTZ R224, R211, R224 ;  /* 0x000000e0d3e07221 */ /* 0x000fe20000010000 */
[----:B------:R-:W-:Y:S01]  /*2a00*/  FADD.FTZ R67, -R188, R67 ;  /* 0x00000043bc437221 */ /* 0x000fe20000010100 */
[----:B--2---:R-:W-:Y:S01]  /*2a10*/  FFMA.FTZ R134, R210, R134, R66 ;  /* 0x00000086d2867223 */ /* 0x004fe20000010042 */
[----:B------:R-:W-:Y:S02]  /*2a20*/  IMAD.MOV.U32 R66, RZ, RZ, R143 ;  /* 0x000000ffff427224 */ /* 0x000fe400078e008f */
[----:B------:R-:W-:Y:S01]  /*2a30*/  IMAD.MOV.U32 R143, RZ, RZ, R147 ;  /* 0x000000ffff8f7224 */ /* 0x000fe200078e0093 */
[----:B------:R-:W-:Y:S01]  /*2a40*/  SHF.R.U64 R147, R144, 0x10, R145 ;  /* 0x0000001090937819 */ /* 0x000fe20000001291 */
[----:B------:R-:W-:Y:S02]  /*2a50*/  HADD2.F32 R144, -RZ, R208.H0_H0 ;  /* 0x200000d0ff907230 */ /* 0x000fe40000004100 */
[----:B------:R-:W-:Y:S01]  /*2a60*/  FMUL.FTZ R208, R61, R209 ;  /* 0x000000d13dd07220 */ /* 0x000fe20000410000 */
[----:B------:R-:W-:-:S02]  /*2a70*/  FMUL.FTZ R209, R217, R211 ;  /* 0x000000d3d9d17220 */ /* 0x000fc40000410000 */
[----:B------:R-:W2:Y:S01]  /*2a80*/  LDL R217, [R1+0x90] ;  /* 0x0000900001d97983 */ /* 0x000ea20000100800 */
[----:B------:R-:W-:Y:S02]  /*2a90*/  HADD2.F32 R66, -RZ, R66.H0_H0 ;  /* 0x20000042ff427230 */ /* 0x000fe40000004100 */
[--C-:B------:R-:W-:Y:S01]  /*2aa0*/  IMAD.MOV.U32 R210, RZ, RZ, R145.reuse ;  /* 0x000000ffffd27224 */ /* 0x100fe200078e0091 */
[----:B------:R-:W-:Y:S01]  /*2ab0*/  SHF.R.U32.HI R145, RZ, 0x10, R145 ;  /* 0x00000010ff917819 */ /* 0x000fe20000011691 */
[----:B------:R-:W-:Y:S01]  /*2ac0*/  FADD.FTZ R43, R144, R43 ;  /* 0x0000002b902b7221 */ /* 0x000fe20000010000 */
[-C--:B------:R-:W-:Y:S01]  /*2ad0*/  FFMA.FTZ R20, R208, R144.reuse, R20 ;  /* 0x00000090d0147223 */ /* 0x080fe20000010014 */
[----:B------:R-:W-:Y:S01]  /*2ae0*/  FADD.FTZ R66, -R188, R66 ;  /* 0x00000042bc427221 */ /* 0x000fe20000010100 */
[----:B----4-:R-:W-:Y:S01]  /*2af0*/  FFMA.FTZ R144, R216, R144, R209 ;  /* 0x00000090d8907223 */ /* 0x010fe200000100d1 */
[----:B------:R-:W-:Y:S01]  /*2b00*/  FMUL.FTZ R209, R61, R142 ;  /* 0x0000008e3dd17220 */ /* 0x000fe20000410000 */
[----:B------:R-:W-:Y:S01]  /*2b10*/  FFMA.FTZ R192, R208, R211, R192 ;  /* 0x000000d3d0c07223 */ /* 0x000fe200000100c0 */
[----:B------:R-:W-:-:S02]  /*2b20*/  HADD2.F32 R142, -RZ, R210.H0_H0 ;  /* 0x200000d2ff8e7230 */ /* 0x000fc40000004100 */
[----:B------:R-:W-:Y:S01]  /*2b30*/  FMUL.FTZ R210, R61, R66 ;  /* 0x000000423dd27220 */ /* 0x000fe20000410000 */
[----:B------:R-:W-:Y:S02]  /*2b40*/  HADD2.F32 R211, -RZ, R147.H0_H0 ;  /* 0x20000093ffd37230 */ /* 0x000fe40000004100 */
[----:B------:R-:W-:Y:S02]  /*2b50*/  HADD2.F32 R66, -RZ, R145.H0_H0 ;  /* 0x20000091ff427230 */ /* 0x000fe40000004100 */
[----:B------:R-:W-:Y:S02]  /*2b60*/  HADD2.F32 R146, -RZ, R146.H0_H0 ;  /* 0x20000092ff927230 */ /* 0x000fe40000004100 */
[-C--:B------:R-:W-:Y:S01]  /*2b70*/  FMUL.FTZ R147, R215, R211.reuse ;  /* 0x000000d3d7937220 */ /* 0x080fe20000410000 */
[----:B------:R-:W-:Y:S01]  /*2b80*/  FADD.FTZ R225, R211, R225 ;  /* 0x000000e1d3e17221 */ /* 0x000fe20000010000 */
[----:B------:R-:W-:Y:S01]  /*2b90*/  FFMA.FTZ R183, R209, R211, R183 ;  /* 0x000000d3d1b77223 */ /* 0x000fe200000100b7 */
[----:B------:R-:W-:-:S02]  /*2ba0*/  HADD2.F32 R203, -RZ, R203.H0_H0 ;  /* 0x200000cbffcb7230 */ /* 0x000fc40000004100 */
[----:B------:R-:W-:Y:S01]  /*2bb0*/  FMUL.FTZ R211, R61, R67 ;  /* 0x000000433dd37220 */ /* 0x000fe20000410000 */
[----:B------:R-:W-:Y:S01]  /*2bc0*/  FMUL.FTZ R145, R250, R66 ;  /* 0x00000042fa917220 */ /* 0x000fe20000410000 */
[----:B------:R-:W-:Y:S01]  /*2bd0*/  FADD.FTZ R44, R146, R44 ;  /* 0x0000002c922c7221 */ /* 0x000fe20000010000 */
[-C--:B------:R-:W-:Y:S01]  /*2be0*/  FFMA.FTZ R21, R209, R146.reuse, R21 ;  /* 0x00000092d1157223 */ /* 0x080fe20000010015 */
[----:B------:R-:W-:Y:S01]  /*2bf0*/  FFMA.FTZ R147, R214, R146, R147 ;  /* 0x00000092d6937223 */ /* 0x000fe20000010093 */
[----:B------:R-:W-:Y:S02]  /*2c00*/  HADD2.F32 R143, -RZ, R143.H0_H0 ;  /* 0x2000008fff8f7230 */ /* 0x000fe40000004100 */
[----:B------:R-:W-:Y:S01]  /*2c10*/  FMUL.FTZ R146, R252, R142 ;  /* 0x0000008efc927220 */ /* 0x000fe20000410000 */
[----:B------:R-:W-:Y:S01]  /*2c20*/  FADD.FTZ R42, R203, R42 ;  /* 0x0000002acb2a7221 */ /* 0x000fe20000010000 */
[-C--:B------:R-:W-:Y:S01]  /*2c30*/  FFMA.FTZ R19, R211, R203.reuse, R19 ;  /* 0x000000cbd3137223 */ /* 0x080fe20000010013 */
[----:B------:R-:W-:Y:S01]  /*2c40*/  FFMA.FTZ R145, R251, R203, R145 ;  /* 0x000000cbfb917223 */ /* 0x000fe20000010091 */
[----:B------:R-:W-:Y:S01]  /*2c50*/  MOV R203, R124 ;  /* 0x0000007c00cb7202 */ /* 0x000fe20000000f00 */
[----:B------:R-:W-:Y:S01]  /*2c60*/  FADD.FTZ R41, R143, R41 ;  /* 0x000000298f297221 */ /* 0x000fe20000010000 */
[-C--:B------:R-:W-:Y:S01]  /*2c70*/  FFMA.FTZ R18, R210, R143.reuse, R18 ;  /* 0x0000008fd2127223 */ /* 0x080fe20000010012 */
[----:B------:R-:W-:Y:S01]  /*2c80*/  FFMA.FTZ R146, R213, R143, R146 ;  /* 0x0000008fd5927223 */ /* 0x000fe20000010092 */
[----:B------:R-:W-:Y:S01]  /*2c90*/  FADD.FTZ R222, R142, R222 ;  /* 0x000000de8ede7221 */ /* 0x000fe20000010000 */
[----:B------:R-:W-:Y:S01]  /*2ca0*/  FFMA.FTZ R194, R210, R142, R194 ;  /* 0x0000008ed2c27223 */ /* 0x000fe200000100c2 */
[----:B------:R-:W-:Y:S01]  /*2cb0*/  IMAD.MOV.U32 R143, RZ, RZ, R126 ;  /* 0x000000ffff8f7224 */ /* 0x000fe200078e007e */
[----:B------:R-:W-:Y:S01]  /*2cc0*/  SHF.R.U64 R142, R126, 0x10, R127 ;  /* 0x000000107e8e7819 */ /* 0x000fe2000000127f */
[----:B------:R-:W-:Y:S01]  /*2cd0*/  HADD2.F32 R126, -RZ, R203.H0_H0 ;  /* 0x200000cbff7e7230 */ /* 0x000fe20000004100 */
[----:B------:R-:W-:Y:S01]  /*2ce0*/  MOV R213, R64 ;  /* 0x0000004000d57202 */ /* 0x000fe20000000f00 */
[----:B------:R-:W-:Y:S01]  /*2cf0*/  FADD.FTZ R223, R66, R223 ;  /* 0x000000df42df7221 */ /* 0x000fe20000010000 */
[----:B------:R-:W-:Y:S01]  /*2d00*/  FFMA.FTZ R193, R211, R66, R193 ;  /* 0x00000042d3c17223 */ /* 0x000fe200000100c1 */
[----:B------:R-:W-:-:S02]  /*2d10*/  SHF.R.U64 R124, R124, 0x10, R125 ;  /* 0x000000107c7c7819 */ /* 0x000fc4000000127d */
[----:B------:R-:W-:Y:S01]  /*2d20*/  MOV R66, R125 ;  /* 0x0000007d00427202 */ /* 0x000fe20000000f00 */
[----:B------:R-:W-:Y:S01]  /*2d30*/  HADD2.F32 R214, -RZ, R213.H0_H0 ;  /* 0x200000d5ffd67230 */ /* 0x000fe20000004100 */
[----:B------:R-:W-:Y:S01]  /*2d40*/  SHF.R.U64 R203, R64, 0x10, R65 ;  /* 0x0000001040cb7819 */ /* 0x000fe20000001241 */
[----:B------:R-:W-:Y:S01]  /*2d50*/  FADD.FTZ R126, -R188, R126 ;  /* 0x0000007ebc7e7221 */ /* 0x000fe20000010100 */
[----:B------:R-:W-:Y:S01]  /*2d60*/  SHF.R.U32.HI R67, RZ, 0x10, R125 ;  /* 0x00000010ff437819 */ /* 0x000fe2000001167d */
[----:B------:R-:W-:Y:S02]  /*2d70*/  HADD2.F32 R124, -RZ, R124.H0_H0 ;  /* 0x2000007cff7c7230 */ /* 0x000fe40000004100 */
[----:B------:R-:W-:Y:S02]  /*2d80*/  HADD2.F32 R66, -RZ, R66.H0_H0 ;  /* 0x20000042ff427230 */ /* 0x000fe40000004100 */
[----:B------:R-:W-:Y:S01]  /*2d90*/  FMUL.FTZ R213, R61, R126 ;  /* 0x0000007e3dd57220 */ /* 0x000fe20000410000 */
[----:B------:R-:W-:-:S02]  /*2da0*/  HADD2.F32 R143, -RZ, R143.H0_H0 ;  /* 0x2000008fff8f7230 */ /* 0x000fc40000004100 */
[-C--:B------:R-:W-:Y:S01]  /*2db0*/  FMUL.FTZ R126, R248, R214.reuse ;  /* 0x000000d6f87e7220 */ /* 0x080fe20000410000 */
[--C-:B------:R-:W-:Y:S01]  /*2dc0*/  IMAD.MOV.U32 R64, RZ, RZ, R65.reuse ;  /* 0x000000ffff407224 */ /* 0x100fe200078e0041 */
[----:B------:R-:W-:Y:S01]  /*2dd0*/  SHF.R.U32.HI R65, RZ, 0x10, R65 ;  /* 0x00000010ff417819 */ /* 0x000fe20000011641 */
[----:B------:R-:W-:Y:S02]  /*2de0*/  HADD2.F32 R203, -RZ, R203.H0_H0 ;  /* 0x200000cbffcb7230 */ /* 0x000fe40000004100 */
[C---:B------:R-:W-:Y:S01]  /*2df0*/  FADD.FTZ R124, -R188.reuse, R124 ;  /* 0x0000007cbc7c7221 */ /* 0x040fe20000010100 */
[----:B------:R-:W-:Y:S02]  /*2e00*/  HADD2.F32 R67, -RZ, R67.H0_H0 ;  /* 0x20000043ff437230 */ /* 0x000fe40000004100 */
[----:B------:R-:W-:Y:S01]  /*2e10*/  FADD.FTZ R66, -R188, R66 ;  /* 0x00000042bc427221 */ /* 0x000fe20000010100 */
[----:B------:R-:W-:Y:S01]  /*2e20*/  MOV R125, R127 ;  /* 0x0000007f007d7202 */ /* 0x000fe20000000f00 */
[----:B------:R-:W-:Y:S01]  /*2e30*/  FADD.FTZ R39, R143, R39 ;  /* 0x000000278f277221 */ /* 0x000fe20000010000 */
[----:B------:R-:W-:Y:S01]  /*2e40*/  SHF.R.U32.HI R127, RZ, 0x10, R127 ;  /* 0x00000010ff7f7819 */ /* 0x000fe2000001167f */
[-C--:B------:R-:W-:Y:S01]  /*2e50*/  FFMA.FTZ R16, R213, R143.reuse, R16 ;  /* 0x0000008fd5107223 */ /* 0x080fe20000010010 */
[----:B------:R-:W-:Y:S01]  /*2e60*/  FFMA.FTZ R126, R249, R143, R126 ;  /* 0x0000008ff97e7223 */ /* 0x000fe2000001007e */
[----:B------:R-:W-:Y:S01]  /*2e70*/  FADD.FTZ R220, R214, R220 ;  /* 0x000000dcd6dc7221 */ /* 0x000fe20000010000 */
[----:B------:R-:W-:Y:S01]  /*2e80*/  FFMA.FTZ R228, R213, R214, R228 ;  /* 0x000000d6d5e47223 */ /* 0x000fe200000100e4 */
[----:B------:R-:W-:-:S02]  /*2e90*/  HADD2.F32 R142, -RZ, R142.H0_H0 ;  /* 0x2000008eff8e7230 */ /* 0x000fc40000004100 */
[C---:B------:R-:W-:Y:S01]  /*2ea0*/  FMUL.FTZ R214, R61.reuse, R124 ;  /* 0x0000007c3dd67220 */ /* 0x040fe20000410000 */
[----:B------:R-:W-:Y:S01]  /*2eb0*/  FMUL.FTZ R143, R246, R203 ;  /* 0x000000cbf68f7220 */ /* 0x000fe20000410000 */
[----:B------:R-:W-:Y:S02]  /*2ec0*/  HADD2.F32 R64, -RZ, R64.H0_H0 ;  /* 0x20000040ff407230 */ /* 0x000fe40000004100 */
[----:B------:R-:W-:Y:S01]  /*2ed0*/  FMUL.FTZ R215, R61, R66 ;  /* 0x000000423dd77220 */ /* 0x000fe20000410000 */
[----:B------:R-:W-:Y:S02]  /*2ee0*/  HADD2.F32 R65, -RZ, R65.H0_H0 ;  /* 0x20000041ff417230 */ /* 0x000fe40000004100 */
[----:B------:R-:W-:Y:S01]  /*2ef0*/  FADD.FTZ R67, -R188, R67 ;  /* 0x00000043bc437221 */ /* 0x000fe20000010100 */
[----:B------:R-:W-:Y:S01]  /*2f00*/  FADD.FTZ R40, R142, R40 ;  /* 0x000000288e287221 */ /* 0x000fe20000010000 */
[-C--:B------:R-:W-:Y:S01]  /*2f10*/  FFMA.FTZ R17, R214, R142.reuse, R17 ;  /* 0x0000008ed6117223 */ /* 0x080fe20000010011 */
[----:B------:R-:W-:Y:S01]  /*2f20*/  FFMA.FTZ R143, R247, R142, R143 ;  /* 0x0000008ef78f7223 */ /* 0x000fe2000001008f */
[----:B------:R-:W-:-:S02]  /*2f30*/  HADD2.F32 R127, -RZ, R127.H0_H0 ;  /* 0x2000007fff7f7230 */ /* 0x000fc40000004100 */
[-C--:B------:R-:W-:Y:S01]  /*2f40*/  FMUL.FTZ R142, R244, R64.reuse ;  /* 0x00000040f48e7220 */ /* 0x080fe20000410000 */
[----:B------:R-:W-:Y:S01]  /*2f50*/  FADD.FTZ R196, R64, R196 ;  /* 0x000000c440c47221 */ /* 0x000fe20000010000 */
[----:B------:R-:W-:Y:S01]  /*2f60*/  FFMA.FTZ R226, R215, R64, R226 ;  /* 0x00000040d7e27223 */ /* 0x000fe200000100e2 */
[----:B------:R-:W-:Y:S01]  /*2f70*/  FMUL.FTZ R216, R61, R67 ;  /* 0x000000433dd87220 */ /* 0x000fe20000410000 */
[----:B------:R-:W-:Y:S01]  /*2f80*/  FMUL.FTZ R64, R242, R65 ;  /* 0x00000041f2407220 */ /* 0x000fe20000410000 */
[----:B------:R-:W-:Y:S01]  /*2f90*/  FADD.FTZ R38, R127, R38 ;  /* 0x000000267f267221 */ /* 0x000fe20000010000 */
[----:B------:R-:W-:Y:S01]  /*2fa0*/  FADD.FTZ R219, R65, R219 ;  /* 0x000000db41db7221 */ /* 0x000fe20000010000 */
[CC--:B------:R-:W-:Y:S01]  /*2fb0*/  FFMA.FTZ R15, R216.reuse, R127.reuse, R15 ;  /* 0x0000007fd80f7223 */ /* 0x0c0fe2000001000f */
[----:B------:R-:W-:Y:S01]  /*2fc0*/  FFMA.FTZ R127, R243, R127, R64 ;  /* 0x0000007ff37f7223 */ /* 0x000fe20000010040 */
[----:B------:R-:W-:Y:S01]  /*2fd0*/  FFMA.FTZ R227, R216, R65, R227 ;  /* 0x00000041d8e37223 */ /* 0x000fe200000100e3 */
[----:B------:R-:W-:-:S02]  /*2fe0*/  SHF.R.U64 R66, R132, 0x10, R133 ;  /* 0x0000001084427819 */ /* 0x000fc40000001285 */
[----:B------:R-:W-:Y:S02]  /*2ff0*/  MOV R64, R133 ;  /* 0x0000008500407202 */ /* 0x000fe40000000f00 */
[----:B------:R-:W-:Y:S01]  /*3000*/  SHF.R.U32.HI R65, RZ, 0x10, R133 ;  /* 0x00000010ff417819 */ /* 0x000fe20000011685 */
[----:B------:R-:W-:Y:S02]  /*3010*/  IMAD.MOV.U32 R133, RZ, RZ, R130 ;  /* 0x000000ffff857224 */ /* 0x000fe400078e0082 */
[----:B------:R-:W-:Y:S01]  /*3020*/  FADD.FTZ R221, R203, R221 ;  /* 0x000000ddcbdd7221 */ /* 0x000fe20000010000 */
[----:B------:R-:W-:Y:S01]  /*3030*/  FFMA.FTZ R195, R214, R203, R195 ;  /* 0x000000cbd6c37223 */ /* 0x000fe200000100c3 */
[----:B------:R-:W-:Y:S01]  /*3040*/  MOV R203, R128 ;  /* 0x0000008000cb7202 */ /* 0x000fe20000000f00 */
[----:B------:R-:W-:Y:S01]  /*3050*/  IMAD.SHL.U32 R168, R163, 0x8, RZ ;  /* 0x00000008a3a87824 */ /* 0x000fe200078e00ff */
[----:B------:R-:W-:Y:S01]  /*3060*/  SHF.R.U64 R130, R130, 0x10, R131 ;  /* 0x0000001082827819 */ /* 0x000fe20000001283 */
[----:B------:R-:W-:Y:S01]  /*3070*/  HADD2.F32 R133, -RZ, R133.H0_H0 ;  /* 0x20000085ff857230 */ /* 0x000fe20000004100 */
[----:B------:R-:W-:Y:S01]  /*3080*/  MOV R124, R132 ;  /* 0x00000084007c7202 */ /* 0x000fe20000000f00 */
[----:B------:R-:W-:-:S02]  /*3090*/  HADD2.F32 R125, -RZ, R125.H0_H0 ;  /* 0x2000007dff7d7230 */ /* 0x000fc40000004100 */
[----:B------:R-:W-:Y:S01]  /*30a0*/  FFMA.FTZ R26, R171, R140, R26 ;  /* 0x0000008cab1a7223 */ /* 0x000fe2000001001a */
[----:B------:R-:W-:Y:S02]  /*30b0*/  HADD2.F32 R203, -RZ, R203.H0_H0 ;  /* 0x200000cbffcb7230 */ /* 0x000fe40000004100 */
[----:B------:R-:W-:Y:S01]  /*30c0*/  FADD.FTZ R133, -R188, R133 ;  /* 0x00000085bc857221 */ /* 0x000fe20000010100 */
[----:B------:R-:W-:Y:S01]  /*30d0*/  SHF.R.U32.HI R163, RZ, 0x1d, R163 ;  /* 0x0000001dffa37819 */ /* 0x000fe200000116a3 */
[----:B------:R-:W-:Y:S01]  /*30e0*/  HADD2.F32 R130, -RZ, R130.H0_H0 ;  /* 0x20000082ff827230 */ /* 0x000fe20000004100 */
[----:B------:R-:W-:Y:S01]  /*30f0*/  IADD3 R140, P4, R168, UR12, RZ ;  /* 0x0000000ca88c7c10 */ /* 0x000fe2000ff9e0ff */
[----:B------:R-:W-:Y:S01]  /*3100*/  FADD.FTZ R37, R125, R37 ;  /* 0x000000257d257221 */ /* 0x000fe20000010000 */
[-C--:B------:R-:W-:Y:S01]  /*3110*/  FFMA.FTZ R14, R215, R125.reuse, R14 ;  /* 0x0000007dd70e7223 */ /* 0x080fe2000001000e */
[----:B------:R-:W-:Y:S01]  /*3120*/  FFMA.FTZ R142, R245, R125, R142 ;  /* 0x0000007df58e7223 */ /* 0x000fe2000001008e */
[----:B------:R-:W-:Y:S01]  /*3130*/  MOV R67, R131 ;  /* 0x0000008300437202 */ /* 0x000fe20000000f00 */
[----:B------:R-:W-:Y:S01]  /*3140*/  HADD2.F32 R235, -RZ, R124.H0_H0 ;  /* 0x2000007cffeb7230 */ /* 0x000fe20000004100 */
[----:B------:R-:W-:Y:S01]  /*3150*/  SHF.R.U32.HI R125, RZ, 0x10, R131 ;  /* 0x00000010ff7d7819 */ /* 0x000fe20000011683 */
[----:B------:R-:W-:Y:S01]  /*3160*/  FFMA.FTZ R156, R171, R141, R156 ;  /* 0x0000008dab9c7223 */ /* 0x000fe2000001009c */
[--C-:B------:R-:W-:Y:S01]  /*3170*/  SHF.R.U64 R132, R128, 0x10, R129.reuse ;  /* 0x0000001080847819 */ /* 0x100fe20000001281 */
[--C-:B------:R-:W-:Y:S01]  /*3180*/  IMAD.MOV.U32 R128, RZ, RZ, R129.reuse ;  /* 0x000000ffff807224 */ /* 0x100fe200078e0081 */
[----:B------:R-:W-:Y:S01]  /*3190*/  SHF.R.U32.HI R131, RZ, 0x10, R129 ;  /* 0x00000010ff837819 */ /* 0x000fe20000011681 */
[----:B------:R-:W-:Y:S01]  /*31a0*/  FMUL.FTZ R124, R61, R133 ;  /* 0x000000853d7c7220 */ /* 0x000fe20000410000 */
[----:B------:R-:W-:Y:S01]  /*31b0*/  IADD3.X R141, R163, UR13, RZ, P4, !PT ;  /* 0x0000000da38d7c10 */ /* 0x000fe2000a7fe4ff */
[----:B------:R-:W-:Y:S01]  /*31c0*/  FMUL.FTZ R129, R218, R203 ;  /* 0x000000cbda817220 */ /* 0x000fe20000410000 */
[----:B------:R-:W-:Y:S01]  /*31d0*/  FADD.FTZ R130, -R188, R130 ;  /* 0x00000082bc827221 */ /* 0x000fe20000010100 */
[----:B------:R-:W3:Y:S01]  /*31e0*/  LDL R218, [R1+0x7c] ;  /* 0x00007c0001da7983 */ /* 0x000ee20000100800 */
[----:B------:R-:W-:Y:S01]  /*31f0*/  FADD.FTZ R57, R235, R57 ;  /* 0x00000039eb397221 */ /* 0x000fe20000010000 */
[----:B------:R-:W-:-:S02]  /*3200*/  FFMA.FTZ R35, R124, R235, R35 ;  /* 0x000000eb7c237223 */ /* 0x000fc40000010023 */
[----:B------:R-:W4:Y:S01]  /*3210*/  LDL R133, [R1+0x74] ;  /* 0x0000740001857983 */ /* 0x000f220000100800 */
[----:B------:R-:W-:-:S03]  /*3220*/  FMUL.FTZ R234, R61, R130 ;  /* 0x000000823dea7220 */ /* 0x000fc60000410000 */
[----:B------:R-:W4:Y:S04]  /*3230*/  LDG.E.64 R140, desc[UR6][R140.64] ;  /* 0x000000068c8c7981 */ /* 0x000f28000c1e1b00 */
[----:B------:R-:W4:Y:S01]  /*3240*/  LDL R130, [R1+0x78] ;  /* 0x0000780001827983 */ /* 0x000f220000100800 */
[----:B--2---:R-:W-:-:S03]  /*3250*/  FFMA.FTZ R235, R217, R235, R129 ;  /* 0x000000ebd9eb7223 */ /* 0x004fc60000010081 */
[----:B------:R-:W2:Y:S01]  /*3260*/  LDL R217, [R1+0x80] ;  /* 0x0000800001d97983 */ /* 0x000ea20000100800 */
[----:B------:R-:W-:Y:S02]  /*3270*/  HADD2.F32 R67, -RZ, R67.H0_H0 ;  /* 0x20000043ff437230 */ /* 0x000fe40000004100 */
[----:B------:R-:W-:-:S03]  /*3280*/  HADD2.F32 R125, -RZ, R125.H0_H0 ;  /* 0x2000007dff7d7230 */ /* 0x000fc60000004100 */
[----:B------:R-:W-:Y:S01]  /*3290*/  FADD.FTZ R67, -R188, R67 ;  /* 0x00000043bc437221 */ /* 0x000fe20000010100 */
[----:B------:R-:W-:Y:S01]  /*32a0*/  FADD.FTZ R173, R203, R173 ;  /* 0x000000adcbad7221 */ /* 0x000fe20000010000 */
[----:B------:R-:W-:Y:S01]  /*32b0*/  FFMA.FTZ R4, R124, R203, R4 ;  /* 0x000000cb7c047223 */ /* 0x000fe20000010004 */
[----:B------:R-:W-:Y:S02]  /*32c0*/  HADD2.F32 R128, -RZ, R128.H0_H0 ;  /* 0x20000080ff807230 */ /* 0x000fe40000004100 */
[----:B------:R-:W-:Y:S01]  /*32d0*/  FMUL.FTZ R203, R61, R67 ;  /* 0x000000433dcb7220 */ /* 0x000fe20000410000 */
[----:B------:R-:W-:Y:S02]  /*32e0*/  HADD2.F32 R131, -RZ, R131.H0_H0 ;  /* 0x20000083ff837230 */ /* 0x000fe40000004100 */
[----:B------:R-:W-:Y:S01]  /*32f0*/  FADD.FTZ R125, -R188, R125 ;  /* 0x0000007dbc7d7221 */ /* 0x000fe20000010100 */
[----:B------:R-:W-:Y:S02]  /*3300*/  HADD2.F32 R132, -RZ, R132.H0_H0 ;  /* 0x20000084ff847230 */ /* 0x000fe40000004100 */
[----:B------:R-:W-:Y:S01]  /*3310*/  FADD.FTZ R169, R128, R169 ;  /* 0x000000a980a97221 */ /* 0x000fe20000010000 */
[----:B------:R-:W-:-:S02]  /*3320*/  HADD2.F32 R64, -RZ, R64.H0_H0 ;  /* 0x20000040ff407230 */ /* 0x000fc40000004100 */
[----:B------:R-:W-:Y:S01]  /*3330*/  FFMA.FTZ R6, R203, R128, R6 ;  /* 0x00000080cb067223 */ /* 0x000fe20000010006 */
[----:B------:R-:W-:Y:S02]  /*3340*/  HADD2.F32 R65, -RZ, R65.H0_H0 ;  /* 0x20000041ff417230 */ /* 0x000fe40000004100 */
[----:B------:R-:W-:Y:S01]  /*3350*/  FMUL.FTZ R233, R233, R132 ;  /* 0x00000084e9e97220 */ /* 0x000fe20000410000 */
[----:B------:R-:W-:Y:S02]  /*3360*/  HADD2.F32 R66, -RZ, R66.H0_H0 ;  /* 0x20000042ff427230 */ /* 0x000fe40000004100 */
[----:B------:R-:W-:Y:S01]  /*3370*/  FADD.FTZ R55, R64, R55 ;  /* 0x0000003740377221 */ /* 0x000fe20000010000 */
[----:B------:R-:W-:Y:S01]  /*3380*/  FFMA.FTZ R33, R203, R64, R33 ;  /* 0x00000040cb217223 */ /* 0x000fe20000010021 */
[----:B------:R-:W-:Y:S01]  /*3390*/  FADD.FTZ R56, R65, R56 ;  /* 0x0000003841387221 */ /* 0x000fe20000010000 */
[----:B------:R-:W-:Y:S01]  /*33a0*/  FADD.FTZ R172, R131, R172 ;  /* 0x000000ac83ac7221 */ /* 0x000fe20000010000 */
[----:B------:R-:W-:Y:S01]  /*33b0*/  FADD.FTZ R58, R66, R58 ;  /* 0x0000003a423a7221 */ /* 0x000fe20000010000 */
[-C--:B------:R-:W-:Y:S01]  /*33c0*/  FFMA.FTZ R36, R234, R66.reuse, R36 ;  /* 0x00000042ea247223 */ /* 0x080fe20000010024 */
[----:B------:R-:W-:Y:S01]  /*33d0*/  FFMA.FTZ R233, R237, R66, R233 ;  /* 0x00000042ede97223 */ /* 0x000fe200000100e9 */
[----:B------:R-:W-:Y:S01]  /*33e0*/  MOV R66, R123 ;  /* 0x0000007b00427202 */ /* 0x000fe20000000f00 */
[----:B------:R-:W-:-:S02]  /*33f0*/  IMAD.MOV.U32 R67, RZ, RZ, R139 ;  /* 0x000000ffff437224 */ /* 0x000fc400078e008b */
[----:B---3--:R-:W-:Y:S01]  /*3400*/  FMUL.FTZ R129, R218, R128 ;  /* 0x00000080da817220 */ /* 0x008fe20000410000 */
[----:B------:R-:W-:Y:S01]  /*3410*/  FMUL.FTZ R128, R61, R125 ;  /* 0x0000007d3d807220 */ /* 0x000fe20000410000 */
[----:B----4-:R-:W-:-:S03]  /*3420*/  FMUL.FTZ R125, R133, R131 ;  /* 0x00000083857d7220 */ /* 0x010fc60000410000 */
[C---:B------:R-:W-:Y:S01]  /*3430*/  FFMA.FTZ R34, R128.reuse, R65, R34 ;  /* 0x0000004180227223 */ /* 0x040fe20000010022 */
[----:B------:R-:W-:Y:S01]  /*3440*/  FFMA.FTZ R5, R128, R131, R5 ;  /* 0x0000008380057223 */ /* 0x000fe20000010005 */
[----:B------:R-:W-:Y:S02]  /*3450*/  MOV R131, R138 ;  /* 0x0000008a00837202 */ /* 0x000fe40000000f00 */
[----:B------:R-:W-:Y:S01]  /*3460*/  SHF.R.U64 R133, R140, 0x10, R141 ;  /* 0x000000108c857819 */ /* 0x000fe2000000128d */
[----:B------:R-:W-:Y:S01]  /*3470*/  FFMA.FTZ R125, R130, R65, R125 ;  /* 0x00000041827d7223 */ /* 0x000fe2000001007d */
[----:B------:R-:W-:Y:S02]  /*3480*/  MOV R130, R122 ;  /* 0x0000007a00827202 */ /* 0x000fe40000000f00 */
[----:B------:R-:W-:Y:S02]  /*3490*/  SHF.R.U64 R122, R122, 0x10, R123 ;  /* 0x000000107a7a7819 */ /* 0x000fe4000000127b */
[----:B------:R-:W-:Y:S01]  /*34a0*/  SHF.R.U32.HI R65, RZ, 0x10, R139 ;  /* 0x00000010ff417819 */ /* 0x000fe2000001168b */
[----:B------:R-:W-:-:S02]  /*34b0*/  HADD2.F32 R133, -RZ, R133.H0_H0 ;  /* 0x20000085ff857230 */ /* 0x000fc40000004100 */
[----:B------:R-:W-:Y:S02]  /*34c0*/  HADD2.F32 R131, -RZ, R131.H0_H0 ;  /* 0x20000083ff837230 */ /* 0x000fe40000004100 */
[----:B------:R-:W-:Y:S02]  /*34d0*/  HADD2.F32 R130, -RZ, R130.H0_H0 ;  /* 0x20000082ff827230 */ /* 0x000fe40000004100 */
[----:B------:R-:W-:Y:S01]  /*34e0*/  FADD.FTZ R218, -R188, R133 ;  /* 0x00000085bcda7221 */ /* 0x000fe20000010100 */
[----:B------:R-:W-:Y:S02]  /*34f0*/  HADD2.F32 R65, -RZ, R65.H0_H0 ;  /* 0x20000041ff417230 */ /* 0x000fe40000004100 */
[----:B------:R-:W-:Y:S01]  /*3500*/  FMUL.FTZ R133, R240, R131 ;  /* 0x00000083f0857220 */ /* 0x000fe20000410000 */
[----:B------:R-:W-:-:S03]  /*3510*/  FADD.FTZ R102, R130, R102 ;  /* 0x0000006682667221 */ /* 0x000fc60000010000 */
[----:B------:R-:W-:Y:S01]  /*3520*/  FFMA.FTZ R133, R241, R130, R133 ;  /* 0x00000082f1857223 */ /* 0x000fe20000010085 */
[----:B------:R-:W-:Y:S01]  /*3530*/  FADD.FTZ R91, R65, R91 ;  /* 0x0000005b415b7221 */ /* 0x000fe20000010000 */
[----:B------:R-:W-:Y:S01]  /*3540*/  FADD.FTZ R174, R132, R174 ;  /* 0x000000ae84ae7221 */ /* 0x000fe20000010000 */
[----:B------:R-:W-:Y:S01]  /*3550*/  FFMA.FTZ R3, R234, R132, R3 ;  /* 0x00000084ea037223 */ /* 0x000fe20000010003 */
[----:B------:R-:W-:-:S05]  /*3560*/  MOV R132, R141 ;  /* 0x0000008d00847202 */ /* 0x000fca0000000f00 */
[----:B------:R-:W-:Y:S02]  /*3570*/  HADD2.F32 R132, -RZ, R132.H0_H0 ;  /* 0x20000084ff847230 */ /* 0x000fe40000004100 */
[----:B------:R-:W-:Y:S02]  /*3580*/  HADD2.F32 R122, -RZ, R122.H0_H0 ;  /* 0x2000007aff7a7230 */ /* 0x000fe40000004100 */
[----:B------:R-:W-:Y:S02]  /*3590*/  HADD2.F32 R67, -RZ, R67.H0_H0 ;  /* 0x20000043ff437230 */ /* 0x000fe40000004100 */
[----:B------:R-:W-:Y:S01]  /*35a0*/  FADD.FTZ R103, R131, R103 ;  /* 0x0000006783677221 */ /* 0x000fe20000010000 */
[----:B------:R-:W-:Y:S02]  /*35b0*/  HADD2.F32 R66, -RZ, R66.H0_H0 ;  /* 0x20000042ff427230 */ /* 0x000fe40000004100 */
[----:B------:R-:W-:Y:S01]  /*35c0*/  FMUL.FTZ R218, R61, R218 ;  /* 0x000000da3dda7220 */ /* 0x000fe20000410000 */
[----:B------:R-:W-:Y:S01]  /*35d0*/  UMOV UR4, 0xffffffff ;  /* 0xffffffff00047882 */ /* 0x000fe20000000000 */
[----:B------:R-:W-:Y:S01]  /*35e0*/  IADD3 R96, R96, UR10, RZ ;  /* 0x0000000a60607c10 */ /* 0x000fe2000fffe0ff */
[----:B--2---:R-:W-:Y:S01]  /*35f0*/  FFMA.FTZ R129, R217, R64, R129 ;  /* 0x00000040d9817223 */ /* 0x004fe20000010081 */
[----:B------:R-:W-:Y:S01]  /*3600*/  IMAD.MOV.U32 R217, RZ, RZ, R140 ;  /* 0x000000ffffd97224 */ /* 0x000fe200078e008c */
[----:B------:R-:W-:-:S02]  /*3610*/  SHF.R.U32.HI R64, RZ, 0x10, R123 ;  /* 0x00000010ff407819 */ /* 0x000fc4000001167b */
[----:B------:R-:W-:Y:S02]  /*3620*/  SHF.R.U64 R123, R138, 0x10, R139 ;  /* 0x000000108a7b7819 */ /* 0x000fe4000000128b */
[----:B------:R-:W-:Y:S01]  /*3630*/  SHF.R.U32.HI R140, RZ, 0x10, R141 ;  /* 0x00000010ff8c7819 */ /* 0x000fe2000001168d */
[----:B------:R-:W-:-:S04]  /*3640*/  HADD2.F32 R139, -RZ, R217.H0_H0 ;  /* 0x200000d9ff8b7230 */ /* 0x000fc80000004100 */
[----:B------:R-:W-:Y:S02]  /*3650*/  HADD2.F32 R140, -RZ, R140.H0_H0 ;  /* 0x2000008cff8c7230 */ /* 0x000fe40000004100 */
[----:B------:R-:W-:-:S04]  /*3660*/  FADD.FTZ R139, -R188, R139 ;  /* 0x0000008bbc8b7221 */ /* 0x000fc80000010100 */
[----:B------:R-:W-:Y:S01]  /*3670*/  FMUL.FTZ R139, R61, R139 ;  /* 0x0000008b3d8b7220 */ /* 0x000fe20000410000 */
[----:B------:R-:W-:Y:S01]  /*3680*/  FADD.FTZ R140, -R188, R140 ;  /* 0x0000008cbc8c7221 */ /* 0x000fe20000010100 */
[----:B------:R-:W-:Y:S02]  /*3690*/  HADD2.F32 R64, -RZ, R64.H0_H0 ;  /* 0x20000040ff407230 */ /* 0x000fe40000004100 */
[----:B------:R-:W-:Y:S01]  /*36a0*/  FFMA.FTZ R101, R139, R130, R101 ;  /* 0x000000828b657223 */ /* 0x000fe20000010065 */
[----:B------:R-:W-:Y:S01]  /*36b0*/  FMUL.FTZ R140, R61, R140 ;  /* 0x0000008c3d8c7220 */ /* 0x000fe20000410000 */
[-C--:B------:R-:W-:Y:S01]  /*36c0*/  FMUL.FTZ R130, R229, R65.reuse ;  /* 0x00000041e5827220 */ /* 0x080fe20000410000 */
[----:B------:R-:W-:Y:S02]  /*36d0*/  FADD.FTZ R93, R64, R93 ;  /* 0x0000005d405d7221 */ /* 0x000fe40000010000 */
        /* <DEDUP_REMOVED lines=48> */
[----:B------:R-:W-:Y:S01]  /*39e0*/  FADD.FTZ R64, R142, R64 ;  /* 0x000000408e407221 */ /* 0x000fe20000010000 */
[----:B------:R-:W-:Y:S01]  /*39f0*/  FFMA.FTZ R65, R215, R142, R65 ;  /* 0x0000008ed7417223 */ /* 0x000fe20000010041 */
[----:B------:R-:W-:Y:S01]  /*3a00*/  FADD.FTZ R217, -R188, R132 ;  /* 0x00000084bcd97221 */ /* 0x000fe20000010100 */
[----:B------:R-:W-:Y:S01]  /*3a10*/  FMUL.FTZ R132, R238, R123 ;  /* 0x0000007bee847220 */ /* 0x000fe20000410000 */
[----:B------:R-:W-:Y:S01]  /*3a20*/  FADD.FTZ R64, R127, R64 ;  /* 0x000000407f407221 */ /* 0x000fe20000010000 */
[----:B------:R-:W-:Y:S01]  /*3a30*/  FFMA.FTZ R65, R216, R127, R65 ;  /* 0x0000007fd8417223 */ /* 0x000fe20000010041 */
[----:B------:R-:W-:Y:S01]  /*3a40*/  FFMA.FTZ R104, R139, R131, R104 ;  /* 0x000000838b687223 */ /* 0x000fe20000010068 */
        /* <DEDUP_REMOVED lines=41> */
.L_x_773:
        /* <DEDUP_REMOVED lines=12> */
.L_x_747:
        /* <DEDUP_REMOVED lines=35> */
[----:B------:R-:W-:Y:S02]  /*3fd0*/  @P0 HADD2.F32 R67, -RZ, R67.H0_H0 ;  /* 0x20000043ff430230 */ /* 0x000fe40000004100 */
[----:B------:R-:W-:Y:S02]  /*3fe0*/  FSEL R236, R64, RZ, !P2 ;  /* 0x000000ff40ec7208 */ /* 0x000fe40005000000 */
[----:B------:R-:W-:Y:S01]  /*3ff0*/  @P0 HADD2.F32 R65, -RZ, R65.H0_H0 ;  /* 0x20000041ff410230 */ /* 0x000fe20000004100 */
        /* <DEDUP_REMOVED lines=21> */
[----:B------:R-:W0:Y:S01]  /*4150*/  F2F.F16.F32 R65, R65 ;  /* 0x0000004100417304 */ /* 0x000e220000200800 */
[----:B------:R-:W-:Y:S01]  /*4160*/  ISETP.NE.U32.AND P2, PT, RZ, UR18, PT ;  /* 0x00000012ff007c0c */ /* 0x000fe2000bf45070 */
[----:B------:R-:W-:-:S03]  /*4170*/  @P0 HADD2.F32 R70, -RZ, R70.H0_H0 ;  /* 0x20000046ff460230 */ /* 0x000fc60000004100 */
[----:B------:R-:W-:Y:S02]  /*4180*/  ISETP.NE.AND.EX P2, PT, RZ, UR19, PT, P2 ;  /* 0x00000013ff007c0c */ /* 0x000fe4000bf45320 */
[----:B------:R-:W-:Y:S01]  /*4190*/  @P0 FADD.FTZ R124, R124, R70 ;  /* 0x000000467c7c0221 */ /* 0x000fe20000010000 */
[----:B------:R-:W-:Y:S02]  /*41a0*/  @P0 HADD2.F32 R70, -RZ, R67.H0_H0 ;  /* 0x20000043ff460230 */ /* 0x000fe40000004100 */
[----:B------:R-:W-:Y:S01]  /*41b0*/  FMUL.FTZ R67, R61, R235 ;  /* 0x000000eb3d437220 */ /* 0x000fe20000410000 */
[----:B------:R-:W-:Y:S01]  /*41c0*/  F2F.F16.F32 R138, R138 ;  /* 0x0000008a008a7304 */ /* 0x000fe20000200800 */
[----:B------:R-:W-:Y:S02]  /*41d0*/  FMUL.FTZ R128, R124, UR17 ;  /* 0x000000117c807c20 */ /* 0x000fe40008410000 */
[----:B------:R-:W-:-:S03]  /*41e0*/  @P0 FADD.FTZ R67, R67, R70 ;  /* 0x0000004643430221 */ /* 0x000fc60000010000 */
[----:B------:R-:W-:Y:S01]  /*41f0*/  FSEL R141, R128, RZ, P5 ;  /* 0x000000ff808d7208 */ /* 0x000fe20002800000 */
[----:B------:R-:W-:Y:S01]  /*4200*/  FMUL.FTZ R70, R67, UR17 ;  /* 0x0000001143467c20 */ /* 0x000fe20008410000 */
[----:B------:R-:W-:Y:S02]  /*4210*/  @P1 LOP3.LUT P5, RZ, R76, 0xff, RZ, 0xc0, !PT ;  /* 0x000000ff4cff1812 */ /* 0x000fe400078ac0ff */
[----:B------:R-:W-:Y:S01]  /*4220*/  @P2 F2FP.F16.F32.PACK_AB R122, RZ, R64 ;  /* 0x00000040ff7a223e */ /* 0x000fe200000000ff */
[----:B0-----:R-:W-:Y:S01]  /*4230*/  IMAD.WIDE.U32 R64, R65, 0x10000, RZ ;  /* 0x0001000041407825 */ /* 0x001fe200078e00ff */
[----:B------:R-:W-:Y:S01]  /*4240*/  FSEL R125, R70, RZ, P6 ;  /* 0x000000ff467d7208 */ /* 0x000fe20003000000 */
[----:B------:R-:W0:Y:S01]  /*4250*/  F2F.F16.F32 R141, R141 ;  /* 0x0000008d008d7304 */ /* 0x000e220000200800 */
[----:B------:R-:W-:Y:S02]  /*4260*/  @P1 LOP3.LUT P6, RZ, R76, 0xff00, RZ, 0xc0, !PT ;  /* 0x0000ff004cff1812 */ /* 0x000fe400078cc0ff */
[----:B------:R-:W-:-:S02]  /*4270*/  @P2 F2FP.F16.F32.PACK_AB R67, RZ, R67 ;  /* 0x00000043ff43223e */ /* 0x000fc400000000ff */
[----:B------:R-:W-:Y:S02]  /*4280*/  @P1 FSEL R203, R70, RZ, P5 ;  /* 0x000000ff46cb1208 */ /* 0x000fe40002800000 */
[----:B------:R-:W-:Y:S01]  /*4290*/  @P1 FSEL R188, R66, RZ, P6 ;  /* 0x000000ff42bc1208 */ /* 0x000fe20003000000 */
[----:B------:R-:W1:Y:S01]  /*42a0*/  F2F.F16.F32 R125, R125 ;  /* 0x0000007d007d7304 */ /* 0x000e620000200800 */
[----:B------:R-:W-:Y:S02]  /*42b0*/  @P2 F2FP.F16.F32.PACK_AB R123, RZ, R123 ;  /* 0x0000007bff7b223e */ /* 0x000fe400000000ff */
[----:B------:R-:W-:Y:S02]  /*42c0*/  @P2 F2FP.F16.F32.PACK_AB R124, RZ, R124 ;  /* 0x0000007cff7c223e */ /* 0x000fe400000000ff */
[----:B------:R-:W-:Y:S01]  /*42d0*/  IADD3 R66, P5, R149, UR20, RZ ;  /* 0x0000001495427c10 */ /* 0x000fe2000ffbe0ff */
[----:B0-----:R-:W-:Y:S01]  /*42e0*/  IMAD.U32 R141, R141, 0x10000, RZ ;  /* 0x000100008d8d7824 */ /* 0x001fe200078e00ff */
[----:B------:R-:W-:-:S02]  /*42f0*/  @P2 PRMT R98, R67, 0x7610, R98 ;  /* 0x0000761043622816 */ /* 0x000fc40000000062 */
[----:B------:R-:W-:Y:S02]  /*4300*/  @P2 PRMT R13, R122, 0x7610, R13 ;  /* 0x000076107a0d2816 */ /* 0x000fe4000000000d */
[----:B------:R-:W-:Y:S02]  /*4310*/  LOP3.LUT R65, R65, R141, R138, 0xfe, !PT ;  /* 0x0000008d41417212 */ /* 0x000fe400078efe8a */
[----:B------:R-:W-:Y:S02]  /*4320*/  @P2 PRMT R94, R123, 0x7610, R94 ;  /* 0x000076107b5e2816 */ /* 0x000fe4000000005e */
[----:B-1----:R-:W-:Y:S02]  /*4330*/  LOP3.LUT R64, R64, R125, RZ, 0xfc, !PT ;  /* 0x0000007d40407212 */ /* 0x002fe400078efcff */
[----:B------:R-:W-:Y:S02]  /*4340*/  @P2 PRMT R97, R124, 0x7610, R97 ;  /* 0x000076107c612816 */ /* 0x000fe40000000061 */
[----:B------:R-:W-:-:S02]  /*4350*/  @P1 F2FP.F16.F32.PACK_AB R203, RZ, R203 ;  /* 0x000000cbffcb123e */ /* 0x000fc400000000ff */
[----:B------:R-:W-:Y:S02]  /*4360*/  @P1 F2FP.F16.F32.PACK_AB R188, RZ, R188 ;  /* 0x000000bcffbc123e */ /* 0x000fe400000000ff */
        /* <DEDUP_REMOVED lines=10> */
.L_x_748:
[----:B------:R1:W-:Y:S01]  /*4410*/  STG.E.64 desc[UR6][R66.64], R64 ;  /* 0x0000004042007986 */ /* 0x0003e2000c101b06 */
[-CC-:B------:R-:W-:Y:S01]  /*4420*/  FFMA.FTZ R175, R175, R237.reuse, R236.reuse ;  /* 0x000000edafaf7223 */ /* 0x180fe200000100ec */
[-CC-:B------:R-:W-:Y:S01]  /*4430*/  FFMA.FTZ R233, R208, R237.reuse, R236.reuse ;  /* 0x000000edd0e97223 */ /* 0x180fe200000100ec */
[-CC-:B------:R-:W-:Y:S01]  /*4440*/  FFMA.FTZ R234, R201, R237.reuse, R236.reuse ;  /* 0x000000edc9ea7223 */ /* 0x180fe200000100ec */
[--C-:B------:R-:W-:Y:S01]  /*4450*/  FFMA.FTZ R201, R211, R237, R236.reuse ;  /* 0x000000edd3c97223 */ /* 0x100fe200000100ec */
[----:B------:R-:W-:Y:S01]  /*4460*/  FADD.FTZ R175, R176, -R175 ;  /* 0x800000afb0af7221 */ /* 0x000fe20000010000 */
[----:B------:R-:W-:Y:S01]  /*4470*/  @P0 MOV R176, R119 ;  /* 0x0000007700b00202 */ /* 0x000fe20000000f00 */
[----:B------:R-:W-:Y:S01]  /*4480*/  FFMA.FTZ R141, R215, R237, R236 ;  /* 0x000000edd78d7223 */ /* 0x000fe200000100ec */
[----:B------:R-:W-:Y:S01]  /*4490*/  LOP3.LUT P6, RZ, R71, 0xff00, RZ, 0xc0, !PT ;  /* 0x0000ff0047ff7812 */ /* 0x000fe200078cc0ff */
[----:B------:R-:W-:Y:S01]  /*44a0*/  FMUL.FTZ R208, R61, R175 ;  /* 0x000000af3dd07220 */ /* 0x000fe20000410000 */
[----:B------:R-:W-:Y:S01]  /*44b0*/  LOP3.LUT P5, RZ, R71, 0xff0000, RZ, 0xc0, !PT ;  /* 0x00ff000047ff7812 */ /* 0x000fe200078ac0ff */
[----:B------:R-:W-:-:S02]  /*44c0*/  @P0 HADD2.F32 R176, -RZ, R176.H0_H0 ;  /* 0x200000b0ffb00230 */ /* 0x000fc40000004100 */
[-CC-:B------:R-:W-:Y:S01]  /*44d0*/  FFMA.FTZ R185, R185, R237.reuse, R236.reuse ;  /* 0x000000edb9b97223 */ /* 0x180fe200000100ec */
[-CC-:B0-----:R-:W-:Y:S01]  /*44e0*/  FFMA.FTZ R122, R216, R237.reuse, R236.reuse ;  /* 0x000000edd87a7223 */ /* 0x181fe200000100ec */
[-CC-:B-1----:R-:W-:Y:S01]  /*44f0*/  FFMA.FTZ R66, R178, R237.reuse, R236.reuse ;  /* 0x000000edb2427223 */ /* 0x182fe200000100ec */
[-CC-:B------:R-:W-:Y:S01]  /*4500*/  FFMA.FTZ R178, R209, R237.reuse, R236.reuse ;  /* 0x000000edd1b27223 */ /* 0x180fe200000100ec */
[-CC-:B------:R-:W-:Y:S01]  /*4510*/  FFMA.FTZ R64, R181, R237.reuse, R236.reuse ;  /* 0x000000edb5407223 */ /* 0x180fe200000100ec */
[-C--:B------:R-:W-:Y:S01]  /*4520*/  FFMA.FTZ R181, R210, R237.reuse, R236 ;  /* 0x000000edd2b57223 */ /* 0x080fe200000100ec */
[----:B------:R-:W-:Y:S01]  /*4530*/  FADD.FTZ R179, R179, -R66 ;  /* 0x80000042b3b37221 */ /* 0x000fe20000010000 */
[----:B------:R-:W-:Y:S01]  /*4540*/  @P0 SHF.R.U64 R66, R118, 0x10, R119 ;  /* 0x0000001076420819 */ /* 0x000fe20000001277 */
[----:B------:R-:W-:Y:S01]  /*4550*/  FFMA.FTZ R65, R164, R237, R236 ;  /* 0x000000eda4417223 */ /* 0x000fe200000100ec */
[----:B------:R-:W-:Y:S01]  /*4560*/  FADD.FTZ R64, R182, -R64 ;  /* 0x80000040b6407221 */ /* 0x000fe20000010000 */
[----:B------:R-:W-:Y:S01]  /*4570*/  FMUL.FTZ R209, R61, R179 ;  /* 0x000000b33dd17220 */ /* 0x000fe20000410000 */
[----:B------:R-:W-:Y:S01]  /*4580*/  FADD.FTZ R184, R184, -R185 ;  /* 0x800000b9b8b87221 */ /* 0x000fe20000010000 */
[----:B------:R-:W-:-:S02]  /*4590*/  @P0 HADD2.F32 R66, -RZ, R66.H0_H0 ;  /* 0x20000042ff420230 */ /* 0x000fc40000004100 */
[----:B------:R-:W-:Y:S01]  /*45a0*/  FADD.FTZ R65, R165, -R65 ;  /* 0x80000041a5417221 */ /* 0x000fe20000010000 */
[----:B------:R-:W-:Y:S01]  /*45b0*/  @P0 FADD.FTZ R209, R209, R176 ;  /* 0x000000b0d1d10221 */ /* 0x000fe20000010000 */
[----:B------:R-:W-:Y:S01]  /*45c0*/  FFMA.FTZ R67, R171, R237, R236 ;  /* 0x000000edab437223 */ /* 0x000fe200000100ec */
[----:B------:R-:W-:Y:S01]  /*45d0*/  FMUL.FTZ R216, R61, R64 ;  /* 0x000000403dd87220 */ /* 0x000fe20000410000 */
[----:B------:R-:W-:Y:S01]  /*45e0*/  @P0 FADD.FTZ R208, R208, R66 ;  /* 0x00000042d0d00221 */ /* 0x000fe20000010000 */
[----:B------:R-:W-:Y:S01]  /*45f0*/  FMUL.FTZ R211, R209, UR17 ;  /* 0x00000011d1d37c20 */ /* 0x000fe20008410000 */
[----:B------:R-:W-:Y:S01]  /*4600*/  FMUL.FTZ R215, R61, R65 ;  /* 0x000000413dd77220 */ /* 0x000fe20000410000 */
[----:B------:R-:W-:Y:S01]  /*4610*/  @P0 SHF.R.U32.HI R65, RZ, 0x10, R119 ;  /* 0x00000010ff410819 */ /* 0x000fe20000011677 */
[----:B------:R-:W-:Y:S01]  /*4620*/  FMUL.FTZ R210, R208, UR17 ;  /* 0x00000011d0d27c20 */ /* 0x000fe20008410000 */
[-CC-:B------:R-:W-:Y:S01]  /*4630*/  FFMA.FTZ R138, R214, R237.reuse, R236.reuse ;  /* 0x000000edd68a7223 */ /* 0x180fe200000100ec */
[----:B------:R-:W-:Y:S01]  /*4640*/  FSEL R66, R211, RZ, P5 ;  /* 0x000000ffd3427208 */ /* 0x000fe20002800000 */
[----:B------:R-:W-:Y:S01]  /*4650*/  @P0 IMAD.MOV.U32 R64, RZ, RZ, R117 ;  /* 0x000000ffff400224 */ /* 0x000fe200078e0075 */
[----:B------:R-:W-:Y:S01]  /*4660*/  LOP3.LUT P5, RZ, R71, 0xff000000, RZ, 0xc0, !PT ;  /* 0xff00000047ff7812 */ /* 0x000fe200078ac0ff */
[----:B------:R-:W-:Y:S01]  /*4670*/  @P0 HADD2.F32 R65, -RZ, R65.H0_H0 ;  /* 0x20000041ff410230 */ /* 0x000fe20000004100 */
[----:B------:R-:W-:Y:S01]  /*4680*/  FSEL R175, R210, RZ, P6 ;  /* 0x000000ffd2af7208 */ /* 0x000fe20003000000 */
[----:B------:R-:W-:Y:S01]  /*4690*/  FMUL.FTZ R214, R61, R184 ;  /* 0x000000b83dd67220 */ /* 0x000fe20000410000 */
[----:B------:R-:W-:Y:S01]  /*46a0*/  LOP3.LUT P6, RZ, R71, 0xff, RZ, 0xc0, !PT ;  /* 0x000000ff47ff7812 */ /* 0x000fe200078cc0ff */
[----:B------:R-:W-:Y:S01]  /*46b0*/  FADD.FTZ R67, R170, -R67 ;  /* 0x80000043aa437221 */ /* 0x000fe20000010000 */
[----:B------:R-:W-:Y:S01]  /*46c0*/  @P0 MOV R71, R118 ;  /* 0x0000007600470202 */ /* 0x000fe20000000f00 */
[----:B------:R-:W-:Y:S01]  /*46d0*/  @P0 FADD.FTZ R216, R216, R65 ;  /* 0x00000041d8d80221 */ /* 0x000fe20000010000 */
[----:B------:R-:W-:Y:S01]  /*46e0*/  FFMA.FTZ R123, R213, R237, R236 ;  /* 0x000000edd57b7223 */ /* 0x000fe200000100ec */
[----:B------:R-:W-:-:S02]  /*46f0*/  @P0 HADD2.F32 R65, -RZ, R64.H0_H0 ;  /* 0x20000040ff410230 */ /* 0x000fc40000004100 */
[----:B------:R-:W-:Y:S01]  /*4700*/  FMUL.FTZ R213, R61, R67 ;  /* 0x000000433dd57220 */ /* 0x000fe20000410000 */
[----:B------:R-:W-:Y:S02]  /*4710*/  @P0 HADD2.F32 R71, -RZ, R71.H0_H0 ;  /* 0x20000047ff470230 */ /* 0x000fe40000004100 */
[----:B------:R-:W-:Y:S01]  /*4720*/  FADD.FTZ R234, R202, -R234 ;  /* 0x800000eacaea7221 */ /* 0x000fe20000010000 */
[-CC-:B------:R-:W-:Y:S01]  /*4730*/  FFMA.FTZ R200, R200, R237.reuse, R236.reuse ;  /* 0x000000edc8c87223 */ /* 0x180fe200000100ec */
[----:B------:R-:W-:Y:S01]  /*4740*/  FFMA.FTZ R125, R217, R237, R236 ;  /* 0x000000edd97d7223 */ /* 0x000fe200000100ec */
[----:B------:R-:W-:Y:S01]  /*4750*/  @P0 FADD.FTZ R213, R213, R65 ;  /* 0x00000041d5d50221 */ /* 0x000fe20000010000 */
[----:B------:R-:W-:Y:S01]  /*4760*/  @P0 FADD.FTZ R215, R215, R71 ;  /* 0x00000047d7d70221 */ /* 0x000fe20000010000 */
[----:B------:R-:W-:Y:S01]  /*4770*/  @P0 SHF.R.U64 R71, R116, 0x10, R117 ;  /* 0x0000001074470819 */ /* 0x000fe20000001275 */
[----:B------:R-:W-:Y:S01]  /*4780*/  FMUL.FTZ R182, R61, R234 ;  /* 0x000000ea3db67220 */ /* 0x000fe20000410000 */
[----:B------:R-:W-:Y:S01]  /*4790*/  @P0 MOV R65, R116 ;  /* 0x0000007400410202 */ /* 0x000fe20000000f00 */
[----:B------:R-:W-:Y:S01]  /*47a0*/  FMUL.FTZ R217, R215, UR17 ;  /* 0x00000011d7d97c20 */ /* 0x000fe20008410000 */
[----:B------:R-:W-:Y:S01]  /*47b0*/  FADD.FTZ R185, R186, -R200 ;  /* 0x800000c8bab97221 */ /* 0x000fe20000010000 */
[----:B------:R-:W-:-:S02]  /*47c0*/  @P0 HADD2.F32 R71, -RZ, R71.H0_H0 ;  /* 0x20000047ff470230 */ /* 0x000fc40000004100 */
[--C-:B------:R-:W-:Y:S01]  /*47d0*/  FFMA.FTZ R124, R218, R237, R236.reuse ;  /* 0x000000edda7c7223 */ /* 0x100fe200000100ec */
[----:B------:R0:W-:Y:S01]  /*47e0*/  F2F.F16.F32 R67, R66 ;  /* 0x0000004200437304 */ /* 0x0001e20000200800 */
[----:B------:R-:W-:Y:S01]  /*47f0*/  FMUL.FTZ R218, R216, UR17 ;  /* 0x00000011d8da7c20 */ /* 0x000fe20008410000 */
[----:B------:R-:W-:Y:S01]  /*4800*/  FMUL.FTZ R186, R213, UR17 ;  /* 0x00000011d5ba7c20 */ /* 0x000fe20008410000 */
[----:B------:R-:W-:Y:S01]  /*4810*/  @P0 FADD.FTZ R214, R214, R71 ;  /* 0x00000047d6d60221 */ /* 0x000fe20000010000 */
[----:B------:R-:W-:Y:S01]  /*4820*/  @P0 SHF.R.U32.HI R71, RZ, 0x10, R117 ;  /* 0x00000010ff470819 */ /* 0x000fe20000011675 */
[----:B------:R-:W-:Y:S02]  /*4830*/  @P0 HADD2.F32 R65, -RZ, R65.H0_H0 ;  /* 0x20000041ff410230 */ /* 0x000fe40000004100 */
[----:B------:R-:W-:Y:S01]  /*4840*/  FMUL.FTZ R185, R61, R185 ;  /* 0x000000b93db97220 */ /* 0x000fe20000410000 */
[-CC-:B------:R-:W-:Y:S01]  /*4850*/  FFMA.FTZ R171, R205, R237.reuse, R236.reuse ;  /* 0x000000edcdab7223 */ /* 0x180fe200000100ec */
[----:B------:R1:W2:Y:S01]  /*4860*/  F2F.F16.F32 R64, R175 ;  /* 0x000000af00407304 */ /* 0x0002a20000200800 */
[----:B------:R-:W-:Y:S01]  /*4870*/  @P0 HADD2.F32 R71, -RZ, R71.H0_H0 ;  /* 0x20000047ff470230 */ /* 0x000fe20000004100 */
[----:B0-----:R-:W-:Y:S01]  /*4880*/  FSEL R66, R217, RZ, P6 ;  /* 0x000000ffd9427208 */ /* 0x001fe20003000000 */
[----:B------:R-:W-:Y:S01]  /*4890*/  FMUL.FTZ R200, R214, UR17 ;  /* 0x00000011d6c87c20 */ /* 0x000fe20008410000 */
[----:B------:R-:W-:Y:S01]  /*48a0*/  LOP3.LUT P6, RZ, R72, 0xff0000, RZ, 0xc0, !PT ;  /* 0x00ff000048ff7812 */ /* 0x000fe200078cc0ff */
[----:B------:R-:W-:Y:S01]  /*48b0*/  @P0 FADD.FTZ R185, R185, R65 ;  /* 0x00000041b9b90221 */ /* 0x000fe20000010000 */
[----:B------:R-:W-:Y:S01]  /*48c0*/  @P0 FADD.FTZ R182, R182, R71 ;  /* 0x00000047b6b60221 */ /* 0x000fe20000010000 */
[----:B------:R-:W-:Y:S01]  /*48d0*/  FFMA.FTZ R164, R204, R237, R236 ;  /* 0x000000edcca47223 */ /* 0x000fe200000100ec */
[----:B------:R-:W-:Y:S01]  /*48e0*/  FSEL R71, R186, RZ, P6 ;  /* 0x000000ffba477208 */ /* 0x000fe20003000000 */
[----:B------:R-:W-:Y:S01]  /*48f0*/  FMUL.FTZ R204, R185, UR17 ;  /* 0x00000011b9cc7c20 */ /* 0x000fe20008410000 */
[----:B-1----:R-:W-:Y:S01]  /*4900*/  FSEL R175, R218, RZ, P5 ;  /* 0x000000ffdaaf7208 */ /* 0x002fe20002800000 */
[----:B------:R-:W-:Y:S01]  /*4910*/  FMUL.FTZ R205, R182, UR17 ;  /* 0x00000011b6cd7c20 */ /* 0x000fe20008410000 */
[C---:B------:R-:W-:Y:S01]  /*4920*/  LOP3.LUT P5, RZ, R72.reuse, 0xff00, RZ, 0xc0, !PT ;  /* 0x0000ff0048ff7812 */ /* 0x040fe200078ac0ff */
[----:B------:R-:W0:Y:S01]  /*4930*/  F2F.F16.F32 R66, R66 ;  /* 0x0000004200427304 */ /* 0x000e220000200800 */
[----:B------:R-:W-:Y:S01]  /*4940*/  LOP3.LUT P6, RZ, R72, 0xff000000, RZ, 0xc0, !PT ;  /* 0xff00000048ff7812 */ /* 0x000fe200078cc0ff */
[----:B--2---:R-:W-:Y:S01]  /*4950*/  IMAD.WIDE.U32 R64, R64, 0x10000, RZ ;  /* 0x0001000040407825 */ /* 0x004fe200078e00ff */
[----:B------:R-:W-:-:S03]  /*4960*/  FSEL R165, R200, RZ, P5 ;  /* 0x000000ffc8a57208 */ /* 0x000fc60002800000 */
[-C--:B------:R-:W-:Y:S01]  /*4970*/  FFMA.FTZ R206, R206, R237.reuse, R236 ;  /* 0x000000edcece7223 */ /* 0x080fe200000100ec */
[----:B------:R-:W-:Y:S01]  /*4980*/  FSEL R170, R205, RZ, P6 ;  /* 0x000000ffcdaa7208 */ /* 0x000fe20003000000 */
[----:B------:R-:W-:Y:S01]  /*4990*/  FADD.FTZ R171, R136, -R171 ;  /* 0x800000ab88ab7221 */ /* 0x000fe20000010000 */
[----:B------:R-:W-:Y:S01]  /*49a0*/  LOP3.LUT P5, RZ, R72, 0xff, RZ, 0xc0, !PT ;  /* 0x000000ff48ff7812 */ /* 0x000fe200078ac0ff */
[----:B------:R-:W1:Y:S01]  /*49b0*/  F2F.F16.F32 R175, R175 ;  /* 0x000000af00af7304 */ /* 0x000e620000200800 */
[----:B------:R-:W-:Y:S01]  /*49c0*/  FADD.FTZ R135, R135, -R206 ;  /* 0x800000ce87877221 */ /* 0x000fe20000010000 */
[----:B------:R-:W-:Y:S01]  /*49d0*/  FFMA.FTZ R70, R207, R237, R236 ;  /* 0x000000edcf467223 */ /* 0x000fe200000100ec */
[----:B------:R-:W-:Y:S01]  /*49e0*/  FMUL.FTZ R206, R61, R171 ;  /* 0x000000ab3dce7220 */ /* 0x000fe20000410000 */
[----:B------:R-:W-:Y:S01]  /*49f0*/  LOP3.LUT P6, RZ, R73, 0xff00, RZ, 0xc0, !PT ;  /* 0x0000ff0049ff7812 */ /* 0x000fe200078cc0ff */
[----:B------:R-:W-:Y:S01]  /*4a00*/  FMUL.FTZ R207, R61, R135 ;  /* 0x000000873dcf7220 */ /* 0x000fe20000410000 */
[----:B------:R-:W-:Y:S01]  /*4a10*/  FADD.FTZ R164, R137, -R164 ;  /* 0x800000a489a47221 */ /* 0x000fe20000010000 */
[----:B0-----:R-:W-:Y:S01]  /*4a20*/  LOP3.LUT R66, R64, R66, RZ, 0xfc, !PT ;  /* 0x0000004240427212 */ /* 0x001fe200078efcff */
[----:B------:R0:W-:Y:S01]  /*4a30*/  F2F.F16.F32 R72, R71 ;  /* 0x0000004700487304 */ /* 0x0001e20000200800 */
[----:B------:R-:W-:Y:S01]  /*4a40*/  FADD.FTZ R70, R134, -R70 ;  /* 0x8000004686467221 */ /* 0x000fe20000010000 */
[----:B------:R-:W-:Y:S01]  /*4a50*/  FMUL.FTZ R184, R61, R164 ;  /* 0x000000a43db87220 */ /* 0x000fe20000410000 */
[----:B------:R-:W-:Y:S01]  /*4a60*/  @P0 SHF.R.U64 R134, R112, 0x10, R113 ;  /* 0x0000001070860819 */ /* 0x000fe20000001271 */
[----:B------:R-:W-:Y:S01]  /*4a70*/  FADD.FTZ R178, R147, -R178 ;  /* 0x800000b293b27221 */ /* 0x000fe20000010000 */
[----:B------:R-:W-:Y:S01]  /*4a80*/  FADD.FTZ R146, R146, -R181 ;  /* 0x800000b592927221 */ /* 0x000fe20000010000 */
[----:B------:R-:W-:Y:S01]  /*4a90*/  FMUL.FTZ R181, R61, R70 ;  /* 0x000000463db57220 */ /* 0x000fe20000410000 */
[----:B-1----:R-:W-:Y:S01]  /*4aa0*/  SHF.L.U32 R175, R175, 0x10, RZ ;  /* 0x00000010afaf7819 */ /* 0x002fe200000006ff */
[----:B------:R-:W1:Y:S01]  /*4ab0*/  F2F.F16.F32 R165, R165 ;  /* 0x000000a500a57304 */ /* 0x000e620000200800 */
[----:B0-----:R-:W-:Y:S01]  /*4ac0*/  FSEL R71, R204, RZ, P5 ;  /* 0x000000ffcc477208 */ /* 0x001fe20002800000 */
[----:B------:R-:W-:Y:S01]  /*4ad0*/  @P0 HADD2.F32 R134, -RZ, R134.H0_H0 ;  /* 0x20000086ff860230 */ /* 0x000fe20000004100 */
[----:B------:R-:W-:Y:S01]  /*4ae0*/  LOP3.LUT R67, R65, R175, R67, 0xfe, !PT ;  /* 0x000000af41437212 */ /* 0x000fe200078efe43 */
[----:B------:R-:W-:Y:S01]  /*4af0*/  FMUL.FTZ R179, R61, R178 ;  /* 0x000000b23db37220 */ /* 0x000fe20000410000 */
[----:B------:R-:W-:Y:S01]  /*4b00*/  LOP3.LUT P5, RZ, R73, 0xff0000, RZ, 0xc0, !PT ;  /* 0x00ff000049ff7812 */ /* 0x000fe200078ac0ff */
[----:B------:R-:W-:-:S02]  /*4b10*/  @P0 IMAD.MOV.U32 R70, RZ, RZ, R113 ;  /* 0x000000ffff460224 */ /* 0x000fc400078e0071 */
[----:B------:R-:W-:Y:S01]  /*4b20*/  FADD.FTZ R201, R145, -R201 ;  /* 0x800000c991c97221 */ /* 0x000fe20000010000 */
[----:B------:R-:W0:Y:S01]  /*4b30*/  F2F.F16.F32 R170, R170 ;  /* 0x000000aa00aa7304 */ /* 0x000e220000200800 */
[----:B------:R-:W-:Y:S01]  /*4b40*/  @P0 FADD.FTZ R179, R179, R134 ;  /* 0x00000086b3b30221 */ /* 0x000fe20000010000 */
[----:B------:R-:W-:Y:S01]  /*4b50*/  @P0 SHF.R.U32.HI R134, RZ, 0x10, R113 ;  /* 0x00000010ff860819 */ /* 0x000fe20000011671 */
[C---:B------:R-:W-:Y:S01]  /*4b60*/  FMUL.FTZ R178, R61.reuse, R146 ;  /* 0x000000923db27220 */ /* 0x040fe20000410000 */
[----:B------:R-:W-:Y:S01]  /*4b70*/  FADD.FTZ R233, R144, -R233 ;  /* 0x800000e990e97221 */ /* 0x000fe20000010000 */
[----:B------:R-:W-:Y:S01]  /*4b80*/  FMUL.FTZ R144, R61, R201 ;  /* 0x000000c93d907220 */ /* 0x000fe20000410000 */
[----:B------:R-:W-:Y:S01]  /*4b90*/  FMUL.FTZ R145, R179, UR17 ;  /* 0x00000011b3917c20 */ /* 0x000fe20008410000 */
[----:B-1----:R-:W-:Y:S01]  /*4ba0*/  IMAD.WIDE.U32 R64, R165, 0x10000, RZ ;  /* 0x00010000a5407825 */ /* 0x002fe200078e00ff */
[----:B------:R-:W1:Y:S03]  /*4bb0*/  F2F.F16.F32 R71, R71 ;  /* 0x0000004700477304 */ /* 0x000e660000200800 */
[----:B------:R-:W-:Y:S01]  /*4bc0*/  FMUL.FTZ R147, R61, R233 ;  /* 0x000000e93d937220 */ /* 0x000fe20000410000 */
[----:B------:R-:W-:Y:S01]  /*4bd0*/  FADD.FTZ R138, R143, -R138 ;  /* 0x8000008a8f8a7221 */ /* 0x000fe20000010000 */
[----:B------:R-:W-:Y:S01]  /*4be0*/  FADD.FTZ R141, R142, -R141 ;  /* 0x8000008d8e8d7221 */ /* 0x000fe20000010000 */
[-CC-:B------:R-:W-:Y:S01]  /*4bf0*/  FFMA.FTZ R139, R139, R237.reuse, R236.reuse ;  /* 0x000000ed8b8b7223 */ /* 0x180fe200000100ec */
[----:B------:R-:W-:Y:S01]  /*4c00*/  FFMA.FTZ R140, R140, R237, R236 ;  /* 0x000000ed8c8c7223 */ /* 0x000fe200000100ec */
[----:B------:R-:W-:Y:S01]  /*4c10*/  FADD.FTZ R122, R127, -R122 ;  /* 0x8000007a7f7a7221 */ /* 0x000fe20000010000 */
[----:B0-----:R-:W-:-:S02]  /*4c20*/  IMAD.U32 R170, R170, 0x10000, RZ ;  /* 0x00010000aaaa7824 */ /* 0x001fc400078e00ff */
[----:B------:R-:W-:Y:S01]  /*4c30*/  FMUL.FTZ R171, R61, R141 ;  /* 0x0000008d3dab7220 */ /* 0x000fe20000410000 */
[----:B------:R-:W-:Y:S01]  /*4c40*/  FADD.FTZ R123, R126, -R123 ;  /* 0x8000007b7e7b7221 */ /* 0x000fe20000010000 */
[----:B------:R-:W-:Y:S01]  /*4c50*/  FADD.FTZ R124, R132, -R124 ;  /* 0x8000007c847c7221 */ /* 0x000fe20000010000 */
[----:B------:R-:W-:Y:S01]  /*4c60*/  FADD.FTZ R125, R131, -R125 ;  /* 0x8000007d837d7221 */ /* 0x000fe20000010000 */
[----:B------:R-:W-:Y:S01]  /*4c70*/  LOP3.LUT R65, R65, R170, R72, 0xfe, !PT ;  /* 0x000000aa41417212 */ /* 0x000fe200078efe48 */
[----:B------:R-:W-:Y:S01]  /*4c80*/  FMUL.FTZ R170, R61, R138 ;  /* 0x0000008a3daa7220 */ /* 0x000fe20000410000 */
[----:B------:R-:W-:Y:S01]  /*4c90*/  @P0 MOV R72, R115 ;  /* 0x0000007300480202 */ /* 0x000fe20000000f00 */
[----:B------:R-:W-:Y:S01]  /*4ca0*/  FADD.FTZ R133, R133, -R139 ;  /* 0x8000008b85857221 */ /* 0x000fe20000010000 */
[----:B-1----:R-:W-:Y:S01]  /*4cb0*/  LOP3.LUT R64, R64, R71, RZ, 0xfc, !PT ;  /* 0x0000004740407212 */ /* 0x002fe200078efcff */
[----:B------:R-:W-:Y:S01]  /*4cc0*/  FADD.FTZ R130, R130, -R140 ;  /* 0x8000008c82827221 */ /* 0x000fe20000010000 */
[----:B------:R-:W-:Y:S01]  /*4cd0*/  @P0 SHF.R.U64 R71, R114, 0x10, R115 ;  /* 0x0000001072470819 */ /* 0x000fe20000001273 */
[----:B------:R-:W-:Y:S01]  /*4ce0*/  @P0 HADD2.F32 R72, -RZ, R72.H0_H0 ;  /* 0x20000048ff480230 */ /* 0x000fe20000004100 */
[----:B------:R-:W-:Y:S01]  /*4cf0*/  @P0 SHF.R.U32.HI R126, RZ, 0x10, R111 ;  /* 0x00000010ff7e0819 */ /* 0x000fe2000001166f */
[C---:B------:R-:W-:Y:S01]  /*4d00*/  FMUL.FTZ R139, R61.reuse, R122 ;  /* 0x0000007a3d8b7220 */ /* 0x040fe20000410000 */
[----:B------:R-:W-:Y:S01]  /*4d10*/  FMUL.FTZ R140, R61, R123 ;  /* 0x0000007b3d8c7220 */ /* 0x000fe20000410000 */
[----:B------:R-:W-:-:S02]  /*4d20*/  @P0 HADD2.F32 R71, -RZ, R71.H0_H0 ;  /* 0x20000047ff470230 */ /* 0x000fc40000004100 */
[----:B------:R-:W-:Y:S01]  /*4d30*/  @P0 FADD.FTZ R207, R207, R72 ;  /* 0x00000048cfcf0221 */ /* 0x000fe20000010000 */
[----:B------:R-:W-:Y:S01]  /*4d40*/  FMUL.FTZ R141, R61, R124 ;  /* 0x0000007c3d8d7220 */ /* 0x000fe20000410000 */
[----:B------:R-:W-:Y:S01]  /*4d50*/  @P0 HADD2.F32 R126, -RZ, R126.H0_H0 ;  /* 0x2000007eff7e0230 */ /* 0x000fe20000004100 */
[----:B------:R-:W-:Y:S01]  /*4d60*/  @P0 SHF.R.U64 R122, R106, 0x10, R107 ;  /* 0x000000106a7a0819 */ /* 0x000fe2000000126b */
[----:B------:R-:W-:Y:S01]  /*4d70*/  @P0 FADD.FTZ R206, R206, R71 ;  /* 0x00000047cece0221 */ /* 0x000fe20000010000 */
[----:B------:R-:W-:Y:S01]  /*4d80*/  FMUL.FTZ R175, R207, UR17 ;  /* 0x00000011cfaf7c20 */ /* 0x000fe20008410000 */
[----:B------:R-:W-:Y:S01]  /*4d90*/  @P1 PRMT R10, R203, 0x7610, R10 ;  /* 0x00007610cb0a1816 */ /* 0x000fe2000000000a */
[----:B------:R-:W-:Y:S01]  /*4da0*/  @P0 FADD.FTZ R139, R139, R126 ;  /* 0x0000007e8b8b0221 */ /* 0x000fe20000010000 */
[----:B------:R-:W-:Y:S01]  /*4db0*/  FMUL.FTZ R176, R206, UR17 ;  /* 0x00000011ceb07c20 */ /* 0x000fe20008410000 */
[----:B------:R-:W-:Y:S01]  /*4dc0*/  @P0 HADD2.F32 R122, -RZ, R122.H0_H0 ;  /* 0x2000007aff7a0230 */ /* 0x000fe20000004100 */
[----:B------:R-:W-:Y:S01]  /*4dd0*/  FSEL R71, R175, RZ, P5 ;  /* 0x000000ffaf477208 */ /* 0x000fe20002800000 */
[----:B------:R-:W-:Y:S01]  /*4de0*/  FMUL.FTZ R143, R139, UR17 ;  /* 0x000000118b8f7c20 */ /* 0x000fe20008410000 */
[----:B------:R-:W-:-:S02]  /*4df0*/  LOP3.LUT P5, RZ, R73, 0xff000000, RZ, 0xc0, !PT ;  /* 0xff00000049ff7812 */ /* 0x000fc400078ac0ff */
[----:B------:R-:W-:Y:S01]  /*4e00*/  FSEL R72, R176, RZ, P6 ;  /* 0x000000ffb0487208 */ /* 0x000fe20003000000 */
[----:B------:R-:W-:Y:S01]  /*4e10*/  @P0 FADD.FTZ R141, R141, R122 ;  /* 0x0000007a8d8d0221 */ /* 0x000fe20000010000 */
[----:B------:R-:W-:Y:S02]  /*4e20*/  LOP3.LUT P6, RZ, R73, 0xff, RZ, 0xc0, !PT ;  /* 0x000000ff49ff7812 */ /* 0x000fe400078cc0ff */
[----:B------:R-:W-:Y:S02]  /*4e30*/  @P0 MOV R73, R114 ;  /* 0x0000007200490202 */ /* 0x000fe40000000f00 */
[----:B------:R-:W-:-:S03]  /*4e40*/  @P1 PRMT R95, R188, 0x7610, R95 ;  /* 0x00007610bc5f1816 */ /* 0x000fc6000000005f */
[----:B------:R-:W-:-:S05]  /*4e50*/  @P0 HADD2.F32 R73, -RZ, R73.H0_H0 ;  /* 0x20000049ff490230 */ /* 0x000fca0000004100 */
[----:B------:R-:W-:Y:S01]  /*4e60*/  @P0 FADD.FTZ R184, R184, R73 ;  /* 0x00000049b8b80221 */ /* 0x000fe20000010000 */
[----:B------:R-:W-:-:S03]  /*4e70*/  @P0 SHF.R.U32.HI R73, RZ, 0x10, R115 ;  /* 0x00000010ff490819 */ /* 0x000fc60000011673 */
[----:B------:R-:W-:Y:S02]  /*4e80*/  FMUL.FTZ R201, R184, UR17 ;  /* 0x00000011b8c97c20 */ /* 0x000fe40008410000 */
[----:B------:R-:W-:-:S05]  /*4e90*/  @P0 HADD2.F32 R73, -RZ, R73.H0_H0 ;  /* 0x20000049ff490230 */ /* 0x000fca0000004100 */
[----:B------:R-:W-:Y:S01]  /*4ea0*/  @P0 FADD.FTZ R181, R181, R73 ;  /* 0x00000049b5b50221 */ /* 0x000fe20000010000 */
[----:B------:R-:W-:Y:S02]  /*4eb0*/  @P0 HADD2.F32 R73, -RZ, R70.H0_H0 ;  /* 0x20000046ff490230 */ /* 0x000fe40000004100 */
[----:B------:R0:W1:Y:S01]  /*4ec0*/  F2F.F16.F32 R70, R72 ;  /* 0x0000004800467304 */ /* 0x0000620000200800 */
[----:B------:R-:W-:Y:S02]  /*4ed0*/  FMUL.FTZ R202, R181, UR17 ;  /* 0x00000011b5ca7c20 */ /* 0x000fe40008410000 */
[----:B------:R-:W-:-:S03]  /*4ee0*/  @P0 FADD.FTZ R178, R178, R73 ;  /* 0x00000049b2b20221 */ /* 0x000fc60000010000 */
[----:B------:R-:W-:Y:S01]  /*4ef0*/  FSEL R137, R202, RZ, P5 ;  /* 0x000000ffca897208 */ /* 0x000fe20002800000 */
[----:B------:R-:W-:Y:S01]  /*4f00*/  FMUL.FTZ R146, R178, UR17 ;  /* 0x00000011b2927c20 */ /* 0x000fe20008410000 */
[----:B------:R2:W-:Y:S01]  /*4f10*/  F2F.F16.F32 R73, R71 ;  /* 0x0000004700497304 */ /* 0x0005e20000200800 */
[----:B0-----:R-:W-:Y:S01]  /*4f20*/  @P0 HADD2.F32 R72, -RZ, R134.H0_H0 ;  /* 0x20000086ff480230 */ /* 0x001fe20000004100 */
[----:B------:R-:W-:-:S04]  /*4f30*/  LOP3.LUT P5, RZ, R74, 0xff00, RZ, 0xc0, !PT ;  /* 0x0000ff004aff7812 */ /* 0x000fc800078ac0ff */
[----:B------:R-:W-:Y:S01]  /*4f40*/  @P0 FADD.FTZ R144, R144, R72 ;  /* 0x0000004890900221 */ /* 0x000fe20000010000 */
[----:B------:R-:W-:Y:S01]  /*4f50*/  FSEL R72, R201, RZ, P6 ;  /* 0x000000ffc9487208 */ /* 0x000fe20003000000 */
[----:B------:R-:W0:Y:S01]  /*4f60*/  F2F.F16.F32 R137, R137 ;  /* 0x0000008900897304 */ /* 0x000e220000200800 */
[----:B--2---:R-:W-:Y:S01]  /*4f70*/  @P0 MOV R71, R112 ;  /* 0x0000007000470202 */ /* 0x004fe20000000f00 */
[----:B------:R-:W-:Y:S01]  /*4f80*/  FMUL.FTZ R164, R144, UR17 ;  /* 0x0000001190a47c20 */ /* 0x000fe20008410000 */
[----:B------:R-:W-:Y:S02]  /*4f90*/  LOP3.LUT P6, RZ, R74, 0xff0000, RZ, 0xc0, !PT ;  /* 0x00ff00004aff7812 */ /* 0x000fe400078cc0ff */
[----:B------:R-:W-:Y:S01]  /*4fa0*/  FSEL R135, R145, RZ, P5 ;  /* 0x000000ff91877208 */ /* 0x000fe20002800000 */
[----:B------:R-:W-:Y:S01]  /*4fb0*/  @P0 HADD2.F32 R71, -RZ, R71.H0_H0 ;  /* 0x20000047ff470230 */ /* 0x000fe20000004100 */
[----:B------:R-:W-:Y:S01]  /*4fc0*/  FSEL R134, R146, RZ, P6 ;  /* 0x000000ff92867208 */ /* 0x000fe20003000000 */
[----:B------:R-:W2:Y:S01]  /*4fd0*/  F2F.F16.F32 R72, R72 ;  /* 0x0000004800487304 */ /* 0x000ea20000200800 */
[----:B------:R-:W-:-:S02]  /*4fe0*/  LOP3.LUT P6, RZ, R74, 0xff000000, RZ, 0xc0, !PT ;  /* 0xff0000004aff7812 */ /* 0x000fc400078cc0ff */
[----:B------:R-:W-:Y:S01]  /*4ff0*/  @P0 FADD.FTZ R147, R147, R71 ;  /* 0x0000004793930221 */ /* 0x000fe20000010000 */
[----:B------:R-:W-:Y:S01]  /*5000*/  LOP3.LUT P5, RZ, R74, 0xff, RZ, 0xc0, !PT ;  /* 0x000000ff4aff7812 */ /* 0x000fe200078ac0ff */
[----:B-1----:R-:W-:Y:S01]  /*5010*/  IMAD.WIDE.U32 R70, R70, 0x10000, RZ ;  /* 0x0001000046467825 */ /* 0x002fe200078e00ff */
[----:B------:R-:W-:-:S03]  /*5020*/  FSEL R136, R164, RZ, P6 ;  /* 0x000000ffa4887208 */ /* 0x000fc60003000000 */
[----:B------:R-:W-:Y:S01]  /*5030*/  FMUL.FTZ R165, R147, UR17 ;  /* 0x0000001193a57c20 */ /* 0x000fe20008410000 */
[----:B------:R-:W1:Y:S01]  /*5040*/  F2F.F16.F32 R135, R135 ;  /* 0x0000008700877304 */ /* 0x000e620000200800 */
[----:B0-----:R-:W-:Y:S02]  /*5050*/  SHF.L.U32 R137, R137, 0x10, RZ ;  /* 0x0000001089897819 */ /* 0x001fe400000006ff */
[----:B------:R-:W-:Y:S02]  /*5060*/  LOP3.LUT P6, RZ, R75, 0xff00, RZ, 0xc0, !PT ;  /* 0x0000ff004bff7812 */ /* 0x000fe400078cc0ff */
[----:B------:R-:W-:Y:S02]  /*5070*/  FSEL R74, R165, RZ, P5 ;  /* 0x000000ffa54a7208 */ /* 0x000fe40002800000 */
[----:B------:R-:W-:Y:S01]  /*5080*/  LOP3.LUT R73, R71, R137, R73, 0xfe, !PT ;  /* 0x0000008947497212 */ /* 0x000fe200078efe49 */
[----:B------:R-:W0:Y:S01]  /*5090*/  F2F.F16.F32 R136, R136 ;  /* 0x0000008800887304 */ /* 0x000e220000200800 */
[----:B--2---:R-:W-:-:S02]  /*50a0*/  LOP3.LUT R72, R70, R72, RZ, 0xfc, !PT ;  /* 0x0000004846487212 */ /* 0x004fc400078efcff */
[----:B------:R-:W-:Y:S01]  /*50b0*/  LOP3.LUT P5, RZ, R75, 0xff0000, RZ, 0xc0, !PT ;  /* 0x00ff00004bff7812 */ /* 0x000fe200078ac0ff */
[----:B-1----:R-:W-:-:S04]  /*50c0*/  IMAD.WIDE.U32 R70, R135, 0x10000, RZ ;  /* 0x0001000087467825 */ /* 0x002fc800078e00ff */
[----:B------:R-:W1:Y:S01]  /*50d0*/  F2F.F16.F32 R134, R134 ;  /* 0x0000008600867304 */ /* 0x000e620000200800 */
[----:B------:R-:W-:Y:S01]  /*50e0*/  FMUL.FTZ R135, R61, R130 ;  /* 0x000000823d877220 */ /* 0x000fe20000410000 */
[----:B------:R-:W-:Y:S01]  /*50f0*/  FMUL.FTZ R130, R141, UR17 ;  /* 0x000000118d827c20 */ /* 0x000fe20008410000 */
[----:B0-----:R-:W-:-:S05]  /*5100*/  IMAD.U32 R136, R136, 0x10000, RZ ;  /* 0x0001000088887824 */ /* 0x001fca00078e00ff */
[----:B------:R-:W0:Y:S01]  /*5110*/  F2F.F16.F32 R74, R74 ;  /* 0x0000004a004a7304 */ /* 0x000e220000200800 */
[----:B-1----:R-:W-:Y:S01]  /*5120*/  LOP3.LUT R71, R71, R136, R134, 0xfe, !PT ;  /* 0x0000008847477212 */ /* 0x002fe200078efe86 */
[----:B------:R-:W-:Y:S01]  /*5130*/  FMUL.FTZ R136, R61, R125 ;  /* 0x0000007d3d887220 */ /* 0x000fe20000410000 */
[----:B------:R-:W-:-:S05]  /*5140*/  @P0 MOV R134, R111 ;  /* 0x0000006f00860202 */ /* 0x000fca0000000f00 */
[----:B------:R-:W-:Y:S01]  /*5150*/  @P0 HADD2.F32 R134, -RZ, R134.H0_H0 ;  /* 0x20000086ff860230 */ /* 0x000fe20000004100 */
[----:B0-----:R-:W-:Y:S02]  /*5160*/  LOP3.LUT R70, R70, R74, RZ, 0xfc, !PT ;  /* 0x0000004a46467212 */ /* 0x001fe400078efcff */
[----:B------:R-:W-:Y:S02]  /*5170*/  @P0 SHF.R.U64 R74, R110, 0x10, R111 ;  /* 0x000000106e4a0819 */ /* 0x000fe4000000126f */
[----:B------:R-:W-:Y:S01]  /*5180*/  @P0 FADD.FTZ R171, R171, R134 ;  /* 0x00000086abab0221 */ /* 0x000fe20000010000 */
[----:B------:R-:W-:Y:S01]  /*5190*/  FMUL.FTZ R134, R61, R133 ;  /* 0x000000853d867220 */ /* 0x000fe20000410000 */
[----:B------:R-:W-:Y:S02]  /*51a0*/  @P0 IMAD.MOV.U32 R61, RZ, RZ, R107 ;  /* 0x000000ffff3d0224 */ /* 0x000fe400078e006b */
[----:B------:R-:W-:Y:S02]  /*51b0*/  @P0 HADD2.F32 R74, -RZ, R74.H0_H0 ;  /* 0x2000004aff4a0230 */ /* 0x000fe40000004100 */
[----:B------:R-:W-:Y:S01]  /*51c0*/  FMUL.FTZ R138, R171, UR17 ;  /* 0x00000011ab8a7c20 */ /* 0x000fe20008410000 */
[----:B------:R-:W-:-:S02]  /*51d0*/  @P0 HADD2.F32 R61, -RZ, R61.H0_H0 ;  /* 0x2000003dff3d0230 */ /* 0x000fc40000004100 */
[----:B------:R-:W-:Y:S02]  /*51e0*/  @P0 FADD.FTZ R170, R170, R74 ;  /* 0x0000004aaaaa0221 */ /* 0x000fe40000010000 */
[----:B------:R-:W-:Y:S02]  /*51f0*/  FSEL R142, R138, RZ, P5 ;  /* 0x000000ff8a8e7208 */ /* 0x000fe40002800000 */
[----:B------:R-:W-:Y:S01]  /*5200*/  LOP3.LUT P5, RZ, R75, 0xff000000, RZ, 0xc0, !PT ;  /* 0xff0000004bff7812 */ /* 0x000fe200078ac0ff */
[----:B------:R-:W-:Y:S01]  /*5210*/  FMUL.FTZ R137, R170, UR17 ;  /* 0x00000011aa897c20 */ /* 0x000fe20008410000 */
[----:B------:R0:W-:Y:S01]  /*5220*/  F2F.F16.F32 R126, R142 ;  /* 0x0000008e007e7304 */ /* 0x0001e20000200800 */
[----:B------:R-:W-:Y:S01]  /*5230*/  @P0 FADD.FTZ R136, R136, R61 ;  /* 0x0000003d88880221 */ /* 0x000fe20000010000 */
[----:B------:R-:W-:Y:S02]  /*5240*/  @P0 MOV R61, R106 ;  /* 0x0000006a003d0202 */ /* 0x000fe40000000f00 */
[----:B------:R-:W-:Y:S01]  /*5250*/  FSEL R74, R137, RZ, P6 ;  /* 0x000000ff894a7208 */ /* 0x000fe20003000000 */
[----:B------:R-:W-:Y:S01]  /*5260*/  FMUL.FTZ R131, R136, UR17 ;  /* 0x0000001188837c20 */ /* 0x000fe20008410000 */
[----:B------:R-:W-:Y:S01]  /*5270*/  LOP3.LUT P6, RZ, R75, 0xff, RZ, 0xc0, !PT ;  /* 0x000000ff4bff7812 */ /* 0x000fe200078cc0ff */
[----:B------:R-:W-:Y:S01]  /*5280*/  @P0 HADD2.F32 R61, -RZ, R61.H0_H0 ;  /* 0x2000003dff3d0230 */ /* 0x000fe20000004100 */
[----:B------:R-:W-:-:S02]  /*5290*/  @P0 MOV R75, R110 ;  /* 0x0000006e004b0202 */ /* 0x000fc40000000f00 */
[----:B------:R-:W-:Y:S01]  /*52a0*/  FSEL R127, R143, RZ, P5 ;  /* 0x000000ff8f7f7208 */ /* 0x000fe20002800000 */
[----:B------:R-:W1:Y:S01]  /*52b0*/  F2F.F16.F32 R74, R74 ;  /* 0x0000004a004a7304 */ /* 0x000e620000200800 */
[C---:B------:R-:W-:Y:S01]  /*52c0*/  LOP3.LUT P5, RZ, R151.reuse, 0xff00, RZ, 0xc0, !PT ;  /* 0x0000ff0097ff7812 */ /* 0x040fe200078ac0ff */
[----:B------:R-:W-:Y:S02]  /*52d0*/  @P0 HADD2.F32 R75, -RZ, R75.H0_H0 ;  /* 0x2000004bff4b0230 */ /* 0x000fe40000004100 */
[----:B------:R-:W-:Y:S01]  /*52e0*/  @P0 FADD.FTZ R134, R134, R61 ;  /* 0x0000003d86860221 */ /* 0x000fe20000010000 */
[----:B------:R-:W-:Y:S02]  /*52f0*/  FSEL R123, R130, RZ, P5 ;  /* 0x000000ff827b7208 */ /* 0x000fe40002800000 */
[----:B------:R-:W-:Y:S01]  /*5300*/  @P0 FADD.FTZ R140, R140, R75 ;  /* 0x0000004b8c8c0221 */ /* 0x000fe20000010000 */
[----:B------:R-:W-:Y:S01]  /*5310*/  @P0 SHF.R.U32.HI R75, RZ, 0x10, R107 ;  /* 0x00000010ff4b0819 */ /* 0x000fe2000001166b */
[----:B------:R-:W-:Y:S01]  /*5320*/  FMUL.FTZ R133, R134, UR17 ;  /* 0x0000001186857c20 */ /* 0x000fe20008410000 */
[----:B------:R-:W-:Y:S01]  /*5330*/  LOP3.LUT P5, RZ, R151, 0xff, RZ, 0xc0, !PT ;  /* 0x000000ff97ff7812 */ /* 0x000fe200078ac0ff */
[----:B0-----:R-:W-:Y:S01]  /*5340*/  FMUL.FTZ R142, R140, UR17 ;  /* 0x000000118c8e7c20 */ /* 0x001fe20008410000 */
[----:B------:R-:W-:Y:S01]  /*5350*/  F2F.F16.F32 R123, R123 ;  /* 0x0000007b007b7304 */ /* 0x000fe20000200800 */
[----:B------:R-:W-:Y:S01]  /*5360*/  @P0 HADD2.F32 R75, -RZ, R75.H0_H0 ;  /* 0x2000004bff4b0230 */ /* 0x000fe20000004100 */
[----:B------:R-:W-:-:S02]  /*5370*/  FSEL R61, R133, RZ, P5 ;  /* 0x000000ff853d7208 */ /* 0x000fc40002800000 */
[----:B------:R-:W-:Y:S02]  /*5380*/  FSEL R122, R142, RZ, P6 ;  /* 0x000000ff8e7a7208 */ /* 0x000fe40003000000 */
[----:B------:R-:W-:Y:S01]  /*5390*/  @P0 FADD.FTZ R135, R135, R75 ;  /* 0x0000004b87870221 */ /* 0x000fe20000010000 */
[----:B------:R-:W-:Y:S01]  /*53a0*/  LOP3.LUT P6, RZ, R151, 0xff0000, RZ, 0xc0, !PT ;  /* 0x00ff000097ff7812 */ /* 0x000fe200078cc0ff */
[----:B------:R-:W0:Y:S01]  /*53b0*/  F2F.F16.F32 R127, R127 ;  /* 0x0000007f007f7304 */ /* 0x000e220000200800 */
[----:B------:R-:W-:Y:S01]  /*53c0*/  @P1 LOP3.LUT P5, RZ, R76, 0xff0000, RZ, 0xc0, !PT ;  /* 0x00ff00004cff1812 */ /* 0x000fe200078ac0ff */
[----:B------:R-:W-:Y:S01]  /*53d0*/  FMUL.FTZ R132, R135, UR17 ;  /* 0x0000001187847c20 */ /* 0x000fe20008410000 */
[----:B------:R-:W-:Y:S01]  /*53e0*/  FSEL R124, R131, RZ, P6 ;  /* 0x000000ff837c7208 */ /* 0x000fe20003000000 */
[----:B-1----:R-:W-:Y:S01]  /*53f0*/  IMAD.WIDE.U32 R74, R74, 0x10000, RZ ;  /* 0x000100004a4a7825 */ /* 0x002fe200078e00ff */
[----:B------:R-:W-:Y:S02]  /*5400*/  LOP3.LUT P6, RZ, R151, 0xff000000, RZ, 0xc0, !PT ;  /* 0xff00000097ff7812 */ /* 0x000fe400078cc0ff */
[----:B------:R-:W-:Y:S01]  /*5410*/  @P1 FSEL R129, R129, RZ, P5 ;  /* 0x000000ff81811208 */ /* 0x000fe20002800000 */
[----:B------:R-:W1:Y:S01]  /*5420*/  F2F.F16.F32 R122, R122 ;  /* 0x0000007a007a7304 */ /* 0x000e620000200800 */
[----:B------:R-:W-:-:S02]  /*5430*/  FSEL R125, R132, RZ, P6 ;  /* 0x000000ff847d7208 */ /* 0x000fc40003000000 */
[----:B------:R-:W-:Y:S02]  /*5440*/  @P1 LOP3.LUT P6, RZ, R76, 0xff000000, RZ, 0xc0, !PT ;  /* 0xff0000004cff1812 */ /* 0x000fe400078cc0ff */
[----:B------:R-:W-:Y:S02]  /*5450*/  @P1 F2FP.F16.F32.PACK_AB R129, RZ, R129 ;  /* 0x00000081ff81123e */ /* 0x000fe400000000ff */
[----:B------:R-:W-:Y:S01]  /*5460*/  @P1 FSEL R128, R128, RZ, P6 ;  /* 0x000000ff80801208 */ /* 0x000fe20003000000 */
[----:B------:R-:W2:Y:S01]  /*5470*/  F2F.F16.F32 R125, R125 ;  /* 0x0000007d007d7304 */ /* 0x000ea20000200800 */
[----:B0-----:R-:W-:Y:S02]  /*5480*/  SHF.L.U32 R127, R127, 0x10, RZ ;  /* 0x000000107f7f7819 */ /* 0x001fe400000006ff */
[----:B------:R-:W-:Y:S02]  /*5490*/  @P1 F2FP.F16.F32.PACK_AB R128, RZ, R128 ;  /* 0x00000080ff80123e */ /* 0x000fe400000000ff */
[----:B------:R-:W-:-:S02]  /*54a0*/  LOP3.LUT R75, R75, R127, R126, 0xfe, !PT ;  /* 0x0000007f4b4b7212 */ /* 0x000fc400078efe7e */
[----:B-1----:R-:W-:Y:S01]  /*54b0*/  LOP3.LUT R74, R74, R122, RZ, 0xfc, !PT ;  /* 0x0000007a4a4a7212 */ /* 0x002fe200078efcff */
[----:B------:R-:W0:Y:S01]  /*54c0*/  F2F.F16.F32 R124, R124 ;  /* 0x0000007c007c7304 */ /* 0x000e220000200800 */
[----:B------:R-:W-:Y:S01]  /*54d0*/  IMAD.WIDE.U32 R122, R123, 0x10000, RZ ;  /* 0x000100007b7a7825 */ /* 0x000fe200078e00ff */
[----:B------:R-:W-:Y:S02]  /*54e0*/  @P1 PRMT R0, R129, 0x7610, R0 ;  /* 0x0000761081001816 */ /* 0x000fe40000000000 */
[----:B------:R-:W-:Y:S01]  /*54f0*/  @P1 PRMT R99, R128, 0x7610, R99 ;  /* 0x0000761080631816 */ /* 0x000fe20000000063 */
[----:B--2---:R-:W-:-:S03]  /*5500*/  IMAD.U32 R125, R125, 0x10000, RZ ;  /* 0x000100007d7d7824 */ /* 0x004fc600078e00ff */
[----:B------:R-:W1:Y:S02]  /*5510*/  F2F.F16.F32 R61, R61 ;  /* 0x0000003d003d7304 */ /* 0x000e640000200800 */
[----:B0-----:R-:W-:Y:S02]  /*5520*/  LOP3.LUT R123, R123, R125, R124, 0xfe, !PT ;  /* 0x0000007d7b7b7212 */ /* 0x001fe400078efe7c */
[----:B-1----:R-:W-:Y:S01]  /*5530*/  LOP3.LUT R122, R122, R61, RZ, 0xfc, !PT ;  /* 0x0000003d7a7a7212 */ /* 0x002fe200078efcff */
        /* <DEDUP_REMOVED lines=9> */
.L_x_749:
        /* <DEDUP_REMOVED lines=8> */
[----:B------:R-:W-:Y:S02]  /*5650*/  @P2 F2FP.F16.F32.PACK_AB R208, RZ, R208 ;  /* 0x000000d0ffd0223e */ /* 0x000fe400000000ff */
[----:B------:R-:W-:Y:S02]  /*5660*/  @P2 F2FP.F16.F32.PACK_AB R209, RZ, R209 ;  /* 0x000000d1ffd1223e */ /* 0x000fe400000000ff */
[----:B------:R-:W-:Y:S02]  /*5670*/  @P2 F2FP.F16.F32.PACK_AB R215, RZ, R215 ;  /* 0x000000d7ffd7223e */ /* 0x000fe400000000ff */
[----:B------:R-:W-:-:S02]  /*5680*/  @P2 F2FP.F16.F32.PACK_AB R216, RZ, R216 ;  /* 0x000000d8ffd8223e */ /* 0x000fc400000000ff */
[----:B------:R-:W-:Y:S02]  /*5690*/  @P1 F2FP.F16.F32.PACK_AB R210, RZ, R210 ;  /* 0x000000d2ffd2123e */ /* 0x000fe400000000ff */
[----:B------:R-:W-:Y:S02]  /*56a0*/  @P1 F2FP.F16.F32.PACK_AB R211, RZ, R211 ;  /* 0x000000d3ffd3123e */ /* 0x000fe400000000ff */
[----:B------:R-:W-:Y:S02]  /*56b0*/  @P1 F2FP.F16.F32.PACK_AB R217, RZ, R217 ;  /* 0x000000d9ffd9123e */ /* 0x000fe400000000ff */
[----:B------:R-:W-:Y:S02]  /*56c0*/  @P1 F2FP.F16.F32.PACK_AB R218, RZ, R218 ;  /* 0x000000daffda123e */ /* 0x000fe400000000ff */
        /* <DEDUP_REMOVED lines=10> */
[----:B------:R-:W-:Y:S02]  /*5770*/  @P2 F2FP.F16.F32.PACK_AB R214, RZ, R214 ;  /* 0x000000d6ffd6223e */ /* 0x000fe400000000ff */
        /* <DEDUP_REMOVED lines=11> */
.L_x_750:
[----:B------:R1:W-:Y:S01]  /*5830*/  STG.E.64 desc[UR6][R124.64], R66 ;  /* 0x000000427c007986 */ /* 0x0003e2000c101b06 */
[----:B------:R-:W-:Y:S02]  /*5840*/  @P2 PRMT R13, R214, 0x7610, R13 ;  /* 0x00007610d60d2816 */ /* 0x000fe4000000000d */
[----:B------:R-:W-:Y:S01]  /*5850*/  @P2 PRMT R94, R213, 0x7610, R94 ;  /* 0x00007610d55e2816 */ /* 0x000fe2000000005e */
[----:B------:R-:W-:Y:S06]  /*5860*/  @!P1 BRA `(.L_x_751) ;  /* 0x0000000000209947 */ /* 0x000fec0003800000 */
[----:B-1----:R-:W-:Y:S02]  /*5870*/  LOP3.LUT R66, R95, 0xffff, RZ, 0xc0, !PT ;  /* 0x0000ffff5f427812 */ /* 0x002fe400078ec0ff */
[----:B------:R-:W-:Y:S02]  /*5880*/  PRMT R61, R0, 0x5410, R99 ;  /* 0x00005410003d7816 */ /* 0x000fe40000000063 */
[----:B------:R-:W-:Y:S01]  /*5890*/  IADD3 R124, P5, R59, R120, RZ ;  /* 0x000000783b7c7210 */ /* 0x000fe20007fbe0ff */
[----:B------:R-:W-:-:S03]  /*58a0*/  IMAD.WIDE.U32 R66, R66, 0x10000, RZ ;  /* 0x0001000042427825 */ /* 0x000fc600078e00ff */
[----:B------:R-:W-:Y:S02]  /*58b0*/  IADD3.X R125, R60, R121, RZ, P5, !PT ;  /* 0x000000793c7d7210 */ /* 0x000fe40002ffe4ff */
[----:B------:R-:W-:Y:S02]  /*58c0*/  LOP3.LUT R67, R61, R67, RZ, 0xfc, !PT ;  /* 0x000000433d437212 */ /* 0x000fe400078efcff */
[----:B------:R-:W-:-:S05]  /*58d0*/  LOP3.LUT R66, R66, 0xffff, R10, 0xf8, !PT ;  /* 0x0000ffff42427812 */ /* 0x000fca00078ef80a */
[----:B------:R2:W-:Y:S02]  /*58e0*/  STG.E.64 desc[UR6][R124.64], R66 ;  /* 0x000000427c007986 */ /* 0x0005e4000c101b06 */
.L_x_751:
[----:B------:R-:W-:Y:S02]  /*58f0*/  @P1 LOP3.LUT P5, RZ, R78, 0xff0000, RZ, 0xc0, !PT ;  /* 0x00ff00004eff1812 */ /* 0x000fe400078ac0ff */
[----:B------:R-:W-:Y:S02]  /*5900*/  @P1 FSEL R200, R200, RZ, P6 ;  /* 0x000000ffc8c81208 */ /* 0x000fe40003000000 */
[----:B------:R-:W-:Y:S02]  /*5910*/  @P1 FSEL R186, R186, RZ, P5 ;  /* 0x000000ffbaba1208 */ /* 0x000fe40002800000 */
[C---:B------:R-:W-:Y:S02]  /*5920*/  @P1 LOP3.LUT P6, RZ, R78.reuse, 0xff, RZ, 0xc0, !PT ;  /* 0x000000ff4eff1812 */ /* 0x040fe400078cc0ff */
[----:B------:R-:W-:Y:S02]  /*5930*/  @P1 LOP3.LUT P5, RZ, R78, 0xff000000, RZ, 0xc0, !PT ;  /* 0xff0000004eff1812 */ /* 0x000fe400078ac0ff */
[----:B------:R-:W-:-:S02]  /*5940*/  @P1 FSEL R204, R204, RZ, P6 ;  /* 0x000000ffcccc1208 */ /* 0x000fc40003000000 */
[----:B------:R-:W-:Y:S02]  /*5950*/  @P1 FSEL R205, R205, RZ, P5 ;  /* 0x000000ffcdcd1208 */ /* 0x000fe40002800000 */
[----:B------:R-:W-:Y:S02]  /*5960*/  @P2 F2FP.F16.F32.PACK_AB R185, RZ, R185 ;  /* 0x000000b9ffb9223e */ /* 0x000fe400000000ff */
[----:B------:R-:W-:Y:S02]  /*5970*/  @P1 F2FP.F16.F32.PACK_AB R200, RZ, R200 ;  /* 0x000000c8ffc8123e */ /* 0x000fe400000000ff */
[----:B------:R-:W-:Y:S02]  /*5980*/  @P1 F2FP.F16.F32.PACK_AB R186, RZ, R186 ;  /* 0x000000baffba123e */ /* 0x000fe400000000ff */
[----:B------:R-:W-:Y:S02]  /*5990*/  @P1 F2FP.F16.F32.PACK_AB R204, RZ, R204 ;  /* 0x000000ccffcc123e */ /* 0x000fe400000000ff */
[----:B------:R-:W-:-:S02]  /*59a0*/  @P1 F2FP.F16.F32.PACK_AB R205, RZ, R205 ;  /* 0x000000cdffcd123e */ /* 0x000fc400000000ff */
[----:B------:R-:W-:Y:S02]  /*59b0*/  IADD3 R60, P5, R62, UR20, RZ ;  /* 0x000000143e3c7c10 */ /* 0x000fe4000ffbe0ff */
[----:B------:R-:W-:Y:S02]  /*59c0*/  @P2 F2FP.F16.F32.PACK_AB R182, RZ, R182 ;  /* 0x000000b6ffb6223e */ /* 0x000fe400000000ff */
[----:B------:R-:W-:Y:S02]  /*59d0*/  @P2 PRMT R98, R185, 0x7610, R98 ;  /* 0x00007610b9622816 */ /* 0x000fe40000000062 */
[----:B------:R-:W-:Y:S02]  /*59e0*/  @P1 PRMT R95, R200, 0x7610, R95 ;  /* 0x00007610c85f1816 */ /* 0x000fe4000000005f */
[----:B------:R-:W-:Y:S02]  /*59f0*/  @P1 PRMT R0, R186, 0x7610, R0 ;  /* 0x00007610ba001816 */ /* 0x000fe40000000000 */
[----:B------:R-:W-:-:S02]  /*5a00*/  @P1 PRMT R10, R204, 0x7610, R10 ;  /* 0x00007610cc0a1816 */ /* 0x000fc4000000000a */
[----:B------:R-:W-:Y:S02]  /*5a10*/  @P1 LOP3.LUT P6, RZ, R79, 0xff00, RZ, 0xc0, !PT ;  /* 0x0000ff004fff1812 */ /* 0x000fe400078cc0ff */
[----:B------:R-:W-:Y:S02]  /*5a20*/  @P1 PRMT R99, R205, 0x7610, R99 ;  /* 0x00007610cd631816 */ /* 0x000fe40000000063 */
[----:B------:R-:W-:Y:S02]  /*5a30*/  @P2 F2FP.F16.F32.PACK_AB R206, RZ, R206 ;  /* 0x000000ceffce223e */ /* 0x000fe400000000ff */
[----:B------:R-:W-:Y:S02]  /*5a40*/  @P2 F2FP.F16.F32.PACK_AB R207, RZ, R207 ;  /* 0x000000cfffcf223e */ /* 0x000fe400000000ff */
        /* <DEDUP_REMOVED lines=11> */
.L_x_752:
        /* <DEDUP_REMOVED lines=12> */
.L_x_753:
        /* <DEDUP_REMOVED lines=12> */
[----:B----4-:R-:W-:Y:S02]  /*5c80*/  IADD3 R60, P5, R68, UR20, RZ ;  /* 0x00000014443c7c10 */ /* 0x010fe4000ffbe0ff */
        /* <DEDUP_REMOVED lines=20> */
.L_x_754:
        /* <DEDUP_REMOVED lines=12> */
.L_x_755:
        /* <DEDUP_REMOVED lines=33> */
.L_x_756:
[----:B------:R0:W-:Y:S01]  /*60a0*/  STG.E.64 desc[UR6][R62.64], R70 ;  /* 0x000000463e007986 */ /* 0x0001e2000c101b06 */
[----:B------:R-:W-:Y:S02]  /*60b0*/  @P2 PRMT R13, R170, 0x7610, R13 ;  /* 0x00007610aa0d2816 */ /* 0x000fe4000000000d */
[----:B------:R-:W-:Y:S01]  /*60c0*/  @P2 PRMT R94, R171, 0x7610, R94 ;  /* 0x00007610ab5e2816 */ /* 0x000fe2000000005e */
[----:B------:R-:W-:Y:S06]  /*60d0*/  @!P1 BRA `(.L_x_757) ;  /* 0x0000000000209947 */ /* 0x000fec0003800000 */
[----:B0-----:R-:W-:Y:S02]  /*60e0*/  LOP3.LUT R62, R95, 0xffff, RZ, 0xc0, !PT ;  /* 0x0000ffff5f3e7812 */ /* 0x001fe400078ec0ff */
[----:B----4-:R-:W-:Y:S02]  /*60f0*/  IADD3 R60, P5, R105, R120, RZ ;  /* 0x00000078693c7210 */ /* 0x010fe40007fbe0ff */
[----:B------:R-:W-:Y:S01]  /*6100*/  PRMT R59, R0, 0x5410, R99 ;  /* 0x00005410003b7816 */ /* 0x000fe20000000063 */
[----:B------:R-:W-:Y:S01]  /*6110*/  IMAD.WIDE.U32 R62, R62, 0x10000, RZ ;  /* 0x000100003e3e7825 */ /* 0x000fe200078e00ff */
[----:B------:R-:W-:-:S04]  /*6120*/  IADD3.X R61, R150, R121, RZ, P5, !PT ;  /* 0x00000079963d7210 */ /* 0x000fc80002ffe4ff */
[----:B------:R-:W-:Y:S02]  /*6130*/  LOP3.LUT R63, R59, R63, RZ, 0xfc, !PT ;  /* 0x0000003f3b3f7212 */ /* 0x000fe400078efcff */
[----:B------:R-:W-:-:S05]  /*6140*/  LOP3.LUT R62, R62, 0xffff, R10, 0xf8, !PT ;  /* 0x0000ffff3e3e7812 */ /* 0x000fca00078ef80a */
[----:B------:R0:W-:Y:S02]  /*6150*/  STG.E.64 desc[UR6][R60.64], R62 ;  /* 0x0000003e3c007986 */ /* 0x0001e4000c101b06 */
.L_x_757:
        /* <DEDUP_REMOVED lines=12> */
[----:B------:R-:W-:Y:S02]  /*6220*/  @P2 F2FP.F16.F32.PACK_AB R139, RZ, R139 ;  /* 0x0000008bff8b223e */ /* 0x000fe400000000ff */
[----:B------:R-:W-:Y:S02]  /*6230*/  @P2 PRMT R98, R140, 0x7610, R98 ;  /* 0x000076108c622816 */ /* 0x000fe40000000062 */
[----:B------:R-:W-:Y:S02]  /*6240*/  @P1 PRMT R95, R137, 0x7610, R95 ;  /* 0x00007610895f1816 */ /* 0x000fe4000000005f */
[----:B------:R-:W-:Y:S02]  /*6250*/  @P1 PRMT R0, R138, 0x7610, R0 ;  /* 0x000076108a001816 */ /* 0x000fe40000000000 */
[----:B------:R-:W-:Y:S02]  /*6260*/  @P1 PRMT R10, R142, 0x7610, R10 ;  /* 0x000076108e0a1816 */ /* 0x000fe4000000000a */
[----:B------:R-:W-:-:S02]  /*6270*/  @P1 PRMT R99, R143, 0x7610, R99 ;  /* 0x000076108f631816 */ /* 0x000fc40000000063 */
[----:B------:R-:W-:Y:S02]  /*6280*/  @P2 F2FP.F16.F32.PACK_AB R141, RZ, R141 ;  /* 0x0000008dff8d223e */ /* 0x000fe400000000ff */
        /* <DEDUP_REMOVED lines=10> */
.L_x_758:
[----:B0-----:R-:W-:Y:S02]  /*6330*/  IADD3 R62, P6, R166, UR20, RZ ;  /* 0x00000014a63e7c10 */ /* 0x001fe4000ffde0ff */
[----:B------:R-:W-:Y:S02]  /*6340*/  @P2 F2FP.F16.F32.PACK_AB R136, RZ, R136 ;  /* 0x00000088ff88223e */ /* 0x000fe400000000ff */
[----:B------:R-:W-:Y:S02]  /*6350*/  IADD3.X R63, R167, UR21, RZ, P6, !PT ;  /* 0x00000015a73f7c10 */ /* 0x000fe4000b7fe4ff */
[----:B------:R-:W-:Y:S02]  /*6360*/  @P2 F2FP.F16.F32.PACK_AB R134, RZ, R134 ;  /* 0x00000086ff86223e */ /* 0x000fe400000000ff */
[----:B------:R-:W-:Y:S01]  /*6370*/  @P2 F2FP.F16.F32.PACK_AB R135, RZ, R135 ;  /* 0x00000087ff87223e */ /* 0x000fe200000000ff */
        /* <DEDUP_REMOVED lines=17> */
.L_x_759:
[----:B------:R-:W-:Y:S05]  /*6490*/  @!P2 BRA `(.L_x_760) ;  /* 0x000000000020a947 */ /* 0x000fea0003800000 */
[----:B------:R-:W-:Y:S02]  /*64a0*/  LOP3.LUT R64, R13, 0xffff, RZ, 0xc0, !PT ;  /* 0x0000ffff0d407812 */ /* 0x000fe400078ec0ff */
[----:B0-----:R-:W-:Y:S02]  /*64b0*/  IADD3 R62, P2, R168, UR18, RZ ;  /* 0x00000012a83e7c10 */ /* 0x001fe4000ff5e0ff */
[----:B------:R-:W-:Y:S01]  /*64c0*/  PRMT R59, R94, 0x5410, R97 ;  /* 0x000054105e3b7816 */ /* 0x000fe20000000061 */
[----:B------:R-:W-:Y:S01]  /*64d0*/  IMAD.WIDE.U32 R64, R64, 0x10000, RZ ;  /* 0x0001000040407825 */ /* 0x000fe200078e00ff */
[----:B------:R-:W-:-:S04]  /*64e0*/  IADD3.X R63, R163, UR19, RZ, P2, !PT ;  /* 0x00000013a33f7c10 */ /* 0x000fc800097fe4ff */
[----:B------:R-:W-:Y:S02]  /*64f0*/  LOP3.LUT R65, R59, R65, RZ, 0xfc, !PT ;  /* 0x000000413b417212 */ /* 0x000fe400078efcff */
[----:B------:R-:W-:-:S05]  /*6500*/  LOP3.LUT R64, R64, 0xffff, R98, 0xf8, !PT ;  /* 0x0000ffff40407812 */ /* 0x000fca00078ef862 */
[----:B------:R4:W-:Y:S02]  /*6510*/  STG.E.64 desc[UR6][R62.64], R64 ;  /* 0x000000403e007986 */ /* 0x0009e4000c101b06 */
.L_x_760:
        /* <DEDUP_REMOVED lines=8> */
[----:B------:R-:W-:Y:S02]  /*65a0*/  @P1 F2FP.F16.F32.PACK_AB R130, RZ, R130 ;  /* 0x00000082ff82123e */ /* 0x000fe400000000ff */
[----:B------:R-:W-:Y:S02]  /*65b0*/  @P1 F2FP.F16.F32.PACK_AB R131, RZ, R131 ;  /* 0x00000083ff83123e */ /* 0x000fe400000000ff */
[----:B------:R-:W-:Y:S02]  /*65c0*/  @P1 F2FP.F16.F32.PACK_AB R133, RZ, R133 ;  /* 0x00000085ff85123e */ /* 0x000fe400000000ff */
[----:B------:R-:W-:Y:S02]  /*65d0*/  @P1 F2FP.F16.F32.PACK_AB R132, RZ, R132 ;  /* 0x00000084ff84123e */ /* 0x000fe400000000ff */
        /* <DEDUP_REMOVED lines=13> */
.L_x_761:
[----:B------:R-:W-:Y:S01]  /*66b0*/  SEL R74, RZ, 0x1, P3 ;  /* 0x00000001ff4a7807 */ /* 0x000fe20001800000 */
[----:B------:R-:W-:Y:S06]  /*66c0*/  @!P4 BRA `(.L_x_762) ;  /* 0xffffffa800c4c947 */ /* 0x000fec000383ffff */
        /* <DEDUP_REMOVED lines=60> */
[----:B------:R-:W-:Y:S01]  /*6a90*/  MOV R108, R224 ;  /* 0x000000e0006c7202 */ /* 0x000fe20000000f00 */
[----:B------:R-:W-:Y:S01]  /*6aa0*/  IMAD.MOV.U32 R224, RZ, RZ, R228 ;  /* 0x000000ffffe07224 */ /* 0x000fe200078e00e4 */
[----:B------:R-:W-:Y:S01]  /*6ab0*/  MOV R109, R225 ;  /* 0x000000e1006d7202 */ /* 0x000fe20000000f00 */
[----:B------:R-:W-:Y:S01]  /*6ac0*/  IMAD.MOV.U32 R225, RZ, RZ, R195 ;  /* 0x000000ffffe17224 */ /* 0x000fe200078e00c3 */
        /* <DEDUP_REMOVED lines=31> */
[----:B------:R-:W-:-:S07]  /*6cc0*/  MOV R103, R91 ;  /* 0x0000005b00677202 */ /* 0x000fce0000000f00 */
.L_x_745:
        /* <DEDUP_REMOVED lines=44> */
.L_x_746:
[----:B------:R-:W-:Y:S01]  /*6f90*/  HFMA2.MMA R122, -RZ, RZ, 0, 1.847743988037109375e-06 ;  /* 0x0000001fff7a7435 */ /* 0x000fe200000001ff */
[----:B------:R-:W-:Y:S01]  /*6fa0*/  MOV R138, R64 ;  /* 0x00000040008a7202 */ /* 0x000fe20000000f00 */
[----:B------:R-:W-:Y:S01]  /*6fb0*/  IMAD.MOV.U32 R123, RZ, RZ, 0x10 ;  /* 0x00000010ff7b7424 */ /* 0x000fe200078e00ff */
[----:B------:R-:W-:-:S08]  /*6fc0*/  MOV R66, 0xffffffff ;  /* 0xffffffff00427802 */ /* 0x000fd00000000f00 */
[----:B-----5:R-:W-:Y:S05]  /*6fd0*/  WARPSYNC.COLLECTIVE R66, `(.L_x_763) ;  /* 0x0000000042087348 */ /* 0x020fea0003c00000 */
[----:B------:R0:W1:Y:S02]  /*6fe0*/  SHFL.DOWN P6, R141, R138, R123, R122 ;  /* 0x0800007b8a8d7389 */ /* 0x00006400000c007a */
[----:B01---5:R-:W-:Y:S01]  /*6ff0*/  ENDCOLLECTIVE ;  /* 0x000000000000791b */ /* 0x023fe20003800000 */
.L_x_763:
[----:B------:R-:W-:Y:S02]  /*7000*/  IMAD.MOV.U32 R138, RZ, RZ, R65 ;  /* 0x000000ffff8a7224 */ /* 0x000fe400078e0041 */
[----:B------:R-:W-:-:S07]  /*7010*/  FADD.FTZ R64, R64, R141 ;  /* 0x0000008d40407221 */ /* 0x000fce0000010000 */
[----:B------:R-:W-:Y:S05]  /*7020*/  WARPSYNC.COLLECTIVE R66, `(.L_x_764) ;  /* 0x0000000042087348 */ /* 0x000fea0003c00000 */
[----:B------:R0:W1:Y:S02]  /*7030*/  SHFL.DOWN P6, R141, R138, R123, R122 ;  /* 0x0800007b8a8d7389 */ /* 0x00006400000c007a */
[----:B01----:R-:W-:Y:S01]  /*7040*/  ENDCOLLECTIVE ;  /* 0x000000000000791b */ /* 0x003fe20003800000 */
.L_x_764:
[----:B------:R-:W-:Y:S01]  /*7050*/  HFMA2.MMA R123, -RZ, RZ, 0, 4.76837158203125e-07 ;  /* 0x00000008ff7b7435 */ /* 0x000fe200000001ff */
[----:B------:R-:W-:Y:S01]  /*7060*/  MOV R138, R64 ;  /* 0x00000040008a7202 */ /* 0x000fe20000000f00 */
[----:B------:R-:W-:-:S09]  /*7070*/  FADD.FTZ R65, R65, R141 ;  /* 0x0000008d41417221 */ /* 0x000fd20000010000 */
[----:B------:R-:W-:Y:S05]  /*7080*/  WARPSYNC.COLLECTIVE R66, `(.L_x_765) ;  /* 0x0000000042087348 */ /* 0x000fea0003c00000 */
[----:B------:R0:W1:Y:S02]  /*7090*/  SHFL.DOWN P6, R141, R138, R123, R122 ;  /* 0x0800007b8a8d7389 */ /* 0x00006400000c007a */
[----:B01----:R-:W-:Y:S01]  /*70a0*/  ENDCOLLECTIVE ;  /* 0x000000000000791b */ /* 0x003fe20003800000 */
.L_x_765:
[----:B------:R-:W-:Y:S02]  /*70b0*/  IMAD.MOV.U32 R138, RZ, RZ, R65 ;  /* 0x000000ffff8a7224 */ /* 0x000fe400078e0041 */
[----:B------:R-:W-:-:S07]  /*70c0*/  FADD.FTZ R64, R64, R141 ;  /* 0x0000008d40407221 */ /* 0x000fce0000010000 */
[----:B------:R-:W-:Y:S05]  /*70d0*/  WARPSYNC.COLLECTIVE R66, `(.L_x_766) ;  /* 0x0000000042087348 */ /* 0x000fea0003c00000 */
[----:B------:R0:W1:Y:S02]  /*70e0*/  SHFL.DOWN P6, R141, R138, R123, R122 ;  /* 0x0800007b8a8d7389 */ /* 0x00006400000c007a */
[----:B01----:R-:W-:Y:S01]  /*70f0*/  ENDCOLLECTIVE ;  /* 0x000000000000791b */ /* 0x003fe20003800000 */
.L_x_766:
[----:B------:R-:W-:Y:S01]  /*7100*/  HFMA2.MMA R123, -RZ, RZ, 0, 2.384185791015625e-07 ;  /* 0x00000004ff7b7435 */ /* 0x000fe200000001ff */
[----:B------:R-:W-:Y:S01]  /*7110*/  MOV R138, R64 ;  /* 0x00000040008a7202 */ /* 0x000fe20000000f00 */
[----:B------:R-:W-:-:S09]  /*7120*/  FADD.FTZ R65, R65, R141 ;  /* 0x0000008d41417221 */ /* 0x000fd20000010000 */
[----:B------:R-:W-:Y:S05]  /*7130*/  WARPSYNC.COLLECTIVE R66, `(.L_x_767) ;  /* 0x0000000042087348 */ /* 0x000fea0003c00000 */
[----:B------:R0:W1:Y:S02]  /*7140*/  SHFL.DOWN P6, R141, R138, R123, R122 ;  /* 0x0800007b8a8d7389 */ /* 0x00006400000c007a */
[----:B01----:R-:W-:Y:S01]  /*7150*/  ENDCOLLECTIVE ;  /* 0x000000000000791b */ /* 0x003fe20003800000 */
.L_x_767:
[----:B------:R-:W-:Y:S02]  /*7160*/  IMAD.MOV.U32 R138, RZ, RZ, R65 ;  /* 0x000000ffff8a7224 */ /* 0x000fe400078e0041 */
[----:B------:R-:W-:-:S07]  /*7170*/  FADD.FTZ R64, R64, R141 ;  /* 0x0000008d40407221 */ /* 0x000fce0000010000 */
[----:B------:R-:W-:Y:S05]  /*7180*/  WARPSYNC.COLLECTIVE R66, `(.L_x_768) ;  /* 0x0000000042087348 */ /* 0x000fea0003c00000 */
[----:B------:R0:W1:Y:S02]  /*7190*/  SHFL.DOWN P6, R141, R138, R123, R122 ;  /* 0x0800007b8a8d7389 */ /* 0x00006400000c007a */
[----:B01----:R-:W-:Y:S01]  /*71a0*/  ENDCOLLECTIVE ;  /* 0x000000000000791b */ /* 0x003fe20003800000 */
.L_x_768:
[----:B------:R-:W-:Y:S01]  /*71b0*/  HFMA2.MMA R123, -RZ, RZ, 0, 1.1920928955078125e-07 ;  /* 0x00000002ff7b7435 */ /* 0x000fe200000001ff */
[----:B------:R-:W-:Y:S01]  /*71c0*/  MOV R138, R64 ;  /* 0x00000040008a7202 */ /* 0x000fe20000000f00 */
[----:B------:R-:W-:-:S09]  /*71d0*/  FADD.FTZ R65, R65, R141 ;  /* 0x0000008d41417221 */ /* 0x000fd20000010000 */
[----:B------:R-:W-:Y:S05]  /*71e0*/  WARPSYNC.COLLECTIVE R66, `(.L_x_769) ;  /* 0x0000000042087348 */ /* 0x000fea0003c00000 */
[----:B------:R0:W1:Y:S02]  /*71f0*/  SHFL.DOWN P6, R141, R138, R123, R122 ;  /* 0x0800007b8a8d7389 */ /* 0x00006400000c007a */
[----:B01----:R-:W-:Y:S01]  /*7200*/  ENDCOLLECTIVE ;  /* 0x000000000000791b */ /* 0x003fe20003800000 */
.L_x_769:
[----:B------:R-:W-:Y:S02]  /*7210*/  IMAD.MOV.U32 R138, RZ, RZ, R65 ;  /* 0x000000ffff8a7224 */ /* 0x000fe400078e0041 */
[----:B------:R-:W-:-:S07]  /*7220*/  FADD.FTZ R64, R64, R141 ;  /* 0x0000008d40407221 */ /* 0x000fce0000010000 */
[----:B------:R-:W-:Y:S05]  /*7230*/  WARPSYNC.COLLECTIVE R66, `(.L_x_770) ;  /* 0x0000000042087348 */ /* 0x000fea0003c00000 */
[----:B------:R0:W1:Y:S02]  /*7240*/  SHFL.DOWN P6, R141, R138, R123, R122 ;  /* 0x0800007b8a8d7389 */ /* 0x00006400000c007a */
[----:B01----:R-:W-:Y:S01]  /*7250*/  ENDCOLLECTIVE ;  /* 0x000000000000791b */ /* 0x003fe20003800000 */
.L_x_770:
[----:B------:R-:W-:Y:S01]  /*7260*/  HFMA2.MMA R123, -RZ, RZ, 0, 5.9604644775390625e-08 ;  /* 0x00000001ff7b7435 */ /* 0x000fe200000001ff */
[----:B------:R-:W-:Y:S01]  /*7270*/  MOV R138, R64 ;  /* 0x00000040008a7202 */ /* 0x000fe20000000f00 */
[----:B------:R-:W-:-:S09]  /*7280*/  FADD.FTZ R65, R65, R141 ;  /* 0x0000008d41417221 */ /* 0x000fd20000010000 */
[----:B------:R-:W-:Y:S05]  /*7290*/  WARPSYNC.COLLECTIVE R66, `(.L_x_771) ;  /* 0x0000000042087348 */ /* 0x000fea0003c00000 */
[----:B------:R0:W1:Y:S02]  /*72a0*/  SHFL.DOWN P6, R141, R138, R123, R122 ;  /* 0x0800007b8a8d7389 */ /* 0x00006400000c007a */
[----:B01----:R-:W-:Y:S01]  /*72b0*/  ENDCOLLECTIVE ;  /* 0x000000000000791b */ /* 0x003fe20003800000 */
.L_x_771:
[----:B------:R-:W-:Y:S01]  /*72c0*/  MOV R138, R65 ;  /* 0x00000041008a7202 */ /* 0x000fe20000000f00 */
[----:B------:R-:W-:-:S07]  /*72d0*/  IMAD.MOV.U32 R67, RZ, RZ, R141 ;  /* 0x000000ffff437224 */ /* 0x000fce00078e008d */
[----:B------:R-:W-:Y:S05]  /*72e0*/  WARPSYNC.COLLECTIVE R66, `(.L_x_772) ;  /* 0x0000000042087348 */ /* 0x000fea0003c00000 */
[----:B------:R0:W1:Y:S02]  /*72f0*/  SHFL.DOWN P6, R141, R138, R123, R122 ;  /* 0x0800007b8a8d7389 */ /* 0x00006400000c007a */
[----:B01----:R-:W-:Y:S01]  /*7300*/  ENDCOLLECTIVE ;  /* 0x000000000000791b */ /* 0x003fe20003800000 */
.L_x_772:
[----:B------:R-:W-:Y:S01]  /*7310*/  MOV R66, R141 ;  /* 0x0000008d00427202 */ /* 0x000fe20000000f00 */
[----:B------:R-:W-:Y:S06]  /*7320*/  BRA `(.L_x_773) ;  /* 0xffffffc8006c7947 */ /* 0x000fec000383ffff */
.L_x_774:
        /* <DEDUP_REMOVED lines=13> */
.L_x_4509:


//--------------------- .text._ZN10layer_norm22ln_bwd_finalize_kernelINS_22Kernel_traits_finalizeILj7168E6__halfS2_S2_S2_fjLb0ELj1024ELj4ENS_18Kernel_traits_baseILj7168ES2_S2_S2_S2_fjLj1024EEEEELb0ELb0EEEvNS_9BwdParamsE --------------------------
	.section	.text._ZN10layer_norm22ln_bwd_finalize_kernelINS_22Kernel_traits_finalizeILj7168E6__halfS2_S2_S2_fjLb0ELj1024ELj4ENS_18Kernel_traits_baseILj7168ES2_S2_S2_S2_fjLj1024EEEEELb0ELb0EEEvNS_9BwdParamsE,"ax",@progbits
	.align	128
        .global         _ZN10layer_norm22ln_bwd_finalize_kernelINS_22Kernel_traits_finalizeILj7168E6__halfS2_S2_S2_fjLb0ELj1024ELj4ENS_18Kernel_traits_baseILj7168ES2_S2_S2_S2_fjLj1024EEEEELb0ELb0EEEvNS_9BwdParamsE
        .type           _ZN10layer_norm22ln_bwd_finalize_kernelINS_22Kernel_traits_finalizeILj7168E6__halfS2_S2_S2_fjLb0ELj1024ELj4ENS_18Kernel_traits_baseILj7168ES2_S2_S2_S2_fjLj1024EEEEELb0ELb0EEEvNS_9BwdParamsE,@function
        .size           _ZN10layer_norm22ln_bwd_finalize_kernelINS_22Kernel_traits_finalizeILj7168E6__halfS2_S2_S2_fjLb0ELj1024ELj4ENS_18Kernel_traits_baseILj7168ES2_S2_S2_S2_fjLj1024EEEEELb0ELb0EEEvNS_9BwdParamsE,(.L_x_4510 - _ZN10layer_norm22ln_bwd_finalize_kernelINS_22Kernel_traits_finalizeILj7168E6__halfS2_S2_S2_fjLb0ELj1024ELj4ENS_18Kernel_traits_baseILj7168ES2_S2_S2_S2_fjLj1024EEEEELb0ELb0EEEvNS_9BwdParamsE)
        .other          _ZN10layer_norm22ln_bwd_finalize_kernelINS_22Kernel_traits_finalizeILj7168E6__halfS2_S2_S2_fjLb0ELj1024ELj4ENS_18Kernel_traits_baseILj7168ES2_S2_S2_S2_fjLj1024EEEEELb0ELb0EEEvNS_9BwdParamsE,@"STO_CUDA_ENTRY STV_DEFAULT"
_ZN10layer_norm22ln_bwd_finalize_kernelINS_22Kernel_traits_finalizeILj7168E6__halfS2_S2_S2_fjLb0ELj1024ELj4ENS_18Kernel_traits_baseILj7168ES2_S2_S2_S2_fjLj1024EEEEELb0ELb0EEEvNS_9BwdParamsE:
.text._ZN10layer_norm22ln_bwd_finalize_kernelINS_22Kernel_traits_finalizeILj7168E6__halfS2_S2_S2_fjLb0ELj1024ELj4ENS_18Kernel_traits_baseILj7168ES2_S2_S2_S2_fjLj1024EEEEELb0ELb0EEEvNS_9BwdParamsE:
        /* <DEDUP_REMOVED lines=25> */
.L_x_787:
        /* <DEDUP_REMOVED lines=30> */
.L_x_779:
        /* <DEDUP_REMOVED lines=36> */
.L_x_778:
[----:B------:R-:W-:Y:S05]  /*05b0*/  BSYNC B1 ;  /* 0x0000000000017941 */ /* 0x000fea0003800000 */
.L_x_777:
        /* <DEDUP_REMOVED lines=24> */
.L_x_781:
[----:B------:R-:W-:Y:S05]  /*0740*/  BSYNC B1 ;  /* 0x0000000000017941 */ /* 0x000fea0003800000 */
.L_x_780:
        /* <DEDUP_REMOVED lines=12> */
.L_x_782:
[----:B------:R-:W-:Y:S05]  /*0810*/  BSYNC B1 ;  /* 0x0000000000017941 */ /* 0x000fea0003800000 */
.L_x_776:
[----:B------:R-:W-:Y:S05]  /*0820*/  BSYNC B0 ;  /* 0x0000000000007941 */ /* 0x000fea0003800000 */
.L_x_775:
        /* <DEDUP_REMOVED lines=29> */
.L_x_798:
[----:B---3--:R-:W-:Y:S01]  /*0a00*/  FADD.FTZ R9, R18, R9 ;  /* 0x0000000912097221 */ /* 0x008fe20000010000 */
[----:B--2---:R-:W-:-:S04]  /*0a10*/  FADD.FTZ R11, R10, R11 ;  /* 0x0000000b0a0b7221 */ /* 0x004fc80000010000 */
[----:B------:R2:W-:Y:S04]  /*0a20*/  @!P1 STS [R6+0x2000], R9 ;  /* 0x0020000906009388 */ /* 0x0005e80000000800 */
[----:B------:R2:W-:Y:S02]  /*0a30*/  @!P1 STS [R6+0x2080], R11 ;  /* 0x0020800b06009388 */ /* 0x0005e40000000800 */
.L_x_783:
        /* <DEDUP_REMOVED lines=14> */
[----:B---3--:R-:W-:Y:S02]  /*0b20*/  F2FP.F16.F32.PACK_AB R15, R15, R14 ;  /* 0x0000000e0f0f723e */ /* 0x008fe400000000ff */
[----:B----4-:R-:W-:-:S03]  /*0b30*/  F2FP.F16.F32.PACK_AB R17, R17, R16 ;  /* 0x000000101111723e */ /* 0x010fc600000000ff */
[----:B------:R2:W-:Y:S04]  /*0b40*/  STG.E desc[UR6][R12.64], R15 ;  /* 0x0000000f0c007986 */ /* 0x0005e8000c101906 */
[----:B------:R2:W-:Y:S02]  /*0b50*/  STG.E desc[UR6][R10.64], R17 ;  /* 0x000000110a007986 */ /* 0x0005e4000c101906 */
.L_x_786:
[----:B------:R-:W-:Y:S05]  /*0b60*/  BSYNC B0 ;  /* 0x0000000000007941 */ /* 0x000fea0003800000 */
.L_x_785:
[C---:B------:R-:W-:Y:S01]  /*0b70*/  ISETP.GT.U32.AND P1, PT, R3.reuse, -0x1c01, PT ;  /* 0xffffe3ff0300780c */ /* 0x040fe20003f24070 */
[----:B------:R-:W-:Y:S01]  /*0b80*/  VIADD R4, R4, 0xe00 ;  /* 0x00000e0004047836 */ /* 0x000fe20000000000 */
[----:B------:R-:W-:-:S11]  /*0b90*/  IADD3 R3, R3, 0x1c00, RZ ;  /* 0x00001c0003037810 */ /* 0x000fd60007ffe0ff */
[----:B------:R-:W-:Y:S05]  /*0ba0*/  @P1 BRA `(.L_x_787) ;  /* 0xfffffff400781947 */ /* 0x000fea000383ffff */
[----:B------:R-:W-:Y:S05]  /*0bb0*/  EXIT ;  /* 0x000000000000794d */ /* 0x000fea0003800000 */
.L_x_784:
[----:B------:R-:W-:Y:S01]  /*0bc0*/  HFMA2.MMA R21, -RZ, RZ, 0, 5.9604644775390625e-08 ;  /* 0x00000001ff157435 */ /* 0x000fe200000001ff */
[----:B0--3--:R-:W-:Y:S01]  /*0bd0*/  MOV R22, R10 ;  /* 0x0000000a00167202 */ /* 0x009fe20000000f00 */
[----:B------:R-:W-:Y:S01]  /*0be0*/  IMAD.MOV.U32 R19, RZ, RZ, -0x1 ;  /* 0xffffffffff137424 */ /* 0x000fe200078e00ff */
[----:B------:R-:W-:-:S08]  /*0bf0*/  MOV R24, 0x1f ;  /* 0x0000001f00187802 */ /* 0x000fd00000000f00 */
[----:B-12---:R-:W-:Y:S05]  /*0c00*/  WARPSYNC.COLLECTIVE R19, `(.L_x_788) ;  /* 0x0000000013087348 */ /* 0x006fea0003c00000 */
[----:B------:R0:W3:Y:S02]  /*0c10*/  SHFL.BFLY P2, R20, R22, R21, R24 ;  /* 0x0c00001516147389 */ /* 0x0000e40000040018 */
[----:B0123--:R-:W-:Y:S01]  /*0c20*/  ENDCOLLECTIVE ;  /* 0x000000000000791b */ /* 0x00ffe20003800000 */
.L_x_788:
[----:B------:R-:W-:Y:S01]  /*0c30*/  HFMA2.MMA R21, -RZ, RZ, 0, 1.1920928955078125e-07 ;  /* 0x00000002ff157435 */ /* 0x000fe200000001ff */
[----:B------:R-:W-:-:S05]  /*0c40*/  MOV R11, R20 ;  /* 0x00000014000b7202 */ /* 0x000fca0000000f00 */
[----:B------:R-:W-:-:S05]  /*0c50*/  FADD.FTZ R11, R10, R11 ;  /* 0x0000000b0a0b7221 */ /* 0x000fca0000010000 */
[----:B------:R-:W-:-:S07]  /*0c60*/  MOV R22, R11 ;  /* 0x0000000b00167202 */ /* 0x000fce0000000f00 */
[----:B------:R-:W-:Y:S05]  /*0c70*/  WARPSYNC.COLLECTIVE R19, `(.L_x_789) ;  /* 0x0000000013087348 */ /* 0x000fea0003c00000 */
[----:B------:R0:W1:Y:S02]  /*0c80*/  SHFL.BFLY P2, R20, R22, R21, R24 ;  /* 0x0c00001516147389 */ /* 0x0000640000040018 */
[----:B01----:R-:W-:Y:S01]  /*0c90*/  ENDCOLLECTIVE ;  /* 0x000000000000791b */ /* 0x003fe20003800000 */
.L_x_789:
[----:B------:R-:W-:Y:S01]  /*0ca0*/  HFMA2.MMA R21, -RZ, RZ, 0, 2.384185791015625e-07 ;  /* 0x00000004ff157435 */ /* 0x000fe200000001ff */
[----:B------:R-:W-:-:S04]  /*0cb0*/  IMAD.MOV.U32 R14, RZ, RZ, R20 ;  /* 0x000000ffff0e7224 */ /* 0x000fc800078e0014 */
[----:B------:R-:W-:-:S05]  /*0cc0*/  FADD.FTZ R14, R11, R14 ;  /* 0x0000000e0b0e7221 */ /* 0x000fca0000010000 */
[----:B------:R-:W-:-:S07]  /*0cd0*/  MOV R22, R14 ;  /* 0x0000000e00167202 */ /* 0x000fce0000000f00 */
[----:B------:R-:W-:Y:S05]  /*0ce0*/  WARPSYNC.COLLECTIVE R19, `(.L_x_790) ;  /* 0x0000000013087348 */ /* 0x000fea0003c00000 */
[----:B------:R0:W1:Y:S02]  /*0cf0*/  SHFL.BFLY P2, R20, R22, R21, R24 ;  /* 0x0c00001516147389 */ /* 0x0000640000040018 */
[----:B01----:R-:W-:Y:S01]  /*0d00*/  ENDCOLLECTIVE ;  /* 0x000000000000791b */ /* 0x003fe20003800000 */
.L_x_790:
[----:B------:R-:W-:Y:S01]  /*0d10*/  HFMA2.MMA R21, -RZ, RZ, 0, 4.76837158203125e-07 ;  /* 0x00000008ff157435 */ /* 0x000fe200000001ff */
[----:B------:R-:W-:-:S05]  /*0d20*/  MOV R13, R20 ;  /* 0x00000014000d7202 */ /* 0x000fca0000000f00 */
[----:B------:R-:W-:-:S04]  /*0d30*/  FADD.FTZ R13, R14, R13 ;  /* 0x0000000d0e0d7221 */ /* 0x000fc80000010000 */
[----:B------:R-:W-:-:S07]  /*0d40*/  IMAD.MOV.U32 R22, RZ, RZ, R13 ;  /* 0x000000ffff167224 */ /* 0x000fce00078e000d */
[----:B------:R-:W-:Y:S05]  /*0d50*/  WARPSYNC.COLLECTIVE R19, `(.L_x_791) ;  /* 0x0000000013087348 */ /* 0x000fea0003c00000 */
[----:B------:R0:W1:Y:S02]  /*0d60*/  SHFL.BFLY P2, R20, R22, R21, R24 ;  /* 0x0c00001516147389 */ /* 0x0000640000040018 */
[----:B01----:R-:W-:Y:S01]  /*0d70*/  ENDCOLLECTIVE ;  /* 0x000000000000791b */ /* 0x003fe20003800000 */
.L_x_791:
[----:B------:R-:W-:Y:S01]  /*0d80*/  IMAD.MOV.U32 R21, RZ, RZ, 0x10 ;  /* 0x00000010ff157424 */ /* 0x000fe200078e00ff */
[----:B------:R-:W-:-:S05]  /*0d90*/  MOV R10, R20 ;  /* 0x00000014000a7202 */ /* 0x000fca0000000f00 */
[----:B------:R-:W-:-:S05]  /*0da0*/  FADD.FTZ R10, R13, R10 ;  /* 0x0000000a0d0a7221 */ /* 0x000fca0000010000 */
[----:B------:R-:W-:-:S07]  /*0db0*/  MOV R22, R10 ;  /* 0x0000000a00167202 */ /* 0x000fce0000000f00 */
[----:B------:R-:W-:Y:S05]  /*0dc0*/  WARPSYNC.COLLECTIVE R19, `(.L_x_792) ;  /* 0x0000000013087348 */ /* 0x000fea0003c00000 */
[----:B------:R0:W1:Y:S02]  /*0dd0*/  SHFL.BFLY P2, R20, R22, R21, R24 ;  /* 0x0c00001516147389 */ /* 0x0000640000040018 */
[----:B01----:R-:W-:Y:S01]  /*0de0*/  ENDCOLLECTIVE ;  /* 0x000000000000791b */ /* 0x003fe20003800000 */
.L_x_792:
[----:B------:R-:W-:Y:S01]  /*0df0*/  HFMA2.MMA R21, -RZ, RZ, 0, 5.9604644775390625e-08 ;  /* 0x00000001ff157435 */ /* 0x000fe200000001ff */
[----:B------:R-:W-:Y:S02]  /*0e00*/  MOV R22, R9 ;  /* 0x0000000900167202 */ /* 0x000fe40000000f00 */
[----:B------:R-:W-:-:S08]  /*0e10*/  MOV R11, R20 ;  /* 0x00000014000b7202 */ /* 0x000fd00000000f00 */
[----:B------:R-:W-:Y:S05]  /*0e20*/  WARPSYNC.COLLECTIVE R19, `(.L_x_793) ;  /* 0x0000000013087348 */ /* 0x000fea0003c00000 */
[----:B------:R0:W1:Y:S02]  /*0e30*/  SHFL.BFLY P2, R20, R22, R21, R24 ;  /* 0x0c00001516147389 */ /* 0x0000640000040018 */
[----:B01----:R-:W-:Y:S01]  /*0e40*/  ENDCOLLECTIVE ;  /* 0x000000000000791b */ /* 0x003fe20003800000 */
.L_x_793:
[----:B------:R-:W-:Y:S01]  /*0e50*/  HFMA2.MMA R21, -RZ, RZ, 0, 1.1920928955078125e-07 ;  /* 0x00000002ff157435 */ /* 0x000fe200000001ff */
[----:B------:R-:W-:-:S04]  /*0e60*/  IMAD.MOV.U32 R14, RZ, RZ, R20 ;  /* 0x000000ffff0e7224 */ /* 0x000fc800078e0014 */
[----:B------:R-:W-:-:S05]  /*0e70*/  FADD.FTZ R15, R9, R14 ;  /* 0x0000000e090f7221 */ /* 0x000fca0000010000 */
[----:B------:R-:W-:-:S07]  /*0e80*/  MOV R22, R15 ;  /* 0x0000000f00167202 */ /* 0x000fce0000000f00 */
[----:B------:R-:W-:Y:S05]  /*0e90*/  WARPSYNC.COLLECTIVE R19, `(.L_x_794) ;  /* 0x0000000013087348 */ /* 0x000fea0003c00000 */
[----:B------:R0:W1:Y:S02]  /*0ea0*/  SHFL.BFLY P2, R20, R22, R21, R24 ;  /* 0x0c00001516147389 */ /* 0x0000640000040018 */
[----:B01----:R-:W-:Y:S01]  /*0eb0*/  ENDCOLLECTIVE ;  /* 0x000000000000791b */ /* 0x003fe20003800000 */
.L_x_794:
[----:B------:R-:W-:Y:S01]  /*0ec0*/  HFMA2.MMA R21, -RZ, RZ, 0, 2.384185791015625e-07 ;  /* 0x00000004ff157435 */ /* 0x000fe200000001ff */
[----:B------:R-:W-:-:S05]  /*0ed0*/  MOV R16, R20 ;  /* 0x0000001400107202 */ /* 0x000fca0000000f00 */
[----:B------:R-:W-:-:S04]  /*0ee0*/  FADD.FTZ R16, R15, R16 ;  /* 0x000000100f107221 */ /* 0x000fc80000010000 */
[----:B------:R-:W-:-:S07]  /*0ef0*/  IMAD.MOV.U32 R22, RZ, RZ, R16 ;  /* 0x000000ffff167224 */ /* 0x000fce00078e0010 */
[----:B------:R-:W-:Y:S05]  /*0f00*/  WARPSYNC.COLLECTIVE R19, `(.L_x_795) ;  /* 0x0000000013087348 */ /* 0x000fea0003c00000 */
[----:B------:R0:W1:Y:S02]  /*0f10*/  SHFL.BFLY P2, R20, R22, R21, R24 ;  /* 0x0c00001516147389 */ /* 0x0000640000040018 */
[----:B01----:R-:W-:Y:S01]  /*0f20*/  ENDCOLLECTIVE ;  /* 0x000000000000791b */ /* 0x003fe20003800000 */
.L_x_795:
[----:B------:R-:W-:Y:S01]  /*0f30*/  IMAD.MOV.U32 R21, RZ, RZ, 0x8 ;  /* 0x00000008ff157424 */ /* 0x000fe200078e00ff */
[----:B------:R-:W-:-:S05]  /*0f40*/  MOV R17, R20 ;  /* 0x0000001400117202 */ /* 0x000fca0000000f00 */
[----:B------:R-:W-:-:S05]  /*0f50*/  FADD.FTZ R17, R16, R17 ;  /* 0x0000001110117221 */ /* 0x000fca0000010000 */
[----:B------:R-:W-:-:S07]  /*0f60*/  MOV R22, R17 ;  /* 0x0000001100167202 */ /* 0x000fce0000000f00 */
[----:B------:R-:W-:Y:S05]  /*0f70*/  WARPSYNC.COLLECTIVE R19, `(.L_x_796) ;  /* 0x0000000013087348 */ /* 0x000fea0003c00000 */
[----:B------:R0:W1:Y:S02]  /*0f80*/  SHFL.BFLY P2, R20, R22, R21, R24 ;  /* 0x0c00001516147389 */ /* 0x0000640000040018 */
[----:B01----:R-:W-:Y:S01]  /*0f90*/  ENDCOLLECTIVE ;  /* 0x000000000000791b */ /* 0x003fe20003800000 */
.L_x_796:
[----:B------:R-:W-:Y:S01]  /*0fa0*/  HFMA2.MMA R21, -RZ, RZ, 0, 9.5367431640625e-07 ;  /* 0x00000010ff157435 */ /* 0x000fe200000001ff */
[----:B------:R-:W-:-:S05]  /*0fb0*/  MOV R18, R20 ;  /* 0x0000001400127202 */ /* 0x000fca0000000f00 */
[----:B------:R-:W-:-:S05]  /*0fc0*/  FADD.FTZ R18, R17, R18 ;  /* 0x0000001211127221 */ /* 0x000fca0000010000 */
[----:B------:R-:W-:-:S07]  /*0fd0*/  MOV R22, R18 ;  /* 0x0000001200167202 */ /* 0x000fce0000000f00 */
[----:B------:R-:W-:Y:S05]  /*0fe0*/  WARPSYNC.COLLECTIVE R19, `(.L_x_797) ;  /* 0x0000000013087348 */ /* 0x000fea0003c00000 */
[----:B------:R0:W1:Y:S02]  /*0ff0*/  SHFL.BFLY P2, R20, R22, R21, R24 ;  /* 0x0c00001516147389 */ /* 0x0000640000040018 */
[----:B01----:R-:W-:Y:S01]  /*1000*/  ENDCOLLECTIVE ;  /* 0x000000000000791b */ /* 0x003fe20003800000 */
.L_x_797:
[----:B------:R-:W-:Y:S01]  /*1010*/  MOV R9, R20 ;  /* 0x0000001400097202 */ /* 0x000fe20000000f00 */
[----:B------:R-:W-:Y:S06]  /*1020*/  BRA `(.L_x_798) ;  /* 0xfffffff800747947 */ /* 0x000fec000383ffff */
.L_x_799:
        /* <DEDUP_REMOVED lines=13> */
.L_x_4510:


//--------------------- .text._ZN10layer_norm40ln_parallel_residual_bwd_finalize_kernelINS_22Kernel_traits_finalizeILj7168E6__halfS2_S2_S2_fjLb0ELj1024ELj4ENS_18Kernel_traits_baseILj7168ES2_S2_S2_S2_fjLj1024EEEEELb0EEEvNS_9BwdParamsE --------------------------
	.section	.text._ZN10layer_norm40ln_parallel_residual_bwd_finalize_kernelINS_22Kernel_traits_finalizeILj7168E6__halfS2_S2_S2_fjLb0ELj1024ELj4ENS_18Kernel_traits_baseILj7168ES2_S2_S2_S2_fjLj1024EEEEELb0EEEvNS_9BwdParamsE,"ax",@progbits
	.align	128
        .global         _ZN10layer_norm40ln_parallel_residual_bwd_finalize_kernelINS_22Kernel_traits_finalizeILj7168E6__halfS2_S2_S2_fjLb0ELj1024ELj4ENS_18Kernel_traits_baseILj7168ES2_S2_S2_S2_fjLj1024EEEEELb0EEEvNS_9BwdParamsE
        .type           _ZN10layer_norm40ln_parallel_residual_bwd_finalize_kernelINS_22Kernel_traits_finalizeILj7168E6__halfS2_S2_S2_fjLb0ELj1024ELj4ENS_18Kernel_traits_baseILj7168ES2_S2_S2_S2_fjLj1024EEEEELb0EEEvNS_9BwdParamsE,@function
        .size           _ZN10layer_norm40ln_parallel_residual_bwd_finalize_kernelINS_22Kernel_traits_finalizeILj7168E6__halfS2_S2_S2_fjLb0ELj1024ELj4ENS_18Kernel_traits_baseILj7168ES2_S2_S2_S2_fjLj1024EEEEELb0EEEvNS_9BwdParamsE,(.L_x_4511 - _ZN10layer_norm40ln_parallel_residual_bwd_finalize_kernelINS_22Kernel_traits_finalizeILj7168E6__halfS2_S2_S2_fjLb0ELj1024ELj4ENS_18Kernel_traits_baseILj7168ES2_S2_S2_S2_fjLj1024EEEEELb0EEEvNS_9BwdParamsE)
        .other          _ZN10layer_norm40ln_parallel_residual_bwd_finalize_kernelINS_22Kernel_traits_finalizeILj7168E6__halfS2_S2_S2_fjLb0ELj1024ELj4ENS_18Kernel_traits_baseILj7168ES2_S2_S2_S2_fjLj1024EEEEELb0EEEvNS_9BwdParamsE,@"STO_CUDA_ENTRY STV_DEFAULT"
_ZN10layer_norm40ln_parallel_residual_bwd_finalize_kernelINS_22Kernel_traits_finalizeILj7168E6__halfS2_S2_S2_fjLb0ELj1024ELj4ENS_18Kernel_traits_baseILj7168ES2_S2_S2_S2_fjLj1024EEEEELb0EEEvNS_9BwdParamsE:
.text._ZN10layer_norm40ln_parallel_residual_bwd_finalize_kernelINS_22Kernel_traits_finalizeILj7168E6__halfS2_S2_S2_fjLb0ELj1024ELj4ENS_18Kernel_traits_baseILj7168ES2_S2_S2_S2_fjLj1024EEEEELb0EEEvNS_9BwdParamsE:
        /* <DEDUP_REMOVED lines=22> */
.L_x_812:
        /* <DEDUP_REMOVED lines=42> */
.L_x_804:
        /* <DEDUP_REMOVED lines=62> */
.L_x_803:
[----:B------:R-:W-:Y:S05]  /*07e0*/  BSYNC B1 ;  /* 0x0000000000017941 */ /* 0x000fea0003800000 */
.L_x_802:
        /* <DEDUP_REMOVED lines=38> */
.L_x_806:
[----:B------:R-:W-:Y:S05]  /*0a50*/  BSYNC B1 ;  /* 0x0000000000017941 */ /* 0x000fea0003800000 */
.L_x_805:
        /* <DEDUP_REMOVED lines=20> */
.L_x_807:
[----:B------:R-:W-:Y:S05]  /*0ba0*/  BSYNC B1 ;  /* 0x0000000000017941 */ /* 0x000fea0003800000 */
.L_x_801:
[----:B------:R-:W-:Y:S05]  /*0bb0*/  BSYNC B0 ;  /* 0x0000000000007941 */ /* 0x000fea0003800000 */
.L_x_800:
        /* <DEDUP_REMOVED lines=54> */
.L_x_833:
        /* <DEDUP_REMOVED lines=10> */
.L_x_808:
        /* <DEDUP_REMOVED lines=19> */
[----:B-1----:R-:W-:-:S03]  /*10f0*/  F2FP.F16.F32.PACK_AB R7, R23, R22 ;  /* 0x000000161707723e */ /* 0x002fc600000000ff */
[----:B0-----:R-:W-:Y:S01]  /*1100*/  IMAD.WIDE.U32 R8, R5, 0x4, R8 ;  /* 0x0000000405087825 */ /* 0x001fe200078e0008 */
[----:B---3--:R-:W-:Y:S01]  /*1110*/  F2FP.F16.F32.PACK_AB R15, R15, R14 ;  /* 0x0000000e0f0f723e */ /* 0x008fe200000000ff */
[----:B------:R1:W-:Y:S01]  /*1120*/  STG.E desc[UR6][R20.64], R7 ;  /* 0x0000000714007986 */ /* 0x0003e2000c101906 */
[----:B----4-:R-:W-:-:S03]  /*1130*/  F2FP.F16.F32.PACK_AB R17, R17, R16 ;  /* 0x000000101111723e */ /* 0x010fc600000000ff */
[----:B------:R1:W-:Y:S01]  /*1140*/  STG.E desc[UR6][R12.64], R15 ;  /* 0x0000000f0c007986 */ /* 0x0003e2000c101906 */
[----:B------:R-:W-:-:S03]  /*1150*/  F2FP.F16.F32.PACK_AB R19, R19, R18 ;  /* 0x000000121313723e */ /* 0x000fc600000000ff */
[----:B------:R1:W-:Y:S04]  /*1160*/  STG.E desc[UR6][R10.64], R17 ;  /* 0x000000110a007986 */ /* 0x0003e8000c101906 */
[----:B------:R1:W-:Y:S02]  /*1170*/  STG.E desc[UR6][R8.64], R19 ;  /* 0x0000001308007986 */ /* 0x0003e4000c101906 */
.L_x_811:
[----:B------:R-:W-:Y:S05]  /*1180*/  BSYNC B0 ;  /* 0x0000000000007941 */ /* 0x000fea0003800000 */
.L_x_810:
[C---:B------:R-:W-:Y:S02]  /*1190*/  ISETP.GT.U32.AND P1, PT, R4.reuse, -0x1c01, PT ;  /* 0xffffe3ff0400780c */ /* 0x040fe40003f24070 */
[----:B------:R-:W-:Y:S02]  /*11a0*/  IADD3 R4, R4, 0x1c00, RZ ;  /* 0x00001c0004047810 */ /* 0x000fe40007ffe0ff */
[----:B------:R-:W-:-:S09]  /*11b0*/  IADD3 R5, R5, 0xe00, RZ ;  /* 0x00000e0005057810 */ /* 0x000fd20007ffe0ff */
[----:B------:R-:W-:Y:S05]  /*11c0*/  @P1 BRA `(.L_x_812) ;  /* 0xffffffec00e41947 */ /* 0x000fea000383ffff */
[----:B------:R-:W-:Y:S05]  /*11d0*/  EXIT ;  /* 0x000000000000794d */ /* 0x000fea0003800000 */
.L_x_809:
[----:B------:R-:W-:Y:S01]  /*11e0*/  HFMA2.MMA R14, -RZ, RZ, 0, 5.9604644775390625e-08 ;  /* 0x00000001ff0e7435 */ /* 0x000fe200000001ff */
[----:B----4-:R-:W-:Y:S02]  /*11f0*/  MOV R27, R10 ;  /* 0x0000000a001b7202 */ /* 0x010fe40000000f00 */
[----:B------:R-:W-:Y:S02]  /*1200*/  MOV R13, 0x1f ;  /* 0x0000001f000d7802 */ /* 0x000fe40000000f00 */
[----:B------:R-:W-:-:S07]  /*1210*/  MOV R12, 0xffffffff ;  /* 0xffffffff000c7802 */ /* 0x000fce0000000f00 */
[----:B0123--:R-:W-:Y:S05]  /*1220*/  WARPSYNC.COLLECTIVE R12, `(.L_x_813) ;  /* 0x000000000c087348 */ /* 0x00ffea0003c00000 */
[----:B------:R4:W0:Y:S02]  /*1230*/  SHFL.BFLY P2, R17, R27, R14, R13 ;  /* 0x0c00000e1b117389 */ /* 0x000824000004000d */
[----:B01234-:R-:W-:Y:S01]  /*1240*/  ENDCOLLECTIVE ;  /* 0x000000000000791b */ /* 0x01ffe20003800000 */
.L_x_813:
[----:B------:R-:W-:Y:S01]  /*1250*/  HFMA2.MMA R14, -RZ, RZ, 0, 1.1920928955078125e-07 ;  /* 0x00000002ff0e7435 */ /* 0x000fe200000001ff */
[----:B------:R-:W-:-:S05]  /*1260*/  FADD.FTZ R11, R10, R17 ;  /* 0x000000110a0b7221 */ /* 0x000fca0000010000 */
[----:B------:R-:W-:-:S07]  /*1270*/  MOV R27, R11 ;  /* 0x0000000b001b7202 */ /* 0x000fce0000000f00 */
[----:B------:R-:W-:Y:S05]  /*1280*/  WARPSYNC.COLLECTIVE R12, `(.L_x_814) ;  /* 0x000000000c087348 */ /* 0x000fea0003c00000 */
[----:B------:R0:W1:Y:S02]  /*1290*/  SHFL.BFLY P2, R17, R27, R14, R13 ;  /* 0x0c00000e1b117389 */ /* 0x000064000004000d */
[----:B01----:R-:W-:Y:S01]  /*12a0*/  ENDCOLLECTIVE ;  /* 0x000000000000791b */ /* 0x003fe20003800000 */
.L_x_814:
[----:B------:R-:W-:Y:S01]  /*12b0*/  HFMA2.MMA R14, -RZ, RZ, 0, 2.384185791015625e-07 ;  /* 0x00000004ff0e7435 */ /* 0x000fe200000001ff */
[----:B------:R-:W-:-:S05]  /*12c0*/  FADD.FTZ R10, R11, R17 ;  /* 0x000000110b0a7221 */ /* 0x000fca0000010000 */
[----:B------:R-:W-:-:S07]  /*12d0*/  MOV R27, R10 ;  /* 0x0000000a001b7202 */ /* 0x000fce0000000f00 */
[----:B------:R-:W-:Y:S05]  /*12e0*/  WARPSYNC.COLLECTIVE R12, `(.L_x_815) ;  /* 0x000000000c087348 */ /* 0x000fea0003c00000 */
[----:B------:R0:W1:Y:S02]  /*12f0*/  SHFL.BFLY P2, R17, R27, R14, R13 ;  /* 0x0c00000e1b117389 */ /* 0x000064000004000d */
[----:B01----:R-:W-:Y:S01]  /*1300*/  ENDCOLLECTIVE ;  /* 0x000000000000791b */ /* 0x003fe20003800000 */
.L_x_815:
[----:B------:R-:W-:Y:S01]  /*1310*/  MOV R14, 0x8 ;  /* 0x00000008000e7802 */ /* 0x000fe20000000f00 */
[----:B------:R-:W-:-:S04]  /*1320*/  FADD.FTZ R19, R10, R17 ;  /* 0x000000110a137221 */ /* 0x000fc80000010000 */
[----:B------:R-:W-:-:S07]  /*1330*/  IMAD.MOV.U32 R27, RZ, RZ, R19 ;  /* 0x000000ffff1b7224 */ /* 0x000fce00078e0013 */
[----:B------:R-:W-:Y:S05]  /*1340*/  WARPSYNC.COLLECTIVE R12, `(.L_x_816) ;  /* 0x000000000c087348 */ /* 0x000fea0003c00000 */
[----:B------:R0:W1:Y:S02]  /*1350*/  SHFL.BFLY P2, R17, R27, R14, R13 ;  /* 0x0c00000e1b117389 */ /* 0x000064000004000d */
[----:B01----:R-:W-:Y:S01]  /*1360*/  ENDCOLLECTIVE ;  /* 0x000000000000791b */ /* 0x003fe20003800000 */
.L_x_816:
[----:B------:R-:W-:Y:S01]  /*1370*/  HFMA2.MMA R14, -RZ, RZ, 0, 9.5367431640625e-07 ;  /* 0x00000010ff0e7435 */ /* 0x000fe200000001ff */
[----:B------:R-:W-:-:S05]  /*1380*/  FADD.FTZ R11, R19, R17 ;  /* 0x00000011130b7221 */ /* 0x000fca0000010000 */
[----:B------:R-:W-:-:S07]  /*1390*/  MOV R27, R11 ;  /* 0x0000000b001b7202 */ /* 0x000fce0000000f00 */
[----:B------:R-:W-:Y:S05]  /*13a0*/  WARPSYNC.COLLECTIVE R12, `(.L_x_817) ;  /* 0x000000000c087348 */ /* 0x000fea0003c00000 */
[----:B------:R0:W1:Y:S02]  /*13b0*/  SHFL.BFLY P2, R17, R27, R14, R13 ;  /* 0x0c00000e1b117389 */ /* 0x000064000004000d */
[----:B01----:R-:W-:Y:S01]  /*13c0*/  ENDCOLLECTIVE ;  /* 0x000000000000791b */ /* 0x003fe20003800000 */
.L_x_817:
[----:B------:R-:W-:Y:S01]  /*13d0*/  HFMA2.MMA R14, -RZ, RZ, 0, 5.9604644775390625e-08 ;  /* 0x00000001ff0e7435 */ /* 0x000fe200000001ff */
[----:B------:R-:W-:Y:S02]  /*13e0*/  MOV R27, R15 ;  /* 0x0000000f001b7202 */ /* 0x000fe40000000f00 */
[----:B------:R-:W-:-:S08]  /*13f0*/  MOV R10, R17 ;  /* 0x00000011000a7202 */ /* 0x000fd00000000f00 */
[----:B------:R-:W-:Y:S05]  /*1400*/  WARPSYNC.COLLECTIVE R12, `(.L_x_818) ;  /* 0x000000000c087348 */ /* 0x000fea0003c00000 */
[----:B------:R0:W1:Y:S02]  /*1410*/  SHFL.BFLY P2, R17, R27, R14, R13 ;  /* 0x0c00000e1b117389 */ /* 0x000064000004000d */
[----:B01----:R-:W-:Y:S01]  /*1420*/  ENDCOLLECTIVE ;  /* 0x000000000000791b */ /* 0x003fe20003800000 */
.L_x_818:
[----:B------:R-:W-:Y:S01]  /*1430*/  HFMA2.MMA R14, -RZ, RZ, 0, 1.1920928955078125e-07 ;  /* 0x00000002ff0e7435 */ /* 0x000fe200000001ff */
[----:B------:R-:W-:-:S05]  /*1440*/  MOV R16, R17 ;  /* 0x0000001100107202 */ /* 0x000fca0000000f00 */
[----:B------:R-:W-:-:S05]  /*1450*/  FADD.FTZ R16, R15, R16 ;  /* 0x000000100f107221 */ /* 0x000fca0000010000 */
[----:B------:R-:W-:-:S07]  /*1460*/  MOV R27, R16 ;  /* 0x00000010001b7202 */ /* 0x000fce0000000f00 */
[----:B------:R-:W-:Y:S05]  /*1470*/  WARPSYNC.COLLECTIVE R12, `(.L_x_819) ;  /* 0x000000000c087348 */ /* 0x000fea0003c00000 */
[----:B------:R0:W1:Y:S02]  /*1480*/  SHFL.BFLY P2, R17, R27, R14, R13 ;  /* 0x0c00000e1b117389 */ /* 0x000064000004000d */
[----:B01----:R-:W-:Y:S01]  /*1490*/  ENDCOLLECTIVE ;  /* 0x000000000000791b */ /* 0x003fe20003800000 */
.L_x_819:
[----:B------:R-:W-:Y:S01]  /*14a0*/  HFMA2.MMA R14, -RZ, RZ, 0, 2.384185791015625e-07 ;  /* 0x00000004ff0e7435 */ /* 0x000fe200000001ff */
[----:B------:R-:W-:-:S05]  /*14b0*/  MOV R19, R17 ;  /* 0x0000001100137202 */ /* 0x000fca0000000f00 */
[----:B------:R-:W-:-:S05]  /*14c0*/  FADD.FTZ R15, R16, R19 ;  /* 0x00000013100f7221 */ /* 0x000fca0000010000 */
[----:B------:R-:W-:-:S07]  /*14d0*/  MOV R27, R15 ;  /* 0x0000000f001b7202 */ /* 0x000fce0000000f00 */
[----:B------:R-:W-:Y:S05]  /*14e0*/  WARPSYNC.COLLECTIVE R12, `(.L_x_820) ;  /* 0x000000000c087348 */ /* 0x000fea0003c00000 */
[----:B------:R0:W1:Y:S02]  /*14f0*/  SHFL.BFLY P2, R17, R27, R14, R13 ;  /* 0x0c00000e1b117389 */ /* 0x000064000004000d */
[----:B01----:R-:W-:Y:S01]  /*1500*/  ENDCOLLECTIVE ;  /* 0x000000000000791b */ /* 0x003fe20003800000 */
.L_x_820:
[----:B------:R-:W-:Y:S01]  /*1510*/  HFMA2.MMA R14, -RZ, RZ, 0, 4.76837158203125e-07 ;  /* 0x00000008ff0e7435 */ /* 0x000fe200000001ff */
[----:B------:R-:W-:-:S05]  /*1520*/  MOV R18, R17 ;  /* 0x0000001100127202 */ /* 0x000fca0000000f00 */
[----:B------:R-:W-:-:S05]  /*1530*/  FADD.FTZ R20, R15, R18 ;  /* 0x000000120f147221 */ /* 0x000fca0000010000 */
[----:B------:R-:W-:-:S07]  /*1540*/  MOV R27, R20 ;  /* 0x00000014001b7202 */ /* 0x000fce0000000f00 */
[----:B------:R-:W-:Y:S05]  /*1550*/  WARPSYNC.COLLECTIVE R12, `(.L_x_821) ;  /* 0x000000000c087348 */ /* 0x000fea0003c00000 */
[----:B------:R0:W1:Y:S02]  /*1560*/  SHFL.BFLY P2, R17, R27, R14, R13 ;  /* 0x0c00000e1b117389 */ /* 0x000064000004000d */
[----:B01----:R-:W-:Y:S01]  /*1570*/  ENDCOLLECTIVE ;  /* 0x000000000000791b */ /* 0x003fe20003800000 */
.L_x_821:
[----:B------:R-:W-:Y:S01]  /*1580*/  HFMA2.MMA R14, -RZ, RZ, 0, 9.5367431640625e-07 ;  /* 0x00000010ff0e7435 */ /* 0x000fe200000001ff */
[----:B------:R-:W-:-:S04]  /*1590*/  IMAD.MOV.U32 R21, RZ, RZ, R17 ;  /* 0x000000ffff157224 */ /* 0x000fc800078e0011 */
[----:B------:R-:W-:-:S05]  /*15a0*/  FADD.FTZ R16, R20, R21 ;  /* 0x0000001514107221 */ /* 0x000fca0000010000 */
[----:B------:R-:W-:-:S07]  /*15b0*/  MOV R27, R16 ;  /* 0x00000010001b7202 */ /* 0x000fce0000000f00 */
[----:B------:R-:W-:Y:S05]  /*15c0*/  WARPSYNC.COLLECTIVE R12, `(.L_x_822) ;  /* 0x000000000c087348 */ /* 0x000fea0003c00000 */
[----:B------:R0:W1:Y:S02]  /*15d0*/  SHFL.BFLY P2, R17, R27, R14, R13 ;  /* 0x0c00000e1b117389 */ /* 0x000064000004000d */
[----:B01----:R-:W-:Y:S01]  /*15e0*/  ENDCOLLECTIVE ;  /* 0x000000000000791b */ /* 0x003fe20003800000 */
.L_x_822:
[----:B------:R-:W-:Y:S01]  /*15f0*/  HFMA2.MMA R14, -RZ, RZ, 0, 5.9604644775390625e-08 ;  /* 0x00000001ff0e7435 */ /* 0x000fe200000001ff */
[----:B------:R-:W-:Y:S02]  /*1600*/  MOV R27, R9 ;  /* 0x00000009001b7202 */ /* 0x000fe40000000f00 */
[----:B------:R-:W-:-:S08]  /*1610*/  MOV R15, R17 ;  /* 0x00000011000f7202 */ /* 0x000fd00000000f00 */
[----:B------:R-:W-:Y:S05]  /*1620*/  WARPSYNC.COLLECTIVE R12, `(.L_x_823) ;  /* 0x000000000c087348 */ /* 0x000fea0003c00000 */
[----:B------:R0:W1:Y:S02]  /*1630*/  SHFL.BFLY P2, R17, R27, R14, R13 ;  /* 0x0c00000e1b117389 */ /* 0x000064000004000d */
[----:B01----:R-:W-:Y:S01]  /*1640*/  ENDCOLLECTIVE ;  /* 0x000000000000791b */ /* 0x003fe20003800000 */
.L_x_823:
[----:B------:R-:W-:Y:S01]  /*1650*/  HFMA2.MMA R14, -RZ, RZ, 0, 1.1920928955078125e-07 ;  /* 0x00000002ff0e7435 */ /* 0x000fe200000001ff */
[----:B------:R-:W-:-:S05]  /*1660*/  MOV R18, R17 ;  /* 0x0000001100127202 */ /* 0x000fca0000000f00 */
[----:B------:R-:W-:-:S05]  /*1670*/  FADD.FTZ R20, R9, R18 ;  /* 0x0000001209147221 */ /* 0x000fca0000010000 */
[----:B------:R-:W-:-:S07]  /*1680*/  MOV R27, R20 ;  /* 0x00000014001b7202 */ /* 0x000fce0000000f00 */
[----:B------:R-:W-:Y:S05]  /*1690*/  WARPSYNC.COLLECTIVE R12, `(.L_x_824) ;  /* 0x000000000c087348 */ /* 0x000fea0003c00000 */
[----:B------:R0:W1:Y:S02]  /*16a0*/  SHFL.BFLY P2, R17, R27, R14, R13 ;  /* 0x0c00000e1b117389 */ /* 0x000064000004000d */
[----:B01----:R-:W-:Y:S01]  /*16b0*/  ENDCOLLECTIVE ;  /* 0x000000000000791b */ /* 0x003fe20003800000 */
.L_x_824:
[----:B------:R-:W-:Y:S01]  /*16c0*/  HFMA2.MMA R14, -RZ, RZ, 0, 2.384185791015625e-07 ;  /* 0x00000004ff0e7435 */ /* 0x000fe200000001ff */
[----:B------:R-:W-:-:S05]  /*16d0*/  MOV R21, R17 ;  /* 0x0000001100157202 */ /* 0x000fca0000000f00 */
[----:B------:R-:W-:-:S05]  /*16e0*/  FADD.FTZ R9, R20, R21 ;  /* 0x0000001514097221 */ /* 0x000fca0000010000 */
[----:B------:R-:W-:-:S07]  /*16f0*/  MOV R27, R9 ;  /* 0x00000009001b7202 */ /* 0x000fce0000000f00 */
[----:B------:R-:W-:Y:S05]  /*1700*/  WARPSYNC.COLLECTIVE R12, `(.L_x_825) ;  /* 0x000000000c087348 */ /* 0x000fea0003c00000 */
[----:B------:R0:W1:Y:S02]  /*1710*/  SHFL.BFLY P2, R17, R27, R14, R13 ;  /* 0x0c00000e1b117389 */ /* 0x000064000004000d */
[----:B01----:R-:W-:Y:S01]  /*1720*/  ENDCOLLECTIVE ;  /* 0x000000000000791b */ /* 0x003fe20003800000 */
.L_x_825:
[----:B------:R-:W-:Y:S01]  /*1730*/  HFMA2.MMA R14, -RZ, RZ, 0, 4.76837158203125e-07 ;  /* 0x00000008ff0e7435 */ /* 0x000fe200000001ff */
[----:B------:R-:W-:-:S05]  /*1740*/  MOV R22, R17 ;  /* 0x0000001100167202 */ /* 0x000fca0000000f00 */
[----:B------:R-:W-:-:S05]  /*1750*/  FADD.FTZ R22, R9, R22 ;  /* 0x0000001609167221 */ /* 0x000fca0000010000 */
[----:B------:R-:W-:-:S07]  /*1760*/  MOV R27, R22 ;  /* 0x00000016001b7202 */ /* 0x000fce0000000f00 */
[----:B------:R-:W-:Y:S05]  /*1770*/  WARPSYNC.COLLECTIVE R12, `(.L_x_826) ;  /* 0x000000000c087348 */ /* 0x000fea0003c00000 */
[----:B------:R0:W1:Y:S02]  /*1780*/  SHFL.BFLY P2, R17, R27, R14, R13 ;  /* 0x0c00000e1b117389 */ /* 0x000064000004000d */
[----:B01----:R-:W-:Y:S01]  /*1790*/  ENDCOLLECTIVE ;  /* 0x000000000000791b */ /* 0x003fe20003800000 */
.L_x_826:
[----:B------:R-:W-:Y:S01]  /*17a0*/  HFMA2.MMA R14, -RZ, RZ, 0, 9.5367431640625e-07 ;  /* 0x00000010ff0e7435 */ /* 0x000fe200000001ff */
[----:B------:R-:W-:-:S05]  /*17b0*/  MOV R23, R17 ;  /* 0x0000001100177202 */ /* 0x000fca0000000f00 */
[----:B------:R-:W-:-:S04]  /*17c0*/  FADD.FTZ R18, R22, R23 ;  /* 0x0000001716127221 */ /* 0x000fc80000010000 */
[----:B------:R-:W-:-:S07]  /*17d0*/  IMAD.MOV.U32 R27, RZ, RZ, R18 ;  /* 0x000000ffff1b7224 */ /* 0x000fce00078e0012 */
[----:B------:R-:W-:Y:S05]  /*17e0*/  WARPSYNC.COLLECTIVE R12, `(.L_x_827) ;  /* 0x000000000c087348 */ /* 0x000fea0003c00000 */
[----:B------:R0:W1:Y:S02]  /*17f0*/  SHFL.BFLY P2, R17, R27, R14, R13 ;  /* 0x0c00000e1b117389 */ /* 0x000064000004000d */
[----:B01----:R-:W-:Y:S01]  /*1800*/  ENDCOLLECTIVE ;  /* 0x000000000000791b */ /* 0x003fe20003800000 */
.L_x_827:
[----:B------:R-:W-:Y:S01]  /*1810*/  HFMA2.MMA R14, -RZ, RZ, 0, 5.9604644775390625e-08 ;  /* 0x00000001ff0e7435 */ /* 0x000fe200000001ff */
[----:B------:R-:W-:Y:S02]  /*1820*/  MOV R27, R8 ;  /* 0x00000008001b7202 */ /* 0x000fe40000000f00 */
[----:B------:R-:W-:-:S08]  /*1830*/  MOV R9, R17 ;  /* 0x0000001100097202 */ /* 0x000fd00000000f00 */
[----:B------:R-:W-:Y:S05]  /*1840*/  WARPSYNC.COLLECTIVE R12, `(.L_x_828) ;  /* 0x000000000c087348 */ /* 0x000fea0003c00000 */
[----:B------:R0:W1:Y:S02]  /*1850*/  SHFL.BFLY P2, R17, R27, R14, R13 ;  /* 0x0c00000e1b117389 */ /* 0x000064000004000d */
[----:B01----:R-:W-:Y:S01]  /*1860*/  ENDCOLLECTIVE ;  /* 0x000000000000791b */ /* 0x003fe20003800000 */
.L_x_828:
[----:B------:R-:W-:Y:S01]  /*1870*/  HFMA2.MMA R14, -RZ, RZ, 0, 1.1920928955078125e-07 ;  /* 0x00000002ff0e7435 */ /* 0x000fe200000001ff */
[----:B------:R-:W-:-:S05]  /*1880*/  MOV R19, R17 ;  /* 0x0000001100137202 */ /* 0x000fca0000000f00 */
[----:B------:R-:W-:-:S05]  /*1890*/  FADD.FTZ R23, R8, R19 ;  /* 0x0000001308177221 */ /* 0x000fca0000010000 */
[----:B------:R-:W-:-:S07]  /*18a0*/  MOV R27, R23 ;  /* 0x00000017001b7202 */ /* 0x000fce0000000f00 */
[----:B------:R-:W-:Y:S05]  /*18b0*/  WARPSYNC.COLLECTIVE R12, `(.L_x_829) ;  /* 0x000000000c087348 */ /* 0x000fea0003c00000 */
[----:B------:R0:W1:Y:S02]  /*18c0*/  SHFL.BFLY P2, R17, R27, R14, R13 ;  /* 0x0c00000e1b117389 */ /* 0x000064000004000d */
[----:B01----:R-:W-:Y:S01]  /*18d0*/  ENDCOLLECTIVE ;  /* 0x000000000000791b */ /* 0x003fe20003800000 */
.L_x_829:
[----:B------:R-:W-:Y:S01]  /*18e0*/  HFMA2.MMA R14, -RZ, RZ, 0, 2.384185791015625e-07 ;  /* 0x00000004ff0e7435 */ /* 0x000fe200000001ff */
[----:B------:R-:W-:-:S05]  /*18f0*/  MOV R22, R17 ;  /* 0x0000001100167202 */ /* 0x000fca0000000f00 */
[----:B------:R-:W-:-:S05]  /*1900*/  FADD.FTZ R8, R23, R22 ;  /* 0x0000001617087221 */ /* 0x000fca0000010000 */
[----:B------:R-:W-:-:S07]  /*1910*/  MOV R27, R8 ;  /* 0x00000008001b7202 */ /* 0x000fce0000000f00 */
[----:B------:R-:W-:Y:S05]  /*1920*/  WARPSYNC.COLLECTIVE R12, `(.L_x_830) ;  /* 0x000000000c087348 */ /* 0x000fea0003c00000 */
[----:B------:R0:W1:Y:S02]  /*1930*/  SHFL.BFLY P2, R17, R27, R14, R13 ;  /* 0x0c00000e1b117389 */ /* 0x000064000004000d */
[----:B01----:R-:W-:Y:S01]  /*1940*/  ENDCOLLECTIVE ;  /* 0x000000000000791b */ /* 0x003fe20003800000 */
.L_x_830:
[----:B------:R-:W-:Y:S01]  /*1950*/  HFMA2.MMA R14, -RZ, RZ, 0, 4.76837158203125e-07 ;  /* 0x00000008ff0e7435 */ /* 0x000fe200000001ff */
[----:B------:R-:W-:-:S05]  /*1960*/  MOV R21, R17 ;  /* 0x0000001100157202 */ /* 0x000fca0000000f00 */
[----:B------:R-:W-:-:S05]  /*1970*/  FADD.FTZ R24, R8, R21 ;  /* 0x0000001508187221 */ /* 0x000fca0000010000 */
[----:B------:R-:W-:-:S07]  /*1980*/  MOV R27, R24 ;  /* 0x00000018001b7202 */ /* 0x000fce0000000f00 */
[----:B------:R-:W-:Y:S05]  /*1990*/  WARPSYNC.COLLECTIVE R12, `(.L_x_831) ;  /* 0x000000000c087348 */ /* 0x000fea0003c00000 */
[----:B------:R0:W1:Y:S02]  /*19a0*/  SHFL.BFLY P2, R17, R27, R14, R13 ;  /* 0x0c00000e1b117389 */ /* 0x000064000004000d */
[----:B01----:R-:W-:Y:S01]  /*19b0*/  ENDCOLLECTIVE ;  /* 0x000000000000791b */ /* 0x003fe20003800000 */
.L_x_831:
[----:B------:R-:W-:Y:S01]  /*19c0*/  HFMA2.MMA R14, -RZ, RZ, 0, 9.5367431640625e-07 ;  /* 0x00000010ff0e7435 */ /* 0x000fe200000001ff */
[----:B------:R-:W-:-:S05]  /*19d0*/  MOV R25, R17 ;  /* 0x0000001100197202 */ /* 0x000fca0000000f00 */
[----:B------:R-:W-:-:S05]  /*19e0*/  FADD.FTZ R25, R24, R25 ;  /* 0x0000001918197221 */ /* 0x000fca0000010000 */
[----:B------:R-:W-:-:S07]  /*19f0*/  MOV R27, R25 ;  /* 0x00000019001b7202 */ /* 0x000fce0000000f00 */
[----:B------:R-:W-:Y:S05]  /*1a00*/  WARPSYNC.COLLECTIVE R12, `(.L_x_832) ;  /* 0x000000000c087348 */ /* 0x000fea0003c00000 */
[----:B------:R0:W1:Y:S02]  /*1a10*/  SHFL.BFLY P2, R17, R27, R14, R13 ;  /* 0x0c00000e1b117389 */ /* 0x000064000004000d */
[----:B01----:R-:W-:Y:S01]  /*1a20*/  ENDCOLLECTIVE ;  /* 0x000000000000791b */ /* 0x003fe20003800000 */
.L_x_832:
[----:B------:R-:W-:Y:S05]  /*1a30*/  BRA `(.L_x_833) ;  /* 0xfffffff400387947 */ /* 0x000fea000383ffff */
.L_x_834:
        /* <DEDUP_REMOVED lines=12> */
.L_x_4511:


//--------------------- .text._ZN10layer_norm31ln_parallel_residual_bwd_kernelINS_13Kernel_traitsI6__halfS2_S2_S2_fjLj7168ELj1ELj1ELj8ELj8ENS_18Kernel_traits_baseILj7168ES2_S2_S2_S2_fjLj256EEEEELb1ELb1ELb0EEEvNS_9BwdParamsE --------------------------
	.section	.text._ZN10layer_norm31ln_parallel_residual_bwd_kernelINS_13Kernel_traitsI6__halfS2_S2_S2_fjLj7168ELj1ELj1ELj8ELj8ENS_18Kernel_traits_baseILj7168ES2_S2_S2_S2_fjLj256EEEEELb1ELb1ELb0EEEvNS_9BwdParamsE,"ax",@progbits
	.align	128
        .global         _ZN10layer_norm31ln_parallel_residual_bwd_kernelINS_13Kernel_traitsI6__halfS2_S2_S2_fjLj7168ELj1ELj1ELj8ELj8ENS_18Kernel_traits_baseILj7168ES2_S2_S2_S2_fjLj256EEEEELb1ELb1ELb0EEEvNS_9BwdParamsE
        .type           _ZN10layer_norm31ln_parallel_residual_bwd_kernelINS_13Kernel_traitsI6__halfS2_S2_S2_fjLj7168ELj1ELj1ELj8ELj8ENS_18Kernel_traits_baseILj7168ES2_S2_S2_S2_fjLj256EEEEELb1ELb1ELb0EEEvNS_9BwdParamsE,@function
        .size           _ZN10layer_norm31ln_parallel_residual_bwd_kernelINS_13Kernel_traitsI6__halfS2_S2_S2_fjLj7168ELj1ELj1ELj8ELj8ENS_18Kernel_traits_baseILj7168ES2_S2_S2_S2_fjLj256EEEEELb1ELb1ELb0EEEvNS_9BwdParamsE,(.L_x_4512 - _ZN10layer_norm31ln_parallel_residual_bwd_kernelINS_13Kernel_traitsI6__halfS2_S2_S2_fjLj7168ELj1ELj1ELj8ELj8ENS_18Kernel_traits_baseILj7168ES2_S2_S2_S2_fjLj256EEEEELb1ELb1ELb0EEEvNS_9BwdParamsE)
        .other          _ZN10layer_norm31ln_parallel_residual_bwd_kernelINS_13Kernel_traitsI6__halfS2_S2_S2_fjLj7168ELj1ELj1ELj8ELj8ENS_18Kernel_traits_baseILj7168ES2_S2_S2_S2_fjLj256EEEEELb1ELb1ELb0EEEvNS_9BwdParamsE,@"STO_CUDA_ENTRY STV_DEFAULT"
_ZN10layer_norm31ln_parallel_residual_bwd_kernelINS_13Kernel_traitsI6__halfS2_S2_S2_fjLj7168ELj1ELj1ELj8ELj8ENS_18Kernel_traits_baseILj7168ES2_S2_S2_S2_fjLj256EEEEELb1ELb1ELb0EEEvNS_9BwdParamsE:
.text._ZN10layer_norm31ln_parallel_residual_bwd_kernelINS_13Kernel_traitsI6__halfS2_S2_S2_fjLj7168ELj1ELj1ELj8ELj8ENS_18Kernel_traits_baseILj7168ES2_S2_S2_S2_fjLj256EEEEELb1ELb1ELb0EEEvNS_9BwdParamsE:
        /* <DEDUP_REMOVED lines=47> */
[C---:B--2---:R-:W-:Y:S01]  /*02f0*/  @P0 IMAD.WIDE.U32 R24, R33.reuse, 0x8, R24 ;  /* 0x0000000821180825 */ /* 0x044fe200078e0018 */
[----:B------:R-:W-:-:S04]  /*0300*/  @P0 IADD3 R33, R33, 0x100, RZ ;  /* 0x0000010021210810 */ /* 0x000fc80007ffe0ff */
[----:B------:R0:W5:Y:S01]  /*0310*/  @P0 LDG.E.64 R10, desc[UR4][R24.64] ;  /* 0x00000004180a0981 */ /* 0x000162000c1e1b00 */
[C---:B---3--:R-:W-:Y:S01]  /*0320*/  @P1 IMAD.WIDE.U32 R26, R33.reuse, 0x8, R26 ;  /* 0x00000008211a1825 */ /* 0x048fe200078e001a */
[----:B------:R-:W2:Y:S03]  /*0330*/  @P4 LDC.64 R18, c[0x0][0x260] ;  /* 0x00009800ff124b82 */ /* 0x000ea60000000a00 */
[----:B------:R-:W-:Y:S01]  /*0340*/  @P1 VIADD R33, R33, 0x100 ;  /* 0x0000010021211836 */ /* 0x000fe20000000000 */
[----:B------:R0:W5:Y:S03]  /*0350*/  @P1 LDG.E.64 R12, desc[UR4][R26.64] ;  /* 0x000000041a0c1981 */ /* 0x000166000c1e1b00 */
[----:B----4-:R-:W-:-:S04]  /*0360*/  @P2 IMAD.WIDE.U32 R28, R33, 0x8, R28 ;  /* 0x00000008211c2825 */ /* 0x010fc800078e001c */
[----:B------:R-:W-:Y:S01]  /*0370*/  @P2 VIADD R33, R33, 0x100 ;  /* 0x0000010021212836 */ /* 0x000fe20000000000 */
[----:B------:R0:W5:Y:S03]  /*0380*/  @P2 LDG.E.64 R14, desc[UR4][R28.64] ;  /* 0x000000041c0e2981 */ /* 0x000166000c1e1b00 */
        /* <DEDUP_REMOVED lines=35> */
[--C-:B------:R-:W-:Y:S01]  /*05c0*/  IMAD.MOV.U32 R31, RZ, RZ, R7.reuse ;  /* 0x000000ffff1f7224 */ /* 0x100fe200078e0007 */
[--C-:B------:R-:W-:Y:S01]  /*05d0*/  SHF.R.U64 R32, R6, 0x10, R7.reuse ;  /* 0x0000001006207819 */ /* 0x100fe20000001207 */
        /* <DEDUP_REMOVED lines=12> */
[----:B------:R-:W-:Y:S01]  /*06a0*/  IMAD.MOV.U32 R11, RZ, RZ, R17 ;  /* 0x000000ffff0b7224 */ /* 0x000fe200078e0011 */
[--C-:B------:R-:W-:Y:S01]  /*06b0*/  SHF.R.U64 R38, R12, 0x10, R13.reuse ;  /* 0x000000100c267819 */ /* 0x100fe2000000120d */
[----:B------:R-:W-:Y:S01]  /*06c0*/  IMAD.MOV.U32 R9, RZ, RZ, R20 ;  /* 0x000000ffff097224 */ /* 0x000fe200078e0014 */
[----:B------:R-:W-:Y:S01]  /*06d0*/  MOV R19, R13 ;  /* 0x0000000d00137202 */ /* 0x000fe20000000f00 */
[----:B------:R-:W-:Y:S01]  /*06e0*/  IMAD.MOV.U32 R117, RZ, RZ, 0x1 ;  /* 0x00000001ff757424 */ /* 0x000fe200078e00ff */
[----:B------:R-:W-:Y:S01]  /*06f0*/  SHF.R.U32.HI R18, RZ, 0x10, R13 ;  /* 0x00000010ff127819 */ /* 0x000fe2000001160d */
[----:B------:R-:W-:Y:S01]  /*0700*/  IMAD.MOV.U32 R101, RZ, RZ, RZ ;  /* 0x000000ffff657224 */ /* 0x000fe200078e00ff */
[--C-:B------:R-:W-:Y:S01]  /*0710*/  SHF.R.U64 R4, R14, 0x10, R15.reuse ;  /* 0x000000100e047819 */ /* 0x100fe2000000120f */
[----:B------:R-:W-:Y:S01]  /*0720*/  HADD2.F32 R33, -RZ, R33.H0_H0 ;  /* 0x20000021ff217230 */ /* 0x000fe20000004100 */
[----:B------:R-:W-:Y:S01]  /*0730*/  SHF.R.U32.HI R14, RZ, 0x10, R15 ;  /* 0x00000010ff0e7819 */ /* 0x000fe2000001160f */
[----:B------:R-:W-:Y:S01]  /*0740*/  HADD2.F32 R32, -RZ, R32.H0_H0 ;  /* 0x20000020ff207230 */ /* 0x000fe20000004100 */
[----:B------:R-:W-:Y:S01]  /*0750*/  MOV R13, R16 ;  /* 0x00000010000d7202 */ /* 0x000fe20000000f00 */
[----:B------:R-:W-:Y:S01]  /*0760*/  HADD2.F32 R31, -RZ, R31.H0_H0 ;  /* 0x2000001fff1f7230 */ /* 0x000fe20000004100 */
[--C-:B------:R-:W-:Y:S01]  /*0770*/  SHF.R.U64 R12, R16, 0x10, R17.reuse ;  /* 0x00000010100c7819 */ /* 0x100fe20000001211 */
[----:B------:R-:W-:Y:S01]  /*0780*/  HADD2.F32 R30, -RZ, R30.H0_H0 ;  /* 0x2000001eff1e7230 */ /* 0x000fe20000004100 */
[----:B------:R-:W-:Y:S01]  /*0790*/  SHF.R.U32.HI R10, RZ, 0x10, R17 ;  /* 0x00000010ff0a7819 */ /* 0x000fe20000011611 */
[----:B------:R-:W-:Y:S01]  /*07a0*/  HADD2.F32 R29, -RZ, R29.H0_H0 ;  /* 0x2000001dff1d7230 */ /* 0x000fe20000004100 */
[--C-:B------:R-:W-:Y:S01]  /*07b0*/  SHF.R.U64 R8, R20, 0x10, R21.reuse ;  /* 0x0000001014087819 */ /* 0x100fe20000001215 */
[----:B------:R-:W-:Y:S01]  /*07c0*/  HADD2.F32 R28, -RZ, R28.H0_H0 ;  /* 0x2000001cff1c7230 */ /* 0x000fe20000004100 */
[----:B------:R-:W-:Y:S01]  /*07d0*/  MOV R7, R21 ;  /* 0x0000001500077202 */ /* 0x000fe20000000f00 */
        /* <DEDUP_REMOVED lines=22> */
[----:B0-----:R-:W-:-:S07]  /*0940*/  HADD2.F32 R6, -RZ, R6.H0_H0 ;  /* 0x20000006ff067230 */ /* 0x001fce0000004100 */
.L_x_878:
[----:B012---:R-:W0:Y:S01]  /*0950*/  LDC.64 R106, c[0x0][0x250] ;  /* 0x00009400ff6a7b82 */ /* 0x007e220000000a00 */
        /* <DEDUP_REMOVED lines=12> */
[----:B------:R-:W-:Y:S01]  /*0a20*/  LEA.HI.SX32 R2, R109, R36, 0x1e ;  /* 0x000000246d027211 */ /* 0x000fe200078ff2ff */
[----:B------:R-:W-:Y:S01]  /*0a30*/  IMAD.MOV.U32 R119, RZ, RZ, RZ ;  /* 0x000000ffff777224 */ /* 0x000fe200078e00ff */
[----:B------:R-:W-:Y:S01]  /*0a40*/  LOP3.LUT R114, R115, 0x7fffff8, RZ, 0xc0, !PT ;  /* 0x07fffff873727812 */ /* 0x000fe200078ec0ff */
[----:B------:R-:W-:Y:S01]  /*0a50*/  IMAD.MOV.U32 R176, RZ, RZ, RZ ;  /* 0x000000ffffb07224 */ /* 0x000fe200078e00ff */
[----:B------:R-:W-:Y:S01]  /*0a60*/  MOV R118, R2 ;  /* 0x0000000200767202 */ /* 0x000fe20000000f00 */
        /* <DEDUP_REMOVED lines=25> */
[----:B0-----:R-:W-:Y:S02]  /*0c00*/  MOV R112, R104 ;  /* 0x0000006800707202 */ /* 0x001fe40000000f00 */
[----:B------:R-:W-:-:S03]  /*0c10*/  SHF.R.U64 R113, R104, 0x10, R105 ;  /* 0x0000001068717819 */ /* 0x000fc60000001269 */
[----:B-1----:R-:W-:Y:S02]  /*0c20*/  HADD2.F32 R111, -RZ, R112.H0_H0 ;  /* 0x20000070ff6f7230 */ /* 0x002fe40000004100 */
[----:B------:R-:W-:Y:S02]  /*0c30*/  IMAD.MOV.U32 R110, RZ, RZ, R105 ;  /* 0x000000ffff6e7224 */ /* 0x000fe400078e0069 */
[----:B------:R-:W-:Y:S02]  /*0c40*/  HADD2.F32 R113, -RZ, R113.H0_H0 ;  /* 0x20000071ff717230 */ /* 0x000fe40000004100 */
[C---:B------:R-:W-:Y:S01]  /*0c50*/  FADD.FTZ R111, -R118.reuse, R111 ;  /* 0x0000006f766f7221 */ /* 0x040fe20000010100 */
[----:B------:R-:W-:Y:S01]  /*0c60*/  SHF.R.U32.HI R119, RZ, 0x10, R105 ;  /* 0x00000010ff777819 */ /* 0x000fe20000011669 */
[----:B------:R-:W-:Y:S02]  /*0c70*/  HADD2.F32 R105, -RZ, R110.H0_H0 ;  /* 0x2000006eff697230 */ /* 0x000fe40000004100 */
[----:B------:R-:W-:-:S03]  /*0c80*/  FADD.FTZ R113, -R118, R113 ;  /* 0x0000007176717221 */ /* 0x000fc60000010100 */
[----:B------:R-:W-:Y:S01]  /*0c90*/  FADD.FTZ R105, -R118, R105 ;  /* 0x0000006976697221 */ /* 0x000fe20000010100 */
[----:B------:R-:W-:Y:S01]  /*0ca0*/  FMUL.FTZ R204, R4, R113 ;  /* 0x0000007104cc7220 */ /* 0x000fe20000410000 */
[----:B------:R-:W-:Y:S02]  /*0cb0*/  HADD2.F32 R119, -RZ, R119.H0_H0 ;  /* 0x20000077ff777230 */ /* 0x000fe40000004100 */
[----:B--2---:R-:W-:Y:S01]  /*0cc0*/  IMAD.MOV.U32 R3, RZ, RZ, R106 ;  /* 0x000000ffff037224 */ /* 0x004fe200078e006a */
[----:B------:R-:W-:-:S04]  /*0cd0*/  SHF.R.U64 R200, R106, 0x10, R107 ;  /* 0x000000106ac87819 */ /* 0x000fc8000000126b */
[----:B------:R-:W-:Y:S02]  /*0ce0*/  HADD2.F32 R202, -RZ, R3.H0_H0 ;  /* 0x20000003ffca7230 */ /* 0x000fe40000004100 */
[----:B------:R-:W-:Y:S01]  /*0cf0*/  FMUL.FTZ R3, R4, R111 ;  /* 0x0000006f04037220 */ /* 0x000fe20000410000 */
[----:B------:R-:W-:Y:S01]  /*0d00*/  MOV R104, R107 ;  /* 0x0000006b00687202 */ /* 0x000fe20000000f00 */
[----:B------:R-:W-:Y:S02]  /*0d10*/  HADD2.F32 R200, -RZ, R200.H0_H0 ;  /* 0x200000c8ffc87230 */ /* 0x000fe40000004100 */
[----:B------:R-:W-:Y:S01]  /*0d20*/  FADD.FTZ R72, R72, R202 ;  /* 0x000000ca48487221 */ /* 0x000fe20000010000 */
[-C--:B------:R-:W-:Y:S01]  /*0d30*/  FFMA.FTZ R100, R3, R202.reuse, R100 ;  /* 0x000000ca03647223 */ /* 0x080fe20000010064 */
[----:B------:R-:W-:Y:S01]  /*0d40*/  FMUL.FTZ R202, R33, R202 ;  /* 0x000000ca21ca7220 */ /* 0x000fe20000410000 */
[----:B---3--:R-:W-:Y:S01]  /*0d50*/  SHF.R.U32.HI R108, RZ, 0x10, R107 ;  /* 0x00000010ff6c7819 */ /* 0x008fe2000001166b */
[----:B------:R-:W-:-:S02]  /*0d60*/  HADD2.F32 R104, -RZ, R104.H0_H0 ;  /* 0x20000068ff687230 */ /* 0x000fc40000004100 */
[----:B------:R-:W-:Y:S01]  /*0d70*/  FADD.FTZ R73, R73, R200 ;  /* 0x000000c849497221 */ /* 0x000fe20000010000 */
[-C--:B------:R-:W-:Y:S01]  /*0d80*/  FFMA.FTZ R101, R204, R200.reuse, R101 ;  /* 0x000000c8cc657223 */ /* 0x080fe20000010065 */
[----:B------:R-:W-:Y:S01]  /*0d90*/  FMUL.FTZ R201, R4, R105 ;  /* 0x0000006904c97220 */ /* 0x000fe20000410000 */
[----:B------:R-:W-:Y:S01]  /*0da0*/  FMUL.FTZ R200, R32, R200 ;  /* 0x000000c820c87220 */ /* 0x000fe20000410000 */
[----:B------:R-:W-:Y:S01]  /*0db0*/  FADD.FTZ R105, RZ, R202 ;  /* 0x000000caff697221 */ /* 0x000fe20000010000 */
[----:B------:R-:W-:Y:S01]  /*0dc0*/  FFMA.FTZ R107, R3, R202, RZ ;  /* 0x000000ca036b7223 */ /* 0x000fe200000100ff */
[----:B------:R-:W-:Y:S02]  /*0dd0*/  HADD2.F32 R108, -RZ, R108.H0_H0 ;  /* 0x2000006cff6c7230 */ /* 0x000fe40000004100 */
[----:B------:R-:W-:Y:S01]  /*0de0*/  FADD.FTZ R74, R74, R104 ;  /* 0x000000684a4a7221 */ /* 0x000fe20000010000 */
[-C--:B------:R-:W-:Y:S01]  /*0df0*/  FFMA.FTZ R102, R201, R104.reuse, R102 ;  /* 0x00000068c9667223 */ /* 0x080fe20000010066 */
[----:B------:R-:W-:Y:S01]  /*0e00*/  FMUL.FTZ R199, R31, R104 ;  /* 0x000000681fc77220 */ /* 0x000fe20000410000 */
[----:B------:R-:W-:Y:S01]  /*0e10*/  FADD.FTZ R119, -R118, R119 ;  /* 0x0000007776777221 */ /* 0x000fe20000010100 */
        /* <DEDUP_REMOVED lines=11> */
.L_x_837:
[----:B------:R-:W-:Y:S05]  /*0ed0*/  BSYNC B0 ;  /* 0x0000000000007941 */ /* 0x000fea0003800000 */
.L_x_836:
        /* <DEDUP_REMOVED lines=10> */
[----:B------:R-:W5:Y:S01]  /*0f80*/  @P5 LDG.E.64 R160, desc[UR4][R112.64] ;  /* 0x0000000470a05981 */ /* 0x000f62000c1e1b00 */
[----:B------:R-:W-:-:S13]  /*0f90*/  ISETP.NE.AND.EX P4, PT, RZ, UR15, PT, P4 ;  /* 0x0000000fff007c0c */ /* 0x000fda000bf85340 */
[----:B------:R-:W0:Y:S02]  /*0fa0*/  @P4 LDC.64 R104, c[0x0][0x248] ;  /* 0x00009200ff684b82 */ /* 0x000e240000000a00 */
[----:B0-----:R-:W-:-:S04]  /*0fb0*/  @P4 IADD3 R110, P6, R109, R104, RZ ;  /* 0x000000686d6e4210 */ /* 0x001fc80007fde0ff */
[----:B------:R-:W-:Y:S02]  /*0fc0*/  @P4 IADD3.X R111, R106, R105, RZ, P6, !PT ;  /* 0x000000696a6f4210 */ /* 0x000fe400037fe4ff */
[----:B------:R-:W-:-:S03]  /*0fd0*/  LEA R104, P6, R118, UR10, 0x3 ;  /* 0x0000000a76687c11 */ /* 0x000fc6000f8c18ff */
[----:B------:R0:W5:Y:S01]  /*0fe0*/  @P4 LDG.E R40, desc[UR4][R110.64] ;  /* 0x000000046e284981 */ /* 0x000162000c1e1900 */
[----:B------:R-:W-:Y:S02]  /*0ff0*/  ISETP.NE.AND P4, PT, R34, RZ, PT ;  /* 0x000000ff2200720c */ /* 0x000fe40003f85270 */
[----:B------:R-:W-:Y:S02]  /*1000*/  LEA.HI.X R105, R118, UR11, RZ, 0x3, P6 ;  /* 0x0000000b76697c11 */ /* 0x000fe4000b0f1cff */
[----:B-----5:R-:W-:Y:S02]  /*1010*/  FSEL R188, R116, RZ, !P4 ;  /* 0x000000ff74bc7208 */ /* 0x020fe40006000000 */
[----:B------:R-:W-:Y:S02]  /*1020*/  IADD3 R108, P4, R109, UR12, RZ ;  /* 0x0000000c6d6c7c10 */ /* 0x000fe4000ff9e0ff */
[----:B------:R-:W0:Y:S02]  /*1030*/  LDG.E.64 R104, desc[UR4][R104.64] ;  /* 0x0000000468687981 */ /* 0x000e24000c1e1b00 */
[----:B------:R-:W-:-:S02]  /*1040*/  IADD3.X R109, R106, UR13, RZ, P4, !PT ;  /* 0x0000000d6a6d7c10 */ /* 0x000fc4000a7fe4ff */
[----:B------:R-:W1:Y:S03]  /*1050*/  LDC.64 R106, c[0x0][0x2b8] ;  /* 0x0000ae00ff6a7b82 */ /* 0x000e660000000a00 */
[----:B------:R2:W5:Y:S01]  /*1060*/  LDG.E R196, desc[UR4][R108.64] ;  /* 0x000000046cc47981 */ /* 0x000562000c1e1900 */
[----:B-1----:R-:W-:-:S06]  /*1070*/  IMAD.WIDE.U32 R106, R118, 0x8, R106 ;  /* 0x00000008766a7825 */ /* 0x002fcc00078e006a */
[----:B------:R-:W3:Y:S01]  /*1080*/  LDG.E.64 R106, desc[UR4][R106.64] ;  /* 0x000000046a6a7981 */ /* 0x000ee2000c1e1b00 */
[----:B------:R-:W-:Y:S01]  /*1090*/  VIADD R118, R118, 0x100 ;  /* 0x0000010076767836 */ /* 0x000fe20000000000 */
[--C-:B0-----:R-:W-:Y:S01]  /*10a0*/  SHF.R.U64 R111, R104, 0x10, R105.reuse ;  /* 0x00000010686f7819 */ /* 0x101fe20000001269 */
[----:B------:R-:W-:Y:S02]  /*10b0*/  IMAD.MOV.U32 R112, RZ, RZ, R104 ;  /* 0x000000ffff707224 */ /* 0x000fe400078e0068 */
[--C-:B------:R-:W-:Y:S02]  /*10c0*/  IMAD.MOV.U32 R113, RZ, RZ, R105.reuse ;  /* 0x000000ffff717224 */ /* 0x100fe400078e0069 */
[----:B------:R-:W-:Y:S02]  /*10d0*/  HADD2.F32 R111, -RZ, R111.H0_H0 ;  /* 0x2000006fff6f7230 */ /* 0x000fe40000004100 */
[----:B------:R-:W-:Y:S01]  /*10e0*/  HADD2.F32 R112, -RZ, R112.H0_H0 ;  /* 0x20000070ff707230 */ /* 0x000fe20000004100 */
[----:B------:R-:W-:Y:S01]  /*10f0*/  SHF.R.U32.HI R177, RZ, 0x10, R105 ;  /* 0x00000010ffb17819 */ /* 0x000fe20000011669 */
[----:B------:R-:W-:-:S02]  /*1100*/  HADD2.F32 R113, -RZ, R113.H0_H0 ;  /* 0x20000071ff717230 */ /* 0x000fc40000004100 */
[C---:B------:R-:W-:Y:S01]  /*1110*/  FADD.FTZ R111, -R188.reuse, R111 ;  /* 0x0000006fbc6f7221 */ /* 0x040fe20000010100 */
[C---:B------:R-:W-:Y:S01]  /*1120*/  FADD.FTZ R195, -R188.reuse, R112 ;  /* 0x00000070bcc37221 */ /* 0x040fe20000010100 */
[----:B------:R-:W-:Y:S02]  /*1130*/  HADD2.F32 R105, -RZ, R177.H0_H0 ;  /* 0x200000b1ff697230 */ /* 0x000fe40000004100 */
[----:B------:R-:W-:Y:S01]  /*1140*/  FADD.FTZ R113, -R188, R113 ;  /* 0x00000071bc717221 */ /* 0x000fe20000010100 */
[C---:B------:R-:W-:Y:S01]  /*1150*/  FMUL.FTZ R194, R4.reuse, R111 ;  /* 0x0000006f04c27220 */ /* 0x040fe20000410000 */
[----:B------:R-:W-:Y:S01]  /*1160*/  FMUL.FTZ R195, R4, R195 ;  /* 0x000000c304c37220 */ /* 0x000fe20000410000 */
[----:B--2---:R-:W-:Y:S01]  /*1170*/  FADD.FTZ R109, -R188, R105 ;  /* 0x00000069bc6d7221 */ /* 0x004fe20000010100 */
[----:B------:R-:W-:Y:S01]  /*1180*/  FMUL.FTZ R191, R4, R113 ;  /* 0x0000007104bf7220 */ /* 0x000fe20000410000 */
[----:B---3--:R-:W-:Y:S02]  /*1190*/  MOV R110, R106 ;  /* 0x0000006a006e7202 */ /* 0x008fe40000000f00 */
[--C-:B------:R-:W-:Y:S01]  /*11a0*/  SHF.R.U64 R192, R106, 0x10, R107.reuse ;  /* 0x000000106ac07819 */ /* 0x100fe2000000126b */
[----:B------:R-:W-:-:S02]  /*11b0*/  IMAD.MOV.U32 R104, RZ, RZ, R107 ;  /* 0x000000ffff687224 */ /* 0x000fc400078e006b */
[----:B------:R-:W-:Y:S02]  /*11c0*/  HADD2.F32 R110, -RZ, R110.H0_H0 ;  /* 0x2000006eff6e7230 */ /* 0x000fe40000004100 */
[----:B------:R-:W-:Y:S01]  /*11d0*/  HADD2.F32 R192, -RZ, R192.H0_H0 ;  /* 0x200000c0ffc07230 */ /* 0x000fe20000004100 */
[----:B------:R-:W-:Y:S02]  /*11e0*/  SHF.R.U32.HI R107, RZ, 0x10, R107 ;  /* 0x00000010ff6b7819 */ /* 0x000fe4000001166b */
[----:B------:R-:W-:Y:S01]  /*11f0*/  FMUL.FTZ R193, R29, R110 ;  /* 0x0000006e1dc17220 */ /* 0x000fe20000410000 */
[----:B------:R-:W-:Y:S02]  /*1200*/  HADD2.F32 R104, -RZ, R104.H0_H0 ;  /* 0x20000068ff687230 */ /* 0x000fe40000004100 */
[----:B------:R-:W-:Y:S01]  /*1210*/  FADD.FTZ R69, R69, R192 ;  /* 0x000000c045457221 */ /* 0x000fe20000010000 */
[-C--:B------:R-:W-:Y:S01]  /*1220*/  FFMA.FTZ R97, R194, R192.reuse, R97 ;  /* 0x000000c0c2617223 */ /* 0x080fe20000010061 */
[----:B------:R-:W-:Y:S01]  /*1230*/  FMUL.FTZ R192, R28, R192 ;  /* 0x000000c01cc07220 */ /* 0x000fe20000410000 */
[----:B------:R-:W-:Y:S01]  /*1240*/  FADD.FTZ R119, R119, R193 ;  /* 0x000000c177777221 */ /* 0x000fe20000010000 */
[----:B------:R-:W-:Y:S01]  /*1250*/  FFMA.FTZ R105, R195, R193, R176 ;  /* 0x000000c1c3697223 */ /* 0x000fe200000100b0 */
[----:B------:R-:W-:-:S02]  /*1260*/  HADD2.F32 R107, -RZ, R107.H0_H0 ;  /* 0x2000006bff6b7230 */ /* 0x000fc40000004100 */
        /* <DEDUP_REMOVED lines=15> */
.L_x_839:
[----:B------:R-:W-:Y:S05]  /*1360*/  BSYNC B0 ;  /* 0x0000000000007941 */ /* 0x000fea0003800000 */
.L_x_838:
[----:B------:R-:W-:Y:S04]  /*1370*/  BSSY B0, `(.L_x_840) ;  /* 0x0000047000007945 */ /* 0x000fe80003800000 */
[----:B------:R-:W-:Y:S05]  /*1380*/  @!P0 BRA `(.L_x_841) ;  /* 0x0000000400148947 */ /* 0x000fea0003800000 */
[----:B------:R-:W-:Y:S02]  /*1390*/  ISETP.NE.U32.AND P5, PT, RZ, UR8, PT ;  /* 0x00000008ff007c0c */ /* 0x000fe4000bfa5070 */
[C---:B------:R-:W-:Y:S02]  /*13a0*/  SHF.L.U32 R109, R118.reuse, 0x2, RZ ;  /* 0x00000002766d7819 */ /* 0x040fe400000006ff */
[----:B------:R-:W-:Y:S02]  /*13b0*/  ISETP.NE.AND.EX P5, PT, RZ, UR9, PT, P5 ;  /* 0x00000009ff007c0c */ /* 0x000fe4000bfa5350 */
[----:B------:R-:W-:-:S11]  /*13c0*/  SHF.L.U64.HI R180, R118, 0x2, RZ ;  /* 0x0000000276b47819 */ /* 0x000fd600000102ff */
        /* <DEDUP_REMOVED lines=8> */
[C---:B------:R-:W-:Y:S01]  /*1450*/  LEA R106, P6, R118.reuse, UR10, 0x3 ;  /* 0x0000000a766a7c11 */ /* 0x040fe2000f8c18ff */
[----:B------:R-:W0:Y:S03]  /*1460*/  LDC.64 R104, c[0x0][0x2b8] ;  /* 0x0000ae00ff687b82 */ /* 0x000e260000000a00 */
[C---:B------:R-:W-:Y:S01]  /*1470*/  LEA.HI.X R107, R118.reuse, UR11, RZ, 0x3, P6 ;  /* 0x0000000b766b7c11 */ /* 0x040fe2000b0f1cff */
[----:B------:R1:W5:Y:S05]  /*1480*/  @P4 LDG.E R41, desc[UR4][R110.64] ;  /* 0x000000046e294981 */ /* 0x00036a000c1e1900 */
[----:B------:R-:W1:Y:S01]  /*1490*/  LDG.E.64 R106, desc[UR4][R106.64] ;  /* 0x000000046a6a7981 */ /* 0x000e62000c1e1b00 */
[----:B0-----:R-:W-:-:S06]  /*14a0*/  IMAD.WIDE.U32 R104, R118, 0x8, R104 ;  /* 0x0000000876687825 */ /* 0x001fcc00078e0068 */
[----:B------:R-:W2:Y:S01]  /*14b0*/  LDG.E.64 R104, desc[UR4][R104.64] ;  /* 0x0000000468687981 */ /* 0x000ea2000c1e1b00 */
[----:B------:R-:W-:-:S04]  /*14c0*/  ISETP.NE.AND P4, PT, R34, RZ, PT ;  /* 0x000000ff2200720c */ /* 0x000fc80003f85270 */
[----:B-----5:R-:W-:Y:S02]  /*14d0*/  FSEL R179, R116, RZ, !P4 ;  /* 0x000000ff74b37208 */ /* 0x020fe40006000000 */
[----:B------:R-:W-:-:S04]  /*14e0*/  IADD3 R108, P4, R109, UR12, RZ ;  /* 0x0000000c6d6c7c10 */ /* 0x000fc8000ff9e0ff */
[----:B------:R-:W-:-:S05]  /*14f0*/  IADD3.X R109, R180, UR13, RZ, P4, !PT ;  /* 0x0000000db46d7c10 */ /* 0x000fca000a7fe4ff */
[----:B------:R0:W5:Y:S01]  /*1500*/  LDG.E R187, desc[UR4][R108.64] ;  /* 0x000000046cbb7981 */ /* 0x000162000c1e1900 */
[----:B------:R-:W-:Y:S02]  /*1510*/  IADD3 R118, R118, 0x100, RZ ;  /* 0x0000010076767810 */ /* 0x000fe40007ffe0ff */
[----:B-1----:R-:W-:Y:S01]  /*1520*/  SHF.R.U64 R111, R106, 0x10, R107 ;  /* 0x000000106a6f7819 */ /* 0x002fe2000000126b */
[----:B------:R-:W-:Y:S01]  /*1530*/  IMAD.MOV.U32 R112, RZ, RZ, R106 ;  /* 0x000000ffff707224 */ /* 0x000fe200078e006a */
[----:B------:R-:W-:-:S03]  /*1540*/  MOV R113, R107 ;  /* 0x0000006b00717202 */ /* 0x000fc60000000f00 */
[----:B------:R-:W-:Y:S02]  /*1550*/  HADD2.F32 R111, -RZ, R111.H0_H0 ;  /* 0x2000006fff6f7230 */ /* 0x000fe40000004100 */
[----:B------:R-:W-:Y:S02]  /*1560*/  HADD2.F32 R112, -RZ, R112.H0_H0 ;  /* 0x20000070ff707230 */ /* 0x000fe40000004100 */
[----:B------:R-:W-:Y:S02]  /*1570*/  HADD2.F32 R113, -RZ, R113.H0_H0 ;  /* 0x20000071ff717230 */ /* 0x000fe40000004100 */
[C---:B------:R-:W-:Y:S01]  /*1580*/  FADD.FTZ R111, -R179.reuse, R111 ;  /* 0x0000006fb36f7221 */ /* 0x040fe20000010100 */
[----:B------:R-:W-:Y:S01]  /*1590*/  SHF.R.U32.HI R177, RZ, 0x10, R107 ;  /* 0x00000010ffb17819 */ /* 0x000fe2000001166b */
[----:B------:R-:W-:Y:S01]  /*15a0*/  FADD.FTZ R185, -R179, R112 ;  /* 0x00000070b3b97221 */ /* 0x000fe20000010100 */
[----:B--2---:R-:W-:Y:S01]  /*15b0*/  IMAD.MOV.U32 R110, RZ, RZ, R104 ;  /* 0x000000ffff6e7224 */ /* 0x004fe200078e0068 */
[--C-:B------:R-:W-:Y:S01]  /*15c0*/  SHF.R.U64 R182, R104, 0x10, R105.reuse ;  /* 0x0000001068b67819 */ /* 0x100fe20000001269 */
[----:B------:R-:W-:-:S03]  /*15d0*/  IMAD.MOV.U32 R106, RZ, RZ, R105 ;  /* 0x000000ffff6a7224 */ /* 0x000fc600078e0069 */
[----:B------:R-:W-:Y:S02]  /*15e0*/  HADD2.F32 R110, -RZ, R110.H0_H0 ;  /* 0x2000006eff6e7230 */ /* 0x000fe40000004100 */
[----:B------:R-:W-:Y:S01]  /*15f0*/  FADD.FTZ R113, -R179, R113 ;  /* 0x00000071b3717221 */ /* 0x000fe20000010100 */
[----:B------:R-:W-:Y:S02]  /*1600*/  HADD2.F32 R182, -RZ, R182.H0_H0 ;  /* 0x200000b6ffb67230 */ /* 0x000fe40000004100 */
[C---:B------:R-:W-:Y:S01]  /*1610*/  FMUL.FTZ R186, R4.reuse, R111 ;  /* 0x0000006f04ba7220 */ /* 0x040fe20000410000 */
[----:B------:R-:W-:Y:S01]  /*1620*/  FMUL.FTZ R185, R4, R185 ;  /* 0x000000b904b97220 */ /* 0x000fe20000410000 */
[----:B------:R-:W-:Y:S01]  /*1630*/  FMUL.FTZ R184, R25, R110 ;  /* 0x0000006e19b87220 */ /* 0x000fe20000410000 */
[----:B------:R-:W-:Y:S01]  /*1640*/  HADD2.F32 R104, -RZ, R177.H0_H0 ;  /* 0x200000b1ff687230 */ /* 0x000fe20000004100 */
[----:B0-----:R-:W-:Y:S01]  /*1650*/  SHF.R.U32.HI R108, RZ, 0x10, R105 ;  /* 0x00000010ff6c7819 */ /* 0x001fe20000011669 */
[----:B------:R-:W-:-:S02]  /*1660*/  HADD2.F32 R106, -RZ, R106.H0_H0 ;  /* 0x2000006aff6a7230 */ /* 0x000fc40000004100 */
[----:B------:R-:W-:Y:S01]  /*1670*/  FADD.FTZ R65, R65, R182 ;  /* 0x000000b641417221 */ /* 0x000fe20000010000 */
[-C--:B------:R-:W-:Y:S01]  /*1680*/  FFMA.FTZ R93, R186, R182.reuse, R93 ;  /* 0x000000b6ba5d7223 */ /* 0x080fe2000001005d */
[----:B------:R-:W-:Y:S01]  /*1690*/  FMUL.FTZ R183, R4, R113 ;  /* 0x0000007104b77220 */ /* 0x000fe20000410000 */
[----:B------:R-:W-:Y:S01]  /*16a0*/  FMUL.FTZ R182, R24, R182 ;  /* 0x000000b618b67220 */ /* 0x000fe20000410000 */
[----:B------:R-:W-:Y:S01]  /*16b0*/  FADD.FTZ R119, R119, R184 ;  /* 0x000000b877777221 */ /* 0x000fe20000010000 */
[----:B------:R-:W-:Y:S01]  /*16c0*/  FFMA.FTZ R105, R185, R184, R176 ;  /* 0x000000b8b9697223 */ /* 0x000fe200000100b0 */
[----:B------:R-:W-:Y:S01]  /*16d0*/  FADD.FTZ R107, -R179, R104 ;  /* 0x00000068b36b7221 */ /* 0x000fe20000010100 */
[----:B------:R-:W-:Y:S02]  /*16e0*/  HADD2.F32 R108, -RZ, R108.H0_H0 ;  /* 0x2000006cff6c7230 */ /* 0x000fe40000004100 */
        /* <DEDUP_REMOVED lines=15> */
.L_x_841:
[----:B------:R-:W-:Y:S05]  /*17e0*/  BSYNC B0 ;  /* 0x0000000000007941 */ /* 0x000fea0003800000 */
.L_x_840:
        /* <DEDUP_REMOVED lines=26> */
[----:B------:R-:W-:Y:S01]  /*1990*/  VIADD R118, R118, 0x100 ;  /* 0x0000010076767836 */ /* 0x000fe20000000000 */
[----:B-1----:R-:W-:Y:S02]  /*19a0*/  SHF.R.U64 R111, R106, 0x10, R107 ;  /* 0x000000106a6f7819 */ /* 0x002fe4000000126b */
[----:B------:R-:W-:-:S03]  /*19b0*/  MOV R112, R106 ;  /* 0x0000006a00707202 */ /* 0x000fc60000000f00 */
[----:B------:R-:W-:Y:S02]  /*19c0*/  HADD2.F32 R111, -RZ, R111.H0_H0 ;  /* 0x2000006fff6f7230 */ /* 0x000fe40000004100 */
[----:B------:R-:W-:Y:S02]  /*19d0*/  HADD2.F32 R112, -RZ, R112.H0_H0 ;  /* 0x20000070ff707230 */ /* 0x000fe40000004100 */
[----:B------:R-:W-:Y:S02]  /*19e0*/  IMAD.MOV.U32 R113, RZ, RZ, R107 ;  /* 0x000000ffff717224 */ /* 0x000fe400078e006b */
[C---:B------:R-:W-:Y:S01]  /*19f0*/  FADD.FTZ R111, -R155.reuse, R111 ;  /* 0x0000006f9b6f7221 */ /* 0x040fe20000010100 */
[----:B------:R-:W-:Y:S01]  /*1a00*/  SHF.R.U32.HI R154, RZ, 0x10, R107 ;  /* 0x00000010ff9a7819 */ /* 0x000fe2000001166b */
[----:B------:R-:W-:Y:S01]  /*1a10*/  FADD.FTZ R175, -R155, R112 ;  /* 0x000000709baf7221 */ /* 0x000fe20000010100 */
[----:B--2---:R-:W-:Y:S01]  /*1a20*/  IMAD.MOV.U32 R110, RZ, RZ, R104 ;  /* 0x000000ffff6e7224 */ /* 0x004fe200078e0068 */
[----:B------:R-:W-:Y:S01]  /*1a30*/  SHF.R.U64 R172, R104, 0x10, R105 ;  /* 0x0000001068ac7819 */ /* 0x000fe20000001269 */
[----:B------:R-:W-:-:S03]  /*1a40*/  HADD2.F32 R113, -RZ, R113.H0_H0 ;  /* 0x20000071ff717230 */ /* 0x000fc60000004100 */
[----:B------:R-:W-:Y:S01]  /*1a50*/  HADD2.F32 R110, -RZ, R110.H0_H0 ;  /* 0x2000006eff6e7230 */ /* 0x000fe20000004100 */
[----:B------:R-:W-:Y:S01]  /*1a60*/  MOV R106, R105 ;  /* 0x00000069006a7202 */ /* 0x000fe20000000f00 */
[----:B------:R-:W-:Y:S02]  /*1a70*/  HADD2.F32 R172, -RZ, R172.H0_H0 ;  /* 0x200000acffac7230 */ /* 0x000fe40000004100 */
[C---:B------:R-:W-:Y:S01]  /*1a80*/  FMUL.FTZ R174, R4.reuse, R111 ;  /* 0x0000006f04ae7220 */ /* 0x040fe20000410000 */
[----:B------:R-:W-:Y:S01]  /*1a90*/  FMUL.FTZ R175, R4, R175 ;  /* 0x000000af04af7220 */ /* 0x000fe20000410000 */
[----:B------:R-:W-:Y:S01]  /*1aa0*/  FMUL.FTZ R173, R21, R110 ;  /* 0x0000006e15ad7220 */ /* 0x000fe20000410000 */
[----:B------:R-:W-:Y:S01]  /*1ab0*/  HADD2.F32 R104, -RZ, R154.H0_H0 ;  /* 0x2000009aff687230 */ /* 0x000fe20000004100 */
[----:B0-----:R-:W-:Y:S01]  /*1ac0*/  SHF.R.U32.HI R108, RZ, 0x10, R105 ;  /* 0x00000010ff6c7819 */ /* 0x001fe20000011669 */
[----:B------:R-:W-:Y:S01]  /*1ad0*/  FADD.FTZ R113, -R155, R113 ;  /* 0x000000719b717221 */ /* 0x000fe20000010100 */
[----:B------:R-:W-:-:S02]  /*1ae0*/  HADD2.F32 R106, -RZ, R106.H0_H0 ;  /* 0x2000006aff6a7230 */ /* 0x000fc40000004100 */
[----:B------:R-:W-:Y:S01]  /*1af0*/  FADD.FTZ R61, R61, R172 ;  /* 0x000000ac3d3d7221 */ /* 0x000fe20000010000 */
[-C--:B------:R-:W-:Y:S01]  /*1b00*/  FFMA.FTZ R89, R174, R172.reuse, R89 ;  /* 0x000000acae597223 */ /* 0x080fe20000010059 */
[----:B------:R-:W-:Y:S01]  /*1b10*/  FMUL.FTZ R172, R20, R172 ;  /* 0x000000ac14ac7220 */ /* 0x000fe20000410000 */
[----:B------:R-:W-:Y:S01]  /*1b20*/  FADD.FTZ R119, R119, R173 ;  /* 0x000000ad77777221 */ /* 0x000fe20000010000 */
[----:B------:R-:W-:Y:S01]  /*1b30*/  FFMA.FTZ R105, R175, R173, R176 ;  /* 0x000000adaf697223 */ /* 0x000fe200000100b0 */
[----:B------:R-:W-:Y:S01]  /*1b40*/  FADD.FTZ R107, -R155, R104 ;  /* 0x000000689b6b7221 */ /* 0x000fe20000010100 */
[----:B------:R-:W-:Y:S02]  /*1b50*/  HADD2.F32 R108, -RZ, R108.H0_H0 ;  /* 0x2000006cff6c7230 */ /* 0x000fe40000004100 */
        /* <DEDUP_REMOVED lines=16> */
.L_x_843:
[----:B------:R-:W-:Y:S05]  /*1c60*/  BSYNC B0 ;  /* 0x0000000000007941 */ /* 0x000fea0003800000 */
.L_x_842:
        /* <DEDUP_REMOVED lines=14> */
[----:B------:R-:W0:Y:S01]  /*1d50*/  LDC.64 R104, c[0x0][0x2b8] ;  /* 0x0000ae00ff687b82 */ /* 0x000e220000000a00 */
[C---:B------:R-:W-:Y:S02]  /*1d60*/  LEA R106, P6, R118.reuse, UR10, 0x3 ;  /* 0x0000000a766a7c11 */ /* 0x040fe4000f8c18ff */
[----:B------:R1:W5:Y:S02]  /*1d70*/  @P4 LDG.E R43, desc[UR4][R110.64] ;  /* 0x000000046e2b4981 */ /* 0x000364000c1e1900 */
[----:B------:R-:W-:-:S06]  /*1d80*/  LEA.HI.X R107, R118, UR11, RZ, 0x3, P6 ;  /* 0x0000000b766b7c11 */ /* 0x000fcc000b0f1cff */
        /* <DEDUP_REMOVED lines=9> */
[--C-:B-1----:R-:W-:Y:S01]  /*1e20*/  SHF.R.U64 R111, R106, 0x10, R107.reuse ;  /* 0x000000106a6f7819 */ /* 0x102fe2000000126b */
[----:B------:R-:W-:Y:S02]  /*1e30*/  IMAD.MOV.U32 R112, RZ, RZ, R106 ;  /* 0x000000ffff707224 */ /* 0x000fe400078e006a */
[----:B------:R-:W-:Y:S02]  /*1e40*/  IMAD.MOV.U32 R113, RZ, RZ, R107 ;  /* 0x000000ffff717224 */ /* 0x000fe400078e006b */
[----:B------:R-:W-:Y:S02]  /*1e50*/  HADD2.F32 R111, -RZ, R111.H0_H0 ;  /* 0x2000006fff6f7230 */ /* 0x000fe40000004100 */
[----:B------:R-:W-:Y:S02]  /*1e60*/  HADD2.F32 R112, -RZ, R112.H0_H0 ;  /* 0x20000070ff707230 */ /* 0x000fe40000004100 */
[----:B------:R-:W-:-:S02]  /*1e70*/  HADD2.F32 R113, -RZ, R113.H0_H0 ;  /* 0x20000071ff717230 */ /* 0x000fc40000004100 */
[C---:B------:R-:W-:Y:S01]  /*1e80*/  FADD.FTZ R111, -R147.reuse, R111 ;  /* 0x0000006f936f7221 */ /* 0x040fe20000010100 */
[----:B------:R-:W-:Y:S01]  /*1e90*/  SHF.R.U32.HI R145, RZ, 0x10, R107 ;  /* 0x00000010ff917819 */ /* 0x000fe2000001166b */
[C---:B------:R-:W-:Y:S01]  /*1ea0*/  FADD.FTZ R151, -R147.reuse, R112 ;  /* 0x0000007093977221 */ /* 0x040fe20000010100 */
[----:B--2---:R-:W-:Y:S02]  /*1eb0*/  MOV R110, R104 ;  /* 0x00000068006e7202 */ /* 0x004fe40000000f00 */
[--C-:B------:R-:W-:Y:S01]  /*1ec0*/  SHF.R.U64 R148, R104, 0x10, R105.reuse ;  /* 0x0000001068947819 */ /* 0x100fe20000001269 */
[----:B------:R-:W-:Y:S02]  /*1ed0*/  IMAD.MOV.U32 R106, RZ, RZ, R105 ;  /* 0x000000ffff6a7224 */ /* 0x000fe400078e0069 */
[----:B------:R-:W-:Y:S02]  /*1ee0*/  HADD2.F32 R110, -RZ, R110.H0_H0 ;  /* 0x2000006eff6e7230 */ /* 0x000fe40000004100 */
[----:B------:R-:W-:Y:S01]  /*1ef0*/  FADD.FTZ R113, -R147, R113 ;  /* 0x0000007193717221 */ /* 0x000fe20000010100 */
[----:B------:R-:W-:-:S02]  /*1f00*/  HADD2.F32 R148, -RZ, R148.H0_H0 ;  /* 0x20000094ff947230 */ /* 0x000fc40000004100 */
[C---:B------:R-:W-:Y:S01]  /*1f10*/  FMUL.FTZ R152, R4.reuse, R111 ;  /* 0x0000006f04987220 */ /* 0x040fe20000410000 */
[----:B------:R-:W-:Y:S01]  /*1f20*/  FMUL.FTZ R151, R4, R151 ;  /* 0x0000009704977220 */ /* 0x000fe20000410000 */
[----:B------:R-:W-:Y:S01]  /*1f30*/  FMUL.FTZ R150, R17, R110 ;  /* 0x0000006e11967220 */ /* 0x000fe20000410000 */
[----:B------:R-:W-:Y:S01]  /*1f40*/  HADD2.F32 R104, -RZ, R145.H0_H0 ;  /* 0x20000091ff687230 */ /* 0x000fe20000004100 */
[----:B0-----:R-:W-:Y:S01]  /*1f50*/  SHF.R.U32.HI R108, RZ, 0x10, R105 ;  /* 0x00000010ff6c7819 */ /* 0x001fe20000011669 */
[----:B------:R-:W-:Y:S02]  /*1f60*/  HADD2.F32 R106, -RZ, R106.H0_H0 ;  /* 0x2000006aff6a7230 */ /* 0x000fe40000004100 */
[----:B------:R-:W-:Y:S01]  /*1f70*/  FADD.FTZ R57, R57, R148 ;  /* 0x0000009439397221 */ /* 0x000fe20000010000 */
[-C--:B------:R-:W-:Y:S01]  /*1f80*/  FFMA.FTZ R85, R152, R148.reuse, R85 ;  /* 0x0000009498557223 */ /* 0x080fe20000010055 */
[----:B------:R-:W-:Y:S01]  /*1f90*/  FMUL.FTZ R149, R4, R113 ;  /* 0x0000007104957220 */ /* 0x000fe20000410000 */
[----:B------:R-:W-:Y:S01]  /*1fa0*/  FMUL.FTZ R148, R16, R148 ;  /* 0x0000009410947220 */ /* 0x000fe20000410000 */
[----:B------:R-:W-:Y:S01]  /*1fb0*/  FADD.FTZ R119, R119, R150 ;  /* 0x0000009677777221 */ /* 0x000fe20000010000 */
[----:B------:R-:W-:Y:S01]  /*1fc0*/  FFMA.FTZ R105, R151, R150, R176 ;  /* 0x0000009697697223 */ /* 0x000fe200000100b0 */
[----:B------:R-:W-:Y:S01]  /*1fd0*/  FADD.FTZ R107, -R147, R104 ;  /* 0x00000068936b7221 */ /* 0x000fe20000010100 */
        /* <DEDUP_REMOVED lines=16> */
.L_x_845:
[----:B------:R-:W-:Y:S05]  /*20e0*/  BSYNC B0 ;  /* 0x0000000000007941 */ /* 0x000fea0003800000 */
.L_x_844:
        /* <DEDUP_REMOVED lines=31> */
[----:B------:R-:W-:Y:S01]  /*22e0*/  HADD2.F32 R112, -RZ, R112.H0_H0 ;  /* 0x20000070ff707230 */ /* 0x000fe20000004100 */
[----:B------:R-:W-:Y:S02]  /*22f0*/  SHF.R.U32.HI R136, RZ, 0x10, R107 ;  /* 0x00000010ff887819 */ /* 0x000fe4000001166b */
[C---:B------:R-:W-:Y:S02]  /*2300*/  FADD.FTZ R111, -R137.reuse, R111 ;  /* 0x0000006f896f7221 */ /* 0x040fe40000010100 */
[----:B------:R-:W-:Y:S01]  /*2310*/  FADD.FTZ R143, -R137, R112 ;  /* 0x00000070898f7221 */ /* 0x000fe20000010100 */
[----:B------:R-:W-:Y:S02]  /*2320*/  HADD2.F32 R113, -RZ, R113.H0_H0 ;  /* 0x20000071ff717230 */ /* 0x000fe40000004100 */
[----:B--2---:R-:W-:Y:S01]  /*2330*/  IMAD.MOV.U32 R110, RZ, RZ, R104 ;  /* 0x000000ffff6e7224 */ /* 0x004fe200078e0068 */
[--C-:B------:R-:W-:Y:S01]  /*2340*/  SHF.R.U64 R140, R104, 0x10, R105.reuse ;  /* 0x00000010688c7819 */ /* 0x100fe20000001269 */
[----:B------:R-:W-:-:S03]  /*2350*/  IMAD.MOV.U32 R106, RZ, RZ, R105 ;  /* 0x000000ffff6a7224 */ /* 0x000fc600078e0069 */
[----:B------:R-:W-:Y:S02]  /*2360*/  HADD2.F32 R110, -RZ, R110.H0_H0 ;  /* 0x2000006eff6e7230 */ /* 0x000fe40000004100 */
[C---:B------:R-:W-:Y:S01]  /*2370*/  FMUL.FTZ R142, R4.reuse, R111 ;  /* 0x0000006f048e7220 */ /* 0x040fe20000410000 */
[----:B------:R-:W-:Y:S02]  /*2380*/  HADD2.F32 R140, -RZ, R140.H0_H0 ;  /* 0x2000008cff8c7230 */ /* 0x000fe40000004100 */
        /* <DEDUP_REMOVED lines=29> */
.L_x_847:
[----:B------:R-:W-:Y:S05]  /*2560*/  BSYNC B0 ;  /* 0x0000000000007941 */ /* 0x000fea0003800000 */
.L_x_846:
        /* <DEDUP_REMOVED lines=15> */
[----:B------:R-:W-:-:S04]  /*2660*/  ISETP.NE.AND P6, PT, R34, RZ, PT ;  /* 0x000000ff2200720c */ /* 0x000fc80003fc5270 */
[----:B------:R1:W5:Y:S01]  /*2670*/  @P4 LDG.E R46, desc[UR4][R104.64] ;  /* 0x00000004682e4981 */ /* 0x000362000c1e1900 */
[----:B------:R-:W-:Y:S02]  /*2680*/  LEA R128, P4, R118, UR10, 0x3 ;  /* 0x0000000a76807c11 */ /* 0x000fe4000f8818ff */
[----:B-----5:R-:W-:Y:S02]  /*2690*/  FSEL R116, R116, RZ, !P6 ;  /* 0x000000ff74747208 */ /* 0x020fe40007000000 */
[----:B------:R-:W-:Y:S02]  /*26a0*/  LEA.HI.X R129, R118, UR11, RZ, 0x3, P4 ;  /* 0x0000000b76817c11 */ /* 0x000fe4000a0f1cff */
[----:B------:R-:W-:-:S04]  /*26b0*/  IADD3 R112, P4, R113, UR12, RZ ;  /* 0x0000000c71707c10 */ /* 0x000fc8000ff9e0ff */
[----:B------:R-:W-:Y:S02]  /*26c0*/  IADD3.X R113, R108, UR13, RZ, P4, !PT ;  /* 0x0000000d6c717c10 */ /* 0x000fe4000a7fe4ff */
[----:B------:R-:W2:Y:S03]  /*26d0*/  LDC.64 R108, c[0x0][0x2b8] ;  /* 0x0000ae00ff6c7b82 */ /* 0x000ea60000000a00 */
[----:B------:R3:W5:Y:S01]  /*26e0*/  LDG.E R135, desc[UR4][R112.64] ;  /* 0x0000000470877981 */ /* 0x000762000c1e1900 */
[----:B--2---:R-:W-:-:S03]  /*26f0*/  IMAD.WIDE.U32 R110, R118, 0x8, R108 ;  /* 0x00000008766e7825 */ /* 0x004fc600078e006c */
[----:B------:R-:W0:Y:S04]  /*2700*/  LDG.E.64 R108, desc[UR4][R128.64] ;  /* 0x00000004806c7981 */ /* 0x000e28000c1e1b00 */
[----:B------:R-:W2:Y:S01]  /*2710*/  LDG.E.64 R110, desc[UR4][R110.64] ;  /* 0x000000046e6e7981 */ /* 0x000ea2000c1e1b00 */
[--C-:B0-----:R-:W-:Y:S02]  /*2720*/  SHF.R.U64 R107, R108, 0x10, R109.reuse ;  /* 0x000000106c6b7819 */ /* 0x101fe4000000126d */
[----:B------:R-:W-:Y:S01]  /*2730*/  MOV R106, R108 ;  /* 0x0000006c006a7202 */ /* 0x000fe20000000f00 */
[----:B-1----:R-:W-:Y:S02]  /*2740*/  IMAD.MOV.U32 R105, RZ, RZ, R109 ;  /* 0x000000ffff697224 */ /* 0x002fe400078e006d */
[----:B--2---:R-:W-:-:S02]  /*2750*/  IMAD.MOV.U32 R104, RZ, RZ, R110 ;  /* 0x000000ffff687224 */ /* 0x004fc400078e006e */
[----:B------:R-:W-:Y:S02]  /*2760*/  HADD2.F32 R107, -RZ, R107.H0_H0 ;  /* 0x2000006bff6b7230 */ /* 0x000fe40000004100 */
[----:B------:R-:W-:Y:S01]  /*2770*/  HADD2.F32 R106, -RZ, R106.H0_H0 ;  /* 0x2000006aff6a7230 */ /* 0x000fe20000004100 */
[----:B------:R-:W-:Y:S01]  /*2780*/  SHF.R.U64 R130, R110, 0x10, R111 ;  /* 0x000000106e827819 */ /* 0x000fe2000000126f */
[----:B------:R-:W-:Y:S02]  /*2790*/  HADD2.F32 R108, -RZ, R105.H0_H0 ;  /* 0x20000069ff6c7230 */ /* 0x000fe40000004100 */
[C---:B------:R-:W-:Y:S01]  /*27a0*/  FADD.FTZ R107, -R116.reuse, R107 ;  /* 0x0000006b746b7221 */ /* 0x040fe20000010100 */
[----:B------:R-:W-:Y:S02]  /*27b0*/  HADD2.F32 R104, -RZ, R104.H0_H0 ;  /* 0x20000068ff687230 */ /* 0x000fe40000004100 */
[C---:B------:R-:W-:Y:S01]  /*27c0*/  FADD.FTZ R133, -R116.reuse, R106 ;  /* 0x0000006a74857221 */ /* 0x040fe20000010100 */
[----:B------:R-:W-:Y:S01]  /*27d0*/  MOV R105, R111 ;  /* 0x0000006f00697202 */ /* 0x000fe20000000f00 */
[----:B------:R-:W-:Y:S01]  /*27e0*/  HADD2.F32 R130, -RZ, R130.H0_H0 ;  /* 0x20000082ff827230 */ /* 0x000fe20000004100 */
[----:B------:R-:W-:Y:S01]  /*27f0*/  SHF.R.U32.HI R109, RZ, 0x10, R109 ;  /* 0x00000010ff6d7819 */ /* 0x000fe2000001166d */
[----:B------:R-:W-:Y:S01]  /*2800*/  FADD.FTZ R131, -R116, R108 ;  /* 0x0000006c74837221 */ /* 0x000fe20000010100 */
[C---:B------:R-:W-:Y:S01]  /*2810*/  FMUL.FTZ R134, R4.reuse, R107 ;  /* 0x0000006b04867220 */ /* 0x040fe20000410000 */
[----:B------:R-:W-:Y:S01]  /*2820*/  FMUL.FTZ R133, R4, R133 ;  /* 0x0000008504857220 */ /* 0x000fe20000410000 */
[----:B------:R-:W-:Y:S01]  /*2830*/  FMUL.FTZ R132, R9, R104 ;  /* 0x0000006809847220 */ /* 0x000fe20000410000 */
[----:B------:R-:W-:Y:S01]  /*2840*/  SHF.R.U32.HI R108, RZ, 0x10, R111 ;  /* 0x00000010ff6c7819 */ /* 0x000fe2000001166f */
[----:B------:R-:W-:-:S02]  /*2850*/  HADD2.F32 R129, -RZ, R105.H0_H0 ;  /* 0x20000069ff817230 */ /* 0x000fc40000004100 */
[----:B------:R-:W-:Y:S01]  /*2860*/  FADD.FTZ R49, R49, R130 ;  /* 0x0000008231317221 */ /* 0x000fe20000010000 */
[----:B------:R-:W-:Y:S02]  /*2870*/  HADD2.F32 R109, -RZ, R109.H0_H0 ;  /* 0x2000006dff6d7230 */ /* 0x000fe40000004100 */
[-C--:B------:R-:W-:Y:S01]  /*2880*/  FFMA.FTZ R77, R134, R130.reuse, R77 ;  /* 0x00000082864d7223 */ /* 0x080fe2000001004d */
[----:B------:R-:W-:Y:S01]  /*2890*/  FMUL.FTZ R131, R4, R131 ;  /* 0x0000008304837220 */ /* 0x000fe20000410000 */
[----:B------:R-:W-:Y:S01]  /*28a0*/  FMUL.FTZ R130, R8, R130 ;  /* 0x0000008208827220 */ /* 0x000fe20000410000 */
[----:B------:R-:W-:Y:S01]  /*28b0*/  FADD.FTZ R119, R119, R132 ;  /* 0x0000008477777221 */ /* 0x000fe20000010000 */
[C---:B------:R-:W-:Y:S01]  /*28c0*/  FFMA.FTZ R105, R133.reuse, R132, R176 ;  /* 0x0000008485697223 */ /* 0x040fe200000100b0 */
[----:B------:R-:W-:Y:S02]  /*28d0*/  HADD2.F32 R108, -RZ, R108.H0_H0 ;  /* 0x2000006cff6c7230 */ /* 0x000fe40000004100 */
[----:B------:R-:W-:Y:S01]  /*28e0*/  FADD.FTZ R48, R48, R104 ;  /* 0x0000006830307221 */ /* 0x000fe20000010000 */
[----:B------:R-:W-:Y:S01]  /*28f0*/  FFMA.FTZ R76, R133, R104, R76 ;  /* 0x00000068854c7223 */ /* 0x000fe2000001004c */
[----:B------:R-:W-:Y:S01]  /*2900*/  FADD.FTZ R50, R50, R129 ;  /* 0x0000008132327221 */ /* 0x000fe20000010000 */
[-C--:B------:R-:W-:Y:S01]  /*2910*/  FFMA.FTZ R78, R131, R129.reuse, R78 ;  /* 0x00000081834e7223 */ /* 0x080fe2000001004e */
[----:B------:R-:W-:Y:S01]  /*2920*/  FADD.FTZ R109, -R116, R109 ;  /* 0x0000006d746d7221 */ /* 0x000fe20000010100 */
        /* <DEDUP_REMOVED lines=10> */
[----:B---3--:R-:W-:-:S07]  /*29d0*/  FFMA.FTZ R176, R128, R127, R106 ;  /* 0x0000007f80b07223 */ /* 0x008fce000001006a */
.L_x_849:
[----:B------:R-:W-:Y:S05]  /*29e0*/  BSYNC B0 ;  /* 0x0000000000007941 */ /* 0x000fea0003800000 */
.L_x_848:
        /* <DEDUP_REMOVED lines=23> */
.L_x_889:
[----:B------:R-:W3:Y:S01]  /*2b60*/  S2R R105, SR_CgaCtaId ;  /* 0x0000000000697919 */ /* 0x000ee20000008800 */
[----:B------:R-:W-:Y:S01]  /*2b70*/  @!P5 LOP3.LUT R115, R115, 0x7, RZ, 0xc0, !PT ;  /* 0x000000077373d812 */ /* 0x000fe200078ec0ff */
[----:B-1----:R-:W-:Y:S01]  /*2b80*/  FADD.FTZ R176, R111, R176 ;  /* 0x000000b06fb07221 */ /* 0x002fe20000010000 */
[----:B------:R-:W-:Y:S01]  /*2b90*/  MOV R104, 0x400 ;  /* 0x0000040000687802 */ /* 0x000fe20000000f00 */
[----:B--2---:R-:W-:Y:S01]  /*2ba0*/  FADD.FTZ R177, R110, R177 ;  /* 0x000000b16eb17221 */ /* 0x004fe20000010000 */
[----:B------:R-:W-:Y:S05]  /*2bb0*/  WARPSYNC.ALL ;  /* 0x0000000000007948 */ /* 0x000fea0003800000 */
[----:B------:R-:W-:Y:S01]  /*2bc0*/  @!P5 IMAD.IADD R115, R114, 0x1, R115 ;  /* 0x000000017273d824 */ /* 0x000fe200078e0273 */
[----:B------:R-:W-:Y:S01]  /*2bd0*/  ISETP.NE.AND P6, PT, R5, RZ, PT ;  /* 0x000000ff0500720c */ /* 0x000fe20003fc5270 */
[----:B------:R-:W-:Y:S01]  /*2be0*/  BSSY B0, `(.L_x_851) ;  /* 0x0000081000007945 */ /* 0x000fe20003800000 */
[----:B---3--:R-:W-:-:S04]  /*2bf0*/  LEA R104, R105, R104, 0x18 ;  /* 0x0000006869687211 */ /* 0x008fc800078ec0ff */
[----:B------:R-:W-:Y:S01]  /*2c00*/  @!P5 LEA R205, R115, R104, 0x3 ;  /* 0x0000006873cdd211 */ /* 0x000fe200078e18ff */
[----:B------:R-:W-:-:S04]  /*2c10*/  IMAD R206, R114, 0x8, R104 ;  /* 0x0000000872ce7824 */ /* 0x000fc800078e0268 */
        /* <DEDUP_REMOVED lines=41> */
[--C-:B------:R-:W-:Y:S02]  /*2eb0*/  @P5 SHF.R.U64 R106, R162, 0x10, R163.reuse ;  /* 0x00000010a26a5819 */ /* 0x100fe400000012a3 */
[----:B------:R-:W-:Y:S02]  /*2ec0*/  @P5 MOV R110, R163 ;  /* 0x000000a3006e5202 */ /* 0x000fe40000000f00 */
[----:B------:R-:W-:Y:S01]  /*2ed0*/  @P5 SHF.R.U32.HI R117, RZ, 0x10, R163 ;  /* 0x00000010ff755819 */ /* 0x000fe200000116a3 */
[----:B------:R-:W-:Y:S02]  /*2ee0*/  @P5 HADD2.F32 R104, -RZ, R104.H0_H0 ;  /* 0x20000068ff685230 */ /* 0x000fe40000004100 */
[----:B------:R-:W-:-:S02]  /*2ef0*/  @P5 HADD2.F32 R106, -RZ, R106.H0_H0 ;  /* 0x2000006aff6a5230 */ /* 0x000fc40000004100 */
[----:B------:R-:W-:Y:S02]  /*2f00*/  @P5 HADD2.F32 R111, -RZ, R110.H0_H0 ;  /* 0x2000006eff6f5230 */ /* 0x000fe40000004100 */
[----:B------:R-:W-:Y:S01]  /*2f10*/  FMUL.FTZ R110, R4, R109 ;  /* 0x0000006d046e7220 */ /* 0x000fe20000410000 */
[----:B------:R-:W-:Y:S02]  /*2f20*/  @P5 HADD2.F32 R117, -RZ, R117.H0_H0 ;  /* 0x20000075ff755230 */ /* 0x000fe40000004100 */
[----:B------:R-:W-:Y:S01]  /*2f30*/  @P5 FADD.FTZ R105, R105, R104 ;  /* 0x0000006869695221 */ /* 0x000fe20000010000 */
[----:B------:R-:W-:Y:S01]  /*2f40*/  @P5 FADD.FTZ R107, R107, R106 ;  /* 0x0000006a6b6b5221 */ /* 0x000fe20000010000 */
[----:B------:R-:W-:Y:S01]  /*2f50*/  @P5 FADD.FTZ R110, R110, R111 ;  /* 0x0000006f6e6e5221 */ /* 0x000fe20000010000 */
[----:B------:R-:W-:Y:S01]  /*2f60*/  @P5 FADD.FTZ R118, R118, R117 ;  /* 0x0000007576765221 */ /* 0x000fe20000010000 */
[----:B------:R-:W-:-:S03]  /*2f70*/  ISETP.NE.U32.AND P5, PT, RZ, UR18, PT ;  /* 0x00000012ff007c0c */ /* 0x000fc6000bfa5070 */
[----:B------:R-:W-:Y:S01]  /*2f80*/  FMUL.FTZ R119, R118, UR17 ;  /* 0x0000001176777c20 */ /* 0x000fe20008410000 */
[----:B------:R-:W-:-:S13]  /*2f90*/  ISETP.NE.AND.EX P5, PT, RZ, UR19, PT, P5 ;  /* 0x00000013ff007c0c */ /* 0x000fda000bfa5350 */
[----:B------:R-:W-:Y:S01]  /*2fa0*/  @P5 F2FP.F16.F32.PACK_AB R104, RZ, R105 ;  /* 0x00000069ff68523e */ /* 0x000fe200000000ff */
[----:B------:R-:W-:Y:S01]  /*2fb0*/  FMUL.FTZ R105, R105, UR17 ;  /* 0x0000001169697c20 */ /* 0x000fe20008410000 */
[----:B------:R-:W-:Y:S01]  /*2fc0*/  @P5 F2FP.F16.F32.PACK_AB R106, RZ, R107 ;  /* 0x0000006bff6a523e */ /* 0x000fe200000000ff */
[----:B------:R-:W-:Y:S01]  /*2fd0*/  FMUL.FTZ R107, R107, UR17 ;  /* 0x000000116b6b7c20 */ /* 0x000fe20008410000 */
[----:B------:R-:W-:Y:S01]  /*2fe0*/  @P5 F2FP.F16.F32.PACK_AB R108, RZ, R110 ;  /* 0x0000006eff6c523e */ /* 0x000fe200000000ff */
[----:B------:R-:W-:Y:S01]  /*2ff0*/  FMUL.FTZ R110, R110, UR17 ;  /* 0x000000116e6e7c20 */ /* 0x000fe20008410000 */
[----:B------:R-:W-:Y:S02]  /*3000*/  @P5 F2FP.F16.F32.PACK_AB R109, RZ, R118 ;  /* 0x00000076ff6d523e */ /* 0x000fe400000000ff */
[----:B------:R-:W-:Y:S02]  /*3010*/  @P5 PRMT R47, R104, 0x7610, R47 ;  /* 0x00007610682f5816 */ /* 0x000fe4000000002f */
[----:B------:R-:W-:-:S02]  /*3020*/  @P5 PRMT R120, R106, 0x7610, R120 ;  /* 0x000076106a785816 */ /* 0x000fc40000000078 */
[----:B------:R-:W-:Y:S02]  /*3030*/  @P5 PRMT R121, R108, 0x7610, R121 ;  /* 0x000076106c795816 */ /* 0x000fe40000000079 */
[----:B------:R-:W-:Y:S02]  /*3040*/  @P5 PRMT R122, R109, 0x7610, R122 ;  /* 0x000076106d7a5816 */ /* 0x000fe4000000007a */
[----:B------:R-:W-:-:S04]  /*3050*/  LOP3.LUT P5, RZ, R203, 0xff, RZ, 0xc0, !PT ;  /* 0x000000ffcbff7812 */ /* 0x000fc800078ac0ff */
[----:B------:R-:W-:Y:S02]  /*3060*/  FSEL R108, R105, RZ, P5 ;  /* 0x000000ff696c7208 */ /* 0x000fe40002800000 */
[----:B------:R-:W-:Y:S02]  /*3070*/  ISETP.NE.U32.AND P5, PT, RZ, UR14, PT ;  /* 0x0000000eff007c0c */ /* 0x000fe4000bfa5070 */
[----:B------:R-:W-:Y:S02]  /*3080*/  F2F.F16.F32 R177, R108 ;  /* 0x0000006c00b17304 */ /* 0x000fe40000200800 */
[----:B------:R-:W-:-:S13]  /*3090*/  ISETP.NE.AND.EX P5, PT, RZ, UR15, PT, P5 ;  /* 0x0000000fff007c0c */ /* 0x000fda000bfa5350 */
[----:B------:R-:W-:-:S04]  /*30a0*/  @P5 LOP3.LUT P6, RZ, R0, 0xff, RZ, 0xc0, !PT ;  /* 0x000000ff00ff5812 */ /* 0x000fc800078cc0ff */
[----:B------:R-:W-:Y:S02]  /*30b0*/  @P5 FSEL R114, R105, RZ, P6 ;  /* 0x000000ff69725208 */ /* 0x000fe40003000000 */
[----:B------:R-:W-:-:S04]  /*30c0*/  LOP3.LUT P6, RZ, R203, 0xff00, RZ, 0xc0, !PT ;  /* 0x0000ff00cbff7812 */ /* 0x000fc800078cc0ff */
[C---:B------:R-:W-:Y:S02]  /*30d0*/  FSEL R109, R107.reuse, RZ, P6 ;  /* 0x000000ff6b6d7208 */ /* 0x040fe40003000000 */
[----:B------:R-:W-:Y:S02]  /*30e0*/  @P5 LOP3.LUT P6, RZ, R0, 0xff00, RZ, 0xc0, !PT ;  /* 0x0000ff0000ff5812 */ /* 0x000fe400078cc0ff */
[----:B------:R-:W0:Y:S02]  /*30f0*/  F2F.F16.F32 R104, R109 ;  /* 0x0000006d00687304 */ /* 0x000e240000200800 */
[----:B------:R-:W-:Y:S02]  /*3100*/  @P5 FSEL R115, R107, RZ, P6 ;  /* 0x000000ff6b735208 */ /* 0x000fe40003000000 */
[----:B------:R-:W-:-:S04]  /*3110*/  LOP3.LUT P6, RZ, R203, 0xff0000, RZ, 0xc0, !PT ;  /* 0x00ff0000cbff7812 */ /* 0x000fc800078cc0ff */
[----:B------:R-:W-:Y:S02]  /*3120*/  FSEL R116, R110, RZ, P6 ;  /* 0x000000ff6e747208 */ /* 0x000fe40003000000 */
[----:B------:R-:W-:-:S04]  /*3130*/  @P5 LOP3.LUT P6, RZ, R0, 0xff0000, RZ, 0xc0, !PT ;  /* 0x00ff000000ff5812 */ /* 0x000fc800078cc0ff */
[----:B------:R-:W-:Y:S01]  /*3140*/  @P5 FSEL R117, R110, RZ, P6 ;  /* 0x000000ff6e755208 */ /* 0x000fe20003000000 */
[----:B------:R-:W-:Y:S01]  /*3150*/  F2F.F16.F32 R116, R116 ;  /* 0x0000007400747304 */ /* 0x000fe20000200800 */
[----:B------:R-:W-:Y:S01]  /*3160*/  LOP3.LUT P6, RZ, R203, 0xff000000, RZ, 0xc0, !PT ;  /* 0xff000000cbff7812 */ /* 0x000fe200078cc0ff */
[----:B------:R-:W1:Y:S01]  /*3170*/  LDC.64 R110, c[0x0][0x2f8] ;  /* 0x0000be00ff6e7b82 */ /* 0x000e620000000a00 */
[----:B0-----:R-:W-:Y:S02]  /*3180*/  IMAD.WIDE.U32 R104, R104, 0x10000, RZ ;  /* 0x0001000068687825 */ /* 0x001fe400078e00ff */
[----:B------:R-:W-:Y:S02]  /*3190*/  FSEL R118, R119, RZ, P6 ;  /* 0x000000ff77767208 */ /* 0x000fe40003000000 */
[----:B------:R-:W-:Y:S02]  /*31a0*/  @P5 LOP3.LUT P6, RZ, R0, 0xff000000, RZ, 0xc0, !PT ;  /* 0xff00000000ff5812 */ /* 0x000fe400078cc0ff */
[----:B------:R-:W0:Y:S01]  /*31b0*/  F2F.F16.F32 R107, R118 ;  /* 0x00000076006b7304 */ /* 0x000e220000200800 */
        /* <DEDUP_REMOVED lines=16> */
.L_x_853:
[----:B------:R1:W-:Y:S01]  /*32c0*/  STG.E.64 desc[UR4][R110.64], R106 ;  /* 0x0000006a6e007986 */ /* 0x0003e2000c101b04 */
[----:B------:R-:W-:Y:S02]  /*32d0*/  @P5 F2FP.F16.F32.PACK_AB R114, RZ, R114 ;  /* 0x00000072ff72523e */ /* 0x000fe400000000ff */
[----:B------:R-:W-:Y:S02]  /*32e0*/  @P5 F2FP.F16.F32.PACK_AB R115, RZ, R115 ;  /* 0x00000073ff73523e */ /* 0x000fe400000000ff */
[----:B------:R-:W-:Y:S02]  /*32f0*/  @P5 F2FP.F16.F32.PACK_AB R117, RZ, R117 ;  /* 0x00000075ff75523e */ /* 0x000fe400000000ff */
[----:B------:R-:W-:Y:S02]  /*3300*/  @P5 F2FP.F16.F32.PACK_AB R119, RZ, R119 ;  /* 0x00000077ff77523e */ /* 0x000fe400000000ff */
        /* <DEDUP_REMOVED lines=13> */
.L_x_854:
[----:B------:R-:W-:-:S07]  /*33e0*/  VIADD R2, R2, 0x100 ;  /* 0x0000010002027836 */ /* 0x000fce0000000000 */
.L_x_852:
[----:B------:R-:W-:Y:S05]  /*33f0*/  BSYNC B0 ;  /* 0x0000000000007941 */ /* 0x000fea0003800000 */
.L_x_851:
        /* <DEDUP_REMOVED lines=23> */
[----:B------:R-:W-:Y:S02]  /*3570*/  @P5 HADD2.F32 R104, -RZ, R106.H0_H0 ;  /* 0x2000006aff685230 */ /* 0x000fe40000004100 */
[----:B------:R-:W-:Y:S02]  /*3580*/  @P5 HADD2.F32 R106, -RZ, R111.H0_H0 ;  /* 0x2000006fff6a5230 */ /* 0x000fe40000004100 */
[----:B------:R-:W-:Y:S02]  /*3590*/  @P5 HADD2.F32 R111, -RZ, R108.H0_H0 ;  /* 0x2000006cff6f5230 */ /* 0x000fe40000004100 */
[----:B------:R-:W-:Y:S01]  /*35a0*/  @P5 FADD.FTZ R105, R105, R104 ;  /* 0x0000006869695221 */ /* 0x000fe20000010000 */
[----:B------:R-:W-:-:S02]  /*35b0*/  @P5 HADD2.F32 R117, -RZ, R117.H0_H0 ;  /* 0x20000075ff755230 */ /* 0x000fc40000004100 */
[----:B------:R-:W-:Y:S01]  /*35c0*/  @P5 FADD.FTZ R107, R107, R106 ;  /* 0x0000006a6b6b5221 */ /* 0x000fe20000010000 */
[----:B------:R-:W-:Y:S02]  /*35d0*/  @P5 FADD.FTZ R110, R110, R111 ;  /* 0x0000006f6e6e5221 */ /* 0x000fe40000010000 */
        /* <DEDUP_REMOVED lines=22> */
[----:B------:R-:W-:Y:S01]  /*3740*/  LOP3.LUT P6, RZ, R196, 0xff00, RZ, 0xc0, !PT ;  /* 0x0000ff00c4ff7812 */ /* 0x000fe200078cc0ff */
[----:B------:R-:W0:Y:S03]  /*3750*/  LDC.64 R104, c[0x0][0x2f8] ;  /* 0x0000be00ff687b82 */ /* 0x000e260000000a00 */
[C---:B------:R-:W-:Y:S02]  /*3760*/  FSEL R109, R107.reuse, RZ, P6 ;  /* 0x000000ff6b6d7208 */ /* 0x040fe40003000000 */
[----:B------:R-:W-:Y:S02]  /*3770*/  @P5 LOP3.LUT P6, RZ, R40, 0xff00, RZ, 0xc0, !PT ;  /* 0x0000ff0028ff5812 */ /* 0x000fe400078cc0ff */
[----:B------:R-:W1:Y:S02]  /*3780*/  F2F.F16.F32 R106, R109 ;  /* 0x0000006d006a7304 */ /* 0x000e640000200800 */
[----:B------:R-:W-:-:S02]  /*3790*/  @P5 FSEL R115, R107, RZ, P6 ;  /* 0x000000ff6b735208 */ /* 0x000fc40003000000 */
[----:B------:R-:W-:-:S04]  /*37a0*/  LOP3.LUT P6, RZ, R196, 0xff0000, RZ, 0xc0, !PT ;  /* 0x00ff0000c4ff7812 */ /* 0x000fc800078cc0ff */
[----:B------:R-:W-:Y:S02]  /*37b0*/  FSEL R116, R110, RZ, P6 ;  /* 0x000000ff6e747208 */ /* 0x000fe40003000000 */
[----:B------:R-:W-:-:S04]  /*37c0*/  @P5 LOP3.LUT P6, RZ, R40, 0xff0000, RZ, 0xc0, !PT ;  /* 0x00ff000028ff5812 */ /* 0x000fc800078cc0ff */
[----:B------:R-:W-:Y:S01]  /*37d0*/  @P5 FSEL R117, R110, RZ, P6 ;  /* 0x000000ff6e755208 */ /* 0x000fe20003000000 */
[----:B------:R-:W-:Y:S01]  /*37e0*/  F2F.F16.F32 R116, R116 ;  /* 0x0000007400747304 */ /* 0x000fe20000200800 */
[----:B------:R-:W-:Y:S01]  /*37f0*/  LOP3.LUT P6, RZ, R196, 0xff000000, RZ, 0xc0, !PT ;  /* 0xff000000c4ff7812 */ /* 0x000fe200078cc0ff */
[----:B-1----:R-:W-:-:S03]  /*3800*/  IMAD.WIDE.U32 R106, R106, 0x10000, RZ ;  /* 0x000100006a6a7825 */ /* 0x002fc600078e00ff */
[C---:B------:R-:W-:Y:S01]  /*3810*/  FSEL R118, R119.reuse, RZ, P6 ;  /* 0x000000ff77767208 */ /* 0x040fe20003000000 */
[----:B0-----:R-:W-:Y:S01]  /*3820*/  IMAD.WIDE.U32 R104, R2, 0x8, R104 ;  /* 0x0000000802687825 */ /* 0x001fe200078e0068 */
[----:B------:R-:W-:Y:S02]  /*3830*/  @P5 LOP3.LUT P6, RZ, R40, 0xff000000, RZ, 0xc0, !PT ;  /* 0xff00000028ff5812 */ /* 0x000fe400078cc0ff */
[----:B------:R-:W0:Y:S01]  /*3840*/  F2F.F16.F32 R111, R118 ;  /* 0x00000076006f7304 */ /* 0x000e220000200800 */
        /* <DEDUP_REMOVED lines=15> */
.L_x_857:
        /* <DEDUP_REMOVED lines=18> */
.L_x_858:
[----:B------:R-:W-:-:S07]  /*3a60*/  IADD3 R2, R2, 0x100, RZ ;  /* 0x0000010002027810 */ /* 0x000fce0007ffe0ff */
.L_x_856:
[----:B------:R-:W-:Y:S05]  /*3a70*/  BSYNC B0 ;  /* 0x0000000000007941 */ /* 0x000fea0003800000 */
.L_x_855:
        /* <DEDUP_REMOVED lines=21> */
[----:B------:R-:W-:Y:S02]  /*3bd0*/  @P5 HADD2.F32 R104, -RZ, R104.H0_H0 ;  /* 0x20000068ff685230 */ /* 0x000fe40000004100 */
[----:B------:R-:W-:Y:S02]  /*3be0*/  @P5 HADD2.F32 R106, -RZ, R106.H0_H0 ;  /* 0x2000006aff6a5230 */ /* 0x000fe40000004100 */
[----:B------:R-:W-:-:S02]  /*3bf0*/  @P5 HADD2.F32 R111, -RZ, R110.H0_H0 ;  /* 0x2000006eff6f5230 */ /* 0x000fc40000004100 */
        /* <DEDUP_REMOVED lines=29> */
[----:B------:R-:W-:Y:S02]  /*3dd0*/  FSEL R109, R107, RZ, P6 ;  /* 0x000000ff6b6d7208 */ /* 0x000fe40003000000 */
        /* <DEDUP_REMOVED lines=10> */
[----:B------:R-:W-:Y:S01]  /*3e80*/  FSEL R118, R119, RZ, P6 ;  /* 0x000000ff77767208 */ /* 0x000fe20003000000 */
[----:B0-----:R-:W-:Y:S01]  /*3e90*/  IMAD.WIDE.U32 R104, R2, 0x8, R104 ;  /* 0x0000000802687825 */ /* 0x001fe200078e0068 */
[----:B------:R-:W-:Y:S02]  /*3ea0*/  @P5 LOP3.LUT P6, RZ, R41, 0xff000000, RZ, 0xc0, !PT ;  /* 0xff00000029ff5812 */ /* 0x000fe400078cc0ff */
[----:B------:R-:W0:Y:S01]  /*3eb0*/  F2F.F16.F32 R111, R118 ;  /* 0x00000076006f7304 */ /* 0x000e220000200800 */
        /* <DEDUP_REMOVED lines=15> */
.L_x_861:
        /* <DEDUP_REMOVED lines=18> */
.L_x_862:
[----:B------:R-:W-:-:S07]  /*40d0*/  VIADD R2, R2, 0x100 ;  /* 0x0000010002027836 */ /* 0x000fce0000000000 */
.L_x_860:
[----:B------:R-:W-:Y:S05]  /*40e0*/  BSYNC B0 ;  /* 0x0000000000007941 */ /* 0x000fea0003800000 */
.L_x_859:
        /* <DEDUP_REMOVED lines=20> */
[----:B------:R-:W-:Y:S02]  /*4230*/  @P5 MOV R108, R157 ;  /* 0x0000009d006c5202 */ /* 0x000fe40000000f00 */
[----:B------:R-:W-:Y:S01]  /*4240*/  @P5 SHF.R.U32.HI R114, RZ, 0x10, R157 ;  /* 0x00000010ff725819 */ /* 0x000fe2000001169d */
[----:B------:R-:W-:Y:S02]  /*4250*/  @P5 HADD2.F32 R104, -RZ, R106.H0_H0 ;  /* 0x2000006aff685230 */ /* 0x000fe40000004100 */
[----:B------:R-:W-:Y:S02]  /*4260*/  @P5 HADD2.F32 R106, -RZ, R111.H0_H0 ;  /* 0x2000006fff6a5230 */ /* 0x000fe40000004100 */
[----:B------:R-:W-:-:S02]  /*4270*/  @P5 HADD2.F32 R111, -RZ, R108.H0_H0 ;  /* 0x2000006cff6f5230 */ /* 0x000fc40000004100 */
[----:B------:R-:W-:Y:S01]  /*4280*/  @P5 FADD.FTZ R105, R105, R104 ;  /* 0x0000006869695221 */ /* 0x000fe20000010000 */
[----:B------:R-:W-:Y:S02]  /*4290*/  @P5 HADD2.F32 R108, -RZ, R114.H0_H0 ;  /* 0x20000072ff6c5230 */ /* 0x000fe40000004100 */
[----:B------:R-:W-:Y:S01]  /*42a0*/  @P5 FADD.FTZ R107, R107, R106 ;  /* 0x0000006a6b6b5221 */ /* 0x000fe20000010000 */
[----:B------:R-:W-:Y:S02]  /*42b0*/  @P5 FADD.FTZ R110, R110, R111 ;  /* 0x0000006f6e6e5221 */ /* 0x000fe40000010000 */
[----:B------:R-:W-:Y:S01]  /*42c0*/  @P5 FADD.FTZ R117, R117, R108 ;  /* 0x0000006c75755221 */ /* 0x000fe20000010000 */
[----:B------:R-:W-:Y:S01]  /*42d0*/  ISETP.NE.U32.AND P5, PT, RZ, UR18, PT ;  /* 0x00000012ff007c0c */ /* 0x000fe2000bfa5070 */
[----:B------:R-:W-:-:S03]  /*42e0*/  FMUL.FTZ R116, R110, UR17 ;  /* 0x000000116e747c20 */ /* 0x000fc60008410000 */
[----:B------:R-:W-:-:S13]  /*42f0*/  ISETP.NE.AND.EX P5, PT, RZ, UR19, PT, P5 ;  /* 0x00000013ff007c0c */ /* 0x000fda000bfa5350 */
[----:B------:R-:W-:Y:S01]  /*4300*/  @P5 F2FP.F16.F32.PACK_AB R104, RZ, R105 ;  /* 0x00000069ff68523e */ /* 0x000fe200000000ff */
[----:B------:R-:W-:Y:S01]  /*4310*/  FMUL.FTZ R105, R105, UR17 ;  /* 0x0000001169697c20 */ /* 0x000fe20008410000 */
[----:B------:R-:W-:Y:S01]  /*4320*/  @P5 F2FP.F16.F32.PACK_AB R106, RZ, R107 ;  /* 0x0000006bff6a523e */ /* 0x000fe200000000ff */
[----:B------:R-:W-:Y:S01]  /*4330*/  FMUL.FTZ R107, R107, UR17 ;  /* 0x000000116b6b7c20 */ /* 0x000fe20008410000 */
[----:B------:R-:W-:Y:S02]  /*4340*/  @P5 F2FP.F16.F32.PACK_AB R108, RZ, R110 ;  /* 0x0000006eff6c523e */ /* 0x000fe400000000ff */
[----:B------:R-:W-:Y:S01]  /*4350*/  @P5 F2FP.F16.F32.PACK_AB R109, RZ, R117 ;  /* 0x00000075ff6d523e */ /* 0x000fe200000000ff */
        /* <DEDUP_REMOVED lines=17> */
[----:B------:R-:W-:Y:S01]  /*4470*/  LOP3.LUT P6, RZ, R178, 0xff0000, RZ, 0xc0, !PT ;  /* 0x00ff0000b2ff7812 */ /* 0x000fe200078cc0ff */
[----:B------:R-:W1:Y:S03]  /*4480*/  LDC.64 R106, c[0x0][0x2f8] ;  /* 0x0000be00ff6a7b82 */ /* 0x000e660000000a00 */
[----:B------:R-:W-:-:S02]  /*4490*/  FSEL R110, R116, RZ, P6 ;  /* 0x000000ff746e7208 */ /* 0x000fc40003000000 */
[----:B------:R-:W-:-:S04]  /*44a0*/  @P5 LOP3.LUT P6, RZ, R42, 0xff0000, RZ, 0xc0, !PT ;  /* 0x00ff00002aff5812 */ /* 0x000fc800078cc0ff */
[----:B------:R-:W-:Y:S01]  /*44b0*/  @P5 FSEL R116, R116, RZ, P6 ;  /* 0x000000ff74745208 */ /* 0x000fe20003000000 */
[----:B------:R-:W-:Y:S01]  /*44c0*/  F2F.F16.F32 R110, R110 ;  /* 0x0000006e006e7304 */ /* 0x000fe20000200800 */
[----:B------:R-:W-:Y:S01]  /*44d0*/  LOP3.LUT P6, RZ, R178, 0xff000000, RZ, 0xc0, !PT ;  /* 0xff000000b2ff7812 */ /* 0x000fe200078cc0ff */
[----:B0-----:R-:W-:-:S03]  /*44e0*/  IMAD.WIDE.U32 R104, R104, 0x10000, RZ ;  /* 0x0001000068687825 */ /* 0x001fc600078e00ff */
[C---:B------:R-:W-:Y:S02]  /*44f0*/  FSEL R111, R117.reuse, RZ, P6 ;  /* 0x000000ff756f7208 */ /* 0x040fe40003000000 */
[----:B------:R-:W-:Y:S02]  /*4500*/  @P5 LOP3.LUT P6, RZ, R42, 0xff000000, RZ, 0xc0, !PT ;  /* 0xff0000002aff5812 */ /* 0x000fe400078cc0ff */
[----:B------:R-:W-:Y:S02]  /*4510*/  LOP3.LUT R104, R104, R177, RZ, 0xfc, !PT ;  /* 0x000000b168687212 */ /* 0x000fe400078efcff */
[----:B------:R-:W-:Y:S01]  /*4520*/  @P5 FSEL R117, R117, RZ, P6 ;  /* 0x000000ff75755208 */ /* 0x000fe20003000000 */
[----:B------:R-:W0:Y:S01]  /*4530*/  F2F.F16.F32 R111, R111 ;  /* 0x0000006f006f7304 */ /* 0x000e220000200800 */
        /* <DEDUP_REMOVED lines=14> */
.L_x_865:
        /* <DEDUP_REMOVED lines=18> */
.L_x_866:
[----:B------:R-:W-:-:S07]  /*4740*/  VIADD R2, R2, 0x100 ;  /* 0x0000010002027836 */ /* 0x000fce0000000000 */
.L_x_864:
[----:B------:R-:W-:Y:S05]  /*4750*/  BSYNC B0 ;  /* 0x0000000000007941 */ /* 0x000fea0003800000 */
.L_x_863:
        /* <DEDUP_REMOVED lines=17> */
[----:B------:R-:W-:Y:S01]  /*4870*/  @P5 MOV R104, R164 ;  /* 0x000000a400685202 */ /* 0x000fe20000000f00 */
[--C-:B------:R-:W-:Y:S01]  /*4880*/  @P5 IMAD.MOV.U32 R110, RZ, RZ, R165.reuse ;  /* 0x000000ffff6e5224 */ /* 0x100fe200078e00a5 */
[--C-:B------:R-:W-:Y:S02]  /*4890*/  @P5 SHF.R.U64 R106, R164, 0x10, R165.reuse ;  /* 0x00000010a46a5819 */ /* 0x100fe400000012a5 */
[----:B------:R-:W-:Y:S01]  /*48a0*/  @P5 SHF.R.U32.HI R116, RZ, 0x10, R165 ;  /* 0x00000010ff745819 */ /* 0x000fe200000116a5 */
        /* <DEDUP_REMOVED lines=9> */
[----:B------:R-:W-:Y:S02]  /*4940*/  ISETP.NE.U32.AND P5, PT, RZ, UR18, PT ;  /* 0x00000012ff007c0c */ /* 0x000fe4000bfa5070 */
[----:B------:R-:W-:Y:S02]  /*4950*/  FMUL.FTZ R116, R110, UR17 ;  /* 0x000000116e747c20 */ /* 0x000fe40008410000 */
        /* <DEDUP_REMOVED lines=20> */
[----:B------:R-:W-:Y:S02]  /*4aa0*/  FSEL R109, R107, RZ, P6 ;  /* 0x000000ff6b6d7208 */ /* 0x000fe40003000000 */
        /* <DEDUP_REMOVED lines=11> */
[----:B------:R-:W-:Y:S02]  /*4b60*/  FSEL R111, R117, RZ, P6 ;  /* 0x000000ff756f7208 */ /* 0x000fe40003000000 */
        /* <DEDUP_REMOVED lines=18> */
.L_x_869:
        /* <DEDUP_REMOVED lines=18> */
.L_x_870:
[----:B------:R-:W-:-:S07]  /*4db0*/  IADD3 R2, R2, 0x100, RZ ;  /* 0x0000010002027810 */ /* 0x000fce0007ffe0ff */
.L_x_868:
[----:B------:R-:W-:Y:S05]  /*4dc0*/  BSYNC B0 ;  /* 0x0000000000007941 */ /* 0x000fea0003800000 */
.L_x_867:
        /* <DEDUP_REMOVED lines=21> */
[----:B------:R-:W-:Y:S02]  /*4f20*/  @P5 SHF.R.U32.HI R114, RZ, 0x10, R167 ;  /* 0x00000010ff725819 */ /* 0x000fe400000116a7 */
        /* <DEDUP_REMOVED lines=61> */
.L_x_873:
        /* <DEDUP_REMOVED lines=18> */
.L_x_874:
[----:B------:R-:W-:-:S07]  /*5420*/  VIADD R2, R2, 0x100 ;  /* 0x0000010002027836 */ /* 0x000fce0000000000 */
.L_x_872:
[----:B------:R-:W-:Y:S05]  /*5430*/  BSYNC B0 ;  /* 0x0000000000007941 */ /* 0x000fea0003800000 */
.L_x_871:
        /* <DEDUP_REMOVED lines=31> */
[----:B------:R-:W-:-:S04]  /*5630*/  ISETP.NE.U32.AND P5, PT, RZ, UR18, PT ;  /* 0x00000012ff007c0c */ /* 0x000fc8000bfa5070 */
[----:B------:R-:W-:-:S13]  /*5640*/  ISETP.NE.AND.EX P5, PT, RZ, UR19, PT, P5 ;  /* 0x00000013ff007c0c */ /* 0x000fda000bfa5350 */
[----:B------:R-:W-:Y:S01]  /*5650*/  @P5 F2FP.F16.F32.PACK_AB R4, RZ, R105 ;  /* 0x00000069ff04523e */ /* 0x000fe200000000ff */
[----:B------:R-:W-:Y:S01]  /*5660*/  FMUL.FTZ R105, R105, UR17 ;  /* 0x0000001169697c20 */ /* 0x000fe20008410000 */
[----:B------:R-:W-:Y:S01]  /*5670*/  @P5 F2FP.F16.F32.PACK_AB R104, RZ, R107 ;  /* 0x0000006bff68523e */ /* 0x000fe200000000ff */
[----:B------:R-:W-:Y:S01]  /*5680*/  FMUL.FTZ R107, R107, UR17 ;  /* 0x000000116b6b7c20 */ /* 0x000fe20008410000 */
[----:B------:R-:W-:Y:S01]  /*5690*/  @P5 F2FP.F16.F32.PACK_AB R106, RZ, R109 ;  /* 0x0000006dff6a523e */ /* 0x000fe200000000ff */
[----:B------:R-:W-:Y:S01]  /*56a0*/  FMUL.FTZ R109, R109, UR17 ;  /* 0x000000116d6d7c20 */ /* 0x000fe20008410000 */
        /* <DEDUP_REMOVED lines=29> */
[----:B------:R-:W-:Y:S01]  /*5880*/  F2F.F16.F32 R107, R107 ;  /* 0x0000006b006b7304 */ /* 0x000fe20000200800 */
[----:B------:R-:W-:-:S04]  /*5890*/  ISETP.NE.U32.AND P6, PT, RZ, UR18, PT ;  /* 0x00000012ff007c0c */ /* 0x000fc8000bfc5070 */
[----:B------:R-:W-:-:S03]  /*58a0*/  ISETP.NE.AND.EX P6, PT, RZ, UR19, PT, P6 ;  /* 0x00000013ff007c0c */ /* 0x000fc6000bfc5360 */
[----:B------:R-:W1:Y:S01]  /*58b0*/  F2F.F16.F32 R109, R115 ;  /* 0x00000073006d7304 */ /* 0x000e620000200800 */
[----:B0-----:R-:W-:-:S04]  /*58c0*/  IMAD.WIDE.U32 R110, R2, 0x8, R110 ;  /* 0x00000008026e7825 */ /* 0x001fc800078e006e */
[----:B-1----:R-:W-:-:S05]  /*58d0*/  IMAD.U32 R109, R109, 0x10000, RZ ;  /* 0x000100006d6d7824 */ /* 0x002fca00078e00ff */
[----:B------:R-:W-:Y:S01]  /*58e0*/  LOP3.LUT R109, R105, R109, R107, 0xfe, !PT ;  /* 0x0000006d696d7212 */ /* 0x000fe200078efe6b */
        /* <DEDUP_REMOVED lines=9> */
.L_x_877:
        /* <DEDUP_REMOVED lines=18> */
.L_x_876:
[----:B------:R-:W-:Y:S05]  /*5aa0*/  BSYNC B0 ;  /* 0x0000000000007941 */ /* 0x000fea0003800000 */
.L_x_875:
[----:B------:R-:W-:Y:S01]  /*5ab0*/  VIADD R35, R35, UR20 ;  /* 0x0000001423237c36 */ /* 0x000fe20008000000 */
[----:B------:R-:W-:-:S04]  /*5ac0*/  SEL R117, RZ, 0x1, P4 ;  /* 0x00000001ff757807 */ /* 0x000fc80002000000 */
[----:B------:R-:W-:-:S13]  /*5ad0*/  ISETP.GE.AND P4, PT, R35, UR21, PT ;  /* 0x0000001523007c0c */ /* 0x000fda000bf86270 */
[----:B------:R-:W-:Y:S05]  /*5ae0*/  @!P4 BRA `(.L_x_878) ;  /* 0xffffffac0098c947 */ /* 0x000fea000383ffff */
.L_x_835:
        /* <DEDUP_REMOVED lines=16> */
[----:B------:R-:W-:Y:S01]  /*5bf0*/  @P4 IADD3 R27, R27, 0x100, RZ ;  /* 0x000001001b1b4810 */ /* 0x000fe20007ffe0ff */
[----:B------:R1:W-:Y:S04]  /*5c00*/  @P4 STG.E.128 desc[UR4][R2.64], R72 ;  /* 0x0000004802004986 */ /* 0x0003e8000c101d04 */
[----:B------:R-:W1:Y:S01]  /*5c10*/  @P1 LDC.64 R14, c[0x0][0x2d0] ;  /* 0x0000b400ff0e1b82 */ /* 0x000e620000000a00 */
[----:B---3--:R-:W-:Y:S01]  /*5c20*/  @P5 IMAD.WIDE.U32 R6, R27, 0x10, R6 ;  /* 0x000000101b065825 */ /* 0x008fe200078e0006 */
[----:B------:R3:W-:Y:S01]  /*5c30*/  @P4 STG.E.128 desc[UR4][R4.64], R100 ;  /* 0x0000006404004986 */ /* 0x0007e2000c101d04 */
[----:B------:R-:W-:-:S03]  /*5c40*/  ISETP.NE.AND P4, PT, R45, RZ, PT ;  /* 0x000000ff2d00720c */ /* 0x000fc60003f85270 */
[----:B------:R3:W-:Y:S02]  /*5c50*/  @P5 STG.E.128 desc[UR4][R6.64], R68 ;  /* 0x0000004406005986 */ /* 0x0007e4000c101d04 */
        /* <DEDUP_REMOVED lines=36> */
.L_x_850:
[----:B------:R-:W-:Y:S01]  /*5ea0*/  MOV R113, R119 ;  /* 0x0000007700717202 */ /* 0x000fe20000000f00 */
[----:B-----5:R-:W-:Y:S01]  /*5eb0*/  IMAD.MOV.U32 R116, RZ, RZ, 0x10 ;  /* 0x00000010ff747424 */ /* 0x020fe200078e00ff */
[----:B------:R-:W-:Y:S01]  /*5ec0*/  MOV R112, 0xffffffff ;  /* 0xffffffff00707802 */ /* 0x000fe20000000f00 */
[----:B------:R-:W-:-:S07]  /*5ed0*/  IMAD.MOV.U32 R117, RZ, RZ, 0x1f ;  /* 0x0000001fff757424 */ /* 0x000fce00078e00ff */
[----:B------:R-:W-:Y:S05]  /*5ee0*/  WARPSYNC.COLLECTIVE R112, `(.L_x_879) ;  /* 0x0000000070087348 */ /* 0x000fea0003c00000 */
[----:B------:R0:W1:Y:S02]  /*5ef0*/  SHFL.DOWN P6, R177, R113, R116, R117 ;  /* 0x0800007471b17389 */ /* 0x00006400000c0075 */
[----:B01----:R-:W-:Y:S01]  /*5f00*/  ENDCOLLECTIVE ;  /* 0x000000000000791b */ /* 0x003fe20003800000 */
.L_x_879:
[----:B------:R-:W-:Y:S02]  /*5f10*/  IMAD.MOV.U32 R113, RZ, RZ, R176 ;  /* 0x000000ffff717224 */ /* 0x000fe400078e00b0 */
[----:B------:R-:W-:-:S07]  /*5f20*/  IMAD.MOV.U32 R104, RZ, RZ, R177 ;  /* 0x000000ffff687224 */ /* 0x000fce00078e00b1 */
[----:B------:R-:W-:Y:S05]  /*5f30*/  WARPSYNC.COLLECTIVE R112, `(.L_x_880) ;  /* 0x0000000070087348 */ /* 0x000fea0003c00000 */
[----:B------:R0:W1:Y:S02]  /*5f40*/  SHFL.DOWN P6, R177, R113, R116, R117 ;  /* 0x0800007471b17389 */ /* 0x00006400000c0075 */
[----:B01----:R-:W-:Y:S01]  /*5f50*/  ENDCOLLECTIVE ;  /* 0x000000000000791b */ /* 0x003fe20003800000 */
.L_x_880:
[----:B------:R-:W-:-:S04]  /*5f60*/  FADD.FTZ R104, R104, R119 ;  /* 0x0000007768687221 */ /* 0x000fc80000010000 */
[----:B------:R-:W-:Y:S02]  /*5f70*/  IMAD.MOV.U32 R113, RZ, RZ, R104 ;  /* 0x000000ffff717224 */ /* 0x000fe400078e0068 */
[----:B------:R-:W-:Y:S01]  /*5f80*/  IMAD.MOV.U32 R116, RZ, RZ, 0x8 ;  /* 0x00000008ff747424 */ /* 0x000fe200078e00ff */
[----:B------:R-:W-:-:S07]  /*5f90*/  MOV R105, R177 ;  /* 0x000000b100697202 */ /* 0x000fce0000000f00 */
[----:B------:R-:W-:Y:S05]  /*5fa0*/  WARPSYNC.COLLECTIVE R112, `(.L_x_881) ;  /* 0x0000000070087348 */ /* 0x000fea0003c00000 */
[----:B------:R0:W1:Y:S02]  /*5fb0*/  SHFL.DOWN P6, R177, R113, R116, R117 ;  /* 0x0800007471b17389 */ /* 0x00006400000c0075 */
[----:B01----:R-:W-:Y:S01]  /*5fc0*/  ENDCOLLECTIVE ;  /* 0x000000000000791b */ /* 0x003fe20003800000 */
.L_x_881:
[----:B------:R-:W-:-:S04]  /*5fd0*/  FADD.FTZ R105, R105, R176 ;  /* 0x000000b069697221 */ /* 0x000fc80000010000 */
[----:B------:R-:W-:Y:S01]  /*5fe0*/  IMAD.MOV.U32 R113, RZ, RZ, R105 ;  /* 0x000000ffff717224 */ /* 0x000fe200078e0069 */
[----:B------:R-:W-:-:S07]  /*5ff0*/  MOV R107, R177 ;  /* 0x000000b1006b7202 */ /* 0x000fce0000000f00 */
[----:B------:R-:W-:Y:S05]  /*6000*/  WARPSYNC.COLLECTIVE R112, `(.L_x_882) ;  /* 0x0000000070087348 */ /* 0x000fea0003c00000 */
[----:B------:R0:W1:Y:S02]  /*6010*/  SHFL.DOWN P6, R177, R113, R116, R117 ;  /* 0x0800007471b17389 */ /* 0x00006400000c0075 */
[----:B01----:R-:W-:Y:S01]  /*6020*/  ENDCOLLECTIVE ;  /* 0x000000000000791b */ /* 0x003fe20003800000 */
.L_x_882:
[----:B------:R-:W-:-:S05]  /*6030*/  FADD.FTZ R107, R104, R107 ;  /* 0x0000006b686b7221 */ /* 0x000fca0000010000 */
[----:B------:R-:W-:Y:S01]  /*6040*/  MOV R113, R107 ;  /* 0x0000006b00717202 */ /* 0x000fe20000000f00 */
[----:B------:R-:W-:Y:S02]  /*6050*/  IMAD.MOV.U32 R116, RZ, RZ, 0x4 ;  /* 0x00000004ff747424 */ /* 0x000fe400078e00ff */
[----:B------:R-:W-:-:S07]  /*6060*/  IMAD.MOV.U32 R106, RZ, RZ, R177 ;  /* 0x000000ffff6a7224 */ /* 0x000fce00078e00b1 */
[----:B------:R-:W-:Y:S05]  /*6070*/  WARPSYNC.COLLECTIVE R112, `(.L_x_883) ;  /* 0x0000000070087348 */ /* 0x000fea0003c00000 */
[----:B------:R0:W1:Y:S02]  /*6080*/  SHFL.DOWN P6, R177, R113, R116, R117 ;  /* 0x0800007471b17389 */ /* 0x00006400000c0075 */
[----:B01----:R-:W-:Y:S01]  /*6090*/  ENDCOLLECTIVE ;  /* 0x000000000000791b */ /* 0x003fe20003800000 */
.L_x_883:
[----:B------:R-:W-:-:S05]  /*60a0*/  FADD.FTZ R106, R105, R106 ;  /* 0x0000006a696a7221 */ /* 0x000fca0000010000 */
[----:B------:R-:W-:Y:S01]  /*60b0*/  MOV R113, R106 ;  /* 0x0000006a00717202 */ /* 0x000fe20000000f00 */
[----:B------:R-:W-:-:S07]  /*60c0*/  IMAD.MOV.U32 R108, RZ, RZ, R177 ;  /* 0x000000ffff6c7224 */ /* 0x000fce00078e00b1 */
[----:B------:R-:W-:Y:S05]  /*60d0*/  WARPSYNC.COLLECTIVE R112, `(.L_x_884) ;  /* 0x0000000070087348 */ /* 0x000fea0003c00000 */
[----:B------:R0:W1:Y:S02]  /*60e0*/  SHFL.DOWN P6, R177, R113, R116, R117 ;  /* 0x0800007471b17389 */ /* 0x00006400000c0075 */
[----:B01----:R-:W-:Y:S01]  /*60f0*/  ENDCOLLECTIVE ;  /* 0x000000000000791b */ /* 0x003fe20003800000 */
.L_x_884:
[----:B------:R-:W-:Y:S01]  /*6100*/  FADD.FTZ R108, R107, R108 ;  /* 0x0000006c6b6c7221 */ /* 0x000fe20000010000 */
[----:B------:R-:W-:-:S03]  /*6110*/  HFMA2.MMA R116, -RZ, RZ, 0, 1.1920928955078125e-07 ;  /* 0x00000002ff747435 */ /* 0x000fc600000001ff */
[----:B------:R-:W-:Y:S02]  /*6120*/  IMAD.MOV.U32 R113, RZ, RZ, R108 ;  /* 0x000000ffff717224 */ /* 0x000fe400078e006c */
[----:B------:R-:W-:-:S07]  /*6130*/  IMAD.MOV.U32 R109, RZ, RZ, R177 ;  /* 0x000000ffff6d7224 */ /* 0x000fce00078e00b1 */
[----:B------:R-:W-:Y:S05]  /*6140*/  WARPSYNC.COLLECTIVE R112, `(.L_x_885) ;  /* 0x0000000070087348 */ /* 0x000fea0003c00000 */
[----:B------:R0:W1:Y:S02]  /*6150*/  SHFL.DOWN P6, R177, R113, R116, R117 ;  /* 0x0800007471b17389 */ /* 0x00006400000c0075 */
[----:B01----:R-:W-:Y:S01]  /*6160*/  ENDCOLLECTIVE ;  /* 0x000000000000791b */ /* 0x003fe20003800000 */
.L_x_885:
[----:B------:R-:W-:-:S04]  /*6170*/  FADD.FTZ R109, R106, R109 ;  /* 0x0000006d6a6d7221 */ /* 0x000fc80000010000 */
[----:B------:R-:W-:Y:S02]  /*6180*/  IMAD.MOV.U32 R113, RZ, RZ, R109 ;  /* 0x000000ffff717224 */ /* 0x000fe400078e006d */
[----:B------:R-:W-:-:S07]  /*6190*/  IMAD.MOV.U32 R111, RZ, RZ, R177 ;  /* 0x000000ffff6f7224 */ /* 0x000fce00078e00b1 */
[----:B------:R-:W-:Y:S05]  /*61a0*/  WARPSYNC.COLLECTIVE R112, `(.L_x_886) ;  /* 0x0000000070087348 */ /* 0x000fea0003c00000 */
[----:B------:R0:W1:Y:S02]  /*61b0*/  SHFL.DOWN P6, R177, R113, R116, R117 ;  /* 0x0800007471b17389 */ /* 0x00006400000c0075 */
[----:B01----:R-:W-:Y:S01]  /*61c0*/  ENDCOLLECTIVE ;  /* 0x000000000000791b */ /* 0x003fe20003800000 */
.L_x_886:
[----:B------:R-:W-:-:S04]  /*61d0*/  FADD.FTZ R111, R108, R111 ;  /* 0x0000006f6c6f7221 */ /* 0x000fc80000010000 */
[----:B------:R-:W-:Y:S02]  /*61e0*/  IMAD.MOV.U32 R113, RZ, RZ, R111 ;  /* 0x000000ffff717224 */ /* 0x000fe400078e006f */
[----:B------:R-:W-:Y:S01]  /*61f0*/  IMAD.MOV.U32 R116, RZ, RZ, 0x1 ;  /* 0x00000001ff747424 */ /* 0x000fe200078e00ff */
[----:B------:R-:W-:-:S07]  /*6200*/  MOV R110, R177 ;  /* 0x000000b1006e7202 */ /* 0x000fce0000000f00 */
[----:B------:R-:W-:Y:S05]  /*6210*/  WARPSYNC.COLLECTIVE R112, `(.L_x_887) ;  /* 0x0000000070087348 */ /* 0x000fea0003c00000 */
[----:B------:R0:W1:Y:S02]  /*6220*/  SHFL.DOWN P6, R177, R113, R116, R117 ;  /* 0x0800007471b17389 */ /* 0x00006400000c0075 */
[----:B01----:R-:W-:Y:S01]  /*6230*/  ENDCOLLECTIVE ;  /* 0x000000000000791b */ /* 0x003fe20003800000 */
.L_x_887:
[----:B------:R-:W-:-:S04]  /*6240*/  FADD.FTZ R110, R109, R110 ;  /* 0x0000006e6d6e7221 */ /* 0x000fc80000010000 */
[----:B------:R-:W-:Y:S01]  /*6250*/  IMAD.MOV.U32 R113, RZ, RZ, R110 ;  /* 0x000000ffff717224 */ /* 0x000fe200078e006e */
[----:B------:R-:W-:-:S07]  /*6260*/  MOV R176, R177 ;  /* 0x000000b100b07202 */ /* 0x000fce0000000f00 */
[----:B------:R-:W-:Y:S05]  /*6270*/  WARPSYNC.COLLECTIVE R112, `(.L_x_888) ;  /* 0x0000000070087348 */ /* 0x000fea0003c00000 */
[----:B------:R0:W1:Y:S02]  /*6280*/  SHFL.DOWN P6, R177, R113, R116, R117 ;  /* 0x0800007471b17389 */ /* 0x00006400000c0075 */
[----:B01----:R-:W-:Y:S01]  /*6290*/  ENDCOLLECTIVE ;  /* 0x000000000000791b */ /* 0x003fe20003800000 */
.L_x_888:
[----:B------:R-:W-:Y:S05]  /*62a0*/  BRA `(.L_x_889) ;  /* 0xffffffc8002c7947 */ /* 0x000fea000383ffff */
.L_x_890:
        /* <DEDUP_REMOVED lines=13> */
.L_x_4512:


//--------------------- .text._ZN10layer_norm22ln_bwd_finalize_kernelINS_22Kernel_traits_finalizeILj7168E6__halfS2_S2_S2_fjLb0ELj1024ELj4ENS_18Kernel_traits_baseILj7168ES2_S2_S2_S2_fjLj1024EEEEELb0ELb1EEEvNS_9BwdParamsE --------------------------
	.section	.text._ZN10layer_norm22ln_bwd_finalize_kernelINS_22Kernel_traits_finalizeILj7168E6__halfS2_S2_S2_fjLb0ELj1024ELj4ENS_18Kernel_traits_baseILj7168ES2_S2_S2_S2_fjLj1024EEEEELb0ELb1EEEvNS_9BwdParamsE,"ax",@progbits
	.align	128
        .global         _ZN10layer_norm22ln_bwd_finalize_kernelINS_22Kernel_traits_finalizeILj7168E6__halfS2_S2_S2_fjLb0ELj1024ELj4ENS_18Kernel_traits_baseILj7168ES2_S2_S2_S2_fjLj1024EEEEELb0ELb1EEEvNS_9BwdParamsE
        .type           _ZN10layer_norm22ln_bwd_finalize_kernelINS_22Kernel_traits_finalizeILj7168E6__halfS2_S2_S2_fjLb0ELj1024ELj4ENS_18Kernel_traits_baseILj7168ES2_S2_S2_S2_fjLj1024EEEEELb0ELb1EEEvNS_9BwdParamsE,@function
        .size           _ZN10layer_norm22ln_bwd_finalize_kernelINS_22Kernel_traits_finalizeILj7168E6__halfS2_S2_S2_fjLb0ELj1024ELj4ENS_18Kernel_traits_baseILj7168ES2_S2_S2_S2_fjLj1024EEEEELb0ELb1EEEvNS_9BwdParamsE,(.L_x_4513 - _ZN10layer_norm22ln_bwd_finalize_kernelINS_22Kernel_traits_finalizeILj7168E6__halfS2_S2_S2_fjLb0ELj1024ELj4ENS_18Kernel_traits_baseILj7168ES2_S2_S2_S2_fjLj1024EEEEELb0ELb1EEEvNS_9BwdParamsE)
        .other          _ZN10layer_norm22ln_bwd_finalize_kernelINS_22Kernel_traits_finalizeILj7168E6__halfS2_S2_S2_fjLb0ELj1024ELj4ENS_18Kernel_traits_baseILj7168ES2_S2_S2_S2_fjLj1024EEEEELb0ELb1EEEvNS_9BwdParamsE,@"STO_CUDA_ENTRY STV_DEFAULT"
_ZN10layer_norm22ln_bwd_finalize_kernelINS_22Kernel_traits_finalizeILj7168E6__halfS2_S2_S2_fjLb0ELj1024ELj4ENS_18Kernel_traits_baseILj7168ES2_S2_S2_S2_fjLj1024EEEEELb0ELb1EEEvNS_9BwdParamsE:
.text._ZN10layer_norm22ln_bwd_finalize_kernelINS_22Kernel_traits_finalizeILj7168E6__halfS2_S2_S2_fjLb0ELj1024ELj4ENS_18Kernel_traits_baseILj7168ES2_S2_S2_S2_fjLj1024EEEEELb0ELb1EEEvNS_9BwdParamsE:
        /* <DEDUP_REMOVED lines=26> */
.L_x_902:
        /* <DEDUP_REMOVED lines=31> */
.L_x_895:
        /* <DEDUP_REMOVED lines=34> */
.L_x_894:
[----:B------:R-:W-:Y:S05]  /*05b0*/  BSYNC B1 ;  /* 0x0000000000017941 */ /* 0x000fea0003800000 */
.L_x_893:
        /* <DEDUP_REMOVED lines=25> */
.L_x_897:
[----:B------:R-:W-:Y:S05]  /*0750*/  BSYNC B1 ;  /* 0x0000000000017941 */ /* 0x000fea0003800000 */
.L_x_896:
        /* <DEDUP_REMOVED lines=12> */
.L_x_892:
[----:B------:R-:W-:Y:S05]  /*0820*/  BSYNC B0 ;  /* 0x0000000000007941 */ /* 0x000fea0003800000 */
.L_x_891:
        /* <DEDUP_REMOVED lines=29> */
.L_x_913:
[----:B------:R-:W-:Y:S01]  /*0a00*/  @!P1 SHF.R.U32.HI R12, RZ, 0x3, R0 ;  /* 0x00000003ff0c9819 */ /* 0x000fe20000011600 */
[----:B----4-:R-:W-:Y:S01]  /*0a10*/  FADD.FTZ R14, R9, R14 ;  /* 0x0000000e090e7221 */ /* 0x010fe20000010000 */
[----:B---3--:R-:W-:Y:S02]  /*0a20*/  FADD.FTZ R11, R10, R11 ;  /* 0x0000000b0a0b7221 */ /* 0x008fe40000010000 */
[----:B------:R-:W-:-:S05]  /*0a30*/  @!P1 LOP3.LUT R12, R12, 0x1ffffffc, RZ, 0xc0, !PT ;  /* 0x1ffffffc0c0c9812 */ /* 0x000fca00078ec0ff */
[----:B------:R3:W-:Y:S04]  /*0a40*/  @!P1 STS [R12+UR4+0x2000], R14 ;  /* 0x0020000e0c009988 */ /* 0x0007e80008000804 */
[----:B------:R3:W-:Y:S02]  /*0a50*/  @!P1 STS [R12+UR4+0x2080], R11 ;  /* 0x0020800b0c009988 */ /* 0x0007e40008000804 */
.L_x_898:
        /* <DEDUP_REMOVED lines=10> */
[----:B---3--:R-:W-:Y:S02]  /*0b00*/  F2FP.F16.F32.PACK_AB R15, R15, R14 ;  /* 0x0000000e0f0f723e */ /* 0x008fe400000000ff */
[----:B-----5:R-:W-:-:S03]  /*0b10*/  F2FP.F16.F32.PACK_AB R17, R17, R16 ;  /* 0x000000101111723e */ /* 0x020fc600000000ff */
[----:B------:R4:W-:Y:S04]  /*0b20*/  STG.E desc[UR6][R12.64], R15 ;  /* 0x0000000f0c007986 */ /* 0x0009e8000c101906 */
[----:B------:R4:W-:Y:S02]  /*0b30*/  STG.E desc[UR6][R10.64], R17 ;  /* 0x000000110a007986 */ /* 0x0009e4000c101906 */
.L_x_901:
[----:B------:R-:W-:Y:S05]  /*0b40*/  BSYNC B0 ;  /* 0x0000000000007941 */ /* 0x000fea0003800000 */
.L_x_900:
[C---:B------:R-:W-:Y:S02]  /*0b50*/  ISETP.GT.U32.AND P1, PT, R3.reuse, -0x1c01, PT ;  /* 0xffffe3ff0300780c */ /* 0x040fe40003f24070 */
[----:B------:R-:W-:Y:S02]  /*0b60*/  IADD3 R3, R3, 0x1c00, RZ ;  /* 0x00001c0003037810 */ /* 0x000fe40007ffe0ff */
[----:B------:R-:W-:-:S09]  /*0b70*/  IADD3 R4, R4, 0xe00, RZ ;  /* 0x00000e0004047810 */ /* 0x000fd20007ffe0ff */
[----:B------:R-:W-:Y:S05]  /*0b80*/  @P1 BRA `(.L_x_902) ;  /* 0xfffffff400841947 */ /* 0x000fea000383ffff */
[----:B------:R-:W-:Y:S05]  /*0b90*/  EXIT ;  /* 0x000000000000794d */ /* 0x000fea0003800000 */
.L_x_899:
[----:B------:R-:W-:Y:S01]  /*0ba0*/  HFMA2.MMA R22, -RZ, RZ, 0, 1.847743988037109375e-06 ;  /* 0x0000001fff167435 */ /* 0x000fe200000001ff */
[----:B0--3--:R-:W-:Y:S01]  /*0bb0*/  MOV R20, R10 ;  /* 0x0000000a00147202 */ /* 0x009fe20000000f00 */
[----:B------:R-:W-:Y:S01]  /*0bc0*/  IMAD.MOV.U32 R19, RZ, RZ, 0x1 ;  /* 0x00000001ff137424 */ /* 0x000fe200078e00ff */
[----:B------:R-:W-:-:S08]  /*0bd0*/  MOV R17, 0xffffffff ;  /* 0xffffffff00117802 */ /* 0x000fd00000000f00 */
[----:B-12---:R-:W-:Y:S05]  /*0be0*/  WARPSYNC.COLLECTIVE R17, `(.L_x_903) ;  /* 0x0000000011087348 */ /* 0x006fea0003c00000 */
[----:B------:R0:W3:Y:S02]  /*0bf0*/  SHFL.BFLY P2, R18, R20, R19, R22 ;  /* 0x0c00001314127389 */ /* 0x0000e40000040016 */
[----:B0123--:R-:W-:Y:S01]  /*0c00*/  ENDCOLLECTIVE ;  /* 0x000000000000791b */ /* 0x00ffe20003800000 */
.L_x_903:
[----:B------:R-:W-:Y:S01]  /*0c10*/  HFMA2.MMA R19, -RZ, RZ, 0, 1.1920928955078125e-07 ;  /* 0x00000002ff137435 */ /* 0x000fe200000001ff */
[----:B------:R-:W-:-:S05]  /*0c20*/  MOV R11, R18 ;  /* 0x00000012000b7202 */ /* 0x000fca0000000f00 */
[----:B------:R-:W-:-:S04]  /*0c30*/  FADD.FTZ R11, R10, R11 ;  /* 0x0000000b0a0b7221 */ /* 0x000fc80000010000 */
[----:B------:R-:W-:-:S07]  /*0c40*/  IMAD.MOV.U32 R20, RZ, RZ, R11 ;  /* 0x000000ffff147224 */ /* 0x000fce00078e000b */
[----:B------:R-:W-:Y:S05]  /*0c50*/  WARPSYNC.COLLECTIVE R17, `(.L_x_904) ;  /* 0x0000000011087348 */ /* 0x000fea0003c00000 */
[----:B------:R0:W1:Y:S02]  /*0c60*/  SHFL.BFLY P2, R18, R20, R19, R22 ;  /* 0x0c00001314127389 */ /* 0x0000640000040016 */
[----:B01----:R-:W-:Y:S01]  /*0c70*/  ENDCOLLECTIVE ;  /* 0x000000000000791b */ /* 0x003fe20003800000 */
.L_x_904:
[----:B------:R-:W-:Y:S01]  /*0c80*/  IMAD.MOV.U32 R19, RZ, RZ, 0x4 ;  /* 0x00000004ff137424 */ /* 0x000fe200078e00ff */
[----:B------:R-:W-:-:S05]  /*0c90*/  MOV R12, R18 ;  /* 0x00000012000c7202 */ /* 0x000fca0000000f00 */
[----:B------:R-:W-:-:S05]  /*0ca0*/  FADD.FTZ R12, R11, R12 ;  /* 0x0000000c0b0c7221 */ /* 0x000fca0000010000 */
[----:B------:R-:W-:-:S07]  /*0cb0*/  MOV R20, R12 ;  /* 0x0000000c00147202 */ /* 0x000fce0000000f00 */
[----:B------:R-:W-:Y:S05]  /*0cc0*/  WARPSYNC.COLLECTIVE R17, `(.L_x_905) ;  /* 0x0000000011087348 */ /* 0x000fea0003c00000 */
[----:B------:R0:W1:Y:S02]  /*0cd0*/  SHFL.BFLY P2, R18, R20, R19, R22 ;  /* 0x0c00001314127389 */ /* 0x0000640000040016 */
[----:B01----:R-:W-:Y:S01]  /*0ce0*/  ENDCOLLECTIVE ;  /* 0x000000000000791b */ /* 0x003fe20003800000 */
.L_x_905:
[----:B------:R-:W-:Y:S01]  /*0cf0*/  HFMA2.MMA R19, -RZ, RZ, 0, 4.76837158203125e-07 ;  /* 0x00000008ff137435 */ /* 0x000fe200000001ff */
[----:B------:R-:W-:-:S05]  /*0d00*/  MOV R13, R18 ;  /* 0x00000012000d7202 */ /* 0x000fca0000000f00 */
[----:B------:R-:W-:-:S05]  /*0d10*/  FADD.FTZ R13, R12, R13 ;  /* 0x0000000d0c0d7221 */ /* 0x000fca0000010000 */
[----:B------:R-:W-:-:S07]  /*0d20*/  MOV R20, R13 ;  /* 0x0000000d00147202 */ /* 0x000fce0000000f00 */
[----:B------:R-:W-:Y:S05]  /*0d30*/  WARPSYNC.COLLECTIVE R17, `(.L_x_906) ;  /* 0x0000000011087348 */ /* 0x000fea0003c00000 */
[----:B------:R0:W1:Y:S02]  /*0d40*/  SHFL.BFLY P2, R18, R20, R19, R22 ;  /* 0x0c00001314127389 */ /* 0x0000640000040016 */
[----:B01----:R-:W-:Y:S01]  /*0d50*/  ENDCOLLECTIVE ;  /* 0x000000000000791b */ /* 0x003fe20003800000 */
.L_x_906:
[----:B------:R-:W-:Y:S01]  /*0d60*/  HFMA2.MMA R19, -RZ, RZ, 0, 9.5367431640625e-07 ;  /* 0x00000010ff137435 */ /* 0x000fe200000001ff */
[----:B------:R-:W-:-:S04]  /*0d70*/  IMAD.MOV.U32 R10, RZ, RZ, R18 ;  /* 0x000000ffff0a7224 */ /* 0x000fc800078e0012 */
[----:B------:R-:W-:-:S05]  /*0d80*/  FADD.FTZ R10, R13, R10 ;  /* 0x0000000a0d0a7221 */ /* 0x000fca0000010000 */
[----:B------:R-:W-:-:S07]  /*0d90*/  MOV R20, R10 ;  /* 0x0000000a00147202 */ /* 0x000fce0000000f00 */
[----:B------:R-:W-:Y:S05]  /*0da0*/  WARPSYNC.COLLECTIVE R17, `(.L_x_907) ;  /* 0x0000000011087348 */ /* 0x000fea0003c00000 */
[----:B------:R0:W1:Y:S02]  /*0db0*/  SHFL.BFLY P2, R18, R20, R19, R22 ;  /* 0x0c00001314127389 */ /* 0x0000640000040016 */
[----:B01----:R-:W-:Y:S01]  /*0dc0*/  ENDCOLLECTIVE ;  /* 0x000000000000791b */ /* 0x003fe20003800000 */
.L_x_907:
[----:B------:R-:W-:Y:S01]  /*0dd0*/  HFMA2.MMA R19, -RZ, RZ, 0, 5.9604644775390625e-08 ;  /* 0x00000001ff137435 */ /* 0x000fe200000001ff */
[----:B------:R-:W-:Y:S01]  /*0de0*/  IMAD.MOV.U32 R20, RZ, RZ, R9 ;  /* 0x000000ffff147224 */ /* 0x000fe200078e0009 */
[----:B------:R-:W-:-:S09]  /*0df0*/  MOV R11, R18 ;  /* 0x00000012000b7202 */ /* 0x000fd20000000f00 */
[----:B------:R-:W-:Y:S05]  /*0e00*/  WARPSYNC.COLLECTIVE R17, `(.L_x_908) ;  /* 0x0000000011087348 */ /* 0x000fea0003c00000 */
[----:B------:R0:W1:Y:S02]  /*0e10*/  SHFL.BFLY P2, R18, R20, R19, R22 ;  /* 0x0c00001314127389 */ /* 0x0000640000040016 */
[----:B01----:R-:W-:Y:S01]  /*0e20*/  ENDCOLLECTIVE ;  /* 0x000000000000791b */ /* 0x003fe20003800000 */
.L_x_908:
[----:B------:R-:W-:Y:S01]  /*0e30*/  HFMA2.MMA R19, -RZ, RZ, 0, 1.1920928955078125e-07 ;  /* 0x00000002ff137435 */ /* 0x000fe200000001ff */
[----:B------:R-:W-:-:S05]  /*0e40*/  MOV R12, R18 ;  /* 0x00000012000c7202 */ /* 0x000fca0000000f00 */
[----:B------:R-:W-:-:S05]  /*0e50*/  FADD.FTZ R14, R9, R12 ;  /* 0x0000000c090e7221 */ /* 0x000fca0000010000 */
[----:B------:R-:W-:-:S07]  /*0e60*/  MOV R20, R14 ;  /* 0x0000000e00147202 */ /* 0x000fce0000000f00 */
[----:B------:R-:W-:Y:S05]  /*0e70*/  WARPSYNC.COLLECTIVE R17, `(.L_x_909) ;  /* 0x0000000011087348 */ /* 0x000fea0003c00000 */
[----:B------:R0:W1:Y:S02]  /*0e80*/  SHFL.BFLY P2, R18, R20, R19, R22 ;  /* 0x0c00001314127389 */ /* 0x0000640000040016 */
[----:B01----:R-:W-:Y:S01]  /*0e90*/  ENDCOLLECTIVE ;  /* 0x000000000000791b */ /* 0x003fe20003800000 */
.L_x_909:
[----:B------:R-:W-:Y:S01]  /*0ea0*/  HFMA2.MMA R19, -RZ, RZ, 0, 2.384185791015625e-07 ;  /* 0x00000004ff137435 */ /* 0x000fe200000001ff */
[----:B------:R-:W-:-:S04]  /*0eb0*/  IMAD.MOV.U32 R13, RZ, RZ, R18 ;  /* 0x000000ffff0d7224 */ /* 0x000fc800078e0012 */
[----:B------:R-:W-:-:S05]  /*0ec0*/  FADD.FTZ R15, R14, R13 ;  /* 0x0000000d0e0f7221 */ /* 0x000fca0000010000 */
[----:B------:R-:W-:-:S07]  /*0ed0*/  MOV R20, R15 ;  /* 0x0000000f00147202 */ /* 0x000fce0000000f00 */
[----:B------:R-:W-:Y:S05]  /*0ee0*/  WARPSYNC.COLLECTIVE R17, `(.L_x_910) ;  /* 0x0000000011087348 */ /* 0x000fea0003c00000 */
[----:B------:R0:W1:Y:S02]  /*0ef0*/  SHFL.BFLY P2, R18, R20, R19, R22 ;  /* 0x0c00001314127389 */ /* 0x0000640000040016 */
[----:B01----:R-:W-:Y:S01]  /*0f00*/  ENDCOLLECTIVE ;  /* 0x000000000000791b */ /* 0x003fe20003800000 */
.L_x_910:
[----:B------:R-:W-:Y:S01]  /*0f10*/  IMAD.MOV.U32 R19, RZ, RZ, 0x8 ;  /* 0x00000008ff137424 */ /* 0x000fe200078e00ff */
[----:B------:R-:W-:-:S05]  /*0f20*/  MOV R16, R18 ;  /* 0x0000001200107202 */ /* 0x000fca0000000f00 */
[----:B------:R-:W-:-:S05]  /*0f30*/  FADD.FTZ R16, R15, R16 ;  /* 0x000000100f107221 */ /* 0x000fca0000010000 */
[----:B------:R-:W-:-:S07]  /*0f40*/  MOV R20, R16 ;  /* 0x0000001000147202 */ /* 0x000fce0000000f00 */
[----:B------:R-:W-:Y:S05]  /*0f50*/  WARPSYNC.COLLECTIVE R17, `(.L_x_911) ;  /* 0x0000000011087348 */ /* 0x000fea0003c00000 */
[----:B------:R0:W1:Y:S02]  /*0f60*/  SHFL.BFLY P2, R18, R20, R19, R22 ;  /* 0x0c00001314127389 */ /* 0x0000640000040016 */
[----:B01----:R-:W-:Y:S01]  /*0f70*/  ENDCOLLECTIVE ;  /* 0x000000000000791b */ /* 0x003fe20003800000 */
.L_x_911:
[----:B------:R-:W-:Y:S01]  /*0f80*/  HFMA2.MMA R19, -RZ, RZ, 0, 9.5367431640625e-07 ;  /* 0x00000010ff137435 */ /* 0x000fe200000001ff */
[----:B------:R-:W-:-:S05]  /*0f90*/  MOV R9, R18 ;  /* 0x0000001200097202 */ /* 0x000fca0000000f00 */
[----:B------:R-:W-:-:S05]  /*0fa0*/  FADD.FTZ R9, R16, R9 ;  /* 0x0000000910097221 */ /* 0x000fca0000010000 */
[----:B------:R-:W-:-:S07]  /*0fb0*/  MOV R20, R9 ;  /* 0x0000000900147202 */ /* 0x000fce0000000f00 */
[----:B------:R-:W-:Y:S05]  /*0fc0*/  WARPSYNC.COLLECTIVE R17, `(.L_x_912) ;  /* 0x0000000011087348 */ /* 0x000fea0003c00000 */
[----:B------:R0:W1:Y:S02]  /*0fd0*/  SHFL.BFLY P2, R18, R20, R19, R22 ;  /* 0x0c00001314127389 */ /* 0x0000640000040016 */
[----:B01----:R-:W-:Y:S01]  /*0fe0*/  ENDCOLLECTIVE ;  /* 0x000000000000791b */ /* 0x003fe20003800000 */
.L_x_912:
[----:B------:R-:W-:Y:S01]  /*0ff0*/  MOV R14, R18 ;  /* 0x00000012000e7202 */ /* 0x000fe20000000f00 */
[----:B------:R-:W-:Y:S06]  /*1000*/  BRA `(.L_x_913) ;  /* 0xfffffff8007c7947 */ /* 0x000fec000383ffff */
.L_x_914:
        /* <DEDUP_REMOVED lines=15> */
.L_x_4513:


//--------------------- .text._ZN10layer_norm40ln_parallel_residual_bwd_finalize_kernelINS_22Kernel_traits_finalizeILj7168E6__halfS2_S2_S2_fjLb0ELj1024ELj4ENS_18Kernel_traits_baseILj7168ES2_S2_S2_S2_fjLj1024EEEEELb1EEEvNS_9BwdParamsE --------------------------
	.section	.text._ZN10layer_norm40ln_parallel_residual_bwd_finalize_kernelINS_22Kernel_traits_finalizeILj7168E6__halfS2_S2_S2_fjLb0ELj1024ELj4ENS_18Kernel_traits_baseILj7168ES2_S2_S2_S2_fjLj1024EEEEELb1EEEvNS_9BwdParamsE,"ax",@progbits
	.align	128
        .global         _ZN10layer_norm40ln_parallel_residual_bwd_finalize_kernelINS_22Kernel_traits_finalizeILj7168E6__halfS2_S2_S2_fjLb0ELj1024ELj4ENS_18Kernel_traits_baseILj7168ES2_S2_S2_S2_fjLj1024EEEEELb1EEEvNS_9BwdParamsE
        .type           _ZN10layer_norm40ln_parallel_residual_bwd_finalize_kernelINS_22Kernel_traits_finalizeILj7168E6__halfS2_S2_S2_fjLb0ELj1024ELj4ENS_18Kernel_traits_baseILj7168ES2_S2_S2_S2_fjLj1024EEEEELb1EEEvNS_9BwdParamsE,@function
        .size           _ZN10layer_norm40ln_parallel_residual_bwd_finalize_kernelINS_22Kernel_traits_finalizeILj7168E6__halfS2_S2_S2_fjLb0ELj1024ELj4ENS_18Kernel_traits_baseILj7168ES2_S2_S2_S2_fjLj1024EEEEELb1EEEvNS_9BwdParamsE,(.L_x_4514 - _ZN10layer_norm40ln_parallel_residual_bwd_finalize_kernelINS_22Kernel_traits_finalizeILj7168E6__halfS2_S2_S2_fjLb0ELj1024ELj4ENS_18Kernel_traits_baseILj7168ES2_S2_S2_S2_fjLj1024EEEEELb1EEEvNS_9BwdParamsE)
        .other          _ZN10layer_norm40ln_parallel_residual_bwd_finalize_kernelINS_22Kernel_traits_finalizeILj7168E6__halfS2_S2_S2_fjLb0ELj1024ELj4ENS_18Kernel_traits_baseILj7168ES2_S2_S2_S2_fjLj1024EEEEELb1EEEvNS_9BwdParamsE,@"STO_CUDA_ENTRY STV_DEFAULT"
_ZN10layer_norm40ln_parallel_residual_bwd_finalize_kernelINS_22Kernel_traits_finalizeILj7168E6__halfS2_S2_S2_fjLb0ELj1024ELj4ENS_18Kernel_traits_baseILj7168ES2_S2_S2_S2_fjLj1024EEEEELb1EEEvNS_9BwdParamsE:
.text._ZN10layer_norm40ln_parallel_residual_bwd_finalize_kernelINS_22Kernel_traits_finalizeILj7168E6__halfS2_S2_S2_fjLb0ELj1024ELj4ENS_18Kernel_traits_baseILj7168ES2_S2_S2_S2_fjLj1024EEEEELb1EEEvNS_9BwdParamsE:
        /* <DEDUP_REMOVED lines=23> */
.L_x_926:
        /* <DEDUP_REMOVED lines=41> */
.L_x_919:
        /* <DEDUP_REMOVED lines=62> */
.L_x_918:
[----:B------:R-:W-:Y:S05]  /*07e0*/  BSYNC B1 ;  /* 0x0000000000017941 */ /* 0x000fea0003800000 */
.L_x_917:
        /* <DEDUP_REMOVED lines=39> */
.L_x_921:
[----:B------:R-:W-:Y:S05]  /*0a60*/  BSYNC B1 ;  /* 0x0000000000017941 */ /* 0x000fea0003800000 */
.L_x_920:
        /* <DEDUP_REMOVED lines=20> */
.L_x_916:
[----:B------:R-:W-:Y:S05]  /*0bb0*/  BSYNC B0 ;  /* 0x0000000000007941 */ /* 0x000fea0003800000 */
.L_x_915:
        /* <DEDUP_REMOVED lines=54> */
.L_x_947:
        /* <DEDUP_REMOVED lines=10> */
.L_x_922:
        /* <DEDUP_REMOVED lines=26> */
.L_x_925:
[----:B------:R-:W-:Y:S05]  /*1160*/  BSYNC B0 ;  /* 0x0000000000007941 */ /* 0x000fea0003800000 */
.L_x_924:
[C---:B------:R-:W-:Y:S02]  /*1170*/  ISETP.GT.U32.AND P1, PT, R4.reuse, -0x1c01, PT ;  /* 0xffffe3ff0400780c */ /* 0x040fe40003f24070 */
[----:B------:R-:W-:Y:S02]  /*1180*/  IADD3 R4, R4, 0x1c00, RZ ;  /* 0x00001c0004047810 */ /* 0x000fe40007ffe0ff */
[----:B------:R-:W-:-:S09]  /*1190*/  IADD3 R5, R5, 0xe00, RZ ;  /* 0x00000e0005057810 */ /* 0x000fd20007ffe0ff */
[----:B------:R-:W-:Y:S05]  /*11a0*/  @P1 BRA `(.L_x_926) ;  /* 0xffffffec00f01947 */ /* 0x000fea000383ffff */
[----:B------:R-:W-:Y:S05]  /*11b0*/  EXIT ;  /* 0x000000000000794d */ /* 0x000fea0003800000 */
.L_x_923:
[----:B------:R-:W-:Y:S01]  /*11c0*/  HFMA2.MMA R13, -RZ, RZ, 0, 5.9604644775390625e-08 ;  /* 0x00000001ff0d7435 */ /* 0x000fe200000001ff */
[----:B0-----:R-:W-:Y:S02]  /*11d0*/  MOV R26, R9 ;  /* 0x00000009001a7202 */ /* 0x001fe40000000f00 */
[----:B------:R-:W-:Y:S02]  /*11e0*/  MOV R12, 0x1f ;  /* 0x0000001f000c7802 */ /* 0x000fe40000000f00 */
[----:B------:R-:W-:-:S07]  /*11f0*/  MOV R11, 0xffffffff ;  /* 0xffffffff000b7802 */ /* 0x000fce0000000f00 */
[----:B-1234-:R-:W-:Y:S05]  /*1200*/  WARPSYNC.COLLECTIVE R11, `(.L_x_927) ;  /* 0x000000000b087348 */ /* 0x01efea0003c00000 */
[----:B------:R0:W0:Y:S02]  /*1210*/  SHFL.BFLY P2, R16, R26, R13, R12 ;  /* 0x0c00000d1a107389 */ /* 0x000024000004000c */
[----:B01234-:R-:W-:Y:S01]  /*1220*/  ENDCOLLECTIVE ;  /* 0x000000000000791b */ /* 0x01ffe20003800000 */
.L_x_927:
[----:B------:R-:W-:Y:S01]  /*1230*/  HFMA2.MMA R13, -RZ, RZ, 0, 1.1920928955078125e-07 ;  /* 0x00000002ff0d7435 */ /* 0x000fe200000001ff */
[----:B------:R-:W-:-:S05]  /*1240*/  FADD.FTZ R10, R9, R16 ;  /* 0x00000010090a7221 */ /* 0x000fca0000010000 */
[----:B------:R-:W-:-:S07]  /*1250*/  MOV R26, R10 ;  /* 0x0000000a001a7202 */ /* 0x000fce0000000f00 */
[----:B------:R-:W-:Y:S05]  /*1260*/  WARPSYNC.COLLECTIVE R11, `(.L_x_928) ;  /* 0x000000000b087348 */ /* 0x000fea0003c00000 */
[----:B------:R0:W1:Y:S02]  /*1270*/  SHFL.BFLY P2, R16, R26, R13, R12 ;  /* 0x0c00000d1a107389 */ /* 0x000064000004000c */
[----:B01----:R-:W-:Y:S01]  /*1280*/  ENDCOLLECTIVE ;  /* 0x000000000000791b */ /* 0x003fe20003800000 */
.L_x_928:
[----:B------:R-:W-:Y:S01]  /*1290*/  HFMA2.MMA R13, -RZ, RZ, 0, 2.384185791015625e-07 ;  /* 0x00000004ff0d7435 */ /* 0x000fe200000001ff */
[----:B------:R-:W-:-:S05]  /*12a0*/  FADD.FTZ R9, R10, R16 ;  /* 0x000000100a097221 */ /* 0x000fca0000010000 */
[----:B------:R-:W-:-:S07]  /*12b0*/  MOV R26, R9 ;  /* 0x00000009001a7202 */ /* 0x000fce0000000f00 */
[----:B------:R-:W-:Y:S05]  /*12c0*/  WARPSYNC.COLLECTIVE R11, `(.L_x_929) ;  /* 0x000000000b087348 */ /* 0x000fea0003c00000 */
[----:B------:R0:W1:Y:S02]  /*12d0*/  SHFL.BFLY P2, R16, R26, R13, R12 ;  /* 0x0c00000d1a107389 */ /* 0x000064000004000c */
[----:B01----:R-:W-:Y:S01]  /*12e0*/  ENDCOLLECTIVE ;  /* 0x000000000000791b */ /* 0x003fe20003800000 */
.L_x_929:
[----:B------:R-:W-:Y:S01]  /*12f0*/  HFMA2.MMA R13, -RZ, RZ, 0, 4.76837158203125e-07 ;  /* 0x00000008ff0d7435 */ /* 0x000fe200000001ff */
[----:B------:R-:W-:-:S05]  /*1300*/  FADD.FTZ R18, R9, R16 ;  /* 0x0000001009127221 */ /* 0x000fca0000010000 */
[----:B------:R-:W-:-:S07]  /*1310*/  MOV R26, R18 ;  /* 0x00000012001a7202 */ /* 0x000fce0000000f00 */
[----:B------:R-:W-:Y:S05]  /*1320*/  WARPSYNC.COLLECTIVE R11, `(.L_x_930) ;  /* 0x000000000b087348 */ /* 0x000fea0003c00000 */
[----:B------:R0:W1:Y:S02]  /*1330*/  SHFL.BFLY P2, R16, R26, R13, R12 ;  /* 0x0c00000d1a107389 */ /* 0x000064000004000c */
[----:B01----:R-:W-:Y:S01]  /*1340*/  ENDCOLLECTIVE ;  /* 0x000000000000791b */ /* 0x003fe20003800000 */
.L_x_930:
[----:B------:R-:W-:Y:S01]  /*1350*/  HFMA2.MMA R13, -RZ, RZ, 0, 9.5367431640625e-07 ;  /* 0x00000010ff0d7435 */ /* 0x000fe200000001ff */
[----:B------:R-:W-:-:S05]  /*1360*/  FADD.FTZ R10, R18, R16 ;  /* 0x00000010120a7221 */ /* 0x000fca0000010000 */
[----:B------:R-:W-:-:S07]  /*1370*/  MOV R26, R10 ;  /* 0x0000000a001a7202 */ /* 0x000fce0000000f00 */
[----:B------:R-:W-:Y:S05]  /*1380*/  WARPSYNC.COLLECTIVE R11, `(.L_x_931) ;  /* 0x000000000b087348 */ /* 0x000fea0003c00000 */
[----:B------:R0:W1:Y:S02]  /*1390*/  SHFL.BFLY P2, R16, R26, R13, R12 ;  /* 0x0c00000d1a107389 */ /* 0x000064000004000c */
[----:B01----:R-:W-:Y:S01]  /*13a0*/  ENDCOLLECTIVE ;  /* 0x000000000000791b */ /* 0x003fe20003800000 */
.L_x_931:
[----:B------:R-:W-:Y:S01]  /*13b0*/  MOV R26, R14 ;  /* 0x0000000e001a7202 */ /* 0x000fe20000000f00 */
[----:B------:R-:W-:Y:S01]  /*13c0*/  IMAD.MOV.U32 R13, RZ, RZ, 0x1 ;  /* 0x00000001ff0d7424 */ /* 0x000fe200078e00ff */
[----:B------:R-:W-:-:S07]  /*13d0*/  MOV R9, R16 ;  /* 0x0000001000097202 */ /* 0x000fce0000000f00 */
[----:B------:R-:W-:Y:S05]  /*13e0*/  WARPSYNC.COLLECTIVE R11, `(.L_x_932) ;  /* 0x000000000b087348 */ /* 0x000fea0003c00000 */
[----:B------:R0:W1:Y:S02]  /*13f0*/  SHFL.BFLY P2, R16, R26, R13, R12 ;  /* 0x0c00000d1a107389 */ /* 0x000064000004000c */
[----:B01----:R-:W-:Y:S01]  /*1400*/  ENDCOLLECTIVE ;  /* 0x000000000000791b */ /* 0x003fe20003800000 */
.L_x_932:
[----:B------:R-:W-:Y:S01]  /*1410*/  HFMA2.MMA R13, -RZ, RZ, 0, 1.1920928955078125e-07 ;  /* 0x00000002ff0d7435 */ /* 0x000fe200000001ff */
[----:B------:R-:W-:-:S05]  /*1420*/  MOV R15, R16 ;  /* 0x00000010000f7202 */ /* 0x000fca0000000f00 */
[----:B------:R-:W-:-:S05]  /*1430*/  FADD.FTZ R15, R14, R15 ;  /* 0x0000000f0e0f7221 */ /* 0x000fca0000010000 */
[----:B------:R-:W-:-:S07]  /*1440*/  MOV R26, R15 ;  /* 0x0000000f001a7202 */ /* 0x000fce0000000f00 */
[----:B------:R-:W-:Y:S05]  /*1450*/  WARPSYNC.COLLECTIVE R11, `(.L_x_933) ;  /* 0x000000000b087348 */ /* 0x000fea0003c00000 */
[----:B------:R0:W1:Y:S02]  /*1460*/  SHFL.BFLY P2, R16, R26, R13, R12 ;  /* 0x0c00000d1a107389 */ /* 0x000064000004000c */
[----:B01----:R-:W-:Y:S01]  /*1470*/  ENDCOLLECTIVE ;  /* 0x000000000000791b */ /* 0x003fe20003800000 */
.L_x_933:
[----:B------:R-:W-:Y:S01]  /*1480*/  HFMA2.MMA R13, -RZ, RZ, 0, 2.384185791015625e-07 ;  /* 0x00000004ff0d7435 */ /* 0x000fe200000001ff */
[----:B------:R-:W-:-:S05]  /*1490*/  MOV R18, R16 ;  /* 0x0000001000127202 */ /* 0x000fca0000000f00 */
[----:B------:R-:W-:-:S05]  /*14a0*/  FADD.FTZ R14, R15, R18 ;  /* 0x000000120f0e7221 */ /* 0x000fca0000010000 */
[----:B------:R-:W-:-:S07]  /*14b0*/  MOV R26, R14 ;  /* 0x0000000e001a7202 */ /* 0x000fce0000000f00 */
[----:B------:R-:W-:Y:S05]  /*14c0*/  WARPSYNC.COLLECTIVE R11, `(.L_x_934) ;  /* 0x000000000b087348 */ /* 0x000fea0003c00000 */
[----:B------:R0:W1:Y:S02]  /*14d0*/  SHFL.BFLY P2, R16, R26, R13, R12 ;  /* 0x0c00000d1a107389 */ /* 0x000064000004000c */
[----:B01----:R-:W-:Y:S01]  /*14e0*/  ENDCOLLECTIVE ;  /* 0x000000000000791b */ /* 0x003fe20003800000 */
.L_x_934:
[----:B------:R-:W-:Y:S01]  /*14f0*/  HFMA2.MMA R13, -RZ, RZ, 0, 4.76837158203125e-07 ;  /* 0x00000008ff0d7435 */ /* 0x000fe200000001ff */
[----:B------:R-:W-:-:S05]  /*1500*/  MOV R17, R16 ;  /* 0x0000001000117202 */ /* 0x000fca0000000f00 */
[----:B------:R-:W-:-:S05]  /*1510*/  FADD.FTZ R19, R14, R17 ;  /* 0x000000110e137221 */ /* 0x000fca0000010000 */
[----:B------:R-:W-:-:S07]  /*1520*/  MOV R26, R19 ;  /* 0x00000013001a7202 */ /* 0x000fce0000000f00 */
[----:B------:R-:W-:Y:S05]  /*1530*/  WARPSYNC.COLLECTIVE R11, `(.L_x_935) ;  /* 0x000000000b087348 */ /* 0x000fea0003c00000 */
[----:B------:R0:W1:Y:S02]  /*1540*/  SHFL.BFLY P2, R16, R26, R13, R12 ;  /* 0x0c00000d1a107389 */ /* 0x000064000004000c */
[----:B01----:R-:W-:Y:S01]  /*1550*/  ENDCOLLECTIVE ;  /* 0x000000000000791b */ /* 0x003fe20003800000 */
.L_x_935:
[----:B------:R-:W-:Y:S01]  /*1560*/  HFMA2.MMA R13, -RZ, RZ, 0, 9.5367431640625e-07 ;  /* 0x00000010ff0d7435 */ /* 0x000fe200000001ff */
[----:B------:R-:W-:-:S05]  /*1570*/  MOV R20, R16 ;  /* 0x0000001000147202 */ /* 0x000fca0000000f00 */
[----:B------:R-:W-:-:S05]  /*1580*/  FADD.FTZ R15, R19, R20 ;  /* 0x00000014130f7221 */ /* 0x000fca0000010000 */
[----:B------:R-:W-:-:S07]  /*1590*/  MOV R26, R15 ;  /* 0x0000000f001a7202 */ /* 0x000fce0000000f00 */
[----:B------:R-:W-:Y:S05]  /*15a0*/  WARPSYNC.COLLECTIVE R11, `(.L_x_936) ;  /* 0x000000000b087348 */ /* 0x000fea0003c00000 */
[----:B------:R0:W1:Y:S02]  /*15b0*/  SHFL.BFLY P2, R16, R26, R13, R12 ;  /* 0x0c00000d1a107389 */ /* 0x000064000004000c */
[----:B01----:R-:W-:Y:S01]  /*15c0*/  ENDCOLLECTIVE ;  /* 0x000000000000791b */ /* 0x003fe20003800000 */
.L_x_936:
[----:B------:R-:W-:Y:S01]  /*15d0*/  HFMA2.MMA R13, -RZ, RZ, 0, 5.9604644775390625e-08 ;  /* 0x00000001ff0d7435 */ /* 0x000fe200000001ff */
[----:B------:R-:W-:Y:S02]  /*15e0*/  MOV R26, R8 ;  /* 0x00000008001a7202 */ /* 0x000fe40000000f00 */
[----:B------:R-:W-:-:S08]  /*15f0*/  MOV R14, R16 ;  /* 0x00000010000e7202 */ /* 0x000fd00000000f00 */
[----:B------:R-:W-:Y:S05]  /*1600*/  WARPSYNC.COLLECTIVE R11, `(.L_x_937) ;  /* 0x000000000b087348 */ /* 0x000fea0003c00000 */
[----:B------:R0:W1:Y:S02]  /*1610*/  SHFL.BFLY P2, R16, R26, R13, R12 ;  /* 0x0c00000d1a107389 */ /* 0x000064000004000c */
[----:B01----:R-:W-:Y:S01]  /*1620*/  ENDCOLLECTIVE ;  /* 0x000000000000791b */ /* 0x003fe20003800000 */
.L_x_937:
[----:B------:R-:W-:Y:S01]  /*1630*/  HFMA2.MMA R13, -RZ, RZ, 0, 1.1920928955078125e-07 ;  /* 0x00000002ff0d7435 */ /* 0x000fe200000001ff */
[----:B------:R-:W-:-:S05]  /*1640*/  MOV R17, R16 ;  /* 0x0000001000117202 */ /* 0x000fca0000000f00 */
[----:B------:R-:W-:-:S05]  /*1650*/  FADD.FTZ R19, R8, R17 ;  /* 0x0000001108137221 */ /* 0x000fca0000010000 */
[----:B------:R-:W-:-:S07]  /*1660*/  MOV R26, R19 ;  /* 0x00000013001a7202 */ /* 0x000fce0000000f00 */
[----:B------:R-:W-:Y:S05]  /*1670*/  WARPSYNC.COLLECTIVE R11, `(.L_x_938) ;  /* 0x000000000b087348 */ /* 0x000fea0003c00000 */
[----:B------:R0:W1:Y:S02]  /*1680*/  SHFL.BFLY P2, R16, R26, R13, R12 ;  /* 0x0c00000d1a107389 */ /* 0x000064000004000c */
[----:B01----:R-:W-:Y:S01]  /*1690*/  ENDCOLLECTIVE ;  /* 0x000000000000791b */ /* 0x003fe20003800000 */
.L_x_938:
[----:B------:R-:W-:Y:S01]  /*16a0*/  IMAD.MOV.U32 R13, RZ, RZ, 0x4 ;  /* 0x00000004ff0d7424 */ /* 0x000fe200078e00ff */
[----:B------:R-:W-:-:S05]  /*16b0*/  MOV R20, R16 ;  /* 0x0000001000147202 */ /* 0x000fca0000000f00 */
[----:B------:R-:W-:-:S05]  /*16c0*/  FADD.FTZ R8, R19, R20 ;  /* 0x0000001413087221 */ /* 0x000fca0000010000 */
[----:B------:R-:W-:-:S07]  /*16d0*/  MOV R26, R8 ;  /* 0x00000008001a7202 */ /* 0x000fce0000000f00 */
[----:B------:R-:W-:Y:S05]  /*16e0*/  WARPSYNC.COLLECTIVE R11, `(.L_x_939) ;  /* 0x000000000b087348 */ /* 0x000fea0003c00000 */
[----:B------:R0:W1:Y:S02]  /*16f0*/  SHFL.BFLY P2, R16, R26, R13, R12 ;  /* 0x0c00000d1a107389 */ /* 0x000064000004000c */
[----:B01----:R-:W-:Y:S01]  /*1700*/  ENDCOLLECTIVE ;  /* 0x000000000000791b */ /* 0x003fe20003800000 */
.L_x_939:
[----:B------:R-:W-:Y:S01]  /*1710*/  HFMA2.MMA R13, -RZ, RZ, 0, 4.76837158203125e-07 ;  /* 0x00000008ff0d7435 */ /* 0x000fe200000001ff */
[----:B------:R-:W-:-:S05]  /*1720*/  MOV R21, R16 ;  /* 0x0000001000157202 */ /* 0x000fca0000000f00 */
[----:B------:R-:W-:-:S05]  /*1730*/  FADD.FTZ R21, R8, R21 ;  /* 0x0000001508157221 */ /* 0x000fca0000010000 */
[----:B------:R-:W-:-:S07]  /*1740*/  MOV R26, R21 ;  /* 0x00000015001a7202 */ /* 0x000fce0000000f00 */
[----:B------:R-:W-:Y:S05]  /*1750*/  WARPSYNC.COLLECTIVE R11, `(.L_x_940) ;  /* 0x000000000b087348 */ /* 0x000fea0003c00000 */
[----:B------:R0:W1:Y:S02]  /*1760*/  SHFL.BFLY P2, R16, R26, R13, R12 ;  /* 0x0c00000d1a107389 */ /* 0x000064000004000c */
[----:B01----:R-:W-:Y:S01]  /*1770*/  ENDCOLLECTIVE ;  /* 0x000000000000791b */ /* 0x003fe20003800000 */
.L_x_940:
[----:B------:R-:W-:Y:S01]  /*1780*/  HFMA2.MMA R13, -RZ, RZ, 0, 9.5367431640625e-07 ;  /* 0x00000010ff0d7435 */ /* 0x000fe200000001ff */
[----:B------:R-:W-:-:S05]  /*1790*/  MOV R22, R16 ;  /* 0x0000001000167202 */ /* 0x000fca0000000f00 */
[----:B------:R-:W-:-:S05]  /*17a0*/  FADD.FTZ R17, R21, R22 ;  /* 0x0000001615117221 */ /* 0x000fca0000010000 */
[----:B------:R-:W-:-:S07]  /*17b0*/  MOV R26, R17 ;  /* 0x00000011001a7202 */ /* 0x000fce0000000f00 */
[----:B------:R-:W-:Y:S05]  /*17c0*/  WARPSYNC.COLLECTIVE R11, `(.L_x_941) ;  /* 0x000000000b087348 */ /* 0x000fea0003c00000 */
[----:B------:R0:W1:Y:S02]  /*17d0*/  SHFL.BFLY P2, R16, R26, R13, R12 ;  /* 0x0c00000d1a107389 */ /* 0x000064000004000c */
[----:B01----:R-:W-:Y:S01]  /*17e0*/  ENDCOLLECTIVE ;  /* 0x000000000000791b */ /* 0x003fe20003800000 */
.L_x_941:
[----:B------:R-:W-:Y:S01]  /*17f0*/  HFMA2.MMA R13, -RZ, RZ, 0, 5.9604644775390625e-08 ;  /* 0x00000001ff0d7435 */ /* 0x000fe200000001ff */
[----:B------:R-:W-:Y:S02]  /*1800*/  MOV R26, R7 ;  /* 0x00000007001a7202 */ /* 0x000fe40000000f00 */
[----:B------:R-:W-:-:S08]  /*1810*/  MOV R8, R16 ;  /* 0x0000001000087202 */ /* 0x000fd00000000f00 */
[----:B------:R-:W-:Y:S05]  /*1820*/  WARPSYNC.COLLECTIVE R11, `(.L_x_942) ;  /* 0x000000000b087348 */ /* 0x000fea0003c00000 */
[----:B------:R0:W1:Y:S02]  /*1830*/  SHFL.BFLY P2, R16, R26, R13, R12 ;  /* 0x0c00000d1a107389 */ /* 0x000064000004000c */
[----:B01----:R-:W-:Y:S01]  /*1840*/  ENDCOLLECTIVE ;  /* 0x000000000000791b */ /* 0x003fe20003800000 */
.L_x_942:
[----:B------:R-:W-:Y:S01]  /*1850*/  HFMA2.MMA R13, -RZ, RZ, 0, 1.1920928955078125e-07 ;  /* 0x00000002ff0d7435 */ /* 0x000fe200000001ff */
[----:B------:R-:W-:-:S05]  /*1860*/  MOV R18, R16 ;  /* 0x0000001000127202 */ /* 0x000fca0000000f00 */
[----:B------:R-:W-:-:S05]  /*1870*/  FADD.FTZ R22, R7, R18 ;  /* 0x0000001207167221 */ /* 0x000fca0000010000 */
[----:B------:R-:W-:-:S07]  /*1880*/  MOV R26, R22 ;  /* 0x00000016001a7202 */ /* 0x000fce0000000f00 */
[----:B------:R-:W-:Y:S05]  /*1890*/  WARPSYNC.COLLECTIVE R11, `(.L_x_943) ;  /* 0x000000000b087348 */ /* 0x000fea0003c00000 */
[----:B------:R0:W1:Y:S02]  /*18a0*/  SHFL.BFLY P2, R16, R26, R13, R12 ;  /* 0x0c00000d1a107389 */ /* 0x000064000004000c */
[----:B01----:R-:W-:Y:S01]  /*18b0*/  ENDCOLLECTIVE ;  /* 0x000000000000791b */ /* 0x003fe20003800000 */
.L_x_943:
[----:B------:R-:W-:Y:S01]  /*18c0*/  HFMA2.MMA R13, -RZ, RZ, 0, 2.384185791015625e-07 ;  /* 0x00000004ff0d7435 */ /* 0x000fe200000001ff */
[----:B------:R-:W-:-:S05]  /*18d0*/  MOV R21, R16 ;  /* 0x0000001000157202 */ /* 0x000fca0000000f00 */
[----:B------:R-:W-:-:S05]  /*18e0*/  FADD.FTZ R7, R22, R21 ;  /* 0x0000001516077221 */ /* 0x000fca0000010000 */
[----:B------:R-:W-:-:S07]  /*18f0*/  MOV R26, R7 ;  /* 0x00000007001a7202 */ /* 0x000fce0000000f00 */
[----:B------:R-:W-:Y:S05]  /*1900*/  WARPSYNC.COLLECTIVE R11, `(.L_x_944) ;  /* 0x000000000b087348 */ /* 0x000fea0003c00000 */
[----:B------:R0:W1:Y:S02]  /*1910*/  SHFL.BFLY P2, R16, R26, R13, R12 ;  /* 0x0c00000d1a107389 */ /* 0x000064000004000c */
[----:B01----:R-:W-:Y:S01]  /*1920*/  ENDCOLLECTIVE ;  /* 0x000000000000791b */ /* 0x003fe20003800000 */
.L_x_944:
[----:B------:R-:W-:Y:S01]  /*1930*/  HFMA2.MMA R13, -RZ, RZ, 0, 4.76837158203125e-07 ;  /* 0x00000008ff0d7435 */ /* 0x000fe200000001ff */
[----:B------:R-:W-:-:S05]  /*1940*/  MOV R20, R16 ;  /* 0x0000001000147202 */ /* 0x000fca0000000f00 */
[----:B------:R-:W-:-:S05]  /*1950*/  FADD.FTZ R23, R7, R20 ;  /* 0x0000001407177221 */ /* 0x000fca0000010000 */
[----:B------:R-:W-:-:S07]  /*1960*/  MOV R26, R23 ;  /* 0x00000017001a7202 */ /* 0x000fce0000000f00 */
[----:B------:R-:W-:Y:S05]  /*1970*/  WARPSYNC.COLLECTIVE R11, `(.L_x_945) ;  /* 0x000000000b087348 */ /* 0x000fea0003c00000 */
[----:B------:R0:W1:Y:S02]  /*1980*/  SHFL.BFLY P2, R16, R26, R13, R12 ;  /* 0x0c00000d1a107389 */ /* 0x000064000004000c */
[----:B01----:R-:W-:Y:S01]  /*1990*/  ENDCOLLECTIVE ;  /* 0x000000000000791b */ /* 0x003fe20003800000 */
.L_x_945:
[----:B------:R-:W-:Y:S01]  /*19a0*/  HFMA2.MMA R13, -RZ, RZ, 0, 9.5367431640625e-07 ;  /* 0x00000010ff0d7435 */ /* 0x000fe200000001ff */
[----:B------:R-:W-:-:S05]  /*19b0*/  MOV R24, R16 ;  /* 0x0000001000187202 */ /* 0x000fca0000000f00 */
[----:B------:R-:W-:-:S05]  /*19c0*/  FADD.FTZ R24, R23, R24 ;  /* 0x0000001817187221 */ /* 0x000fca0000010000 */
[----:B------:R-:W-:-:S07]  /*19d0*/  MOV R26, R24 ;  /* 0x00000018001a7202 */ /* 0x000fce0000000f00 */
[----:B------:R-:W-:Y:S05]  /*19e0*/  WARPSYNC.COLLECTIVE R11, `(.L_x_946) ;  /* 0x000000000b087348 */ /* 0x000fea0003c00000 */
[----:B------:R0:W1:Y:S02]  /*19f0*/  SHFL.BFLY P2, R16, R26, R13, R12 ;  /* 0x0c00000d1a107389 */ /* 0x000064000004000c */
[----:B01----:R-:W-:Y:S01]  /*1a00*/  ENDCOLLECTIVE ;  /* 0x000000000000791b */ /* 0x003fe20003800000 */
.L_x_946:
[----:B------:R-:W-:Y:S05]  /*1a10*/  BRA `(.L_x_947) ;  /* 0xfffffff400407947 */ /* 0x000fea000383ffff */
.L_x_948:
        /* <DEDUP_REMOVED lines=14> */
.L_x_4514:


//--------------------- .text._ZN10layer_norm31ln_parallel_residual_bwd_kernelINS_13Kernel_traitsI6__halfS2_S2_S2_fjLj7168ELj1ELj1ELj8ELj8ENS_18Kernel_traits_baseILj7168ES2_S2_S2_S2_fjLj256EEEEELb1ELb1ELb1EEEvNS_9BwdParamsE --------------------------
	.section	.text._ZN10layer_norm31ln_parallel_residual_bwd_kernelINS_13Kernel_traitsI6__halfS2_S2_S2_fjLj7168ELj1ELj1ELj8ELj8ENS_18Kernel_traits_baseILj7168ES2_S2_S2_S2_fjLj256EEEEELb1ELb1ELb1EEEvNS_9BwdParamsE,"ax",@progbits
	.align	128
        .global         _ZN10layer_norm31ln_parallel_residual_bwd_kernelINS_13Kernel_traitsI6__halfS2_S2_S2_fjLj7168ELj1ELj1ELj8ELj8ENS_18Kernel_traits_baseILj7168ES2_S2_S2_S2_fjLj256EEEEELb1ELb1ELb1EEEvNS_9BwdParamsE
        .type           _ZN10layer_norm31ln_parallel_residual_bwd_kernelINS_13Kernel_traitsI6__halfS2_S2_S2_fjLj7168ELj1ELj1ELj8ELj8ENS_18Kernel_traits_baseILj7168ES2_S2_S2_S2_fjLj256EEEEELb1ELb1ELb1EEEvNS_9BwdParamsE,@function
        .size           _ZN10layer_norm31ln_parallel_residual_bwd_kernelINS_13Kernel_traitsI6__halfS2_S2_S2_fjLj7168ELj1ELj1ELj8ELj8ENS_18Kernel_traits_baseILj7168ES2_S2_S2_S2_fjLj256EEEEELb1ELb1ELb1EEEvNS_9BwdParamsE,(.L_x_4515 - _ZN10layer_norm31ln_parallel_residual_bwd_kernelINS_13Kernel_traitsI6__halfS2_S2_S2_fjLj7168ELj1ELj1ELj8ELj8ENS_18Kernel_traits_baseILj7168ES2_S2_S2_S2_fjLj256EEEEELb1ELb1ELb1EEEvNS_9BwdParamsE)
        .other          _ZN10layer_norm31ln_parallel_residual_bwd_kernelINS_13Kernel_traitsI6__halfS2_S2_S2_fjLj7168ELj1ELj1ELj8ELj8ENS_18Kernel_traits_baseILj7168ES2_S2_S2_S2_fjLj256EEEEELb1ELb1ELb1EEEvNS_9BwdParamsE,@"STO_CUDA_ENTRY STV_DEFAULT"
_ZN10layer_norm31ln_parallel_residual_bwd_kernelINS_13Kernel_traitsI6__halfS2_S2_S2_fjLj7168ELj1ELj1ELj8ELj8ENS_18Kernel_traits_baseILj7168ES2_S2_S2_S2_fjLj256EEEEELb1ELb1ELb1EEEvNS_9BwdParamsE:
.text._ZN10layer_norm31ln_parallel_residual_bwd_kernelINS_13Kernel_traitsI6__halfS2_S2_S2_fjLj7168ELj1ELj1ELj8ELj8ENS_18Kernel_traits_baseILj7168ES2_S2_S2_S2_fjLj256EEEEELb1ELb1ELb1EEEvNS_9BwdParamsE:
        /* <DEDUP_REMOVED lines=46> */
.L_x_949:
        /* <DEDUP_REMOVED lines=42> */
[----:B------:R-:W-:Y:S01]  /*0580*/  CS2R R24, SRZ ;  /* 0x0000000000187805 */ /* 0x000fe2000001ff00 */
[----:B------:R-:W-:Y:S01]  /*0590*/  IMAD.MOV.U32 R26, RZ, RZ, RZ ;  /* 0x000000ffff1a7224 */ /* 0x000fe200078e00ff */
[----:B------:R-:W-:Y:S01]  /*05a0*/  MOV R184, RZ ;  /* 0x000000ff00b87202 */ /* 0x000fe20000000f00 */
[----:B------:R-:W-:Y:S01]  /*05b0*/  IMAD.MOV.U32 R4, RZ, RZ, RZ ;  /* 0x000000ffff047224 */ /* 0x000fe200078e00ff */
[----:B------:R-:W-:Y:S01]  /*05c0*/  LOP3.LUT R59, R2, 0xff, RZ, 0xc0, !PT ;  /* 0x000000ff023b7812 */ /* 0x000fe200078ec0ff */
[----:B------:R-:W-:Y:S01]  /*05d0*/  IMAD.MOV.U32 R37, RZ, RZ, RZ ;  /* 0x000000ffff257224 */ /* 0x000fe200078e00ff */
[--C-:B--2---:R-:W-:Y:S01]  /*05e0*/  SHF.R.U64 R76, R6, 0x10, R7.reuse ;  /* 0x00000010064c7819 */ /* 0x104fe20000001207 */
[----:B------:R-:W-:Y:S01]  /*05f0*/  HADD2.F32 R5, -RZ, R6.H0_H0 ;  /* 0x20000006ff057230 */ /* 0x000fe20000004100 */
[----:B------:R-:W-:Y:S01]  /*0600*/  SHF.R.U32.HI R77, RZ, 0x10, R7 ;  /* 0x00000010ff4d7819 */ /* 0x000fe20000011607 */
[----:B------:R-:W-:Y:S01]  /*0610*/  HADD2.F32 R6, -RZ, R7.H0_H0 ;  /* 0x20000007ff067230 */ /* 0x000fe20000004100 */
[--C-:B---3--:R-:W-:Y:S01]  /*0620*/  SHF.R.U64 R78, R10, 0x10, R11.reuse ;  /* 0x000000100a4e7819 */ /* 0x108fe2000000120b */
[----:B------:R-:W-:Y:S01]  /*0630*/  HADD2.F32 R7, -RZ, R10.H0_H0 ;  /* 0x2000000aff077230 */ /* 0x000fe20000004100 */
[----:B------:R-:W-:Y:S01]  /*0640*/  SHF.R.U32.HI R79, RZ, 0x10, R11 ;  /* 0x00000010ff4f7819 */ /* 0x000fe2000001160b */
[----:B0-----:R-:W-:Y:S01]  /*0650*/  HADD2.F32 R8, -RZ, R11.H0_H0 ;  /* 0x2000000bff087230 */ /* 0x001fe20000004100 */
        /* <DEDUP_REMOVED lines=17> */
[----:B------:R-:W-:Y:S01]  /*0770*/  HFMA2.MMA R19, -RZ, RZ, 0, 0 ;  /* 0x00000000ff137435 */ /* 0x000fe200000001ff */
[----:B------:R-:W-:Y:S01]  /*0780*/  SHF.R.U32.HI R89, RZ, 0x10, R21 ;  /* 0x00000010ff597819 */ /* 0x000fe20000011615 */
        /* <DEDUP_REMOVED lines=16> */
[----:B------:R-:W-:-:S07]  /*0890*/  HADD2.F32 R89, -RZ, R89.H0_H0 ;  /* 0x20000059ff597230 */ /* 0x000fce0000004100 */
.L_x_967:
[----:B------:R-:W-:Y:S01]  /*08a0*/  IMAD R0, R54, UR8, RZ ;  /* 0x0000000836007c24 */ /* 0x000fe2000f8e02ff */
[----:B0-----:R-:W0:Y:S04]  /*08b0*/  LDC.64 R134, c[0x0][0x2b8] ;  /* 0x0000ae00ff867b82 */ /* 0x001e280000000a00 */
[----:B------:R-:W-:-:S04]  /*08c0*/  SHF.R.S32.HI R3, RZ, 0x1f, R0 ;  /* 0x0000001fff037819 */ /* 0x000fc80000011400 */
[----:B------:R-:W-:Y:S01]  /*08d0*/  LEA.HI R0, R3, R0, RZ, 0x2 ;  /* 0x0000000003007211 */ /* 0x000fe200078f10ff */
[----:B-1----:R-:W1:Y:S03]  /*08e0*/  LDC.64 R138, c[0x0][0x250] ;  /* 0x00009400ff8a7b82 */ /* 0x002e660000000a00 */
[----:B------:R-:W-:-:S04]  /*08f0*/  LEA.HI.SX32 R189, R0, R59, 0x1e ;  /* 0x0000003b00bd7211 */ /* 0x000fc800078ff2ff */
[----:B------:R-:W-:Y:S01]  /*0900*/  SHF.R.U32.HI R90, RZ, 0x1d, R189 ;  /* 0x0000001dff5a7819 */ /* 0x000fe200000116bd */
[C---:B------:R-:W-:Y:S01]  /*0910*/  IMAD.SHL.U32 R91, R189.reuse, 0x8, RZ ;  /* 0x00000008bd5b7824 */ /* 0x040fe200078e00ff */
[C---:B------:R-:W-:Y:S01]  /*0920*/  IADD3 R153, R189.reuse, 0x200, RZ ;  /* 0x00000200bd997810 */ /* 0x040fe20007ffe0ff */
[C---:B------:R-:W-:Y:S01]  /*0930*/  VIADD R155, R189.reuse, 0x100 ;  /* 0x00000100bd9b7836 */ /* 0x040fe20000000000 */
[----:B--2---:R-:W2:Y:S01]  /*0940*/  LDC.64 R114, c[0x0][0x258] ;  /* 0x00009600ff727b82 */ /* 0x004ea20000000a00 */
[----:B------:R-:W-:Y:S01]  /*0950*/  VIADD R195, R189, 0x300 ;  /* 0x00000300bdc37836 */ /* 0x000fe20000000000 */
[----:B------:R-:W-:Y:S01]  /*0960*/  IADD3 R60, P0, R91, UR12, RZ ;  /* 0x0000000c5b3c7c10 */ /* 0x000fe2000ff1e0ff */
[----:B------:R-:W-:Y:S01]  /*0970*/  IMAD.SHL.U32 R93, R155, 0x8, RZ ;  /* 0x000000089b5d7824 */ /* 0x000fe200078e00ff */
[----:B------:R-:W-:Y:S01]  /*0980*/  SHF.R.U32.HI R92, RZ, 0x1d, R155 ;  /* 0x0000001dff5c7819 */ /* 0x000fe2000001169b */
[----:B------:R-:W-:Y:S01]  /*0990*/  IMAD.SHL.U32 R97, R195, 0x8, RZ ;  /* 0x00000008c3617824 */ /* 0x000fe200078e00ff */
[----:B------:R-:W-:Y:S01]  /*09a0*/  IADD3.X R61, R90, UR13, RZ, P0, !PT ;  /* 0x0000000d5a3d7c10 */ /* 0x000fe200087fe4ff */
[----:B------:R-:W-:Y:S01]  /*09b0*/  VIADD R191, R189, 0x500 ;  /* 0x00000500bdbf7836 */ /* 0x000fe20000000000 */
[----:B----4-:R-:W-:Y:S01]  /*09c0*/  IADD3 R62, P0, R93, UR12, RZ ;  /* 0x0000000c5d3e7c10 */ /* 0x010fe2000ff1e0ff */
[----:B------:R-:W-:Y:S01]  /*09d0*/  VIADD R187, R189, 0x600 ;  /* 0x00000600bdbb7836 */ /* 0x000fe20000000000 */
[----:B------:R-:W-:Y:S01]  /*09e0*/  SHF.R.U32.HI R96, RZ, 0x1d, R195 ;  /* 0x0000001dff607819 */ /* 0x000fe200000116c3 */
[----:B---3--:R-:W3:Y:S01]  /*09f0*/  @P1 LDC.64 R156, c[0x0][0x2c8] ;  /* 0x0000b200ff9c1b82 */ /* 0x008ee20000000a00 */
[----:B------:R-:W-:-:S02]  /*0a00*/  IADD3.X R63, R92, UR13, RZ, P0, !PT ;  /* 0x0000000d5c3f7c10 */ /* 0x000fc400087fe4ff */
[----:B------:R-:W-:Y:S02]  /*0a10*/  IADD3 R193, R189, 0x400, RZ ;  /* 0x00000400bdc17810 */ /* 0x000fe40007ffe0ff */
[C---:B------:R-:W-:Y:S02]  /*0a20*/  SHF.L.U32 R95, R153.reuse, 0x3, RZ ;  /* 0x00000003995f7819 */ /* 0x040fe400000006ff */
[----:B------:R-:W-:Y:S01]  /*0a30*/  SHF.R.U32.HI R94, RZ, 0x1d, R153 ;  /* 0x0000001dff5e7819 */ /* 0x000fe20000011699 */
[----:B0-----:R-:W-:Y:S01]  /*0a40*/  IMAD.WIDE.U32 R126, R153, 0x8, R134 ;  /* 0x00000008997e7825 */ /* 0x001fe200078e0086 */
[----:B------:R-:W-:Y:S01]  /*0a50*/  IADD3 R66, P0, R97, UR12, RZ ;  /* 0x0000000c61427c10 */ /* 0x000fe2000ff1e0ff */
[----:B------:R-:W4:Y:S01]  /*0a60*/  LDG.E.64 R60, desc[UR6][R60.64] ;  /* 0x000000063c3c7981 */ /* 0x000f22000c1e1b00 */
[----:B------:R-:W-:Y:S01]  /*0a70*/  SHF.L.U32 R101, R191, 0x3, RZ ;  /* 0x00000003bf657819 */ /* 0x000fe200000006ff */
[----:B------:R-:W-:Y:S01]  /*0a80*/  IMAD.SHL.U32 R3, R187, 0x8, RZ ;  /* 0x00000008bb037824 */ /* 0x000fe200078e00ff */
[----:B------:R-:W-:Y:S01]  /*0a90*/  IADD3.X R67, R96, UR13, RZ, P0, !PT ;  /* 0x0000000d60437c10 */ /* 0x000fe200087fe4ff */
[----:B------:R-:W-:Y:S01]  /*0aa0*/  IMAD.SHL.U32 R99, R193, 0x8, RZ ;  /* 0x00000008c1637824 */ /* 0x000fe200078e00ff */
[----:B------:R-:W-:Y:S01]  /*0ab0*/  SHF.R.U32.HI R100, RZ, 0x1d, R191 ;  /* 0x0000001dff647819 */ /* 0x000fe200000116bf */
[----:B------:R-:W0:Y:S01]  /*0ac0*/  @P1 LDC.64 R160, c[0x0][0x2c8] ;  /* 0x0000b200ffa01b82 */ /* 0x000e220000000a00 */
[----:B------:R-:W-:-:S02]  /*0ad0*/  IADD3 R70, P0, R101, UR12, RZ ;  /* 0x0000000c65467c10 */ /* 0x000fc4000ff1e0ff */
[----:B------:R-:W-:Y:S01]  /*0ae0*/  SHF.R.U32.HI R0, RZ, 0x1d, R187 ;  /* 0x0000001dff007819 */ /* 0x000fe200000116bb */
[--C-:B------:R-:W-:Y:S01]  /*0af0*/  IMAD.WIDE.U32 R72, R189, 0x8, R134.reuse ;  /* 0x00000008bd487825 */ /* 0x100fe200078e0086 */
[----:B------:R-:W-:Y:S01]  /*0b00*/  IADD3 R64, P2, R95, UR12, RZ ;  /* 0x0000000c5f407c10 */ /* 0x000fe2000ff5e0ff */
[----:B------:R-:W4:Y:S01]  /*0b10*/  LDG.E.64 R126, desc[UR6][R126.64] ;  /* 0x000000067e7e7981 */ /* 0x000f22000c1e1b00 */
[----:B------:R-:W-:Y:S01]  /*0b20*/  IADD3.X R71, R100, UR13, RZ, P0, !PT ;  /* 0x0000000d64477c10 */ /* 0x000fe200087fe4ff */
[----:B------:R-:W0:Y:S01]  /*0b30*/  @P1 LDC.64 R150, c[0x0][0x2c8] ;  /* 0x0000b200ff961b82 */ /* 0x000e220000000a00 */
[----:B------:R-:W-:Y:S01]  /*0b40*/  IADD3 R136, P0, R3, UR12, RZ ;  /* 0x0000000c03887c10 */ /* 0x000fe2000ff1e0ff */
[----:B------:R-:W-:Y:S01]  /*0b50*/  IMAD.WIDE.U32 R74, R155, 0x8, R134 ;  /* 0x000000089b4a7825 */ /* 0x000fe200078e0086 */
[----:B------:R-:W-:Y:S01]  /*0b60*/  IADD3.X R65, R94, UR13, RZ, P2, !PT ;  /* 0x0000000d5e417c10 */ /* 0x000fe200097fe4ff */
[----:B------:R-:W4:Y:S01]  /*0b70*/  LDG.E.64 R62, desc[UR6][R62.64] ;  /* 0x000000063e3e7981 */ /* 0x000f22000c1e1b00 */
[----:B------:R-:W-:-:S02]  /*0b80*/  SHF.R.U32.HI R98, RZ, 0x1d, R193 ;  /* 0x0000001dff627819 */ /* 0x000fc400000116c1 */
[----:B------:R-:W-:Y:S01]  /*0b90*/  IADD3 R68, P2, R99, UR12, RZ ;  /* 0x0000000c63447c10 */ /* 0x000fe2000ff5e0ff */
[----:B------:R-:W-:Y:S01]  /*0ba0*/  IMAD.WIDE.U32 R132, R191, 0x8, R134 ;  /* 0x00000008bf847825 */ /* 0x000fe200078e0086 */
[----:B------:R-:W-:Y:S01]  /*0bb0*/  IADD3.X R137, R0, UR13, RZ, P0, !PT ;  /* 0x0000000d00897c10 */ /* 0x000fe200087fe4ff */
[----:B------:R-:W4:Y:S01]  /*0bc0*/  LDG.E.64 R72, desc[UR6][R72.64] ;  /* 0x0000000648487981 */ /* 0x000f22000c1e1b00 */
[----:B------:R-:W-:Y:S01]  /*0bd0*/  IADD3.X R69, R98, UR13, RZ, P2, !PT ;  /* 0x0000000d62457c10 */ /* 0x000fe200097fe4ff */
[----:B-1----:R-:W-:Y:S02]  /*0be0*/  IMAD.WIDE R138, R54, 0x4, R138 ;  /* 0x00000004368a7825 */ /* 0x002fe400078e028a */
[----:B------:R-:W4:Y:S02]  /*0bf0*/  LDG.E.64 R74, desc[UR6][R74.64] ;  /* 0x000000064a4a7981 */ /* 0x000f24000c1e1b00 */
[--C-:B------:R-:W-:Y:S02]  /*0c00*/  IMAD.WIDE.U32 R128, R195, 0x8, R134.reuse ;  /* 0x00000008c3807825 */ /* 0x100fe400078e0086 */
[----:B------:R-:W4:Y:S02]  /*0c10*/  LDG.E.64 R136, desc[UR6][R136.64] ;  /* 0x0000000688887981 */ /* 0x000f24000c1e1b00 */
[----:B------:R-:W-:-:S02]  /*0c20*/  IMAD.WIDE.U32 R130, R193, 0x8, R134 ;  /* 0x00000008c1827825 */ /* 0x000fc400078e0086 */
[----:B------:R-:W4:Y:S02]  /*0c30*/  LDG.E R199, desc[UR6][R138.64] ;  /* 0x000000068ac77981 */ /* 0x000f24000c1e1900 */
[----:B------:R-:W-:Y:S02]  /*0c40*/  IMAD.WIDE.U32 R134, R187, 0x8, R134 ;  /* 0x00000008bb867825 */ /* 0x000fe400078e0086 */
[----:B------:R-:W4:Y:S04]  /*0c50*/  LDG.E.64 R68, desc[UR6][R68.64] ;  /* 0x0000000644447981 */ /* 0x000f28000c1e1b00 */
[----:B------:R-:W4:Y:S01]  /*0c60*/  LDG.E.64 R70, desc[UR6][R70.64] ;  /* 0x0000000646467981 */ /* 0x000f22000c1e1b00 */
[----:B--2---:R-:W-:Y:S02]  /*0c70*/  IMAD.WIDE R142, R54, 0x4, R114 ;  /* 0x00000004368e7825 */ /* 0x004fe400078e0272 */
[----:B------:R-:W1:Y:S01]  /*0c80*/  LDC.64 R114, c[0x0][0x300] ;  /* 0x0000c000ff727b82 */ /* 0x000e620000000a00 */
[----:B------:R-:W2:Y:S04]  /*0c90*/  LDG.E.64 R132, desc[UR6][R132.64] ;  /* 0x0000000684847981 */ /* 0x000ea8000c1e1b00 */
[----:B------:R-:W2:Y:S04]  /*0ca0*/  LDG.E.64 R134, desc[UR6][R134.64] ;  /* 0x0000000686867981 */ /* 0x000ea8000c1e1b00 */
[----:B------:R-:W2:Y:S04]  /*0cb0*/  LDG.E.64 R64, desc[UR6][R64.64] ;  /* 0x0000000640407981 */ /* 0x000ea8000c1e1b00 */
[----:B------:R-:W2:Y:S04]  /*0cc0*/  LDG.E.64 R66, desc[UR6][R66.64] ;  /* 0x0000000642427981 */ /* 0x000ea8000c1e1b00 */
[----:B------:R-:W2:Y:S04]  /*0cd0*/  LDG.E.64 R128, desc[UR6][R128.64] ;  /* 0x0000000680807981 */ /* 0x000ea8000c1e1b00 */
[----:B------:R3:W2:Y:S04]  /*0ce0*/  LDG.E R186, desc[UR6][R142.64] ;  /* 0x000000068eba7981 */ /* 0x0006a8000c1e1900 */
[----:B------:R-:W2:Y:S01]  /*0cf0*/  LDG.E.64 R130, desc[UR6][R130.64] ;  /* 0x0000000682827981 */ /* 0x000ea2000c1e1b00 */
[----:B-1----:R-:W-:-:S04]  /*0d00*/  ISETP.NE.U32.AND P0, PT, R114, RZ, PT ;  /* 0x000000ff7200720c */ /* 0x002fc80003f05070 */
[----:B------:R-:W-:Y:S02]  /*0d10*/  ISETP.NE.AND.EX P0, PT, R115, RZ, PT, P0 ;  /* 0x000000ff7300720c */ /* 0x000fe40003f05300 */
[----:B------:R-:W-:Y:S01]  /*0d20*/  SHF.L.U32 R147, R189, 0x2, RZ ;  /* 0x00000002bd937819 */ /* 0x000fe200000006ff */
[----:B------:R-:W-:Y:S01]  /*0d30*/  IMAD.SHL.U32 R205, R153, 0x4, RZ ;  /* 0x0000000499cd7824 */ /* 0x000fe200078e00ff */
[----:B------:R-:W-:Y:S02]  /*0d40*/  SHF.R.U32.HI R152, RZ, 0x1e, R189 ;  /* 0x0000001eff987819 */ /* 0x000fe400000116bd */
[----:B------:R-:W-:-:S07]  /*0d50*/  IADD3 R140, P2, R147, UR14, RZ ;  /* 0x0000000e938c7c10 */ /* 0x000fce000ff5e0ff */
[----:B------:R-:W1:Y:S01]  /*0d60*/  @P0 LDC.64 R148, c[0x0][0x248] ;  /* 0x00009200ff940b82 */ /* 0x000e620000000a00 */
[----:B------:R-:W-:Y:S02]  /*0d70*/  IADD3.X R141, R152, UR15, RZ, P2, !PT ;  /* 0x0000000f988d7c10 */ /* 0x000fe400097fe4ff */
[----:B------:R-:W-:Y:S02]  /*0d80*/  SHF.R.U32.HI R202, RZ, 0x1e, R153 ;  /* 0x0000001effca7819 */ /* 0x000fe40000011699 */
[----:B---3--:R-:W-:Y:S02]  /*0d90*/  IADD3 R142, P2, R205, UR14, RZ ;  /* 0x0000000ecd8e7c10 */ /* 0x008fe4000ff5e0ff */
[----:B------:R-:W-:Y:S01]  /*0da0*/  SHF.L.U32 R207, R195, 0x2, RZ ;  /* 0x00000002c3cf7819 */ /* 0x000fe200000006ff */
[----:B------:R-:W-:Y:S01]  /*0db0*/  IMAD.SHL.U32 R203, R155, 0x4, RZ ;  /* 0x000000049bcb7824 */ /* 0x000fe200078e00ff */
[----:B------:R-:W-:Y:S01]  /*0dc0*/  IADD3.X R143, R202, UR15, RZ, P2, !PT ;  /* 0x0000000fca8f7c10 */ /* 0x000fe200097fe4ff */
[----:B------:R-:W3:Y:S01]  /*0dd0*/  @P0 LDC.64 R162, c[0x0][0x248] ;  /* 0x00009200ffa20b82 */ /* 0x000ee20000000a00 */
[----:B------:R-:W-:-:S02]  /*0de0*/  SHF.R.U32.HI R204, RZ, 0x1e, R195 ;  /* 0x0000001effcc7819 */ /* 0x000fc400000116c3 */
[----:B------:R-:W-:Y:S01]  /*0df0*/  SHF.L.U32 R211, R191, 0x2, RZ ;  /* 0x00000002bfd37819 */ /* 0x000fe200000006ff */
[----:B------:R0:W5:Y:S01]  /*0e00*/  LDG.E R192, desc[UR6][R142.64] ;  /* 0x000000068ec07981 */ /* 0x000162000c1e1900 */
[----:B------:R-:W-:Y:S02]  /*0e10*/  IADD3 R138, P2, R207, UR14, RZ ;  /* 0x0000000ecf8a7c10 */ /* 0x000fe4000ff5e0ff */
[----:B------:R-:W-:Y:S01]  /*0e20*/  SHF.R.U32.HI R208, RZ, 0x1e, R191 ;  /* 0x0000001effd07819 */ /* 0x000fe200000116bf */
[----:B------:R-:W-:Y:S01]  /*0e30*/  IMAD.SHL.U32 R209, R193, 0x4, RZ ;  /* 0x00000004c1d17824 */ /* 0x000fe200078e00ff */
[----:B------:R-:W-:Y:S01]  /*0e40*/  IADD3.X R139, R204, UR15, RZ, P2, !PT ;  /* 0x0000000fcc8b7c10 */ /* 0x000fe200097fe4ff */
[----:B------:R1:W5:Y:S01]  /*0e50*/  LDG.E R188, desc[UR6][R140.64] ;  /* 0x000000068cbc7981 */ /* 0x000362000c1e1900 */
[----:B------:R-:W-:Y:S02]  /*0e60*/  SHF.R.U32.HI R154, RZ, 0x1e, R155 ;  /* 0x0000001eff9a7819 */ /* 0x000fe4000001169b */
[----:B0-----:R-:W-:Y:S01]  /*0e70*/  IADD3 R142, P2, R211, UR14, RZ ;  /* 0x0000000ed38e7c10 */ /* 0x001fe2000ff5e0ff */
[----:B------:R-:W-:Y:S01]  /*0e80*/  IMAD.SHL.U32 R201, R187, 0x4, RZ ;  /* 0x00000004bbc97824 */ /* 0x000fe200078e00ff */
[----:B------:R-:W-:Y:S01]  /*0e90*/  IADD3 R144, P3, R203, UR14, RZ ;  /* 0x0000000ecb907c10 */ /* 0x000fe2000ff7e0ff */
[----:B------:R0:W5:Y:S01]  /*0ea0*/  LDG.E R194, desc[UR6][R138.64] ;  /* 0x000000068ac27981 */ /* 0x000162000c1e1900 */
[----:B------:R-:W-:-:S02]  /*0eb0*/  IADD3.X R143, R208, UR15, RZ, P2, !PT ;  /* 0x0000000fd08f7c10 */ /* 0x000fc400097fe4ff */
[----:B-1----:R-:W-:Y:S02]  /*0ec0*/  @P0 IADD3 R148, P2, R147, R148, RZ ;  /* 0x0000009493940210 */ /* 0x002fe40007f5e0ff */
[----:B------:R-:W-:Y:S01]  /*0ed0*/  IADD3.X R145, R154, UR15, RZ, P3, !PT ;  /* 0x0000000f9a917c10 */ /* 0x000fe20009ffe4ff */
[----:B------:R-:W1:Y:S01]  /*0ee0*/  @P0 LDC.64 R146, c[0x0][0x248] ;  /* 0x00009200ff920b82 */ /* 0x000e620000000a00 */
[----:B------:R-:W-:Y:S01]  /*0ef0*/  SHF.R.U32.HI R206, RZ, 0x1e, R193 ;  /* 0x0000001effce7819 */ /* 0x000fe200000116c1 */
[----:B------:R-:W5:Y:S01]  /*0f00*/  LDG.E R198, desc[UR6][R142.64] ;  /* 0x000000068ec67981 */ /* 0x000f62000c1e1900 */
[----:B------:R-:W-:Y:S02]  /*0f10*/  IADD3 R140, P3, R209, UR14, RZ ;  /* 0x0000000ed18c7c10 */ /* 0x000fe4000ff7e0ff */
[----:B------:R-:W-:Y:S01]  /*0f20*/  SHF.R.U32.HI R200, RZ, 0x1e, R187 ;  /* 0x0000001effc87819 */ /* 0x000fe200000116bb */
[----:B------:R3:W5:Y:S01]  /*0f30*/  LDG.E R190, desc[UR6][R144.64] ;  /* 0x0000000690be7981 */ /* 0x000762000c1e1900 */
[----:B------:R-:W-:Y:S01]  /*0f40*/  IADD3.X R141, R206, UR15, RZ, P3, !PT ;  /* 0x0000000fce8d7c10 */ /* 0x000fe20009ffe4ff */
[----:B0-----:R-:W0:Y:S01]  /*0f50*/  @P0 LDC.64 R138, c[0x0][0x248] ;  /* 0x00009200ff8a0b82 */ /* 0x001e220000000a00 */
[----:B------:R-:W-:-:S02]  /*0f60*/  @P0 IADD3.X R149, R152, R149, RZ, P2, !PT ;  /* 0x0000009598950210 */ /* 0x000fc400017fe4ff */
[----:B------:R-:W-:Y:S01]  /*0f70*/  @P1 LEA R156, P2, R155, R156, 0x3 ;  /* 0x0000009c9b9c1211 */ /* 0x000fe200078418ff */
[----:B------:R3:W5:Y:S02]  /*0f80*/  LDG.E R196, desc[UR6][R140.64] ;  /* 0x000000068cc47981 */ /* 0x000764000c1e1900 */
[----:B---3--:R-:W-:Y:S02]  /*0f90*/  IADD3 R144, P3, R201, UR14, RZ ;  /* 0x0000000ec9907c10 */ /* 0x008fe4000ff7e0ff */
[----:B------:R-:W3:Y:S01]  /*0fa0*/  @P0 LDC.64 R142, c[0x0][0x248] ;  /* 0x00009200ff8e0b82 */ /* 0x000ee20000000a00 */
[----:B------:R1:W5:Y:S01]  /*0fb0*/  @P0 LDG.E R107, desc[UR6][R148.64] ;  /* 0x00000006946b0981 */ /* 0x000362000c1e1900 */
[----:B------:R-:W-:-:S06]  /*0fc0*/  IADD3.X R145, R200, UR15, RZ, P3, !PT ;  /* 0x0000000fc8917c10 */ /* 0x000fcc0009ffe4ff */
[----:B------:R-:W3:Y:S01]  /*0fd0*/  @P1 LDC.64 R140, c[0x0][0x2c8] ;  /* 0x0000b200ff8c1b82 */ /* 0x000ee20000000a00 */
[----:B------:R1:W5:Y:S01]  /*0fe0*/  LDG.E R197, desc[UR6][R144.64] ;  /* 0x0000000690c57981 */ /* 0x000362000c1e1900 */
[----:B------:R-:W-:Y:S02]  /*0ff0*/  @P1 LEA.HI.X R157, R155, R157, RZ, 0x3, P2 ;  /* 0x0000009d9b9d1211 */ /* 0x000fe400010f1cff */
[----:B------:R-:W-:Y:S02]  /*1000*/  @P1 LEA R160, P2, R153, R160, 0x3 ;  /* 0x000000a099a01211 */ /* 0x000fe400078418ff */
[----:B------:R-:W-:Y:S01]  /*1010*/  @P0 IADD3 R162, P3, R203, R162, RZ ;  /* 0x000000a2cba20210 */ /* 0x000fe20007f7e0ff */
[----:B------:R0:W5:Y:S01]  /*1020*/  @P1 LDG.E.64 R116, desc[UR6][R156.64] ;  /* 0x000000069c741981 */ /* 0x000162000c1e1b00 */
[----:B-1----:R-:W1:Y:S01]  /*1030*/  @P0 LDC.64 R148, c[0x0][0x248] ;  /* 0x00009200ff940b82 */ /* 0x002e620000000a00 */
[----:B------:R-:W-:-:S07]  /*1040*/  @P1 LEA.HI.X R161, R153, R161, RZ, 0x3, P2 ;  /* 0x000000a199a11211 */ /* 0x000fce00010f1cff */
[----:B------:R-:W1:Y:S01]  /*1050*/  @P1 LDC.64 R144, c[0x0][0x2c8] ;  /* 0x0000b200ff901b82 */ /* 0x000e620000000a00 */
[----:B------:R-:W-:Y:S01]  /*1060*/  @P0 IADD3 R146, P2, R205, R146, RZ ;  /* 0x00000092cd920210 */ /* 0x000fe20007f5e0ff */
[----:B------:R-:W-:Y:S01]  /*1070*/  @P0 IMAD.X R163, R154, 0x1, R163, P3 ;  /* 0x000000019aa30824 */ /* 0x000fe200018e06a3 */
[----:B------:R-:W-:Y:S01]  /*1080*/  ISETP.NE.AND P5, PT, RZ, UR9, PT ;  /* 0x00000009ff007c0c */ /* 0x000fe2000bfa5270 */
[----:B------:R-:W5:Y:S04]  /*1090*/  @P1 LDG.E.64 R112, desc[UR6][R160.64] ;  /* 0x00000006a0701981 */ /* 0x000f68000c1e1b00 */
[----:B------:R-:W1:Y:S01]  /*10a0*/  @P1 LDC.64 R152, c[0x0][0x2c8] ;  /* 0x0000b200ff981b82 */ /* 0x000e620000000a00 */
[----:B------:R-:W-:Y:S01]  /*10b0*/  @P0 IADD3.X R147, R202, R147, RZ, P2, !PT ;  /* 0x00000093ca930210 */ /* 0x000fe200017fe4ff */
[----:B------:R-:W5:Y:S01]  /*10c0*/  @P0 LDG.E R108, desc[UR6][R162.64] ;  /* 0x00000006a26c0981 */ /* 0x000f62000c1e1900 */
[----:B0-----:R-:W-:-:S05]  /*10d0*/  @P0 IADD3 R138, P2, R207, R138, RZ ;  /* 0x0000008acf8a0210 */ /* 0x001fca0007f5e0ff */
[----:B------:R-:W0:Y:S08]  /*10e0*/  @P1 LDC.64 R154, c[0x0][0x2c8] ;  /* 0x0000b200ff9a1b82 */ /* 0x000e300000000a00 */
[----:B------:R-:W0:Y:S01]  /*10f0*/  @P0 LDC.64 R156, c[0x0][0x248] ;  /* 0x00009200ff9c0b82 */ /* 0x000e220000000a00 */
[----:B------:R-:W-:Y:S01]  /*1100*/  @P1 LEA R150, P3, R195, R150, 0x3 ;  /* 0x00000096c3961211 */ /* 0x000fe200078618ff */
[----:B------:R-:W-:Y:S01]  /*1110*/  @P0 IMAD.X R139, R204, 0x1, R139, P2 ;  /* 0x00000001cc8b0824 */ /* 0x000fe200010e068b */
[----:B---3--:R-:W-:Y:S01]  /*1120*/  @P1 LEA R140, P2, R193, R140, 0x3 ;  /* 0x0000008cc18c1211 */ /* 0x008fe200078418ff */
[----:B------:R-:W5:Y:S01]  /*1130*/  @P0 LDG.E R109, desc[UR6][R146.64] ;  /* 0x00000006926d0981 */ /* 0x000f62000c1e1900 */
[----:B------:R-:W-:-:S02]  /*1140*/  @P1 LEA.HI.X R151, R195, R151, RZ, 0x3, P3 ;  /* 0x00000097c3971211 */ /* 0x000fc400018f1cff */
[----:B------:R-:W-:Y:S01]  /*1150*/  @P0 IADD3 R142, P3, R209, R142, RZ ;  /* 0x0000008ed18e0210 */ /* 0x000fe20007f7e0ff */
[----:B------:R4:W5:Y:S01]  /*1160*/  @P0 LDG.E R158, desc[UR6][R138.64] ;  /* 0x000000068a9e0981 */ /* 0x000962000c1e1900 */
[----:B------:R-:W-:Y:S02]  /*1170*/  @P1 LEA.HI.X R141, R193, R141, RZ, 0x3, P2 ;  /* 0x0000008dc18d1211 */ /* 0x000fe400010f1cff */
[----:B-1----:R-:W-:Y:S01]  /*1180*/  @P1 LEA R144, P2, R191, R144, 0x3 ;  /* 0x00000090bf901211 */ /* 0x002fe200078418ff */
[----:B------:R-:W5:Y:S01]  /*1190*/  @P1 LDG.E.64 R110, desc[UR6][R150.64] ;  /* 0x00000006966e1981 */ /* 0x000f62000c1e1b00 */
[----:B------:R-:W-:Y:S02]  /*11a0*/  @P0 IADD3.X R143, R206, R143, RZ, P3, !PT ;  /* 0x0000008fce8f0210 */ /* 0x000fe40001ffe4ff */
[----:B------:R-:W-:Y:S01]  /*11b0*/  @P0 IADD3 R148, P3, R211, R148, RZ ;  /* 0x00000094d3940210 */ /* 0x000fe20007f7e0ff */
[----:B------:R-:W5:Y:S01]  /*11c0*/  @P1 LDG.E.64 R118, desc[UR6][R140.64] ;  /* 0x000000068c761981 */ /* 0x000f62000c1e1b00 */
[----:B------:R-:W-:-:S02]  /*11d0*/  @P1 LEA.HI.X R145, R191, R145, RZ, 0x3, P2 ;  /* 0x00000091bf911211 */ /* 0x000fc400010f1cff */
[----:B------:R-:W-:Y:S01]  /*11e0*/  @P1 LEA R152, P2, R189, R152, 0x3 ;  /* 0x00000098bd981211 */ /* 0x000fe200078418ff */
[----:B------:R-:W-:Y:S01]  /*11f0*/  @P0 IMAD.X R149, R208, 0x1, R149, P3 ;  /* 0x00000001d0950824 */ /* 0x000fe200018e0695 */
[----:B0-----:R-:W-:Y:S01]  /*1200*/  @P1 LEA R154, P3, R187, R154, 0x3 ;  /* 0x0000009abb9a1211 */ /* 0x001fe200078618ff */
[----:B------:R-:W5:Y:S01]  /*1210*/  @P0 LDG.E R159, desc[UR6][R142.64] ;  /* 0x000000068e9f0981 */ /* 0x000f62000c1e1900 */
[----:B------:R-:W-:Y:S02]  /*1220*/  @P1 LEA.HI.X R153, R189, R153, RZ, 0x3, P2 ;  /* 0x00000099bd991211 */ /* 0x000fe400010f1cff */
[----:B------:R-:W-:Y:S01]  /*1230*/  @P0 IADD3 R156, P2, R201, R156, RZ ;  /* 0x0000009cc99c0210 */ /* 0x000fe20007f5e0ff */
[----:B------:R0:W5:Y:S01]  /*1240*/  @P1 LDG.E.64 R120, desc[UR6][R144.64] ;  /* 0x0000000690781981 */ /* 0x000162000c1e1b00 */
[----:B------:R-:W-:Y:S02]  /*1250*/  @P1 LEA.HI.X R155, R187, R155, RZ, 0x3, P3 ;  /* 0x0000009bbb9b1211 */ /* 0x000fe400018f1cff */
[----:B------:R-:W-:Y:S01]  /*1260*/  @P0 IADD3.X R157, R200, R157, RZ, P2, !PT ;  /* 0x0000009dc89d0210 */ /* 0x000fe200017fe4ff */
[----:B------:R-:W5:Y:S04]  /*1270*/  @P0 LDG.E R164, desc[UR6][R148.64] ;  /* 0x0000000694a40981 */ /* 0x000f68000c1e1900 */
[----:B------:R-:W5:Y:S04]  /*1280*/  @P1 LDG.E.64 R122, desc[UR6][R152.64] ;  /* 0x00000006987a1981 */ /* 0x000f68000c1e1b00 */
[----:B------:R-:W5:Y:S04]  /*1290*/  @P1 LDG.E.64 R124, desc[UR6][R154.64] ;  /* 0x000000069a7c1981 */ /* 0x000f68000c1e1b00 */
[----:B------:R1:W5:Y:S01]  /*12a0*/  @P0 LDG.E R165, desc[UR6][R156.64] ;  /* 0x000000069ca50981 */ /* 0x000362000c1e1900 */
[----:B----4-:R-:W-:Y:S01]  /*12b0*/  IMAD.MOV.U32 R139, RZ, RZ, R60 ;  /* 0x000000ffff8b7224 */ /* 0x010fe200078e003c */
[----:B------:R-:W-:-:S02]  /*12c0*/  SHF.R.U64 R187, R60, 0x10, R61 ;  /* 0x000000103cbb7819 */ /* 0x000fc4000000123d */
[----:B------:R-:W-:Y:S02]  /*12d0*/  MOV R147, R61 ;  /* 0x0000003d00937202 */ /* 0x000fe40000000f00 */
[----:B------:R-:W-:Y:S02]  /*12e0*/  SHF.R.U32.HI R162, RZ, 0x10, R61 ;  /* 0x00000010ffa27819 */ /* 0x000fe4000001163d */
[--C-:B0-----:R-:W-:Y:S01]  /*12f0*/  SHF.R.U64 R144, R126, 0x10, R127.reuse ;  /* 0x000000107e907819 */ /* 0x101fe2000000127f */
[----:B------:R-:W-:Y:S01]  /*1300*/  IMAD.MOV.U32 R146, RZ, RZ, R126 ;  /* 0x000000ffff927224 */ /* 0x000fe200078e007e */
[----:B------:R-:W-:Y:S02]  /*1310*/  MOV R143, R127 ;  /* 0x0000007f008f7202 */ /* 0x000fe40000000f00 */
[----:B------:R-:W-:Y:S01]  /*1320*/  SHF.R.U32.HI R145, RZ, 0x10, R127 ;  /* 0x00000010ff917819 */ /* 0x000fe2000001167f */
[----:B------:R-:W-:Y:S02]  /*1330*/  HADD2.F32 R126, -RZ, R139.H0_H0 ;  /* 0x2000008bff7e7230 */ /* 0x000fe40000004100 */
[----:B------:R-:W-:Y:S01]  /*1340*/  IMAD.MOV.U32 R61, RZ, RZ, R62 ;  /* 0x000000ffff3d7224 */ /* 0x000fe200078e003e */
[----:B------:R-:W-:Y:S01]  /*1350*/  SHF.R.U64 R200, R62, 0x10, R63 ;  /* 0x000000103ec87819 */ /* 0x000fe2000000123f */
[----:B------:R-:W-:Y:S01]  /*1360*/  IMAD.MOV.U32 R160, RZ, RZ, R72 ;  /* 0x000000ffffa07224 */ /* 0x000fe200078e0048 */
[----:B-1----:R-:W-:-:S02]  /*1370*/  SHF.R.U64 R156, R72, 0x10, R73 ;  /* 0x00000010489c7819 */ /* 0x002fc40000001249 */
[----:B------:R-:W-:Y:S02]  /*1380*/  MOV R153, R73 ;  /* 0x0000004900997202 */ /* 0x000fe40000000f00 */
[----:B------:R-:W-:Y:S02]  /*1390*/  SHF.R.U32.HI R154, RZ, 0x10, R73 ;  /* 0x00000010ff9a7819 */ /* 0x000fe40000011649 */
[--C-:B------:R-:W-:Y:S02]  /*13a0*/  SHF.R.U64 R151, R74, 0x10, R75.reuse ;  /* 0x000000104a977819 */ /* 0x100fe4000000124b */
[----:B------:R-:W-:Y:S02]  /*13b0*/  MOV R127, R137 ;  /* 0x00000089007f7202 */ /* 0x000fe40000000f00 */
[----:B------:R-:W-:Y:S02]  /*13c0*/  MOV R148, R75 ;  /* 0x0000004b00947202 */ /* 0x000fe40000000f00 */
[----:B------:R-:W-:-:S02]  /*13d0*/  SHF.R.U32.HI R150, RZ, 0x10, R75 ;  /* 0x00000010ff967819 */ /* 0x000fc4000001164b */
[----:B------:R-:W-:Y:S02]  /*13e0*/  FSEL R141, R199, RZ, !P5 ;  /* 0x000000ffc78d7208 */ /* 0x000fe40006800000 */
[--C-:B------:R-:W-:Y:S02]  /*13f0*/  SHF.R.U64 R224, R68, 0x10, R69.reuse ;  /* 0x0000001044e07819 */ /* 0x100fe40000001245 */
[----:B------:R-:W-:Y:S02]  /*1400*/  MOV R161, R69 ;  /* 0x0000004500a17202 */ /* 0x000fe40000000f00 */
[----:B------:R-:W-:Y:S01]  /*1410*/  SHF.R.U32.HI R228, RZ, 0x10, R69 ;  /* 0x00000010ffe47819 */ /* 0x000fe20000011645 */
[----:B------:R-:W-:Y:S01]  /*1420*/  IMAD.MOV.U32 R69, RZ, RZ, R70 ;  /* 0x000000ffff457224 */ /* 0x000fe200078e0046 */
[----:B------:R-:W-:Y:S01]  /*1430*/  SHF.R.U64 R232, R70, 0x10, R71 ;  /* 0x0000001046e87819 */ /* 0x000fe20000001247 */
[----:B--2---:R-:W-:Y:S01]  /*1440*/  IMAD.MOV.U32 R75, RZ, RZ, R132 ;  /* 0x000000ffff4b7224 */ /* 0x004fe200078e0084 */
[----:B------:R-:W-:-:S02]  /*1450*/  MOV R163, R71 ;  /* 0x0000004700a37202 */ /* 0x000fc40000000f00 */
[----:B------:R-:W-:Y:S01]  /*1460*/  SHF.R.U32.HI R236, RZ, 0x10, R71 ;  /* 0x00000010ffec7819 */ /* 0x000fe20000011647 */
[----:B------:R-:W-:Y:S01]  /*1470*/  IMAD.MOV.U32 R71, RZ, RZ, R136 ;  /* 0x000000ffff477224 */ /* 0x000fe200078e0088 */
[----:B------:R-:W-:Y:S01]  /*1480*/  SHF.R.U64 R73, R132, 0x10, R133 ;  /* 0x0000001084497819 */ /* 0x000fe20000001285 */
[----:B------:R-:W-:Y:S01]  /*1490*/  HADD2.F32 R132, -RZ, R187.H0_H0 ;  /* 0x200000bbff847230 */ /* 0x000fe20000004100 */
[----:B------:R-:W-:Y:S01]  /*14a0*/  SHF.R.U64 R240, R136, 0x10, R137 ;  /* 0x0000001088f07819 */ /* 0x000fe20000001289 */
[----:B------:R-:W-:Y:S01]  /*14b0*/  IMAD.MOV.U32 R70, RZ, RZ, R134 ;  /* 0x000000ffff467224 */ /* 0x000fe200078e0086 */
[----:B------:R-:W-:Y:S01]  /*14c0*/  SHF.R.U64 R62, R134, 0x10, R135 ;  /* 0x00000010863e7819 */ /* 0x000fe20000001287 */
[----:B------:R-:W-:Y:S02]  /*14d0*/  HADD2.F32 R136, -RZ, R162.H0_H0 ;  /* 0x200000a2ff887230 */ /* 0x000fe40000004100 */
[----:B------:R-:W-:Y:S02]  /*14e0*/  HADD2.F32 R134, -RZ, R147.H0_H0 ;  /* 0x20000093ff867230 */ /* 0x000fe40000004100 */
[----:B------:R-:W-:-:S02]  /*14f0*/  HADD2.F32 R162, -RZ, R61.H0_H0 ;  /* 0x2000003dffa27230 */ /* 0x000fc40000004100 */
[----:B------:R-:W-:Y:S02]  /*1500*/  HADD2.F32 R242, -RZ, R127.H0_H0 ;  /* 0x2000007ffff27230 */ /* 0x000fe40000004100 */
[C---:B------:R-:W-:Y:S01]  /*1510*/  FADD.FTZ R127, -R141.reuse, R126 ;  /* 0x0000007e8d7f7221 */ /* 0x040fe20000010100 */
[----:B------:R-:W-:Y:S01]  /*1520*/  HADD2.F32 R160, -RZ, R160.H0_H0 ;  /* 0x200000a0ffa07230 */ /* 0x000fe20000004100 */
[--C-:B------:R-:W-:Y:S01]  /*1530*/  SHF.R.U64 R208, R64, 0x10, R65.reuse ;  /* 0x0000001040d07819 */ /* 0x100fe20000001241 */
[----:B------:R-:W-:Y:S01]  /*1540*/  HADD2.F32 R234, -RZ, R163.H0_H0 ;  /* 0x200000a3ffea7230 */ /* 0x000fe20000004100 */
[----:B------:R-:W-:Y:S01]  /*1550*/  MOV R155, R65 ;  /* 0x00000041009b7202 */ /* 0x000fe20000000f00 */
[C---:B------:R-:W-:Y:S01]  /*1560*/  FADD.FTZ R163, -R141.reuse, R132 ;  /* 0x000000848da37221 */ /* 0x040fe20000010100 */
[----:B------:R-:W-:Y:S01]  /*1570*/  SHF.R.U32.HI R212, RZ, 0x10, R65 ;  /* 0x00000010ffd47819 */ /* 0x000fe20000011641 */
[----:B------:R-:W-:Y:S01]  /*1580*/  IMAD.MOV.U32 R65, RZ, RZ, R66 ;  /* 0x000000ffff417224 */ /* 0x000fe200078e0042 */
[--C-:B------:R-:W-:Y:S01]  /*1590*/  SHF.R.U32.HI R220, RZ, 0x10, R67.reuse ;  /* 0x00000010ffdc7819 */ /* 0x100fe20000011643 */
[----:B------:R-:W-:Y:S01]  /*15a0*/  IMAD.MOV.U32 R152, RZ, RZ, R74 ;  /* 0x000000ffff987224 */ /* 0x000fe200078e004a */
[----:B------:R-:W-:Y:S01]  /*15b0*/  SHF.R.U64 R216, R66, 0x10, R67 ;  /* 0x0000001042d87819 */ /* 0x000fe20000001243 */
[----:B------:R-:W-:Y:S01]  /*15c0*/  HADD2.F32 R226, -RZ, R161.H0_H0 ;  /* 0x200000a1ffe27230 */ /* 0x000fe20000004100 */
[----:B------:R-:W-:Y:S01]  /*15d0*/  SHF.R.U64 R74, R128, 0x10, R129 ;  /* 0x00000010804a7819 */ /* 0x000fe20000001281 */
[----:B------:R-:W-:Y:S01]  /*15e0*/  IMAD.MOV.U32 R142, RZ, RZ, R128 ;  /* 0x000000ffff8e7224 */ /* 0x000fe200078e0080 */
[----:B------:R-:W-:Y:S01]  /*15f0*/  MOV R60, R135 ;  /* 0x00000087003c7202 */ /* 0x000fe20000000f00 */
[C---:B------:R-:W-:Y:S01]  /*1600*/  FADD.FTZ R161, -R141.reuse, R134 ;  /* 0x000000868da17221 */ /* 0x040fe20000010100 */
[----:B------:R-:W-:Y:S01]  /*1610*/  FADD.FTZ R189, -R141, R162 ;  /* 0x000000a28dbd7221 */ /* 0x000fe20000010100 */
[----:B------:R-:W-:-:S02]  /*1620*/  HADD2.F32 R156, -RZ, R156.H0_H0 ;  /* 0x2000009cff9c7230 */ /* 0x000fc40000004100 */
[----:B------:R-:W-:Y:S01]  /*1630*/  FMUL.FTZ R127, R186, R127 ;  /* 0x0000007fba7f7220 */ /* 0x000fe20000410000 */
[----:B------:R-:W-:Y:S01]  /*1640*/  MOV R66, R129 ;  /* 0x0000008100427202 */ /* 0x000fe20000000f00 */
[----:B------:R-:W-:Y:S01]  /*1650*/  IMAD.MOV.U32 R138, RZ, RZ, R130 ;  /* 0x000000ffff8a7224 */ /* 0x000fe200078e0082 */
[----:B------:R-:W-:Y:S01]  /*1660*/  SHF.R.U32.HI R140, RZ, 0x10, R129 ;  /* 0x00000010ff8c7819 */ /* 0x000fe20000011681 */
[----:B------:R-:W-:Y:S01]  /*1670*/  HADD2.F32 R200, -RZ, R200.H0_H0 ;  /* 0x200000c8ffc87230 */ /* 0x000fe20000004100 */
[--C-:B------:R-:W-:Y:S01]  /*1680*/  SHF.R.U64 R128, R130, 0x10, R131.reuse ;  /* 0x0000001082807819 */ /* 0x100fe20000001283 */
[----:B------:R-:W-:Y:S01]  /*1690*/  FMUL.FTZ R162, R5, R160 ;  /* 0x000000a005a27220 */ /* 0x000fe20000410000 */
[----:B------:R-:W-:Y:S01]  /*16a0*/  MOV R129, R131 ;  /* 0x0000008300817202 */ /* 0x000fe20000000f00 */
[----:B------:R-:W-:Y:S01]  /*16b0*/  FMUL.FTZ R163, R186, R163 ;  /* 0x000000a3baa37220 */ /* 0x000fe20000410000 */
[----:B------:R-:W-:Y:S01]  /*16c0*/  SHF.R.U32.HI R130, RZ, 0x10, R131 ;  /* 0x00000010ff827819 */ /* 0x000fe20000011683 */
[----:B------:R-:W-:-:S02]  /*16d0*/  HADD2.F32 R214, -RZ, R65.H0_H0 ;  /* 0x20000041ffd67230 */ /* 0x000fc40000004100 */
[----:B------:R-:W-:Y:S01]  /*16e0*/  FADD.FTZ R131, -R141, R136 ;  /* 0x000000888d837221 */ /* 0x000fe20000010100 */
[----:B------:R-:W-:Y:S02]  /*16f0*/  HADD2.F32 R153, -RZ, R153.H0_H0 ;  /* 0x20000099ff997230 */ /* 0x000fe40000004100 */
[----:B------:R-:W-:Y:S01]  /*1700*/  FADD.FTZ R57, R160, R57 ;  /* 0x00000039a0397221 */ /* 0x000fe20000010000 */
[----:B------:R-:W-:Y:S02]  /*1710*/  HADD2.F32 R220, -RZ, R220.H0_H0 ;  /* 0x200000dcffdc7230 */ /* 0x000fe40000004100 */
[----:B------:R-:W-:Y:S01]  /*1720*/  FFMA.FTZ R166, R127, R160, R166 ;  /* 0x000000a07fa67223 */ /* 0x000fe200000100a6 */
[----:B------:R-:W-:Y:S01]  /*1730*/  FMUL.FTZ R161, R186, R161 ;  /* 0x000000a1baa17220 */ /* 0x000fe20000410000 */
[----:B------:R-:W-:Y:S01]  /*1740*/  MOV R157, R67 ;  /* 0x00000043009d7202 */ /* 0x000fe20000000f00 */
[----:B------:R-:W-:Y:S01]  /*1750*/  FMUL.FTZ R160, R76, R156 ;  /* 0x0000009c4ca07220 */ /* 0x000fe20000410000 */
[----:B------:R-:W-:-:S02]  /*1760*/  HADD2.F32 R205, -RZ, R60.H0_H0 ;  /* 0x2000003cffcd7230 */ /* 0x000fc40000004100 */
[----:B------:R-:W-:Y:S01]  /*1770*/  FADD.FTZ R217, RZ, R162 ;  /* 0x000000a2ffd97221 */ /* 0x000fe20000010000 */
[----:B------:R-:W-:Y:S02]  /*1780*/  IMAD.MOV.U32 R67, RZ, RZ, R68 ;  /* 0x000000ffff437224 */ /* 0x000fe400078e0044 */
[----:B------:R-:W-:Y:S01]  /*1790*/  FADD.FTZ R191, -R141, R200 ;  /* 0x000000c88dbf7221 */ /* 0x000fe20000010100 */
[----:B------:R-:W-:Y:S01]  /*17a0*/  FADD.FTZ R167, R156, R167 ;  /* 0x000000a79ca77221 */ /* 0x000fe20000010000 */
[----:B------:R-:W-:Y:S01]  /*17b0*/  FFMA.FTZ R168, R163, R156, R168 ;  /* 0x0000009ca3a87223 */ /* 0x000fe200000100a8 */
[----:B------:R-:W-:Y:S02]  /*17c0*/  HADD2.F32 R152, -RZ, R152.H0_H0 ;  /* 0x20000098ff987230 */ /* 0x000fe40000004100 */
[----:B------:R-:W-:Y:S01]  /*17d0*/  FFMA.FTZ R60, R127, R162, RZ ;  /* 0x000000a27f3c7223 */ /* 0x000fe200000100ff */
[----:B------:R-:W-:Y:S01]  /*17e0*/  MOV R68, R133 ;  /* 0x0000008500447202 */ /* 0x000fe20000000f00 */
[----:B------:R-:W-:Y:S01]  /*17f0*/  HADD2.F32 R154, -RZ, R154.H0_H0 ;  /* 0x2000009aff9a7230 */ /* 0x000fe20000004100 */
[----:B------:R-:W-:Y:S01]  /*1800*/  SHF.R.U32.HI R72, RZ, 0x10, R133 ;  /* 0x00000010ff487819 */ /* 0x000fe20000011685 */
[C---:B------:R-:W-:Y:S01]  /*1810*/  FMUL.FTZ R156, R186.reuse, R131 ;  /* 0x00000083ba9c7220 */ /* 0x040fe20000410000 */
[----:B------:R-:W-:Y:S01]  /*1820*/  FMUL.FTZ R200, R186, R189 ;  /* 0x000000bdbac87220 */ /* 0x000fe20000410000 */
[----:B------:R-:W-:-:S02]  /*1830*/  HADD2.F32 R238, -RZ, R71.H0_H0 ;  /* 0x20000047ffee7230 */ /* 0x000fc40000004100 */
[----:B------:R-:W-:Y:S01]  /*1840*/  FADD.FTZ R133, -R141, R214 ;  /* 0x000000d68d857221 */ /* 0x000fe20000010100 */
[----:B------:R-:W-:Y:S01]  /*1850*/  FADD.FTZ R169, R153, R169 ;  /* 0x000000a999a97221 */ /* 0x000fe20000010000 */
[-C--:B------:R-:W-:Y:S01]  /*1860*/  FFMA.FTZ R170, R161, R153.reuse, R170 ;  /* 0x00000099a1aa7223 */ /* 0x080fe200000100aa */
[----:B------:R-:W-:Y:S02]  /*1870*/  HADD2.F32 R131, -RZ, R62.H0_H0 ;  /* 0x2000003eff837230 */ /* 0x000fe40000004100 */
[----:B------:R-:W-:Y:S01]  /*1880*/  FADD.FTZ R71, -R141, R220 ;  /* 0x000000dc8d477221 */ /* 0x000fe20000010100 */
[----:B------:R-:W-:Y:S01]  /*1890*/  FMUL.FTZ R153, R6, R153 ;  /* 0x0000009906997220 */ /* 0x000fe20000410000 */
[----:B------:R-:W-:Y:S01]  /*18a0*/  FADD.FTZ R62, R160, R217 ;  /* 0x000000d9a03e7221 */ /* 0x000fe20000010000 */
[----:B------:R-:W-:Y:S01]  /*18b0*/  MOV R149, R63 ;  /* 0x0000003f00957202 */ /* 0x000fe20000000f00 */
[----:B------:R-:W-:Y:S01]  /*18c0*/  FFMA.FTZ R60, R163, R160, R60 ;  /* 0x000000a0a33c7223 */ /* 0x000fe2000001003c */
[----:B------:R-:W-:Y:S01]  /*18d0*/  FADD.FTZ R105, R152, R105 ;  /* 0x0000006998697221 */ /* 0x000fe20000010000 */
[-C--:B------:R-:W-:Y:S01]  /*18e0*/  FFMA.FTZ R173, R200, R152.reuse, R173 ;  /* 0x00000098c8ad7223 */ /* 0x080fe200000100ad */
[----:B------:R-:W-:Y:S01]  /*18f0*/  FMUL.FTZ R193, R7, R152 ;  /* 0x0000009807c17220 */ /* 0x000fe20000410000 */
[----:B------:R-:W-:Y:S01]  /*1900*/  FADD.FTZ R171, R154, R171 ;  /* 0x000000ab9aab7221 */ /* 0x000fe20000010000 */
[-C--:B------:R-:W-:Y:S01]  /*1910*/  FFMA.FTZ R37, R156, R154.reuse, R37 ;  /* 0x0000009a9c257223 */ /* 0x080fe20000010025 */
[----:B------:R-:W-:Y:S01]  /*1920*/  FMUL.FTZ R126, R77, R154 ;  /* 0x0000009a4d7e7220 */ /* 0x000fe20000410000 */
[C---:B------:R-:W-:Y:S01]  /*1930*/  FMUL.FTZ R152, R186.reuse, R133 ;  /* 0x00000085ba987220 */ /* 0x040fe20000410000 */
[----:B------:R-:W-:Y:S01]  /*1940*/  FMUL.FTZ R154, R186, R71 ;  /* 0x00000047ba9a7220 */ /* 0x000fe20000410000 */
[----:B------:R-:W-:Y:S01]  /*1950*/  FADD.FTZ R133, R153, R62 ;  /* 0x0000003e99857221 */ /* 0x000fe20000010000 */
[----:B------:R-:W-:Y:S01]  /*1960*/  FFMA.FTZ R71, R161, R153, R60 ;  /* 0x00000099a1477223 */ /* 0x000fe2000001003c */
[----:B------:R-:W-:Y:S01]  /*1970*/  HADD2.F32 R202, -RZ, R149.H0_H0 ;  /* 0x20000095ffca7230 */ /* 0x000fe20000004100 */
[----:B------:R-:W-:Y:S01]  /*1980*/  SHF.R.U32.HI R204, RZ, 0x10, R63 ;  /* 0x00000010ffcc7819 */ /* 0x000fe2000001163f */
[----:B------:R-:W-:-:S02]  /*1990*/  HADD2.F32 R151, -RZ, R151.H0_H0 ;  /* 0x20000097ff977230 */ /* 0x000fc40000004100 */
[----:B------:R-:W-:Y:S01]  /*19a0*/  FADD.FTZ R60, R126, R133 ;  /* 0x000000857e3c7221 */ /* 0x000fe20000010000 */
[----:B------:R-:W-:Y:S01]  /*19b0*/  FFMA.FTZ R133, R156, R126, R71 ;  /* 0x0000007e9c857223 */ /* 0x000fe20000010047 */
[----:B------:R-:W-:Y:S02]  /*19c0*/  HADD2.F32 R212, -RZ, R212.H0_H0 ;  /* 0x200000d4ffd47230 */ /* 0x000fe40000004100 */
[----:B------:R-:W-:Y:S01]  /*19d0*/  FADD.FTZ R195, -R141, R202 ;  /* 0x000000ca8dc37221 */ /* 0x000fe20000010100 */
[----:B------:R-:W-:Y:S02]  /*19e0*/  IMAD.MOV.U32 R63, RZ, RZ, R64 ;  /* 0x000000ffff3f7224 */ /* 0x000fe400078e0040 */
[----:B------:R-:W-:Y:S01]  /*19f0*/  FMUL.FTZ R202, R78, R151 ;  /* 0x000000974eca7220 */ /* 0x000fe20000410000 */
[----:B------:R-:W-:Y:S02]  /*1a00*/  HADD2.F32 R148, -RZ, R148.H0_H0 ;  /* 0x20000094ff947230 */ /* 0x000fe40000004100 */
[----:B------:R-:W-:Y:S01]  /*1a10*/  FADD.FTZ R71, R193, R60 ;  /* 0x0000003cc1477221 */ /* 0x000fe20000010000 */
[----:B------:R-:W-:-:S02]  /*1a20*/  HADD2.F32 R204, -RZ, R204.H0_H0 ;  /* 0x200000ccffcc7230 */ /* 0x000fc40000004100 */
[----:B------:R-:W-:Y:S01]  /*1a30*/  FMUL.FTZ R191, R186, R191 ;  /* 0x000000bfbabf7220 */ /* 0x000fe20000410000 */
[----:B------:R-:W-:Y:S01]  /*1a40*/  FFMA.FTZ R60, R200, R193, R133 ;  /* 0x000000c1c83c7223 */ /* 0x000fe20000010085 */
[----:B------:R-:W-:Y:S02]  /*1a50*/  HADD2.F32 R210, -RZ, R155.H0_H0 ;  /* 0x2000009bffd27230 */ /* 0x000fe40000004100 */
[C---:B------:R-:W-:Y:S01]  /*1a60*/  FADD.FTZ R155, -R141.reuse, R212 ;  /* 0x000000d48d9b7221 */ /* 0x040fe20000010100 */
[----:B------:R-:W-:Y:S02]  /*1a70*/  HADD2.F32 R150, -RZ, R150.H0_H0 ;  /* 0x20000096ff967230 */ /* 0x000fe40000004100 */
[----:B------:R-:W-:Y:S01]  /*1a80*/  FMUL.FTZ R212, R8, R148 ;  /* 0x0000009408d47220 */ /* 0x000fe20000410000 */
[----:B------:R-:W-:Y:S02]  /*1a90*/  HADD2.F32 R206, -RZ, R63.H0_H0 ;  /* 0x2000003fffce7230 */ /* 0x000fe40000004100 */
[----:B------:R-:W-:Y:S01]  /*1aa0*/  FADD.FTZ R71, R202, R71 ;  /* 0x00000047ca477221 */ /* 0x000fe20000010000 */
[----:B------:R-:W-:Y:S01]  /*1ab0*/  FADD.FTZ R199, -R141, R204 ;  /* 0x000000cc8dc77221 */ /* 0x000fe20000010100 */
[----:B------:R-:W-:Y:S01]  /*1ac0*/  FMUL.FTZ R195, R186, R195 ;  /* 0x000000c3bac37220 */ /* 0x000fe20000410000 */
[----:B------:R-:W-:Y:S01]  /*1ad0*/  FFMA.FTZ R60, R191, R202, R60 ;  /* 0x000000cabf3c7223 */ /* 0x000fe2000001003c */
[----:B------:R-:W-:-:S02]  /*1ae0*/  HADD2.F32 R146, -RZ, R146.H0_H0 ;  /* 0x20000092ff927230 */ /* 0x000fc40000004100 */
[----:B------:R-:W-:Y:S01]  /*1af0*/  FMUL.FTZ R214, R79, R150 ;  /* 0x000000964fd67220 */ /* 0x000fe20000410000 */
[----:B------:R-:W-:Y:S02]  /*1b00*/  HADD2.F32 R208, -RZ, R208.H0_H0 ;  /* 0x200000d0ffd07230 */ /* 0x000fe40000004100 */
[----:B------:R-:W-:Y:S01]  /*1b10*/  FADD.FTZ R71, R212, R71 ;  /* 0x00000047d4477221 */ /* 0x000fe20000010000 */
[----:B------:R-:W-:Y:S01]  /*1b20*/  FADD.FTZ R209, -R141, R206 ;  /* 0x000000ce8dd17221 */ /* 0x000fe20000010100 */
[----:B------:R-:W-:Y:S01]  /*1b30*/  FMUL.FTZ R199, R186, R199 ;  /* 0x000000c7bac77220 */ /* 0x000fe20000410000 */
[----:B------:R-:W-:Y:S01]  /*1b40*/  FFMA.FTZ R60, R195, R212, R60 ;  /* 0x000000d4c33c7223 */ /* 0x000fe2000001003c */
[----:B------:R-:W-:Y:S02]  /*1b50*/  HADD2.F32 R224, -RZ, R224.H0_H0 ;  /* 0x200000e0ffe07230 */ /* 0x000fe40000004100 */
[----:B------:R-:W-:Y:S01]  /*1b60*/  FMUL.FTZ R189, R9, R146 ;  /* 0x0000009209bd7220 */ /* 0x000fe20000410000 */
[----:B------:R-:W-:-:S02]  /*1b70*/  HADD2.F32 R144, -RZ, R144.H0_H0 ;  /* 0x20000090ff907230 */ /* 0x000fc40000004100 */
[----:B------:R-:W-:Y:S01]  /*1b80*/  FADD.FTZ R62, R214, R71 ;  /* 0x00000047d63e7221 */ /* 0x000fe20000010000 */
[----:B------:R-:W-:Y:S01]  /*1b90*/  FADD.FTZ R211, -R141, R208 ;  /* 0x000000d08dd37221 */ /* 0x000fe20000010100 */
[----:B------:R-:W-:Y:S01]  /*1ba0*/  FMUL.FTZ R209, R186, R209 ;  /* 0x000000d1bad17220 */ /* 0x000fe20000410000 */
[----:B------:R-:W-:Y:S01]  /*1bb0*/  FFMA.FTZ R60, R199, R214, R60 ;  /* 0x000000d6c73c7223 */ /* 0x000fe2000001003c */
[----:B------:R-:W-:Y:S02]  /*1bc0*/  HADD2.F32 R230, -RZ, R69.H0_H0 ;  /* 0x20000045ffe67230 */ /* 0x000fe40000004100 */
[----:B------:R-:W-:Y:S01]  /*1bd0*/  FADD.FTZ R69, -R141, R224 ;  /* 0x000000e08d457221 */ /* 0x000fe20000010100 */
[----:B------:R-:W-:Y:S02]  /*1be0*/  HADD2.F32 R143, -RZ, R143.H0_H0 ;  /* 0x2000008fff8f7230 */ /* 0x000fe40000004100 */
[----:B------:R-:W-:Y:S01]  /*1bf0*/  FMUL.FTZ R201, R80, R144 ;  /* 0x0000009050c97220 */ /* 0x000fe20000410000 */
[----:B------:R-:W-:Y:S01]  /*1c00*/  FADD.FTZ R62, R189, R62 ;  /* 0x0000003ebd3e7221 */ /* 0x000fe20000010000 */
[----:B------:R-:W-:Y:S01]  /*1c10*/  FADD.FTZ R187, -R141, R210 ;  /* 0x000000d28dbb7221 */ /* 0x000fe20000010100 */
[----:B------:R-:W-:Y:S01]  /*1c20*/  FMUL.FTZ R211, R186, R211 ;  /* 0x000000d3bad37220 */ /* 0x000fe20000410000 */
[----:B------:R-:W-:Y:S01]  /*1c30*/  FFMA.FTZ R60, R209, R189, R60 ;  /* 0x000000bdd13c7223 */ /* 0x000fe2000001003c */
[----:B------:R-:W-:-:S02]  /*1c40*/  HADD2.F32 R145, -RZ, R145.H0_H0 ;  /* 0x20000091ff917230 */ /* 0x000fc40000004100 */
[----:B------:R-:W-:Y:S01]  /*1c50*/  FADD.FTZ R177, R148, R177 ;  /* 0x000000b194b17221 */ /* 0x000fe20000010000 */
[----:B------:R-:W-:Y:S01]  /*1c60*/  FFMA.FTZ R178, R195, R148, R178 ;  /* 0x00000094c3b27223 */ /* 0x000fe200000100b2 */
[----:B------:R-:W-:Y:S01]  /*1c70*/  FMUL.FTZ R204, R10, R143 ;  /* 0x0000008f0acc7220 */ /* 0x000fe20000410000 */
[C---:B------:R-:W-:Y:S01]  /*1c80*/  FMUL.FTZ R148, R186.reuse, R69 ;  /* 0x00000045ba947220 */ /* 0x040fe20000410000 */
[----:B------:R-:W-:Y:S01]  /*1c90*/  FADD.FTZ R71, R201, R62 ;  /* 0x0000003ec9477221 */ /* 0x000fe20000010000 */
[----:B------:R-:W-:Y:S01]  /*1ca0*/  FMUL.FTZ R208, R186, R187 ;  /* 0x000000bbbad07220 */ /* 0x000fe20000410000 */
[----:B------:R-:W-:Y:S01]  /*1cb0*/  FFMA.FTZ R69, R211, R201, R60 ;  /* 0x000000c9d3457223 */ /* 0x000fe2000001003c */
[----:B------:R-:W-:Y:S02]  /*1cc0*/  HADD2.F32 R228, -RZ, R228.H0_H0 ;  /* 0x200000e4ffe47230 */ /* 0x000fe40000004100 */
[----:B------:R-:W-:Y:S01]  /*1cd0*/  FMUL.FTZ R187, R81, R145 ;  /* 0x0000009151bb7220 */ /* 0x000fe20000410000 */
[----:B------:R-:W-:-:S02]  /*1ce0*/  HADD2.F32 R142, -RZ, R142.H0_H0 ;  /* 0x2000008eff8e7230 */ /* 0x000fc40000004100 */
[----:B------:R-:W-:Y:S01]  /*1cf0*/  FADD.FTZ R60, R204, R71 ;  /* 0x00000047cc3c7221 */ /* 0x000fe20000010000 */
[----:B------:R-:W-:Y:S02]  /*1d00*/  HADD2.F32 R216, -RZ, R216.H0_H0 ;  /* 0x200000d8ffd87230 */ /* 0x000fe40000004100 */
[----:B------:R-:W-:Y:S01]  /*1d10*/  FMUL.FTZ R206, R186, R155 ;  /* 0x0000009bbace7220 */ /* 0x000fe20000410000 */
[----:B------:R-:W-:Y:S01]  /*1d20*/  FFMA.FTZ R69, R208, R204, R69 ;  /* 0x000000ccd0457223 */ /* 0x000fe20000010045 */
[----:B------:R-:W-:Y:S02]  /*1d30*/  HADD2.F32 R222, -RZ, R67.H0_H0 ;  /* 0x20000043ffde7230 */ /* 0x000fe40000004100 */
[----:B------:R-:W-:Y:S01]  /*1d40*/  FADD.FTZ R67, -R141, R228 ;  /* 0x000000e48d437221 */ /* 0x000fe20000010100 */
[----:B------:R-:W-:Y:S02]  /*1d50*/  HADD2.F32 R213, -RZ, R74.H0_H0 ;  /* 0x2000004affd57230 */ /* 0x000fe40000004100 */
[----:B------:R-:W-:Y:S01]  /*1d60*/  FADD.FTZ R175, R151, R175 ;  /* 0x000000af97af7221 */ /* 0x000fe20000010000 */
[----:B------:R-:W-:Y:S01]  /*1d70*/  FFMA.FTZ R176, R191, R151, R176 ;  /* 0x00000097bfb07223 */ /* 0x000fe200000100b0 */
[----:B------:R-:W-:-:S02]  /*1d80*/  HADD2.F32 R218, -RZ, R157.H0_H0 ;  /* 0x2000009dffda7230 */ /* 0x000fc40000004100 */
[----:B------:R-:W-:Y:S01]  /*1d90*/  FMUL.FTZ R151, R11, R142 ;  /* 0x0000008e0b977220 */ /* 0x000fe20000410000 */
[----:B------:R-:W-:Y:S01]  /*1da0*/  FADD.FTZ R60, R187, R60 ;  /* 0x0000003cbb3c7221 */ /* 0x000fe20000010000 */
[----:B------:R-:W-:Y:S01]  /*1db0*/  FADD.FTZ R207, -R141, R216 ;  /* 0x000000d88dcf7221 */ /* 0x000fe20000010100 */
[----:B------:R-:W-:Y:S01]  /*1dc0*/  FFMA.FTZ R69, R206, R187, R69 ;  /* 0x000000bbce457223 */ /* 0x000fe20000010045 */
[----:B------:R-:W-:Y:S01]  /*1dd0*/  FADD.FTZ R181, R146, R181 ;  /* 0x000000b592b57221 */ /* 0x000fe20000010000 */
[----:B------:R-:W-:Y:S01]  /*1de0*/  FFMA.FTZ R182, R209, R146, R182 ;  /* 0x00000092d1b67223 */ /* 0x000fe200000100b6 */
[----:B------:R-:W-:Y:S02]  /*1df0*/  HADD2.F32 R232, -RZ, R232.H0_H0 ;  /* 0x200000e8ffe87230 */ /* 0x000fe40000004100 */
[----:B------:R-:W-:Y:S01]  /*1e00*/  FADD.FTZ R147, -R141, R222 ;  /* 0x000000de8d937221 */ /* 0x000fe20000010100 */
[----:B------:R-:W-:Y:S02]  /*1e10*/  HADD2.F32 R66, -RZ, R66.H0_H0 ;  /* 0x20000042ff427230 */ /* 0x000fe40000004100 */
[----:B------:R-:W-:Y:S01]  /*1e20*/  FMUL.FTZ R146, R186, R67 ;  /* 0x00000043ba927220 */ /* 0x000fe20000410000 */
[----:B------:R-:W-:Y:S01]  /*1e30*/  FMUL.FTZ R210, R82, R213 ;  /* 0x000000d552d27220 */ /* 0x000fe20000410000 */
[----:B------:R-:W-:Y:S01]  /*1e40*/  FADD.FTZ R67, R151, R60 ;  /* 0x0000003c97437221 */ /* 0x000fe20000010000 */
[----:B------:R-:W-:Y:S01]  /*1e50*/  FADD.FTZ R157, -R141, R218 ;  /* 0x000000da8d9d7221 */ /* 0x000fe20000010100 */
[----:B------:R-:W-:Y:S01]  /*1e60*/  FMUL.FTZ R207, R186, R207 ;  /* 0x000000cfbacf7220 */ /* 0x000fe20000410000 */
[----:B------:R-:W-:Y:S01]  /*1e70*/  FFMA.FTZ R60, R152, R151, R69 ;  /* 0x00000097983c7223 */ /* 0x000fe20000010045 */
[----:B------:R-:W-:-:S02]  /*1e80*/  HADD2.F32 R138, -RZ, R138.H0_H0 ;  /* 0x2000008aff8a7230 */ /* 0x000fc40000004100 */
[----:B------:R-:W-:Y:S01]  /*1e90*/  FMUL.FTZ R147, R186, R147 ;  /* 0x00000093ba937220 */ /* 0x000fe20000410000 */
[----:B------:R-:W-:Y:S02]  /*1ea0*/  HADD2.F32 R140, -RZ, R140.H0_H0 ;  /* 0x2000008cff8c7230 */ /* 0x000fe40000004100 */
[----:B------:R-:W-:Y:S01]  /*1eb0*/  FADD.FTZ R65, -R141, R232 ;  /* 0x000000e88d417221 */ /* 0x000fe20000010100 */
        /* <DEDUP_REMOVED lines=9> */
[-C--:B------:R-:W-:Y:S01]  /*1f50*/  FFMA.FTZ R26, R147, R138.reuse, R26 ;  /* 0x0000008a931a7223 */ /* 0x080fe2000001001a */
[----:B------:R-:W-:Y:S01]  /*1f60*/  FMUL.FTZ R144, R13, R138 ;  /* 0x0000008a0d907220 */ /* 0x000fe20000410000 */
[----:B------:R-:W-:Y:S01]  /*1f70*/  FMUL.FTZ R150, R83, R140 ;  /* 0x0000008c53967220 */ /* 0x000fe20000410000 */
[----:B------:R-:W-:Y:S01]  /*1f80*/  FMUL.FTZ R138, R186, R65 ;  /* 0x00000041ba8a7220 */ /* 0x000fe20000410000 */
[----:B------:R-:W-:Y:S01]  /*1f90*/  FADD.FTZ R67, R155, R62 ;  /* 0x0000003e9b437221 */ /* 0x000fe20000010000 */
[----:B------:R-:W-:Y:S01]  /*1fa0*/  FFMA.FTZ R65, R157, R155, R60 ;  /* 0x0000009b9d417223 */ /* 0x000fe2000001003c */
[----:B------:R-:W-:-:S02]  /*1fb0*/  HADD2.F32 R215, -RZ, R128.H0_H0 ;  /* 0x20000080ffd77230 */ /* 0x000fc40000004100 */
[----:B------:R-:W-:Y:S01]  /*1fc0*/  FADD.FTZ R67, R150, R67 ;  /* 0x0000004396437221 */ /* 0x000fe20000010000 */
[----:B------:R-:W-:Y:S01]  /*1fd0*/  FFMA.FTZ R62, R154, R150, R65 ;  /* 0x000000969a3e7223 */ /* 0x000fe20000010041 */
[----:B------:R-:W-:Y:S02]  /*1fe0*/  HADD2.F32 R129, -RZ, R129.H0_H0 ;  /* 0x20000081ff817230 */ /* 0x000fe40000004100 */
[----:B------:R-:W-:Y:S01]  /*1ff0*/  FADD.FTZ R106, R145, R106 ;  /* 0x0000006a916a7221 */ /* 0x000fe20000010000 */
[----:B------:R-:W-:Y:S01]  /*2000*/  FFMA.FTZ R49, R206, R145, R49 ;  /* 0x00000091ce317223 */ /* 0x000fe20000010031 */
[----:B------:R-:W-:Y:S01]  /*2010*/  FMUL.FTZ R145, R84, R215 ;  /* 0x000000d754917220 */ /* 0x000fe20000410000 */
[----:B------:R-:W-:Y:S01]  /*2020*/  FADD.FTZ R60, R144, R67 ;  /* 0x00000043903c7221 */ /* 0x000fe20000010000 */
[----:B------:R-:W-:Y:S01]  /*2030*/  FADD.FTZ R149, -R141, R226 ;  /* 0x000000e28d957221 */ /* 0x000fe20000010100 */
[----:B------:R-:W-:Y:S01]  /*2040*/  FFMA.FTZ R65, R147, R144, R62 ;  /* 0x0000009093417223 */ /* 0x000fe2000001003e */
[----:B------:R-:W-:-:S02]  /*2050*/  HADD2.F32 R130, -RZ, R130.H0_H0 ;  /* 0x20000082ff827230 */ /* 0x000fc40000004100 */
[----:B------:R-:W-:Y:S01]  /*2060*/  FADD.FTZ R56, R143, R56 ;  /* 0x000000388f387221 */ /* 0x000fe20000010000 */
[----:B------:R-:W-:Y:S01]  /*2070*/  FFMA.FTZ R53, R208, R143, R53 ;  /* 0x0000008fd0357223 */ /* 0x000fe20000010035 */
[----:B------:R-:W-:Y:S01]  /*2080*/  FMUL.FTZ R143, R14, R129 ;  /* 0x000000810e8f7220 */ /* 0x000fe20000410000 */
[----:B------:R-:W-:Y:S01]  /*2090*/  FADD.FTZ R62, R145, R60 ;  /* 0x0000003c913e7221 */ /* 0x000fe20000010000 */
[----:B------:R-:W-:Y:S01]  /*20a0*/  FMUL.FTZ R149, R186, R149 ;  /* 0x00000095ba957220 */ /* 0x000fe20000410000 */
[----:B------:R-:W-:Y:S01]  /*20b0*/  FFMA.FTZ R60, R148, R145, R65 ;  /* 0x00000091943c7223 */ /* 0x000fe20000010041 */
[----:B------:R-:W-:Y:S02]  /*20c0*/  HADD2.F32 R75, -RZ, R75.H0_H0 ;  /* 0x2000004bff4b7230 */ /* 0x000fe40000004100 */
[----:B------:R-:W-:Y:S01]  /*20d0*/  FADD.FTZ R102, R142, R102 ;  /* 0x000000668e667221 */ /* 0x000fe20000010000 */
[----:B------:R-:W-:Y:S01]  /*20e0*/  FFMA.FTZ R45, R152, R142, R45 ;  /* 0x0000008e982d7223 */ /* 0x000fe2000001002d */
[----:B------:R-:W-:Y:S01]  /*20f0*/  SHF.R.U32.HI R64, RZ, 0x10, R135 ;  /* 0x00000010ff407819 */ /* 0x000fe20000011687 */
[----:B------:R-:W-:Y:S01]  /*2100*/  FMUL.FTZ R142, R85, R130 ;  /* 0x00000082558e7220 */ /* 0x000fe20000410000 */
[----:B------:R-:W-:Y:S01]  /*2110*/  FADD.FTZ R67, R143, R62 ;  /* 0x0000003e8f437221 */ /* 0x000fe20000010000 */
[----:B------:R-:W-:Y:S01]  /*2120*/  FADD.FTZ R135, -R141, R230 ;  /* 0x000000e68d877221 */ /* 0x000fe20000010100 */
[----:B------:R-:W-:Y:S01]  /*2130*/  FFMA.FTZ R65, R149, R143, R60 ;  /* 0x0000008f95417223 */ /* 0x000fe2000001003c */
[----:B------:R-:W-:-:S02]  /*2140*/  HADD2.F32 R73, -RZ, R73.H0_H0 ;  /* 0x20000049ff497230 */ /* 0x000fc40000004100 */
[----:B------:R-:W-:Y:S01]  /*2150*/  FADD.FTZ R63, -R141, R238 ;  /* 0x000000ee8d3f7221 */ /* 0x000fe20000010100 */
        /* <DEDUP_REMOVED lines=8> */
[----:B------:R-:W-:-:S02]  /*21e0*/  HADD2.F32 R68, -RZ, R68.H0_H0 ;  /* 0x20000044ff447230 */ /* 0x000fc40000004100 */
[----:B------:R-:W-:Y:S01]  /*21f0*/  FFMA.FTZ R21, R146, R130, R21 ;  /* 0x0000008292157223 */ /* 0x000fe20000010015 */
[----:B------:R-:W-:Y:S01]  /*2200*/  HADD2.F32 R70, -RZ, R70.H0_H0 ;  /* 0x20000046ff467230 */ /* 0x000fe20000004100 */
[----:B------:R-:W-:Y:S01]  /*2210*/  SHF.R.U32.HI R244, RZ, 0x10, R137 ;  /* 0x00000010fff47819 */ /* 0x000fe20000011689 */
[----:B------:R-:W-:Y:S02]  /*2220*/  HADD2.F32 R236, -RZ, R236.H0_H0 ;  /* 0x200000ecffec7230 */ /* 0x000fe40000004100 */
[----:B------:R-:W-:Y:S01]  /*2230*/  FMUL.FTZ R130, R86, R73 ;  /* 0x0000004956827220 */ /* 0x000fe20000410000 */
[----:B------:R-:W-:Y:S01]  /*2240*/  FMUL.FTZ R128, R186, R63 ;  /* 0x0000003fba807220 */ /* 0x000fe20000410000 */
[----:B------:R-:W-:Y:S01]  /*2250*/  FADD.FTZ R65, R133, R60 ;  /* 0x0000003c85417221 */ /* 0x000fe20000010000 */
[----:B------:R-:W-:Y:S01]  /*2260*/  FADD.FTZ R137, -R141, R234 ;  /* 0x000000ea8d897221 */ /* 0x000fe20000010100 */
[----:B------:R-:W-:Y:S01]  /*2270*/  FFMA.FTZ R63, R135, R133, R66 ;  /* 0x00000085873f7223 */ /* 0x000fe20000010042 */
[----:B------:R-:W-:Y:S01]  /*2280*/  FADD.FTZ R203, -R141, R240 ;  /* 0x000000f08dcb7221 */ /* 0x000fe20000010100 */
[----:B------:R-:W-:-:S02]  /*2290*/  HADD2.F32 R72, -RZ, R72.H0_H0 ;  /* 0x20000048ff487230 */ /* 0x000fc40000004100 */
        /* <DEDUP_REMOVED lines=18> */
[----:B------:R-:W-:-:S02]  /*23c0*/  HADD2.F32 R244, -RZ, R244.H0_H0 ;  /* 0x200000f4fff47230 */ /* 0x000fc40000004100 */
[----:B------:R-:W-:Y:S01]  /*23d0*/  FADD.FTZ R172, R131, R172 ;  /* 0x000000ac83ac7221 */ /* 0x000fe20000010000 */
[----:B------:R-:W-:Y:S01]  /*23e0*/  FMUL.FTZ R136, R186, R61 ;  /* 0x0000003dba887220 */ /* 0x000fe20000410000 */
[----:B------:R-:W-:Y:S01]  /*23f0*/  FMUL.FTZ R131, R88, R131 ;  /* 0x0000008358837220 */ /* 0x000fe20000410000 */
[----:B------:R-:W-:Y:S01]  /*2400*/  FADD.FTZ R50, R129, R50 ;  /* 0x0000003281327221 */ /* 0x000fe20000010000 */
[----:B------:R-:W-:Y:S01]  /*2410*/  FFMA.FTZ R30, R128, R129, R65 ;  /* 0x00000081801e7223 */ /* 0x000fe20000010041 */
[----:B------:R-:W-:Y:S01]  /*2420*/  FADD.FTZ R63, R205, R52 ;  /* 0x00000034cd3f7221 */ /* 0x000fe20000010000 */
[----:B------:R-:W-:Y:S02]  /*2430*/  HADD2.F32 R64, -RZ, R64.H0_H0 ;  /* 0x20000040ff407230 */ /* 0x000fe40000004100 */
[-C--:B------:R-:W-:Y:S01]  /*2440*/  FFMA.FTZ R52, R136, R205.reuse, R47 ;  /* 0x000000cd88347223 */ /* 0x080fe2000001002f */
[----:B------:R-:W-:Y:S01]  /*2450*/  FADD.FTZ R141, -R141, R244 ;  /* 0x000000f48d8d7221 */ /* 0x000fe20000010100 */
        /* <DEDUP_REMOVED lines=48> */
[----:B------:R-:W-:Y:S01]  /*2760*/  MOV R47, R52 ;  /* 0x00000034002f7202 */ /* 0x000fe20000000f00 */
[----:B------:R-:W-:Y:S02]  /*2770*/  IMAD.MOV.U32 R52, RZ, RZ, R63 ;  /* 0x000000ffff347224 */ /* 0x000fe400078e003f */
[----:B-1----:R-:W-:Y:S01]  /*2780*/  FADD.FTZ R61, R66, R61 ;  /* 0x0000003d423d7221 */ /* 0x002fe20000010000 */
[----:B------:R0:W1:Y:S04]  /*2790*/  SHFL.DOWN PT, R69, R68, 0x1, 0x1f ;  /* 0x08201f0044457f89 */ /* 0x00006800000e0000 */
[----:B------:R0:W2:Y:S02]  /*27a0*/  SHFL.DOWN PT, R70, R61, 0x1, 0x1f ;  /* 0x08201f003d467f89 */ /* 0x0000a400000e0000 */
.L_x_978:
[----:B------:R-:W-:Y:S01]  /*27b0*/  LOP3.LUT P3, RZ, R185, 0xff, RZ, 0xc0, !PT ;  /* 0x000000ffb9ff7812 */ /* 0x000fe2000786c0ff */
[----:B-1----:R-:W-:Y:S01]  /*27c0*/  FADD.FTZ R60, R68, R69 ;  /* 0x00000045443c7221 */ /* 0x002fe20000010000 */
[----:B0-2---:R-:W-:Y:S01]  /*27d0*/  FADD.FTZ R61, R61, R70 ;  /* 0x000000463d3d7221 */ /* 0x005fe20000010000 */
[----:B------:R-:W-:Y:S10]  /*27e0*/  @P2 BRA `(.L_x_952) ;  /* 0x0000000000242947 */ /* 0x000ff40003800000 */
        /* <DEDUP_REMOVED lines=9> */
.L_x_952:
[----:B------:R-:W-:Y:S05]  /*2880*/  WARPSYNC.ALL ;  /* 0x0000000000007948 */ /* 0x000fea0003800000 */
[----:B------:R-:W1:Y:S08]  /*2890*/  S2UR UR5, SR_CgaCtaId ;  /* 0x00000000000579c3 */ /* 0x000e700000008800 */
[----:B------:R-:W-:Y:S01]  /*28a0*/  BAR.SYNC.DEFER_BLOCKING 0x0 ;  /* 0x0000000000007b1d */ /* 0x000fe20000010000 */
[----:B0-----:R-:W-:-:S02]  /*28b0*/  SHF.R.U32.HI R60, RZ, 0x5, R2 ;  /* 0x00000005ff3c7819 */ /* 0x001fc40000011602 */
[----:B-----5:R-:W-:Y:S02]  /*28c0*/  LOP3.LUT P6, RZ, R188, 0xff00, RZ, 0xc0, !PT ;  /* 0x0000ff00bcff7812 */ /* 0x020fe400078cc0ff */
[----:B------:R-:W-:Y:S01]  /*28d0*/  LOP3.LUT R60, R60, 0x7fffff8, RZ, 0xc0, !PT ;  /* 0x07fffff83c3c7812 */ /* 0x000fe200078ec0ff */
[----:B------:R-:W-:Y:S01]  /*28e0*/  UMOV UR4, 0x400 ;  /* 0x0000040000047882 */ /* 0x000fe20000000000 */
[----:B------:R-:W-:Y:S02]  /*28f0*/  LOP3.LUT P2, RZ, R188, 0xff, RZ, 0xc0, !PT ;  /* 0x000000ffbcff7812 */ /* 0x000fe4000784c0ff */
[----:B------:R-:W-:Y:S01]  /*2900*/  @P1 SHF.R.U64 R221, R120, 0x10, R121 ;  /* 0x0000001078dd1819 */ /* 0x000fe20000001279 */
[----:B------:R-:W-:-:S04]  /*2910*/  @!P3 VIADD R60, R60, 0x8 ;  /* 0x000000083c3cb836 */ /* 0x000fc80000000000 */
[----:B------:R-:W-:Y:S01]  /*2920*/  @P1 HADD2.F32 R221, -RZ, R221.H0_H0 ;  /* 0x200000ddffdd1230 */ /* 0x000fe20000004100 */
[----:B-1----:R-:W-:-:S06]  /*2930*/  ULEA UR4, UR5, UR4, 0x18 ;  /* 0x0000000405047291 */ /* 0x002fcc000f8ec03f */
[----:B------:R-:W-:-:S05]  /*2940*/  LEA R185, R60, UR4, 0x3 ;  /* 0x000000043cb97c11 */ /* 0x000fca000f8e18ff */
[----:B------:R-:W0:Y:S04]  /*2950*/  LDS.128 R60, [R185+0x7000] ;  /* 0x00700000b93c7984 */ /* 0x000e280000000c00 */
[----:B------:R-:W1:Y:S04]  /*2960*/  LDS.128 R64, [R185+0x7010] ;  /* 0x00701000b9407984 */ /* 0x000e680000000c00 */
[----:B------:R-:W2:Y:S04]  /*2970*/  LDS.128 R68, [R185+0x7020] ;  /* 0x00702000b9447984 */ /* 0x000ea80000000c00 */
[----:B------:R-:W3:Y:S01]  /*2980*/  LDS.128 R72, [R185+0x7030] ;  /* 0x00703000b9487984 */ /* 0x000ee20000000c00 */
[----:B0-----:R-:W-:Y:S01]  /*2990*/  FADD.FTZ R213, RZ, R60 ;  /* 0x0000003cffd57221 */ /* 0x001fe20000010000 */
[----:B------:R-:W-:-:S03]  /*29a0*/  FADD.FTZ R60, RZ, R61 ;  /* 0x0000003dff3c7221 */ /* 0x000fc60000010000 */
[----:B------:R-:W-:Y:S01]  /*29b0*/  FADD.FTZ R213, R62, R213 ;  /* 0x000000d53ed57221 */ /* 0x000fe20000010000 */
[----:B------:R-:W-:Y:S01]  /*29c0*/  FADD.FTZ R60, R63, R60 ;  /* 0x0000003c3f3c7221 */ /* 0x000fe20000010000 */
[----:B------:R-:W-:Y:S02]  /*29d0*/  @P1 MOV R62, R122 ;  /* 0x0000007a003e1202 */ /* 0x000fe40000000f00 */
[----:B-1----:R-:W-:Y:S01]  /*29e0*/  FADD.FTZ R213, R213, R64 ;  /* 0x00000040d5d57221 */ /* 0x002fe20000010000 */
[----:B------:R-:W-:Y:S02]  /*29f0*/  FADD.FTZ R60, R60, R65 ;  /* 0x000000413c3c7221 */ /* 0x000fe40000010000 */
[----:B------:R-:W-:Y:S02]  /*2a00*/  @P1 HADD2.F32 R63, -RZ, R62.H0_H0 ;  /* 0x2000003eff3f1230 */ /* 0x000fe40000004100 */
[----:B------:R-:W-:Y:S01]  /*2a10*/  FADD.FTZ R213, R66, R213 ;  /* 0x000000d542d57221 */ /* 0x000fe20000010000 */
[----:B------:R-:W-:Y:S01]  /*2a20*/  FADD.FTZ R60, R67, R60 ;  /* 0x0000003c433c7221 */ /* 0x000fe20000010000 */
[----:B------:R-:W-:-:S02]  /*2a30*/  @P1 SHF.R.U64 R66, R122, 0x10, R123 ;  /* 0x000000107a421819 */ /* 0x000fc4000000127b */
[----:B--2---:R-:W-:Y:S01]  /*2a40*/  FADD.FTZ R213, R213, R68 ;  /* 0x00000044d5d57221 */ /* 0x004fe20000010000 */
[----:B------:R-:W-:Y:S02]  /*2a50*/  FADD.FTZ R60, R60, R69 ;  /* 0x000000453c3c7221 */ /* 0x000fe40000010000 */
[----:B------:R-:W-:Y:S02]  /*2a60*/  @P1 HADD2.F32 R66, -RZ, R66.H0_H0 ;  /* 0x20000042ff421230 */ /* 0x000fe40000004100 */
[----:B------:R-:W-:Y:S01]  /*2a70*/  FADD.FTZ R213, R70, R213 ;  /* 0x000000d546d57221 */ /* 0x000fe20000010000 */
[----:B------:R-:W-:Y:S01]  /*2a80*/  FADD.FTZ R60, R71, R60 ;  /* 0x0000003c473c7221 */ /* 0x000fe20000010000 */
[----:B------:R-:W-:Y:S02]  /*2a90*/  @P1 SHF.R.U32.HI R70, RZ, 0x10, R123 ;  /* 0x00000010ff461819 */ /* 0x000fe4000001167b */
[----:B---3--:R-:W-:Y:S01]  /*2aa0*/  FADD.FTZ R213, R213, R72 ;  /* 0x00000048d5d57221 */ /* 0x008fe20000010000 */
[----:B------:R-:W-:Y:S01]  /*2ab0*/  FADD.FTZ R60, R60, R73 ;  /* 0x000000493c3c7221 */ /* 0x000fe20000010000 */
[----:B------:R-:W-:-:S02]  /*2ac0*/  @P1 SHF.R.U64 R71, R116, 0x10, R117 ;  /* 0x0000001074471819 */ /* 0x000fc40000001275 */
[----:B------:R-:W-:Y:S01]  /*2ad0*/  FADD.FTZ R74, R74, R213 ;  /* 0x000000d54a4a7221 */ /* 0x000fe20000010000 */
[----:B------:R-:W-:Y:S02]  /*2ae0*/  FADD.FTZ R61, R75, R60 ;  /* 0x0000003c4b3d7221 */ /* 0x000fe40000010000 */
[----:B------:R-:W-:Y:S02]  /*2af0*/  @P1 HADD2.F32 R71, -RZ, R71.H0_H0 ;  /* 0x20000047ff471230 */ /* 0x000fe40000004100 */
[----:B------:R-:W-:Y:S01]  /*2b00*/  FMUL.FTZ R74, R74, UR16 ;  /* 0x000000104a4a7c20 */ /* 0x000fe20008410000 */
[----:B------:R-:W-:-:S04]  /*2b10*/  FMUL.FTZ R61, R61, UR16 ;  /* 0x000000103d3d7c20 */ /* 0x000fc80008410000 */
[----:B------:R-:W-:Y:S02]  /*2b20*/  FSEL R60, R74, RZ, !P5 ;  /* 0x000000ff4a3c7208 */ /* 0x000fe40006800000 */
[----:B------:R-:W-:-:S03]  /*2b30*/  @P0 LOP3.LUT P5, RZ, R107, 0xff, RZ, 0xc0, !PT ;  /* 0x000000ff6bff0812 */ /* 0x000fc600078ac0ff */
[-CC-:B------:R-:W-:Y:S01]  /*2b40*/  FFMA.FTZ R64, R161, R61.reuse, R60.reuse ;  /* 0x0000003da1407223 */ /* 0x180fe2000001003c */
[-CC-:B------:R-:W-:Y:S01]  /*2b50*/  FFMA.FTZ R163, R163, R61.reuse, R60.reuse ;  /* 0x0000003da3a37223 */ /* 0x180fe2000001003c */
[-CC-:B------:R-:W-:Y:S01]  /*2b60*/  FFMA.FTZ R65, R156, R61.reuse, R60.reuse ;  /* 0x0000003d9c417223 */ /* 0x180fe2000001003c */
[----:B------:R-:W-:Y:S01]  /*2b70*/  FFMA.FTZ R127, R127, R61, R60 ;  /* 0x0000003d7f7f7223 */ /* 0x000fe2000001003c */
[----:B------:R-:W-:Y:S01]  /*2b80*/  FADD.FTZ R153, R153, -R64 ;  /* 0x8000004099997221 */ /* 0x000fe20000010000 */
[----:B------:R-:W-:Y:S01]  /*2b90*/  FADD.FTZ R163, R160, -R163 ;  /* 0x800000a3a0a37221 */ /* 0x000fe20000010000 */
[----:B------:R-:W-:Y:S02]  /*2ba0*/  @P1 IMAD.MOV.U32 R64, RZ, RZ, R123 ;  /* 0x000000ffff401224 */ /* 0x000fe400078e007b */
[----:B------:R-:W-:Y:S01]  /*2bb0*/  FADD.FTZ R73, R126, -R65 ;  /* 0x800000417e497221 */ /* 0x000fe20000010000 */
[----:B------:R-:W-:Y:S01]  /*2bc0*/  FADD.FTZ R127, R162, -R127 ;  /* 0x8000007fa27f7221 */ /* 0x000fe20000010000 */
[----:B------:R-:W-:Y:S01]  /*2bd0*/  FMUL.FTZ R65, R186, R163 ;  /* 0x000000a3ba417220 */ /* 0x000fe20000410000 */
[----:B------:R-:W-:Y:S01]  /*2be0*/  FFMA.FTZ R68, R211, R61, R60 ;  /* 0x0000003dd3447223 */ /* 0x000fe2000001003c */
[----:B------:R-:W-:-:S02]  /*2bf0*/  @P1 HADD2.F32 R67, -RZ, R64.H0_H0 ;  /* 0x20000040ff431230 */ /* 0x000fc40000004100 */
[C---:B------:R-:W-:Y:S01]  /*2c00*/  FMUL.FTZ R64, R186.reuse, R153 ;  /* 0x00000099ba407220 */ /* 0x040fe20000410000 */
[----:B------:R-:W-:Y:S01]  /*2c10*/  FMUL.FTZ R62, R186, R127 ;  /* 0x0000007fba3e7220 */ /* 0x000fe20000410000 */
[----:B------:R-:W-:Y:S01]  /*2c20*/  @P1 FADD.FTZ R65, R65, R66 ;  /* 0x0000004241411221 */ /* 0x000fe20000010000 */
[-CC-:B------:R-:W-:Y:S01]  /*2c30*/  FFMA.FTZ R195, R195, R61.reuse, R60.reuse ;  /* 0x0000003dc3c37223 */ /* 0x180fe2000001003c */
[-C--:B------:R-:W-:Y:S01]  /*2c40*/  FFMA.FTZ R200, R200, R61.reuse, R60 ;  /* 0x0000003dc8c87223 */ /* 0x080fe2000001003c */
[----:B------:R-:W-:Y:S01]  /*2c50*/  FADD.FTZ R201, R201, -R68 ;  /* 0x80000044c9c97221 */ /* 0x000fe20000010000 */
[----:B------:R-:W-:Y:S01]  /*2c60*/  @P1 FADD.FTZ R64, R64, R67 ;  /* 0x0000004340401221 */ /* 0x000fe20000010000 */
[----:B------:R-:W-:Y:S02]  /*2c70*/  @P1 HADD2.F32 R66, -RZ, R70.H0_H0 ;  /* 0x20000046ff421230 */ /* 0x000fe40000004100 */
[----:B------:R-:W-:Y:S01]  /*2c80*/  FFMA.FTZ R191, R191, R61, R60 ;  /* 0x0000003dbfbf7223 */ /* 0x000fe2000001003c */
[----:B------:R-:W-:Y:S01]  /*2c90*/  FMUL.FTZ R73, R186, R73 ;  /* 0x00000049ba497220 */ /* 0x000fe20000410000 */
[----:B------:R-:W-:Y:S01]  /*2ca0*/  @P1 MOV R68, R117 ;  /* 0x0000007500441202 */ /* 0x000fe20000000f00 */
[----:B------:R-:W-:-:S02]  /*2cb0*/  @P1 IMAD.MOV.U32 R67, RZ, RZ, R116 ;  /* 0x000000ffff431224 */ /* 0x000fc400078e0074 */
[----:B------:R-:W-:Y:S01]  /*2cc0*/  @P1 FADD.FTZ R62, R62, R63 ;  /* 0x0000003f3e3e1221 */ /* 0x000fe20000010000 */
[----:B------:R-:W-:Y:S01]  /*2cd0*/  FMUL.FTZ R70, R65, UR17 ;  /* 0x0000001141467c20 */ /* 0x000fe20008410000 */
[----:B------:R-:W-:Y:S01]  /*2ce0*/  FADD.FTZ R195, R212, -R195 ;  /* 0x800000c3d4c37221 */ /* 0x000fe20000010000 */
[----:B------:R-:W-:Y:S01]  /*2cf0*/  FADD.FTZ R193, R193, -R200 ;  /* 0x800000c8c1c17221 */ /* 0x000fe20000010000 */
[----:B------:R-:W-:Y:S01]  /*2d00*/  FADD.FTZ R191, R202, -R191 ;  /* 0x800000bfcabf7221 */ /* 0x000fe20000010000 */
[----:B------:R-:W-:Y:S01]  /*2d10*/  @P1 FADD.FTZ R73, R73, R66 ;  /* 0x0000004249491221 */ /* 0x000fe20000010000 */
[----:B------:R-:W-:Y:S01]  /*2d20*/  FMUL.FTZ R63, R62, UR17 ;  /* 0x000000113e3f7c20 */ /* 0x000fe20008410000 */
[----:B------:R-:W-:Y:S01]  /*2d30*/  FFMA.FTZ R199, R199, R61, R60 ;  /* 0x0000003dc7c77223 */ /* 0x000fe2000001003c */
[----:B------:R-:W-:Y:S02]  /*2d40*/  @P1 HADD2.F32 R66, -RZ, R68.H0_H0 ;  /* 0x20000044ff421230 */ /* 0x000fe40000004100 */
[----:B------:R-:W-:Y:S01]  /*2d50*/  FMUL.FTZ R127, R186, R195 ;  /* 0x000000c3ba7f7220 */ /* 0x000fe20000410000 */
[----:B------:R-:W-:-:S02]  /*2d60*/  @P1 HADD2.F32 R67, -RZ, R67.H0_H0 ;  /* 0x20000043ff431230 */ /* 0x000fc40000004100 */
[----:B------:R-:W-:Y:S01]  /*2d70*/  FMUL.FTZ R200, R186, R193 ;  /* 0x000000c1bac87220 */ /* 0x000fe20000410000 */
[----:B------:R-:W-:Y:S01]  /*2d80*/  FSEL R74, R70, RZ, P6 ;  /* 0x000000ff464a7208 */ /* 0x000fe20003000000 */
[----:B------:R-:W-:Y:S01]  /*2d90*/  FMUL.FTZ R126, R186, R191 ;  /* 0x000000bfba7e7220 */ /* 0x000fe20000410000 */
[----:B------:R-:W-:Y:S01]  /*2da0*/  @P0 LOP3.LUT P6, RZ, R107, 0xff00, RZ, 0xc0, !PT ;  /* 0x0000ff006bff0812 */ /* 0x000fe200078cc0ff */
[----:B------:R-:W-:Y:S01]  /*2db0*/  FADD.FTZ R161, R214, -R199 ;  /* 0x800000c7d6a17221 */ /* 0x000fe20000010000 */
[----:B------:R-:W-:Y:S01]  /*2dc0*/  @P1 SHF.R.U32.HI R156, RZ, 0x10, R117 ;  /* 0x00000010ff9c1819 */ /* 0x000fe20000011675 */
[----:B------:R-:W-:Y:S01]  /*2dd0*/  @P1 FADD.FTZ R127, R127, R66 ;  /* 0x000000427f7f1221 */ /* 0x000fe20000010000 */
[----:B------:R-:W-:Y:S01]  /*2de0*/  @P1 SHF.R.U64 R160, R112, 0x10, R113 ;  /* 0x0000001070a01819 */ /* 0x000fe20000001271 */
[----:B------:R-:W-:Y:S01]  /*2df0*/  FMUL.FTZ R68, R64, UR17 ;  /* 0x0000001140447c20 */ /* 0x000fe20008410000 */
[----:B------:R-:W-:Y:S01]  /*2e00*/  FSEL R69, R63, RZ, P2 ;  /* 0x000000ff3f457208 */ /* 0x000fe20001000000 */
[----:B------:R-:W-:Y:S01]  /*2e10*/  @P1 FADD.FTZ R200, R200, R67 ;  /* 0x00000043c8c81221 */ /* 0x000fe20000010000 */
[----:B------:R-:W-:Y:S01]  /*2e20*/  LOP3.LUT P2, RZ, R188, 0xff0000, RZ, 0xc0, !PT ;  /* 0x00ff0000bcff7812 */ /* 0x000fe2000784c0ff */
[----:B------:R-:W-:Y:S01]  /*2e30*/  FMUL.FTZ R67, R73, UR17 ;  /* 0x0000001149437c20 */ /* 0x000fe20008410000 */
[----:B------:R-:W-:Y:S01]  /*2e40*/  @P0 FSEL R63, R63, RZ, P5 ;  /* 0x000000ff3f3f0208 */ /* 0x000fe20002800000 */
[----:B------:R-:W-:Y:S01]  /*2e50*/  @P1 FADD.FTZ R126, R126, R71 ;  /* 0x000000477e7e1221 */ /* 0x000fe20000010000 */
[----:B------:R-:W-:Y:S01]  /*2e60*/  @P0 FSEL R66, R70, RZ, P6 ;  /* 0x000000ff46420208 */ /* 0x000fe20003000000 */
[----:B------:R-:W-:Y:S01]  /*2e70*/  @P1 HADD2.F32 R156, -RZ, R156.H0_H0 ;  /* 0x2000009cff9c1230 */ /* 0x000fe20000004100 */
[----:B------:R-:W-:Y:S01]  /*2e80*/  LOP3.LUT P5, RZ, R188, 0xff000000, RZ, 0xc0, !PT ;  /* 0xff000000bcff7812 */ /* 0x000fe200078ac0ff */
[----:B------:R-:W-:Y:S01]  /*2e90*/  @P1 HADD2.F32 R160, -RZ, R160.H0_H0 ;  /* 0x200000a0ffa01230 */ /* 0x000fe20000004100 */
[----:B------:R-:W-:Y:S01]  /*2ea0*/  @P0 LOP3.LUT P6, RZ, R107, 0xff0000, RZ, 0xc0, !PT ;  /* 0x00ff00006bff0812 */ /* 0x000fe200078cc0ff */
[C---:B------:R-:W-:Y:S01]  /*2eb0*/  FMUL.FTZ R191, R186.reuse, R161 ;  /* 0x000000a1babf7220 */ /* 0x040fe20000410000 */
[----:B------:R-:W-:Y:S01]  /*2ec0*/  FMUL.FTZ R193, R186, R201 ;  /* 0x000000c9bac17220 */ /* 0x000fe20000410000 */
        /* <DEDUP_REMOVED lines=11> */
[-CC-:B------:R-:W-:Y:S01]  /*2f80*/  FFMA.FTZ R206, R206, R61.reuse, R60.reuse ;  /* 0x0000003dcece7223 */ /* 0x180fe2000001003c */
[----:B------:R-:W-:Y:S01]  /*2f90*/  @P0 FSEL R67, R67, RZ, P2 ;  /* 0x000000ff43430208 */ /* 0x000fe20001000000 */
[----:B------:R-:W-:Y:S01]  /*2fa0*/  FMUL.FTZ R202, R200, UR17 ;  /* 0x00000011c8ca7c20 */ /* 0x000fe20008410000 */
[----:B------:R-:W-:Y:S01]  /*2fb0*/  FSEL R70, R199, RZ, P6 ;  /* 0x000000ffc7467208 */ /* 0x000fe20003000000 */
[----:B------:R-:W-:Y:S01]  /*2fc0*/  FMUL.FTZ R201, R191, UR17 ;  /* 0x00000011bfc97c20 */ /* 0x000fe20008410000 */
[----:B------:R-:W-:Y:S01]  /*2fd0*/  FSEL R71, R195, RZ, P5 ;  /* 0x000000ffc3477208 */ /* 0x000fe20002800000 */
[----:B------:R-:W-:Y:S01]  /*2fe0*/  FMUL.FTZ R163, R193, UR17 ;  /* 0x00000011c1a37c20 */ /* 0x000fe20008410000 */
[-CC-:B------:R-:W-:Y:S01]  /*2ff0*/  FFMA.FTZ R160, R209, R61.reuse, R60.reuse ;  /* 0x0000003dd1a07223 */ /* 0x180fe2000001003c */
[----:B------:R-:W-:Y:S01]  /*3000*/  LOP3.LUT P2, RZ, R190, 0xff, RZ, 0xc0, !PT ;  /* 0x000000ffbeff7812 */ /* 0x000fe2000784c0ff */
[----:B------:R-:W-:Y:S01]  /*3010*/  FADD.FTZ R161, R204, -R153 ;  /* 0x80000099cca17221 */ /* 0x000fe20000010000 */
[----:B------:R-:W-:Y:S01]  /*3020*/  LOP3.LUT P6, RZ, R190, 0xff000000, RZ, 0xc0, !PT ;  /* 0xff000000beff7812 */ /* 0x000fe200078cc0ff */
[----:B------:R-:W-:Y:S01]  /*3030*/  FFMA.FTZ R185, R207, R61, R60 ;  /* 0x0000003dcfb97223 */ /* 0x000fe2000001003c */
[----:B------:R-:W-:Y:S01]  /*3040*/  LOP3.LUT P5, RZ, R192, 0xff00, RZ, 0xc0, !PT ;  /* 0x0000ff00c0ff7812 */ /* 0x000fe200078ac0ff */
[----:B------:R-:W-:-:S02]  /*3050*/  @P1 IMAD.MOV.U32 R153, RZ, RZ, R112 ;  /* 0x000000ffff991224 */ /* 0x000fc400078e0070 */
[----:B------:R-:W-:Y:S01]  /*3060*/  FADD.FTZ R207, R187, -R206 ;  /* 0x800000cebbcf7221 */ /* 0x000fe20000010000 */
[----:B------:R-:W-:Y:S01]  /*3070*/  FADD.FTZ R187, R189, -R160 ;  /* 0x800000a0bdbb7221 */ /* 0x000fe20000010000 */
[----:B------:R-:W-:Y:S01]  /*3080*/  FSEL R156, R202, RZ, P2 ;  /* 0x000000ffca9c7208 */ /* 0x000fe20001000000 */
[----:B------:R-:W-:Y:S01]  /*3090*/  FADD.FTZ R189, R210, -R185 ;  /* 0x800000b9d2bd7221 */ /* 0x000fe20000010000 */
[----:B------:R-:W-:Y:S01]  /*30a0*/  FSEL R211, R201, RZ, P6 ;  /* 0x000000ffc9d37208 */ /* 0x000fe20003000000 */
[----:B------:R-:W-:Y:S01]  /*30b0*/  @P1 HADD2.F32 R160, -RZ, R153.H0_H0 ;  /* 0x20000099ffa01230 */ /* 0x000fe20000004100 */
[----:B------:R-:W-:Y:S01]  /*30c0*/  FSEL R208, R163, RZ, P5 ;  /* 0x000000ffa3d07208 */ /* 0x000fe20002800000 */
[----:B------:R-:W-:Y:S01]  /*30d0*/  FMUL.FTZ R187, R186, R187 ;  /* 0x000000bbbabb7220 */ /* 0x000fe20000410000 */
[----:B------:R-:W-:Y:S01]  /*30e0*/  LOP3.LUT P2, RZ, R192, 0xff0000, RZ, 0xc0, !PT ;  /* 0x00ff0000c0ff7812 */ /* 0x000fe2000784c0ff */
[----:B------:R-:W-:Y:S01]  /*30f0*/  FFMA.FTZ R152, R152, R61, R60 ;  /* 0x0000003d98987223 */ /* 0x000fe2000001003c */
[C---:B------:R-:W-:Y:S01]  /*3100*/  LOP3.LUT P6, RZ, R192.reuse, 0xff, RZ, 0xc0, !PT ;  /* 0x000000ffc0ff7812 */ /* 0x040fe200078cc0ff */
[----:B------:R-:W-:Y:S01]  /*3110*/  @P1 FADD.FTZ R187, R187, R160 ;  /* 0x000000a0bbbb1221 */ /* 0x000fe20000010000 */
[----:B------:R-:W-:Y:S01]  /*3120*/  LOP3.LUT P5, RZ, R192, 0xff000000, RZ, 0xc0, !PT ;  /* 0xff000000c0ff7812 */ /* 0x000fe200078ac0ff */
[----:B------:R-:W-:Y:S01]  /*3130*/  FMUL.FTZ R192, R186, R161 ;  /* 0x000000a1bac07220 */ /* 0x000fe20000410000 */
[----:B------:R-:W-:Y:S01]  /*3140*/  @P1 SHF.R.U32.HI R161, RZ, 0x10, R113 ;  /* 0x00000010ffa11819 */ /* 0x000fe20000011671 */
[----:B------:R-:W-:Y:S01]  /*3150*/  FADD.FTZ R151, R151, -R152 ;  /* 0x8000009897977221 */ /* 0x000fe20000010000 */
[----:B------:R-:W-:Y:S01]  /*3160*/  @P1 MOV R162, R113 ;  /* 0x0000007100a21202 */ /* 0x000fe20000000f00 */
[----:B------:R-:W-:Y:S01]  /*3170*/  FFMA.FTZ R139, R139, R61, R60 ;  /* 0x0000003d8b8b7223 */ /* 0x000fe2000001003c */
[----:B------:R-:W-:Y:S01]  /*3180*/  @P1 SHF.R.U32.HI R152, RZ, 0x10, R111 ;  /* 0x00000010ff981819 */ /* 0x000fe2000001166f */
[----:B------:R-:W-:-:S02]  /*3190*/  @P1 HADD2.F32 R160, -RZ, R161.H0_H0 ;  /* 0x200000a1ffa01230 */ /* 0x000fc40000004100 */
[----:B------:R-:W-:Y:S01]  /*31a0*/  FMUL.FTZ R161, R186, R207 ;  /* 0x000000cfbaa17220 */ /* 0x000fe20000410000 */
[----:B------:R-:W-:Y:S01]  /*31b0*/  @P1 HADD2.F32 R185, -RZ, R162.H0_H0 ;  /* 0x200000a2ffb91230 */ /* 0x000fe20000004100 */
[----:B------:R-:W-:Y:S01]  /*31c0*/  @P1 SHF.R.U64 R153, R110, 0x10, R111 ;  /* 0x000000106e991819 */ /* 0x000fe2000000126f */
[----:B------:R-:W-:Y:S01]  /*31d0*/  FMUL.FTZ R162, R186, R189 ;  /* 0x000000bdbaa27220 */ /* 0x000fe20000410000 */
[----:B------:R-:W-:Y:S01]  /*31e0*/  @P1 FADD.FTZ R161, R161, R160 ;  /* 0x000000a0a1a11221 */ /* 0x000fe20000010000 */
[-CC-:B------:R-:W-:Y:S01]  /*31f0*/  FFMA.FTZ R160, R157, R61.reuse, R60.reuse ;  /* 0x0000003d9da07223 */ /* 0x180fe2000001003c */
[-CC-:B------:R-:W-:Y:S01]  /*3200*/  FFMA.FTZ R157, R154, R61.reuse, R60.reuse ;  /* 0x0000003d9a9d7223 */ /* 0x180fe2000001003c */
[----:B------:R-:W-:Y:S01]  /*3210*/  FFMA.FTZ R154, R148, R61, R60 ;  /* 0x0000003d949a7223 */ /* 0x000fe2000001003c */
[----:B------:R-:W-:Y:S01]  /*3220*/  @P1 MOV R148, R111 ;  /* 0x0000006f00941202 */ /* 0x000fe20000000f00 */
[----:B------:R-:W-:Y:S01]  /*3230*/  FADD.FTZ R155, R155, -R160 ;  /* 0x800000a09b9b7221 */ /* 0x000fe20000010000 */
[----:B------:R-:W-:Y:S01]  /*3240*/  @P1 FADD.FTZ R192, R192, R185 ;  /* 0x000000b9c0c01221 */ /* 0x000fe20000010000 */
[----:B------:R-:W-:Y:S01]  /*3250*/  FADD.FTZ R157, R150, -R157 ;  /* 0x8000009d969d7221 */ /* 0x000fe20000010000 */
[----:B------:R-:W-:Y:S01]  /*3260*/  FMUL.FTZ R160, R186, R151 ;  /* 0x00000097baa07220 */ /* 0x000fe20000410000 */
[----:B------:R-:W-:-:S02]  /*3270*/  @P1 HADD2.F32 R148, -RZ, R148.H0_H0 ;  /* 0x20000094ff941230 */ /* 0x000fc40000004100 */
[C---:B------:R-:W-:Y:S01]  /*3280*/  FMUL.FTZ R185, R186.reuse, R155 ;  /* 0x0000009bbab97220 */ /* 0x040fe20000410000 */
[----:B------:R-:W-:Y:S01]  /*3290*/  FMUL.FTZ R151, R186, R157 ;  /* 0x0000009dba977220 */ /* 0x000fe20000410000 */
[----:B------:R-:W-:Y:S02]  /*32a0*/  @P1 HADD2.F32 R153, -RZ, R153.H0_H0 ;  /* 0x20000099ff991230 */ /* 0x000fe40000004100 */
[-C--:B------:R-:W-:Y:S01]  /*32b0*/  FFMA.FTZ R147, R147, R61.reuse, R60 ;  /* 0x0000003d93937223 */ /* 0x080fe2000001003c */
[----:B------:R-:W-:Y:S01]  /*32c0*/  @P1 FADD.FTZ R185, R185, R148 ;  /* 0x00000094b9b91221 */ /* 0x000fe20000010000 */
[----:B------:R-:W-:Y:S02]  /*32d0*/  @P1 HADD2.F32 R148, -RZ, R152.H0_H0 ;  /* 0x20000098ff941230 */ /* 0x000fe40000004100 */
[-C--:B------:R-:W-:Y:S01]  /*32e0*/  FFMA.FTZ R137, R137, R61.reuse, R60 ;  /* 0x0000003d89897223 */ /* 0x080fe2000001003c */
[----:B------:R-:W-:Y:S01]  /*32f0*/  FMUL.FTZ R188, R192, UR17 ;  /* 0x00000011c0bc7c20 */ /* 0x000fe20008410000 */
[----:B------:R-:W-:Y:S01]  /*3300*/  @P1 FADD.FTZ R162, R162, R153 ;  /* 0x00000099a2a21221 */ /* 0x000fe20000010000 */
[----:B------:R-:W-:Y:S01]  /*3310*/  FADD.FTZ R139, R134, -R139 ;  /* 0x8000008b868b7221 */ /* 0x000fe20000010000 */
[----:B------:R-:W-:Y:S01]  /*3320*/  @P1 FADD.FTZ R151, R151, R148 ;  /* 0x0000009497971221 */ /* 0x000fe20000010000 */
[-CC-:B------:R-:W-:Y:S01]  /*3330*/  FFMA.FTZ R148, R149, R61.reuse, R60.reuse ;  /* 0x0000003d95947223 */ /* 0x180fe2000001003c */
[-C--:B------:R-:W-:Y:S01]  /*3340*/  FFMA.FTZ R149, R146, R61.reuse, R60 ;  /* 0x0000003d92957223 */ /* 0x080fe2000001003c */
[----:B------:R-:W-:Y:S01]  /*3350*/  FADD.FTZ R213, R145, -R154 ;  /* 0x8000009a91d57221 */ /* 0x000fe20000010000 */
[----:B------:R-:W-:Y:S01]  /*3360*/  FADD.FTZ R147, R144, -R147 ;  /* 0x8000009390937221 */ /* 0x000fe20000010000 */
[----:B------:R-:W-:Y:S01]  /*3370*/  FADD.FTZ R143, R143, -R148 ;  /* 0x800000948f8f7221 */ /* 0x000fe20000010000 */
[----:B------:R-:W-:Y:S01]  /*3380*/  FADD.FTZ R217, R142, -R149 ;  /* 0x800000958ed97221 */ /* 0x000fe20000010000 */
[----:B------:R-:W-:Y:S01]  /*3390*/  FFMA.FTZ R149, R138, R61, R60 ;  /* 0x0000003d8a957223 */ /* 0x000fe2000001003c */
[----:B------:R-:W-:-:S02]  /*33a0*/  @P1 IMAD.MOV.U32 R138, RZ, RZ, R118 ;  /* 0x000000ffff8a1224 */ /* 0x000fc400078e0076 */
[----:B------:R-:W-:Y:S01]  /*33b0*/  FADD.FTZ R137, R132, -R137 ;  /* 0x8000008984897221 */ /* 0x000fe20000010000 */
[----:B------:R-:W-:Y:S01]  /*33c0*/  @P1 MOV R134, R121 ;  /* 0x0000007900861202 */ /* 0x000fe20000000f00 */
[----:B------:R-:W-:Y:S01]  /*33d0*/  @P1 IMAD.MOV.U32 R145, RZ, RZ, R110 ;  /* 0x000000ffff911224 */ /* 0x000fe200078e006e */
[----:B------:R-:W-:Y:S01]  /*33e0*/  @P1 MOV R142, R119 ;  /* 0x00000077008e1202 */ /* 0x000fe20000000f00 */
[-CC-:B------:R-:W-:Y:S01]  /*33f0*/  FFMA.FTZ R132, R135, R61.reuse, R60.reuse ;  /* 0x0000003d87847223 */ /* 0x180fe2000001003c */
[----:B------:R-:W-:Y:S01]  /*3400*/  FFMA.FTZ R146, R203, R61, R60 ;  /* 0x0000003dcb927223 */ /* 0x000fe2000001003c */
[----:B------:R-:W-:Y:S01]  /*3410*/  FSEL R206, R188, RZ, P2 ;  /* 0x000000ffbcce7208 */ /* 0x000fe20001000000 */
[----:B------:R-:W-:Y:S01]  /*3420*/  FMUL.FTZ R153, R162, UR17 ;  /* 0x00000011a2997c20 */ /* 0x000fe20008410000 */
[----:B------:R-:W-:Y:S01]  /*3430*/  FADD.FTZ R219, R130, -R149 ;  /* 0x8000009582db7221 */ /* 0x000fe20000010000 */
[----:B------:R-:W-:Y:S01]  /*3440*/  LOP3.LUT P2, RZ, R194, 0xff00, RZ, 0xc0, !PT ;  /* 0x0000ff00c2ff7812 */ /* 0x000fe2000784c0ff */
[----:B------:R-:W-:-:S02]  /*3450*/  @P1 HADD2.F32 R130, -RZ, R138.H0_H0 ;  /* 0x2000008aff821230 */ /* 0x000fc40000004100 */
[C---:B------:R-:W-:Y:S01]  /*3460*/  FMUL.FTZ R154, R186.reuse, R143 ;  /* 0x0000008fba9a7220 */ /* 0x040fe20000410000 */
[C---:B------:R-:W-:Y:S01]  /*3470*/  FMUL.FTZ R147, R186.reuse, R147 ;  /* 0x00000093ba937220 */ /* 0x040fe20000410000 */
[C---:B------:R-:W-:Y:S01]  /*3480*/  FMUL.FTZ R143, R186.reuse, R217 ;  /* 0x000000d9ba8f7220 */ /* 0x040fe20000410000 */
[----:B------:R-:W-:Y:S01]  /*3490*/  FADD.FTZ R133, R133, -R132 ;  /* 0x8000008485857221 */ /* 0x000fe20000010000 */
[----:B------:R-:W-:Y:S01]  /*34a0*/  FADD.FTZ R217, R131, -R146 ;  /* 0x8000009283d97221 */ /* 0x000fe20000010000 */
[----:B------:R-:W-:Y:S02]  /*34b0*/  @P1 HADD2.F32 R135, -RZ, R134.H0_H0 ;  /* 0x20000086ff871230 */ /* 0x000fe40000004100 */
[----:B------:R-:W-:Y:S01]  /*34c0*/  FMUL.FTZ R146, R186, R137 ;  /* 0x00000089ba927220 */ /* 0x000fe20000410000 */
[----:B------:R-:W-:Y:S01]  /*34d0*/  @P1 HADD2.F32 R145, -RZ, R145.H0_H0 ;  /* 0x20000091ff911230 */ /* 0x000fe20000004100 */
[----:B------:R-:W-:Y:S01]  /*34e0*/  @P1 SHF.R.U32.HI R132, RZ, 0x10, R121 ;  /* 0x00000010ff841819 */ /* 0x000fe20000011679 */
[----:B------:R-:W-:Y:S01]  /*34f0*/  @P1 HADD2.F32 R149, -RZ, R142.H0_H0 ;  /* 0x2000008eff951230 */ /* 0x000fe20000004100 */
[----:B------:R-:W-:Y:S01]  /*3500*/  FSEL R204, R153, RZ, P2 ;  /* 0x000000ff99cc7208 */ /* 0x000fe20001000000 */
[----:B------:R-:W-:Y:S01]  /*3510*/  FMUL.FTZ R155, R151, UR17 ;  /* 0x00000011979b7c20 */ /* 0x000fe20008410000 */
[----:B------:R-:W-:Y:S01]  /*3520*/  @P1 SHF.R.U64 R150, R118, 0x10, R119 ;  /* 0x0000001076961819 */ /* 0x000fe20000001277 */
[----:B------:R-:W-:Y:S01]  /*3530*/  @P1 FADD.FTZ R147, R147, R130 ;  /* 0x0000008293931221 */ /* 0x000fe20000010000 */
[----:B------:R-:W-:Y:S01]  /*3540*/  LOP3.LUT P2, RZ, R194, 0xff000000, RZ, 0xc0, !PT ;  /* 0xff000000c2ff7812 */ /* 0x000fe2000784c0ff */
[----:B------:R-:W-:-:S02]  /*3550*/  @P1 IMAD.MOV.U32 R131, RZ, RZ, R120 ;  /* 0x000000ffff831224 */ /* 0x000fc400078e0078 */
[----:B------:R-:W-:Y:S01]  /*3560*/  FMUL.FTZ R190, R161, UR17 ;  /* 0x00000011a1be7c20 */ /* 0x000fe20008410000 */
[----:B------:R-:W-:Y:S01]  /*3570*/  @P1 FADD.FTZ R146, R146, R135 ;  /* 0x0000008792921221 */ /* 0x000fe20000010000 */
[----:B------:R-:W-:Y:S01]  /*3580*/  FMUL.FTZ R189, R187, UR17 ;  /* 0x00000011bbbd7c20 */ /* 0x000fe20008410000 */
[----:B------:R-:W-:Y:S01]  /*3590*/  @P1 FADD.FTZ R160, R160, R145 ;  /* 0x00000091a0a01221 */ /* 0x000fe20000010000 */
[----:B------:R-:W-:Y:S01]  /*35a0*/  @P1 SHF.R.U32.HI R144, RZ, 0x10, R119 ;  /* 0x00000010ff901819 */ /* 0x000fe20000011677 */
[----:B------:R-:W-:Y:S01]  /*35b0*/  @P1 FADD.FTZ R154, R154, R149 ;  /* 0x000000959a9a1221 */ /* 0x000fe20000010000 */
[----:B------:R-:W-:Y:S01]  /*35c0*/  @P1 HADD2.F32 R135, -RZ, R132.H0_H0 ;  /* 0x20000084ff871230 */ /* 0x000fe20000004100 */
[----:B------:R-:W-:Y:S01]  /*35d0*/  FSEL R212, R155, RZ, P2 ;  /* 0x000000ff9bd47208 */ /* 0x000fe20001000000 */
[----:B------:R-:W-:Y:S02]  /*35e0*/  @P1 HADD2.F32 R145, -RZ, R150.H0_H0 ;  /* 0x20000096ff911230 */ /* 0x000fe40000004100 */
[----:B------:R-:W-:Y:S01]  /*35f0*/  FMUL.FTZ R149, R147, UR17 ;  /* 0x0000001193957c20 */ /* 0x000fe20008410000 */
[C---:B------:R-:W-:Y:S01]  /*3600*/  FMUL.FTZ R132, R186.reuse, R139 ;  /* 0x0000008bba847220 */ /* 0x040fe20000410000 */
[----:B------:R-:W-:Y:S01]  /*3610*/  FMUL.FTZ R152, R186, R213 ;  /* 0x000000d5ba987220 */ /* 0x000fe20000410000 */
[----:B------:R-:W-:Y:S01]  /*3620*/  LOP3.LUT P2, RZ, R196, 0xff, RZ, 0xc0, !PT ;  /* 0x000000ffc4ff7812 */ /* 0x000fe2000784c0ff */
[----:B------:R-:W-:Y:S01]  /*3630*/  @P1 HADD2.F32 R134, -RZ, R131.H0_H0 ;  /* 0x20000083ff861230 */ /* 0x000fe20000004100 */
[----:B------:R0:W-:Y:S01]  /*3640*/  F2F.F16.F32 R209, R156 ;  /* 0x0000009c00d17304 */ /* 0x0001e20000200800 */
[----:B------:R-:W-:Y:S01]  /*3650*/  FMUL.FTZ R131, R186, R133 ;  /* 0x00000085ba837220 */ /* 0x000fe20000410000 */
[----:B------:R-:W-:Y:S01]  /*3660*/  FSEL R210, R190, RZ, P5 ;  /* 0x000000ffbed27208 */ /* 0x000fe20002800000 */
[----:B------:R-:W-:Y:S01]  /*3670*/  FFMA.FTZ R136, R136, R61, R60 ;  /* 0x0000003d88887223 */ /* 0x000fe2000001003c */
[----:B------:R-:W-:Y:S01]  /*3680*/  @P1 MOV R133, R125 ;  /* 0x0000007d00851202 */ /* 0x000fe20000000f00 */
[----:B------:R-:W-:Y:S01]  /*3690*/  FMUL.FTZ R157, R185, UR17 ;  /* 0x00000011b99d7c20 */ /* 0x000fe20008410000 */
[----:B------:R-:W-:Y:S01]  /*36a0*/  FSEL R207, R189, RZ, P6 ;  /* 0x000000ffbdcf7208 */ /* 0x000fe20003000000 */
[----:B------:R-:W-:Y:S01]  /*36b0*/  @P1 HADD2.F32 R130, -RZ, R144.H0_H0 ;  /* 0x20000090ff821230 */ /* 0x000fe20000004100 */
[----:B------:R-:W-:Y:S01]  /*36c0*/  LOP3.LUT P5, RZ, R194, 0xff, RZ, 0xc0, !PT ;  /* 0x000000ffc2ff7812 */ /* 0x000fe200078ac0ff */
[----:B0-----:R-:W-:Y:S01]  /*36d0*/  FMUL.FTZ R156, R160, UR17 ;  /* 0x00000011a09c7c20 */ /* 0x001fe20008410000 */
[----:B------:R-:W-:Y:S01]  /*36e0*/  @P1 FADD.FTZ R132, R132, R135 ;  /* 0x0000008784841221 */ /* 0x000fe20000010000 */
[----:B------:R-:W-:Y:S01]  /*36f0*/  LOP3.LUT P6, RZ, R194, 0xff0000, RZ, 0xc0, !PT ;  /* 0x00ff0000c2ff7812 */ /* 0x000fe200078cc0ff */
[----:B------:R-:W-:Y:S01]  /*3700*/  @P1 FADD.FTZ R152, R152, R145 ;  /* 0x0000009198981221 */ /* 0x000fe20000010000 */
[----:B------:R-:W-:Y:S01]  /*3710*/  FMUL.FTZ R144, R186, R219 ;  /* 0x000000dbba907220 */ /* 0x000fe20000410000 */
[----:B------:R-:W-:Y:S01]  /*3720*/  FSEL R138, R149, RZ, P2 ;  /* 0x000000ff958a7208 */ /* 0x000fe20001000000 */
[----:B------:R-:W-:Y:S01]  /*3730*/  FMUL.FTZ R135, R146, UR17 ;  /* 0x0000001192877c20 */ /* 0x000fe20008410000 */
[----:B------:R-:W-:Y:S01]  /*3740*/  LOP3.LUT P2, RZ, R198, 0xff0000, RZ, 0xc0, !PT ;  /* 0x00ff0000c6ff7812 */ /* 0x000fe2000784c0ff */
[----:B------:R-:W-:Y:S01]  /*3750*/  FADD.FTZ R219, R205, -R136 ;  /* 0x80000088cddb7221 */ /* 0x000fe20000010000 */
[----:B------:R-:W-:Y:S01]  /*3760*/  FSEL R213, R156, RZ, P5 ;  /* 0x000000ff9cd57208 */ /* 0x000fe20002800000 */
[----:B------:R-:W-:Y:S01]  /*3770*/  FMUL.FTZ R148, R154, UR17 ;  /* 0x000000119a947c20 */ /* 0x000fe20008410000 */
[----:B------:R-:W-:Y:S01]  /*3780*/  @P1 SHF.R.U64 R136, R124, 0x10, R125 ;  /* 0x000000107c881819 */ /* 0x000fe2000000127d */
[----:B------:R-:W-:Y:S01]  /*3790*/  @P1 HADD2.F32 R137, -RZ, R133.H0_H0 ;  /* 0x20000085ff891230 */ /* 0x000fe20000004100 */
[----:B------:R-:W-:Y:S01]  /*37a0*/  FSEL R215, R157, RZ, P6 ;  /* 0x000000ff9dd77208 */ /* 0x000fe20003000000 */
[----:B------:R-:W-:Y:S01]  /*37b0*/  FMUL.FTZ R145, R152, UR17 ;  /* 0x0000001198917c20 */ /* 0x000fe20008410000 */
[----:B------:R-:W-:Y:S01]  /*37c0*/  LOP3.LUT P5, RZ, R196, 0xff0000, RZ, 0xc0, !PT ;  /* 0x00ff0000c4ff7812 */ /* 0x000fe200078ac0ff */
[----:B------:R-:W-:Y:S01]  /*37d0*/  @P1 FADD.FTZ R144, R144, R221 ;  /* 0x000000dd90901221 */ /* 0x000fe20000010000 */
        /* <DEDUP_REMOVED lines=10> */
[----:B------:R-:W-:-:S02]  /*3880*/  @P1 HADD2.F32 R136, -RZ, R136.H0_H0 ;  /* 0x20000088ff881230 */ /* 0x000fc40000004100 */
[----:B------:R-:W-:Y:S01]  /*3890*/  FMUL.FTZ R134, R186, R219 ;  /* 0x000000dbba867220 */ /* 0x000fe20000410000 */
[----:B------:R-:W0:Y:S01]  /*38a0*/  F2F.F16.F32 R74, R74 ;  /* 0x0000004a004a7304 */ /* 0x000e220000200800 */
[----:B------:R-:W-:Y:S01]  /*38b0*/  FSEL R214, R145, RZ, P6 ;  /* 0x000000ff91d67208 */ /* 0x000fe20003000000 */
[----:B------:R-:W-:Y:S01]  /*38c0*/  FMUL.FTZ R150, R143, UR17 ;  /* 0x000000118f967c20 */ /* 0x000fe20008410000 */
[----:B------:R-:W-:Y:S01]  /*38d0*/  LOP3.LUT P5, RZ, R198, 0xff00, RZ, 0xc0, !PT ;  /* 0x0000ff00c6ff7812 */ /* 0x000fe200078ac0ff */
[----:B------:R-:W-:Y:S01]  /*38e0*/  FADD.FTZ R129, R129, -R128 ;  /* 0x8000008081817221 */ /* 0x000fe20000010000 */
[----:B------:R-:W-:Y:S01]  /*38f0*/  @P1 SHF.R.U32.HI R219, RZ, 0x10, R125 ;  /* 0x00000010ffdb1819 */ /* 0x000fe2000001167d */
[----:B------:R-:W-:Y:S01]  /*3900*/  FADD.FTZ R141, R140, -R61 ;  /* 0x8000003d8c8d7221 */ /* 0x000fe20000010000 */
[----:B------:R-:W-:Y:S01]  /*3910*/  LOP3.LUT P6, RZ, R196, 0xff000000, RZ, 0xc0, !PT ;  /* 0xff000000c4ff7812 */ /* 0x000fe200078cc0ff */
[----:B------:R-:W1:Y:S01]  /*3920*/  F2F.F16.F32 R72, R72 ;  /* 0x0000004800487304 */ /* 0x000e620000200800 */
[----:B------:R-:W-:Y:S01]  /*3930*/  ISETP.NE.AND.EX P2, PT, RZ, UR19, PT, P2 ;  /* 0x00000013ff007c0c */ /* 0x000fe2000bf45320 */
[----:B------:R-:W-:Y:S01]  /*3940*/  @P1 FADD.FTZ R134, R134, R137 ;  /* 0x0000008986861221 */ /* 0x000fe20000010000 */
[----:B------:R-:W-:Y:S01]  /*3950*/  @P1 FADD.FTZ R133, R133, R136 ;  /* 0x0000008885851221 */ /* 0x000fe20000010000 */
[----:B------:R-:W-:Y:S01]  /*3960*/  FMUL.FTZ R137, R132, UR17 ;  /* 0x0000001184897c20 */ /* 0x000fe20008410000 */
[----:B------:R-:W-:Y:S01]  /*3970*/  @P1 IMAD.MOV.U32 R60, RZ, RZ, R124 ;  /* 0x000000ffff3c1224 */ /* 0x000fe200078e007c */
[----:B------:R-:W-:Y:S01]  /*3980*/  FSEL R216, R150, RZ, P6 ;  /* 0x000000ff96d87208 */ /* 0x000fe20003000000 */
[----:B------:R-:W-:Y:S01]  /*3990*/  FMUL.FTZ R136, R131, UR17 ;  /* 0x0000001183887c20 */ /* 0x000fe20008410000 */
[----:B------:R2:W-:Y:S01]  /*39a0*/  F2F.F16.F32 R196, R210 ;  /* 0x000000d200c47304 */ /* 0x0005e20000200800 */
[----:B------:R-:W-:-:S02]  /*39b0*/  @P1 HADD2.F32 R219, -RZ, R219.H0_H0 ;  /* 0x200000dbffdb1230 */ /* 0x000fc40000004100 */
[----:B------:R-:W-:Y:S01]  /*39c0*/  FMUL.FTZ R140, R186, R129 ;  /* 0x00000081ba8c7220 */ /* 0x000fe20000410000 */
[----:B------:R-:W-:Y:S01]  /*39d0*/  LOP3.LUT P6, RZ, R198, 0xff, RZ, 0xc0, !PT ;  /* 0x000000ffc6ff7812 */ /* 0x000fe200078cc0ff */
[----:B------:R-:W-:Y:S01]  /*39e0*/  FMUL.FTZ R186, R186, R141 ;  /* 0x0000008dbaba7220 */ /* 0x000fe20000410000 */
[----:B------:R-:W-:Y:S01]  /*39f0*/  FMUL.FTZ R139, R134, UR17 ;  /* 0x00000011868b7c20 */ /* 0x000fe20008410000 */
[----:B------:R-:W-:Y:S01]  /*3a00*/  @P1 HADD2.F32 R61, -RZ, R60.H0_H0 ;  /* 0x2000003cff3d1230 */ /* 0x000fe20000004100 */
[----:B------:R-:W-:Y:S01]  /*3a10*/  @P2 F2FP.F16.F32.PACK_AB R64, RZ, R64 ;  /* 0x00000040ff40223e */ /* 0x000fe200000000ff */
[----:B------:R-:W3:Y:S01]  /*3a20*/  F2F.F16.F32 R69, R69 ;  /* 0x0000004500457304 */ /* 0x000ee20000200800 */
[----:B--2---:R-:W-:Y:S01]  /*3a30*/  FSEL R210, R130, RZ, P5 ;  /* 0x000000ff82d27208 */ /* 0x004fe20002800000 */
[----:B------:R-:W-:Y:S01]  /*3a40*/  @P1 FADD.FTZ R186, R186, R219 ;  /* 0x000000dbbaba1221 */ /* 0x000fe20000010000 */
[----:B------:R-:W-:Y:S01]  /*3a50*/  LOP3.LUT P5, RZ, R198, 0xff000000, RZ, 0xc0, !PT ;  /* 0xff000000c6ff7812 */ /* 0x000fe200078ac0ff */
[----:B------:R-:W-:Y:S01]  /*3a60*/  @P1 FADD.FTZ R140, R140, R61 ;  /* 0x0000003d8c8c1221 */ /* 0x000fe20000010000 */
[----:B0-----:R-:W-:-:S04]  /*3a70*/  IMAD.WIDE.U32 R60, R74, 0x10000, RZ ;  /* 0x000100004a3c7825 */ /* 0x001fc800078e00ff */
[----:B------:R-:W-:Y:S01]  /*3a80*/  FMUL.FTZ R141, R186, UR17 ;  /* 0x00000011ba8d7c20 */ /* 0x000fe20008410000 */
[----:B-1----:R-:W-:Y:S01]  /*3a90*/  SHF.L.U32 R72, R72, 0x10, RZ ;  /* 0x0000001048487819 */ /* 0x002fe200000006ff */
[----:B------:R-:W0:Y:S01]  /*3aa0*/  F2F.F16.F32 R75, R75 ;  /* 0x0000004b004b7304 */ /* 0x000e220000200800 */
[----:B------:R-:W-:Y:S02]  /*3ab0*/  @P2 PRMT R58, R64, 0x7610, R58 ;  /* 0x00007610403a2816 */ /* 0x000fe4000000003a */
[----:B------:R-:W-:Y:S02]  /*3ac0*/  @P2 F2FP.F16.F32.PACK_AB R62, RZ, R62 ;  /* 0x0000003eff3e223e */ /* 0x000fe400000000ff */
[----:B------:R-:W-:Y:S02]  /*3ad0*/  @P0 F2FP.F16.F32.PACK_AB R63, RZ, R63 ;  /* 0x0000003fff3f023e */ /* 0x000fe400000000ff */
[----:B---3--:R-:W-:Y:S01]  /*3ae0*/  LOP3.LUT R74, R60, R69, RZ, 0xfc, !PT ;  /* 0x000000453c4a7212 */ /* 0x008fe200078efcff */
[----:B------:R-:W1:Y:S01]  /*3af0*/  F2F.F16.F32 R70, R70 ;  /* 0x0000004600467304 */ /* 0x000e620000200800 */
[----:B------:R-:W-:-:S02]  /*3b00*/  @P2 PRMT R39, R62, 0x7610, R39 ;  /* 0x000076103e272816 */ /* 0x000fc40000000027 */
[----:B------:R-:W-:Y:S02]  /*3b10*/  @P0 PRMT R51, R63, 0x7610, R51 ;  /* 0x000076103f330816 */ /* 0x000fe40000000033 */
[----:B------:R-:W-:Y:S02]  /*3b20*/  @P0 F2FP.F16.F32.PACK_AB R68, RZ, R68 ;  /* 0x00000044ff44023e */ /* 0x000fe400000000ff */
[----:B0-----:R-:W-:Y:S01]  /*3b30*/  LOP3.LUT R75, R61, R72, R75, 0xfe, !PT ;  /* 0x000000483d4b7212 */ /* 0x001fe200078efe4b */
[----:B------:R0:W-:Y:S01]  /*3b40*/  F2F.F16.F32 R198, R214 ;  /* 0x000000d600c67304 */ /* 0x0001e20000200800 */
[----:B------:R-:W-:Y:S02]  /*3b50*/  SHF.L.U32 R196, R196, 0x10, RZ ;  /* 0x00000010c4c47819 */ /* 0x000fe400000006ff */
[----:B------:R-:W-:Y:S02]  /*3b60*/  @P0 PRMT R174, R68, 0x7610, R174 ;  /* 0x0000761044ae0816 */ /* 0x000fe400000000ae */
[----:B------:R-:W-:Y:S01]  /*3b70*/  @P0 F2FP.F16.F32.PACK_AB R66, RZ, R66 ;  /* 0x00000042ff42023e */ /* 0x000fe200000000ff */
[----:B-1----:R-:W-:-:S02]  /*3b80*/  IMAD.WIDE.U32 R60, R70, 0x10000, RZ ;  /* 0x00010000463c7825 */ /* 0x002fc400078e00ff */
[----:B------:R1:W-:Y:S01]  /*3b90*/  F2F.F16.F32 R205, R142 ;  /* 0x0000008e00cd7304 */ /* 0x0003e20000200800 */
[----:B0-----:R-:W-:Y:S02]  /*3ba0*/  FSEL R214, R137, RZ, P5 ;  /* 0x000000ff89d67208 */ /* 0x001fe40002800000 */
[----:B------:R-:W-:Y:S02]  /*3bb0*/  LOP3.LUT P5, RZ, R197, 0xff0000, RZ, 0xc0, !PT ;  /* 0x00ff0000c5ff7812 */ /* 0x000fe400078ac0ff */
[----:B------:R-:W-:Y:S02]  /*3bc0*/  LOP3.LUT R70, R60, R209, RZ, 0xfc, !PT ;  /* 0x000000d13c467212 */ /* 0x000fe400078efcff */
[----:B------:R-:W-:Y:S01]  /*3bd0*/  FSEL R218, R139, RZ, P5 ;  /* 0x000000ff8bda7208 */ /* 0x000fe20002800000 */
[----:B------:R0:W-:Y:S01]  /*3be0*/  F2F.F16.F32 R203, R138 ;  /* 0x0000008a00cb7304 */ /* 0x0001e20000200800 */
[----:B-1----:R-:W-:Y:S02]  /*3bf0*/  FSEL R142, R136, RZ, P6 ;  /* 0x000000ff888e7208 */ /* 0x002fe40003000000 */
[----:B------:R-:W-:-:S02]  /*3c00*/  LOP3.LUT P6, RZ, R197, 0xff00, RZ, 0xc0, !PT ;  /* 0x0000ff00c5ff7812 */ /* 0x000fc400078cc0ff */
[----:B------:R-:W-:Y:S02]  /*3c10*/  LOP3.LUT P5, RZ, R197, 0xff000000, RZ, 0xc0, !PT ;  /* 0xff000000c5ff7812 */ /* 0x000fe400078ac0ff */
[----:B------:R-:W-:Y:S01]  /*3c20*/  @P0 F2FP.F16.F32.PACK_AB R67, RZ, R67 ;  /* 0x00000043ff43023e */ /* 0x000fe200000000ff */
[----:B------:R-:W1:Y:S01]  /*3c30*/  F2F.F16.F32 R194, R211 ;  /* 0x000000d300c27304 */ /* 0x000e620000200800 */
[----:B0-----:R-:W-:Y:S01]  /*3c40*/  FMUL.FTZ R138, R133, UR17 ;  /* 0x00000011858a7c20 */ /* 0x001fe20008410000 */
[----:B------:R-:W-:Y:S02]  /*3c50*/  FSEL R64, R141, RZ, P5 ;  /* 0x000000ff8d407208 */ /* 0x000fe40002800000 */
[----:B------:R-:W-:Y:S02]  /*3c60*/  @P2 F2FP.F16.F32.PACK_AB R65, RZ, R65 ;  /* 0x00000041ff41223e */ /* 0x000fe400000000ff */
[----:B------:R-:W-:Y:S02]  /*3c70*/  @P0 PRMT R36, R66, 0x7610, R36 ;  /* 0x0000761042240816 */ /* 0x000fe40000000024 */
[----:B------:R-:W0:Y:S01]  /*3c80*/  F2F.F16.F32 R208, R208 ;  /* 0x000000d000d07304 */ /* 0x000e220000200800 */
[----:B------:R-:W-:-:S02]  /*3c90*/  @P0 PRMT R27, R67, 0x7610, R27 ;  /* 0x00007610431b0816 */ /* 0x000fc4000000001b */
[----:B------:R-:W-:Y:S01]  /*3ca0*/  @P2 PRMT R40, R65, 0x7610, R40 ;  /* 0x0000761041282816 */ /* 0x000fe20000000028 */
[----:B-1----:R-:W-:-:S04]  /*3cb0*/  IMAD.U32 R194, R194, 0x10000, RZ ;  /* 0x00010000c2c27824 */ /* 0x002fc800078e00ff */
[----:B------:R-:W1:Y:S01]  /*3cc0*/  F2F.F16.F32 R211, R206 ;  /* 0x000000ce00d37304 */ /* 0x000e620000200800 */
[----:B0-----:R-:W-:-:S07]  /*3cd0*/  IMAD.WIDE.U32 R62, R208, 0x10000, RZ ;  /* 0x00010000d03e7825 */ /* 0x001fce00078e00ff */
[----:B------:R-:W0:Y:S01]  /*3ce0*/  F2F.F16.F32 R206, R212 ;  /* 0x000000d400ce7304 */ /* 0x000e220000200800 */
[----:B-1----:R-:W-:-:S07]  /*3cf0*/  LOP3.LUT R69, R63, R196, R211, 0xfe, !PT ;  /* 0x000000c43f457212 */ /* 0x002fce00078efed3 */
[----:B------:R1:W2:Y:S01]  /*3d00*/  F2F.F16.F32 R212, R216 ;  /* 0x000000d800d47304 */ /* 0x0002a20000200800 */
[----:B------:R-:W-:Y:S01]  /*3d10*/  @P2 F2FP.F16.F32.PACK_AB R196, RZ, R127 ;  /* 0x0000007fffc4223e */ /* 0x000fe200000000ff */
[----:B0-----:R-:W-:-:S06]  /*3d20*/  IMAD.U32 R206, R206, 0x10000, RZ ;  /* 0x00010000cece7824 */ /* 0x001fcc00078e00ff */
[----:B------:R-:W0:Y:S01]  /*3d30*/  F2F.F16.F32 R71, R71 ;  /* 0x0000004700477304 */ /* 0x000e220000200800 */
[----:B-1----:R-:W-:Y:S02]  /*3d40*/  FSEL R216, R138, RZ, P6 ;  /* 0x000000ff8ad87208 */ /* 0x002fe40003000000 */
[----:B------:R-:W-:Y:S02]  /*3d50*/  LOP3.LUT P6, RZ, R197, 0xff, RZ, 0xc0, !PT ;  /* 0x000000ffc5ff7812 */ /* 0x000fe400078cc0ff */
[----:B--2---:R-:W-:-:S03]  /*3d60*/  SHF.L.U32 R212, R212, 0x10, RZ ;  /* 0x00000010d4d47819 */ /* 0x004fc600000006ff */
[----:B------:R-:W1:Y:S01]  /*3d70*/  F2F.F16.F32 R207, R207 ;  /* 0x000000cf00cf7304 */ /* 0x000e620000200800 */
[----:B0-----:R-:W-:-:S07]  /*3d80*/  LOP3.LUT R71, R61, R194, R71, 0xfe, !PT ;  /* 0x000000c23d477212 */ /* 0x001fce00078efe47 */
[----:B------:R-:W0:Y:S01]  /*3d90*/  F2F.F16.F32 R204, R204 ;  /* 0x000000cc00cc7304 */ /* 0x000e220000200800 */
[----:B------:R-:W-:Y:S02]  /*3da0*/  @P2 F2FP.F16.F32.PACK_AB R194, RZ, R126 ;  /* 0x0000007effc2223e */ /* 0x000fe400000000ff */
[----:B-1----:R-:W-:-:S05]  /*3db0*/  LOP3.LUT R68, R62, R207, RZ, 0xfc, !PT ;  /* 0x000000cf3e447212 */ /* 0x002fca00078efcff */
[----:B------:R-:W1:Y:S01]  /*3dc0*/  F2F.F16.F32 R210, R210 ;  /* 0x000000d200d27304 */ /* 0x000e620000200800 */
[----:B0-----:R-:W-:-:S07]  /*3dd0*/  IMAD.WIDE.U32 R60, R204, 0x10000, RZ ;  /* 0x00010000cc3c7825 */ /* 0x001fce00078e00ff */
[----:B------:R0:W2:Y:S01]  /*3de0*/  F2F.F16.F32 R197, R142 ;  /* 0x0000008e00c57304 */ /* 0x0000a20000200800 */
[----:B-1----:R-:W-:-:S07]  /*3df0*/  IMAD.WIDE.U32 R62, R210, 0x10000, RZ ;  /* 0x00010000d23e7825 */ /* 0x002fce00078e00ff */
[----:B------:R-:W1:Y:S01]  /*3e00*/  F2F.F16.F32 R128, R214 ;  /* 0x000000d600807304 */ /* 0x000e620000200800 */
[----:B0-----:R-:W-:-:S05]  /*3e10*/  FMUL.FTZ R142, R140, UR17 ;  /* 0x000000118c8e7c20 */ /* 0x001fca0008410000 */
[----:B------:R-:W-:Y:S02]  /*3e20*/  FSEL R72, R142, RZ, P6 ;  /* 0x000000ff8e487208 */ /* 0x000fe40003000000 */
[----:B------:R-:W0:Y:S01]  /*3e30*/  F2F.F16.F32 R215, R215 ;  /* 0x000000d700d77304 */ /* 0x000e220000200800 */
[----:B--2---:R-:W-:Y:S02]  /*3e40*/  LOP3.LUT R62, R62, R197, RZ, 0xfc, !PT ;  /* 0x000000c53e3e7212 */ /* 0x004fe400078efcff */
[----:B------:R-:W-:Y:S01]  /*3e50*/  @P0 LOP3.LUT P6, RZ, R108, 0xff00, RZ, 0xc0, !PT ;  /* 0x0000ff006cff0812 */ /* 0x000fe200078cc0ff */
[----:B-1----:R-:W-:-:S04]  /*3e60*/  IMAD.U32 R128, R128, 0x10000, RZ ;  /* 0x0001000080807824 */ /* 0x002fc800078e00ff */
[----:B------:R-:W1:Y:S01]  /*3e70*/  F2F.F16.F32 R213, R213 ;  /* 0x000000d500d57304 */ /* 0x000e620000200800 */
[----:B0-----:R-:W-:-:S07]  /*3e80*/  LOP3.LUT R67, R61, R206, R215, 0xfe, !PT ;  /* 0x000000ce3d437212 */ /* 0x001fce00078efed7 */
[----:B------:R-:W0:Y:S01]  /*3e90*/  F2F.F16.F32 R217, R217 ;  /* 0x000000d900d97304 */ /* 0x000e220000200800 */
[----:B-1----:R-:W-:-:S07]  /*3ea0*/  LOP3.LUT R66, R60, R213, RZ, 0xfc, !PT ;  /* 0x000000d53c427212 */ /* 0x002fce00078efcff */
[----:B------:R-:W1:Y:S01]  /*3eb0*/  F2F.F16.F32 R216, R216 ;  /* 0x000000d800d87304 */ /* 0x000e620000200800 */
[----:B0-----:R-:W-:-:S07]  /*3ec0*/  LOP3.LUT R63, R63, R128, R217, 0xfe, !PT ;  /* 0x000000803f3f7212 */ /* 0x001fce00078efed9 */
[----:B------:R0:W2:Y:S01]  /*3ed0*/  F2F.F16.F32 R129, R64 ;  /* 0x0000004000817304 */ /* 0x0000a20000200800 */
[----:B------:R-:W-:-:S04]  /*3ee0*/  @P2 F2FP.F16.F32.PACK_AB R128, RZ, R73 ;  /* 0x00000049ff80223e */ /* 0x000fc800000000ff */
[----:B------:R-:W-:Y:S01]  /*3ef0*/  @P2 PRMT R41, R128, 0x7610, R41 ;  /* 0x0000761080292816 */ /* 0x000fe20000000029 */
[----:B-1----:R-:W-:Y:S02]  /*3f00*/  IMAD.WIDE.U32 R60, R216, 0x10000, RZ ;  /* 0x00010000d83c7825 */ /* 0x002fe400078e00ff */
[----:B------:R-:W1:Y:S02]  /*3f10*/  F2F.F16.F32 R218, R218 ;  /* 0x000000da00da7304 */ /* 0x000e640000200800 */
[----:B0-----:R-:W-:Y:S01]  /*3f20*/  IMAD.WIDE.U32 R64, R198, 0x10000, RZ ;  /* 0x00010000c6407825 */ /* 0x001fe200078e00ff */
[----:B--2---:R-:W-:-:S05]  /*3f30*/  SHF.L.U32 R129, R129, 0x10, RZ ;  /* 0x0000001081817819 */ /* 0x004fca00000006ff */
[----:B------:R0:W2:Y:S01]  /*3f40*/  F2F.F16.F32 R209, R72 ;  /* 0x0000004800d17304 */ /* 0x0000a20000200800 */
        /* <DEDUP_REMOVED lines=15> */
.L_x_953:
        /* <DEDUP_REMOVED lines=12> */
.L_x_954:
[C---:B------:R-:W-:Y:S02]  /*4100*/  @P0 LOP3.LUT P5, RZ, R108.reuse, 0xff0000, RZ, 0xc0, !PT ;  /* 0x00ff00006cff0812 */ /* 0x040fe400078ac0ff */
        /* <DEDUP_REMOVED lines=11> */
[----:B-12---:R-:W-:Y:S02]  /*41c0*/  IADD3 R74, P5, R93, UR20, RZ ;  /* 0x000000145d4a7c10 */ /* 0x006fe4000ffbe0ff */
        /* <DEDUP_REMOVED lines=20> */
.L_x_955:
[----:B------:R2:W-:Y:S01]  /*4310*/  STG.E.64 desc[UR6][R74.64], R70 ;  /* 0x000000464a007986 */ /* 0x0005e2000c101b06 */
[----:B------:R-:W-:Y:S02]  /*4320*/  @P2 PRMT R40, R193, 0x7610, R40 ;  /* 0x00007610c1282816 */ /* 0x000fe40000000028 */
[----:B------:R-:W-:Y:S01]  /*4330*/  @P2 PRMT R58, R192, 0x7610, R58 ;  /* 0x00007610c03a2816 */ /* 0x000fe2000000003a */
[----:B------:R-:W-:Y:S06]  /*4340*/  @!P0 BRA `(.L_x_956) ;  /* 0x0000000000208947 */ /* 0x000fec0003800000 */
[----:B--2---:R-:W-:Y:S02]  /*4350*/  LOP3.LUT R70, R36, 0xffff, RZ, 0xc0, !PT ;  /* 0x0000ffff24467812 */ /* 0x004fe400078ec0ff */
[----:B-1----:R-:W-:Y:S02]  /*4360*/  IADD3 R72, P5, R93, R114, RZ ;  /* 0x000000725d487210 */ /* 0x002fe40007fbe0ff */
[----:B------:R-:W-:Y:S01]  /*4370*/  PRMT R75, R174, 0x5410, R27 ;  /* 0x00005410ae4b7816 */ /* 0x000fe2000000001b */
[----:B------:R-:W-:Y:S01]  /*4380*/  IMAD.WIDE.U32 R70, R70, 0x10000, RZ ;  /* 0x0001000046467825 */ /* 0x000fe200078e00ff */
[----:B------:R-:W-:-:S04]  /*4390*/  IADD3.X R73, R92, R115, RZ, P5, !PT ;  /* 0x000000735c497210 */ /* 0x000fc80002ffe4ff */
[----:B------:R-:W-:Y:S02]  /*43a0*/  LOP3.LUT R71, R75, R71, RZ, 0xfc, !PT ;  /* 0x000000474b477212 */ /* 0x000fe400078efcff */
[----:B------:R-:W-:-:S05]  /*43b0*/  LOP3.LUT R70, R70, 0xffff, R51, 0xf8, !PT ;  /* 0x0000ffff46467812 */ /* 0x000fca00078ef833 */
[----:B------:R3:W-:Y:S02]  /*43c0*/  STG.E.64 desc[UR6][R72.64], R70 ;  /* 0x0000004648007986 */ /* 0x0007e4000c101b06 */
.L_x_956:
        /* <DEDUP_REMOVED lines=12> */
[----:B-1-3--:R-:W-:Y:S02]  /*4490*/  IADD3 R72, P5, R95, UR20, RZ ;  /* 0x000000145f487c10 */ /* 0x00afe4000ffbe0ff */
        /* <DEDUP_REMOVED lines=20> */
.L_x_957:
[----:B------:R3:W-:Y:S01]  /*45e0*/  STG.E.64 desc[UR6][R72.64], R68 ;  /* 0x0000004448007986 */ /* 0x0007e2000c101b06 */
[----:B------:R-:W-:Y:S02]  /*45f0*/  @P2 PRMT R40, R162, 0x7610, R40 ;  /* 0x00007610a2282816 */ /* 0x000fe40000000028 */
[----:B------:R-:W-:Y:S01]  /*4600*/  @P2 PRMT R58, R185, 0x7610, R58 ;  /* 0x00007610b93a2816 */ /* 0x000fe2000000003a */
[----:B------:R-:W-:Y:S06]  /*4610*/  @!P0 BRA `(.L_x_958) ;  /* 0x0000000000208947 */ /* 0x000fec0003800000 */
[----:B-12---:R-:W-:Y:S02]  /*4620*/  LOP3.LUT R70, R36, 0xffff, RZ, 0xc0, !PT ;  /* 0x0000ffff24467812 */ /* 0x006fe400078ec0ff */
[----:B---3--:R-:W-:Y:S02]  /*4630*/  IADD3 R68, P5, R95, R114, RZ ;  /* 0x000000725f447210 */ /* 0x008fe40007fbe0ff */
[----:B------:R-:W-:Y:S01]  /*4640*/  PRMT R73, R174, 0x5410, R27 ;  /* 0x00005410ae497816 */ /* 0x000fe2000000001b */
[----:B------:R-:W-:-:S04]  /*4650*/  IMAD.WIDE.U32 R70, R70, 0x10000, RZ ;  /* 0x0001000046467825 */ /* 0x000fc800078e00ff */
[----:B------:R-:W-:Y:S01]  /*4660*/  IMAD.X R69, R94, 0x1, R115, P5 ;  /* 0x000000015e457824 */ /* 0x000fe200028e0673 */
[----:B------:R-:W-:Y:S02]  /*4670*/  LOP3.LUT R71, R73, R71, RZ, 0xfc, !PT ;  /* 0x0000004749477212 */ /* 0x000fe400078efcff */
[----:B------:R-:W-:-:S05]  /*4680*/  LOP3.LUT R70, R70, 0xffff, R51, 0xf8, !PT ;  /* 0x0000ffff46467812 */ /* 0x000fca00078ef833 */
[----:B------:R4:W-:Y:S02]  /*4690*/  STG.E.64 desc[UR6][R68.64], R70 ;  /* 0x0000004644007986 */ /* 0x0009e4000c101b06 */
.L_x_958:
        /* <DEDUP_REMOVED lines=12> */
[----:B---34-:R-:W-:Y:S02]  /*4760*/  IADD3 R68, P5, R97, UR20, RZ ;  /* 0x0000001461447c10 */ /* 0x018fe4000ffbe0ff */
        /* <DEDUP_REMOVED lines=20> */
.L_x_959:
[----:B------:R4:W-:Y:S01]  /*48b0*/  STG.E.64 desc[UR6][R68.64], R66 ;  /* 0x0000004244007986 */ /* 0x0009e2000c101b06 */
[----:B------:R-:W-:Y:S02]  /*48c0*/  @P2 PRMT R40, R152, 0x7610, R40 ;  /* 0x0000761098282816 */ /* 0x000fe40000000028 */
[----:B------:R-:W-:Y:S01]  /*48d0*/  @P2 PRMT R58, R154, 0x7610, R58 ;  /* 0x000076109a3a2816 */ /* 0x000fe2000000003a */
[----:B------:R-:W-:Y:S06]  /*48e0*/  @!P0 BRA `(.L_x_960) ;  /* 0x0000000000208947 */ /* 0x000fec0003800000 */
[----:B----4-:R-:W-:Y:S02]  /*48f0*/  LOP3.LUT R68, R36, 0xffff, RZ, 0xc0, !PT ;  /* 0x0000ffff24447812 */ /* 0x010fe400078ec0ff */
[----:B------:R-:W-:Y:S02]  /*4900*/  IADD3 R66, P5, R97, R114, RZ ;  /* 0x0000007261427210 */ /* 0x000fe40007fbe0ff */
[----:B-123--:R-:W-:Y:S01]  /*4910*/  PRMT R71, R174, 0x5410, R27 ;  /* 0x00005410ae477816 */ /* 0x00efe2000000001b */
[----:B------:R-:W-:Y:S01]  /*4920*/  IMAD.WIDE.U32 R68, R68, 0x10000, RZ ;  /* 0x0001000044447825 */ /* 0x000fe200078e00ff */
[----:B------:R-:W-:-:S04]  /*4930*/  IADD3.X R67, R96, R115, RZ, P5, !PT ;  /* 0x0000007360437210 */ /* 0x000fc80002ffe4ff */
[----:B------:R-:W-:Y:S02]  /*4940*/  LOP3.LUT R69, R71, R69, RZ, 0xfc, !PT ;  /* 0x0000004547457212 */ /* 0x000fe400078efcff */
[----:B------:R-:W-:-:S05]  /*4950*/  LOP3.LUT R68, R68, 0xffff, R51, 0xf8, !PT ;  /* 0x0000ffff44447812 */ /* 0x000fca00078ef833 */
[----:B------:R1:W-:Y:S02]  /*4960*/  STG.E.64 desc[UR6][R66.64], R68 ;  /* 0x0000004442007986 */ /* 0x0003e4000c101b06 */
.L_x_960:
        /* <DEDUP_REMOVED lines=12> */
[----:B-1--4-:R-:W-:Y:S02]  /*4a30*/  IADD3 R66, P5, R99, UR20, RZ ;  /* 0x0000001463427c10 */ /* 0x012fe4000ffbe0ff */
        /* <DEDUP_REMOVED lines=20> */
.L_x_961:
        /* <DEDUP_REMOVED lines=12> */
.L_x_962:
        /* <DEDUP_REMOVED lines=29> */
.L_x_963:
[----:B-1--4-:R-:W-:Y:S02]  /*4e10*/  IADD3 R66, P6, R101, UR20, RZ ;  /* 0x0000001465427c10 */ /* 0x012fe4000ffde0ff */
[----:B------:R-:W-:Y:S02]  /*4e20*/  @P2 F2FP.F16.F32.PACK_AB R134, RZ, R134 ;  /* 0x00000086ff86223e */ /* 0x000fe400000000ff */
[----:B------:R-:W-:Y:S02]  /*4e30*/  IADD3.X R67, R100, UR21, RZ, P6, !PT ;  /* 0x0000001564437c10 */ /* 0x000fe4000b7fe4ff */
[----:B------:R-:W-:Y:S02]  /*4e40*/  @P2 F2FP.F16.F32.PACK_AB R140, RZ, R140 ;  /* 0x0000008cff8c223e */ /* 0x000fe400000000ff */
[----:B------:R-:W-:Y:S01]  /*4e50*/  @P2 F2FP.F16.F32.PACK_AB R186, RZ, R186 ;  /* 0x000000baffba223e */ /* 0x000fe200000000ff */
        /* <DEDUP_REMOVED lines=17> */
.L_x_964:
        /* <DEDUP_REMOVED lines=9> */
.L_x_965:
        /* <DEDUP_REMOVED lines=25> */
.L_x_966:
[----:B------:R-:W-:Y:S01]  /*5190*/  SEL R185, RZ, 0x1, P3 ;  /* 0x00000001ffb97807 */ /* 0x000fe20001800000 */
[----:B------:R-:W-:Y:S06]  /*51a0*/  @!P4 BRA `(.L_x_967) ;  /* 0xffffffb400bcc947 */ /* 0x000fec000383ffff */
[----:B------:R-:W-:Y:S01]  /*51b0*/  MOV R11, R37 ;  /* 0x00000025000b7202 */ /* 0x000fe20000000f00 */
        /* <DEDUP_REMOVED lines=15> */
[----:B------:R-:W-:Y:S01]  /*52b0*/  MOV R61, R176 ;  /* 0x000000b0003d7202 */ /* 0x000fe20000000f00 */
[----:B------:R-:W-:Y:S01]  /*52c0*/  IMAD.MOV.U32 R13, RZ, RZ, R167 ;  /* 0x000000ffff0d7224 */ /* 0x000fe200078e00a7 */
[----:B-1--4-:R-:W-:Y:S01]  /*52d0*/  MOV R62, R178 ;  /* 0x000000b2003e7202 */ /* 0x012fe20000000f00 */
[----:B------:R-:W-:Y:S01]  /*52e0*/  IMAD.MOV.U32 R14, RZ, RZ, R169 ;  /* 0x000000ffff0e7224 */ /* 0x000fe200078e00a9 */
[----:B------:R-:W-:Y:S01]  /*52f0*/  MOV R63, R180 ;  /* 0x000000b4003f7202 */ /* 0x000fe20000000f00 */
[----:B------:R-:W-:Y:S01]  /*5300*/  IMAD.MOV.U32 R15, RZ, RZ, R171 ;  /* 0x000000ffff0f7224 */ /* 0x000fe200078e00ab */
[----:B------:R-:W-:Y:S01]  /*5310*/  MOV R68, R182 ;  /* 0x000000b600447202 */ /* 0x000fe20000000f00 */
        /* <DEDUP_REMOVED lines=29> */
[----:B------:R-:W-:-:S07]  /*54f0*/  MOV R23, R44 ;  /* 0x0000002c00177202 */ /* 0x000fce0000000f00 */
.L_x_950:
        /* <DEDUP_REMOVED lines=25> */
.L_x_951:
[----:B------:R-:W-:Y:S01]  /*5690*/  HFMA2.MMA R73, -RZ, RZ, 0, 9.5367431640625e-07 ;  /* 0x00000010ff497435 */ /* 0x000fe200000001ff */
[----:B------:R-:W-:Y:S01]  /*56a0*/  IMAD.MOV.U32 R72, RZ, RZ, R61 ;  /* 0x000000ffff487224 */ /* 0x000fe200078e003d */
[----:B------:R-:W-:Y:S01]  /*56b0*/  MOV R71, 0xffffffff ;  /* 0xffffffff00477802 */ /* 0x000fe20000000f00 */
[----:B------:R-:W-:-:S08]  /*56c0*/  IMAD.MOV.U32 R74, RZ, RZ, 0x1f ;  /* 0x0000001fff4a7424 */ /* 0x000fd000078e00ff */
[----:B-----5:R-:W-:Y:S05]  /*56d0*/  WARPSYNC.COLLECTIVE R71, `(.L_x_968) ;  /* 0x0000000047087348 */ /* 0x020fea0003c00000 */
[----:B------:R0:W1:Y:S02]  /*56e0*/  SHFL.DOWN P3, R70, R72, R73, R74 ;  /* 0x0800004948467389 */ /* 0x000064000006004a */
[----:B01---5:R-:W-:Y:S01]  /*56f0*/  ENDCOLLECTIVE ;  /* 0x000000000000791b */ /* 0x023fe20003800000 */
.L_x_968:
[----:B------:R-:W-:Y:S01]  /*5700*/  MOV R72, R47 ;  /* 0x0000002f00487202 */ /* 0x000fe20000000f00 */
[----:B------:R-:W-:-:S07]  /*5710*/  IMAD.MOV.U32 R30, RZ, RZ, R70 ;  /* 0x000000ffff1e7224 */ /* 0x000fce00078e0046 */
[----:B------:R-:W-:Y:S05]  /*5720*/  WARPSYNC.COLLECTIVE R71, `(.L_x_969) ;  /* 0x0000000047087348 */ /* 0x000fea0003c00000 */
[----:B------:R0:W1:Y:S02]  /*5730*/  SHFL.DOWN P3, R70, R72, R73, R74 ;  /* 0x0800004948467389 */ /* 0x000064000006004a */
[----:B01----:R-:W-:Y:S01]  /*5740*/  ENDCOLLECTIVE ;  /* 0x000000000000791b */ /* 0x003fe20003800000 */
.L_x_969:
[----:B------:R-:W-:-:S05]  /*5750*/  FADD.FTZ R30, R61, R30 ;  /* 0x0000001e3d1e7221 */ /* 0x000fca0000010000 */
[----:B------:R-:W-:Y:S01]  /*5760*/  MOV R72, R30 ;  /* 0x0000001e00487202 */ /* 0x000fe20000000f00 */
[----:B------:R-:W-:Y:S02]  /*5770*/  IMAD.MOV.U32 R73, RZ, RZ, 0x8 ;  /* 0x00000008ff497424 */ /* 0x000fe400078e00ff */
[----:B------:R-:W-:-:S07]  /*5780*/  IMAD.MOV.U32 R50, RZ, RZ, R70 ;  /* 0x000000ffff327224 */ /* 0x000fce00078e0046 */
[----:B------:R-:W-:Y:S05]  /*5790*/  WARPSYNC.COLLECTIVE R71, `(.L_x_970) ;  /* 0x0000000047087348 */ /* 0x000fea0003c00000 */
[----:B------:R0:W1:Y:S02]  /*57a0*/  SHFL.DOWN P3, R70, R72, R73, R74 ;  /* 0x0800004948467389 */ /* 0x000064000006004a */
[----:B01----:R-:W-:Y:S01]  /*57b0*/  ENDCOLLECTIVE ;  /* 0x000000000000791b */ /* 0x003fe20003800000 */
.L_x_970:
[----:B------:R-:W-:-:S04]  /*57c0*/  FADD.FTZ R50, R47, R50 ;  /* 0x000000322f327221 */ /* 0x000fc80000010000 */
[----:B------:R-:W-:Y:S01]  /*57d0*/  IMAD.MOV.U32 R72, RZ, RZ, R50 ;  /* 0x000000ffff487224 */ /* 0x000fe200078e0032 */
[----:B------:R-:W-:-:S07]  /*57e0*/  MOV R65, R70 ;  /* 0x0000004600417202 */ /* 0x000fce0000000f00 */
[----:B------:R-:W-:Y:S05]  /*57f0*/  WARPSYNC.COLLECTIVE R71, `(.L_x_971) ;  /* 0x0000000047087348 */ /* 0x000fea0003c00000 */
[----:B------:R0:W1:Y:S02]  /*5800*/  SHFL.DOWN P3, R70, R72, R73, R74 ;  /* 0x0800004948467389 */ /* 0x000064000006004a */
[----:B01----:R-:W-:Y:S01]  /*5810*/  ENDCOLLECTIVE ;  /* 0x000000000000791b */ /* 0x003fe20003800000 */
.L_x_971:
[----:B------:R-:W-:Y:S01]  /*5820*/  FADD.FTZ R65, R30, R65 ;  /* 0x000000411e417221 */ /* 0x000fe20000010000 */
[----:B------:R-:W-:Y:S01]  /*5830*/  IMAD.MOV.U32 R30, RZ, RZ, R62 ;  /* 0x000000ffff1e7224 */ /* 0x000fe200078e003e */
[----:B------:R-:W-:Y:S02]  /*5840*/  HFMA2.MMA R73, -RZ, RZ, 0, 2.384185791015625e-07 ;  /* 0x00000004ff497435 */ /* 0x000fe400000001ff */
[----:B------:R-:W-:Y:S01]  /*5850*/  IMAD.MOV.U32 R72, RZ, RZ, R65 ;  /* 0x000000ffff487224 */ /* 0x000fe200078e0041 */
[----:B------:R-:W-:-:S08]  /*5860*/  MOV R67, R70 ;  /* 0x0000004600437202 */ /* 0x000fd00000000f00 */
[----:B------:R-:W-:Y:S05]  /*5870*/  WARPSYNC.COLLECTIVE R71, `(.L_x_972) ;  /* 0x0000000047087348 */ /* 0x000fea0003c00000 */
[----:B------:R0:W1:Y:S02]  /*5880*/  SHFL.DOWN P3, R70, R72, R73, R74 ;  /* 0x0800004948467389 */ /* 0x000064000006004a */
[----:B01----:R-:W-:Y:S01]  /*5890*/  ENDCOLLECTIVE ;  /* 0x000000000000791b */ /* 0x003fe20003800000 */
.L_x_972:
[----:B------:R-:W-:Y:S01]  /*58a0*/  FADD.FTZ R67, R50, R67 ;  /* 0x0000004332437221 */ /* 0x000fe20000010000 */
[----:B------:R-:W-:-:S04]  /*58b0*/  MOV R50, R60 ;  /* 0x0000003c00327202 */ /* 0x000fc80000000f00 */
[----:B------:R-:W-:Y:S01]  /*58c0*/  MOV R72, R67 ;  /* 0x0000004300487202 */ /* 0x000fe20000000f00 */
[----:B------:R-:W-:-:S07]  /*58d0*/  IMAD.MOV.U32 R64, RZ, RZ, R70 ;  /* 0x000000ffff407224 */ /* 0x000fce00078e0046 */
[----:B------:R-:W-:Y:S05]  /*58e0*/  WARPSYNC.COLLECTIVE R71, `(.L_x_973) ;  /* 0x0000000047087348 */ /* 0x000fea0003c00000 */
[----:B------:R0:W1:Y:S02]  /*58f0*/  SHFL.DOWN P3, R70, R72, R73, R74 ;  /* 0x0800004948467389 */ /* 0x000064000006004a */
[----:B01----:R-:W-:Y:S01]  /*5900*/  ENDCOLLECTIVE ;  /* 0x000000000000791b */ /* 0x003fe20003800000 */
.L_x_973:
[----:B------:R-:W-:-:S05]  /*5910*/  FADD.FTZ R64, R65, R64 ;  /* 0x0000004041407221 */ /* 0x000fca0000010000 */
[----:B------:R-:W-:Y:S01]  /*5920*/  MOV R72, R64 ;  /* 0x0000004000487202 */ /* 0x000fe20000000f00 */
[----:B------:R-:W-:Y:S02]  /*5930*/  IMAD.MOV.U32 R73, RZ, RZ, 0x2 ;  /* 0x00000002ff497424 */ /* 0x000fe400078e00ff */
[----:B------:R-:W-:-:S07]  /*5940*/  IMAD.MOV.U32 R66, RZ, RZ, R70 ;  /* 0x000000ffff427224 */ /* 0x000fce00078e0046 */
[----:B------:R-:W-:Y:S05]  /*5950*/  WARPSYNC.COLLECTIVE R71, `(.L_x_974) ;  /* 0x0000000047087348 */ /* 0x000fea0003c00000 */
[----:B------:R0:W1:Y:S02]  /*5960*/  SHFL.DOWN P3, R70, R72, R73, R74 ;  /* 0x0800004948467389 */ /* 0x000064000006004a */
[----:B01----:R-:W-:Y:S01]  /*5970*/  ENDCOLLECTIVE ;  /* 0x000000000000791b */ /* 0x003fe20003800000 */
.L_x_974:
[----:B------:R-:W-:-:S04]  /*5980*/  FADD.FTZ R66, R67, R66 ;  /* 0x0000004243427221 */ /* 0x000fc80000010000 */
[----:B------:R-:W-:Y:S01]  /*5990*/  IMAD.MOV.U32 R72, RZ, RZ, R66 ;  /* 0x000000ffff487224 */ /* 0x000fe200078e0042 */
[----:B------:R-:W-:-:S07]  /*59a0*/  MOV R47, R70 ;  /* 0x00000046002f7202 */ /* 0x000fce0000000f00 */
[----:B------:R-:W-:Y:S05]  /*59b0*/  WARPSYNC.COLLECTIVE R71, `(.L_x_975) ;  /* 0x0000000047087348 */ /* 0x000fea0003c00000 */
[----:B------:R0:W1:Y:S02]  /*59c0*/  SHFL.DOWN P3, R70, R72, R73, R74 ;  /* 0x0800004948467389 */ /* 0x000064000006004a */
[----:B01----:R-:W-:Y:S01]  /*59d0*/  ENDCOLLECTIVE ;  /* 0x000000000000791b */ /* 0x003fe20003800000 */
.L_x_975:
[----:B------:R-:W-:Y:S01]  /*59e0*/  FADD.FTZ R68, R64, R47 ;  /* 0x0000002f40447221 */ /* 0x000fe20000010000 */
[----:B------:R-:W-:Y:S01]  /*59f0*/  IMAD.MOV.U32 R47, RZ, RZ, R52 ;  /* 0x000000ffff2f7224 */ /* 0x000fe200078e0034 */
[----:B------:R-:W-:Y:S01]  /*5a00*/  MOV R52, R63 ;  /* 0x0000003f00347202 */ /* 0x000fe20000000f00 */
[----:B------:R-:W-:Y:S01]  /*5a10*/  HFMA2.MMA R73, -RZ, RZ, 0, 5.9604644775390625e-08 ;  /* 0x00000001ff497435 */ /* 0x000fe200000001ff */
[----:B------:R-:W-:Y:S01]  /*5a20*/  IMAD.MOV.U32 R72, RZ, RZ, R68 ;  /* 0x000000ffff487224 */ /* 0x000fe200078e0044 */
[----:B------:R-:W-:-:S09]  /*5a30*/  MOV R61, R70 ;  /* 0x00000046003d7202 */ /* 0x000fd20000000f00 */
[----:B------:R-:W-:Y:S05]  /*5a40*/  WARPSYNC.COLLECTIVE R71, `(.L_x_976) ;  /* 0x0000000047087348 */ /* 0x000fea0003c00000 */
[----:B------:R0:W1:Y:S02]  /*5a50*/  SHFL.DOWN P3, R70, R72, R73, R74 ;  /* 0x0800004948467389 */ /* 0x000064000006004a */
[----:B01----:R-:W-:Y:S01]  /*5a60*/  ENDCOLLECTIVE ;  /* 0x000000000000791b */ /* 0x003fe20003800000 */
.L_x_976:
[----:B------:R-:W-:-:S05]  /*5a70*/  FADD.FTZ R61, R66, R61 ;  /* 0x0000003d423d7221 */ /* 0x000fca0000010000 */
[----:B------:R-:W-:Y:S01]  /*5a80*/  MOV R72, R61 ;  /* 0x0000003d00487202 */ /* 0x000fe20000000f00 */
[----:B------:R-:W-:-:S07]  /*5a90*/  IMAD.MOV.U32 R69, RZ, RZ, R70 ;  /* 0x000000ffff457224 */ /* 0x000fce00078e0046 */
[----:B------:R-:W-:Y:S05]  /*5aa0*/  WARPSYNC.COLLECTIVE R71, `(.L_x_977) ;  /* 0x0000000047087348 */ /* 0x000fea0003c00000 */
[----:B------:R0:W1:Y:S02]  /*5ab0*/  SHFL.DOWN P3, R70, R72, R73, R74 ;  /* 0x0800004948467389 */ /* 0x000064000006004a */
[----:B01----:R-:W-:Y:S01]  /*5ac0*/  ENDCOLLECTIVE ;  /* 0x000000000000791b */ /* 0x003fe20003800000 */
.L_x_977:
[----:B------:R-:W-:Y:S05]  /*5ad0*/  BRA `(.L_x_978) ;  /* 0xffffffcc00347947 */ /* 0x000fea000383ffff */
.L_x_979:
        /* <DEDUP_REMOVED lines=10> */
.L_x_4515:


//--------------------- .text._ZN10layer_norm31ln_parallel_residual_bwd_kernelINS_13Kernel_traitsIf13__nv_bfloat16S2_S2_fjLj7168ELj1ELj1ELj8ELj8ENS_18Kernel_traits_baseILj7168EfS2_S2_S2_fjLj256EEEEELb0ELb0ELb0EEEvNS_9BwdParamsE --------------------------
	.section	.text._ZN10layer_norm31ln_parallel_residual_bwd_kernelINS_13Kernel_traitsIf13__nv_bfloat16S2_S2_fjLj7168ELj1ELj1ELj8ELj8ENS_18Kernel_traits_baseILj7168EfS2_S2_S2_fjLj256EEEEELb0ELb0ELb0EEEvNS_9BwdParamsE,"ax",@progbits
	.align	128
        .global         _ZN10layer_norm31ln_parallel_residual_bwd_kernelINS_13Kernel_traitsIf13__nv_bfloat16S2_S2_fjLj7168ELj1ELj1ELj8ELj8ENS_18Kernel_traits_baseILj7168EfS2_S2_S2_fjLj256EEEEELb0ELb0ELb0EEEvNS_9BwdParamsE
        .type           _ZN10layer_norm31ln_parallel_residual_bwd_kernelINS_13Kernel_traitsIf13__nv_bfloat16S2_S2_fjLj7168ELj1ELj1ELj8ELj8ENS_18Kernel_traits_baseILj7168EfS2_S2_S2_fjLj256EEEEELb0ELb0ELb0EEEvNS_9BwdParamsE,@function
        .size           _ZN10layer_norm31ln_parallel_residual_bwd_kernelINS_13Kernel_traitsIf13__nv_bfloat16S2_S2_fjLj7168ELj1ELj1ELj8ELj8ENS_18Kernel_traits_baseILj7168EfS2_S2_S2_fjLj256EEEEELb0ELb0ELb0EEEvNS_9BwdParamsE,(.L_x_4516 - _ZN10layer_norm31ln_parallel_residual_bwd_kernelINS_13Kernel_traitsIf13__nv_bfloat16S2_S2_fjLj7168ELj1ELj1ELj8ELj8ENS_18Kernel_traits_baseILj7168EfS2_S2_S2_fjLj256EEEEELb0ELb0ELb0EEEvNS_9BwdParamsE)
        .other          _ZN10layer_norm31ln_parallel_residual_bwd_kernelINS_13Kernel_traitsIf13__nv_bfloat16S2_S2_fjLj7168ELj1ELj1ELj8ELj8ENS_18Kernel_traits_baseILj7168EfS2_S2_S2_fjLj256EEEEELb0ELb0ELb0EEEvNS_9BwdParamsE,@"STO_CUDA_ENTRY STV_DEFAULT"
_ZN10layer_norm31ln_parallel_residual_bwd_kernelINS_13Kernel_traitsIf13__nv_bfloat16S2_S2_fjLj7168ELj1ELj1ELj8ELj8ENS_18Kernel_traits_baseILj7168EfS2_S2_S2_fjLj256EEEEELb0ELb0ELb0EEEvNS_9BwdParamsE:
.text._ZN10layer_norm31ln_parallel_residual_bwd_kernelINS_13Kernel_traitsIf13__nv_bfloat16S2_S2_fjLj7168ELj1ELj1ELj8ELj8ENS_18Kernel_traits_baseILj7168EfS2_S2_S2_fjLj256EEEEELb0ELb0ELb0EEEvNS_9BwdParamsE:
[----:B------:R-:W0:Y:S01]  /*0000*/  LDC R1, c[0x0][0x28] ;  /* 0x00000a00ff017b82 */ /* 0x000e220000000800 */
[----:B------:R-:W1:Y:S01]  /*0010*/  S2R R172, SR_TID.X ;  /* 0x0000000000ac7919 */ /* 0x000e620000002100 */
[----:B------:R-:W-:Y:S01]  /*0020*/  ULDC UR4, c[0x0][0x218] ;  /* 0x0000860000047ab9 */ /* 0x000fe20000000800 */
[----:B0-----:R-:W-:-:S05]  /*0030*/  IADD3 R1, R1, -0x38, RZ ;  /* 0xffffffc801017810 */ /* 0x001fca0007ffe0ff */
[----:B------:R-:W0:Y:S01]  /*0040*/  S2UR UR6, SR_CTAID.X ;  /* 0x00000000000679c3 */ /* 0x000e220000002500 */
[----:B------:R-:W-:Y:S01]  /*0050*/  MOV R2, UR4 ;  /* 0x0000000400027c02 */ /* 0x000fe20008000f00 */
[----:B------:R-:W-:Y:S01]  /*0060*/  ULDC UR7, c[0x0][0x214] ;  /* 0x0000850000077ab9 */ /* 0x000fe20000000800 */
[----:B------:R-:W-:Y:S01]  /*0070*/  ULDC UR13, c[0x0][0x218] ;  /* 0x00008600000d7ab9 */ /* 0x000fe20000000800 */
[----:B------:R-:W-:Y:S01]  /*0080*/  ULDC UR12, c[0x0][0x290] ;  /* 0x0000a400000c7ab9 */ /* 0x000fe20000000800 */
[----:B------:R-:W-:Y:S01]  /*0090*/  SHF.R.S32.HI R0, RZ, 0x1f, R2 ;  /* 0x0000001fff007819 */ /* 0x000fe20000011402 */
[----:B------:R2:W-:Y:S01]  /*00a0*/  STL [R1+0x14], R2 ;  /* 0x0000140201007387 */ /* 0x0005e20000100800 */
[----:B------:R-:W-:Y:S01]  /*00b0*/  ULDC.64 UR8, c[0x0][0x2c8] ;  /* 0x0000b20000087ab9 */ /* 0x000fe20000000a00 */
[----:B------:R-:W-:Y:S01]  /*00c0*/  ULDC.64 UR10, c[0x0][0x238] ;  /* 0x00008e00000a7ab9 */ /* 0x000fe20000000a00 */
[----:B------:R-:W-:Y:S01]  /*00d0*/  LEA.HI R0, R0, R2, RZ, 0x2 ;  /* 0x0000000200007211 */ /* 0x000fe200078f10ff */
[----:B------:R-:W-:Y:S01]  /*00e0*/  ULDC.64 UR14, c[0x0][0x308] ;  /* 0x0000c200000e7ab9 */ /* 0x000fe20000000a00 */
[----:B------:R-:W-:Y:S01]  /*00f0*/  ULDC.64 UR16, c[0x0][0x300] ;  /* 0x0000c00000107ab9 */ /* 0x000fe20000000a00 */
[----:B------:R-:W-:Y:S01]  /*0100*/  ULDC.64 UR18, c[0x0][0x210] ;  /* 0x0000840000127ab9 */ /* 0x000fe20000000a00 */
[----:B-1----:R-:W-:-:S02]  /*0110*/  LOP3.LUT R3, R172, 0xff, RZ, 0xc, !PT ;  /* 0x000000ffac037812 */ /* 0x002fc400078e0cff */
[----:B------:R-:W-:Y:S02]  /*0120*/  LOP3.LUT R10, R172, 0xff, RZ, 0xc0, !PT ;  /* 0x000000ffac0a7812 */ /* 0x000fe400078ec0ff */
[----:B------:R-:W-:-:S03]  /*0130*/  LEA.HI.SX32 R0, R0, R3, 0x1e ;  /* 0x0000000300007211 */ /* 0x000fc600078ff2ff */
[----:B------:R-:W-:Y:S01]  /*0140*/  IMAD.MOV.U32 R75, RZ, RZ, R10 ;  /* 0x000000ffff4b7224 */ /* 0x000fe200078e000a */
[C---:B------:R-:W-:Y:S02]  /*0150*/  LOP3.LUT P6, RZ, R0.reuse, 0xffffff00, RZ, 0xc0, !PT ;  /* 0xffffff0000ff7812 */ /* 0x040fe400078cc0ff */
[C---:B------:R-:W-:Y:S02]  /*0160*/  ISETP.GE.U32.AND P5, PT, R0.reuse, 0x200, PT ;  /* 0x000002000000780c */ /* 0x040fe40003fa6070 */
[----:B------:R-:W-:Y:S02]  /*0170*/  P2R R6, PR, RZ, 0x40 ;  /* 0x00000040ff067803 */ /* 0x000fe40000000000 */
[----:B------:R-:W-:Y:S02]  /*0180*/  P2R R8, PR, RZ, 0x20 ;  /* 0x00000020ff087803 */ /* 0x000fe40000000000 */
[C---:B------:R-:W-:Y:S01]  /*0190*/  ISETP.GE.U32.AND P4, PT, R0.reuse, 0x300, PT ;  /* 0x000003000000780c */ /* 0x040fe20003f86070 */
[----:B------:R1:W-:Y:S01]  /*01a0*/  STL [R1+0x30], R6 ;  /* 0x0000300601007387 */ /* 0x0003e20000100800 */
[----:B------:R-:W-:-:S02]  /*01b0*/  ISETP.GE.U32.AND P3, PT, R0, 0x400, PT ;  /* 0x000004000000780c */ /* 0x000fc40003f66070 */
[----:B------:R-:W-:Y:S01]  /*01c0*/  ISETP.GE.U32.AND P2, PT, R0, 0x500, PT ;  /* 0x000005000000780c */ /* 0x000fe20003f46070 */
[----:B------:R3:W-:Y:S01]  /*01d0*/  STL [R1+0x1c], R8 ;  /* 0x00001c0801007387 */ /* 0x0007e20000100800 */
[----:B--2---:R-:W2:Y:S03]  /*01e0*/  @P6 LDC.64 R2, c[0x0][0x260] ;  /* 0x00009800ff026b82 */ /* 0x004ea60000000a00 */
[----:B------:R-:W4:Y:S04]  /*01f0*/  LDL.64 R80, [R1+0x20] ;  /* 0x0000200001507983 */ /* 0x000f280000100a00 */
[----:B------:R-:W4:Y:S01]  /*0200*/  LDL.64 R82, [R1+0x28] ;  /* 0x0000280001527983 */ /* 0x000f220000100a00 */
[----:B------:R-:W0:Y:S03]  /*0210*/  @P6 LDC.64 R4, c[0x0][0x268] ;  /* 0x00009a00ff046b82 */ /* 0x000e260000000a00 */
[----:B------:R-:W4:Y:S04]  /*0220*/  LDL.64 R76, [R1] ;  /* 0x00000000014c7983 */ /* 0x000f280000100a00 */
[----:B------:R-:W4:Y:S01]  /*0230*/  LDL.64 R78, [R1+0x8] ;  /* 0x00000800014e7983 */ /* 0x000f220000100a00 */
[----:B-1----:R-:W1:Y:S08]  /*0240*/  @P5 LDC.64 R6, c[0x0][0x260] ;  /* 0x00009800ff065b82 */ /* 0x002e700000000a00 */
[----:B---3--:R-:W3:Y:S08]  /*0250*/  @P5 LDC.64 R8, c[0x0][0x268] ;  /* 0x00009a00ff085b82 */ /* 0x008ef00000000a00 */
[----:B------:R-:W3:Y:S08]  /*0260*/  @P4 LDC.64 R14, c[0x0][0x260] ;  /* 0x00009800ff0e4b82 */ /* 0x000ef00000000a00 */
[----:B------:R-:W3:Y:S01]  /*0270*/  @P4 LDC.64 R16, c[0x0][0x268] ;  /* 0x00009a00ff104b82 */ /* 0x000ee20000000a00 */
[----:B--2---:R-:W-:-:S07]  /*0280*/  @P6 IMAD.WIDE.U32 R2, R75, 0x10, R2 ;  /* 0x000000104b026825 */ /* 0x004fce00078e0002 */
[----:B------:R-:W2:Y:S01]  /*0290*/  @P3 LDC.64 R18, c[0x0][0x260] ;  /* 0x00009800ff123b82 */ /* 0x000ea20000000a00 */
[----:B0-----:R-:W-:-:S07]  /*02a0*/  @P6 IMAD.WIDE.U32 R4, R75, 0x10, R4 ;  /* 0x000000104b046825 */ /* 0x001fce00078e0004 */
[----:B------:R-:W0:Y:S01]  /*02b0*/  @P3 LDC.64 R20, c[0x0][0x268] ;  /* 0x00009a00ff143b82 */ /* 0x000e220000000a00 */
[----:B------:R-:W-:-:S07]  /*02c0*/  @P6 LOP3.LUT R75, R75, 0x100, RZ, 0xfc, !PT ;  /* 0x000001004b4b6812 */ /* 0x000fce00078efcff */
[----:B------:R-:W0:Y:S01]  /*02d0*/  @P2 LDC.64 R22, c[0x0][0x260] ;  /* 0x00009800ff162b82 */ /* 0x000e220000000a00 */
[----:B-1----:R-:W-:-:S04]  /*02e0*/  @P5 IMAD.WIDE.U32 R10, R75, 0x10, R6 ;  /* 0x000000104b0a5825 */ /* 0x002fc800078e0006 */
[C---:B---3--:R-:W-:Y:S01]  /*02f0*/  @P5 IMAD.WIDE.U32 R12, R75.reuse, 0x10, R8 ;  /* 0x000000104b0c5825 */ /* 0x048fe200078e0008 */
[----:B------:R-:W-:Y:S01]  /*0300*/  @P5 IADD3 R75, R75, 0x100, RZ ;  /* 0x000001004b4b5810 */ /* 0x000fe20007ffe0ff */
[----:B------:R-:W-:Y:S01]  /*0310*/  ULDC.64 UR4, c[0x0][0x208] ;  /* 0x0000820000047ab9 */ /* 0x000fe20000000a00 */
[C---:B------:R-:W-:Y:S01]  /*0320*/  ISETP.GE.U32.AND P1, PT, R0.reuse, 0x600, PT ;  /* 0x000006000000780c */ /* 0x040fe20003f26070 */
[----:B------:R-:W5:Y:S01]  /*0330*/  @P5 LDG.E.128 R220, desc[UR4][R10.64] ;  /* 0x000000040adc5981 */ /* 0x000f62000c1e1d00 */
[----:B------:R-:W-:Y:S01]  /*0340*/  ISETP.GE.U32.AND P0, PT, R0, 0x700, PT ;  /* 0x000007000000780c */ /* 0x000fe20003f06070 */
[C---:B------:R-:W-:Y:S01]  /*0350*/  @P4 IMAD.WIDE.U32 R14, R75.reuse, 0x10, R14 ;  /* 0x000000104b0e4825 */ /* 0x040fe200078e000e */
[----:B------:R-:W1:Y:S01]  /*0360*/  @P2 LDC.64 R64, c[0x0][0x268] ;  /* 0x00009a00ff402b82 */ /* 0x000e620000000a00 */
[----:B------:R-:W5:Y:S02]  /*0370*/  @P5 LDG.E.128 R216, desc[UR4][R12.64] ;  /* 0x000000040cd85981 */ /* 0x000f64000c1e1d00 */
[----:B------:R-:W-:-:S02]  /*0380*/  @P4 IMAD.WIDE.U32 R16, R75, 0x10, R16 ;  /* 0x000000104b104825 */ /* 0x000fc400078e0010 */
[----:B------:R-:W5:Y:S02]  /*0390*/  @P4 LDG.E.128 R24, desc[UR4][R14.64] ;  /* 0x000000040e184981 */ /* 0x000f64000c1e1d00 */
[----:B------:R-:W-:Y:S02]  /*03a0*/  @P4 VIADD R75, R75, 0x100 ;  /* 0x000001004b4b4836 */ /* 0x000fe40000000000 */
[----:B------:R-:W5:Y:S01]  /*03b0*/  @P4 LDG.E.128 R28, desc[UR4][R16.64] ;  /* 0x00000004101c4981 */ /* 0x000f62000c1e1d00 */
[----:B------:R-:W3:Y:S01]  /*03c0*/  @P1 LDC.64 R6, c[0x0][0x260] ;  /* 0x00009800ff061b82 */ /* 0x000ee20000000a00 */
[----:B--2---:R-:W-:-:S04]  /*03d0*/  @P3 IMAD.WIDE.U32 R18, R75, 0x10, R18 ;  /* 0x000000104b123825 */ /* 0x004fc800078e0012 */
[C---:B0-----:R-:W-:Y:S01]  /*03e0*/  @P3 IMAD.WIDE.U32 R20, R75.reuse, 0x10, R20 ;  /* 0x000000104b143825 */ /* 0x041fe200078e0014 */
[----:B------:R-:W-:Y:S01]  /*03f0*/  @P3 IADD3 R75, R75, 0x100, RZ ;  /* 0x000001004b4b3810 */ /* 0x000fe20007ffe0ff */
[----:B------:R-:W5:Y:S01]  /*0400*/  @P3 LDG.E.128 R32, desc[UR4][R18.64] ;  /* 0x0000000412203981 */ /* 0x000f62000c1e1d00 */
[----:B------:R-:W0:Y:S03]  /*0410*/  @P1 LDC.64 R8, c[0x0][0x268] ;  /* 0x00009a00ff081b82 */ /* 0x000e260000000a00 */
[C---:B------:R-:W-:Y:S01]  /*0420*/  @P2 IMAD.WIDE.U32 R22, R75.reuse, 0x10, R22 ;  /* 0x000000104b162825 */ /* 0x040fe200078e0016 */
[----:B------:R-:W5:Y:S04]  /*0430*/  @P3 LDG.E.128 R36, desc[UR4][R20.64] ;  /* 0x0000000414243981 */ /* 0x000f68000c1e1d00 */
[----:B------:R-:W5:Y:S01]  /*0440*/  @P2 LDG.E.128 R40, desc[UR4][R22.64] ;  /* 0x0000000416282981 */ /* 0x000f62000c1e1d00 */
[----:B------:R-:W2:Y:S08]  /*0450*/  @P0 LDC.64 R70, c[0x0][0x260] ;  /* 0x00009800ff460b82 */ /* 0x000eb00000000a00 */
[----:B------:R-:W2:Y:S01]  /*0460*/  @P0 LDC.64 R72, c[0x0][0x268] ;  /* 0x00009a00ff480b82 */ /* 0x000ea20000000a00 */
[----:B----4-:R-:W4:Y:S04]  /*0470*/  @P6 LDG.E.128 R80, desc[UR4][R2.64] ;  /* 0x0000000402506981 */ /* 0x010f28000c1e1d00 */
[----:B------:R-:W4:Y:S01]  /*0480*/  @P6 LDG.E.128 R76, desc[UR4][R4.64] ;  /* 0x00000004044c6981 */ /* 0x000f22000c1e1d00 */
[----:B-1----:R-:W-:-:S04]  /*0490*/  @P2 IMAD.WIDE.U32 R64, R75, 0x10, R64 ;  /* 0x000000104b402825 */ /* 0x002fc800078e0040 */
[----:B------:R-:W-:Y:S01]  /*04a0*/  @P2 VIADD R75, R75, 0x100 ;  /* 0x000001004b4b2836 */ /* 0x000fe20000000000 */
[----:B------:R-:W-:Y:S01]  /*04b0*/  LEA.HI R208, R172, UR6, RZ, 0x18 ;  /* 0x00000006acd07c11 */ /* 0x000fe2000f8fc0ff */
[----:B------:R1:W5:Y:S02]  /*04c0*/  @P2 LDG.E.128 R44, desc[UR4][R64.64] ;  /* 0x00000004402c2981 */ /* 0x000364000c1e1d00 */
[----:B---3--:R-:W-:-:S04]  /*04d0*/  @P1 IMAD.WIDE.U32 R66, R75, 0x10, R6 ;  /* 0x000000104b421825 */ /* 0x008fc800078e0006 */
[C---:B0-----:R-:W-:Y:S01]  /*04e0*/  @P1 IMAD.WIDE.U32 R68, R75.reuse, 0x10, R8 ;  /* 0x000000104b441825 */ /* 0x041fe200078e0008 */
[----:B------:R-:W-:Y:S01]  /*04f0*/  @P1 IADD3 R75, R75, 0x100, RZ ;  /* 0x000001004b4b1810 */ /* 0x000fe20007ffe0ff */
[----:B------:R0:W5:Y:S04]  /*0500*/  @P1 LDG.E.128 R48, desc[UR4][R66.64] ;  /* 0x0000000442301981 */ /* 0x000168000c1e1d00 */
[C---:B--2---:R-:W-:Y:S01]  /*0510*/  @P0 IMAD.WIDE.U32 R6, R75.reuse, 0x10, R70 ;  /* 0x000000104b060825 */ /* 0x044fe200078e0046 */
[----:B------:R-:W-:Y:S01]  /*0520*/  P2R R0, PR, RZ, 0x1 ;  /* 0x00000001ff007803 */ /* 0x000fe20000000000 */
[----:B------:R2:W5:Y:S02]  /*0530*/  @P1 LDG.E.128 R52, desc[UR4][R68.64] ;  /* 0x0000000444341981 */ /* 0x000564000c1e1d00 */
[----:B------:R-:W-:-:S02]  /*0540*/  @P0 IMAD.WIDE.U32 R8, R75, 0x10, R72 ;  /* 0x000000104b080825 */ /* 0x000fc400078e0048 */
[----:B------:R3:W5:Y:S04]  /*0550*/  @P0 LDG.E.128 R56, desc[UR4][R6.64] ;  /* 0x0000000406380981 */ /* 0x000768000c1e1d00 */
[----:B------:R3:W5:Y:S01]  /*0560*/  @P0 LDG.E.128 R60, desc[UR4][R8.64] ;  /* 0x00000004083c0981 */ /* 0x000762000c1e1d00 */
[----:B------:R-:W-:-:S03]  /*0570*/  ISETP.GE.AND P0, PT, R208, UR7, PT ;  /* 0x00000007d0007c0c */ /* 0x000fc6000bf06270 */
[----:B------:R-:W-:Y:S01]  /*0580*/  STL [R1+0x18], R0 ;  /* 0x0000180001007387 */ /* 0x000fe20000100800 */
[----:B-1----:R-:W-:Y:S02]  /*0590*/  CS2R R64, SRZ ;  /* 0x0000000000407805 */ /* 0x002fe4000001ff00 */
[----:B0-----:R-:W-:Y:S02]  /*05a0*/  CS2R R66, SRZ ;  /* 0x0000000000427805 */ /* 0x001fe4000001ff00 */
[----:B--2---:R-:W-:Y:S02]  /*05b0*/  CS2R R68, SRZ ;  /* 0x0000000000447805 */ /* 0x004fe4000001ff00 */
        /* <DEDUP_REMOVED lines=49> */
[----:B----4-:R0:W-:Y:S04]  /*08d0*/  @P6 STL.64 [R1+0x20], R80 ;  /* 0x0000205001006387 */ /* 0x0101e80000100a00 */
[----:B------:R1:W-:Y:S04]  /*08e0*/  @P6 STL.64 [R1+0x28], R82 ;  /* 0x0000285201006387 */ /* 0x0003e80000100a00 */
[----:B------:R2:W-:Y:S04]  /*08f0*/  @P6 STL.64 [R1], R76 ;  /* 0x0000004c01006387 */ /* 0x0005e80000100a00 */
[----:B------:R4:W-:Y:S01]  /*0900*/  @P6 STL.64 [R1+0x8], R78 ;  /* 0x0000084e01006387 */ /* 0x0009e20000100a00 */
[----:B0-----:R-:W-:-:S02]  /*0910*/  CS2R R80, SRZ ;  /* 0x0000000000507805 */ /* 0x001fc4000001ff00 */
[----:B-1----:R-:W-:Y:S02]  /*0920*/  CS2R R82, SRZ ;  /* 0x0000000000527805 */ /* 0x002fe4000001ff00 */
[----:B--2---:R-:W-:Y:S02]  /*0930*/  CS2R R76, SRZ ;  /* 0x00000000004c7805 */ /* 0x004fe4000001ff00 */
[----:B----4-:R-:W-:Y:S01]  /*0940*/  CS2R R78, SRZ ;  /* 0x00000000004e7805 */ /* 0x010fe2000001ff00 */
[----:B---3--:R-:W-:Y:S06]  /*0950*/  @P0 BRA `(.L_x_980) ;  /* 0x0000004c006c0947 */ /* 0x008fec0003800000 */
[----:B------:R-:W-:Y:S01]  /*0960*/  HFMA2.MMA R0, -RZ, RZ, 0, 5.9604644775390625e-08 ;  /* 0x00000001ff007435 */ /* 0x000fe200000001ff */
[----:B------:R-:W-:-:S06]  /*0970*/  IMAD.MOV.U32 R65, RZ, RZ, RZ ;  /* 0x000000ffff417224 */ /* 0x000fcc00078e00ff */
[----:B------:R0:W-:Y:S04]  /*0980*/  STL.S16 [R1+0x10], R0 ;  /* 0x0000100001007387 */ /* 0x0001e80000100600 */
.L_x_1023:
[----:B--2---:R-:W2:Y:S01]  /*0990*/  LDL R176, [R1+0x30] ;  /* 0x0000300001b07983 */ /* 0x004ea20000100800 */
[----:B-1----:R-:W1:Y:S01]  /*09a0*/  LDC.64 R178, c[0x0][0x258] ;  /* 0x00009600ffb27b82 */ /* 0x002e620000000a00 */
[----:B------:R-:W3:Y:S01]  /*09b0*/  S2R R206, SR_TID.X ;  /* 0x0000000000ce7919 */ /* 0x000ee20000002100 */
[----:B0-----:R-:W-:-:S06]  /*09c0*/  MOV R210, UR13 ;  /* 0x0000000d00d27c02 */ /* 0x001fcc0008000f00 */
[----:B------:R-:W4:Y:S01]  /*09d0*/  LDC.U8 R214, c[0x0][0x2a0] ;  /* 0x0000a800ffd67b82 */ /* 0x000f220000000000 */
[----:B------:R0:W-:Y:S01]  /*09e0*/  STL [R1+0x14], R210 ;  /* 0x000014d201007387 */ /* 0x0001e20000100800 */
[----:B-1----:R-:W-:-:S05]  /*09f0*/  IMAD.WIDE R178, R208, 0x4, R178 ;  /* 0x00000004d0b27825 */ /* 0x002fca00078e02b2 */
[----:B-----5:R1:W5:Y:S01]  /*0a00*/  LDG.E R207, desc[UR4][R178.64] ;  /* 0x00000004b2cf7981 */ /* 0x020362000c1e1900 */
[----:B------:R-:W-:Y:S01]  /*0a10*/  BSSY B0, `(.L_x_981) ;  /* 0x0000065000007945 */ /* 0x000fe20003800000 */
[----:B---3--:R-:W-:Y:S01]  /*0a20*/  LOP3.LUT R206, R206, 0xff, RZ, 0xc0, !PT ;  /* 0x000000ffcece7812 */ /* 0x008fe200078ec0ff */
[----:B-1----:R-:W-:Y:S01]  /*0a30*/  IMAD.MOV.U32 R179, RZ, RZ, RZ ;  /* 0x000000ffffb37224 */ /* 0x002fe200078e00ff */
[----:B--2---:R-:W-:Y:S02]  /*0a40*/  ISETP.NE.AND P0, PT, R176, RZ, PT ;  /* 0x000000ffb000720c */ /* 0x004fe40003f05270 */
[----:B------:R-:W1:Y:S02]  /*0a50*/  LDC.64 R176, c[0x0][0x250] ;  /* 0x00009400ffb07b82 */ /* 0x000e640000000a00 */
[----:B-1----:R-:W-:-:S06]  /*0a60*/  IMAD.WIDE R176, R208, 0x4, R176 ;  /* 0x00000004d0b07825 */ /* 0x002fcc00078e02b0 */
[----:B------:R1:W5:Y:S02]  /*0a70*/  LDG.E R177, desc[UR4][R176.64] ;  /* 0x00000004b0b17981 */ /* 0x000364000c1e1900 */
[----:B-1----:R-:W-:-:S05]  /*0a80*/  IMAD R176, R208, R210, RZ ;  /* 0x000000d2d0b07224 */ /* 0x002fca00078e02ff */
[----:B------:R-:W-:-:S04]  /*0a90*/  SHF.R.S32.HI R178, RZ, 0x1f, R176 ;  /* 0x0000001fffb27819 */ /* 0x000fc800000114b0 */
[----:B------:R-:W-:-:S04]  /*0aa0*/  LEA.HI R178, R178, R176, RZ, 0x2 ;  /* 0x000000b0b2b27211 */ /* 0x000fc800078f10ff */
[----:B------:R-:W-:Y:S02]  /*0ab0*/  LEA.HI.SX32 R206, R178, R206, 0x1e ;  /* 0x000000ceb2ce7211 */ /* 0x000fe400078ff2ff */
[----:B------:R-:W-:Y:S02]  /*0ac0*/  MOV R176, RZ ;  /* 0x000000ff00b07202 */ /* 0x000fe40000000f00 */
[----:B------:R-:W-:Y:S01]  /*0ad0*/  MOV R178, R206 ;  /* 0x000000ce00b27202 */ /* 0x000fe20000000f00 */
[----:B0---4-:R-:W-:Y:S06]  /*0ae0*/  @!P0 BRA `(.L_x_982) ;  /* 0x00000004005c8947 */ /* 0x011fec0003800000 */
[----:B------:R-:W-:Y:S01]  /*0af0*/  ISETP.NE.U32.AND P0, PT, RZ, UR8, PT ;  /* 0x00000008ff007c0c */ /* 0x000fe2000bf05070 */
[----:B------:R-:W0:Y:S01]  /*0b00*/  LDC.64 R210, c[0x0][0x2b8] ;  /* 0x0000ae00ffd27b82 */ /* 0x000e220000000a00 */
[----:B------:R-:W2:Y:S02]  /*0b10*/  LDL R212, [R1] ;  /* 0x0000000001d47983 */ /* 0x000ea40000100800 */
[----:B------:R-:W-:Y:S02]  /*0b20*/  ISETP.NE.AND.EX P0, PT, RZ, UR9, PT, P0 ;  /* 0x00000009ff007c0c */ /* 0x000fe4000bf05300 */
[----:B------:R-:W3:Y:S04]  /*0b30*/  LDL R244, [R1+0x20] ;  /* 0x0000200001f47983 */ /* 0x000ee80000100800 */
[----:B------:R-:W4:Y:S04]  /*0b40*/  LDL R245, [R1+0x4] ;  /* 0x0000040001f57983 */ /* 0x000f280000100800 */
[----:B------:R-:W4:Y:S03]  /*0b50*/  LDL R252, [R1+0xc] ;  /* 0x00000c0001fc7983 */ /* 0x000f260000100800 */
[C---:B------:R-:W-:Y:S01]  /*0b60*/  @P0 LEA R178, P5, R206.reuse, UR8, 0x3 ;  /* 0x00000008ceb20c11 */ /* 0x040fe2000f8a18ff */
[----:B------:R-:W4:Y:S03]  /*0b70*/  LDL R243, [R1+0x24] ;  /* 0x0000240001f37983 */ /* 0x000f260000100800 */
[C---:B------:R-:W-:Y:S01]  /*0b80*/  @P0 LEA.HI.X R179, R206.reuse, UR9, RZ, 0x3, P5 ;  /* 0x00000009ceb30c11 */ /* 0x040fe2000a8f1cff */
[----:B------:R-:W4:Y:S04]  /*0b90*/  LDL R215, [R1+0x2c] ;  /* 0x00002c0001d77983 */ /* 0x000f280000100800 */
[----:B------:R1:W5:Y:S02]  /*0ba0*/  @P0 LDG.E.64 R192, desc[UR4][R178.64] ;  /* 0x00000004b2c00981 */ /* 0x000364000c1e1b00 */
[----:B-1----:R-:W1:Y:S01]  /*0bb0*/  LDC.64 R178, c[0x0][0x2c0] ;  /* 0x0000b000ffb27b82 */ /* 0x002e620000000a00 */
[----:B------:R-:W-:-:S04]  /*0bc0*/  LEA R190, P0, R206, UR10, 0x3 ;  /* 0x0000000acebe7c11 */ /* 0x000fc8000f8018ff */
[----:B------:R-:W-:-:S06]  /*0bd0*/  LEA.HI.X R191, R206, UR11, RZ, 0x3, P0 ;  /* 0x0000000bcebf7c11 */ /* 0x000fcc00080f1cff */
[----:B------:R-:W2:Y:S01]  /*0be0*/  LDG.E.64 R190, desc[UR4][R190.64] ;  /* 0x00000004bebe7981 */ /* 0x000ea2000c1e1b00 */
[----:B-1----:R-:W-:-:S06]  /*0bf0*/  IMAD.WIDE.U32 R178, R206, 0x8, R178 ;  /* 0x00000008ceb27825 */ /* 0x002fcc00078e00b2 */
[----:B------:R-:W3:Y:S01]  /*0c00*/  LDG.E.64 R178, desc[UR4][R178.64] ;  /* 0x00000004b2b27981 */ /* 0x000ee2000c1e1b00 */
[----:B0-----:R-:W-:-:S06]  /*0c10*/  IMAD.WIDE.U32 R210, R206, 0x8, R210 ;  /* 0x00000008ced27825 */ /* 0x001fcc00078e00d2 */
[----:B------:R-:W4:Y:S01]  /*0c20*/  LDG.E.64 R210, desc[UR4][R210.64] ;  /* 0x00000004d2d27981 */ /* 0x000f22000c1e1b00 */
[----:B------:R-:W-:-:S04]  /*0c30*/  ISETP.NE.AND P0, PT, R214, RZ, PT ;  /* 0x000000ffd600720c */ /* 0x000fc80003f05270 */
[----:B-----5:R-:W-:Y:S01]  /*0c40*/  FSEL R176, R177, RZ, !P0 ;  /* 0x000000ffb1b07208 */ /* 0x020fe20004000000 */
[----:B--2---:R-:W-:-:S04]  /*0c50*/  IMAD.U32 R0, R190, 0x10000, RZ ;  /* 0x00010000be007824 */ /* 0x004fc800078e00ff */
[----:B------:R-:W-:-:S04]  /*0c60*/  FADD.FTZ R0, -R176, R0 ;  /* 0x00000000b0007221 */ /* 0x000fc80000010100 */
[----:B------:R-:W-:Y:S01]  /*0c70*/  FMUL.FTZ R0, R207, R0 ;  /* 0x00000000cf007220 */ /* 0x000fe20000410000 */
[----:B------:R-:W-:Y:S02]  /*0c80*/  SHF.R.U64 R190, R190, 0x10, R191 ;  /* 0x00000010bebe7819 */ /* 0x000fe400000012bf */
[----:B---3--:R-:W-:-:S04]  /*0c90*/  MOV R209, R178 ;  /* 0x000000b200d17202 */ /* 0x008fc80000000f00 */
[----:B------:R-:W-:-:S05]  /*0ca0*/  SHF.L.U32 R213, R209, 0x10, RZ ;  /* 0x00000010d1d57819 */ /* 0x000fca00000006ff */
[-C--:B------:R-:W-:Y:S01]  /*0cb0*/  FMUL.FTZ R212, R212, R213.reuse ;  /* 0x000000d5d4d47220 */ /* 0x080fe20000410000 */
[----:B------:R-:W-:Y:S01]  /*0cc0*/  FADD.FTZ R148, R148, R213 ;  /* 0x000000d594947221 */ /* 0x000fe20000010000 */
[----:B------:R-:W-:Y:S01]  /*0cd0*/  FFMA.FTZ R120, R0, R213, R120 ;  /* 0x000000d500787223 */ /* 0x000fe20000010078 */
[----:B------:R-:W-:Y:S01]  /*0ce0*/  SHF.R.U32.HI R213, RZ, 0x10, R191 ;  /* 0x00000010ffd57819 */ /* 0x000fe200000116bf */
[----:B------:R-:W-:Y:S01]  /*0cf0*/  IMAD.U32 R191, R191, 0x10000, RZ ;  /* 0x00010000bfbf7824 */ /* 0x000fe200078e00ff */
[----:B------:R-:W-:Y:S02]  /*0d00*/  SHF.L.U32 R190, R190, 0x10, RZ ;  /* 0x00000010bebe7819 */ /* 0x000fe400000006ff */
[----:B------:R-:W-:Y:S01]  /*0d10*/  SHF.L.U32 R213, R213, 0x10, RZ ;  /* 0x00000010d5d57819 */ /* 0x000fe200000006ff */
[C---:B------:R-:W-:Y:S02]  /*0d20*/  FADD.FTZ R191, -R176.reuse, R191 ;  /* 0x000000bfb0bf7221 */ /* 0x040fe40000010100 */
[----:B------:R-:W-:-:S02]  /*0d30*/  FADD.FTZ R190, -R176, R190 ;  /* 0x000000beb0be7221 */ /* 0x000fc40000010100 */
[----:B------:R-:W-:Y:S02]  /*0d40*/  FADD.FTZ R176, -R176, R213 ;  /* 0x000000d5b0b07221 */ /* 0x000fe40000010100 */
[----:B------:R-:W2:Y:S01]  /*0d50*/  LDL R213, [R1+0x8] ;  /* 0x0000080001d57983 */ /* 0x000ea20000100800 */
[----:B----4-:R-:W-:-:S05]  /*0d60*/  MOV R209, R210 ;  /* 0x000000d200d17202 */ /* 0x010fca0000000f00 */
[----:B------:R-:W-:-:S04]  /*0d70*/  IMAD.U32 R209, R209, 0x10000, RZ ;  /* 0x00010000d1d17824 */ /* 0x000fc800078e00ff */
[-C--:B------:R-:W-:Y:S02]  /*0d80*/  FFMA.FTZ R224, R244, R209.reuse, R212 ;  /* 0x000000d1f4e07223 */ /* 0x080fe400000100d4 */
[----:B------:R-:W3:Y:S01]  /*0d90*/  LDL R244, [R1+0x28] ;  /* 0x0000280001f47983 */ /* 0x000ee20000100800 */
[----:B------:R-:W-:Y:S01]  /*0da0*/  FADD.FTZ R92, R92, R209 ;  /* 0x000000d15c5c7221 */ /* 0x000fe20000010000 */
[----:B------:R-:W-:Y:S01]  /*0db0*/  FFMA.FTZ R64, R0, R209, R64 ;  /* 0x000000d100407223 */ /* 0x000fe20000010040 */
[--C-:B------:R-:W-:Y:S02]  /*0dc0*/  SHF.R.U64 R210, R210, 0x10, R211.reuse ;  /* 0x00000010d2d27819 */ /* 0x100fe400000012d3 */
[----:B------:R-:W-:Y:S02]  /*0dd0*/  MOV R212, R211 ;  /* 0x000000d300d47202 */ /* 0x000fe40000000f00 */
[----:B------:R-:W-:Y:S02]  /*0de0*/  SHF.R.U32.HI R209, RZ, 0x10, R211 ;  /* 0x00000010ffd17819 */ /* 0x000fe400000116d3 */
[----:B------:R-:W-:-:S02]  /*0df0*/  MOV R211, R179 ;  /* 0x000000b300d37202 */ /* 0x000fc40000000f00 */
[--C-:B------:R-:W-:Y:S01]  /*0e00*/  SHF.R.U64 R178, R178, 0x10, R179.reuse ;  /* 0x00000010b2b27819 */ /* 0x100fe200000012b3 */
[----:B------:R-:W-:Y:S01]  /*0e10*/  FMUL.FTZ R191, R207, R191 ;  /* 0x000000bfcfbf7220 */ /* 0x000fe20000410000 */
[----:B------:R-:W-:Y:S01]  /*0e20*/  SHF.R.U32.HI R179, RZ, 0x10, R179 ;  /* 0x00000010ffb37819 */ /* 0x000fe200000116b3 */
[----:B------:R-:W-:Y:S01]  /*0e30*/  IMAD.U32 R211, R211, 0x10000, RZ ;  /* 0x00010000d3d37824 */ /* 0x000fe200078e00ff */
[----:B------:R-:W-:Y:S01]  /*0e40*/  SHF.L.U32 R178, R178, 0x10, RZ ;  /* 0x00000010b2b27819 */ /* 0x000fe200000006ff */
[----:B------:R-:W-:Y:S01]  /*0e50*/  FMUL.FTZ R190, R207, R190 ;  /* 0x000000becfbe7220 */ /* 0x000fe20000410000 */
[----:B------:R-:W-:Y:S01]  /*0e60*/  SHF.L.U32 R179, R179, 0x10, RZ ;  /* 0x00000010b3b37819 */ /* 0x000fe200000006ff */
[----:B------:R-:W-:Y:S01]  /*0e70*/  FADD.FTZ R150, R150, R211 ;  /* 0x000000d396967221 */ /* 0x000fe20000010000 */
[----:B------:R-:W-:Y:S01]  /*0e80*/  FFMA.FTZ R122, R191, R211, R122 ;  /* 0x000000d3bf7a7223 */ /* 0x000fe2000001007a */
[----:B------:R-:W-:Y:S01]  /*0e90*/  FADD.FTZ R149, R149, R178 ;  /* 0x000000b295957221 */ /* 0x000fe20000010000 */
[----:B------:R-:W-:Y:S01]  /*0ea0*/  FFMA.FTZ R121, R190, R178, R121 ;  /* 0x000000b2be797223 */ /* 0x000fe20000010079 */
[----:B------:R-:W-:Y:S01]  /*0eb0*/  IMAD.U32 R210, R210, 0x10000, RZ ;  /* 0x00010000d2d27824 */ /* 0x000fe200078e00ff */
[----:B------:R-:W-:Y:S01]  /*0ec0*/  SHF.L.U32 R212, R212, 0x10, RZ ;  /* 0x00000010d4d47819 */ /* 0x000fe200000006ff */
[----:B------:R-:W-:-:S02]  /*0ed0*/  FADD.FTZ R151, R151, R179 ;  /* 0x000000b397977221 */ /* 0x000fc40000010000 */
[----:B------:R-:W-:Y:S01]  /*0ee0*/  FADD.FTZ R93, R93, R210 ;  /* 0x000000d25d5d7221 */ /* 0x000fe20000010000 */
[----:B------:R-:W-:Y:S01]  /*0ef0*/  FFMA.FTZ R65, R190, R210, R65 ;  /* 0x000000d2be417223 */ /* 0x000fe20000010041 */
[----:B------:R-:W-:Y:S01]  /*0f00*/  FFMA.FTZ R66, R191, R212, R66 ;  /* 0x000000d4bf427223 */ /* 0x000fe20000010042 */
[----:B------:R-:W-:Y:S01]  /*0f10*/  FADD.FTZ R94, R94, R212 ;  /* 0x000000d45e5e7221 */ /* 0x000fe20000010000 */
[----:B--2---:R-:W-:Y:S01]  /*0f20*/  FMUL.FTZ R213, R213, R211 ;  /* 0x000000d3d5d57220 */ /* 0x004fe20000410000 */
[----:B------:R-:W-:Y:S01]  /*0f30*/  FMUL.FTZ R211, R245, R178 ;  /* 0x000000b2f5d37220 */ /* 0x000fe20000410000 */
[----:B------:R-:W-:Y:S01]  /*0f40*/  SHF.L.U32 R178, R209, 0x10, RZ ;  /* 0x00000010d1b27819 */ /* 0x000fe200000006ff */
[----:B------:R-:W-:Y:S01]  /*0f50*/  FMUL.FTZ R209, R207, R176 ;  /* 0x000000b0cfd17220 */ /* 0x000fe20000410000 */
[-C--:B------:R-:W-:Y:S01]  /*0f60*/  FMUL.FTZ R176, R252, R179.reuse ;  /* 0x000000b3fcb07220 */ /* 0x080fe20000410000 */
[----:B------:R-:W-:Y:S02]  /*0f70*/  FFMA.FTZ R245, R243, R210, R211 ;  /* 0x000000d2f3f57223 */ /* 0x000fe400000100d3 */
[----:B------:R-:W-:Y:S01]  /*0f80*/  FFMA.FTZ R123, R209, R179, R123 ;  /* 0x000000b3d17b7223 */ /* 0x000fe2000001007b */
[----:B------:R-:W-:Y:S01]  /*0f90*/  FFMA.FTZ R243, R215, R178, R176 ;  /* 0x000000b2d7f37223 */ /* 0x000fe200000100b0 */
[----:B------:R-:W-:Y:S01]  /*0fa0*/  FADD.FTZ R176, RZ, R224 ;  /* 0x000000e0ffb07221 */ /* 0x000fe20000010000 */
[----:B------:R-:W-:Y:S01]  /*0fb0*/  FFMA.FTZ R179, R0, R224, RZ ;  /* 0x000000e000b37223 */ /* 0x000fe200000100ff */
[----:B---3--:R-:W-:-:S02]  /*0fc0*/  FFMA.FTZ R244, R244, R212, R213 ;  /* 0x000000d4f4f47223 */ /* 0x008fc400000100d5 */
        /* <DEDUP_REMOVED lines=8> */
[----:B------:R-:W-:-:S07]  /*1050*/  VIADD R178, R206, 0x100 ;  /* 0x00000100ceb27836 */ /* 0x000fce0000000000 */
.L_x_982:
[----:B------:R-:W-:Y:S05]  /*1060*/  BSYNC B0 ;  /* 0x0000000000007941 */ /* 0x000fea0003800000 */
.L_x_981:
[----:B------:R-:W2:Y:S01]  /*1070*/  LDL R210, [R1+0x1c] ;  /* 0x00001c0001d27983 */ /* 0x000ea20000100800 */
[----:B------:R-:W-:Y:S01]  /*1080*/  BSSY B0, `(.L_x_983) ;  /* 0x0000052000007945 */ /* 0x000fe20003800000 */
[----:B--2---:R-:W-:-:S13]  /*1090*/  ISETP.NE.AND P0, PT, R210, RZ, PT ;  /* 0x000000ffd200720c */ /* 0x004fda0003f05270 */
[----:B------:R-:W-:Y:S05]  /*10a0*/  @!P0 BRA `(.L_x_984) ;  /* 0x00000004003c8947 */ /* 0x000fea0003800000 */
[----:B------:R-:W-:Y:S01]  /*10b0*/  ISETP.NE.U32.AND P0, PT, RZ, UR8, PT ;  /* 0x00000008ff007c0c */ /* 0x000fe2000bf05070 */
[----:B------:R-:W0:Y:S03]  /*10c0*/  LDC.64 R188, c[0x0][0x2b8] ;  /* 0x0000ae00ffbc7b82 */ /* 0x000e260000000a00 */
[----:B------:R-:W-:-:S13]  /*10d0*/  ISETP.NE.AND.EX P0, PT, RZ, UR9, PT, P0 ;  /* 0x00000009ff007c0c */ /* 0x000fda000bf05300 */
[----:B------:R-:W-:-:S04]  /*10e0*/  @P0 LEA R186, P5, R178, UR8, 0x3 ;  /* 0x00000008b2ba0c11 */ /* 0x000fc8000f8a18ff */
[----:B------:R-:W-:-:S05]  /*10f0*/  @P0 LEA.HI.X R187, R178, UR9, RZ, 0x3, P5 ;  /* 0x00000009b2bb0c11 */ /* 0x000fca000a8f1cff */
[----:B------:R1:W5:Y:S01]  /*1100*/  @P0 LDG.E.64 R194, desc[UR4][R186.64] ;  /* 0x00000004bac20981 */ /* 0x000362000c1e1b00 */
[C---:B------:R-:W-:Y:S01]  /*1110*/  LEA R210, P0, R178.reuse, UR10, 0x3 ;  /* 0x0000000ab2d27c11 */ /* 0x040fe2000f8018ff */
[----:B0-----:R-:W-:-:S03]  /*1120*/  IMAD.WIDE.U32 R188, R178, 0x8, R188 ;  /* 0x00000008b2bc7825 */ /* 0x001fc600078e00bc */
[----:B------:R-:W-:Y:S02]  /*1130*/  LEA.HI.X R211, R178, UR11, RZ, 0x3, P0 ;  /* 0x0000000bb2d37c11 */ /* 0x000fe400080f1cff */
[----:B------:R0:W2:Y:S01]  /*1140*/  LDG.E.64 R212, desc[UR4][R188.64] ;  /* 0x00000004bcd47981 */ /* 0x0000a2000c1e1b00 */
[----:B------:R-:W-:Y:S01]  /*1150*/  ISETP.NE.AND P0, PT, R214, RZ, PT ;  /* 0x000000ffd600720c */ /* 0x000fe20003f05270 */
[----:B-1----:R-:W1:Y:S02]  /*1160*/  LDC.64 R186, c[0x0][0x2c0] ;  /* 0x0000b000ffba7b82 */ /* 0x002e640000000a00 */
[----:B------:R-:W0:Y:S01]  /*1170*/  LDG.E.64 R210, desc[UR4][R210.64] ;  /* 0x00000004d2d27981 */ /* 0x000e22000c1e1b00 */
[----:B-----5:R-:W-:Y:S01]  /*1180*/  FSEL R214, R177, RZ, !P0 ;  /* 0x000000ffb1d67208 */ /* 0x020fe20004000000 */
[----:B-1----:R-:W-:-:S06]  /*1190*/  IMAD.WIDE.U32 R186, R178, 0x8, R186 ;  /* 0x00000008b2ba7825 */ /* 0x002fcc00078e00ba */
[----:B------:R-:W3:Y:S01]  /*11a0*/  LDG.E.64 R186, desc[UR4][R186.64] ;  /* 0x00000004baba7981 */ /* 0x000ee2000c1e1b00 */
[----:B------:R-:W-:Y:S02]  /*11b0*/  IADD3 R178, R178, 0x100, RZ ;  /* 0x00000100b2b27810 */ /* 0x000fe40007ffe0ff */
[----:B0-----:R-:W-:-:S05]  /*11c0*/  SHF.L.U32 R189, R210, 0x10, RZ ;  /* 0x00000010d2bd7819 */ /* 0x001fca00000006ff */
[----:B------:R-:W-:-:S04]  /*11d0*/  FADD.FTZ R189, -R214, R189 ;  /* 0x000000bdd6bd7221 */ /* 0x000fc80000010100 */
[----:B------:R-:W-:Y:S01]  /*11e0*/  FMUL.FTZ R189, R207, R189 ;  /* 0x000000bdcfbd7220 */ /* 0x000fe20000410000 */
[----:B---3--:R-:W-:-:S05]  /*11f0*/  MOV R215, R186 ;  /* 0x000000ba00d77202 */ /* 0x008fca0000000f00 */
[----:B------:R-:W-:Y:S01]  /*1200*/  IMAD.U32 R188, R215, 0x10000, RZ ;  /* 0x00010000d7bc7824 */ /* 0x000fe200078e00ff */
[----:B--2---:R-:W-:-:S03]  /*1210*/  MOV R215, R212 ;  /* 0x000000d400d77202 */ /* 0x004fc60000000f00 */
[-C--:B------:R-:W-:Y:S01]  /*1220*/  FMUL.FTZ R240, R216, R188.reuse ;  /* 0x000000bcd8f07220 */ /* 0x080fe20000410000 */
[----:B------:R-:W-:Y:S01]  /*1230*/  SHF.L.U32 R215, R215, 0x10, RZ ;  /* 0x00000010d7d77819 */ /* 0x000fe200000006ff */
[----:B------:R-:W-:Y:S01]  /*1240*/  FADD.FTZ R152, R152, R188 ;  /* 0x000000bc98987221 */ /* 0x000fe20000010000 */
[C---:B------:R-:W-:Y:S01]  /*1250*/  FFMA.FTZ R124, R189.reuse, R188, R124 ;  /* 0x000000bcbd7c7223 */ /* 0x040fe2000001007c */
[----:B------:R-:W-:Y:S02]  /*1260*/  SHF.R.U64 R186, R186, 0x10, R187 ;  /* 0x00000010baba7819 */ /* 0x000fe400000012bb */
[----:B------:R-:W-:Y:S01]  /*1270*/  FADD.FTZ R96, R96, R215 ;  /* 0x000000d760607221 */ /* 0x000fe20000010000 */
[-C--:B------:R-:W-:Y:S01]  /*1280*/  FFMA.FTZ R68, R189, R215.reuse, R68 ;  /* 0x000000d7bd447223 */ /* 0x080fe20000010044 */
[----:B------:R-:W-:Y:S01]  /*1290*/  FFMA.FTZ R251, R220, R215, R240 ;  /* 0x000000d7dcfb7223 */ /* 0x000fe200000100f0 */
[----:B------:R-:W-:Y:S02]  /*12a0*/  MOV R188, R187 ;  /* 0x000000bb00bc7202 */ /* 0x000fe40000000f00 */
[----:B------:R-:W-:-:S02]  /*12b0*/  SHF.R.U32.HI R215, RZ, 0x10, R187 ;  /* 0x00000010ffd77819 */ /* 0x000fc400000116bb */
[--C-:B------:R-:W-:Y:S02]  /*12c0*/  SHF.R.U64 R187, R210, 0x10, R211.reuse ;  /* 0x00000010d2bb7819 */ /* 0x100fe400000012d3 */
[----:B------:R-:W-:Y:S02]  /*12d0*/  SHF.R.U32.HI R210, RZ, 0x10, R211 ;  /* 0x00000010ffd27819 */ /* 0x000fe400000116d3 */
[----:B------:R-:W-:Y:S01]  /*12e0*/  SHF.L.U32 R211, R211, 0x10, RZ ;  /* 0x00000010d3d37819 */ /* 0x000fe200000006ff */
[--C-:B------:R-:W-:Y:S01]  /*12f0*/  IMAD.MOV.U32 R240, RZ, RZ, R213.reuse ;  /* 0x000000fffff07224 */ /* 0x100fe200078e00d5 */
[--C-:B------:R-:W-:Y:S01]  /*1300*/  SHF.R.U64 R212, R212, 0x10, R213.reuse ;  /* 0x00000010d4d47819 */ /* 0x100fe200000012d5 */
[----:B------:R-:W-:Y:S01]  /*1310*/  IMAD.U32 R187, R187, 0x10000, RZ ;  /* 0x00010000bbbb7824 */ /* 0x000fe200078e00ff */
[----:B------:R-:W-:Y:S01]  /*1320*/  SHF.R.U32.HI R252, RZ, 0x10, R213 ;  /* 0x00000010fffc7819 */ /* 0x000fe200000116d5 */
[----:B------:R-:W-:Y:S01]  /*1330*/  FADD.FTZ R211, -R214, R211 ;  /* 0x000000d3d6d37221 */ /* 0x000fe20000010100 */
[----:B------:R-:W-:-:S02]  /*1340*/  SHF.L.U32 R210, R210, 0x10, RZ ;  /* 0x00000010d2d27819 */ /* 0x000fc400000006ff */
[----:B------:R-:W-:Y:S01]  /*1350*/  SHF.L.U32 R213, R188, 0x10, RZ ;  /* 0x00000010bcd57819 */ /* 0x000fe200000006ff */
[C---:B------:R-:W-:Y:S01]  /*1360*/  FADD.FTZ R187, -R214.reuse, R187 ;  /* 0x000000bbd6bb7221 */ /* 0x040fe20000010100 */
[C---:B------:R-:W-:Y:S01]  /*1370*/  FMUL.FTZ R188, R207.reuse, R211 ;  /* 0x000000d3cfbc7220 */ /* 0x040fe20000410000 */
[----:B------:R-:W-:Y:S01]  /*1380*/  FADD.FTZ R210, -R214, R210 ;  /* 0x000000d2d6d27221 */ /* 0x000fe20000010100 */
[----:B------:R-:W-:Y:S02]  /*1390*/  IMAD.U32 R214, R240, 0x10000, RZ ;  /* 0x00010000f0d67824 */ /* 0x000fe400078e00ff */
[----:B------:R-:W-:Y:S01]  /*13a0*/  FMUL.FTZ R211, R218, R213 ;  /* 0x000000d5dad37220 */ /* 0x000fe20000410000 */
[----:B------:R-:W-:Y:S01]  /*13b0*/  SHF.L.U32 R186, R186, 0x10, RZ ;  /* 0x00000010baba7819 */ /* 0x000fe200000006ff */
[----:B------:R-:W-:Y:S02]  /*13c0*/  FMUL.FTZ R187, R207, R187 ;  /* 0x000000bbcfbb7220 */ /* 0x000fe40000410000 */
[----:B------:R-:W-:Y:S01]  /*13d0*/  FFMA.FTZ R241, R222, R214, R211 ;  /* 0x000000d6def17223 */ /* 0x000fe200000100d3 */
[----:B------:R-:W-:Y:S01]  /*13e0*/  SHF.L.U32 R211, R212, 0x10, RZ ;  /* 0x00000010d4d37819 */ /* 0x000fe200000006ff */
[----:B------:R-:W-:Y:S01]  /*13f0*/  FMUL.FTZ R212, R217, R186 ;  /* 0x000000bad9d47220 */ /* 0x000fe20000410000 */
[----:B------:R-:W-:Y:S01]  /*1400*/  FADD.FTZ R176, R176, R251 ;  /* 0x000000fbb0b07221 */ /* 0x000fe20000010000 */
[----:B------:R-:W-:-:S02]  /*1410*/  FFMA.FTZ R179, R189, R251, R179 ;  /* 0x000000fbbdb37223 */ /* 0x000fc400000100b3 */
[----:B------:R-:W-:Y:S01]  /*1420*/  FADD.FTZ R97, R97, R211 ;  /* 0x000000d361617221 */ /* 0x000fe20000010000 */
[-C--:B------:R-:W-:Y:S01]  /*1430*/  FFMA.FTZ R69, R187, R211.reuse, R69 ;  /* 0x000000d3bb457223 */ /* 0x080fe20000010045 */
[----:B------:R-:W-:Y:S01]  /*1440*/  FFMA.FTZ R242, R221, R211, R212 ;  /* 0x000000d3ddf27223 */ /* 0x000fe200000100d4 */
[----:B------:R-:W-:Y:S02]  /*1450*/  IMAD.U32 R211, R215, 0x10000, RZ ;  /* 0x00010000d7d37824 */ /* 0x000fe400078e00ff */
[----:B------:R-:W-:Y:S01]  /*1460*/  FADD.FTZ R153, R153, R186 ;  /* 0x000000ba99997221 */ /* 0x000fe20000010000 */
[----:B------:R-:W-:Y:S01]  /*1470*/  FFMA.FTZ R125, R187, R186, R125 ;  /* 0x000000babb7d7223 */ /* 0x000fe2000001007d */
[----:B------:R-:W-:Y:S01]  /*1480*/  SHF.L.U32 R212, R252, 0x10, RZ ;  /* 0x00000010fcd47819 */ /* 0x000fe200000006ff */
[----:B------:R-:W-:Y:S01]  /*1490*/  FMUL.FTZ R186, R207, R210 ;  /* 0x000000d2cfba7220 */ /* 0x000fe20000410000 */
[----:B------:R-:W-:Y:S01]  /*14a0*/  FMUL.FTZ R210, R219, R211 ;  /* 0x000000d3dbd27220 */ /* 0x000fe20000410000 */
[----:B------:R-:W-:Y:S01]  /*14b0*/  FADD.FTZ R176, R176, R242 ;  /* 0x000000f2b0b07221 */ /* 0x000fe20000010000 */
[----:B------:R-:W-:-:S02]  /*14c0*/  FFMA.FTZ R179, R187, R242, R179 ;  /* 0x000000f2bbb37223 */ /* 0x000fc400000100b3 */
        /* <DEDUP_REMOVED lines=8> */
[C---:B------:R-:W-:Y:S01]  /*1550*/  FFMA.FTZ R71, R186.reuse, R212, R71 ;  /* 0x000000d4ba477223 */ /* 0x040fe20000010047 */
[----:B------:R-:W-:Y:S01]  /*1560*/  FADD.FTZ R155, R155, R211 ;  /* 0x000000d39b9b7221 */ /* 0x000fe20000010000 */
[----:B------:R-:W-:Y:S01]  /*1570*/  FFMA.FTZ R127, R186, R211, R127 ;  /* 0x000000d3ba7f7223 */ /* 0x000fe2000001007f */
[----:B------:R-:W-:Y:S01]  /*1580*/  FADD.FTZ R176, R176, R240 ;  /* 0x000000f0b0b07221 */ /* 0x000fe20000010000 */
[----:B------:R-:W-:-:S07]  /*1590*/  FFMA.FTZ R179, R186, R240, R179 ;  /* 0x000000f0bab37223 */ /* 0x000fce00000100b3 */
.L_x_984:
[----:B------:R-:W-:Y:S05]  /*15a0*/  BSYNC B0 ;  /* 0x0000000000007941 */ /* 0x000fea0003800000 */
.L_x_983:
        /* <DEDUP_REMOVED lines=12> */
[----:B-1----:R-:W-:Y:S02]  /*1670*/  ISETP.NE.AND P0, PT, R212, RZ, PT ;  /* 0x000000ffd400720c */ /* 0x002fe40003f05270 */
[----:B------:R0:W3:Y:S01]  /*1680*/  LDG.E.64 R212, desc[UR4][R184.64] ;  /* 0x00000004b8d47981 */ /* 0x0000e2000c1e1b00 */
[----:B--2---:R-:W1:Y:S01]  /*1690*/  LDC.64 R182, c[0x0][0x2c0] ;  /* 0x0000b000ffb67b82 */ /* 0x004e620000000a00 */
[----:B-----5:R-:W-:Y:S02]  /*16a0*/  FSEL R214, R177, RZ, !P0 ;  /* 0x000000ffb1d67208 */ /* 0x020fe40004000000 */
[----:B------:R-:W0:Y:S01]  /*16b0*/  LDG.E.64 R210, desc[UR4][R210.64] ;  /* 0x00000004d2d27981 */ /* 0x000e22000c1e1b00 */
[----:B-1----:R-:W-:-:S06]  /*16c0*/  IMAD.WIDE.U32 R182, R178, 0x8, R182 ;  /* 0x00000008b2b67825 */ /* 0x002fcc00078e00b6 */
[----:B------:R-:W2:Y:S01]  /*16d0*/  LDG.E.64 R182, desc[UR4][R182.64] ;  /* 0x00000004b6b67981 */ /* 0x000ea2000c1e1b00 */
[----:B------:R-:W-:Y:S02]  /*16e0*/  IADD3 R178, R178, 0x100, RZ ;  /* 0x00000100b2b27810 */ /* 0x000fe40007ffe0ff */
[----:B0-----:R-:W-:-:S05]  /*16f0*/  SHF.L.U32 R185, R210, 0x10, RZ ;  /* 0x00000010d2b97819 */ /* 0x001fca00000006ff */
[----:B------:R-:W-:-:S04]  /*1700*/  FADD.FTZ R185, -R214, R185 ;  /* 0x000000b9d6b97221 */ /* 0x000fc80000010100 */
[----:B------:R-:W-:Y:S01]  /*1710*/  FMUL.FTZ R185, R207, R185 ;  /* 0x000000b9cfb97220 */ /* 0x000fe20000410000 */
[----:B--2---:R-:W-:-:S05]  /*1720*/  IMAD.MOV.U32 R215, RZ, RZ, R182 ;  /* 0x000000ffffd77224 */ /* 0x004fca00078e00b6 */
[----:B------:R-:W-:Y:S01]  /*1730*/  SHF.L.U32 R184, R215, 0x10, RZ ;  /* 0x00000010d7b87819 */ /* 0x000fe200000006ff */
[----:B---3--:R-:W-:-:S04]  /*1740*/  IMAD.MOV.U32 R215, RZ, RZ, R212 ;  /* 0x000000ffffd77224 */ /* 0x008fc800078e00d4 */
[-C--:B------:R-:W-:Y:S01]  /*1750*/  FMUL.FTZ R237, R28, R184.reuse ;  /* 0x000000b81ced7220 */ /* 0x080fe20000410000 */
[----:B------:R-:W-:Y:S01]  /*1760*/  SHF.L.U32 R215, R215, 0x10, RZ ;  /* 0x00000010d7d77819 */ /* 0x000fe200000006ff */
[----:B------:R-:W-:Y:S01]  /*1770*/  FADD.FTZ R156, R156, R184 ;  /* 0x000000b89c9c7221 */ /* 0x000fe20000010000 */
[C---:B------:R-:W-:Y:S01]  /*1780*/  FFMA.FTZ R128, R185.reuse, R184, R128 ;  /* 0x000000b8b9807223 */ /* 0x040fe20000010080 */
[--C-:B------:R-:W-:Y:S01]  /*1790*/  SHF.R.U64 R182, R182, 0x10, R183.reuse ;  /* 0x00000010b6b67819 */ /* 0x100fe200000012b7 */
[----:B------:R-:W-:Y:S02]  /*17a0*/  IMAD.MOV.U32 R184, RZ, RZ, R183 ;  /* 0x000000ffffb87224 */ /* 0x000fe400078e00b7 */
[----:B------:R-:W-:Y:S01]  /*17b0*/  FADD.FTZ R100, R100, R215 ;  /* 0x000000d764647221 */ /* 0x000fe20000010000 */
[-C--:B------:R-:W-:Y:S01]  /*17c0*/  FFMA.FTZ R72, R185, R215.reuse, R72 ;  /* 0x000000d7b9487223 */ /* 0x080fe20000010048 */
[----:B------:R-:W-:Y:S01]  /*17d0*/  FFMA.FTZ R250, R24, R215, R237 ;  /* 0x000000d718fa7223 */ /* 0x000fe200000100ed */
[----:B------:R-:W-:-:S02]  /*17e0*/  SHF.R.U32.HI R215, RZ, 0x10, R183 ;  /* 0x00000010ffd77819 */ /* 0x000fc400000116b7 */
[--C-:B------:R-:W-:Y:S02]  /*17f0*/  SHF.R.U64 R183, R210, 0x10, R211.reuse ;  /* 0x00000010d2b77819 */ /* 0x100fe400000012d3 */
[----:B------:R-:W-:Y:S02]  /*1800*/  SHF.R.U32.HI R210, RZ, 0x10, R211 ;  /* 0x00000010ffd27819 */ /* 0x000fe400000116d3 */
[----:B------:R-:W-:Y:S02]  /*1810*/  SHF.L.U32 R211, R211, 0x10, RZ ;  /* 0x00000010d3d37819 */ /* 0x000fe400000006ff */
[----:B------:R-:W-:Y:S01]  /*1820*/  SHF.L.U32 R183, R183, 0x10, RZ ;  /* 0x00000010b7b77819 */ /* 0x000fe200000006ff */
[----:B------:R-:W-:Y:S01]  /*1830*/  IMAD.U32 R210, R210, 0x10000, RZ ;  /* 0x00010000d2d27824 */ /* 0x000fe200078e00ff */
[----:B------:R-:W-:Y:S01]  /*1840*/  SHF.R.U64 R212, R212, 0x10, R213 ;  /* 0x00000010d4d47819 */ /* 0x000fe200000012d5 */
[----:B------:R-:W-:Y:S01]  /*1850*/  FADD.FTZ R211, -R214, R211 ;  /* 0x000000d3d6d37221 */ /* 0x000fe20000010100 */
[----:B------:R-:W-:-:S02]  /*1860*/  MOV R237, R213 ;  /* 0x000000d500ed7202 */ /* 0x000fc40000000f00 */
[----:B------:R-:W-:Y:S02]  /*1870*/  SHF.R.U32.HI R252, RZ, 0x10, R213 ;  /* 0x00000010fffc7819 */ /* 0x000fe400000116d5 */
[----:B------:R-:W-:Y:S01]  /*1880*/  SHF.L.U32 R213, R184, 0x10, RZ ;  /* 0x00000010b8d57819 */ /* 0x000fe200000006ff */
[C---:B------:R-:W-:Y:S01]  /*1890*/  FADD.FTZ R183, -R214.reuse, R183 ;  /* 0x000000b7d6b77221 */ /* 0x040fe20000010100 */
[----:B------:R-:W-:Y:S01]  /*18a0*/  FADD.FTZ R210, -R214, R210 ;  /* 0x000000d2d6d27221 */ /* 0x000fe20000010100 */
[----:B------:R-:W-:Y:S01]  /*18b0*/  SHF.L.U32 R214, R237, 0x10, RZ ;  /* 0x00000010edd67819 */ /* 0x000fe200000006ff */
[C---:B------:R-:W-:Y:S01]  /*18c0*/  FMUL.FTZ R184, R207.reuse, R211 ;  /* 0x000000d3cfb87220 */ /* 0x040fe20000410000 */
[----:B------:R-:W-:Y:S01]  /*18d0*/  FMUL.FTZ R211, R30, R213 ;  /* 0x000000d51ed37220 */ /* 0x000fe20000410000 */
[----:B------:R-:W-:Y:S02]  /*18e0*/  IMAD.U32 R182, R182, 0x10000, RZ ;  /* 0x00010000b6b67824 */ /* 0x000fe400078e00ff */
[----:B------:R-:W-:Y:S01]  /*18f0*/  FMUL.FTZ R183, R207, R183 ;  /* 0x000000b7cfb77220 */ /* 0x000fe20000410000 */
        /* <DEDUP_REMOVED lines=8> */
[----:B------:R-:W-:Y:S01]  /*1980*/  SHF.L.U32 R211, R215, 0x10, RZ ;  /* 0x00000010d7d37819 */ /* 0x000fe200000006ff */
[----:B------:R-:W-:Y:S01]  /*1990*/  FADD.FTZ R157, R157, R182 ;  /* 0x000000b69d9d7221 */ /* 0x000fe20000010000 */
[----:B------:R-:W-:Y:S01]  /*19a0*/  FFMA.FTZ R129, R183, R182, R129 ;  /* 0x000000b6b7817223 */ /* 0x000fe20000010081 */
[----:B------:R-:W-:Y:S01]  /*19b0*/  FMUL.FTZ R182, R207, R210 ;  /* 0x000000d2cfb67220 */ /* 0x000fe20000410000 */
[----:B------:R-:W-:Y:S02]  /*19c0*/  IMAD.U32 R212, R252, 0x10000, RZ ;  /* 0x00010000fcd47824 */ /* 0x000fe400078e00ff */
        /* <DEDUP_REMOVED lines=16> */
.L_x_986:
[----:B------:R-:W-:Y:S05]  /*1ad0*/  BSYNC B0 ;  /* 0x0000000000007941 */ /* 0x000fea0003800000 */
.L_x_985:
        /* <DEDUP_REMOVED lines=19> */
[----:B------:R-:W-:Y:S02]  /*1c10*/  VIADD R178, R178, 0x100 ;  /* 0x00000100b2b27836 */ /* 0x000fe40000000000 */
[----:B0-----:R-:W-:-:S04]  /*1c20*/  IMAD.U32 R181, R210, 0x10000, RZ ;  /* 0x00010000d2b57824 */ /* 0x001fc800078e00ff */
[----:B------:R-:W-:-:S04]  /*1c30*/  FADD.FTZ R181, -R214, R181 ;  /* 0x000000b5d6b57221 */ /* 0x000fc80000010100 */
[----:B------:R-:W-:Y:S01]  /*1c40*/  FMUL.FTZ R181, R207, R181 ;  /* 0x000000b5cfb57220 */ /* 0x000fe20000410000 */
[----:B--2---:R-:W-:-:S04]  /*1c50*/  MOV R215, R22 ;  /* 0x0000001600d77202 */ /* 0x004fc80000000f00 */
[----:B------:R-:W-:Y:S02]  /*1c60*/  SHF.L.U32 R180, R215, 0x10, RZ ;  /* 0x00000010d7b47819 */ /* 0x000fe400000006ff */
[----:B---3--:R-:W-:-:S03]  /*1c70*/  MOV R215, R212 ;  /* 0x000000d400d77202 */ /* 0x008fc60000000f00 */
[-C--:B------:R-:W-:Y:S02]  /*1c80*/  FMUL.FTZ R234, R36, R180.reuse ;  /* 0x000000b424ea7220 */ /* 0x080fe40000410000 */
[----:B------:R-:W-:Y:S02]  /*1c90*/  IMAD.U32 R215, R215, 0x10000, RZ ;  /* 0x00010000d7d77824 */ /* 0x000fe400078e00ff */
[----:B------:R-:W-:Y:S01]  /*1ca0*/  FADD.FTZ R160, R160, R180 ;  /* 0x000000b4a0a07221 */ /* 0x000fe20000010000 */
[C---:B------:R-:W-:Y:S01]  /*1cb0*/  FFMA.FTZ R132, R181.reuse, R180, R132 ;  /* 0x000000b4b5847223 */ /* 0x040fe20000010084 */
[----:B------:R-:W-:Y:S01]  /*1cc0*/  SHF.R.U64 R22, R22, 0x10, R23 ;  /* 0x0000001016167819 */ /* 0x000fe20000001217 */
[----:B------:R-:W-:Y:S01]  /*1cd0*/  FADD.FTZ R104, R104, R215 ;  /* 0x000000d768687221 */ /* 0x000fe20000010000 */
[-C--:B------:R-:W-:Y:S01]  /*1ce0*/  FFMA.FTZ R76, R181, R215.reuse, R76 ;  /* 0x000000d7b54c7223 */ /* 0x080fe2000001004c */
[----:B------:R-:W-:Y:S01]  /*1cf0*/  FFMA.FTZ R249, R32, R215, R234 ;  /* 0x000000d720f97223 */ /* 0x000fe200000100ea */
[----:B------:R-:W-:-:S02]  /*1d00*/  MOV R180, R23 ;  /* 0x0000001700b47202 */ /* 0x000fc40000000f00 */
[----:B------:R-:W-:Y:S02]  /*1d10*/  SHF.R.U32.HI R215, RZ, 0x10, R23 ;  /* 0x00000010ffd77819 */ /* 0x000fe40000011617 */
[--C-:B------:R-:W-:Y:S02]  /*1d20*/  SHF.R.U64 R23, R210, 0x10, R211.reuse ;  /* 0x00000010d2177819 */ /* 0x100fe400000012d3 */
[----:B------:R-:W-:Y:S01]  /*1d30*/  SHF.R.U32.HI R210, RZ, 0x10, R211 ;  /* 0x00000010ffd27819 */ /* 0x000fe200000116d3 */
[----:B------:R-:W-:Y:S01]  /*1d40*/  IMAD.U32 R211, R211, 0x10000, RZ ;  /* 0x00010000d3d37824 */ /* 0x000fe200078e00ff */
[----:B------:R-:W-:Y:S02]  /*1d50*/  SHF.L.U32 R23, R23, 0x10, RZ ;  /* 0x0000001017177819 */ /* 0x000fe400000006ff */
[----:B------:R-:W-:Y:S01]  /*1d60*/  SHF.L.U32 R210, R210, 0x10, RZ ;  /* 0x00000010d2d27819 */ /* 0x000fe200000006ff */
[----:B------:R-:W-:Y:S01]  /*1d70*/  FADD.FTZ R211, -R214, R211 ;  /* 0x000000d3d6d37221 */ /* 0x000fe20000010100 */
[----:B------:R-:W-:-:S02]  /*1d80*/  SHF.R.U64 R212, R212, 0x10, R213 ;  /* 0x00000010d4d47819 */ /* 0x000fc400000012d5 */
[----:B------:R-:W-:Y:S02]  /*1d90*/  MOV R234, R213 ;  /* 0x000000d500ea7202 */ /* 0x000fe40000000f00 */
[----:B------:R-:W-:Y:S01]  /*1da0*/  SHF.R.U32.HI R252, RZ, 0x10, R213 ;  /* 0x00000010fffc7819 */ /* 0x000fe200000116d5 */
[----:B------:R-:W-:Y:S02]  /*1db0*/  IMAD.U32 R213, R180, 0x10000, RZ ;  /* 0x00010000b4d57824 */ /* 0x000fe400078e00ff */
[C---:B------:R-:W-:Y:S01]  /*1dc0*/  FADD.FTZ R23, -R214.reuse, R23 ;  /* 0x00000017d6177221 */ /* 0x040fe20000010100 */
[----:B------:R-:W-:Y:S01]  /*1dd0*/  FADD.FTZ R210, -R214, R210 ;  /* 0x000000d2d6d27221 */ /* 0x000fe20000010100 */
[----:B------:R-:W-:Y:S01]  /*1de0*/  SHF.L.U32 R214, R234, 0x10, RZ ;  /* 0x00000010ead67819 */ /* 0x000fe200000006ff */
[C---:B------:R-:W-:Y:S01]  /*1df0*/  FMUL.FTZ R180, R207.reuse, R211 ;  /* 0x000000d3cfb47220 */ /* 0x040fe20000410000 */
[----:B------:R-:W-:Y:S01]  /*1e00*/  FMUL.FTZ R211, R38, R213 ;  /* 0x000000d526d37220 */ /* 0x000fe20000410000 */
[----:B------:R-:W-:Y:S01]  /*1e10*/  SHF.L.U32 R22, R22, 0x10, RZ ;  /* 0x0000001016167819 */ /* 0x000fe200000006ff */
[----:B------:R-:W-:-:S02]  /*1e20*/  FMUL.FTZ R23, R207, R23 ;  /* 0x00000017cf177220 */ /* 0x000fc40000410000 */
[----:B------:R-:W-:Y:S01]  /*1e30*/  FFMA.FTZ R235, R34, R214, R211 ;  /* 0x000000d622eb7223 */ /* 0x000fe200000100d3 */
[----:B------:R-:W-:Y:S02]  /*1e40*/  IMAD.U32 R211, R212, 0x10000, RZ ;  /* 0x00010000d4d37824 */ /* 0x000fe400078e00ff */
[-C--:B------:R-:W-:Y:S01]  /*1e50*/  FMUL.FTZ R212, R37, R22.reuse ;  /* 0x0000001625d47220 */ /* 0x080fe20000410000 */
[----:B------:R-:W-:Y:S01]  /*1e60*/  FADD.FTZ R176, R176, R249 ;  /* 0x000000f9b0b07221 */ /* 0x000fe20000010000 */
[----:B------:R-:W-:Y:S01]  /*1e70*/  FADD.FTZ R105, R105, R211 ;  /* 0x000000d369697221 */ /* 0x000fe20000010000 */
[-C--:B------:R-:W-:Y:S01]  /*1e80*/  FFMA.FTZ R77, R23, R211.reuse, R77 ;  /* 0x000000d3174d7223 */ /* 0x080fe2000001004d */
[----:B------:R-:W-:Y:S01]  /*1e90*/  FFMA.FTZ R236, R33, R211, R212 ;  /* 0x000000d321ec7223 */ /* 0x000fe200000100d4 */
[----:B------:R-:W-:Y:S01]  /*1ea0*/  SHF.L.U32 R211, R215, 0x10, RZ ;  /* 0x00000010d7d37819 */ /* 0x000fe200000006ff */
[----:B------:R-:W-:Y:S01]  /*1eb0*/  FFMA.FTZ R179, R181, R249, R179 ;  /* 0x000000f9b5b37223 */ /* 0x000fe200000100b3 */
        /* <DEDUP_REMOVED lines=20> */
.L_x_988:
[----:B------:R-:W-:Y:S05]  /*2000*/  BSYNC B0 ;  /* 0x0000000000007941 */ /* 0x000fea0003800000 */
.L_x_987:
        /* <DEDUP_REMOVED lines=23> */
[----:B--2---:R-:W-:-:S05]  /*2180*/  MOV R215, R18 ;  /* 0x0000001200d77202 */ /* 0x004fca0000000f00 */
[----:B------:R-:W-:Y:S01]  /*2190*/  IMAD.U32 R20, R215, 0x10000, RZ ;  /* 0x00010000d7147824 */ /* 0x000fe200078e00ff */
[----:B---3--:R-:W-:-:S03]  /*21a0*/  MOV R215, R212 ;  /* 0x000000d400d77202 */ /* 0x008fc60000000f00 */
        /* <DEDUP_REMOVED lines=21> */
[----:B------:R-:W-:Y:S01]  /*2300*/  FMUL.FTZ R20, R207, R211 ;  /* 0x000000d3cf147220 */ /* 0x000fe20000410000 */
        /* <DEDUP_REMOVED lines=34> */
.L_x_990:
[----:B------:R-:W-:Y:S05]  /*2530*/  BSYNC B0 ;  /* 0x0000000000007941 */ /* 0x000fea0003800000 */
.L_x_989:
        /* <DEDUP_REMOVED lines=82> */
.L_x_992:
[----:B------:R-:W-:Y:S05]  /*2a60*/  BSYNC B0 ;  /* 0x0000000000007941 */ /* 0x000fea0003800000 */
.L_x_991:
[----:B------:R-:W2:Y:S01]  /*2a70*/  LDL R252, [R1+0x18] ;  /* 0x0000180001fc7983 */ /* 0x000ea20000100800 */
[----:B------:R-:W-:Y:S01]  /*2a80*/  BSSY B0, `(.L_x_993) ;  /* 0x0000052000007945 */ /* 0x000fe20003800000 */
[----:B--2---:R-:W-:-:S13]  /*2a90*/  ISETP.NE.AND P0, PT, R252, RZ, PT ;  /* 0x000000fffc00720c */ /* 0x004fda0003f05270 */
        /* <DEDUP_REMOVED lines=8> */
[----:B0-----:R-:W-:Y:S02]  /*2b20*/  ISETP.NE.AND P0, PT, R210, RZ, PT ;  /* 0x000000ffd200720c */ /* 0x001fe40003f05270 */
[----:B------:R-:W0:Y:S02]  /*2b30*/  LDC.64 R210, c[0x0][0x2c0] ;  /* 0x0000b000ffd27b82 */ /* 0x000e240000000a00 */
[----:B-----5:R-:W-:Y:S01]  /*2b40*/  FSEL R177, R177, RZ, !P0 ;  /* 0x000000ffb1b17208 */ /* 0x020fe20004000000 */
[C---:B-1----:R-:W-:Y:S01]  /*2b50*/  IMAD.WIDE.U32 R12, R178.reuse, 0x8, R12 ;  /* 0x00000008b20c7825 */ /* 0x042fe200078e000c */
[----:B--2---:R-:W-:-:S05]  /*2b60*/  LEA R10, P0, R178, UR10, 0x3 ;  /* 0x0000000ab20a7c11 */ /* 0x004fca000f8018ff */
[----:B------:R-:W2:Y:S01]  /*2b70*/  LDG.E.64 R12, desc[UR4][R12.64] ;  /* 0x000000040c0c7981 */ /* 0x000ea2000c1e1b00 */
[----:B------:R-:W-:-:S06]  /*2b80*/  LEA.HI.X R11, R178, UR11, RZ, 0x3, P0 ;  /* 0x0000000bb20b7c11 */ /* 0x000fcc00080f1cff */
[----:B------:R-:W3:Y:S01]  /*2b90*/  LDG.E.64 R10, desc[UR4][R10.64] ;  /* 0x000000040a0a7981 */ /* 0x000ee2000c1e1b00 */
[----:B0-----:R-:W-:-:S06]  /*2ba0*/  IMAD.WIDE.U32 R210, R178, 0x8, R210 ;  /* 0x00000008b2d27825 */ /* 0x001fcc00078e00d2 */
[----:B------:R-:W4:Y:S01]  /*2bb0*/  LDG.E.64 R210, desc[UR4][R210.64] ;  /* 0x00000004d2d27981 */ /* 0x000f22000c1e1b00 */
[--C-:B--2---:R-:W-:Y:S01]  /*2bc0*/  SHF.R.U64 R178, R12, 0x10, R13.reuse ;  /* 0x000000100cb27819 */ /* 0x104fe2000000120d */
[--C-:B------:R-:W-:Y:S01]  /*2bd0*/  IMAD.MOV.U32 R212, RZ, RZ, R13.reuse ;  /* 0x000000ffffd47224 */ /* 0x100fe200078e000d */
[----:B------:R-:W-:Y:S02]  /*2be0*/  SHF.R.U32.HI R225, RZ, 0x10, R13 ;  /* 0x00000010ffe17819 */ /* 0x000fe4000001160d */
[----:B------:R-:W-:Y:S02]  /*2bf0*/  MOV R214, R12 ;  /* 0x0000000c00d67202 */ /* 0x000fe40000000f00 */
[----:B---3--:R-:W-:Y:S02]  /*2c00*/  SHF.L.U32 R13, R10, 0x10, RZ ;  /* 0x000000100a0d7819 */ /* 0x008fe400000006ff */
[----:B------:R-:W-:-:S03]  /*2c10*/  SHF.L.U32 R12, R214, 0x10, RZ ;  /* 0x00000010d60c7819 */ /* 0x000fc600000006ff */
[----:B------:R-:W-:Y:S01]  /*2c20*/  FADD.FTZ R13, -R177, R13 ;  /* 0x0000000db10d7221 */ /* 0x000fe20000010100 */
[----:B----4-:R-:W-:-:S05]  /*2c30*/  MOV R213, R210 ;  /* 0x000000d200d57202 */ /* 0x010fca0000000f00 */
[----:B------:R-:W-:Y:S01]  /*2c40*/  IMAD.U32 R213, R213, 0x10000, RZ ;  /* 0x00010000d5d57824 */ /* 0x000fe200078e00ff */
[--C-:B------:R-:W-:Y:S01]  /*2c50*/  SHF.R.U64 R215, R10, 0x10, R11.reuse ;  /* 0x000000100ad77819 */ /* 0x100fe2000000120b */
[----:B------:R-:W-:Y:S02]  /*2c60*/  FMUL.FTZ R13, R207, R13 ;  /* 0x0000000dcf0d7220 */ /* 0x000fe40000410000 */
[----:B------:R-:W-:Y:S01]  /*2c70*/  FMUL.FTZ R214, R60, R213 ;  /* 0x000000d53cd67220 */ /* 0x000fe20000410000 */
[----:B------:R-:W-:Y:S01]  /*2c80*/  SHF.R.U32.HI R10, RZ, 0x10, R11 ;  /* 0x00000010ff0a7819 */ /* 0x000fe2000001160b */
[----:B------:R-:W-:Y:S02]  /*2c90*/  FADD.FTZ R116, R116, R12 ;  /* 0x0000000c74747221 */ /* 0x000fe40000010000 */
[-C--:B------:R-:W-:Y:S01]  /*2ca0*/  FFMA.FTZ R246, R56, R12.reuse, R214 ;  /* 0x0000000c38f67223 */ /* 0x080fe200000100d6 */
[----:B------:R-:W-:Y:S02]  /*2cb0*/  IMAD.U32 R214, R11, 0x10000, RZ ;  /* 0x000100000bd67824 */ /* 0x000fe400078e00ff */
[----:B------:R-:W-:Y:S01]  /*2cc0*/  FFMA.FTZ R88, R13, R12, R88 ;  /* 0x0000000c0d587223 */ /* 0x000fe20000010058 */
[----:B------:R-:W-:-:S02]  /*2cd0*/  SHF.L.U32 R11, R215, 0x10, RZ ;  /* 0x00000010d70b7819 */ /* 0x000fc400000006ff */
[----:B------:R-:W-:Y:S02]  /*2ce0*/  SHF.L.U32 R10, R10, 0x10, RZ ;  /* 0x000000100a0a7819 */ /* 0x000fe400000006ff */
[----:B------:R-:W-:Y:S01]  /*2cf0*/  MOV R12, R211 ;  /* 0x000000d3000c7202 */ /* 0x000fe20000000f00 */
[C---:B------:R-:W-:Y:S01]  /*2d00*/  FADD.FTZ R214, -R177.reuse, R214 ;  /* 0x000000d6b1d67221 */ /* 0x040fe20000010100 */
[C---:B------:R-:W-:Y:S01]  /*2d10*/  FADD.FTZ R11, -R177.reuse, R11 ;  /* 0x0000000bb10b7221 */ /* 0x040fe20000010100 */
[----:B------:R-:W-:Y:S02]  /*2d20*/  FADD.FTZ R10, -R177, R10 ;  /* 0x0000000ab10a7221 */ /* 0x000fe40000010100 */
[----:B------:R-:W-:Y:S02]  /*2d30*/  IMAD.U32 R177, R12, 0x10000, RZ ;  /* 0x000100000cb17824 */ /* 0x000fe400078e00ff */
[----:B------:R-:W-:Y:S01]  /*2d40*/  FMUL.FTZ R12, R207, R214 ;  /* 0x000000d6cf0c7220 */ /* 0x000fe20000410000 */
[----:B------:R-:W-:Y:S01]  /*2d50*/  SHF.R.U64 R210, R210, 0x10, R211 ;  /* 0x00000010d2d27819 */ /* 0x000fe200000012d3 */
[----:B------:R-:W-:Y:S01]  /*2d60*/  FADD.FTZ R172, R172, R213 ;  /* 0x000000d5acac7221 */ /* 0x000fe20000010000 */
[----:B------:R-:W-:Y:S01]  /*2d70*/  FFMA.FTZ R144, R13, R213, R144 ;  /* 0x000000d50d907223 */ /* 0x000fe20000010090 */
[-C--:B------:R-:W-:Y:S01]  /*2d80*/  FMUL.FTZ R213, R62, R177.reuse ;  /* 0x000000b13ed57220 */ /* 0x080fe20000410000 */
[----:B------:R-:W-:Y:S01]  /*2d90*/  FADD.FTZ R174, R174, R177 ;  /* 0x000000b1aeae7221 */ /* 0x000fe20000010000 */
[----:B------:R-:W-:Y:S01]  /*2da0*/  FFMA.FTZ R146, R12, R177, R146 ;  /* 0x000000b10c927223 */ /* 0x000fe20000010092 */
[----:B------:R-:W-:Y:S01]  /*2db0*/  SHF.L.U32 R177, R210, 0x10, RZ ;  /* 0x00000010d2b17819 */ /* 0x000fe200000006ff */
[----:B------:R-:W-:Y:S01]  /*2dc0*/  FMUL.FTZ R11, R207, R11 ;  /* 0x0000000bcf0b7220 */ /* 0x000fe20000410000 */
[----:B------:R-:W-:Y:S01]  /*2dd0*/  SHF.R.U32.HI R211, RZ, 0x10, R211 ;  /* 0x00000010ffd37819 */ /* 0x000fe200000116d3 */
[----:B------:R-:W-:-:S02]  /*2de0*/  IMAD.U32 R178, R178, 0x10000, RZ ;  /* 0x00010000b2b27824 */ /* 0x000fc400078e00ff */
[-C--:B------:R-:W-:Y:S01]  /*2df0*/  FMUL.FTZ R210, R61, R177.reuse ;  /* 0x000000b13dd27220 */ /* 0x080fe20000410000 */
[----:B------:R-:W-:Y:S01]  /*2e00*/  FADD.FTZ R173, R173, R177 ;  /* 0x000000b1adad7221 */ /* 0x000fe20000010000 */
[----:B------:R-:W-:Y:S01]  /*2e10*/  FFMA.FTZ R145, R11, R177, R145 ;  /* 0x000000b10b917223 */ /* 0x000fe20000010091 */
[----:B------:R-:W-:Y:S01]  /*2e20*/  SHF.L.U32 R212, R212, 0x10, RZ ;  /* 0x00000010d4d47819 */ /* 0x000fe200000006ff */
[----:B------:R-:W-:Y:S01]  /*2e30*/  FFMA.FTZ R227, R57, R178, R210 ;  /* 0x000000b239e37223 */ /* 0x000fe200000100d2 */
[----:B------:R-:W-:Y:S01]  /*2e40*/  SHF.L.U32 R177, R211, 0x10, RZ ;  /* 0x00000010d3b17819 */ /* 0x000fe200000006ff */
[----:B------:R-:W-:Y:S01]  /*2e50*/  FADD.FTZ R176, R176, R246 ;  /* 0x000000f6b0b07221 */ /* 0x000fe20000010000 */
[----:B------:R-:W-:Y:S01]  /*2e60*/  FFMA.FTZ R179, R13, R246, R179 ;  /* 0x000000f60db37223 */ /* 0x000fe200000100b3 */
[----:B------:R-:W-:Y:S01]  /*2e70*/  FADD.FTZ R117, R117, R178 ;  /* 0x000000b275757221 */ /* 0x000fe20000010000 */
[----:B------:R-:W-:Y:S01]  /*2e80*/  FFMA.FTZ R89, R11, R178, R89 ;  /* 0x000000b20b597223 */ /* 0x000fe20000010059 */
[----:B------:R-:W-:Y:S01]  /*2e90*/  SHF.L.U32 R178, R225, 0x10, RZ ;  /* 0x00000010e1b27819 */ /* 0x000fe200000006ff */
[----:B------:R-:W-:Y:S01]  /*2ea0*/  FFMA.FTZ R226, R58, R212, R213 ;  /* 0x000000d43ae27223 */ /* 0x000fe200000100d5 */
[----:B------:R-:W-:Y:S01]  /*2eb0*/  FMUL.FTZ R210, R63, R177 ;  /* 0x000000b13fd27220 */ /* 0x000fe20000410000 */
[----:B------:R-:W-:Y:S01]  /*2ec0*/  FADD.FTZ R176, R176, R227 ;  /* 0x000000e3b0b07221 */ /* 0x000fe20000010000 */
[----:B------:R-:W-:Y:S01]  /*2ed0*/  FFMA.FTZ R179, R11, R227, R179 ;  /* 0x000000e30bb37223 */ /* 0x000fe200000100b3 */
[----:B------:R-:W-:Y:S01]  /*2ee0*/  FMUL.FTZ R10, R207, R10 ;  /* 0x0000000acf0a7220 */ /* 0x000fe20000410000 */
        /* <DEDUP_REMOVED lines=11> */
.L_x_994:
[----:B------:R-:W-:Y:S05]  /*2fa0*/  BSYNC B0 ;  /* 0x0000000000007941 */ /* 0x000fea0003800000 */
.L_x_993:
[----:B------:R-:W2:Y:S01]  /*2fb0*/  LDL.LU R178, [R1+0x10] ;  /* 0x0000100001b27983 */ /* 0x000ea20000300800 */
[----:B------:R-:W-:Y:S01]  /*2fc0*/  UMOV UR6, 0xffffffff ;  /* 0xffffffff00067882 */ /* 0x000fe20000000000 */
[----:B-----5:R-:W0:Y:S02]  /*2fd0*/  S2R R177, SR_TID.X ;  /* 0x0000000000b17919 */ /* 0x020e240000002100 */
[----:B0-----:R-:W-:Y:S02]  /*2fe0*/  SHF.R.U32.HI R215, RZ, 0x5, R177 ;  /* 0x00000005ffd77819 */ /* 0x001fe400000116b1 */
[----:B------:R-:W-:Y:S02]  /*2ff0*/  LOP3.LUT P5, RZ, R177, 0x1f, RZ, 0xc0, !PT ;  /* 0x0000001fb1ff7812 */ /* 0x000fe400078ac0ff */
[----:B--2---:R-:W-:Y:S02]  /*3000*/  LOP3.LUT P0, RZ, R178, 0xff, RZ, 0xc0, !PT ;  /* 0x000000ffb2ff7812 */ /* 0x004fe4000780c0ff */
[----:B------:R-:W-:-:S11]  /*3010*/  LOP3.LUT R178, R215, 0x7fffff8, RZ, 0xc0, !PT ;  /* 0x07fffff8d7b27812 */ /* 0x000fd600078ec0ff */
[----:B------:R-:W-:Y:S01]  /*3020*/  @!P0 VIADD R178, R178, 0x8 ;  /* 0x00000008b2b28836 */ /* 0x000fe20000000000 */
        /* <DEDUP_REMOVED lines=19> */
.L_x_1046:
[----:B------:R-:W2:Y:S01]  /*3160*/  LDL R176, [R1+0x30] ;  /* 0x0000300001b07983 */ /* 0x000ea20000100800 */
[----:B0-----:R-:W-:Y:S01]  /*3170*/  FADD.FTZ R177, R179, R177 ;  /* 0x000000b1b3b17221 */ /* 0x001fe20000010000 */
[----:B------:R-:W-:Y:S01]  /*3180*/  @!P5 LOP3.LUT R210, R215, 0x7, RZ, 0xc0, !PT ;  /* 0x00000007d7d2d812 */ /* 0x000fe200078ec0ff */
[----:B------:R-:W-:Y:S05]  /*3190*/  WARPSYNC.ALL ;  /* 0x0000000000007948 */ /* 0x000fea0003800000 */
[----:B------:R-:W0:Y:S01]  /*31a0*/  S2R R211, SR_CgaCtaId ;  /* 0x0000000000d37919 */ /* 0x000e220000008800 */
[----:B-1----:R-:W-:Y:S01]  /*31b0*/  MOV R179, 0x400 ;  /* 0x0000040000b37802 */ /* 0x002fe20000000f00 */
[----:B------:R-:W-:Y:S01]  /*31c0*/  BSSY B0, `(.L_x_996) ;  /* 0x000006d000007945 */ /* 0x000fe20003800000 */
[----:B------:R-:W-:-:S02]  /*31d0*/  @!P5 IADD3 R210, R178, R210, RZ ;  /* 0x000000d2b2d2d210 */ /* 0x000fc40007ffe0ff */
[----:B0-----:R-:W-:-:S04]  /*31e0*/  LEA R179, R211, R179, 0x18 ;  /* 0x000000b3d3b37211 */ /* 0x001fc800078ec0ff */
[----:B------:R-:W-:Y:S02]  /*31f0*/  @!P5 LEA R210, R210, R179, 0x3 ;  /* 0x000000b3d2d2d211 */ /* 0x000fe400078e18ff */
[----:B--2---:R-:W-:Y:S01]  /*3200*/  ISETP.NE.AND P6, PT, R176, RZ, PT ;  /* 0x000000ffb000720c */ /* 0x004fe20003fc5270 */
[----:B------:R-:W-:-:S05]  /*3210*/  FADD.FTZ R176, R212, R214 ;  /* 0x000000d6d4b07221 */ /* 0x000fca0000010000 */
[----:B------:R0:W-:Y:S02]  /*3220*/  @!P5 STS.64 [R210+0x7000], R176 ;  /* 0x007000b0d200d388 */ /* 0x0001e40000000a00 */
[----:B0-----:R-:W-:Y:S01]  /*3230*/  IMAD R210, R178, 0x8, R179 ;  /* 0x00000008b2d27824 */ /* 0x001fe200078e02b3 */
[----:B------:R-:W-:Y:S06]  /*3240*/  BAR.SYNC.DEFER_BLOCKING 0x0 ;  /* 0x0000000000007b1d */ /* 0x000fec0000010000 */
[----:B------:R-:W0:Y:S02]  /*3250*/  LDS.128 R176, [R210+0x7000] ;  /* 0x00700000d2b07984 */ /* 0x000e240000000c00 */
        /* <DEDUP_REMOVED lines=24> */
[----:B------:R-:W-:-:S03]  /*33e0*/  ISETP.NE.AND.EX P6, PT, RZ, UR15, PT, P6 ;  /* 0x0000000fff007c0c */ /* 0x000fc6000bfc5360 */
[----:B------:R-:W1:Y:S01]  /*33f0*/  LDC.64 R214, c[0x0][0x2f8] ;  /* 0x0000be00ffd67b82 */ /* 0x000e620000000a00 */
[----:B0-----:R-:W-:-:S04]  /*3400*/  ISETP.NE.AND P5, PT, R213, RZ, PT ;  /* 0x000000ffd500720c */ /* 0x001fc80003fa5270 */
[----:B------:R-:W-:Y:S02]  /*3410*/  FSEL R210, R176, RZ, !P5 ;  /* 0x000000ffb0d27208 */ /* 0x000fe40006800000 */
[----:B------:R-:W-:Y:S01]  /*3420*/  ISETP.NE.U32.AND P5, PT, RZ, UR8, PT ;  /* 0x00000008ff007c0c */ /* 0x000fe2000bfa5070 */
[----:B-1----:R-:W-:-:S04]  /*3430*/  IMAD.WIDE.U32 R214, R206, 0x8, R214 ;  /* 0x00000008ced67825 */ /* 0x002fc800078e00d6 */
        /* <DEDUP_REMOVED lines=27> */
[----:B------:R-:W-:-:S04]  /*35f0*/  @P5 F2FP.BF16.F32.PACK_AB R212, RZ, R179 ;  /* 0x000000b3ffd4523e */ /* 0x000fc800000010ff */
[----:B------:R-:W-:Y:S02]  /*3600*/  @P5 PRMT R9, R212, 0x7610, R9 ;  /* 0x00007610d4095816 */ /* 0x000fe40000000009 */
[----:B------:R-:W-:Y:S02]  /*3610*/  @P5 F2FP.BF16.F32.PACK_AB R212, RZ, R178 ;  /* 0x000000b2ffd4523e */ /* 0x000fe400000010ff */
[----:B------:R-:W0:Y:S02]  /*3620*/  F2F.BF16.F32 R178, R178 ;  /* 0x000000b200b27304 */ /* 0x000e240000202000 */
[----:B------:R-:W-:Y:S02]  /*3630*/  @P5 PRMT R8, R212, 0x7610, R8 ;  /* 0x00007610d4085816 */ /* 0x000fe40000000008 */
[----:B------:R-:W-:-:S04]  /*3640*/  @P5 F2FP.BF16.F32.PACK_AB R212, RZ, R211 ;  /* 0x000000d3ffd4523e */ /* 0x000fc800000010ff */
[----:B------:R-:W-:Y:S01]  /*3650*/  @P5 PRMT R7, R212, 0x7610, R7 ;  /* 0x00007610d4075816 */ /* 0x000fe20000000007 */
[----:B------:R-:W-:Y:S01]  /*3660*/  F2F.BF16.F32 R211, R211 ;  /* 0x000000d300d37304 */ /* 0x000fe20000202000 */
[----:B------:R-:W-:-:S04]  /*3670*/  @P5 F2FP.BF16.F32.PACK_AB R212, RZ, R210 ;  /* 0x000000d2ffd4523e */ /* 0x000fc800000010ff */
[----:B------:R-:W-:Y:S02]  /*3680*/  @P5 PRMT R6, R212, 0x7610, R6 ;  /* 0x00007610d4065816 */ /* 0x000fe40000000006 */
[----:B------:R-:W-:Y:S01]  /*3690*/  ISETP.NE.U32.AND P5, PT, RZ, UR16, PT ;  /* 0x00000010ff007c0c */ /* 0x000fe2000bfa5070 */
[----:B------:R-:W1:Y:S03]  /*36a0*/  F2F.BF16.F32 R212, R210 ;  /* 0x000000d200d47304 */ /* 0x000e660000202000 */
[----:B------:R-:W-:-:S05]  /*36b0*/  ISETP.NE.AND.EX P5, PT, RZ, UR17, PT, P5 ;  /* 0x00000011ff007c0c */ /* 0x000fca000bfa5350 */
[----:B------:R2:W3:Y:S08]  /*36c0*/  F2F.BF16.F32 R210, R179 ;  /* 0x000000b300d27304 */ /* 0x0004f00000202000 */
[C---:B0-----:R-:W-:Y:S01]  /*36d0*/  @P5 PRMT R5, R178.reuse, 0x7610, R5 ;  /* 0x00007610b2055816 */ /* 0x041fe20000000005 */
[----:B--2---:R-:W-:Y:S01]  /*36e0*/  IMAD.WIDE.U32 R178, R178, 0x10000, RZ ;  /* 0x00010000b2b27825 */ /* 0x004fe200078e00ff */
[----:B-1----:R-:W-:-:S02]  /*36f0*/  @P5 PRMT R4, R212, 0x7610, R4 ;  /* 0x00007610d4045816 */ /* 0x002fc40000000004 */
[----:B------:R-:W-:Y:S02]  /*3700*/  SHF.L.U32 R212, R212, 0x10, RZ ;  /* 0x00000010d4d47819 */ /* 0x000fe400000006ff */
[----:B------:R-:W-:Y:S02]  /*3710*/  @P5 PRMT R3, R211, 0x7610, R3 ;  /* 0x00007610d3035816 */ /* 0x000fe40000000003 */
[----:B------:R-:W-:Y:S02]  /*3720*/  LOP3.LUT R179, R179, R212, R211, 0xfe, !PT ;  /* 0x000000d4b3b37212 */ /* 0x000fe400078efed3 */
[----:B---3--:R-:W-:Y:S02]  /*3730*/  @P5 PRMT R2, R210, 0x7610, R2 ;  /* 0x00007610d2025816 */ /* 0x008fe40000000002 */
[----:B------:R-:W-:Y:S01]  /*3740*/  LOP3.LUT R178, R178, R210, RZ, 0xfc, !PT ;  /* 0x000000d2b2b27212 */ /* 0x000fe200078efcff */
        /* <DEDUP_REMOVED lines=9> */
.L_x_998:
[----:B------:R1:W-:Y:S01]  /*37e0*/  STG.E.64 desc[UR4][R214.64], R178 ;  /* 0x000000b2d6007986 */ /* 0x0003e2000c101b04 */
[----:B------:R-:W-:Y:S05]  /*37f0*/  @!P5 BRA `(.L_x_999) ;  /* 0x000000000020d947 */ /* 0x000fea0003800000 */
[----:B-1----:R-:W-:Y:S02]  /*3800*/  LOP3.LUT R178, R5, 0xffff, RZ, 0xc0, !PT ;  /* 0x0000ffff05b27812 */ /* 0x002fe400078ec0ff */
[----:B0-----:R-:W-:-:S03]  /*3810*/  PRMT R210, R3, 0x5410, R4 ;  /* 0x0000541003d27816 */ /* 0x001fc60000000004 */
[----:B------:R-:W-:-:S05]  /*3820*/  IMAD.WIDE.U32 R178, R178, 0x10000, RZ ;  /* 0x00010000b2b27825 */ /* 0x000fca00078e00ff */
[----:B------:R-:W-:Y:S02]  /*3830*/  LOP3.LUT R179, R210, R179, RZ, 0xfc, !PT ;  /* 0x000000b3d2b37212 */ /* 0x000fe400078efcff */
[----:B------:R-:W-:Y:S02]  /*3840*/  LEA R210, P5, R206, UR16, 0x3 ;  /* 0x00000010ced27c11 */ /* 0x000fe4000f8a18ff */
[----:B------:R-:W-:Y:S02]  /*3850*/  LOP3.LUT R178, R178, 0xffff, R2, 0xf8, !PT ;  /* 0x0000ffffb2b27812 */ /* 0x000fe400078ef802 */
[----:B------:R-:W-:-:S05]  /*3860*/  LEA.HI.X R211, R206, UR17, RZ, 0x3, P5 ;  /* 0x00000011ced37c11 */ /* 0x000fca000a8f1cff */
[----:B------:R2:W-:Y:S04]  /*3870*/  STG.E.64 desc[UR4][R210.64], R178 ;  /* 0x000000b2d2007986 */ /* 0x0005e8000c101b04 */
.L_x_999:
[----:B------:R-:W-:-:S07]  /*3880*/  IADD3 R206, R206, 0x100, RZ ;  /* 0x00000100cece7810 */ /* 0x000fce0007ffe0ff */
.L_x_997:
[----:B------:R-:W-:Y:S05]  /*3890*/  BSYNC B0 ;  /* 0x0000000000007941 */ /* 0x000fea0003800000 */
.L_x_996:
[----:B-12---:R-:W2:Y:S01]  /*38a0*/  LDL R178, [R1+0x1c] ;  /* 0x00001c0001b27983 */ /* 0x006ea20000100800 */
[----:B------:R-:W-:Y:S01]  /*38b0*/  BSSY B0, `(.L_x_1000) ;  /* 0x0000050000007945 */ /* 0x000fe20003800000 */
[----:B--2---:R-:W-:-:S13]  /*38c0*/  ISETP.NE.AND P5, PT, R178, RZ, PT ;  /* 0x000000ffb200720c */ /* 0x004fda0003fa5270 */
[----:B------:R-:W-:Y:S05]  /*38d0*/  @!P5 BRA `(.L_x_1001) ;  /* 0x000000040034d947 */ /* 0x000fea0003800000 */
[----:B------:R-:W1:Y:S01]  /*38e0*/  LDC.U8 R178, c[0x0][0x2a0] ;  /* 0x0000a800ffb27b82 */ /* 0x000e620000000000 */
[----:B------:R-:W-:-:S04]  /*38f0*/  ISETP.NE.U32.AND P6, PT, RZ, UR14, PT ;  /* 0x0000000eff007c0c */ /* 0x000fc8000bfc5070 */
[----:B------:R-:W-:-:S03]  /*3900*/  ISETP.NE.AND.EX P6, PT, RZ, UR15, PT, P6 ;  /* 0x0000000fff007c0c */ /* 0x000fc6000bfc5360 */
[----:B------:R-:W2:Y:S01]  /*3910*/  LDC.64 R214, c[0x0][0x2f8] ;  /* 0x0000be00ffd67b82 */ /* 0x000ea20000000a00 */
[----:B-1----:R-:W-:-:S04]  /*3920*/  ISETP.NE.AND P5, PT, R178, RZ, PT ;  /* 0x000000ffb200720c */ /* 0x002fc80003fa5270 */
[----:B0-----:R-:W-:Y:S02]  /*3930*/  FSEL R210, R176, RZ, !P5 ;  /* 0x000000ffb0d27208 */ /* 0x001fe40006800000 */
[----:B------:R-:W-:Y:S01]  /*3940*/  ISETP.NE.U32.AND P5, PT, RZ, UR8, PT ;  /* 0x00000008ff007c0c */ /* 0x000fe2000bfa5070 */
[----:B--2---:R-:W-:-:S04]  /*3950*/  IMAD.WIDE.U32 R214, R206, 0x8, R214 ;  /* 0x00000008ced67825 */ /* 0x004fc800078e00d6 */
[----:B------:R-:W-:Y:S01]  /*3960*/  FFMA.FTZ R179, R189, R177, R210 ;  /* 0x000000b1bdb37223 */ /* 0x000fe200000100d2 */
[----:B------:R-:W-:-:S03]  /*3970*/  ISETP.NE.AND.EX P5, PT, RZ, UR9, PT, P5 ;  /* 0x00000009ff007c0c */ /* 0x000fc6000bfa5350 */
[----:B------:R-:W-:-:S04]  /*3980*/  FADD.FTZ R179, R251, -R179 ;  /* 0x800000b3fbb37221 */ /* 0x000fc80000010000 */
[----:B------:R-:W-:-:S06]  /*3990*/  FMUL.FTZ R179, R207, R179 ;  /* 0x000000b3cfb37220 */ /* 0x000fcc0000410000 */
[----:B------:R-:W-:Y:S01]  /*39a0*/  @P5 IMAD.MOV.U32 R178, RZ, RZ, R194 ;  /* 0x000000ffffb25224 */ /* 0x000fe200078e00c2 */
[--C-:B------:R-:W-:Y:S01]  /*39b0*/  @P5 SHF.R.U64 R211, R194, 0x10, R195.reuse ;  /* 0x00000010c2d35819 */ /* 0x100fe200000012c3 */
[----:B------:R-:W-:-:S03]  /*39c0*/  @P5 IMAD.MOV.U32 R212, RZ, RZ, R195 ;  /* 0x000000ffffd45224 */ /* 0x000fc600078e00c3 */
        /* <DEDUP_REMOVED lines=37> */
[----:B------:R-:W-:Y:S01]  /*3c20*/  @P5 PRMT R3, R211, 0x7610, R3 ;  /* 0x00007610d3035816 */ /* 0x000fe20000000003 */
[----:B------:R-:W-:Y:S01]  /*3c30*/  IMAD.U32 R212, R212, 0x10000, RZ ;  /* 0x00010000d4d47824 */ /* 0x000fe200078e00ff */
[----:B---3--:R-:W-:Y:S02]  /*3c40*/  @P5 PRMT R2, R210, 0x7610, R2 ;  /* 0x00007610d2025816 */ /* 0x008fe40000000002 */
[----:B------:R-:W-:Y:S02]  /*3c50*/  LOP3.LUT R178, R178, R210, RZ, 0xfc, !PT ;  /* 0x000000d2b2b27212 */ /* 0x000fe400078efcff */
[----:B------:R-:W-:Y:S01]  /*3c60*/  LOP3.LUT R179, R179, R212, R211, 0xfe, !PT ;  /* 0x000000d4b3b37212 */ /* 0x000fe200078efed3 */
        /* <DEDUP_REMOVED lines=9> */
.L_x_1002:
        /* <DEDUP_REMOVED lines=10> */
.L_x_1003:
[----:B------:R-:W-:-:S07]  /*3da0*/  IADD3 R206, R206, 0x100, RZ ;  /* 0x00000100cece7810 */ /* 0x000fce0007ffe0ff */
.L_x_1001:
[----:B------:R-:W-:Y:S05]  /*3db0*/  BSYNC B0 ;  /* 0x0000000000007941 */ /* 0x000fea0003800000 */
.L_x_1000:
[----:B------:R-:W-:Y:S04]  /*3dc0*/  BSSY B0, `(.L_x_1004) ;  /* 0x000004f000007945 */ /* 0x000fe80003800000 */
[----:B------:R-:W-:Y:S05]  /*3dd0*/  @!P4 BRA `(.L_x_1005) ;  /* 0x000000040034c947 */ /* 0x000fea0003800000 */
[----:B-12---:R-:W1:Y:S01]  /*3de0*/  LDC.U8 R178, c[0x0][0x2a0] ;  /* 0x0000a800ffb27b82 */ /* 0x006e620000000000 */
        /* <DEDUP_REMOVED lines=11> */
[----:B------:R-:W-:Y:S02]  /*3ea0*/  @P5 MOV R178, R196 ;  /* 0x000000c400b25202 */ /* 0x000fe40000000f00 */
[----:B------:R-:W-:Y:S02]  /*3eb0*/  @P5 SHF.R.U64 R211, R196, 0x10, R197 ;  /* 0x00000010c4d35819 */ /* 0x000fe400000012c5 */
[----:B------:R-:W-:Y:S01]  /*3ec0*/  @P5 MOV R212, R197 ;  /* 0x000000c500d45202 */ /* 0x000fe20000000f00 */
        /* <DEDUP_REMOVED lines=51> */
.L_x_1006:
        /* <DEDUP_REMOVED lines=10> */
.L_x_1007:
[----:B------:R-:W-:-:S07]  /*42a0*/  VIADD R206, R206, 0x100 ;  /* 0x00000100cece7836 */ /* 0x000fce0000000000 */
.L_x_1005:
[----:B------:R-:W-:Y:S05]  /*42b0*/  BSYNC B0 ;  /* 0x0000000000007941 */ /* 0x000fea0003800000 */
.L_x_1004:
        /* <DEDUP_REMOVED lines=68> */
.L_x_1010:
        /* <DEDUP_REMOVED lines=10> */
.L_x_1011:
[----:B------:R-:W-:-:S07]  /*47a0*/  IADD3 R206, R206, 0x100, RZ ;  /* 0x00000100cece7810 */ /* 0x000fce0007ffe0ff */
.L_x_1009:
[----:B------:R-:W-:Y:S05]  /*47b0*/  BSYNC B0 ;  /* 0x0000000000007941 */ /* 0x000fea0003800000 */
.L_x_1008:
        /* <DEDUP_REMOVED lines=68> */
.L_x_1014:
        /* <DEDUP_REMOVED lines=10> */
.L_x_1015:
[----:B------:R-:W-:-:S07]  /*4ca0*/  IADD3 R206, R206, 0x100, RZ ;  /* 0x00000100cece7810 */ /* 0x000fce0007ffe0ff */
.L_x_1013:
[----:B------:R-:W-:Y:S05]  /*4cb0*/  BSYNC B0 ;  /* 0x0000000000007941 */ /* 0x000fea0003800000 */
.L_x_1012:
        /* <DEDUP_REMOVED lines=68> */
.L_x_1018:
        /* <DEDUP_REMOVED lines=10> */
.L_x_1019:
[----:B------:R-:W-:-:S07]  /*51a0*/  VIADD R206, R206, 0x100 ;  /* 0x00000100cece7836 */ /* 0x000fce0000000000 */
.L_x_1017:
[----:B------:R-:W-:Y:S05]  /*51b0*/  BSYNC B0 ;  /* 0x0000000000007941 */ /* 0x000fea0003800000 */
.L_x_1016:
[----:B------:R-:W-:Y:S01]  /*51c0*/  ISETP.NE.AND P5, PT, R252, RZ, PT ;  /* 0x000000fffc00720c */ /* 0x000fe20003fa5270 */
[----:B------:R-:W-:-:S12]  /*51d0*/  BSSY B0, `(.L_x_1020) ;  /* 0x000004e000007945 */ /* 0x000fd80003800000 */
[----:B------:R-:W-:Y:S05]  /*51e0*/  @!P5 BRA `(.L_x_1021) ;  /* 0x000000040030d947 */ /* 0x000fea0003800000 */
[----:B-12---:R-:W1:Y:S01]  /*51f0*/  LDC.U8 R178, c[0x0][0x2a0] ;  /* 0x0000a800ffb27b82 */ /* 0x006e620000000000 */
[----:B------:R-:W-:-:S04]  /*5200*/  ISETP.NE.U32.AND P6, PT, RZ, UR14, PT ;  /* 0x0000000eff007c0c */ /* 0x000fc8000bfc5070 */
[----:B------:R-:W-:Y:S02]  /*5210*/  ISETP.NE.AND.EX P6, PT, RZ, UR15, PT, P6 ;  /* 0x0000000fff007c0c */ /* 0x000fe4000bfc5360 */
[----:B-1----:R-:W-:-:S04]  /*5220*/  ISETP.NE.AND P5, PT, R178, RZ, PT ;  /* 0x000000ffb200720c */ /* 0x002fc80003fa5270 */
[----:B0-----:R-:W-:Y:S02]  /*5230*/  FSEL R210, R176, RZ, !P5 ;  /* 0x000000ffb0d27208 */ /* 0x001fe40006800000 */
        /* <DEDUP_REMOVED lines=32> */
[----:B------:R-:W-:Y:S02]  /*5440*/  @P5 PRMT R8, R207, 0x7610, R8 ;  /* 0x00007610cf085816 */ /* 0x000fe40000000008 */
[----:B------:R-:W-:-:S04]  /*5450*/  @P5 F2FP.BF16.F32.PACK_AB R207, RZ, R176 ;  /* 0x000000b0ffcf523e */ /* 0x000fc800000010ff */
[----:B------:R-:W-:Y:S02]  /*5460*/  @P5 PRMT R7, R207, 0x7610, R7 ;  /* 0x00007610cf075816 */ /* 0x000fe40000000007 */
[----:B------:R-:W-:Y:S02]  /*5470*/  @P5 F2FP.BF16.F32.PACK_AB R207, RZ, R177 ;  /* 0x000000b1ffcf523e */ /* 0x000fe400000010ff */
[----:B------:R-:W0:Y:S02]  /*5480*/  F2F.BF16.F32 R177, R177 ;  /* 0x000000b100b17304 */ /* 0x000e240000202000 */
[----:B------:R-:W-:Y:S02]  /*5490*/  @P5 PRMT R6, R207, 0x7610, R6 ;  /* 0x00007610cf065816 */ /* 0x000fe40000000006 */
[----:B------:R-:W-:-:S04]  /*54a0*/  ISETP.NE.U32.AND P5, PT, RZ, UR16, PT ;  /* 0x00000010ff007c0c */ /* 0x000fc8000bfa5070 */
[----:B------:R-:W1:Y:S01]  /*54b0*/  F2F.BF16.F32 R207, R178 ;  /* 0x000000b200cf7304 */ /* 0x000e620000202000 */
[----:B------:R-:W-:Y:S02]  /*54c0*/  ISETP.NE.AND.EX P5, PT, RZ, UR17, PT, P5 ;  /* 0x00000011ff007c0c */ /* 0x000fe4000bfa5350 */
[----:B0-----:R-:W-:-:S05]  /*54d0*/  SHF.L.U32 R210, R177, 0x10, RZ ;  /* 0x00000010b1d27819 */ /* 0x001fca00000006ff */
[----:B------:R1:W0:Y:S06]  /*54e0*/  F2F.BF16.F32 R178, R176 ;  /* 0x000000b000b27304 */ /* 0x00022c0000202000 */
[----:B------:R-:W-:Y:S02]  /*54f0*/  @P5 PRMT R4, R177, 0x7610, R4 ;  /* 0x00007610b1045816 */ /* 0x000fe40000000004 */
[----:B------:R-:W-:Y:S01]  /*5500*/  @P5 PRMT R2, R179, 0x7610, R2 ;  /* 0x00007610b3025816 */ /* 0x000fe20000000002 */
[C---:B-1----:R-:W-:Y:S01]  /*5510*/  IMAD.WIDE.U32 R176, R207.reuse, 0x10000, RZ ;  /* 0x00010000cfb07825 */ /* 0x042fe200078e00ff */
[----:B------:R-:W-:-:S02]  /*5520*/  @P5 PRMT R5, R207, 0x7610, R5 ;  /* 0x00007610cf055816 */ /* 0x000fc40000000005 */
[----:B------:R-:W-:Y:S02]  /*5530*/  LOP3.LUT R176, R176, R179, RZ, 0xfc, !PT ;  /* 0x000000b3b0b07212 */ /* 0x000fe400078efcff */
[----:B0-----:R-:W-:Y:S02]  /*5540*/  @P5 PRMT R3, R178, 0x7610, R3 ;  /* 0x00007610b2035816 */ /* 0x001fe40000000003 */
[----:B------:R-:W-:Y:S02]  /*5550*/  LOP3.LUT R177, R177, R210, R178, 0xfe, !PT ;  /* 0x000000d2b1b17212 */ /* 0x000fe400078efeb2 */
[----:B------:R-:W0:Y:S02]  /*5560*/  LDC.64 R178, c[0x0][0x2f8] ;  /* 0x0000be00ffb27b82 */ /* 0x000e240000000a00 */
[----:B0-----:R-:W-:Y:S01]  /*5570*/  IMAD.WIDE.U32 R178, R206, 0x8, R178 ;  /* 0x00000008ceb27825 */ /* 0x001fe200078e00b2 */
[----:B------:R-:W-:Y:S06]  /*5580*/  @!P6 BRA `(.L_x_1022) ;  /* 0x000000000020e947 */ /* 0x000fec0003800000 */
[----:B------:R-:W0:Y:S01]  /*5590*/  LDC.64 R212, c[0x0][0x308] ;  /* 0x0000c200ffd47b82 */ /* 0x000e220000000a00 */
[----:B------:R-:W-:-:S05]  /*55a0*/  LOP3.LUT R207, R8, 0xffff, RZ, 0xc0, !PT ;  /* 0x0000ffff08cf7812 */ /* 0x000fca00078ec0ff */
[----:B------:R-:W-:Y:S01]  /*55b0*/  IMAD.WIDE.U32 R210, R207, 0x10000, RZ ;  /* 0x00010000cfd27825 */ /* 0x000fe200078e00ff */
[----:B------:R-:W-:-:S04]  /*55c0*/  PRMT R207, R7, 0x5410, R6 ;  /* 0x0000541007cf7816 */ /* 0x000fc80000000006 */
[----:B------:R-:W-:Y:S02]  /*55d0*/  LOP3.LUT R211, R207, R211, RZ, 0xfc, !PT ;  /* 0x000000d3cfd37212 */ /* 0x000fe400078efcff */
[----:B------:R-:W-:Y:S01]  /*55e0*/  LOP3.LUT R210, R210, 0xffff, R9, 0xf8, !PT ;  /* 0x0000ffffd2d27812 */ /* 0x000fe200078ef809 */
[----:B0-----:R-:W-:-:S05]  /*55f0*/  IMAD.WIDE.U32 R212, R206, 0x8, R212 ;  /* 0x00000008ced47825 */ /* 0x001fca00078e00d4 */
[----:B------:R0:W-:Y:S02]  /*5600*/  STG.E.64 desc[UR4][R212.64], R210 ;  /* 0x000000d2d4007986 */ /* 0x0001e4000c101b04 */
.L_x_1022:
[----:B------:R3:W-:Y:S01]  /*5610*/  STG.E.64 desc[UR4][R178.64], R176 ;  /* 0x000000b0b2007986 */ /* 0x0007e2000c101b04 */
[----:B------:R-:W-:Y:S05]  /*5620*/  @!P5 BRA `(.L_x_1021) ;  /* 0x000000000020d947 */ /* 0x000fea0003800000 */
[----:B---3--:R-:W-:Y:S02]  /*5630*/  LOP3.LUT R176, R5, 0xffff, RZ, 0xc0, !PT ;  /* 0x0000ffff05b07812 */ /* 0x008fe400078ec0ff */
[----:B------:R-:W-:-:S03]  /*5640*/  PRMT R178, R3, 0x5410, R4 ;  /* 0x0000541003b27816 */ /* 0x000fc60000000004 */
[----:B------:R-:W-:-:S05]  /*5650*/  IMAD.WIDE.U32 R176, R176, 0x10000, RZ ;  /* 0x00010000b0b07825 */ /* 0x000fca00078e00ff */
[----:B------:R-:W-:Y:S02]  /*5660*/  LOP3.LUT R177, R178, R177, RZ, 0xfc, !PT ;  /* 0x000000b1b2b17212 */ /* 0x000fe400078efcff */
[----:B------:R-:W-:Y:S02]  /*5670*/  LEA R178, P5, R206, UR16, 0x3 ;  /* 0x00000010ceb27c11 */ /* 0x000fe4000f8a18ff */
[----:B------:R-:W-:Y:S02]  /*5680*/  LOP3.LUT R176, R176, 0xffff, R2, 0xf8, !PT ;  /* 0x0000ffffb0b07812 */ /* 0x000fe400078ef802 */
[----:B------:R-:W-:-:S05]  /*5690*/  LEA.HI.X R179, R206, UR17, RZ, 0x3, P5 ;  /* 0x00000011ceb37c11 */ /* 0x000fca000a8f1cff */
[----:B------:R4:W-:Y:S04]  /*56a0*/  STG.E.64 desc[UR4][R178.64], R176 ;  /* 0x000000b0b2007986 */ /* 0x0009e8000c101b04 */
.L_x_1021:
[----:B------:R-:W-:Y:S05]  /*56b0*/  BSYNC B0 ;  /* 0x0000000000007941 */ /* 0x000fea0003800000 */
.L_x_1020:
[----:B---34-:R-:W-:Y:S02]  /*56c0*/  SEL R176, RZ, 0x1, P0 ;  /* 0x00000001ffb07807 */ /* 0x018fe40000000000 */
[----:B------:R-:W-:-:S03]  /*56d0*/  IADD3 R208, R208, UR18, RZ ;  /* 0x00000012d0d07c10 */ /* 0x000fc6000fffe0ff */
[----:B------:R3:W-:Y:S01]  /*56e0*/  STL.S16 [R1+0x10], R176 ;  /* 0x000010b001007387 */ /* 0x0007e20000100600 */
[----:B------:R-:W-:-:S13]  /*56f0*/  ISETP.GE.AND P0, PT, R208, UR19, PT ;  /* 0x00000013d0007c0c */ /* 0x000fda000bf06270 */
[----:B---3--:R-:W-:Y:S05]  /*5700*/  @!P0 BRA `(.L_x_1023) ;  /* 0xffffffb000a08947 */ /* 0x008fea000383ffff */
.L_x_980:
[----:B------:R-:W3:Y:S04]  /*5710*/  LDL.LU R176, [R1+0x14] ;  /* 0x0000140001b07983 */ /* 0x000ee80000300800 */
[----:B------:R-:W4:Y:S01]  /*5720*/  LDL.LU R177, [R1+0x30] ;  /* 0x0000300001b17983 */ /* 0x000f220000300800 */
[----:B------:R-:W0:Y:S01]  /*5730*/  S2UR UR6, SR_CTAID.X ;  /* 0x00000000000679c3 */ /* 0x000e220000002500 */
[----:B------:R-:W-:Y:S01]  /*5740*/  BSSY B0, `(.L_x_1024) ;  /* 0x0000015000007945 */ /* 0x000fe20003800000 */
[----:B------:R-:W0:Y:S02]  /*5750*/  S2R R2, SR_TID.X ;  /* 0x0000000000027919 */ /* 0x000e240000002100 */
[C---:B0-----:R-:W-:Y:S02]  /*5760*/  LEA.HI R0, R2.reuse, UR6, RZ, 0x18 ;  /* 0x0000000602007c11 */ /* 0x041fe4000f8fc0ff */
[----:B------:R-:W-:-:S03]  /*5770*/  LOP3.LUT R11, R2, 0xff, RZ, 0xc0, !PT ;  /* 0x000000ff020b7812 */ /* 0x000fc600078ec0ff */
[----:B---3--:R-:W-:Y:S01]  /*5780*/  IMAD R0, R0, R176, RZ ;  /* 0x000000b000007224 */ /* 0x008fe200078e02ff */
[----:B----4-:R-:W-:-:S04]  /*5790*/  ISETP.NE.AND P0, PT, R177, RZ, PT ;  /* 0x000000ffb100720c */ /* 0x010fc80003f05270 */
[----:B------:R-:W-:-:S09]  /*57a0*/  LEA.HI R11, R0, R11, RZ, 0x1e ;  /* 0x0000000b000b7211 */ /* 0x000fd200078ff0ff */
[----:B------:R-:W-:Y:S05]  /*57b0*/  @!P0 BRA `(.L_x_1025) ;  /* 0x0000000000348947 */ /* 0x000fea0003800000 */
[----:B------:R-:W0:Y:S08]  /*57c0*/  LDC.64 R2, c[0x0][0x2d0] ;  /* 0x0000b400ff027b82 */ /* 0x000e300000000a00 */
[----:B------:R-:W3:Y:S08]  /*57d0*/  LDC.64 R4, c[0x0][0x2d8] ;  /* 0x0000b600ff047b82 */ /* 0x000ef00000000a00 */
[----:B------:R-:W4:Y:S08]  /*57e0*/  LDC.64 R6, c[0x0][0x2e0] ;  /* 0x0000b800ff067b82 */ /* 0x000f300000000a00 */
[----:B------:R-:W1:Y:S01]  /*57f0*/  LDC.64 R8, c[0x0][0x2e8] ;  /* 0x0000ba00ff087b82 */ /* 0x000e620000000a00 */
[----:B0-----:R-:W-:-:S05]  /*5800*/  IMAD.WIDE.U32 R2, R11, 0x10, R2 ;  /* 0x000000100b027825 */ /* 0x001fca00078e0002 */
[----:B------:R0:W-:Y:S01]  /*5810*/  STG.E.128 desc[UR4][R2.64], R92 ;  /* 0x0000005c02007986 */ /* 0x0001e2000c101d04 */
[----:B---3--:R-:W-:-:S05]  /*5820*/  IMAD.WIDE.U32 R4, R11, 0x10, R4 ;  /* 0x000000100b047825 */ /* 0x008fca00078e0004 */
[----:B------:R0:W-:Y:S01]  /*5830*/  STG.E.128 desc[UR4][R4.64], R64 ;  /* 0x0000004004007986 */ /* 0x0001e2000c101d04 */
[----:B----4-:R-:W-:-:S05]  /*5840*/  IMAD.WIDE.U32 R6, R11, 0x10, R6 ;  /* 0x000000100b067825 */ /* 0x010fca00078e0006 */
[----:B------:R0:W-:Y:S01]  /*5850*/  STG.E.128 desc[UR4][R6.64], R148 ;  /* 0x0000009406007986 */ /* 0x0001e2000c101d04 */
[----:B-1----:R-:W-:-:S04]  /*5860*/  IMAD.WIDE.U32 R8, R11, 0x10, R8 ;  /* 0x000000100b087825 */ /* 0x002fc800078e0008 */
[----:B------:R-:W-:Y:S01]  /*5870*/  VIADD R11, R11, 0x100 ;  /* 0x000001000b0b7836 */ /* 0x000fe20000000000 */
[----:B------:R0:W-:Y:S06]  /*5880*/  STG.E.128 desc[UR4][R8.64], R120 ;  /* 0x0000007808007986 */ /* 0x0001ec000c101d04 */
.L_x_1025:
[----:B------:R-:W-:Y:S05]  /*5890*/  BSYNC B0 ;  /* 0x0000000000007941 */ /* 0x000fea0003800000 */
.L_x_1024:
[----:B------:R-:W3:Y:S01]  /*58a0*/  LDL.LU R0, [R1+0x1c] ;  /* 0x00001c0001007983 */ /* 0x000ee20000300800 */
[----:B------:R-:W-:Y:S01]  /*58b0*/  BSSY B0, `(.L_x_1026) ;  /* 0x0000010000007945 */ /* 0x000fe20003800000 */
[----:B---3--:R-:W-:-:S13]  /*58c0*/  ISETP.NE.AND P0, PT, R0, RZ, PT ;  /* 0x000000ff0000720c */ /* 0x008fda0003f05270 */
[----:B------:R-:W-:Y:S05]  /*58d0*/  @!P0 BRA `(.L_x_1027) ;  /* 0x0000000000348947 */ /* 0x000fea0003800000 */
[----:B0-----:R-:W0:Y:S08]  /*58e0*/  LDC.64 R2, c[0x0][0x2d0] ;  /* 0x0000b400ff027b82 */ /* 0x001e300000000a00 */
        /* <DEDUP_REMOVED lines=9> */
[C---:B-1----:R-:W-:Y:S01]  /*5980*/  IMAD.WIDE.U32 R8, R11.reuse, 0x10, R8 ;  /* 0x000000100b087825 */ /* 0x042fe200078e0008 */
[----:B------:R-:W-:-:S04]  /*5990*/  IADD3 R11, R11, 0x100, RZ ;  /* 0x000001000b0b7810 */ /* 0x000fc80007ffe0ff */
[----:B------:R0:W-:Y:S03]  /*59a0*/  STG.E.128 desc[UR4][R8.64], R124 ;  /* 0x0000007c08007986 */ /* 0x0001e6000c101d04 */
.L_x_1027:
[----:B------:R-:W-:Y:S05]  /*59b0*/  BSYNC B0 ;  /* 0x0000000000007941 */ /* 0x000fea0003800000 */
.L_x_1026:
[----:B------:R-:W-:Y:S04]  /*59c0*/  BSSY B0, `(.L_x_1028) ;  /* 0x000000f000007945 */ /* 0x000fe80003800000 */
        /* <DEDUP_REMOVED lines=14> */
.L_x_1029:
[----:B------:R-:W-:Y:S05]  /*5ab0*/  BSYNC B0 ;  /* 0x0000000000007941 */ /* 0x000fea0003800000 */
.L_x_1028:
        /* <DEDUP_REMOVED lines=15> */
.L_x_1031:
[----:B------:R-:W-:Y:S05]  /*5bb0*/  BSYNC B0 ;  /* 0x0000000000007941 */ /* 0x000fea0003800000 */
.L_x_1030:
        /* <DEDUP_REMOVED lines=15> */
.L_x_1033:
[----:B------:R-:W-:Y:S05]  /*5cb0*/  BSYNC B0 ;  /* 0x0000000000007941 */ /* 0x000fea0003800000 */
.L_x_1032:
        /* <DEDUP_REMOVED lines=15> */
.L_x_1035:
[----:B------:R-:W-:Y:S05]  /*5db0*/  BSYNC B0 ;  /* 0x0000000000007941 */ /* 0x000fea0003800000 */
.L_x_1034:
[----:B------:R-:W3:Y:S02]  /*5dc0*/  LDL.LU R0, [R1+0x18] ;  /* 0x0000180001007983 */ /* 0x000ee40000300800 */
[----:B---3--:R-:W-:-:S13]  /*5dd0*/  ISETP.NE.AND P0, PT, R0, RZ, PT ;  /* 0x000000ff0000720c */ /* 0x008fda0003f05270 */
[----:B------:R-:W-:Y:S05]  /*5de0*/  @!P0 EXIT ;  /* 0x000000000000894d */ /* 0x000fea0003800000 */
[----:B0-----:R-:W0:Y:S08]  /*5df0*/  LDC.64 R2, c[0x0][0x2d0] ;  /* 0x0000b400ff027b82 */ /* 0x001e300000000a00 */
[----:B------:R-:W3:Y:S08]  /*5e00*/  LDC.64 R4, c[0x0][0x2d8] ;  /* 0x0000b600ff047b82 */ /* 0x000ef00000000a00 */
[----:B------:R-:W4:Y:S08]  /*5e10*/  LDC.64 R6, c[0x0][0x2e0] ;  /* 0x0000b800ff067b82 */ /* 0x000f300000000a00 */
[----:B------:R-:W1:Y:S01]  /*5e20*/  LDC.64 R8, c[0x0][0x2e8] ;  /* 0x0000ba00ff087b82 */ /* 0x000e620000000a00 */
[----:B0-----:R-:W-:-:S05]  /*5e30*/  IMAD.WIDE.U32 R2, R11, 0x10, R2 ;  /* 0x000000100b027825 */ /* 0x001fca00078e0002 */
[----:B------:R-:W-:Y:S01]  /*5e40*/  STG.E.128 desc[UR4][R2.64], R116 ;  /* 0x0000007402007986 */ /* 0x000fe2000c101d04 */
[----:B---3--:R-:W-:-:S05]  /*5e50*/  IMAD.WIDE.U32 R4, R11, 0x10, R4 ;  /* 0x000000100b047825 */ /* 0x008fca00078e0004 */
[----:B------:R-:W-:Y:S01]  /*5e60*/  STG.E.128 desc[UR4][R4.64], R88 ;  /* 0x0000005804007986 */ /* 0x000fe2000c101d04 */
[----:B----4-:R-:W-:-:S05]  /*5e70*/  IMAD.WIDE.U32 R6, R11, 0x10, R6 ;  /* 0x000000100b067825 */ /* 0x010fca00078e0006 */
[----:B------:R-:W-:Y:S01]  /*5e80*/  STG.E.128 desc[UR4][R6.64], R172 ;  /* 0x000000ac06007986 */ /* 0x000fe2000c101d04 */
[----:B-1----:R-:W-:-:S05]  /*5e90*/  IMAD.WIDE.U32 R8, R11, 0x10, R8 ;  /* 0x000000100b087825 */ /* 0x002fca00078e0008 */
[----:B------:R-:W-:Y:S01]  /*5ea0*/  STG.E.128 desc[UR4][R8.64], R144 ;  /* 0x0000009008007986 */ /* 0x000fe2000c101d04 */
[----:B------:R-:W-:Y:S05]  /*5eb0*/  EXIT ;  /* 0x000000000000794d */ /* 0x000fea0003800000 */
.L_x_995:
[----:B------:R-:W-:Y:S01]  /*5ec0*/  HFMA2.MMA R210, -RZ, RZ, 0, 1.847743988037109375e-06 ;  /* 0x0000001fffd27435 */ /* 0x000fe200000001ff */
[----:B------:R-:W-:Y:S01]  /*5ed0*/  IMAD.MOV.U32 R177, RZ, RZ, 0x10 ;  /* 0x00000010ffb17424 */ /* 0x000fe200078e00ff */
[----:B------:R-:W-:-:S09]  /*5ee0*/  MOV R211, 0xffffffff ;  /* 0xffffffff00d37802 */ /* 0x000fd20000000f00 */
[----:B------:R-:W-:Y:S05]  /*5ef0*/  WARPSYNC.COLLECTIVE R211, `(.L_x_1036) ;  /* 0x00000000d3087348 */ /* 0x000fea0003c00000 */
[----:B------:R0:W1:Y:S02]  /*5f00*/  SHFL.DOWN P6, R213, R176, R177, R210 ;  /* 0x080000b1b0d57389 */ /* 0x00006400000c00d2 */
[----:B01----:R-:W-:Y:S01]  /*5f10*/  ENDCOLLECTIVE ;  /* 0x000000000000791b */ /* 0x003fe20003800000 */
.L_x_1036:
[----:B------:R-:W-:-:S04]  /*5f20*/  IMAD.MOV.U32 R177, RZ, RZ, R213 ;  /* 0x000000ffffb17224 */ /* 0x000fc800078e00d5 */
[----:B------:R-:W-:Y:S01]  /*5f30*/  FADD.FTZ R212, R177, R176 ;  /* 0x000000b0b1d47221 */ /* 0x000fe20000010000 */
[----:B------:R-:W-:Y:S01]  /*5f40*/  HFMA2.MMA R177, -RZ, RZ, 0, 9.5367431640625e-07 ;  /* 0x00000010ffb17435 */ /* 0x000fe200000001ff */
[----:B------:R-:W-:-:S10]  /*5f50*/  MOV R176, R179 ;  /* 0x000000b300b07202 */ /* 0x000fd40000000f00 */
[----:B------:R-:W-:Y:S05]  /*5f60*/  WARPSYNC.COLLECTIVE R211, `(.L_x_1037) ;  /* 0x00000000d3087348 */ /* 0x000fea0003c00000 */
[----:B------:R0:W1:Y:S02]  /*5f70*/  SHFL.DOWN P6, R213, R176, R177, R210 ;  /* 0x080000b1b0d57389 */ /* 0x00006400000c00d2 */
[----:B01----:R-:W-:Y:S01]  /*5f80*/  ENDCOLLECTIVE ;  /* 0x000000000000791b */ /* 0x003fe20003800000 */
.L_x_1037:
[----:B------:R-:W-:Y:S01]  /*5f90*/  HFMA2.MMA R177, -RZ, RZ, 0, 4.76837158203125e-07 ;  /* 0x00000008ffb17435 */ /* 0x000fe200000001ff */
[----:B------:R-:W-:-:S04]  /*5fa0*/  IMAD.MOV.U32 R176, RZ, RZ, R213 ;  /* 0x000000ffffb07224 */ /* 0x000fc800078e00d5 */
[----:B------:R-:W-:Y:S01]  /*5fb0*/  FADD.FTZ R179, R176, R179 ;  /* 0x000000b3b0b37221 */ /* 0x000fe20000010000 */
[----:B------:R-:W-:-:S07]  /*5fc0*/  MOV R176, R212 ;  /* 0x000000d400b07202 */ /* 0x000fce0000000f00 */
[----:B------:R-:W-:Y:S05]  /*5fd0*/  WARPSYNC.COLLECTIVE R211, `(.L_x_1038) ;  /* 0x00000000d3087348 */ /* 0x000fea0003c00000 */
[----:B------:R0:W1:Y:S02]  /*5fe0*/  SHFL.DOWN P6, R213, R176, R177, R210 ;  /* 0x080000b1b0d57389 */ /* 0x00006400000c00d2 */
[----:B01----:R-:W-:Y:S01]  /*5ff0*/  ENDCOLLECTIVE ;  /* 0x000000000000791b */ /* 0x003fe20003800000 */
.L_x_1038:
[----:B------:R-:W-:-:S04]  /*6000*/  IMAD.MOV.U32 R176, RZ, RZ, R213 ;  /* 0x000000ffffb07224 */ /* 0x000fc800078e00d5 */
[----:B------:R-:W-:Y:S01]  /*6010*/  FADD.FTZ R212, R212, R176 ;  /* 0x000000b0d4d47221 */ /* 0x000fe20000010000 */
[----:B------:R-:W-:-:S07]  /*6020*/  MOV R176, R179 ;  /* 0x000000b300b07202 */ /* 0x000fce0000000f00 */
[----:B------:R-:W-:Y:S05]  /*6030*/  WARPSYNC.COLLECTIVE R211, `(.L_x_1039) ;  /* 0x00000000d3087348 */ /* 0x000fea0003c00000 */
[----:B------:R0:W1:Y:S02]  /*6040*/  SHFL.DOWN P6, R213, R176, R177, R210 ;  /* 0x080000b1b0d57389 */ /* 0x00006400000c00d2 */
[----:B01----:R-:W-:Y:S01]  /*6050*/  ENDCOLLECTIVE ;  /* 0x000000000000791b */ /* 0x003fe20003800000 */
.L_x_1039:
[----:B------:R-:W-:Y:S01]  /*6060*/  HFMA2.MMA R177, -RZ, RZ, 0, 2.384185791015625e-07 ;  /* 0x00000004ffb17435 */ /* 0x000fe200000001ff */
[----:B------:R-:W-:-:S05]  /*6070*/  MOV R176, R213 ;  /* 0x000000d500b07202 */ /* 0x000fca0000000f00 */
[----:B------:R-:W-:Y:S01]  /*6080*/  FADD.FTZ R179, R179, R176 ;  /* 0x000000b0b3b37221 */ /* 0x000fe20000010000 */
[----:B------:R-:W-:-:S07]  /*6090*/  IMAD.MOV.U32 R176, RZ, RZ, R212 ;  /* 0x000000ffffb07224 */ /* 0x000fce00078e00d4 */
[----:B------:R-:W-:Y:S05]  /*60a0*/  WARPSYNC.COLLECTIVE R211, `(.L_x_1040) ;  /* 0x00000000d3087348 */ /* 0x000fea0003c00000 */
[----:B------:R0:W1:Y:S02]  /*60b0*/  SHFL.DOWN P6, R213, R176, R177, R210 ;  /* 0x080000b1b0d57389 */ /* 0x00006400000c00d2 */
[----:B01----:R-:W-:Y:S01]  /*60c0*/  ENDCOLLECTIVE ;  /* 0x000000000000791b */ /* 0x003fe20003800000 */
.L_x_1040:
[----:B------:R-:W-:-:S05]  /*60d0*/  MOV R176, R213 ;  /* 0x000000d500b07202 */ /* 0x000fca0000000f00 */
[----:B------:R-:W-:Y:S01]  /*60e0*/  FADD.FTZ R212, R212, R176 ;  /* 0x000000b0d4d47221 */ /* 0x000fe20000010000 */
[----:B------:R-:W-:-:S07]  /*60f0*/  IMAD.MOV.U32 R176, RZ, RZ, R179 ;  /* 0x000000ffffb07224 */ /* 0x000fce00078e00b3 */
[----:B------:R-:W-:Y:S05]  /*6100*/  WARPSYNC.COLLECTIVE R211, `(.L_x_1041) ;  /* 0x00000000d3087348 */ /* 0x000fea0003c00000 */
[----:B------:R0:W1:Y:S02]  /*6110*/  SHFL.DOWN P6, R213, R176, R177, R210 ;  /* 0x080000b1b0d57389 */ /* 0x00006400000c00d2 */
[----:B01----:R-:W-:Y:S01]  /*6120*/  ENDCOLLECTIVE ;  /* 0x000000000000791b */ /* 0x003fe20003800000 */
.L_x_1041:
[----:B------:R-:W-:Y:S01]  /*6130*/  IMAD.MOV.U32 R177, RZ, RZ, 0x2 ;  /* 0x00000002ffb17424 */ /* 0x000fe200078e00ff */
[----:B------:R-:W-:-:S05]  /*6140*/  MOV R176, R213 ;  /* 0x000000d500b07202 */ /* 0x000fca0000000f00 */
[----:B------:R-:W-:Y:S01]  /*6150*/  FADD.FTZ R179, R179, R176 ;  /* 0x000000b0b3b37221 */ /* 0x000fe20000010000 */
[----:B------:R-:W-:-:S07]  /*6160*/  MOV R176, R212 ;  /* 0x000000d400b07202 */ /* 0x000fce0000000f00 */
[----:B------:R-:W-:Y:S05]  /*6170*/  WARPSYNC.COLLECTIVE R211, `(.L_x_1042) ;  /* 0x00000000d3087348 */ /* 0x000fea0003c00000 */
[----:B------:R0:W1:Y:S02]  /*6180*/  SHFL.DOWN P6, R213, R176, R177, R210 ;  /* 0x080000b1b0d57389 */ /* 0x00006400000c00d2 */
[----:B01----:R-:W-:Y:S01]  /*6190*/  ENDCOLLECTIVE ;  /* 0x000000000000791b */ /* 0x003fe20003800000 */
.L_x_1042:
[----:B------:R-:W-:-:S05]  /*61a0*/  MOV R176, R213 ;  /* 0x000000d500b07202 */ /* 0x000fca0000000f00 */
[----:B------:R-:W-:Y:S01]  /*61b0*/  FADD.FTZ R212, R212, R176 ;  /* 0x000000b0d4d47221 */ /* 0x000fe20000010000 */
[----:B------:R-:W-:-:S07]  /*61c0*/  MOV R176, R179 ;  /* 0x000000b300b07202 */ /* 0x000fce0000000f00 */
[----:B------:R-:W-:Y:S05]  /*61d0*/  WARPSYNC.COLLECTIVE R211, `(.L_x_1043) ;  /* 0x00000000d3087348 */ /* 0x000fea0003c00000 */
[----:B------:R0:W1:Y:S02]  /*61e0*/  SHFL.DOWN P6, R213, R176, R177, R210 ;  /* 0x080000b1b0d57389 */ /* 0x00006400000c00d2 */
[----:B01----:R-:W-:Y:S01]  /*61f0*/  ENDCOLLECTIVE ;  /* 0x000000000000791b */ /* 0x003fe20003800000 */
.L_x_1043:
[----:B------:R-:W-:Y:S01]  /*6200*/  HFMA2.MMA R177, -RZ, RZ, 0, 5.9604644775390625e-08 ;  /* 0x00000001ffb17435 */ /* 0x000fe200000001ff */
[----:B------:R-:W-:-:S04]  /*6210*/  IMAD.MOV.U32 R176, RZ, RZ, R213 ;  /* 0x000000ffffb07224 */ /* 0x000fc800078e00d5 */
[----:B------:R-:W-:Y:S01]  /*6220*/  FADD.FTZ R179, R179, R176 ;  /* 0x000000b0b3b37221 */ /* 0x000fe20000010000 */
[----:B------:R-:W-:-:S07]  /*6230*/  MOV R176, R212 ;  /* 0x000000d400b07202 */ /* 0x000fce0000000f00 */
[----:B------:R-:W-:Y:S05]  /*6240*/  WARPSYNC.COLLECTIVE R211, `(.L_x_1044) ;  /* 0x00000000d3087348 */ /* 0x000fea0003c00000 */
[----:B------:R0:W1:Y:S02]  /*6250*/  SHFL.DOWN P6, R213, R176, R177, R210 ;  /* 0x080000b1b0d57389 */ /* 0x00006400000c00d2 */
[----:B01----:R-:W-:Y:S01]  /*6260*/  ENDCOLLECTIVE ;  /* 0x000000000000791b */ /* 0x003fe20003800000 */
.L_x_1044:
[----:B------:R-:W-:Y:S01]  /*6270*/  MOV R176, R179 ;  /* 0x000000b300b07202 */ /* 0x000fe20000000f00 */
[----:B------:R-:W-:-:S07]  /*6280*/  IMAD.MOV.U32 R214, RZ, RZ, R213 ;  /* 0x000000ffffd67224 */ /* 0x000fce00078e00d5 */
[----:B------:R-:W-:Y:S05]  /*6290*/  WARPSYNC.COLLECTIVE R211, `(.L_x_1045) ;  /* 0x00000000d3087348 */ /* 0x000fea0003c00000 */
[----:B------:R0:W1:Y:S02]  /*62a0*/  SHFL.DOWN P6, R213, R176, R177, R210 ;  /* 0x080000b1b0d57389 */ /* 0x00006400000c00d2 */
[----:B01----:R-:W-:Y:S01]  /*62b0*/  ENDCOLLECTIVE ;  /* 0x000000000000791b */ /* 0x003fe20003800000 */
.L_x_1045:
[----:B------:R-:W-:Y:S01]  /*62c0*/  MOV R177, R213 ;  /* 0x000000d500b17202 */ /* 0x000fe20000000f00 */
[----:B------:R-:W-:Y:S06]  /*62d0*/  BRA `(.L_x_1046) ;  /* 0xffffffcc00a07947 */ /* 0x000fec000383ffff */
.L_x_1047:
        /* <DEDUP_REMOVED lines=10> */
.L_x_4516:


//--------------------- .text._ZN10layer_norm31ln_parallel_residual_bwd_kernelINS_13Kernel_traitsIf13__nv_bfloat16S2_S2_fjLj7168ELj1ELj1ELj8ELj8ENS_18Kernel_traits_baseILj7168EfS2_S2_S2_fjLj256EEEEELb0ELb0ELb1EEEvNS_9BwdParamsE --------------------------
	.section	.text._ZN10layer_norm31ln_parallel_residual_bwd_kernelINS_13Kernel_traitsIf13__nv_bfloat16S2_S2_fjLj7168ELj1ELj1ELj8ELj8ENS_18Kernel_traits_baseILj7168EfS2_S2_S2_fjLj256EEEEELb0ELb0ELb1EEEvNS_9BwdParamsE,"ax",@progbits
	.align	128
        .global         _ZN10layer_norm31ln_parallel_residual_bwd_kernelINS_13Kernel_traitsIf13__nv_bfloat16S2_S2_fjLj7168ELj1ELj1ELj8ELj8ENS_18Kernel_traits_baseILj7168EfS2_S2_S2_fjLj256EEEEELb0ELb0ELb1EEEvNS_9BwdParamsE
        .type           _ZN10layer_norm31ln_parallel_residual_bwd_kernelINS_13Kernel_traitsIf13__nv_bfloat16S2_S2_fjLj7168ELj1ELj1ELj8ELj8ENS_18Kernel_traits_baseILj7168EfS2_S2_S2_fjLj256EEEEELb0ELb0ELb1EEEvNS_9BwdParamsE,@function
        .size           _ZN10layer_norm31ln_parallel_residual_bwd_kernelINS_13Kernel_traitsIf13__nv_bfloat16S2_S2_fjLj7168ELj1ELj1ELj8ELj8ENS_18Kernel_traits_baseILj7168EfS2_S2_S2_fjLj256EEEEELb0ELb0ELb1EEEvNS_9BwdParamsE,(.L_x_4517 - _ZN10layer_norm31ln_parallel_residual_bwd_kernelINS_13Kernel_traitsIf13__nv_bfloat16S2_S2_fjLj7168ELj1ELj1ELj8ELj8ENS_18Kernel_traits_baseILj7168EfS2_S2_S2_fjLj256EEEEELb0ELb0ELb1EEEvNS_9BwdParamsE)
        .other          _ZN10layer_norm31ln_parallel_residual_bwd_kernelINS_13Kernel_traitsIf13__nv_bfloat16S2_S2_fjLj7168ELj1ELj1ELj8ELj8ENS_18Kernel_traits_baseILj7168EfS2_S2_S2_fjLj256EEEEELb0ELb0ELb1EEEvNS_9BwdParamsE,@"STO_CUDA_ENTRY STV_DEFAULT"
_ZN10layer_norm31ln_parallel_residual_bwd_kernelINS_13Kernel_traitsIf13__nv_bfloat16S2_S2_fjLj7168ELj1ELj1ELj8ELj8ENS_18Kernel_traits_baseILj7168EfS2_S2_S2_fjLj256EEEEELb0ELb0ELb1EEEvNS_9BwdParamsE:
.text._ZN10layer_norm31ln_parallel_residual_bwd_kernelINS_13Kernel_traitsIf13__nv_bfloat16S2_S2_fjLj7168ELj1ELj1ELj8ELj8ENS_18Kernel_traits_baseILj7168EfS2_S2_S2_fjLj256EEEEELb0ELb0ELb1EEEvNS_9BwdParamsE:
        /* <DEDUP_REMOVED lines=74> */
.L_x_1048:
[----:B------:R-:W-:Y:S01]  /*04a0*/  IMAD.SHL.U32 R0, R0, 0x10, RZ ;  /* 0x0000001000007824 */ /* 0x000fe200078e00ff */
[----:B------:R-:W-:Y:S01]  /*04b0*/  ULDC.64 UR8, c[0x0][0x268] ;  /* 0x00009a0000087ab9 */ /* 0x000fe20000000a00 */
[----:B------:R-:W-:-:S03]  /*04c0*/  ULDC.64 UR4, c[0x0][0x260] ;  /* 0x0000980000047ab9 */ /* 0x000fc60000000a00 */
[----:B------:R-:W-:-:S04]  /*04d0*/  LOP3.LUT R0, R0, 0xff0, RZ, 0xc0, !PT ;  /* 0x00000ff000007812 */ /* 0x000fc800078ec0ff */
[C---:B------:R-:W-:Y:S02]  /*04e0*/  IADD3 R4, P1, R0.reuse, UR8, RZ ;  /* 0x0000000800047c10 */ /* 0x040fe4000ff3e0ff */
[----:B------:R-:W-:-:S03]  /*04f0*/  IADD3 R2, P0, R0, UR4, RZ ;  /* 0x0000000400027c10 */ /* 0x000fc6000ff1e0ff */
[----:B------:R-:W-:Y:S01]  /*0500*/  IMAD.X R5, RZ, RZ, UR9, P1 ;  /* 0x00000009ff057e24 */ /* 0x000fe200088e06ff */
[----:B------:R-:W-:Y:S01]  /*0510*/  IADD3.X R3, RZ, UR5, RZ, P0, !PT ;  /* 0x00000005ff037c10 */ /* 0x000fe200087fe4ff */
[----:B------:R0:W-:Y:S01]  /*0520*/  STL [R1+0x44], RZ ;  /* 0x000044ff01007387 */ /* 0x0001e20000100800 */
[----:B------:R-:W-:-:S03]  /*0530*/  ULDC.64 UR4, c[0x0][0x2c8] ;  /* 0x0000b20000047ab9 */ /* 0x000fc60000000a00 */
[----:B------:R0:W5:Y:S04]  /*0540*/  LDG.E.128 R48, desc[UR6][R2.64] ;  /* 0x0000000602307981 */ /* 0x000168000c1e1d00 */
        /* <DEDUP_REMOVED lines=12> */
[----:B------:R0:W5:Y:S01]  /*0610*/  LDG.E.128 R100, desc[UR6][R4.64+0x6000] ;  /* 0x0060000604647981 */ /* 0x000162000c1e1d00 */
[----:B------:R-:W-:Y:S01]  /*0620*/  ISETP.NE.U32.AND P0, PT, RZ, UR4, PT ;  /* 0x00000004ff007c0c */ /* 0x000fe2000bf05070 */
[----:B------:R-:W-:Y:S01]  /*0630*/  HFMA2.MMA R189, -RZ, RZ, 0, 5.9604644775390625e-08 ;  /* 0x00000001ffbd7435 */ /* 0x000fe200000001ff */
[----:B------:R-:W-:Y:S01]  /*0640*/  CS2R R182, SRZ ;  /* 0x0000000000b67805 */ /* 0x000fe2000001ff00 */
[----:B------:R0:W-:Y:S01]  /*0650*/  STL [R1+0x40], RZ ;  /* 0x000040ff01007387 */ /* 0x0001e20000100800 */
[----:B------:R-:W-:Y:S01]  /*0660*/  HFMA2.MMA R187, -RZ, RZ, 0, 0 ;  /* 0x00000000ffbb7435 */ /* 0x000fe200000001ff */
[----:B------:R-:W-:Y:S01]  /*0670*/  ISETP.NE.AND.EX P0, PT, RZ, UR5, PT, P0 ;  /* 0x00000005ff007c0c */ /* 0x000fe2000bf05300 */
[----:B------:R-:W-:Y:S01]  /*0680*/  HFMA2.MMA R223, -RZ, RZ, 0, 0 ;  /* 0x00000000ffdf7435 */ /* 0x000fe200000001ff */
[----:B------:R0:W-:Y:S01]  /*0690*/  STL [R1+0x3c], RZ ;  /* 0x00003cff01007387 */ /* 0x0001e20000100800 */
[----:B------:R-:W-:Y:S01]  /*06a0*/  HFMA2.MMA R216, -RZ, RZ, 0, 0 ;  /* 0x00000000ffd87435 */ /* 0x000fe200000001ff */
[----:B------:R-:W-:Y:S01]  /*06b0*/  CS2R R178, SRZ ;  /* 0x0000000000b27805 */ /* 0x000fe2000001ff00 */
[----:B------:R-:W-:Y:S01]  /*06c0*/  HFMA2.MMA R27, -RZ, RZ, 0, 0 ;  /* 0x00000000ff1b7435 */ /* 0x000fe200000001ff */
[----:B------:R0:W-:Y:S01]  /*06d0*/  STL [R1+0x38], RZ ;  /* 0x000038ff01007387 */ /* 0x0001e20000100800 */
[----:B------:R-:W-:-:S02]  /*06e0*/  CS2R R128, SRZ ;  /* 0x0000000000807805 */ /* 0x000fc4000001ff00 */
[----:B------:R-:W-:Y:S02]  /*06f0*/  CS2R R180, SRZ ;  /* 0x0000000000b47805 */ /* 0x000fe4000001ff00 */
[----:B------:R-:W-:Y:S01]  /*0700*/  CS2R R240, SRZ ;  /* 0x0000000000f07805 */ /* 0x000fe2000001ff00 */
[----:B------:R0:W-:Y:S01]  /*0710*/  STL [R1+0x34], RZ ;  /* 0x000034ff01007387 */ /* 0x0001e20000100800 */
[----:B------:R-:W-:Y:S01]  /*0720*/  IMAD.MOV.U32 R239, RZ, RZ, RZ ;  /* 0x000000ffffef7224 */ /* 0x000fe200078e00ff */
[----:B------:R-:W-:Y:S02]  /*0730*/  MOV R226, RZ ;  /* 0x000000ff00e27202 */ /* 0x000fe40000000f00 */
[----:B------:R-:W-:Y:S01]  /*0740*/  CS2R R214, SRZ ;  /* 0x0000000000d67805 */ /* 0x000fe2000001ff00 */
[----:B------:R0:W-:Y:S01]  /*0750*/  STL [R1+0x30], RZ ;  /* 0x000030ff01007387 */ /* 0x0001e20000100800 */
[----:B------:R-:W-:Y:S02]  /*0760*/  CS2R R212, SRZ ;  /* 0x0000000000d47805 */ /* 0x000fe4000001ff00 */
[----:B------:R-:W-:-:S02]  /*0770*/  CS2R R208, SRZ ;  /* 0x0000000000d07805 */ /* 0x000fc4000001ff00 */
[----:B------:R-:W-:Y:S01]  /*0780*/  CS2R R196, SRZ ;  /* 0x0000000000c47805 */ /* 0x000fe2000001ff00 */
[----:B------:R0:W-:Y:S01]  /*0790*/  STL [R1+0x2c], RZ ;  /* 0x00002cff01007387 */ /* 0x0001e20000100800 */
[----:B------:R-:W-:Y:S01]  /*07a0*/  IMAD.MOV.U32 R195, RZ, RZ, RZ ;  /* 0x000000ffffc37224 */ /* 0x000fe200078e00ff */
[----:B------:R-:W-:Y:S01]  /*07b0*/  CS2R R20, SRZ ;  /* 0x0000000000147805 */ /* 0x000fe2000001ff00 */
[----:B------:R-:W-:Y:S01]  /*07c0*/  IMAD.MOV.U32 R17, RZ, RZ, RZ ;  /* 0x000000ffff117224 */ /* 0x000fe200078e00ff */
[----:B------:R0:W-:Y:S01]  /*07d0*/  STL [R1+0x28], RZ ;  /* 0x000028ff01007387 */ /* 0x0001e20000100800 */
[----:B------:R-:W-:Y:S01]  /*07e0*/  MOV R250, RZ ;  /* 0x000000ff00fa7202 */ /* 0x000fe20000000f00 */
[----:B------:R-:W-:Y:S01]  /*07f0*/  IMAD.MOV.U32 R249, RZ, RZ, RZ ;  /* 0x000000fffff97224 */ /* 0x000fe200078e00ff */
[----:B------:R-:W-:Y:S01]  /*0800*/  CS2R R246, SRZ ;  /* 0x0000000000f67805 */ /* 0x000fe2000001ff00 */
[----:B------:R0:W-:Y:S01]  /*0810*/  STL [R1+0xc], RZ ;  /* 0x00000cff01007387 */ /* 0x0001e20000100800 */
[----:B------:R-:W-:-:S02]  /*0820*/  CS2R R244, SRZ ;  /* 0x0000000000f47805 */ /* 0x000fc4000001ff00 */
[----:B------:R-:W-:Y:S01]  /*0830*/  CS2R R224, SRZ ;  /* 0x0000000000e07805 */ /* 0x000fe2000001ff00 */
[----:B------:R-:W-:Y:S01]  /*0840*/  IMAD.MOV.U32 R220, RZ, RZ, RZ ;  /* 0x000000ffffdc7224 */ /* 0x000fe200078e00ff */
[----:B------:R0:W-:Y:S01]  /*0850*/  STL [R1+0x8], RZ ;  /* 0x000008ff01007387 */ /* 0x0001e20000100800 */
[----:B------:R-:W-:Y:S02]  /*0860*/  CS2R R206, SRZ ;  /* 0x0000000000ce7805 */ /* 0x000fe4000001ff00 */
[----:B------:R-:W-:Y:S02]  /*0870*/  CS2R R204, SRZ ;  /* 0x0000000000cc7805 */ /* 0x000fe4000001ff00 */
[----:B------:R-:W-:Y:S01]  /*0880*/  CS2R R10, SRZ ;  /* 0x00000000000a7805 */ /* 0x000fe2000001ff00 */
[----:B------:R0:W-:Y:S01]  /*0890*/  STL [R1+0x4], RZ ;  /* 0x000004ff01007387 */ /* 0x0001e20000100800 */
[----:B------:R-:W-:Y:S02]  /*08a0*/  CS2R R12, SRZ ;  /* 0x00000000000c7805 */ /* 0x000fe4000001ff00 */
[----:B------:R-:W-:Y:S01]  /*08b0*/  MOV R131, RZ ;  /* 0x000000ff00837202 */ /* 0x000fe20000000f00 */
[----:B------:R-:W-:Y:S01]  /*08c0*/  IMAD.MOV.U32 R18, RZ, RZ, RZ ;  /* 0x000000ffff127224 */ /* 0x000fe200078e00ff */
[----:B------:R0:W-:Y:S01]  /*08d0*/  STL [R1], RZ ;  /* 0x000000ff01007387 */ /* 0x0001e20000100800 */
[----:B------:R-:W-:-:S02]  /*08e0*/  CS2R R120, SRZ ;  /* 0x0000000000787805 */ /* 0x000fc4000001ff00 */
[----:B------:R-:W-:Y:S02]  /*08f0*/  CS2R R242, SRZ ;  /* 0x0000000000f27805 */ /* 0x000fe4000001ff00 */
[----:B------:R-:W-:Y:S01]  /*0900*/  CS2R R218, SRZ ;  /* 0x0000000000da7805 */ /* 0x000fe2000001ff00 */
[----:B------:R0:W-:Y:S01]  /*0910*/  STL [R1+0x24], RZ ;  /* 0x000024ff01007387 */ /* 0x0001e20000100800 */
[----:B------:R-:W-:Y:S01]  /*0920*/  IMAD.MOV.U32 R201, RZ, RZ, RZ ;  /* 0x000000ffffc97224 */ /* 0x000fe200078e00ff */
[----:B------:R-:W-:Y:S02]  /*0930*/  CS2R R110, SRZ ;  /* 0x00000000006e7805 */ /* 0x000fe4000001ff00 */
[----:B------:R-:W-:Y:S01]  /*0940*/  CS2R R112, SRZ ;  /* 0x0000000000707805 */ /* 0x000fe2000001ff00 */
[----:B------:R0:W-:Y:S01]  /*0950*/  STL [R1+0x20], RZ ;  /* 0x000020ff01007387 */ /* 0x0001e20000100800 */
[----:B------:R-:W-:Y:S02]  /*0960*/  CS2R R114, SRZ ;  /* 0x0000000000727805 */ /* 0x000fe4000001ff00 */
[----:B------:R-:W-:-:S02]  /*0970*/  CS2R R116, SRZ ;  /* 0x0000000000747805 */ /* 0x000fc4000001ff00 */
[----:B------:R-:W-:Y:S01]  /*0980*/  CS2R R118, SRZ ;  /* 0x0000000000767805 */ /* 0x000fe2000001ff00 */
[----:B------:R0:W-:Y:S01]  /*0990*/  STL [R1+0x1c], RZ ;  /* 0x00001cff01007387 */ /* 0x0001e20000100800 */
[----:B------:R-:W-:Y:S02]  /*09a0*/  CS2R R22, SRZ ;  /* 0x0000000000167805 */ /* 0x000fe4000001ff00 */
[----:B------:R-:W-:Y:S02]  /*09b0*/  CS2R R132, SRZ ;  /* 0x0000000000847805 */ /* 0x000fe4000001ff00 */
[----:B------:R-:W-:Y:S01]  /*09c0*/  CS2R R24, SRZ ;  /* 0x0000000000187805 */ /* 0x000fe2000001ff00 */
[----:B------:R0:W-:Y:S01]  /*09d0*/  STL [R1+0x18], RZ ;  /* 0x000018ff01007387 */ /* 0x0001e20000100800 */
[----:B------:R-:W-:Y:S01]  /*09e0*/  MOV R122, RZ ;  /* 0x000000ff007a7202 */ /* 0x000fe20000000f00 */
[----:B------:R-:W-:Y:S01]  /*09f0*/  IMAD.MOV.U32 R127, RZ, RZ, RZ ;  /* 0x000000ffff7f7224 */ /* 0x000fe200078e00ff */
[----:B------:R-:W-:Y:S01]  /*0a00*/  CS2R R28, SRZ ;  /* 0x00000000001c7805 */ /* 0x000fe2000001ff00 */
[----:B------:R0:W-:Y:S01]  /*0a10*/  STL [R1+0x14], RZ ;  /* 0x000014ff01007387 */ /* 0x0001e20000100800 */
[----:B------:R-:W-:-:S02]  /*0a20*/  CS2R R30, SRZ ;  /* 0x00000000001e7805 */ /* 0x000fc4000001ff00 */
[----:B------:R-:W-:Y:S02]  /*0a30*/  CS2R R32, SRZ ;  /* 0x0000000000207805 */ /* 0x000fe4000001ff00 */
[----:B------:R-:W-:Y:S01]  /*0a40*/  CS2R R34, SRZ ;  /* 0x0000000000227805 */ /* 0x000fe2000001ff00 */
[----:B------:R0:W-:Y:S01]  /*0a50*/  STL [R1+0x10], RZ ;  /* 0x000010ff01007387 */ /* 0x0001e20000100800 */
[----:B------:R-:W-:Y:S02]  /*0a60*/  CS2R R36, SRZ ;  /* 0x0000000000247805 */ /* 0x000fe4000001ff00 */
[----:B------:R-:W-:Y:S02]  /*0a70*/  CS2R R38, SRZ ;  /* 0x0000000000267805 */ /* 0x000fe4000001ff00 */
[----:B------:R-:W-:Y:S02]  /*0a80*/  CS2R R40, SRZ ;  /* 0x0000000000287805 */ /* 0x000fe4000001ff00 */
[----:B------:R-:W-:-:S02]  /*0a90*/  CS2R R42, SRZ ;  /* 0x00000000002a7805 */ /* 0x000fc4000001ff00 */
[----:B------:R-:W-:Y:S02]  /*0aa0*/  CS2R R44, SRZ ;  /* 0x00000000002c7805 */ /* 0x000fe4000001ff00 */
[----:B------:R-:W-:Y:S02]  /*0ab0*/  CS2R R46, SRZ ;  /* 0x00000000002e7805 */ /* 0x000fe4000001ff00 */
[----:B0-----:R-:W-:-:S07]  /*0ac0*/  CS2R R108, SRZ ;  /* 0x00000000006c7805 */ /* 0x001fce000001ff00 */
.L_x_1066:
[----:B0-----:R-:W0:Y:S01]  /*0ad0*/  S2R R251, SR_TID.X ;  /* 0x0000000000fb7919 */ /* 0x001e220000002100 */
[C---:B------:R-:W-:Y:S01]  /*0ae0*/  IMAD R0, R16.reuse, UR10, RZ ;  /* 0x0000000a10007c24 */ /* 0x040fe2000f8e02ff */
[----:B-1--4-:R-:W1:Y:S01]  /*0af0*/  LDC.64 R2, c[0x0][0x250] ;  /* 0x00009400ff027b82 */ /* 0x012e620000000a00 */
[----:B--2---:R-:W2:Y:S03]  /*0b00*/  LDL.LU R234, [R1+0x4] ;  /* 0x0000040001ea7983 */ /* 0x004ea60000300800 */
[----:B------:R-:W-:Y:S01]  /*0b10*/  SHF.R.S32.HI R5, RZ, 0x1f, R0 ;  /* 0x0000001fff057819 */ /* 0x000fe20000011400 */
[----:B---3--:R-:W3:Y:S03]  /*0b20*/  LDL.LU R236, [R1+0xc] ;  /* 0x00000c0001ec7983 */ /* 0x008ee60000300800 */
[----:B------:R-:W-:Y:S01]  /*0b30*/  LEA.HI R199, R5, R0, RZ, 0x2 ;  /* 0x0000000005c77211 */ /* 0x000fe200078f10ff */
[----:B------:R-:W4:Y:S01]  /*0b40*/  LDC.64 R230, c[0x0][0x2c0] ;  /* 0x0000b000ffe67b82 */ /* 0x000f220000000a00 */
[----:B------:R-:W3:Y:S04]  /*0b50*/  LDL.LU R237, [R1] ;  /* 0x0000000001ed7983 */ /* 0x000ee80000300800 */
[----:B------:R-:W3:Y:S03]  /*0b60*/  LDL.LU R235, [R1+0x8] ;  /* 0x0000080001eb7983 */ /* 0x000ee60000300800 */
[----:B------:R-:W4:Y:S01]  /*0b70*/  LDC.64 R228, c[0x0][0x2b8] ;  /* 0x0000ae00ffe47b82 */ /* 0x000f220000000a00 */
[----:B-1----:R-:W-:-:S07]  /*0b80*/  IMAD.WIDE R2, R16, 0x4, R2 ;  /* 0x0000000410027825 */ /* 0x002fce00078e0202 */
[----:B------:R-:W1:Y:S01]  /*0b90*/  LDC.64 R4, c[0x0][0x258] ;  /* 0x00009600ff047b82 */ /* 0x000e620000000a00 */
[----:B------:R1:W2:Y:S01]  /*0ba0*/  LDG.E R198, desc[UR6][R2.64] ;  /* 0x0000000602c67981 */ /* 0x0002a2000c1e1900 */
[----:B0-----:R-:W-:-:S06]  /*0bb0*/  LOP3.LUT R0, R251, 0xff, RZ, 0xc0, !PT ;  /* 0x000000fffb007812 */ /* 0x001fcc00078ec0ff */
[----:B------:R-:W0:Y:S01]  /*0bc0*/  @P0 LDC.64 R176, c[0x0][0x2c8] ;  /* 0x0000b200ffb00b82 */ /* 0x000e220000000a00 */
[----:B------:R-:W-:-:S04]  /*0bd0*/  LEA.HI.SX32 R199, R199, R0, 0x1e ;  /* 0x00000000c7c77211 */ /* 0x000fc800078ff2ff */
[----:B------:R-:W-:Y:S01]  /*0be0*/  SHF.R.U32.HI R124, RZ, 0x1d, R199 ;  /* 0x0000001dff7c7819 */ /* 0x000fe200000116c7 */
[C---:B------:R-:W-:Y:S02]  /*0bf0*/  IMAD.SHL.U32 R123, R199.reuse, 0x8, RZ ;  /* 0x00000008c77b7824 */ /* 0x040fe400078e00ff */
[----:B----4-:R-:W-:-:S03]  /*0c00*/  IMAD.WIDE.U32 R104, R199, 0x8, R230 ;  /* 0x00000008c7687825 */ /* 0x010fc600078e00e6 */
[----:B------:R-:W-:Y:S01]  /*0c10*/  IADD3 R166, P1, R123, UR14, RZ ;  /* 0x0000000e7ba67c10 */ /* 0x000fe2000ff3e0ff */
[C---:B------:R-:W-:Y:S02]  /*0c20*/  IMAD.WIDE.U32 R160, R199.reuse, 0x8, R228 ;  /* 0x00000008c7a07825 */ /* 0x040fe400078e00e4 */
[----:B------:R-:W4:Y:S01]  /*0c30*/  LDG.E.64 R104, desc[UR6][R104.64] ;  /* 0x0000000668687981 */ /* 0x000f22000c1e1b00 */
[----:B------:R-:W-:Y:S01]  /*0c40*/  IADD3.X R167, R124, UR15, RZ, P1, !PT ;  /* 0x0000000f7ca77c10 */ /* 0x000fe20008ffe4ff */
[----:B-1----:R-:W-:Y:S02]  /*0c50*/  IMAD.WIDE R2, R16, 0x4, R4 ;  /* 0x0000000410027825 */ /* 0x002fe400078e0204 */
[----:B------:R-:W3:Y:S04]  /*0c60*/  LDG.E.64 R160, desc[UR6][R160.64] ;  /* 0x00000006a0a07981 */ /* 0x000ee8000c1e1b00 */
[----:B------:R-:W3:Y:S04]  /*0c70*/  LDG.E.64 R166, desc[UR6][R166.64] ;  /* 0x00000006a6a67981 */ /* 0x000ee8000c1e1b00 */
[----:B------:R1:W3:Y:S01]  /*0c80*/  LDG.E R8, desc[UR6][R2.64] ;  /* 0x0000000602087981 */ /* 0x0002e2000c1e1900 */
[----:B------:R-:W-:-:S05]  /*0c90*/  IADD3 R200, R199, 0x100, RZ ;  /* 0x00000100c7c87810 */ /* 0x000fca0007ffe0ff */
[C---:B------:R-:W-:Y:S01]  /*0ca0*/  IMAD.SHL.U32 R7, R200.reuse, 0x8, RZ ;  /* 0x00000008c8077824 */ /* 0x040fe200078e00ff */
[----:B------:R-:W-:Y:S01]  /*0cb0*/  SHF.R.U32.HI R6, RZ, 0x1d, R200 ;  /* 0x0000001dff067819 */ /* 0x000fe200000116c8 */
[----:B------:R-:W-:-:S03]  /*0cc0*/  IMAD.WIDE.U32 R150, R200, 0x8, R230 ;  /* 0x00000008c8967825 */ /* 0x000fc600078e00e6 */
[----:B------:R-:W-:Y:S01]  /*0cd0*/  IADD3 R164, P1, R7, UR14, RZ ;  /* 0x0000000e07a47c10 */ /* 0x000fe2000ff3e0ff */
[----:B------:R-:W-:Y:S02]  /*0ce0*/  IMAD.WIDE.U32 R172, R200, 0x8, R228 ;  /* 0x00000008c8ac7825 */ /* 0x000fe400078e00e4 */
[----:B------:R-:W3:Y:S01]  /*0cf0*/  LDG.E.64 R150, desc[UR6][R150.64] ;  /* 0x0000000696967981 */ /* 0x000ee2000c1e1b00 */
[----:B------:R-:W-:-:S03]  /*0d00*/  IADD3.X R165, R6, UR15, RZ, P1, !PT ;  /* 0x0000000f06a57c10 */ /* 0x000fc60008ffe4ff */
[----:B------:R-:W3:Y:S04]  /*0d10*/  LDG.E.64 R172, desc[UR6][R172.64] ;  /* 0x00000006acac7981 */ /* 0x000ee8000c1e1b00 */
[----:B------:R-:W3:Y:S01]  /*0d20*/  LDG.E.64 R164, desc[UR6][R164.64] ;  /* 0x00000006a4a47981 */ /* 0x000ee2000c1e1b00 */
        /* <DEDUP_REMOVED lines=11> */
[----:B------:R-:W-:-:S04]  /*0de0*/  IMAD.WIDE.U32 R156, R203, 0x8, R228 ;  /* 0x00000008cb9c7825 */ /* 0x000fc800078e00e4 */
[C---:B------:R-:W-:Y:S02]  /*0df0*/  IMAD.WIDE.U32 R106, R203.reuse, 0x8, R230 ;  /* 0x00000008cb6a7825 */ /* 0x040fe400078e00e6 */
[----:B------:R-:W3:Y:S04]  /*0e00*/  LDG.E.64 R156, desc[UR6][R156.64] ;  /* 0x000000069c9c7981 */ /* 0x000ee8000c1e1b00 */
[----:B------:R-:W3:Y:S01]  /*0e10*/  LDG.E.64 R106, desc[UR6][R106.64] ;  /* 0x000000066a6a7981 */ /* 0x000ee2000c1e1b00 */
[----:B-1----:R-:W-:Y:S01]  /*0e20*/  IMAD.SHL.U32 R3, R203, 0x8, RZ ;  /* 0x00000008cb037824 */ /* 0x002fe200078e00ff */
[----:B------:R-:W-:-:S04]  /*0e30*/  SHF.R.U32.HI R2, RZ, 0x1d, R203 ;  /* 0x0000001dff027819 */ /* 0x000fc800000116cb */
[----:B------:R-:W-:-:S04]  /*0e40*/  IADD3 R158, P1, R3, UR14, RZ ;  /* 0x0000000e039e7c10 */ /* 0x000fc8000ff3e0ff */
[----:B------:R-:W-:Y:S02]  /*0e50*/  IADD3.X R159, R2, UR15, RZ, P1, !PT ;  /* 0x0000000f029f7c10 */ /* 0x000fe40008ffe4ff */
[----:B------:R-:W-:Y:S01]  /*0e60*/  ISETP.NE.AND P1, PT, RZ, UR11, PT ;  /* 0x0000000bff007c0c */ /* 0x000fe2000bf25270 */
[----:B------:R-:W-:-:S03]  /*0e70*/  VIADD R210, R199, 0x400 ;  /* 0x00000400c7d27836 */ /* 0x000fc60000000000 */
[----:B------:R-:W3:Y:S02]  /*0e80*/  LDG.E.64 R158, desc[UR6][R158.64] ;  /* 0x000000069e9e7981 */ /* 0x000ee4000c1e1b00 */
[----:B------:R-:W-:Y:S02]  /*0e90*/  SHF.L.U32 R185, R210, 0x3, RZ ;  /* 0x00000003d2b97819 */ /* 0x000fe400000006ff */
[----:B------:R-:W-:Y:S02]  /*0ea0*/  SHF.R.U32.HI R186, RZ, 0x1d, R210 ;  /* 0x0000001dffba7819 */ /* 0x000fe400000116d2 */
[----:B------:R-:W-:Y:S02]  /*0eb0*/  IADD3 R162, P2, R185, UR14, RZ ;  /* 0x0000000eb9a27c10 */ /* 0x000fe4000ff5e0ff */
[----:B--2---:R-:W-:Y:S02]  /*0ec0*/  FSEL R198, R198, RZ, !P1 ;  /* 0x000000ffc6c67208 */ /* 0x004fe40004800000 */
[----:B----4-:R-:W-:-:S02]  /*0ed0*/  SHF.R.U64 R174, R104, 0x10, R105 ;  /* 0x0000001068ae7819 */ /* 0x010fc40000001269 */
[C---:B---3--:R-:W-:Y:S02]  /*0ee0*/  SHF.L.U32 R163, R166.reuse, 0x10, RZ ;  /* 0x00000010a6a37819 */ /* 0x048fe400000006ff */
[----:B------:R-:W-:Y:S01]  /*0ef0*/  SHF.R.U64 R166, R166, 0x10, R167 ;  /* 0x00000010a6a67819 */ /* 0x000fe200000012a7 */
[----:B------:R-:W-:Y:S01]  /*0f00*/  IMAD.MOV.U32 R211, RZ, RZ, R105 ;  /* 0x000000ffffd37224 */ /* 0x000fe200078e0069 */
[----:B------:R-:W-:-:S03]  /*0f10*/  SHF.L.U32 R190, R167, 0x10, RZ ;  /* 0x00000010a7be7819 */ /* 0x000fc600000006ff */
[----:B------:R-:W-:Y:S01]  /*0f20*/  IMAD.U32 R175, R166, 0x10000, RZ ;  /* 0x00010000a6af7824 */ /* 0x000fe200078e00ff */
[--C-:B------:R-:W-:Y:S01]  /*0f30*/  SHF.R.U64 R171, R160, 0x10, R161.reuse ;  /* 0x00000010a0ab7819 */ /* 0x100fe200000012a1 */
[----:B------:R-:W-:Y:S01]  /*0f40*/  IMAD.MOV.U32 R170, RZ, RZ, R161 ;  /* 0x000000ffffaa7224 */ /* 0x000fe200078e00a1 */
[----:B------:R-:W-:Y:S01]  /*0f50*/  SHF.L.U32 R166, R174, 0x10, RZ ;  /* 0x00000010aea67819 */ /* 0x000fe200000006ff */
[C---:B------:R-:W-:Y:S01]  /*0f60*/  FADD.FTZ R175, -R198.reuse, R175 ;  /* 0x000000afc6af7221 */ /* 0x040fe20000010100 */
[----:B------:R-:W-:Y:S02]  /*0f70*/  IMAD.U32 R211, R211, 0x10000, RZ ;  /* 0x00010000d3d37824 */ /* 0x000fe400078e00ff */
[----:B------:R-:W-:Y:S01]  /*0f80*/  FADD.FTZ R190, -R198, R190 ;  /* 0x000000bec6be7221 */ /* 0x000fe20000010100 */
[----:B------:R-:W-:Y:S01]  /*0f90*/  SHF.R.U32.HI R192, RZ, 0x10, R167 ;  /* 0x00000010ffc07819 */ /* 0x000fe200000116a7 */
[----:B------:R-:W-:Y:S01]  /*0fa0*/  IMAD.U32 R170, R170, 0x10000, RZ ;  /* 0x00010000aaaa7824 */ /* 0x000fe200078e00ff */
[----:B------:R-:W-:Y:S01]  /*0fb0*/  SHF.L.U32 R171, R171, 0x10, RZ ;  /* 0x00000010abab7819 */ /* 0x000fe200000006ff */
[C---:B------:R-:W-:Y:S01]  /*0fc0*/  FMUL.FTZ R188, R8.reuse, R175 ;  /* 0x000000af08bc7220 */ /* 0x040fe20000410000 */
[----:B------:R-:W-:Y:S01]  /*0fd0*/  SHF.R.U32.HI R217, RZ, 0x10, R105 ;  /* 0x00000010ffd97819 */ /* 0x000fe20000011669 */
[----:B-----5:R-:W-:Y:S01]  /*0fe0*/  FMUL.FTZ R191, R77, R166 ;  /* 0x000000a64dbf7220 */ /* 0x020fe20000410000 */
[----:B------:R-:W-:Y:S01]  /*0ff0*/  FMUL.FTZ R190, R8, R190 ;  /* 0x000000be08be7220 */ /* 0x000fe20000410000 */
[----:B------:R-:W-:Y:S01]  /*1000*/  FMUL.FTZ R193, R78, R211 ;  /* 0x000000d34ec17220 */ /* 0x000fe20000410000 */
[----:B------:R-:W1:Y:S01]  /*1010*/  @P0 LDC.64 R174, c[0x0][0x2c8] ;  /* 0x0000b200ffae0b82 */ /* 0x000e620000000a00 */
[----:B------:R-:W-:Y:S01]  /*1020*/  IMAD.U32 R192, R192, 0x10000, RZ ;  /* 0x00010000c0c07824 */ /* 0x000fe200078e00ff */
[----:B------:R-:W-:Y:S01]  /*1030*/  SHF.R.U32.HI R168, RZ, 0x10, R161 ;  /* 0x00000010ffa87819 */ /* 0x000fe200000116a1 */
[----:B------:R-:W-:Y:S01]  /*1040*/  FADD.FTZ R122, R171, R122 ;  /* 0x0000007aab7a7221 */ /* 0x000fe20000010000 */
[-C--:B------:R-:W-:Y:S01]  /*1050*/  FFMA.FTZ R21, R188, R171.reuse, R21 ;  /* 0x000000abbc157223 */ /* 0x080fe20000010015 */
[----:B------:R-:W-:Y:S01]  /*1060*/  FFMA.FTZ R191, R49, R171, R191 ;  /* 0x000000ab31bf7223 */ /* 0x000fe200000100bf */
[----:B------:R-:W-:Y:S01]  /*1070*/  FADD.FTZ R133, R170, R133 ;  /* 0x00000085aa857221 */ /* 0x000fe20000010000 */
[-C--:B------:R-:W-:Y:S01]  /*1080*/  FFMA.FTZ R47, R190, R170.reuse, R47 ;  /* 0x000000aabe2f7223 */ /* 0x080fe2000001002f */
[----:B------:R-:W-:Y:S01]  /*1090*/  FFMA.FTZ R193, R50, R170, R193 ;  /* 0x000000aa32c17223 */ /* 0x000fe200000100c1 */
[----:B------:R-:W-:Y:S01]  /*10a0*/  SHF.L.U32 R217, R217, 0x10, RZ ;  /* 0x00000010d9d97819 */ /* 0x000fe200000006ff */
[----:B------:R-:W-:Y:S01]  /*10b0*/  FADD.FTZ R192, -R198, R192 ;  /* 0x000000c0c6c07221 */ /* 0x000fe20000010100 */
[----:B------:R-:W2:Y:S01]  /*10c0*/  @P0 LDC.64 R170, c[0x0][0x2c8] ;  /* 0x0000b200ffaa0b82 */ /* 0x000ea20000000a00 */
[----:B------:R-:W-:-:S02]  /*10d0*/  IMAD.U32 R194, R168, 0x10000, RZ ;  /* 0x00010000a8c27824 */ /* 0x000fc400078e00ff */
[----:B------:R-:W-:Y:S01]  /*10e0*/  FMUL.FTZ R192, R8, R192 ;  /* 0x000000c008c07220 */ /* 0x000fe20000410000 */
[----:B------:R-:W-:Y:S01]  /*10f0*/  FMUL.FTZ R167, R79, R217 ;  /* 0x000000d94fa77220 */ /* 0x000fe20000410000 */
[----:B------:R-:W-:Y:S01]  /*1100*/  MOV R0, R160 ;  /* 0x000000a000007202 */ /* 0x000fe20000000f00 */
[----:B------:R-:W-:Y:S01]  /*1110*/  FADD.FTZ R163, -R198, R163 ;  /* 0x000000a3c6a37221 */ /* 0x000fe20000010100 */
[----:B------:R-:W-:Y:S01]  /*1120*/  FADD.FTZ R25, R194, R25 ;  /* 0x00000019c2197221 */ /* 0x000fe20000010000 */
[-C--:B------:R-:W-:Y:S01]  /*1130*/  FFMA.FTZ R108, R192, R194.reuse, R108 ;  /* 0x000000c2c06c7223 */ /* 0x080fe2000001006c */
[----:B------:R-:W-:Y:S02]  /*1140*/  IMAD.MOV.U32 R160, RZ, RZ, R104 ;  /* 0x000000ffffa07224 */ /* 0x000fe400078e0068 */
[----:B------:R-:W-:Y:S01]  /*1150*/  FFMA.FTZ R194, R51, R194, R167 ;  /* 0x000000c233c27223 */ /* 0x000fe200000100a7 */
[----:B------:R-:W-:Y:S01]  /*1160*/  FADD.FTZ R187, R166, R187 ;  /* 0x000000bba6bb7221 */ /* 0x000fe20000010000 */
[----:B------:R-:W-:Y:S01]  /*1170*/  FFMA.FTZ R13, R188, R166, R13 ;  /* 0x000000a6bc0d7223 */ /* 0x000fe2000001000d */
[----:B------:R-:W-:Y:S01]  /*1180*/  SHF.L.U32 R184, R0, 0x10, RZ ;  /* 0x0000001000b87819 */ /* 0x000fe200000006ff */
[----:B------:R-:W3:Y:S01]  /*1190*/  @P0 LDC.64 R166, c[0x0][0x2c8] ;  /* 0x0000b200ffa60b82 */ /* 0x000ee20000000a00 */
[----:B------:R-:W-:Y:S01]  /*11a0*/  FMUL.FTZ R0, R8, R163 ;  /* 0x000000a308007220 */ /* 0x000fe20000410000 */
[----:B------:R-:W-:-:S02]  /*11b0*/  IADD3.X R163, R186, UR15, RZ, P2, !PT ;  /* 0x0000000fbaa37c10 */ /* 0x000fc400097fe4ff */
[----:B------:R-:W-:Y:S02]  /*11c0*/  SHF.L.U32 R169, R160, 0x10, RZ ;  /* 0x00000010a0a97819 */ /* 0x000fe400000006ff */
[----:B0-----:R-:W-:Y:S01]  /*11d0*/  @P0 LEA R176, P2, R200, R176, 0x3 ;  /* 0x000000b0c8b00211 */ /* 0x001fe200078418ff */
[----:B------:R-:W-:Y:S01]  /*11e0*/  FADD.FTZ R196, R217, R196 ;  /* 0x000000c4d9c47221 */ /* 0x000fe20000010000 */
[----:B------:R-:W-:Y:S01]  /*11f0*/  FFMA.FTZ R11, R192, R217, R11 ;  /* 0x000000d9c00b7223 */ /* 0x000fe2000001000b */
[----:B------:R-:W-:Y:S01]  /*1200*/  FMUL.FTZ R105, R76, R169 ;  /* 0x000000a94c697220 */ /* 0x000fe20000410000 */
[----:B------:R-:W-:Y:S01]  /*1210*/  @P0 LEA.HI.X R177, R200, R177, RZ, 0x3, P2 ;  /* 0x000000b1c8b10211 */ /* 0x000fe200010f1cff */
[----:B------:R-:W-:Y:S01]  /*1220*/  FADD.FTZ R195, R169, R195 ;  /* 0x000000c3a9c37221 */ /* 0x000fe20000010000 */
[----:B------:R-:W-:Y:S01]  /*1230*/  FFMA.FTZ R12, R0, R169, R12 ;  /* 0x000000a9000c7223 */ /* 0x000fe2000001000c */
[----:B-1----:R-:W-:Y:S01]  /*1240*/  @P0 LEA R174, P2, R202, R174, 0x3 ;  /* 0x000000aecaae0211 */ /* 0x002fe200078418ff */
[----:B------:R-:W0:Y:S01]  /*1250*/  @P0 LDC.64 R168, c[0x0][0x2c8] ;  /* 0x0000b200ffa80b82 */ /* 0x000e220000000a00 */
[----:B------:R-:W-:Y:S01]  /*1260*/  SHF.R.U64 R217, R150, 0x10, R151 ;  /* 0x0000001096d97819 */ /* 0x000fe20000001297 */
[----:B------:R-:W-:Y:S01]  /*1270*/  FADD.FTZ R197, R211, R197 ;  /* 0x000000c5d3c57221 */ /* 0x000fe20000010000 */
[----:B------:R-:W-:Y:S01]  /*1280*/  @P0 LEA.HI.X R175, R202, R175, RZ, 0x3, P2 ;  /* 0x000000afcaaf0211 */ /* 0x000fe200010f1cff */
[----:B------:R-:W-:Y:S01]  /*1290*/  FFMA.FTZ R10, R190, R211, R10 ;  /* 0x000000d3be0a7223 */ /* 0x000fe2000001000a */
[----:B--2---:R-:W-:-:S02]  /*12a0*/  @P0 LEA R170, P2, R203, R170, 0x3 ;  /* 0x000000aacbaa0211 */ /* 0x004fc400078418ff */
[----:B------:R-:W-:Y:S01]  /*12b0*/  SHF.R.U32.HI R222, RZ, 0x10, R173 ;  /* 0x00000010ffde7819 */ /* 0x000fe200000116ad */
[----:B------:R1:W5:Y:S01]  /*12c0*/  @P0 LDG.E.64 R144, desc[UR6][R174.64] ;  /* 0x00000006ae900981 */ /* 0x000362000c1e1b00 */
[----:B------:R-:W-:Y:S02]  /*12d0*/  @P0 LEA.HI.X R171, R203, R171, RZ, 0x3, P2 ;  /* 0x000000abcbab0211 */ /* 0x000fe400010f1cff */
[----:B------:R-:W-:Y:S01]  /*12e0*/  MOV R202, R150 ;  /* 0x0000009600ca7202 */ /* 0x000fe20000000f00 */
[----:B------:R-:W-:Y:S01]  /*12f0*/  FADD.FTZ R23, R184, R23 ;  /* 0x00000017b8177221 */ /* 0x000fe20000010000 */
[----:B------:R-:W-:Y:S01]  /*1300*/  IADD3 R150, R199, 0x500, RZ ;  /* 0x00000500c7967810 */ /* 0x000fe20007ffe0ff */
[----:B------:R3:W5:Y:S01]  /*1310*/  @P0 LDG.E.64 R142, desc[UR6][R170.64] ;  /* 0x00000006aa8e0981 */ /* 0x000762000c1e1b00 */
[----:B-1----:R-:W-:Y:S01]  /*1320*/  SHF.L.U32 R175, R164, 0x10, RZ ;  /* 0x00000010a4af7819 */ /* 0x002fe200000006ff */
[----:B------:R-:W-:Y:S01]  /*1330*/  IMAD.U32 R174, R202, 0x10000, RZ ;  /* 0x00010000caae7824 */ /* 0x000fe200078e00ff */
[----:B------:R-:W-:Y:S01]  /*1340*/  MOV R211, R172 ;  /* 0x000000ac00d37202 */ /* 0x000fe20000000f00 */
[----:B------:R-:W-:Y:S01]  /*1350*/  FFMA.FTZ R109, R0, R184, R109 ;  /* 0x000000b8006d7223 */ /* 0x000fe2000001006d */
[----:B------:R-:W-:Y:S01]  /*1360*/  SHF.R.U64 R200, R172, 0x10, R173 ;  /* 0x00000010acc87819 */ /* 0x000fe200000012ad */
[----:B------:R-:W-:Y:S01]  /*1370*/  FADD.FTZ R175, -R198, R175 ;  /* 0x000000afc6af7221 */ /* 0x000fe20000010100 */
[C---:B---3--:R-:W-:Y:S01]  /*1380*/  @P0 LEA R170, P2, R150.reuse, R166, 0x3 ;  /* 0x000000a696aa0211 */ /* 0x048fe200078418ff */
[----:B------:R-:W-:Y:S01]  /*1390*/  IMAD.MOV.U32 R172, RZ, RZ, R173 ;  /* 0x000000ffffac7224 */ /* 0x000fe200078e00ad */
[----:B------:R-:W5:Y:S01]  /*13a0*/  @P0 LDG.E.64 R146, desc[UR6][R176.64] ;  /* 0x00000006b0920981 */ /* 0x000f62000c1e1b00 */
[----:B------:R-:W-:Y:S01]  /*13b0*/  IMAD.MOV.U32 R173, RZ, RZ, R151 ;  /* 0x000000ffffad7224 */ /* 0x000fe200078e0097 */
[----:B------:R-:W-:Y:S01]  /*13c0*/  @P0 LEA.HI.X R171, R150, R167, RZ, 0x3, P2 ;  /* 0x000000a796ab0211 */ /* 0x000fe200010f1cff */
[----:B------:R-:W-:Y:S01]  /*13d0*/  FMUL.FTZ R202, R8, R175 ;  /* 0x000000af08ca7220 */ /* 0x000fe20000410000 */
[----:B------:R-:W-:Y:S01]  /*13e0*/  IMAD.U32 R175, R165, 0x10000, RZ ;  /* 0x00010000a5af7824 */ /* 0x000fe200078e00ff */
[----:B------:R-:W-:Y:S01]  /*13f0*/  SHF.L.U32 R211, R211, 0x10, RZ ;  /* 0x00000010d3d37819 */ /* 0x000fe200000006ff */
[-C--:B------:R-:W-:Y:S01]  /*1400*/  FMUL.FTZ R203, R80, R174.reuse ;  /* 0x000000ae50cb7220 */ /* 0x080fe20000410000 */
[----:B------:R-:W-:Y:S01]  /*1410*/  FADD.FTZ R212, R174, R212 ;  /* 0x000000d4aed47221 */ /* 0x000fe20000010000 */
[----:B------:R-:W-:Y:S01]  /*1420*/  FFMA.FTZ R206, R202, R174, R206 ;  /* 0x000000aecace7223 */ /* 0x000fe200000100ce */
[----:B------:R1:W5:Y:S01]  /*1430*/  @P0 LDG.E.64 R138, desc[UR6][R170.64] ;  /* 0x00000006aa8a0981 */ /* 0x000362000c1e1b00 */
[----:B0-----:R-:W-:Y:S01]  /*1440*/  @P0 LEA R168, P3, R210, R168, 0x3 ;  /* 0x000000a8d2a80211 */ /* 0x001fe200078618ff */
[----:B------:R-:W-:Y:S01]  /*1450*/  FADD.FTZ R175, -R198, R175 ;  /* 0x000000afc6af7221 */ /* 0x000fe20000010100 */
[----:B------:R-:W-:Y:S01]  /*1460*/  SHF.L.U32 R174, R173, 0x10, RZ ;  /* 0x00000010adae7819 */ /* 0x000fe200000006ff */
[----:B------:R-:W-:Y:S01]  /*1470*/  FFMA.FTZ R184, R48, R184, R105 ;  /* 0x000000b830b87223 */ /* 0x000fe20000010069 */
[C---:B------:R-:W-:Y:S01]  /*1480*/  IMAD.WIDE.U32 R160, R210.reuse, 0x8, R228 ;  /* 0x00000008d2a07825 */ /* 0x040fe200078e00e4 */
[C---:B------:R-:W-:Y:S01]  /*1490*/  @P0 LEA.HI.X R169, R210.reuse, R169, RZ, 0x3, P3 ;  /* 0x000000a9d2a90211 */ /* 0x040fe200018f1cff */
[----:B------:R-:W2:Y:S01]  /*14a0*/  LDG.E.64 R162, desc[UR6][R162.64] ;  /* 0x00000006a2a27981 */ /* 0x000ea2000c1e1b00 */
[----:B-1----:R-:W0:Y:S01]  /*14b0*/  @P0 LDC.64 R170, c[0x0][0x2c8] ;  /* 0x0000b200ffaa0b82 */ /* 0x002e220000000a00 */
[----:B------:R-:W-:-:S04]  /*14c0*/  IMAD.WIDE.U32 R104, R210, 0x8, R230 ;  /* 0x00000008d2687825 */ /* 0x000fc800078e00e6 */
[----:B------:R-:W-:Y:S01]  /*14d0*/  FADD.FTZ R132, R211, R132 ;  /* 0x00000084d3847221 */ /* 0x000fe20000010000 */
[-C--:B------:R-:W-:Y:S01]  /*14e0*/  FFMA.FTZ R45, R202, R211.reuse, R45 ;  /* 0x000000d3ca2d7223 */ /* 0x080fe2000001002d */
[----:B------:R-:W-:Y:S01]  /*14f0*/  FFMA.FTZ R203, R52, R211, R203 ;  /* 0x000000d334cb7223 */ /* 0x000fe200000100cb */
[----:B------:R-:W-:Y:S02]  /*1500*/  IMAD.U32 R172, R172, 0x10000, RZ ;  /* 0x00010000acac7824 */ /* 0x000fe400078e00ff */
[----:B------:R-:W-:Y:S01]  /*1510*/  FMUL.FTZ R211, R8, R175 ;  /* 0x000000af08d37220 */ /* 0x000fe20000410000 */
[----:B------:R-:W-:Y:S01]  /*1520*/  FMUL.FTZ R210, R82, R174 ;  /* 0x000000ae52d27220 */ /* 0x000fe20000410000 */
[----:B------:R-:W-:Y:S02]  /*1530*/  IMAD.SHL.U32 R176, R150, 0x8, RZ ;  /* 0x0000000896b07824 */ /* 0x000fe400078e00ff */
[----:B------:R-:W-:Y:S01]  /*1540*/  FADD.FTZ R119, R172, R119 ;  /* 0x00000077ac777221 */ /* 0x000fe20000010000 */
[-C--:B------:R-:W-:Y:S01]  /*1550*/  FFMA.FTZ R43, R211, R172.reuse, R43 ;  /* 0x000000acd32b7223 */ /* 0x080fe2000001002b */
[----:B------:R-:W-:Y:S01]  /*1560*/  FFMA.FTZ R210, R54, R172, R210 ;  /* 0x000000ac36d27223 */ /* 0x000fe200000100d2 */
[----:B------:R-:W-:Y:S01]  /*1570*/  SHF.R.U64 R221, R164, 0x10, R165 ;  /* 0x00000010a4dd7819 */ /* 0x000fe200000012a5 */
[----:B------:R-:W1:Y:S01]  /*1580*/  @P0 LDC.64 R172, c[0x0][0x2c8] ;  /* 0x0000b200ffac0b82 */ /* 0x000e620000000a00 */
[----:B------:R3:W5:Y:S01]  /*1590*/  @P0 LDG.E.64 R140, desc[UR6][R168.64] ;  /* 0x00000006a88c0981 */ /* 0x000762000c1e1b00 */
[----:B------:R-:W-:-:S02]  /*15a0*/  SHF.R.U32.HI R177, RZ, 0x1d, R150 ;  /* 0x0000001dffb17819 */ /* 0x000fc40000011696 */
[----:B------:R-:W-:Y:S02]  /*15b0*/  SHF.L.U32 R221, R221, 0x10, RZ ;  /* 0x00000010dddd7819 */ /* 0x000fe400000006ff */
[----:B------:R-:W-:Y:S01]  /*15c0*/  SHF.R.U32.HI R227, RZ, 0x10, R151 ;  /* 0x00000010ffe37819 */ /* 0x000fe20000011697 */
[----:B------:R-:W-:-:S04]  /*15d0*/  IMAD.WIDE.U32 R166, R150, 0x8, R228 ;  /* 0x0000000896a67825 */ /* 0x000fc800078e00e4 */
[----:B------:R-:W-:Y:S01]  /*15e0*/  FADD.FTZ R214, R174, R214 ;  /* 0x000000d6aed67221 */ /* 0x000fe20000010000 */
[----:B------:R-:W4:Y:S01]  /*15f0*/  LDG.E.64 R160, desc[UR6][R160.64] ;  /* 0x00000006a0a07981 */ /* 0x000f22000c1e1b00 */
[----:B---3--:R-:W-:Y:S01]  /*1600*/  IADD3 R168, P2, R176, UR14, RZ ;  /* 0x0000000eb0a87c10 */ /* 0x008fe2000ff5e0ff */
[----:B------:R-:W-:Y:S01]  /*1610*/  FADD.FTZ R221, -R198, R221 ;  /* 0x000000ddc6dd7221 */ /* 0x000fe20000010100 */
[----:B------:R-:W-:Y:S02]  /*1620*/  IMAD.U32 R164, R217, 0x10000, RZ ;  /* 0x00010000d9a47824 */ /* 0x000fe400078e00ff */
[----:B------:R-:W-:Y:S01]  /*1630*/  FFMA.FTZ R208, R211, R174, R208 ;  /* 0x000000aed3d07223 */ /* 0x000fe200000100d0 */
[----:B------:R-:W-:Y:S01]  /*1640*/  IADD3.X R169, R177, UR15, RZ, P2, !PT ;  /* 0x0000000fb1a97c10 */ /* 0x000fe200097fe4ff */
[----:B------:R-:W-:Y:S01]  /*1650*/  IMAD.WIDE.U32 R150, R150, 0x8, R230 ;  /* 0x0000000896967825 */ /* 0x000fe200078e00e6 */
[----:B0-----:R-:W-:-:S03]  /*1660*/  @P0 LEA R170, P2, R199, R170, 0x3 ;  /* 0x000000aac7aa0211 */ /* 0x001fc600078418ff */
[----:B------:R-:W-:Y:S01]  /*1670*/  FMUL.FTZ R221, R8, R221 ;  /* 0x000000dd08dd7220 */ /* 0x000fe20000410000 */
[----:B------:R-:W3:Y:S01]  /*1680*/  LDG.E.64 R104, desc[UR6][R104.64] ;  /* 0x0000000668687981 */ /* 0x000ee2000c1e1b00 */
[C---:B------:R-:W-:Y:S01]  /*1690*/  @P0 LEA.HI.X R171, R199.reuse, R171, RZ, 0x3, P2 ;  /* 0x000000abc7ab0211 */ /* 0x040fe200010f1cff */
[----:B------:R-:W-:Y:S02]  /*16a0*/  VIADD R199, R199, 0x600 ;  /* 0x00000600c7c77836 */ /* 0x000fe40000000000 */
[-C--:B------:R-:W-:Y:S01]  /*16b0*/  FMUL.FTZ R217, R81, R164.reuse ;  /* 0x000000a451d97220 */ /* 0x080fe20000410000 */
[----:B------:R-:W-:Y:S01]  /*16c0*/  FADD.FTZ R209, R164, R209 ;  /* 0x000000d1a4d17221 */ /* 0x000fe20000010000 */
[----:B------:R-:W-:Y:S01]  /*16d0*/  FFMA.FTZ R205, R221, R164, R205 ;  /* 0x000000a4ddcd7223 */ /* 0x000fe200000100cd */
[----:B------:R0:W5:Y:S01]  /*16e0*/  @P0 LDG.E.64 R136, desc[UR6][R170.64] ;  /* 0x00000006aa880981 */ /* 0x000162000c1e1b00 */
[C---:B-1----:R-:W-:Y:S02]  /*16f0*/  @P0 LEA R164, P2, R199.reuse, R172, 0x3 ;  /* 0x000000acc7a40211 */ /* 0x042fe400078418ff */
[----:B------:R-:W-:Y:S01]  /*1700*/  SHF.R.U32.HI R172, RZ, 0x10, R165 ;  /* 0x00000010ffac7819 */ /* 0x000fe200000116a5 */
[----:B------:R-:W2:Y:S01]  /*1710*/  LDG.E.64 R166, desc[UR6][R166.64] ;  /* 0x00000006a6a67981 */ /* 0x000ea2000c1e1b00 */
[----:B------:R-:W-:-:S02]  /*1720*/  @P0 LEA.HI.X R165, R199, R173, RZ, 0x3, P2 ;  /* 0x000000adc7a50211 */ /* 0x000fc400010f1cff */
[----:B------:R-:W-:Y:S01]  /*1730*/  SHF.L.U32 R172, R172, 0x10, RZ ;  /* 0x00000010acac7819 */ /* 0x000fe200000006ff */
[C---:B------:R-:W-:Y:S01]  /*1740*/  IMAD.WIDE.U32 R174, R199.reuse, 0x8, R230 ;  /* 0x00000008c7ae7825 */ /* 0x040fe200078e00e6 */
[----:B------:R-:W-:Y:S01]  /*1750*/  MOV R231, R148 ;  /* 0x0000009400e77202 */ /* 0x000fe20000000f00 */
[----:B------:R1:W5:Y:S02]  /*1760*/  @P0 LDG.E.64 R134, desc[UR6][R164.64] ;  /* 0x00000006a4860981 */ /* 0x000364000c1e1b00 */
[----:B0-----:R-:W-:Y:S01]  /*1770*/  IMAD.WIDE.U32 R170, R199, 0x8, R228 ;  /* 0x00000008c7aa7825 */ /* 0x001fe200078e00e4 */
[----:B------:R-:W-:-:S03]  /*1780*/  SHF.L.U32 R228, R227, 0x10, RZ ;  /* 0x00000010e3e47819 */ /* 0x000fc600000006ff */
[----:B------:R-:W-:Y:S01]  /*1790*/  FADD.FTZ R227, -R198, R172 ;  /* 0x000000acc6e37221 */ /* 0x000fe20000010100 */
[----:B------:R-:W-:Y:S01]  /*17a0*/  MOV R230, R152 ;  /* 0x0000009800e67202 */ /* 0x000fe20000000f00 */
[----:B------:R-:W2:Y:S01]  /*17b0*/  LDG.E.64 R150, desc[UR6][R150.64] ;  /* 0x0000000696967981 */ /* 0x000ea2000c1e1b00 */
[----:B-1----:R-:W-:Y:S01]  /*17c0*/  SHF.R.U64 R165, R148, 0x10, R149 ;  /* 0x0000001094a57819 */ /* 0x002fe20000001295 */
[----:B------:R-:W-:Y:S01]  /*17d0*/  IMAD.U32 R231, R231, 0x10000, RZ ;  /* 0x00010000e7e77824 */ /* 0x000fe200078e00ff */
[----:B------:R-:W-:Y:S01]  /*17e0*/  SHF.L.U32 R148, R154, 0x10, RZ ;  /* 0x000000109a947819 */ /* 0x000fe200000006ff */
[----:B------:R-:W-:Y:S01]  /*17f0*/  FMUL.FTZ R227, R8, R227 ;  /* 0x000000e308e37220 */ /* 0x000fe20000410000 */
[-C--:B------:R-:W-:Y:S01]  /*1800*/  FMUL.FTZ R173, R83, R228.reuse ;  /* 0x000000e453ad7220 */ /* 0x080fe20000410000 */
[----:B------:R-:W-:Y:S01]  /*1810*/  FADD.FTZ R213, R228, R213 ;  /* 0x000000d5e4d57221 */ /* 0x000fe20000010000 */
[----:B------:R-:W-:Y:S01]  /*1820*/  SHF.R.U64 R164, R152, 0x10, R153 ;  /* 0x0000001098a47819 */ /* 0x000fe20000001299 */
[----:B------:R-:W-:Y:S01]  /*1830*/  FADD.FTZ R148, -R198, R148 ;  /* 0x00000094c6947221 */ /* 0x000fe20000010100 */
[----:B------:R-:W-:Y:S01]  /*1840*/  FFMA.FTZ R207, R227, R228, R207 ;  /* 0x000000e4e3cf7223 */ /* 0x000fe200000100cf */
[--C-:B------:R-:W-:Y:S01]  /*1850*/  IMAD.MOV.U32 R152, RZ, RZ, R153.reuse ;  /* 0x000000ffff987224 */ /* 0x100fe200078e0099 */
[----:B------:R-:W-:Y:S01]  /*1860*/  SHF.R.U32.HI R228, RZ, 0x10, R153 ;  /* 0x00000010ffe47819 */ /* 0x000fe20000011699 */
[--C-:B------:R-:W-:Y:S01]  /*1870*/  IMAD.MOV.U32 R153, RZ, RZ, R149.reuse ;  /* 0x000000ffff997224 */ /* 0x100fe200078e0095 */
[----:B------:R-:W-:Y:S01]  /*1880*/  SHF.R.U32.HI R229, RZ, 0x10, R149 ;  /* 0x00000010ffe57819 */ /* 0x000fe20000011695 */
[----:B------:R-:W-:Y:S01]  /*1890*/  FMUL.FTZ R149, R8, R148 ;  /* 0x0000009408957220 */ /* 0x000fe20000410000 */
[----:B------:R-:W-:Y:S01]  /*18a0*/  SHF.L.U32 R230, R230, 0x10, RZ ;  /* 0x00000010e6e67819 */ /* 0x000fe200000006ff */
[-C--:B------:R-:W-:Y:S01]  /*18b0*/  FMUL.FTZ R148, R84, R231.reuse ;  /* 0x000000e754947220 */ /* 0x080fe20000410000 */
[----:B------:R-:W-:Y:S01]  /*18c0*/  FADD.FTZ R239, R231, R239 ;  /* 0x000000efe7ef7221 */ /* 0x000fe20000010000 */
[----:B------:R-:W-:Y:S01]  /*18d0*/  FFMA.FTZ R223, R149, R231, R223 ;  /* 0x000000e795df7223 */ /* 0x000fe200000100df */
[----:B------:R-:W-:-:S02]  /*18e0*/  IMAD.U32 R231, R155, 0x10000, RZ ;  /* 0x000100009be77824 */ /* 0x000fc400078e00ff */
[----:B------:R-:W-:Y:S01]  /*18f0*/  FADD.FTZ R117, R230, R117 ;  /* 0x00000075e6757221 */ /* 0x000fe20000010000 */
[-C--:B------:R-:W-:Y:S01]  /*1900*/  FFMA.FTZ R41, R149, R230.reuse, R41 ;  /* 0x000000e695297223 */ /* 0x080fe20000010029 */
[----:B------:R-:W-:Y:S01]  /*1910*/  FFMA.FTZ R148, R56, R230, R148 ;  /* 0x000000e638947223 */ /* 0x000fe20000010094 */
[----:B------:R-:W-:Y:S01]  /*1920*/  SHF.L.U32 R230, R153, 0x10, RZ ;  /* 0x0000001099e67819 */ /* 0x000fe200000006ff */
[----:B------:R-:W-:Y:S01]  /*1930*/  FADD.FTZ R153, -R198, R231 ;  /* 0x000000e7c6997221 */ /* 0x000fe20000010100 */
[----:B------:R-:W-:Y:S01]  /*1940*/  IMAD.U32 R152, R152, 0x10000, RZ ;  /* 0x0001000098987824 */ /* 0x000fe200078e00ff */
[--C-:B------:R-:W-:Y:S01]  /*1950*/  SHF.R.U64 R154, R154, 0x10, R155.reuse ;  /* 0x000000109a9a7819 */ /* 0x100fe2000000129b */
[----:B------:R-:W2:Y:S01]  /*1960*/  LDG.E.64 R168, desc[UR6][R168.64] ;  /* 0x00000006a8a87981 */ /* 0x000ea2000c1e1b00 */
[----:B------:R-:W-:Y:S01]  /*1970*/  FMUL.FTZ R153, R8, R153 ;  /* 0x0000009908997220 */ /* 0x000fe20000410000 */
[----:B------:R-:W-:Y:S01]  /*1980*/  FMUL.FTZ R231, R86, R230 ;  /* 0x000000e656e77220 */ /* 0x000fe20000410000 */
[----:B------:R-:W-:Y:S01]  /*1990*/  SHF.R.U32.HI R155, RZ, 0x10, R155 ;  /* 0x00000010ff9b7819 */ /* 0x000fe2000001169b */
[----:B------:R-:W-:Y:S01]  /*19a0*/  FADD.FTZ R115, R152, R115 ;  /* 0x0000007398737221 */ /* 0x000fe20000010000 */
[-C--:B------:R-:W-:Y:S01]  /*19b0*/  FFMA.FTZ R39, R153, R152.reuse, R39 ;  /* 0x0000009899277223 */ /* 0x080fe20000010027 */
[----:B------:R-:W-:Y:S01]  /*19c0*/  FFMA.FTZ R152, R58, R152, R231 ;  /* 0x000000983a987223 */ /* 0x000fe200000100e7 */
[----:B------:R-:W-:Y:S01]  /*19d0*/  SHF.L.U32 R231, R154, 0x10, RZ ;  /* 0x000000109ae77819 */ /* 0x000fe200000006ff */
[----:B------:R-:W-:Y:S01]  /*19e0*/  IMAD.U32 R155, R155, 0x10000, RZ ;  /* 0x000100009b9b7824 */ /* 0x000fe200078e00ff */
[----:B------:R-:W-:Y:S01]  /*19f0*/  SHF.R.U32.HI R232, RZ, 0x10, R157 ;  /* 0x00000010ffe87819 */ /* 0x000fe2000001169d */
[----:B------:R-:W-:Y:S01]  /*1a00*/  IMAD.U32 R154, R165, 0x10000, RZ ;  /* 0x00010000a59a7824 */ /* 0x000fe200078e00ff */
[----:B------:R-:W-:Y:S01]  /*1a10*/  SHF.L.U32 R200, R200, 0x10, RZ ;  /* 0x00000010c8c87819 */ /* 0x000fe200000006ff */
[C---:B------:R-:W-:Y:S01]  /*1a20*/  FADD.FTZ R165, -R198.reuse, R231 ;  /* 0x000000e7c6a57221 */ /* 0x040fe20000010100 */
[----:B------:R-:W-:Y:S01]  /*1a30*/  FADD.FTZ R155, -R198, R155 ;  /* 0x0000009bc69b7221 */ /* 0x000fe20000010100 */
[----:B------:R-:W-:Y:S01]  /*1a40*/  SHF.L.U32 R164, R164, 0x10, RZ ;  /* 0x00000010a4a47819 */ /* 0x000fe200000006ff */
[----:B------:R-:W-:Y:S01]  /*1a50*/  FADD.FTZ R241, R230, R241 ;  /* 0x000000f1e6f17221 */ /* 0x000fe20000010000 */
[----:B------:R-:W-:Y:S01]  /*1a60*/  FFMA.FTZ R225, R153, R230, R225 ;  /* 0x000000e699e17223 */ /* 0x000fe200000100e1 */
[C---:B------:R-:W-:Y:S01]  /*1a70*/  FMUL.FTZ R165, R8.reuse, R165 ;  /* 0x000000a508a57220 */ /* 0x040fe20000410000 */
[----:B------:R-:W-:Y:S01]  /*1a80*/  SHF.L.U32 R229, R229, 0x10, RZ ;  /* 0x00000010e5e57819 */ /* 0x000fe200000006ff */
[----:B------:R-:W-:Y:S01]  /*1a90*/  FMUL.FTZ R230, R85, R154 ;  /* 0x0000009a55e67220 */ /* 0x000fe20000410000 */
[----:B------:R-:W-:Y:S01]  /*1aa0*/  FMUL.FTZ R155, R8, R155 ;  /* 0x0000009b089b7220 */ /* 0x000fe20000410000 */
[----:B------:R-:W-:Y:S01]  /*1ab0*/  FADD.FTZ R118, R164, R118 ;  /* 0x00000076a4767221 */ /* 0x000fe20000010000 */
[C---:B------:R-:W-:Y:S01]  /*1ac0*/  FFMA.FTZ R42, R165.reuse, R164, R42 ;  /* 0x000000a4a52a7223 */ /* 0x040fe2000001002a */
[----:B------:R-:W-:Y:S01]  /*1ad0*/  FADD.FTZ R226, R154, R226 ;  /* 0x000000e29ae27221 */ /* 0x000fe20000010000 */
[----:B------:R-:W-:Y:S01]  /*1ae0*/  FFMA.FTZ R220, R165, R154, R220 ;  /* 0x0000009aa5dc7223 */ /* 0x000fe200000100dc */
[----:B------:R-:W-:Y:S01]  /*1af0*/  FFMA.FTZ R164, R57, R164, R230 ;  /* 0x000000a439a47223 */ /* 0x000fe200000100e6 */
[-C--:B------:R-:W-:Y:S01]  /*1b00*/  FMUL.FTZ R154, R87, R229.reuse ;  /* 0x000000e5579a7220 */ /* 0x080fe20000410000 */
[----:B------:R-:W-:Y:S01]  /*1b10*/  FADD.FTZ R240, R229, R240 ;  /* 0x000000f0e5f07221 */ /* 0x000fe20000010000 */
[----:B------:R-:W-:Y:S01]  /*1b20*/  FFMA.FTZ R224, R155, R229, R224 ;  /* 0x000000e59be07223 */ /* 0x000fe200000100e0 */
[----:B------:R-:W-:Y:S01]  /*1b30*/  MOV R230, R156 ;  /* 0x0000009c00e67202 */ /* 0x000fe20000000f00 */
[----:B------:R-:W-:Y:S01]  /*1b40*/  IMAD.MOV.U32 R231, RZ, RZ, R107 ;  /* 0x000000ffffe77224 */ /* 0x000fe200078e006b */
[----:B------:R-:W-:Y:S01]  /*1b50*/  SHF.R.U64 R229, R156, 0x10, R157 ;  /* 0x000000109ce57819 */ /* 0x000fe2000000129d */
[----:B------:R-:W-:Y:S01]  /*1b60*/  IMAD.U32 R222, R222, 0x10000, RZ ;  /* 0x00010000dede7824 */ /* 0x000fe200078e00ff */
[----:B------:R-:W-:Y:S01]  /*1b70*/  MOV R156, R106 ;  /* 0x0000006a009c7202 */ /* 0x000fe20000000f00 */
[----:B------:R-:W2:Y:S01]  /*1b80*/  LDG.E.64 R170, desc[UR6][R170.64] ;  /* 0x00000006aaaa7981 */ /* 0x000ea2000c1e1b00 */
[----:B------:R-:W-:-:S02]  /*1b90*/  SHF.R.U64 R106, R106, 0x10, R107 ;  /* 0x000000106a6a7819 */ /* 0x000fc4000000126b */
[----:B------:R-:W-:Y:S01]  /*1ba0*/  SHF.L.U32 R231, R231, 0x10, RZ ;  /* 0x00000010e7e77819 */ /* 0x000fe200000006ff */
[----:B------:R-:W-:Y:S01]  /*1bb0*/  IMAD.U32 R233, R156, 0x10000, RZ ;  /* 0x000100009ce97824 */ /* 0x000fe200078e00ff */
[----:B------:R-:W2:Y:S01]  /*1bc0*/  LDG.E.64 R174, desc[UR6][R174.64] ;  /* 0x00000006aeae7981 */ /* 0x000ea2000c1e1b00 */
[----:B------:R-:W-:Y:S02]  /*1bd0*/  IMAD.U32 R106, R106, 0x10000, RZ ;  /* 0x000100006a6a7824 */ /* 0x000fe400078e00ff */
[----:B------:R-:W-:Y:S01]  /*1be0*/  FADD.FTZ R234, R233, R234 ;  /* 0x000000eae9ea7221 */ /* 0x000fe20000010000 */
[----:B------:R-:W-:Y:S01]  /*1bf0*/  FADD.FTZ R236, R231, R236 ;  /* 0x000000ece7ec7221 */ /* 0x000fe20000010000 */
[----:B------:R-:W-:-:S03]  /*1c00*/  FADD.FTZ R237, R106, R237 ;  /* 0x000000ed6aed7221 */ /* 0x000fc60000010000 */
[----:B------:R-:W-:Y:S04]  /*1c10*/  STL [R1+0x4], R234 ;  /* 0x000004ea01007387 */ /* 0x000fe80000100800 */
[----:B------:R0:W-:Y:S04]  /*1c20*/  STL [R1+0xc], R236 ;  /* 0x00000cec01007387 */ /* 0x0001e80000100800 */
[----:B0-----:R-:W2:Y:S04]  /*1c30*/  LDL.LU R236, [R1+0x2c] ;  /* 0x00002c0001ec7983 */ /* 0x001ea80000300800 */
[----:B------:R0:W-:Y:S04]  /*1c40*/  STL [R1], R237 ;  /* 0x000000ed01007387 */ /* 0x0001e80000100800 */
[----:B0-----:R-:W2:Y:S01]  /*1c50*/  LDL.LU R237, [R1+0x34] ;  /* 0x0000340001ed7983 */ /* 0x001ea20000300800 */
[----:B------:R-:W-:-:S04]  /*1c60*/  IMAD.U32 R228, R228, 0x10000, RZ ;  /* 0x00010000e4e47824 */ /* 0x000fc800078e00ff */
[----:B------:R-:W-:Y:S01]  /*1c70*/  FADD.FTZ R116, R228, R116 ;  /* 0x00000074e4747221 */ /* 0x000fe20000010000 */
[-C--:B------:R-:W-:Y:S01]  /*1c80*/  FFMA.FTZ R40, R155, R228.reuse, R40 ;  /* 0x000000e49b287223 */ /* 0x080fe20000010028 */
[----:B------:R-:W-:Y:S01]  /*1c90*/  FFMA.FTZ R154, R59, R228, R154 ;  /* 0x000000e43b9a7223 */ /* 0x000fe2000001009a */
[----:B------:R-:W-:Y:S01]  /*1ca0*/  IMAD.MOV.U32 R228, RZ, RZ, R157 ;  /* 0x000000ffffe47224 */ /* 0x000fe200078e009d */
[----:B------:R-:W-:Y:S01]  /*1cb0*/  SHF.L.U32 R157, R158, 0x10, RZ ;  /* 0x000000109e9d7819 */ /* 0x000fe200000006ff */
[----:B------:R-:W-:Y:S01]  /*1cc0*/  FMUL.FTZ R156, R88, R233 ;  /* 0x000000e9589c7220 */ /* 0x000fe20000410000 */
[----:B------:R-:W-:-:S03]  /*1cd0*/  SHF.L.U32 R230, R230, 0x10, RZ ;  /* 0x00000010e6e67819 */ /* 0x000fc600000006ff */
[----:B------:R-:W-:-:S04]  /*1ce0*/  FADD.FTZ R157, -R198, R157 ;  /* 0x0000009dc69d7221 */ /* 0x000fc80000010100 */
[----:B------:R-:W-:Y:S01]  /*1cf0*/  FMUL.FTZ R157, R8, R157 ;  /* 0x0000009d089d7220 */ /* 0x000fe20000410000 */
[----:B------:R-:W-:Y:S01]  /*1d00*/  FADD.FTZ R113, R230, R113 ;  /* 0x00000071e6717221 */ /* 0x000fe20000010000 */
[-C--:B------:R-:W-:Y:S02]  /*1d10*/  FFMA.FTZ R156, R60, R230.reuse, R156 ;  /* 0x000000e63c9c7223 */ /* 0x080fe4000001009c */
[----:B------:R-:W-:Y:S01]  /*1d20*/  FFMA.FTZ R37, R157, R230, R37 ;  /* 0x000000e69d257223 */ /* 0x000fe20000010025 */
[----:B------:R-:W-:Y:S01]  /*1d30*/  IMAD.U32 R230, R159, 0x10000, RZ ;  /* 0x000100009fe67824 */ /* 0x000fe200078e00ff */
[----:B------:R-:W-:Y:S01]  /*1d40*/  SHF.R.U64 R234, R158, 0x10, R159 ;  /* 0x000000109eea7819 */ /* 0x000fe2000000129f */
[----:B------:R-:W-:Y:S02]  /*1d50*/  FFMA.FTZ R245, R157, R233, R245 ;  /* 0x000000e99df57223 */ /* 0x000fe400000100f5 */
[----:B------:R-:W-:Y:S01]  /*1d60*/  FADD.FTZ R230, -R198, R230 ;  /* 0x000000e6c6e67221 */ /* 0x000fe20000010100 */
[----:B------:R-:W-:Y:S01]  /*1d70*/  IMAD.U32 R233, R228, 0x10000, RZ ;  /* 0x00010000e4e97824 */ /* 0x000fe200078e00ff */
[----:B------:R-:W-:-:S02]  /*1d80*/  SHF.L.U32 R234, R234, 0x10, RZ ;  /* 0x00000010eaea7819 */ /* 0x000fc400000006ff */
[----:B------:R-:W-:Y:S01]  /*1d90*/  FMUL.FTZ R228, R8, R230 ;  /* 0x000000e608e47220 */ /* 0x000fe20000410000 */
[-C--:B------:R-:W-:Y:S01]  /*1da0*/  FMUL.FTZ R158, R90, R231.reuse ;  /* 0x000000e75a9e7220 */ /* 0x080fe20000410000 */
[----:B------:R-:W-:Y:S02]  /*1db0*/  SHF.R.U32.HI R107, RZ, 0x10, R107 ;  /* 0x00000010ff6b7819 */ /* 0x000fe4000001166b */
[----:B------:R-:W-:Y:S01]  /*1dc0*/  FFMA.FTZ R247, R228, R231, R247 ;  /* 0x000000e7e4f77223 */ /* 0x000fe200000100f7 */
[----:B------:R-:W-:Y:S01]  /*1dd0*/  FADD.FTZ R231, -R198, R234 ;  /* 0x000000eac6e77221 */ /* 0x000fe20000010100 */
[----:B------:R-:W-:-:S03]  /*1de0*/  SHF.L.U32 R107, R107, 0x10, RZ ;  /* 0x000000106b6b7819 */ /* 0x000fc600000006ff */
[----:B------:R-:W-:Y:S01]  /*1df0*/  FMUL.FTZ R231, R8, R231 ;  /* 0x000000e708e77220 */ /* 0x000fe20000410000 */
[----:B------:R-:W-:Y:S01]  /*1e00*/  FADD.FTZ R111, R233, R111 ;  /* 0x0000006fe96f7221 */ /* 0x000fe20000010000 */
[-C--:B------:R-:W-:Y:S01]  /*1e10*/  FFMA.FTZ R35, R228, R233.reuse, R35 ;  /* 0x000000e9e4237223 */ /* 0x080fe20000010023 */
[----:B------:R-:W-:Y:S01]  /*1e20*/  FFMA.FTZ R158, R62, R233, R158 ;  /* 0x000000e93e9e7223 */ /* 0x000fe2000001009e */
[-C--:B------:R-:W-:Y:S01]  /*1e30*/  FMUL.FTZ R230, R89, R106.reuse ;  /* 0x0000006a59e67220 */ /* 0x080fe20000410000 */
[----:B------:R-:W-:Y:S01]  /*1e40*/  FFMA.FTZ R244, R231, R106, R244 ;  /* 0x0000006ae7f47223 */ /* 0x000fe200000100f4 */
[----:B------:R-:W-:-:S05]  /*1e50*/  FADD.FTZ R235, R107, R235 ;  /* 0x000000eb6beb7221 */ /* 0x000fca0000010000 */
[----:B------:R0:W-:Y:S04]  /*1e60*/  STL [R1+0x8], R235 ;  /* 0x000008eb01007387 */ /* 0x0001e80000100800 */
[----:B------:R-:W2:Y:S04]  /*1e70*/  LDL.LU R252, [R1+0x14] ;  /* 0x0000140001fc7983 */ /* 0x000ea80000300800 */
[----:B------:R-:W2:Y:S01]  /*1e80*/  LDL.LU R248, [R1+0x28] ;  /* 0x0000280001f87983 */ /* 0x000ea20000300800 */
[----:B----4-:R-:W-:Y:S02]  /*1e90*/  MOV R233, R160 ;  /* 0x000000a000e97202 */ /* 0x010fe40000000f00 */
[----:B------:R-:W-:-:S02]  /*1ea0*/  SHF.R.U64 R106, R160, 0x10, R161 ;  /* 0x00000010a06a7819 */ /* 0x000fc400000012a1 */
[----:B---3--:R-:W-:Y:S01]  /*1eb0*/  MOV R160, R104 ;  /* 0x0000006800a07202 */ /* 0x008fe20000000f00 */
[----:B------:R-:W-:-:S04]  /*1ec0*/  IMAD.MOV.U32 R234, RZ, RZ, R105 ;  /* 0x000000ffffea7224 */ /* 0x000fc800078e0069 */
[----:B0-----:R-:W-:Y:S01]  /*1ed0*/  IMAD.U32 R235, R160, 0x10000, RZ ;  /* 0x00010000a0eb7824 */ /* 0x001fe200078e00ff */
[----:B------:R-:W-:-:S03]  /*1ee0*/  SHF.L.U32 R234, R234, 0x10, RZ ;  /* 0x00000010eaea7819 */ /* 0x000fc600000006ff */
[----:B--2---:R-:W-:-:S05]  /*1ef0*/  FADD.FTZ R236, R235, R236 ;  /* 0x000000ecebec7221 */ /* 0x004fca0000010000 */
[----:B------:R-:W-:Y:S04]  /*1f00*/  STL [R1+0x2c], R236 ;  /* 0x00002cec01007387 */ /* 0x000fe80000100800 */
[----:B------:R-:W2:Y:S01]  /*1f10*/  LDL.LU R238, [R1+0x30] ;  /* 0x0000300001ee7983 */ /* 0x000ea20000300800 */
[----:B------:R-:W-:-:S05]  /*1f20*/  FADD.FTZ R237, R234, R237 ;  /* 0x000000edeaed7221 */ /* 0x000fca0000010000 */
[----:B------:R0:W-:Y:S04]  /*1f30*/  STL [R1+0x34], R237 ;  /* 0x000034ed01007387 */ /* 0x0001e80000100800 */
[----:B0-----:R-:W3:Y:S01]  /*1f40*/  LDL.LU R237, [R1+0x10] ;  /* 0x0000100001ed7983 */ /* 0x001ee20000300800 */
[----:B------:R-:W-:Y:S02]  /*1f50*/  SHF.R.U32.HI R159, RZ, 0x10, R159 ;  /* 0x00000010ff9f7819 */ /* 0x000fe4000001169f */
[----:B------:R-:W-:-:S03]  /*1f60*/  SHF.L.U32 R229, R229, 0x10, RZ ;  /* 0x00000010e5e57819 */ /* 0x000fc600000006ff */
[----:B------:R-:W-:-:S04]  /*1f70*/  IMAD.U32 R159, R159, 0x10000, RZ ;  /* 0x000100009f9f7824 */ /* 0x000fc800078e00ff */
[----:B------:R-:W-:Y:S01]  /*1f80*/  FADD.FTZ R159, -R198, R159 ;  /* 0x0000009fc69f7221 */ /* 0x000fe20000010100 */
[----:B------:R-:W-:Y:S01]  /*1f90*/  FADD.FTZ R114, R229, R114 ;  /* 0x00000072e5727221 */ /* 0x000fe20000010000 */
[-C--:B------:R-:W-:Y:S01]  /*1fa0*/  FFMA.FTZ R38, R231, R229.reuse, R38 ;  /* 0x000000e5e7267223 */ /* 0x080fe20000010026 */
[----:B------:R-:W-:Y:S01]  /*1fb0*/  FFMA.FTZ R230, R61, R229, R230 ;  /* 0x000000e53de67223 */ /* 0x000fe200000100e6 */
[----:B------:R-:W-:Y:S01]  /*1fc0*/  FMUL.FTZ R229, R8, R159 ;  /* 0x0000009f08e57220 */ /* 0x000fe20000410000 */
[----:B------:R-:W-:Y:S02]  /*1fd0*/  IMAD.U32 R232, R232, 0x10000, RZ ;  /* 0x00010000e8e87824 */ /* 0x000fe400078e00ff */
[-C--:B------:R-:W-:Y:S01]  /*1fe0*/  FMUL.FTZ R159, R91, R107.reuse ;  /* 0x0000006b5b9f7220 */ /* 0x080fe20000410000 */
[C---:B------:R-:W-:Y:S01]  /*1ff0*/  FFMA.FTZ R246, R229.reuse, R107, R246 ;  /* 0x0000006be5f67223 */ /* 0x040fe200000100f6 */
[----:B------:R-:W-:Y:S01]  /*2000*/  FADD.FTZ R112, R232, R112 ;  /* 0x00000070e8707221 */ /* 0x000fe20000010000 */
[-C--:B------:R-:W-:Y:S01]  /*2010*/  FFMA.FTZ R36, R229, R232.reuse, R36 ;  /* 0x000000e8e5247223 */ /* 0x080fe20000010024 */
[----:B------:R-:W-:Y:S01]  /*2020*/  FFMA.FTZ R159, R63, R232, R159 ;  /* 0x000000e83f9f7223 */ /* 0x000fe2000001009f */
[--C-:B------:R-:W-:Y:S01]  /*2030*/  IMAD.MOV.U32 R232, RZ, RZ, R161.reuse ;  /* 0x000000ffffe87224 */ /* 0x100fe200078e00a1 */
[----:B------:R-:W-:-:S02]  /*2040*/  SHF.R.U32.HI R107, RZ, 0x10, R161 ;  /* 0x00000010ff6b7819 */ /* 0x000fc400000116a1 */
        /* <DEDUP_REMOVED lines=9> */
[--C-:B------:R-:W-:Y:S02]  /*20e0*/  SHF.R.U64 R236, R162, 0x10, R163.reuse ;  /* 0x00000010a2ec7819 */ /* 0x100fe400000012a3 */
[----:B------:R-:W-:Y:S01]  /*20f0*/  SHF.R.U32.HI R163, RZ, 0x10, R163 ;  /* 0x00000010ffa37819 */ /* 0x000fe200000116a3 */
[----:B------:R-:W-:Y:S01]  /*2100*/  FADD.FTZ R233, -R198, R233 ;  /* 0x000000e9c6e97221 */ /* 0x000fe20000010100 */
        /* <DEDUP_REMOVED lines=12> */
[C---:B------:R-:W-:Y:S01]  /*21d0*/  FADD.FTZ R235, -R198.reuse, R236 ;  /* 0x000000ecc6eb7221 */ /* 0x040fe20000010100 */
[----:B------:R-:W-:Y:S01]  /*21e0*/  SHF.L.U32 R105, R105, 0x10, RZ ;  /* 0x0000001069697819 */ /* 0x000fe200000006ff */
[----:B------:R-:W-:Y:S01]  /*21f0*/  FADD.FTZ R163, -R198, R163 ;  /* 0x000000a3c6a37221 */ /* 0x000fe20000010100 */
[----:B------:R-:W-:Y:S01]  /*2200*/  FFMA.FTZ R252, R232, R234, R252 ;  /* 0x000000eae8fc7223 */ /* 0x000fe200000100fc */
[----:B------:R-:W-:Y:S01]  /*2210*/  SHF.L.U32 R106, R106, 0x10, RZ ;  /* 0x000000106a6a7819 */ /* 0x000fe200000006ff */
[C---:B------:R-:W-:Y:S01]  /*2220*/  FMUL.FTZ R235, R8.reuse, R235 ;  /* 0x000000eb08eb7220 */ /* 0x040fe20000410000 */
[----:B------:R-:W-:Y:S01]  /*2230*/  FMUL.FTZ R234, R93, R104 ;  /* 0x000000685dea7220 */ /* 0x000fe20000410000 */
[----:B------:R-:W-:Y:S01]  /*2240*/  FMUL.FTZ R233, R8, R163 ;  /* 0x000000a308e97220 */ /* 0x000fe20000410000 */
[----:B------:R-:W-:Y:S02]  /*2250*/  IMAD.U32 R107, R107, 0x10000, RZ ;  /* 0x000100006b6b7824 */ /* 0x000fe400078e00ff */
        /* <DEDUP_REMOVED lines=9> */
[--C-:B------:R-:W-:Y:S01]  /*22f0*/  SHF.R.U64 R104, R166, 0x10, R167.reuse ;  /* 0x00000010a6687819 */ /* 0x100fe200000012a7 */
[----:B------:R-:W-:Y:S01]  /*2300*/  IMAD.MOV.U32 R106, RZ, RZ, R167 ;  /* 0x000000ffff6a7224 */ /* 0x000fe200078e00a7 */
[----:B------:R-:W-:Y:S01]  /*2310*/  SHF.R.U64 R107, R150, 0x10, R151 ;  /* 0x00000010966b7819 */ /* 0x000fe20000001297 */
[----:B------:R0:W-:Y:S01]  /*2320*/  STL [R1+0x14], R252 ;  /* 0x000014fc01007387 */ /* 0x0001e20000100800 */
[----:B------:R-:W-:-:S03]  /*2330*/  MOV R236, R166 ;  /* 0x000000a600ec7202 */ /* 0x000fc60000000f00 */
[----:B------:R1:W-:Y:S01]  /*2340*/  STL [R1+0x28], R248 ;  /* 0x000028f801007387 */ /* 0x0003e20000100800 */
[----:B------:R-:W-:Y:S01]  /*2350*/  IMAD.MOV.U32 R166, RZ, RZ, R151 ;  /* 0x000000ffffa67224 */ /* 0x000fe200078e0097 */
[----:B------:R-:W-:Y:S02]  /*2360*/  SHF.L.U32 R236, R236, 0x10, RZ ;  /* 0x00000010ecec7819 */ /* 0x000fe400000006ff */
[----:B0-----:R-:W4:Y:S04]  /*2370*/  LDL.LU R252, [R1+0x1c] ;  /* 0x00001c0001fc7983 */ /* 0x001f280000300800 */
[----:B-1----:R-:W4:Y:S01]  /*2380*/  LDL.LU R248, [R1+0x44] ;  /* 0x0000440001f87983 */ /* 0x002f220000300800 */
[----:B------:R-:W-:Y:S01]  /*2390*/  FADD.FTZ R219, R236, R219 ;  /* 0x000000dbecdb7221 */ /* 0x000fe20000010000 */
[----:B--2---:R-:W-:-:S05]  /*23a0*/  FADD.FTZ R238, R105, R238 ;  /* 0x000000ee69ee7221 */ /* 0x004fca0000010000 */
[----:B------:R0:W-:Y:S01]  /*23b0*/  STL [R1+0x30], R238 ;  /* 0x000030ee01007387 */ /* 0x0001e20000100800 */
[----:B---3--:R-:W-:Y:S01]  /*23c0*/  FFMA.FTZ R237, R233, R105, R237 ;  /* 0x00000069e9ed7223 */ /* 0x008fe200000100ed */
[----:B------:R-:W-:Y:S02]  /*23d0*/  SHF.R.U32.HI R105, RZ, 0x10, R167 ;  /* 0x00000010ff697819 */ /* 0x000fe400000116a7 */
[----:B------:R-:W-:Y:S02]  /*23e0*/  MOV R167, R150 ;  /* 0x0000009600a77202 */ /* 0x000fe40000000f00 */
[----:B------:R-:W-:-:S03]  /*23f0*/  SHF.L.U32 R150, R168, 0x10, RZ ;  /* 0x00000010a8967819 */ /* 0x000fc600000006ff */
[----:B------:R-:W-:Y:S02]  /*2400*/  IMAD.U32 R167, R167, 0x10000, RZ ;  /* 0x00010000a7a77824 */ /* 0x000fe400078e00ff */
[----:B------:R-:W-:Y:S01]  /*2410*/  FADD.FTZ R150, -R198, R150 ;  /* 0x00000096c6967221 */ /* 0x000fe20000010100 */
[----:B0-----:R-:W-:-:S03]  /*2420*/  SHF.R.U32.HI R238, RZ, 0x10, R151 ;  /* 0x00000010ffee7819 */ /* 0x001fc60000011697 */
[----:B------:R-:W-:Y:S01]  /*2430*/  FMUL.FTZ R151, R8, R150 ;  /* 0x0000009608977220 */ /* 0x000fe20000410000 */
[----:B------:R-:W-:Y:S01]  /*2440*/  FMUL.FTZ R150, R96, R167 ;  /* 0x000000a760967220 */ /* 0x000fe20000410000 */
[----:B------:R0:W-:Y:S02]  /*2450*/  STL [R1+0x10], R237 ;  /* 0x000010ed01007387 */ /* 0x0001e40000100800 */
[-C--:B------:R-:W-:Y:S01]  /*2460*/  FFMA.FTZ R29, R151, R236.reuse, R29 ;  /* 0x000000ec971d7223 */ /* 0x080fe2000001001d */
[----:B------:R-:W-:Y:S01]  /*2470*/  FFMA.FTZ R150, R68, R236, R150 ;  /* 0x000000ec44967223 */ /* 0x000fe20000010096 */
[----:B0-----:R-:W2:Y:S04]  /*2480*/  LDL.LU R237, [R1+0x24] ;  /* 0x0000240001ed7983 */ /* 0x001ea80000300800 */
[----:B------:R-:W3:Y:S01]  /*2490*/  LDL.LU R236, [R1+0x3c] ;  /* 0x00003c0001ec7983 */ /* 0x000ee20000300800 */
[----:B------:R-:W-:Y:S01]  /*24a0*/  SHF.R.U64 R168, R168, 0x10, R169 ;  /* 0x00000010a8a87819 */ /* 0x000fe200000012a9 */
[----:B------:R-:W-:-:S03]  /*24b0*/  IMAD.U32 R106, R106, 0x10000, RZ ;  /* 0x000100006a6a7824 */ /* 0x000fc600078e00ff */
[----:B------:R-:W-:Y:S01]  /*24c0*/  SHF.L.U32 R168, R168, 0x10, RZ ;  /* 0x00000010a8a87819 */ /* 0x000fe200000006ff */
[----:B------:R-:W-:Y:S01]  /*24d0*/  FADD.FTZ R243, R106, R243 ;  /* 0x000000f36af37221 */ /* 0x000fe20000010000 */
[----:B------:R-:W-:-:S03]  /*24e0*/  FADD.FTZ R120, R200, R120 ;  /* 0x00000078c8787221 */ /* 0x000fc60000010000 */
[----:B------:R-:W-:Y:S01]  /*24f0*/  FADD.FTZ R168, -R198, R168 ;  /* 0x000000a8c6a87221 */ /* 0x000fe20000010100 */
[-C--:B------:R-:W-:Y:S01]  /*2500*/  FFMA.FTZ R46, R221, R200.reuse, R46 ;  /* 0x000000c8dd2e7223 */ /* 0x080fe2000001002e */
[----:B------:R-:W-:Y:S01]  /*2510*/  FFMA.FTZ R217, R53, R200, R217 ;  /* 0x000000c835d97223 */ /* 0x000fe200000100d9 */
[----:B------:R-:W-:Y:S01]  /*2520*/  IMAD.SHL.U32 R200, R199, 0x8, RZ ;  /* 0x00000008c7c87824 */ /* 0x000fe200078e00ff */
[----:B------:R-:W-:Y:S01]  /*2530*/  SHF.R.U32.HI R199, RZ, 0x1d, R199 ;  /* 0x0000001dffc77819 */ /* 0x000fe200000116c7 */
[----:B------:R-:W-:Y:S01]  /*2540*/  FADD.FTZ R22, R222, R22 ;  /* 0x00000016de167221 */ /* 0x000fe20000010000 */
[-C--:B------:R-:W-:Y:S02]  /*2550*/  FFMA.FTZ R44, R227, R222.reuse, R44 ;  /* 0x000000dee32c7223 */ /* 0x080fe4000001002c */
[----:B------:R-:W-:Y:S01]  /*2560*/  IADD3 R172, P2, R200, UR14, RZ ;  /* 0x0000000ec8ac7c10 */ /* 0x000fe2000ff5e0ff */
[----:B------:R-:W-:-:S03]  /*2570*/  FFMA.FTZ R222, R55, R222, R173 ;  /* 0x000000de37de7223 */ /* 0x000fc600000100ad */
[----:B------:R-:W-:-:S06]  /*2580*/  IADD3.X R173, R199, UR15, RZ, P2, !PT ;  /* 0x0000000fc7ad7c10 */ /* 0x000fcc00097fe4ff */
[----:B------:R-:W2:Y:S01]  /*2590*/  LDG.E.64 R172, desc[UR6][R172.64] ;  /* 0x00000006acac7981 */ /* 0x000ea2000c1e1b00 */
[----:B----4-:R-:W-:-:S05]  /*25a0*/  FFMA.FTZ R252, R151, R167, R252 ;  /* 0x000000a797fc7223 */ /* 0x010fca00000100fc */
[----:B------:R0:W-:Y:S04]  /*25b0*/  STL [R1+0x1c], R252 ;  /* 0x00001cfc01007387 */ /* 0x0001e80000100800 */
[----:B0-----:R-:W4:Y:S01]  /*25c0*/  LDL.LU R252, [R1+0x18] ;  /* 0x0000180001fc7983 */ /* 0x001f220000300800 */
[----:B---3--:R-:W-:Y:S01]  /*25d0*/  FADD.FTZ R236, R167, R236 ;  /* 0x000000eca7ec7221 */ /* 0x008fe20000010000 */
[----:B------:R-:W-:-:S04]  /*25e0*/  IMAD.U32 R167, R169, 0x10000, RZ ;  /* 0x00010000a9a77824 */ /* 0x000fc800078e00ff */
[----:B------:R0:W-:Y:S01]  /*25f0*/  STL [R1+0x3c], R236 ;  /* 0x00003cec01007387 */ /* 0x0001e20000100800 */
[----:B------:R-:W-:-:S04]  /*2600*/  FADD.FTZ R167, -R198, R167 ;  /* 0x000000a7c6a77221 */ /* 0x000fc80000010100 */
[----:B------:R-:W-:Y:S01]  /*2610*/  FMUL.FTZ R167, R8, R167 ;  /* 0x000000a708a77220 */ /* 0x000fe20000410000 */
[----:B0-----:R-:W-:-:S05]  /*2620*/  SHF.L.U32 R236, R166, 0x10, RZ ;  /* 0x00000010a6ec7819 */ /* 0x001fca00000006ff */
[----:B------:R-:W-:Y:S01]  /*2630*/  FADD.FTZ R248, R236, R248 ;  /* 0x000000f8ecf87221 */ /* 0x000fe20000010000 */
[-C--:B------:R-:W-:Y:S01]  /*2640*/  FMUL.FTZ R166, R98, R236.reuse ;  /* 0x000000ec62a67220 */ /* 0x080fe20000410000 */
[C---:B--2---:R-:W-:Y:S01]  /*2650*/  FFMA.FTZ R237, R167.reuse, R236, R237 ;  /* 0x000000eca7ed7223 */ /* 0x044fe200000100ed */
[-C--:B------:R-:W-:Y:S02]  /*2660*/  FFMA.FTZ R27, R167, R106.reuse, R27 ;  /* 0x0000006aa71b7223 */ /* 0x080fe4000001001b */
[----:B------:R0:W-:Y:S01]  /*2670*/  STL [R1+0x44], R248 ;  /* 0x000044f801007387 */ /* 0x0001e20000100800 */
[----:B------:R-:W-:-:S03]  /*2680*/  FFMA.FTZ R166, R70, R106, R166 ;  /* 0x0000006a46a67223 */ /* 0x000fc600000100a6 */
[----:B0-----:R-:W2:Y:S04]  /*2690*/  LDL.LU R248, [R1+0x40] ;  /* 0x0000400001f87983 */ /* 0x001ea80000300800 */
[----:B------:R-:W3:Y:S04]  /*26a0*/  LDL.LU R106, [R1+0x20] ;  /* 0x00002000016a7983 */ /* 0x000ee80000300800 */
[----:B------:R0:W-:Y:S02]  /*26b0*/  STL [R1+0x24], R237 ;  /* 0x000024ed01007387 */ /* 0x0001e40000100800 */
[----:B0-----:R-:W-:-:S02]  /*26c0*/  FMUL.FTZ R237, R8, R168 ;  /* 0x000000a808ed7220 */ /* 0x001fc40000410000 */
[----:B------:R-:W3:Y:S01]  /*26d0*/  LDL.LU R168, [R1+0x38] ;  /* 0x0000380001a87983 */ /* 0x000ee20000300800 */
[----:B------:R-:W-:-:S05]  /*26e0*/  SHF.R.U32.HI R169, RZ, 0x10, R169 ;  /* 0x00000010ffa97819 */ /* 0x000fca00000116a9 */
[----:B------:R-:W-:Y:S01]  /*26f0*/  IMAD.U32 R169, R169, 0x10000, RZ ;  /* 0x00010000a9a97824 */ /* 0x000fe200078e00ff */
[----:B------:R-:W-:Y:S01]  /*2700*/  SHF.L.U32 R238, R238, 0x10, RZ ;  /* 0x00000010eeee7819 */ /* 0x000fe200000006ff */
[----:B------:R-:W-:Y:S02]  /*2710*/  IMAD.U32 R107, R107, 0x10000, RZ ;  /* 0x000100006b6b7824 */ /* 0x000fe400078e00ff */
[----:B------:R-:W-:-:S04]  /*2720*/  FADD.FTZ R169, -R198, R169 ;  /* 0x000000a9c6a97221 */ /* 0x000fc80000010100 */
[----:B------:R-:W-:Y:S01]  /*2730*/  FMUL.FTZ R169, R8, R169 ;  /* 0x000000a908a97220 */ /* 0x000fe20000410000 */
[-C--:B----4-:R-:W-:Y:S01]  /*2740*/  FFMA.FTZ R252, R237, R107.reuse, R252 ;  /* 0x0000006bedfc7223 */ /* 0x090fe200000100fc */
[----:B------:R-:W-:Y:S01]  /*2750*/  SHF.L.U32 R104, R104, 0x10, RZ ;  /* 0x0000001068687819 */ /* 0x000fe200000006ff */
[----:B------:R-:W-:Y:S01]  /*2760*/  FMUL.FTZ R236, R97, R107 ;  /* 0x0000006b61ec7220 */ /* 0x000fe20000410000 */
[----:B------:R-:W-:-:S03]  /*2770*/  IMAD.U32 R105, R105, 0x10000, RZ ;  /* 0x0001000069697824 */ /* 0x000fc600078e00ff */
[----:B------:R-:W-:Y:S01]  /*2780*/  FADD.FTZ R218, R104, R218 ;  /* 0x000000da68da7221 */ /* 0x000fe20000010000 */
[-C--:B------:R-:W-:Y:S01]  /*2790*/  FFMA.FTZ R30, R237, R104.reuse, R30 ;  /* 0x00000068ed1e7223 */ /* 0x080fe2000001001e */
[----:B------:R-:W-:Y:S01]  /*27a0*/  FFMA.FTZ R236, R69, R104, R236 ;  /* 0x0000006845ec7223 */ /* 0x000fe200000100ec */
[----:B------:R-:W-:Y:S01]  /*27b0*/  SHF.R.U32.HI R104, RZ, 0x10, R171 ;  /* 0x00000010ff687819 */ /* 0x000fe200000116ab */
[----:B------:R-:W-:Y:S01]  /*27c0*/  FADD.FTZ R242, R105, R242 ;  /* 0x000000f269f27221 */ /* 0x000fe20000010000 */
[----:B------:R-:W-:-:S03]  /*27d0*/  FFMA.FTZ R28, R169, R105, R28 ;  /* 0x00000069a91c7223 */ /* 0x000fc6000001001c */
[----:B------:R-:W-:-:S04]  /*27e0*/  IMAD.U32 R104, R104, 0x10000, RZ ;  /* 0x0001000068687824 */ /* 0x000fc800078e00ff */
[----:B------:R-:W-:Y:S01]  /*27f0*/  FADD.FTZ R18, R104, R18 ;  /* 0x0000001268127221 */ /* 0x000fe20000010000 */
[----:B------:R-:W-:Y:S01]  /*2800*/  UMOV UR4, 0xffffffff ;  /* 0xffffffff00047882 */ /* 0x000fe20000000000 */
[----:B------:R-:W-:Y:S02]  /*2810*/  IADD3 R16, R16, UR12, RZ ;  /* 0x0000000c10107c10 */ /* 0x000fe4000fffe0ff */
[----:B------:R-:W-:Y:S02]  /*2820*/  LOP3.LUT P2, RZ, R251, 0x1f, RZ, 0xc0, !PT ;  /* 0x0000001ffbff7812 */ /* 0x000fe4000784c0ff */
[----:B------:R-:W-:Y:S01]  /*2830*/  ISETP.GE.AND P3, PT, R16, UR13, PT ;  /* 0x0000000d10007c0c */ /* 0x000fe2000bf66270 */
[----:B--2---:R-:W-:Y:S01]  /*2840*/  FADD.FTZ R248, R238, R248 ;  /* 0x000000f8eef87221 */ /* 0x004fe20000010000 */
[----:B---3--:R-:W-:Y:S01]  /*2850*/  FFMA.FTZ R106, R169, R238, R106 ;  /* 0x000000eea96a7223 */ /* 0x008fe2000001006a */
[----:B------:R-:W-:-:S05]  /*2860*/  FADD.FTZ R168, R107, R168 ;  /* 0x000000a86ba87221 */ /* 0x000fca0000010000 */
[----:B------:R0:W-:Y:S04]  /*2870*/  STL [R1+0x38], R168 ;  /* 0x000038a801007387 */ /* 0x0001e80000100800 */
[----:B------:R-:W-:Y:S04]  /*2880*/  STL [R1+0x18], R252 ;  /* 0x000018fc01007387 */ /* 0x000fe80000100800 */
[----:B------:R1:W-:Y:S01]  /*2890*/  STL [R1+0x40], R248 ;  /* 0x000040f801007387 */ /* 0x0003e20000100800 */
[----:B0-----:R-:W-:-:S03]  /*28a0*/  FMUL.FTZ R168, R99, R238 ;  /* 0x000000ee63a87220 */ /* 0x001fc60000410000 */
[----:B------:R0:W-:Y:S01]  /*28b0*/  STL [R1+0x20], R106 ;  /* 0x0000206a01007387 */ /* 0x0001e20000100800 */
[--C-:B------:R-:W-:Y:S01]  /*28c0*/  SHF.R.U64 R107, R174, 0x10, R175.reuse ;  /* 0x00000010ae6b7819 */ /* 0x100fe200000012af */
[----:B------:R-:W-:Y:S01]  /*28d0*/  FFMA.FTZ R168, R71, R105, R168 ;  /* 0x0000006947a87223 */ /* 0x000fe200000100a8 */
[----:B------:R-:W-:Y:S02]  /*28e0*/  SHF.R.U32.HI R105, RZ, 0x10, R175 ;  /* 0x00000010ff697819 */ /* 0x000fe400000116af */
[----:B-1----:R-:W-:Y:S02]  /*28f0*/  MOV R248, R170 ;  /* 0x000000aa00f87202 */ /* 0x002fe40000000f00 */
[--C-:B0-----:R-:W-:Y:S01]  /*2900*/  SHF.R.U64 R106, R170, 0x10, R171.reuse ;  /* 0x00000010aa6a7819 */ /* 0x101fe200000012ab */
[----:B------:R-:W-:Y:S01]  /*2910*/  IMAD.MOV.U32 R170, RZ, RZ, R171 ;  /* 0x000000ffffaa7224 */ /* 0x000fe200078e00ab */
[----:B------:R-:W-:Y:S01]  /*2920*/  MOV R171, R174 ;  /* 0x000000ae00ab7202 */ /* 0x000fe20000000f00 */
[----:B------:R-:W-:Y:S01]  /*2930*/  IMAD.MOV.U32 R174, RZ, RZ, R175 ;  /* 0x000000ffffae7224 */ /* 0x000fe200078e00af */
[----:B------:R-:W-:-:S02]  /*2940*/  SHF.R.U64 R175, R172, 0x10, R173 ;  /* 0x00000010acaf7819 */ /* 0x000fc400000012ad */
        /* <DEDUP_REMOVED lines=21> */
[----:B------:R-:W-:Y:S01]  /*2aa0*/  FMUL.FTZ R238, R8, R238 ;  /* 0x000000ee08ee7220 */ /* 0x000fe20000410000 */
[----:B------:R-:W-:Y:S01]  /*2ab0*/  FFMA.FTZ R174, R74, R170, R174 ;  /* 0x000000aa4aae7223 */ /* 0x000fe200000100ae */
[-C--:B------:R-:W-:Y:S01]  /*2ac0*/  FMUL.FTZ R170, R103, R105.reuse ;  /* 0x0000006967aa7220 */ /* 0x080fe20000410000 */
        /* <DEDUP_REMOVED lines=64> */
[----:B------:R-:W-:-:S03]  /*2ed0*/  FFMA.FTZ R105, R175, R198, R105 ;  /* 0x000000c6af697223 */ /* 0x000fc60000010069 */
        /* <DEDUP_REMOVED lines=29> */
.L_x_1077:
        /* <DEDUP_REMOVED lines=14> */
.L_x_1051:
[----:B------:R-:W-:Y:S05]  /*3190*/  WARPSYNC.ALL ;  /* 0x0000000000007948 */ /* 0x000fea0003800000 */
[----:B------:R-:W1:Y:S08]  /*31a0*/  S2UR UR5, SR_CgaCtaId ;  /* 0x00000000000579c3 */ /* 0x000e700000008800 */
[----:B------:R-:W-:Y:S01]  /*31b0*/  BAR.SYNC.DEFER_BLOCKING 0x0 ;  /* 0x0000000000007b1d */ /* 0x000fe20000010000 */
[----:B--2---:R-:W-:-:S04]  /*31c0*/  SHF.R.U32.HI R189, RZ, 0x5, R248 ;  /* 0x00000005ffbd7819 */ /* 0x004fc800000116f8 */
[----:B------:R-:W-:Y:S01]  /*31d0*/  LOP3.LUT R189, R189, 0x7fffff8, RZ, 0xc0, !PT ;  /* 0x07fffff8bdbd7812 */ /* 0x000fe200078ec0ff */
[----:B------:R-:W-:-:S04]  /*31e0*/  UMOV UR4, 0x400 ;  /* 0x0000040000047882 */ /* 0x000fc80000000000 */
        /* <DEDUP_REMOVED lines=55> */
[----:B-----5:R-:W-:Y:S01]  /*3560*/  @P0 MOV R105, R136 ;  /* 0x0000008800690202 */ /* 0x020fe20000000f00 */
[----:B------:R-:W-:Y:S01]  /*3570*/  FADD.FTZ R0, R184, -R0 ;  /* 0x80000000b8007221 */ /* 0x000fe20000010000 */
[----:B------:R-:W-:Y:S01]  /*3580*/  FADD.FTZ R149, R148, -R149 ;  /* 0x8000009594957221 */ /* 0x000fe20000010000 */
[----:B------:R-:W-:Y:S01]  /*3590*/  FADD.FTZ R188, R191, -R188 ;  /* 0x800000bcbfbc7221 */ /* 0x000fe20000010000 */
[----:B------:R-:W-:Y:S01]  /*35a0*/  @P0 SHF.L.U32 R148, R105, 0x10, RZ ;  /* 0x0000001069940819 */ /* 0x000fe200000006ff */
[----:B------:R-:W-:Y:S01]  /*35b0*/  FMUL.FTZ R105, R8, R0 ;  /* 0x0000000008697220 */ /* 0x000fe20000410000 */
[----:B------:R-:W-:Y:S01]  /*35c0*/  @P0 SHF.R.U64 R0, R136, 0x10, R137 ;  /* 0x0000001088000819 */ /* 0x000fe20000001289 */
[----:B------:R-:W-:Y:S01]  /*35d0*/  FMUL.FTZ R107, R8, R188 ;  /* 0x000000bc086b7220 */ /* 0x000fe20000410000 */
[----:B------:R-:W-:Y:S01]  /*35e0*/  FADD.FTZ R190, R193, -R190 ;  /* 0x800000bec1be7221 */ /* 0x000fe20000010000 */
[----:B------:R-:W-:Y:S01]  /*35f0*/  @P0 FADD.FTZ R105, R105, R148 ;  /* 0x0000009469690221 */ /* 0x000fe20000010000 */
[----:B------:R-:W-:Y:S01]  /*3600*/  @P0 MOV R148, R137 ;  /* 0x0000008900940202 */ /* 0x000fe20000000f00 */
[----:B------:R-:W-:-:S02]  /*3610*/  @P0 IMAD.U32 R0, R0, 0x10000, RZ ;  /* 0x0001000000000824 */ /* 0x000fc400078e00ff */
[----:B------:R-:W-:Y:S01]  /*3620*/  FADD.FTZ R210, R210, -R211 ;  /* 0x800000d3d2d27221 */ /* 0x000fe20000010000 */
[----:B------:R-:W-:Y:S01]  /*3630*/  FADD.FTZ R211, R152, -R153 ;  /* 0x8000009998d37221 */ /* 0x000fe20000010000 */
[----:B------:R-:W-:Y:S01]  /*3640*/  FADD.FTZ R159, R159, -R106 ;  /* 0x8000006a9f9f7221 */ /* 0x000fe20000010000 */
[----:B------:R-:W-:Y:S01]  /*3650*/  @P0 FADD.FTZ R107, R107, R0 ;  /* 0x000000006b6b0221 */ /* 0x000fe20000010000 */
[----:B------:R-:W-:Y:S01]  /*3660*/  @P0 SHF.L.U32 R153, R148, 0x10, RZ ;  /* 0x0000001094990819 */ /* 0x000fe200000006ff */
[----:B------:R-:W-:Y:S01]  /*3670*/  FMUL.FTZ R106, R8, R190 ;  /* 0x000000be086a7220 */ /* 0x000fe20000410000 */
[----:B------:R-:W-:Y:S01]  /*3680*/  @P0 SHF.R.U32.HI R0, RZ, 0x10, R137 ;  /* 0x00000010ff000819 */ /* 0x000fe20000011689 */
[----:B------:R-:W-:Y:S01]  /*3690*/  FADD.FTZ R202, R203, -R202 ;  /* 0x800000cacbca7221 */ /* 0x000fe20000010000 */
[----:B------:R-:W-:Y:S01]  /*36a0*/  FADD.FTZ R164, R164, -R165 ;  /* 0x800000a5a4a47221 */ /* 0x000fe20000010000 */
[----:B------:R-:W-:Y:S01]  /*36b0*/  @P0 FADD.FTZ R106, R106, R153 ;  /* 0x000000996a6a0221 */ /* 0x000fe20000010000 */
[----:B------:R-:W-:Y:S01]  /*36c0*/  FADD.FTZ R192, R194, -R192 ;  /* 0x800000c0c2c07221 */ /* 0x000fe20000010000 */
[----:B------:R-:W-:Y:S01]  /*36d0*/  @P0 IMAD.U32 R153, R0, 0x10000, RZ ;  /* 0x0001000000990824 */ /* 0x000fe200078e00ff */
[----:B------:R-:W-:Y:S01]  /*36e0*/  @P0 MOV R0, R146 ;  /* 0x0000009200000202 */ /* 0x000fe20000000f00 */
[C---:B------:R-:W-:Y:S01]  /*36f0*/  FMUL.FTZ R165, R8.reuse, R202 ;  /* 0x000000ca08a57220 */ /* 0x040fe20000410000 */
[----:B------:R-:W-:Y:S01]  /*3700*/  FMUL.FTZ R148, R8, R192 ;  /* 0x000000c008947220 */ /* 0x000fe20000410000 */
[----:B------:R-:W-:Y:S01]  /*3710*/  FADD.FTZ R162, R162, -R232 ;  /* 0x800000e8a2a27221 */ /* 0x000fe20000010000 */
[----:B------:R-:W-:Y:S01]  /*3720*/  @P0 SHF.L.U32 R0, R0, 0x10, RZ ;  /* 0x0000001000000819 */ /* 0x000fe200000006ff */
[----:B------:R-:W-:Y:S01]  /*3730*/  FADD.FTZ R227, R222, -R227 ;  /* 0x800000e3dee37221 */ /* 0x000fe20000010000 */
[----:B------:R-:W-:Y:S01]  /*3740*/  @P0 FADD.FTZ R148, R148, R153 ;  /* 0x0000009994940221 */ /* 0x000fe20000010000 */
[----:B------:R-:W-:Y:S01]  /*3750*/  @P0 SHF.R.U64 R153, R146, 0x10, R147 ;  /* 0x0000001092990819 */ /* 0x000fe20000001293 */
[----:B------:R-:W-:Y:S01]  /*3760*/  FMUL.FTZ R232, R8, R210 ;  /* 0x000000d208e87220 */ /* 0x000fe20000410000 */
[----:B------:R-:W-:Y:S01]  /*3770*/  @P0 FADD.FTZ R165, R165, R0 ;  /* 0x00000000a5a50221 */ /* 0x000fe20000010000 */
[----:B------:R-:W-:Y:S01]  /*3780*/  FADD.FTZ R0, R150, -R151 ;  /* 0x8000009796007221 */ /* 0x000fe20000010000 */
[----:B------:R-:W-:Y:S01]  /*3790*/  @P0 MOV R150, R147 ;  /* 0x0000009300960202 */ /* 0x000fe20000000f00 */
[----:B------:R-:W-:Y:S01]  /*37a0*/  FADD.FTZ R221, R217, -R221 ;  /* 0x800000ddd9dd7221 */ /* 0x000fe20000010000 */
[----:B------:R-:W-:Y:S01]  /*37b0*/  FADD.FTZ R163, R163, -R233 ;  /* 0x800000e9a3a37221 */ /* 0x000fe20000010000 */
[----:B------:R-:W-:Y:S01]  /*37c0*/  FADD.FTZ R184, R158, -R228 ;  /* 0x800000e49eb87221 */ /* 0x000fe20000010000 */
[----:B------:R-:W-:Y:S01]  /*37d0*/  @P0 SHF.L.U32 R151, R150, 0x10, RZ ;  /* 0x0000001096970819 */ /* 0x000fe200000006ff */
[----:B------:R-:W-:Y:S01]  /*37e0*/  FMUL.FTZ R233, R8, R227 ;  /* 0x000000e308e97220 */ /* 0x000fe20000410000 */
[----:B------:R-:W-:Y:S01]  /*37f0*/  @P0 SHF.R.U32.HI R150, RZ, 0x10, R147 ;  /* 0x00000010ff960819 */ /* 0x000fe20000011693 */
[----:B------:R-:W-:-:S02]  /*3800*/  @P0 IMAD.U32 R153, R153, 0x10000, RZ ;  /* 0x0001000099990824 */ /* 0x000fc400078e00ff */
[----:B------:R-:W-:Y:S01]  /*3810*/  FMUL.FTZ R228, R8, R221 ;  /* 0x000000dd08e47220 */ /* 0x000fe20000410000 */
[----:B------:R-:W-:Y:S01]  /*3820*/  @P0 FADD.FTZ R232, R232, R151 ;  /* 0x00000097e8e80221 */ /* 0x000fe20000010000 */
[----:B------:R-:W-:Y:S01]  /*3830*/  @P0 MOV R151, R144 ;  /* 0x0000009000970202 */ /* 0x000fe20000000f00 */
[----:B------:R-:W-:Y:S02]  /*3840*/  @P0 IMAD.U32 R150, R150, 0x10000, RZ ;  /* 0x0001000096960824 */ /* 0x000fe400078e00ff */
[----:B------:R-:W-:Y:S01]  /*3850*/  FADD.FTZ R161, R160, -R161 ;  /* 0x800000a1a0a17221 */ /* 0x000fe20000010000 */
[----:B------:R-:W-:Y:S01]  /*3860*/  FADD.FTZ R154, R154, -R155 ;  /* 0x8000009b9a9a7221 */ /* 0x000fe20000010000 */
[----:B------:R-:W-:Y:S01]  /*3870*/  @P0 FADD.FTZ R228, R228, R153 ;  /* 0x00000099e4e40221 */ /* 0x000fe20000010000 */
[----:B------:R-:W-:Y:S01]  /*3880*/  @P0 FADD.FTZ R233, R233, R150 ;  /* 0x00000096e9e90221 */ /* 0x000fe20000010000 */
[----:B------:R-:W-:Y:S01]  /*3890*/  @P0 SHF.R.U64 R160, R144, 0x10, R145 ;  /* 0x0000001090a00819 */ /* 0x000fe20000001291 */
[----:B------:R-:W-:Y:S01]  /*38a0*/  FADD.FTZ R155, R156, -R157 ;  /* 0x8000009d9c9b7221 */ /* 0x000fe20000010000 */
[----:B------:R-:W-:Y:S01]  /*38b0*/  @P0 SHF.L.U32 R150, R151, 0x10, RZ ;  /* 0x0000001097960819 */ /* 0x000fe200000006ff */
[C---:B------:R-:W-:Y:S01]  /*38c0*/  FMUL.FTZ R153, R8.reuse, R149 ;  /* 0x0000009508997220 */ /* 0x040fe20000410000 */
[--C-:B------:R-:W-:Y:S01]  /*38d0*/  @P0 IMAD.MOV.U32 R151, RZ, RZ, R145.reuse ;  /* 0x000000ffff970224 */ /* 0x100fe200078e0091 */
[----:B------:R-:W-:Y:S01]  /*38e0*/  @P0 SHF.R.U32.HI R157, RZ, 0x10, R145 ;  /* 0x00000010ff9d0819 */ /* 0x000fe20000011691 */
[----:B------:R-:W-:Y:S01]  /*38f0*/  FMUL.FTZ R210, R8, R164 ;  /* 0x000000a408d27220 */ /* 0x000fe20000410000 */
[----:B------:R-:W-:Y:S01]  /*3900*/  @P0 SHF.L.U32 R149, R160, 0x10, RZ ;  /* 0x00000010a0950819 */ /* 0x000fe200000006ff */
[----:B------:R-:W-:Y:S01]  /*3910*/  @P0 FADD.FTZ R153, R153, R150 ;  /* 0x0000009699990221 */ /* 0x000fe20000010000 */
[----:B------:R-:W-:Y:S01]  /*3920*/  @P0 SHF.L.U32 R150, R151, 0x10, RZ ;  /* 0x0000001097960819 */ /* 0x000fe200000006ff */
[----:B------:R-:W-:-:S02]  /*3930*/  @P0 IMAD.U32 R151, R157, 0x10000, RZ ;  /* 0x000100009d970824 */ /* 0x000fc400078e00ff */
[----:B------:R-:W-:Y:S01]  /*3940*/  FMUL.FTZ R194, R8, R154 ;  /* 0x0000009a08c27220 */ /* 0x000fe20000410000 */
[----:B------:R-:W-:Y:S01]  /*3950*/  @P0 FADD.FTZ R210, R210, R149 ;  /* 0x00000095d2d20221 */ /* 0x000fe20000010000 */
[----:B------:R-:W-:Y:S01]  /*3960*/  FMUL.FTZ R211, R8, R211 ;  /* 0x000000d308d37220 */ /* 0x000fe20000410000 */
[----:B------:R-:W-:Y:S01]  /*3970*/  @P0 MOV R149, R142 ;  /* 0x0000008e00950202 */ /* 0x000fe20000000f00 */
[----:B------:R-:W-:Y:S01]  /*3980*/  @P0 FADD.FTZ R194, R194, R151 ;  /* 0x00000097c2c20221 */ /* 0x000fe20000010000 */
[----:B------:R-:W-:Y:S01]  /*3990*/  @P0 SHF.R.U64 R151, R142, 0x10, R143 ;  /* 0x000000108e970819 */ /* 0x000fe2000000128f */
[----:B------:R-:W-:Y:S01]  /*39a0*/  FADD.FTZ R156, R230, -R231 ;  /* 0x800000e7e69c7221 */ /* 0x000fe20000010000 */
[----:B------:R-:W-:Y:S01]  /*39b0*/  ISETP.NE.AND.EX P1, PT, RZ, UR19, PT, P1 ;  /* 0x00000013ff007c0c */ /* 0x000fe2000bf25310 */
[----:B------:R-:W-:Y:S01]  /*39c0*/  @P0 FADD.FTZ R211, R211, R150 ;  /* 0x00000096d3d30221 */ /* 0x000fe20000010000 */
[----:B------:R-:W-:Y:S01]  /*39d0*/  @P0 IMAD.U32 R150, R149, 0x10000, RZ ;  /* 0x0001000095960824 */ /* 0x000fe200078e00ff */
[----:B------:R-:W-:Y:S01]  /*39e0*/  @P0 SHF.L.U32 R149, R151, 0x10, RZ ;  /* 0x0000001097950819 */ /* 0x000fe200000006ff */
[----:B------:R0:W-:Y:S01]  /*39f0*/  F2F.BF16.F32 R230, R107 ;  /* 0x0000006b00e67304 */ /* 0x0001e20000202000 */
[C---:B------:R-:W-:Y:S01]  /*3a00*/  FMUL.FTZ R155, R8.reuse, R155 ;  /* 0x0000009b089b7220 */ /* 0x040fe20000410000 */
[----:B------:R-:W-:Y:S01]  /*3a10*/  FMUL.FTZ R154, R8, R156 ;  /* 0x0000009c089a7220 */ /* 0x000fe20000410000 */
[----:B------:R-:W-:Y:S01]  /*3a20*/  FADD.FTZ R164, R170, -R104 ;  /* 0x80000068aaa47221 */ /* 0x000fe20000010000 */
[----:B------:R-:W-:Y:S01]  /*3a30*/  @P0 MOV R104, R143 ;  /* 0x0000008f00680202 */ /* 0x000fe20000000f00 */
[----:B------:R-:W-:Y:S01]  /*3a40*/  @P0 FADD.FTZ R155, R155, R150 ;  /* 0x000000969b9b0221 */ /* 0x000fe20000010000 */
[----:B------:R-:W-:Y:S01]  /*3a50*/  @P0 FADD.FTZ R154, R154, R149 ;  /* 0x000000959a9a0221 */ /* 0x000fe20000010000 */
[----:B------:R-:W-:Y:S01]  /*3a60*/  FADD.FTZ R175, R198, -R175 ;  /* 0x800000afc6af7221 */ /* 0x000fe20000010000 */
[----:B------:R-:W1:Y:S01]  /*3a70*/  F2F.BF16.F32 R222, R148 ;  /* 0x0000009400de7304 */ /* 0x000e620000202000 */
[----:B------:R-:W-:Y:S01]  /*3a80*/  @P0 SHF.L.U32 R149, R104, 0x10, RZ ;  /* 0x0000001068950819 */ /* 0x000fe200000006ff */
[C---:B------:R-:W-:Y:S01]  /*3a90*/  FMUL.FTZ R156, R8.reuse, R184 ;  /* 0x000000b8089c7220 */ /* 0x040fe20000410000 */
[----:B0-----:R-:W-:Y:S01]  /*3aa0*/  @P1 F2FP.BF16.F32.PACK_AB R107, RZ, R107 ;  /* 0x0000006bff6b123e */ /* 0x001fe200000010ff */
[----:B------:R-:W-:Y:S01]  /*3ab0*/  FMUL.FTZ R184, R8, R159 ;  /* 0x0000009f08b87220 */ /* 0x000fe20000410000 */
[----:B------:R-:W-:Y:S01]  /*3ac0*/  @P0 SHF.R.U32.HI R151, RZ, 0x10, R143 ;  /* 0x00000010ff970819 */ /* 0x000fe2000001168f */
[----:B------:R-:W-:Y:S01]  /*3ad0*/  @P0 FADD.FTZ R156, R156, R149 ;  /* 0x000000959c9c0221 */ /* 0x000fe20000010000 */
[----:B------:R-:W-:Y:S01]  /*3ae0*/  @P0 MOV R104, R140 ;  /* 0x0000008c00680202 */ /* 0x000fe20000000f00 */
[----:B------:R0:W-:Y:S01]  /*3af0*/  F2F.BF16.F32 R229, R105 ;  /* 0x0000006900e57304 */ /* 0x0001e20000202000 */
[----:B------:R-:W-:Y:S01]  /*3b00*/  @P1 PRMT R26, R107, 0x7610, R26 ;  /* 0x000076106b1a1816 */ /* 0x000fe2000000001a */
[----:B------:R-:W-:Y:S01]  /*3b10*/  @P0 IMAD.U32 R151, R151, 0x10000, RZ ;  /* 0x0001000097970824 */ /* 0x000fe200078e00ff */
[----:B------:R-:W-:Y:S01]  /*3b20*/  @P0 SHF.L.U32 R149, R104, 0x10, RZ ;  /* 0x0000001068950819 */ /* 0x000fe200000006ff */
[----:B------:R-:W-:Y:S01]  /*3b30*/  FMUL.FTZ R170, R8, R161 ;  /* 0x000000a108aa7220 */ /* 0x000fe20000410000 */
[----:B------:R-:W-:Y:S01]  /*3b40*/  IADD3 R104, P2, R123, UR22, RZ ;  /* 0x000000167b687c10 */ /* 0x000fe2000ff5e0ff */
[----:B------:R-:W-:Y:S01]  /*3b50*/  FADD.FTZ R235, R234, -R235 ;  /* 0x800000ebeaeb7221 */ /* 0x000fe20000010000 */
[----:B------:R-:W-:Y:S01]  /*3b60*/  FADD.FTZ R237, R236, -R237 ;  /* 0x800000edeced7221 */ /* 0x000fe20000010000 */
[----:B------:R2:W3:Y:S01]  /*3b70*/  F2F.BF16.F32 R231, R106 ;  /* 0x0000006a00e77304 */ /* 0x0004e20000202000 */
[----:B0-----:R-:W-:Y:S01]  /*3b80*/  @P1 F2FP.BF16.F32.PACK_AB R105, RZ, R105 ;  /* 0x00000069ff69123e */ /* 0x001fe200000010ff */
[----:B------:R-:W-:Y:S01]  /*3b90*/  FADD.FTZ R167, R166, -R167 ;  /* 0x800000a7a6a77221 */ /* 0x000fe20000010000 */
[----:B------:R-:W-:Y:S01]  /*3ba0*/  FADD.FTZ R158, R168, -R169 ;  /* 0x800000a9a89e7221 */ /* 0x000fe20000010000 */
[----:B------:R-:W-:Y:S01]  /*3bb0*/  FADD.FTZ R172, R172, -R171 ;  /* 0x800000abacac7221 */ /* 0x000fe20000010000 */
[----:B------:R-:W-:Y:S01]  /*3bc0*/  @P1 PRMT R15, R105, 0x7610, R15 ;  /* 0x00007610690f1816 */ /* 0x000fe2000000000f */
[----:B------:R-:W-:Y:S01]  /*3bd0*/  FADD.FTZ R173, R174, -R173 ;  /* 0x800000adaead7221 */ /* 0x000fe20000010000 */
[----:B------:R-:W-:Y:S01]  /*3be0*/  @P1 F2FP.BF16.F32.PACK_AB R105, RZ, R148 ;  /* 0x00000094ff69123e */ /* 0x000fe200000010ff */
[----:B------:R0:W4:Y:S01]  /*3bf0*/  F2F.BF16.F32 R152, R165 ;  /* 0x000000a500987304 */ /* 0x0001220000202000 */
[----:B--2---:R-:W-:Y:S01]  /*3c00*/  @P1 F2FP.BF16.F32.PACK_AB R106, RZ, R106 ;  /* 0x0000006aff6a123e */ /* 0x004fe200000010ff */
[----:B-1----:R-:W-:Y:S01]  /*3c10*/  IMAD.U32 R148, R222, 0x10000, RZ ;  /* 0x00010000de947824 */ /* 0x002fe200078e00ff */
[----:B------:R-:W-:Y:S01]  /*3c20*/  @P1 PRMT R126, R105, 0x7610, R126 ;  /* 0x00007610697e1816 */ /* 0x000fe2000000007e */
[----:B------:R-:W-:Y:S01]  /*3c30*/  @P0 FADD.FTZ R184, R184, R151 ;  /* 0x00000097b8b80221 */ /* 0x000fe20000010000 */
[----:B------:R-:W-:Y:S01]  /*3c40*/  @P1 PRMT R14, R106, 0x7610, R14 ;  /* 0x000076106a0e1816 */ /* 0x000fe2000000000e */
[----:B------:R-:W-:-:S04]  /*3c50*/  IMAD.WIDE.U32 R106, R230, 0x10000, RZ ;  /* 0x00010000e66a7825 */ /* 0x000fc800078e00ff */
[----:B------:R-:W-:Y:S01]  /*3c60*/  @P0 FADD.FTZ R170, R170, R149 ;  /* 0x00000095aaaa0221 */ /* 0x000fe20000010000 */
[----:B------:R0:W1:Y:S01]  /*3c70*/  F2F.BF16.F32 R221, R228 ;  /* 0x000000e400dd7304 */ /* 0x0000620000202000 */
[----:B------:R-:W-:Y:S02]  /*3c80*/  IADD3.X R105, R124, UR23, RZ, P2, !PT ;  /* 0x000000177c697c10 */ /* 0x000fe400097fe4ff */
[----:B---3--:R-:W-:Y:S02]  /*3c90*/  LOP3.LUT R107, R107, R148, R231, 0xfe, !PT ;  /* 0x000000946b6b7212 */ /* 0x008fe400078efee7 */
[----:B------:R-:W-:Y:S02]  /*3ca0*/  LOP3.LUT R106, R106, R229, RZ, 0xfc, !PT ;  /* 0x000000e56a6a7212 */ /* 0x000fe400078efcff */
[----:B------:R-:W-:Y:S01]  /*3cb0*/  @P0 SHF.R.U64 R159, R140, 0x10, R141 ;  /* 0x000000108c9f0819 */ /* 0x000fe2000000128d */
[----:B------:R0:W2:Y:S08]  /*3cc0*/  F2F.BF16.F32 R227, R232 ;  /* 0x000000e800e37304 */ /* 0x0000b00000202000 */
[----:B------:R0:W3:Y:S08]  /*3cd0*/  F2F.BF16.F32 R217, R233 ;  /* 0x000000e900d97304 */ /* 0x0000f00000202000 */
[----:B------:R0:W0:Y:S08]  /*3ce0*/  F2F.BF16.F32 R157, R153 ;  /* 0x00000099009d7304 */ /* 0x0000300000202000 */
[----:B------:R0:W0:Y:S08]  /*3cf0*/  F2F.BF16.F32 R198, R210 ;  /* 0x000000d200c67304 */ /* 0x0000300000202000 */
[----:B------:R0:W0:Y:S08]  /*3d00*/  F2F.BF16.F32 R202, R211 ;  /* 0x000000d300ca7304 */ /* 0x0000300000202000 */
[----:B------:R0:W0:Y:S08]  /*3d10*/  F2F.BF16.F32 R203, R194 ;  /* 0x000000c200cb7304 */ /* 0x0000300000202000 */
[----:B------:R0:W0:Y:S08]  /*3d20*/  F2F.BF16.F32 R188, R155 ;  /* 0x0000009b00bc7304 */ /* 0x0000300000202000 */
[----:B------:R0:W0:Y:S01]  /*3d30*/  F2F.BF16.F32 R189, R154 ;  /* 0x0000009a00bd7304 */ /* 0x0000220000202000 */
[----:B-1234-:R-:W-:Y:S05]  /*3d40*/  @!P1 BRA `(.L_x_1052) ;  /* 0x0000000000209947 */ /* 0x01efea0003800000 */
        /* <DEDUP_REMOVED lines=8> */
.L_x_1052:
        /* <DEDUP_REMOVED lines=11> */
[----:B-1----:R-:W-:Y:S01]  /*3e80*/  @P0 MOV R148, R141 ;  /* 0x0000008d00940202 */ /* 0x002fe20000000f00 */
[----:B------:R1:W3:Y:S01]  /*3e90*/  F2F.BF16.F32 R192, R156 ;  /* 0x0000009c00c07304 */ /* 0x0002e20000202000 */
[----:B------:R-:W-:-:S02]  /*3ea0*/  ISETP.NE.U32.AND P2, PT, RZ, UR20, PT ;  /* 0x00000014ff007c0c */ /* 0x000fc4000bf45070 */
[----:B--2---:R-:W-:Y:S01]  /*3eb0*/  @P0 SHF.R.U32.HI R105, RZ, 0x10, R141 ;  /* 0x00000010ff690819 */ /* 0x004fe2000001168d */
[----:B------:R-:W-:Y:S01]  /*3ec0*/  @P0 IMAD.U32 R104, R148, 0x10000, RZ ;  /* 0x0001000094680824 */ /* 0x000fe200078e00ff */
[----:B------:R-:W-:Y:S01]  /*3ed0*/  @P0 SHF.L.U32 R106, R159, 0x10, RZ ;  /* 0x000000109f6a0819 */ /* 0x000fe200000006ff */
[----:B------:R-:W-:Y:S01]  /*3ee0*/  FMUL.FTZ R159, R8, R175 ;  /* 0x000000af089f7220 */ /* 0x000fe20000410000 */
[----:B------:R-:W-:Y:S01]  /*3ef0*/  @P0 SHF.L.U32 R8, R105, 0x10, RZ ;  /* 0x0000001069080819 */ /* 0x000fe200000006ff */
[----:B------:R-:W-:Y:S01]  /*3f00*/  @P0 FADD.FTZ R191, R191, R104 ;  /* 0x00000068bfbf0221 */ /* 0x000fe20000010000 */
[--C-:B------:R-:W-:Y:S01]  /*3f10*/  @P0 SHF.R.U64 R105, R138, 0x10, R139.reuse ;  /* 0x000000108a690819 */ /* 0x100fe2000000128b */
[----:B------:R-:W-:Y:S01]  /*3f20*/  @P0 FADD.FTZ R190, R190, R106 ;  /* 0x0000006abebe0221 */ /* 0x000fe20000010000 */
[----:B------:R-:W-:Y:S01]  /*3f30*/  @P0 MOV R104, R138 ;  /* 0x0000008a00680202 */ /* 0x000fe20000000f00 */
[----:B------:R-:W-:Y:S01]  /*3f40*/  @P0 FADD.FTZ R171, R171, R8 ;  /* 0x00000008abab0221 */ /* 0x000fe20000010000 */
[----:B------:R-:W-:Y:S01]  /*3f50*/  @P0 SHF.L.U32 R105, R105, 0x10, RZ ;  /* 0x0000001069690819 */ /* 0x000fe200000006ff */
[----:B------:R-:W-:Y:S01]  /*3f60*/  @P0 IMAD.MOV.U32 R8, RZ, RZ, R139 ;  /* 0x000000ffff080224 */ /* 0x000fe200078e008b */
[----:B------:R-:W-:Y:S01]  /*3f70*/  @P0 SHF.L.U32 R104, R104, 0x10, RZ ;  /* 0x0000001068680819 */ /* 0x000fe200000006ff */
[----:B------:R1:W2:Y:S01]  /*3f80*/  F2F.BF16.F32 R193, R184 ;  /* 0x000000b800c17304 */ /* 0x0002a20000202000 */
[----:B------:R-:W-:Y:S01]  /*3f90*/  SHF.L.U32 R106, R217, 0x10, RZ ;  /* 0x00000010d96a7819 */ /* 0x000fe200000006ff */
[----:B------:R-:W-:Y:S01]  /*3fa0*/  @P0 FADD.FTZ R168, R168, R105 ;  /* 0x00000069a8a80221 */ /* 0x000fe20000010000 */
[----:B------:R-:W-:Y:S01]  /*3fb0*/  @P0 SHF.R.U32.HI R105, RZ, 0x10, R139 ;  /* 0x00000010ff690819 */ /* 0x000fe2000001168b */
[----:B------:R-:W-:-:S02]  /*3fc0*/  @P0 IMAD.U32 R8, R8, 0x10000, RZ ;  /* 0x0001000008080824 */ /* 0x000fc400078e00ff */
[----:B------:R-:W-:Y:S01]  /*3fd0*/  @P0 FADD.FTZ R169, R169, R104 ;  /* 0x00000068a9a90221 */ /* 0x000fe20000010000 */
[----:B------:R-:W-:Y:S02]  /*3fe0*/  @P0 SHF.R.U64 R104, R134, 0x10, R135 ;  /* 0x0000001086680819 */ /* 0x000fe40000001287 */
[----:B------:R-:W-:Y:S01]  /*3ff0*/  @P0 SHF.L.U32 R105, R105, 0x10, RZ ;  /* 0x0000001069690819 */ /* 0x000fe200000006ff */
[----:B------:R-:W-:Y:S01]  /*4000*/  @P0 FADD.FTZ R167, R167, R8 ;  /* 0x00000008a7a70221 */ /* 0x000fe20000010000 */
[----:B------:R-:W-:Y:S01]  /*4010*/  @P0 MOV R8, R134 ;  /* 0x0000008600080202 */ /* 0x000fe20000000f00 */
[----:B------:R1:W4:Y:S01]  /*4020*/  F2F.BF16.F32 R172, R170 ;  /* 0x000000aa00ac7304 */ /* 0x0003220000202000 */
[----:B------:R-:W-:Y:S01]  /*4030*/  @P0 SHF.L.U32 R104, R104, 0x10, RZ ;  /* 0x0000001068680819 */ /* 0x000fe200000006ff */
[----:B------:R-:W-:Y:S01]  /*4040*/  @P0 FADD.FTZ R0, R0, R105 ;  /* 0x0000006900000221 */ /* 0x000fe20000010000 */
[----:B------:R-:W-:Y:S01]  /*4050*/  @P0 SHF.R.U32.HI R105, RZ, 0x10, R135 ;  /* 0x00000010ff690819 */ /* 0x000fe20000011687 */
[----:B------:R-:W-:Y:S01]  /*4060*/  @P0 IMAD.U32 R107, R8, 0x10000, RZ ;  /* 0x00010000086b0824 */ /* 0x000fe200078e00ff */
[----:B------:R-:W-:Y:S01]  /*4070*/  @P0 MOV R8, R135 ;  /* 0x0000008700080202 */ /* 0x000fe20000000f00 */
[----:B------:R-:W-:Y:S01]  /*4080*/  @P0 FADD.FTZ R159, R159, R104 ;  /* 0x000000689f9f0221 */ /* 0x000fe20000010000 */
[----:B------:R-:W-:Y:S01]  /*4090*/  @P0 SHF.L.U32 R105, R105, 0x10, RZ ;  /* 0x0000001069690819 */ /* 0x000fe200000006ff */
[----:B------:R-:W-:Y:S01]  /*40a0*/  @P0 FADD.FTZ R158, R158, R107 ;  /* 0x0000006b9e9e0221 */ /* 0x000fe20000010000 */
[----:B------:R-:W-:Y:S01]  /*40b0*/  ISETP.NE.AND.EX P2, PT, RZ, UR21, PT, P2 ;  /* 0x00000015ff007c0c */ /* 0x000fe2000bf45320 */
[----:B------:R-:W-:Y:S01]  /*40c0*/  @P0 IMAD.U32 R8, R8, 0x10000, RZ ;  /* 0x0001000008080824 */ /* 0x000fe200078e00ff */
[----:B------:R1:W1:Y:S01]  /*40d0*/  F2F.BF16.F32 R173, R190 ;  /* 0x000000be00ad7304 */ /* 0x0002620000202000 */
[----:B------:R-:W-:Y:S01]  /*40e0*/  @P0 FADD.FTZ R164, R164, R105 ;  /* 0x00000069a4a40221 */ /* 0x000fe20000010000 */
[----:B------:R-:W-:-:S04]  /*40f0*/  IMAD.WIDE.U32 R104, R221, 0x10000, RZ ;  /* 0x00010000dd687825 */ /* 0x000fc800078e00ff */
[----:B------:R-:W-:Y:S01]  /*4100*/  @P0 FADD.FTZ R160, R160, R8 ;  /* 0x00000008a0a00221 */ /* 0x000fe20000010000 */
[----:B0-----:R-:W-:Y:S02]  /*4110*/  @P1 F2FP.BF16.F32.PACK_AB R228, RZ, R228 ;  /* 0x000000e4ffe4123e */ /* 0x001fe400000010ff */
[----:B------:R-:W-:Y:S02]  /*4120*/  @P1 F2FP.BF16.F32.PACK_AB R232, RZ, R232 ;  /* 0x000000e8ffe8123e */ /* 0x000fe400000010ff */
[----:B------:R-:W-:Y:S01]  /*4130*/  LOP3.LUT R107, R105, R106, R227, 0xfe, !PT ;  /* 0x0000006a696b7212 */ /* 0x000fe200078efee3 */
[----:B------:R0:W0:Y:S01]  /*4140*/  F2F.BF16.F32 R174, R191 ;  /* 0x000000bf00ae7304 */ /* 0x0000220000202000 */
[----:B------:R-:W-:Y:S02]  /*4150*/  LOP3.LUT R106, R104, R152, RZ, 0xfc, !PT ;  /* 0x00000098686a7212 */ /* 0x000fe400078efcff */
[----:B------:R-:W-:Y:S02]  /*4160*/  @P1 F2FP.BF16.F32.PACK_AB R104, RZ, R165 ;  /* 0x000000a5ff68123e */ /* 0x000fe400000010ff */
[----:B------:R-:W-:-:S02]  /*4170*/  @P1 F2FP.BF16.F32.PACK_AB R233, RZ, R233 ;  /* 0x000000e9ffe9123e */ /* 0x000fc400000010ff */
[----:B------:R-:W-:Y:S01]  /*4180*/  @P2 PRMT R125, R229, 0x7610, R125 ;  /* 0x00007610e57d2816 */ /* 0x000fe2000000007d */
[----:B------:R0:W0:Y:S01]  /*4190*/  F2F.BF16.F32 R175, R171 ;  /* 0x000000ab00af7304 */ /* 0x0000220000202000 */
[----:B------:R-:W-:Y:S02]  /*41a0*/  @P2 PRMT R19, R230, 0x7610, R19 ;  /* 0x00007610e6132816 */ /* 0x000fe40000000013 */
[----:B------:R-:W-:Y:S02]  /*41b0*/  @P2 PRMT R9, R231, 0x7610, R9 ;  /* 0x00007610e7092816 */ /* 0x000fe40000000009 */
[----:B------:R-:W-:Y:S02]  /*41c0*/  @P1 PRMT R15, R104, 0x7610, R15 ;  /* 0x00007610680f1816 */ /* 0x000fe4000000000f */
[----:B------:R-:W-:Y:S01]  /*41d0*/  @P1 PRMT R26, R228, 0x7610, R26 ;  /* 0x00007610e41a1816 */ /* 0x000fe2000000001a */
[----:B------:R0:W0:Y:S01]  /*41e0*/  F2F.BF16.F32 R163, R169 ;  /* 0x000000a900a37304 */ /* 0x0000220000202000 */
[----:B------:R-:W-:-:S02]  /*41f0*/  @P1 PRMT R14, R232, 0x7610, R14 ;  /* 0x00007610e80e1816 */ /* 0x000fc4000000000e */
[----:B------:R-:W-:Y:S02]  /*4200*/  @P1 PRMT R126, R233, 0x7610, R126 ;  /* 0x00007610e97e1816 */ /* 0x000fe4000000007e */
[----:B------:R-:W-:-:S03]  /*4210*/  @P2 PRMT R130, R222, 0x7610, R130 ;  /* 0x00007610de822816 */ /* 0x000fc60000000082 */
[----:B------:R0:W0:Y:S08]  /*4220*/  F2F.BF16.F32 R162, R168 ;  /* 0x000000a800a27304 */ /* 0x0000300000202000 */
[----:B------:R0:W0:Y:S08]  /*4230*/  F2F.BF16.F32 R161, R167 ;  /* 0x000000a700a17304 */ /* 0x0000300000202000 */
[----:B------:R0:W0:Y:S08]  /*4240*/  F2F.BF16.F32 R8, R0 ;  /* 0x0000000000087304 */ /* 0x0000300000202000 */
[----:B------:R0:W0:Y:S08]  /*4250*/  F2F.BF16.F32 R166, R158 ;  /* 0x0000009e00a67304 */ /* 0x0000300000202000 */
[----:B------:R0:W0:Y:S01]  /*4260*/  F2F.BF16.F32 R165, R159 ;  /* 0x0000009f00a57304 */ /* 0x0000220000202000 */
[----:B-1234-:R-:W-:Y:S05]  /*4270*/  @!P2 BRA `(.L_x_1053) ;  /* 0x000000000020a947 */ /* 0x01efea0003800000 */
        /* <DEDUP_REMOVED lines=8> */
.L_x_1053:
[----:B------:R2:W3:Y:S01]  /*4300*/  F2F.BF16.F32 R123, R160 ;  /* 0x000000a0007b7304 */ /* 0x0004e20000202000 */
[----:B-1----:R-:W-:Y:S01]  /*4310*/  IMAD.WIDE.U32 R104, R198, 0x10000, RZ ;  /* 0x00010000c6687825 */ /* 0x002fe200078e00ff */
[----:B------:R-:W-:Y:S02]  /*4320*/  IADD3 R148, P5, R7, UR22, RZ ;  /* 0x0000001607947c10 */ /* 0x000fe4000ffbe0ff */
[----:B------:R-:W-:Y:S01]  /*4330*/  @P2 PRMT R125, R152, 0x7610, R125 ;  /* 0x00007610987d2816 */ /* 0x000fe2000000007d */
[----:B------:R-:W-:Y:S01]  /*4340*/  IMAD.U32 R151, R203, 0x10000, RZ ;  /* 0x00010000cb977824 */ /* 0x000fe200078e00ff */
[----:B------:R-:W-:Y:S02]  /*4350*/  @P2 PRMT R19, R221, 0x7610, R19 ;  /* 0x00007610dd132816 */ /* 0x000fe40000000013 */
[----:B------:R-:W-:Y:S02]  /*4360*/  @P2 PRMT R9, R227, 0x7610, R9 ;  /* 0x00007610e3092816 */ /* 0x000fe40000000009 */
[----:B------:R-:W-:-:S02]  /*4370*/  IADD3.X R149, R6, UR23, RZ, P5, !PT ;  /* 0x0000001706957c10 */ /* 0x000fc4000affe4ff */
[----:B------:R-:W-:Y:S02]  /*4380*/  LOP3.LUT R105, R105, R151, R202, 0xfe, !PT ;  /* 0x0000009769697212 */ /* 0x000fe400078efeca */
[----:B------:R-:W-:Y:S02]  /*4390*/  LOP3.LUT R104, R104, R157, RZ, 0xfc, !PT ;  /* 0x0000009d68687212 */ /* 0x000fe400078efcff */
[----:B------:R-:W-:Y:S01]  /*43a0*/  @P1 F2FP.BF16.F32.PACK_AB R124, RZ, R153 ;  /* 0x00000099ff7c123e */ /* 0x000fe200000010ff */
[----:B--23--:R-:W-:Y:S06]  /*43b0*/  @!P1 BRA `(.L_x_1054) ;  /* 0x0000000000209947 */ /* 0x00cfec0003800000 */
        /* <DEDUP_REMOVED lines=8> */
.L_x_1054:
[----:B------:R-:W-:Y:S01]  /*4440*/  @P1 PRMT R15, R124, 0x7610, R15 ;  /* 0x000076107c0f1816 */ /* 0x000fe2000000000f */
[----:B------:R2:W-:Y:S01]  /*4450*/  STG.E.64 desc[UR6][R148.64], R106 ;  /* 0x0000006a94007986 */ /* 0x0005e2000c101b06 */
[----:B------:R3:W4:Y:S01]  /*4460*/  F2F.BF16.F32 R124, R164 ;  /* 0x000000a4007c7304 */ /* 0x0007220000202000 */
[----:B-1----:R-:W-:Y:S02]  /*4470*/  SHF.L.U32 R151, R193, 0x10, RZ ;  /* 0x00000010c1977819 */ /* 0x002fe400000006ff */
[----:B0-----:R-:W-:Y:S02]  /*4480*/  SHF.L.U32 R150, R175, 0x10, RZ ;  /* 0x00000010af967819 */ /* 0x001fe400000006ff */
        /* <DEDUP_REMOVED lines=16> */
.L_x_1055:
        /* <DEDUP_REMOVED lines=12> */
[----:B------:R-:W-:Y:S02]  /*4650*/  @P2 PRMT R9, R202, 0x7610, R9 ;  /* 0x00007610ca092816 */ /* 0x000fe40000000009 */
[----:B------:R-:W-:Y:S02]  /*4660*/  LOP3.LUT R6, R6, R163, RZ, 0xfc, !PT ;  /* 0x000000a306067212 */ /* 0x000fe400078efcff */
[----:B------:R-:W-:-:S02]  /*4670*/  LOP3.LUT R150, R150, R166, RZ, 0xfc, !PT ;  /* 0x000000a696967212 */ /* 0x000fc400078efcff */
        /* <DEDUP_REMOVED lines=17> */
.L_x_1056:
        /* <DEDUP_REMOVED lines=13> */
.L_x_1057:
[----:B------:R-:W-:Y:S02]  /*4860*/  @P1 F2FP.BF16.F32.PACK_AB R184, RZ, R184 ;  /* 0x000000b8ffb8123e */ /* 0x000fe400000010ff */
[----:B------:R-:W-:Y:S02]  /*4870*/  IADD3 R4, P5, R3, UR22, RZ ;  /* 0x0000001603047c10 */ /* 0x000fe4000ffbe0ff */
        /* <DEDUP_REMOVED lines=13> */
[----:B------:R-:W-:-:S05]  /*4950*/  IMAD.WIDE.U32 R104, R104, 0x10000, RZ ;  /* 0x0001000068687825 */ /* 0x000fca00078e00ff */
[----:B------:R-:W-:Y:S02]  /*4960*/  LOP3.LUT R105, R153, R105, RZ, 0xfc, !PT ;  /* 0x0000006999697212 */ /* 0x000fe400078efcff */
[----:B------:R-:W-:Y:S02]  /*4970*/  LOP3.LUT R104, R104, 0xffff, R15, 0xf8, !PT ;  /* 0x0000ffff68687812 */ /* 0x000fe400078ef80f */
[----:B------:R-:W-:-:S05]  /*4980*/  IADD3.X R153, R2, UR19, RZ, P5, !PT ;  /* 0x0000001302997c10 */ /* 0x000fca000affe4ff */
[----:B------:R3:W-:Y:S02]  /*4990*/  STG.E.64 desc[UR6][R152.64], R104 ;  /* 0x0000006898007986 */ /* 0x0007e4000c101b06 */
.L_x_1058:
        /* <DEDUP_REMOVED lines=13> */
.L_x_1059:
[----:B------:R-:W-:Y:S02]  /*4a70*/  @P1 F2FP.BF16.F32.PACK_AB R171, RZ, R171 ;  /* 0x000000abffab123e */ /* 0x000fe400000010ff */
[----:B-1----:R-:W-:Y:S02]  /*4a80*/  IADD3 R2, P5, R185, UR22, RZ ;  /* 0x00000016b9027c10 */ /* 0x002fe4000ffbe0ff */
        /* <DEDUP_REMOVED lines=18> */
.L_x_1060:
[----:B------:R0:W-:Y:S01]  /*4bb0*/  STG.E.64 desc[UR6][R2.64], R148 ;  /* 0x0000009402007986 */ /* 0x0001e2000c101b06 */
[----:B------:R-:W-:Y:S02]  /*4bc0*/  @P1 PRMT R15, R169, 0x7610, R15 ;  /* 0x00007610a90f1816 */ /* 0x000fe4000000000f */
[----:B------:R-:W-:Y:S02]  /*4bd0*/  @P1 PRMT R26, R168, 0x7610, R26 ;  /* 0x00007610a81a1816 */ /* 0x000fe4000000001a */
[----:B------:R-:W-:Y:S01]  /*4be0*/  @P1 PRMT R14, R167, 0x7610, R14 ;  /* 0x00007610a70e1816 */ /* 0x000fe2000000000e */
[----:B------:R-:W-:Y:S06]  /*4bf0*/  @!P2 BRA `(.L_x_1061) ;  /* 0x000000000020a947 */ /* 0x000fec0003800000 */
[----:B-1--4-:R-:W-:Y:S02]  /*4c00*/  LOP3.LUT R4, R19, 0xffff, RZ, 0xc0, !PT ;  /* 0x0000ffff13047812 */ /* 0x012fe400078ec0ff */
[----:B0-----:R-:W-:Y:S02]  /*4c10*/  IADD3 R2, P5, R185, UR20, RZ ;  /* 0x00000014b9027c10 */ /* 0x001fe4000ffbe0ff */
[----:B--23--:R-:W-:Y:S01]  /*4c20*/  PRMT R105, R9, 0x5410, R130 ;  /* 0x0000541009697816 */ /* 0x00cfe20000000082 */
[----:B------:R-:W-:Y:S01]  /*4c30*/  IMAD.WIDE.U32 R4, R4, 0x10000, RZ ;  /* 0x0001000004047825 */ /* 0x000fe200078e00ff */
[----:B------:R-:W-:-:S04]  /*4c40*/  IADD3.X R3, R186, UR21, RZ, P5, !PT ;  /* 0x00000015ba037c10 */ /* 0x000fc8000affe4ff */
[----:B------:R-:W-:Y:S02]  /*4c50*/  LOP3.LUT R5, R105, R5, RZ, 0xfc, !PT ;  /* 0x0000000569057212 */ /* 0x000fe400078efcff */
[----:B------:R-:W-:-:S05]  /*4c60*/  LOP3.LUT R4, R4, 0xffff, R125, 0xf8, !PT ;  /* 0x0000ffff04047812 */ /* 0x000fca00078ef87d */
[----:B------:R0:W-:Y:S02]  /*4c70*/  STG.E.64 desc[UR6][R2.64], R4 ;  /* 0x0000000402007986 */ /* 0x0001e4000c101b06 */
.L_x_1061:
        /* <DEDUP_REMOVED lines=8> */
[----:B01--4-:R-:W-:Y:S02]  /*4d00*/  LOP3.LUT R4, R26, 0xffff, RZ, 0xc0, !PT ;  /* 0x0000ffff1a047812 */ /* 0x013fe400078ec0ff */
[----:B------:R-:W-:Y:S02]  /*4d10*/  IADD3 R2, P5, R176, UR18, RZ ;  /* 0x00000012b0027c10 */ /* 0x000fe4000ffbe0ff */
[----:B--23--:R-:W-:Y:S01]  /*4d20*/  PRMT R105, R14, 0x5410, R126 ;  /* 0x000054100e697816 */ /* 0x00cfe2000000007e */
[----:B------:R-:W-:Y:S01]  /*4d30*/  IMAD.WIDE.U32 R4, R4, 0x10000, RZ ;  /* 0x0001000004047825 */ /* 0x000fe200078e00ff */
[----:B------:R-:W-:-:S04]  /*4d40*/  IADD3.X R3, R177, UR19, RZ, P5, !PT ;  /* 0x00000013b1037c10 */ /* 0x000fc8000affe4ff */
[----:B------:R-:W-:Y:S02]  /*4d50*/  LOP3.LUT R5, R105, R5, RZ, 0xfc, !PT ;  /* 0x0000000569057212 */ /* 0x000fe400078efcff */
[----:B------:R-:W-:-:S05]  /*4d60*/  LOP3.LUT R4, R4, 0xffff, R15, 0xf8, !PT ;  /* 0x0000ffff04047812 */ /* 0x000fca00078ef80f */
[----:B------:R0:W-:Y:S02]  /*4d70*/  STG.E.64 desc[UR6][R2.64], R4 ;  /* 0x0000000402007986 */ /* 0x0001e4000c101b06 */
.L_x_1062:
[----:B0-----:R-:W-:Y:S02]  /*4d80*/  IADD3 R2, P5, R176, UR22, RZ ;  /* 0x00000016b0027c10 */ /* 0x001fe4000ffbe0ff */
[----:B------:R-:W-:Y:S02]  /*4d90*/  @P1 F2FP.BF16.F32.PACK_AB R159, RZ, R159 ;  /* 0x0000009fff9f123e */ /* 0x000fe400000010ff */
[----:B------:R-:W-:Y:S02]  /*4da0*/  IADD3.X R3, R177, UR23, RZ, P5, !PT ;  /* 0x00000017b1037c10 */ /* 0x000fe4000affe4ff */
[----:B------:R-:W-:Y:S02]  /*4db0*/  @P1 F2FP.BF16.F32.PACK_AB R160, RZ, R160 ;  /* 0x000000a0ffa0123e */ /* 0x000fe400000010ff */
[----:B------:R-:W-:Y:S01]  /*4dc0*/  @P1 F2FP.BF16.F32.PACK_AB R164, RZ, R164 ;  /* 0x000000a4ffa4123e */ /* 0x000fe200000010ff */
[----:B------:R0:W-:Y:S01]  /*4dd0*/  STG.E.64 desc[UR6][R2.64], R6 ;  /* 0x0000000602007986 */ /* 0x0001e2000c101b06 */
[----:B-1--4-:R-:W-:-:S02]  /*4de0*/  IADD3 R4, P6, R200, UR22, RZ ;  /* 0x00000016c8047c10 */ /* 0x012fc4000ffde0ff */
[----:B------:R-:W-:Y:S02]  /*4df0*/  @P1 PRMT R15, R158, 0x7610, R15 ;  /* 0x000076109e0f1816 */ /* 0x000fe4000000000f */
[----:B------:R-:W-:Y:S02]  /*4e00*/  @P1 PRMT R26, R159, 0x7610, R26 ;  /* 0x000076109f1a1816 */ /* 0x000fe4000000001a */
[----:B------:R-:W-:Y:S02]  /*4e10*/  @P1 PRMT R14, R160, 0x7610, R14 ;  /* 0x00007610a00e1816 */ /* 0x000fe4000000000e */
[----:B------:R-:W-:Y:S02]  /*4e20*/  @P1 PRMT R126, R164, 0x7610, R126 ;  /* 0x00007610a47e1816 */ /* 0x000fe4000000007e */
[----:B------:R-:W-:Y:S01]  /*4e30*/  IADD3.X R5, R199, UR23, RZ, P6, !PT ;  /* 0x00000017c7057c10 */ /* 0x000fe2000b7fe4ff */
        /* <DEDUP_REMOVED lines=9> */
.L_x_1063:
[----:B------:R-:W-:Y:S05]  /*4ed0*/  @!P1 BRA `(.L_x_1064) ;  /* 0x0000000000209947 */ /* 0x000fea0003800000 */
[----:B0-----:R-:W-:Y:S02]  /*4ee0*/  LOP3.LUT R6, R26, 0xffff, RZ, 0xc0, !PT ;  /* 0x0000ffff1a067812 */ /* 0x001fe400078ec0ff */
[----:B-1----:R-:W-:Y:S02]  /*4ef0*/  IADD3 R2, P1, R200, UR18, RZ ;  /* 0x00000012c8027c10 */ /* 0x002fe4000ff3e0ff */
[----:B--23--:R-:W-:Y:S01]  /*4f00*/  PRMT R105, R14, 0x5410, R126 ;  /* 0x000054100e697816 */ /* 0x00cfe2000000007e */
[----:B------:R-:W-:Y:S01]  /*4f10*/  IMAD.WIDE.U32 R6, R6, 0x10000, RZ ;  /* 0x0001000006067825 */ /* 0x000fe200078e00ff */
[----:B------:R-:W-:-:S04]  /*4f20*/  IADD3.X R3, R199, UR19, RZ, P1, !PT ;  /* 0x00000013c7037c10 */ /* 0x000fc80008ffe4ff */
[----:B------:R-:W-:Y:S02]  /*4f30*/  LOP3.LUT R7, R105, R7, RZ, 0xfc, !PT ;  /* 0x0000000769077212 */ /* 0x000fe400078efcff */
[----:B------:R-:W-:-:S05]  /*4f40*/  LOP3.LUT R6, R6, 0xffff, R15, 0xf8, !PT ;  /* 0x0000ffff06067812 */ /* 0x000fca00078ef80f */
[----:B------:R4:W-:Y:S02]  /*4f50*/  STG.E.64 desc[UR6][R2.64], R6 ;  /* 0x0000000602007986 */ /* 0x0009e4000c101b06 */
.L_x_1064:
[----:B------:R0:W-:Y:S01]  /*4f60*/  STG.E.64 desc[UR6][R4.64], R150 ;  /* 0x0000009604007986 */ /* 0x0001e2000c101b06 */
[----:B------:R-:W-:Y:S02]  /*4f70*/  @P2 PRMT R125, R166, 0x7610, R125 ;  /* 0x00007610a67d2816 */ /* 0x000fe4000000007d */
[----:B------:R-:W-:Y:S02]  /*4f80*/  @P2 PRMT R19, R165, 0x7610, R19 ;  /* 0x00007610a5132816 */ /* 0x000fe40000000013 */
[----:B------:R-:W-:Y:S02]  /*4f90*/  @P2 PRMT R9, R123, 0x7610, R9 ;  /* 0x000076107b092816 */ /* 0x000fe40000000009 */
[----:B------:R-:W-:Y:S01]  /*4fa0*/  @P2 PRMT R130, R124, 0x7610, R130 ;  /* 0x000076107c822816 */ /* 0x000fe20000000082 */
[----:B------:R-:W-:Y:S06]  /*4fb0*/  @!P2 BRA `(.L_x_1065) ;  /* 0x000000000020a947 */ /* 0x000fec0003800000 */
[----:B0-----:R-:W-:Y:S02]  /*4fc0*/  LOP3.LUT R4, R19, 0xffff, RZ, 0xc0, !PT ;  /* 0x0000ffff13047812 */ /* 0x001fe400078ec0ff */
[----:B-1--4-:R-:W-:Y:S02]  /*4fd0*/  IADD3 R2, P1, R200, UR20, RZ ;  /* 0x00000014c8027c10 */ /* 0x012fe4000ff3e0ff */
[----:B------:R-:W-:Y:S01]  /*4fe0*/  PRMT R7, R9, 0x5410, R130 ;  /* 0x0000541009077816 */ /* 0x000fe20000000082 */
[----:B------:R-:W-:Y:S01]  /*4ff0*/  IMAD.WIDE.U32 R4, R4, 0x10000, RZ ;  /* 0x0001000004047825 */ /* 0x000fe200078e00ff */
[----:B------:R-:W-:-:S04]  /*5000*/  IADD3.X R3, R199, UR21, RZ, P1, !PT ;  /* 0x00000015c7037c10 */ /* 0x000fc80008ffe4ff */
[----:B------:R-:W-:Y:S02]  /*5010*/  LOP3.LUT R5, R7, R5, RZ, 0xfc, !PT ;  /* 0x0000000507057212 */ /* 0x000fe400078efcff */
[----:B------:R-:W-:-:S05]  /*5020*/  LOP3.LUT R4, R4, 0xffff, R125, 0xf8, !PT ;  /* 0x0000ffff04047812 */ /* 0x000fca00078ef87d */
[----:B------:R0:W-:Y:S02]  /*5030*/  STG.E.64 desc[UR6][R2.64], R4 ;  /* 0x0000000402007986 */ /* 0x0001e4000c101b06 */
.L_x_1065:
[----:B------:R-:W-:Y:S01]  /*5040*/  SEL R189, RZ, 0x1, P4 ;  /* 0x00000001ffbd7807 */ /* 0x000fe20002000000 */
[----:B------:R-:W-:Y:S06]  /*5050*/  @!P3 BRA `(.L_x_1066) ;  /* 0xffffffb8009cb947 */ /* 0x000fec000383ffff */
[----:B------:R0:W5:Y:S01]  /*5060*/  LDL.LU R84, [R1+0x4] ;  /* 0x0000040001547983 */ /* 0x0001620000300800 */
[----:B------:R-:W-:Y:S01]  /*5070*/  MOV R8, R12 ;  /* 0x0000000c00087202 */ /* 0x000fe20000000f00 */
[----:B------:R-:W-:Y:S01]  /*5080*/  IMAD.MOV.U32 R15, RZ, RZ, R44 ;  /* 0x000000ffff0f7224 */ /* 0x000fe200078e002c */
[----:B------:R-:W-:Y:S01]  /*5090*/  MOV R248, R250 ;  /* 0x000000fa00f87202 */ /* 0x000fe20000000f00 */
[----:B------:R0:W5:Y:S01]  /*50a0*/  LDL.LU R85, [R1] ;  /* 0x0000000001557983 */ /* 0x0001620000300800 */
[----:B------:R-:W-:Y:S01]  /*50b0*/  MOV R9, R13 ;  /* 0x0000000d00097202 */ /* 0x000fe20000000f00 */
[----:B------:R-:W-:Y:S01]  /*50c0*/  IMAD.MOV.U32 R48, RZ, RZ, R23 ;  /* 0x000000ffff307224 */ /* 0x000fe200078e0017 */
[----:B------:R-:W-:Y:S01]  /*50d0*/  MOV R54, R47 ;  /* 0x0000002f00367202 */ /* 0x000fe20000000f00 */
[----:B------:R0:W5:Y:S01]  /*50e0*/  LDL.LU R86, [R1+0xc] ;  /* 0x00000c0001567983 */ /* 0x0001620000300800 */
        /* <DEDUP_REMOVED lines=9> */
[----:B0-----:R-:W-:Y:S01]  /*5180*/  IMAD.MOV.U32 R5, RZ, RZ, R187 ;  /* 0x000000ffff057224 */ /* 0x001fe200078e00bb */
[----:B------:R-:W-:Y:S01]  /*5190*/  MOV R45, R42 ;  /* 0x0000002a002d7202 */ /* 0x000fe20000000f00 */
[----:B------:R1:W5:Y:S01]  /*51a0*/  LDL.LU R89, [R1+0x28] ;  /* 0x0000280001597983 */ /* 0x0003620000300800 */
[----:B------:R-:W-:Y:S01]  /*51b0*/  MOV R40, R37 ;  /* 0x0000002500287202 */ /* 0x000fe20000000f00 */
[----:B----4-:R-:W-:Y:S01]  /*51c0*/  IMAD.MOV.U32 R6, RZ, RZ, R197 ;  /* 0x000000ffff067224 */ /* 0x010fe200078e00c5 */
        /* <DEDUP_REMOVED lines=74> */
[----:B--23--:R-:W-:Y:S02]  /*5670*/  MOV R104, R17 ;  /* 0x0000001100687202 */ /* 0x00cfe40000000f00 */
[----:B------:R-:W-:Y:S02]  /*5680*/  MOV R108, R129 ;  /* 0x00000081006c7202 */ /* 0x000fe40000000f00 */
[----:B------:R-:W-:-:S02]  /*5690*/  MOV R29, R180 ;  /* 0x000000b4001d7202 */ /* 0x000fc40000000f00 */
[----:B------:R-:W-:Y:S02]  /*56a0*/  MOV R105, R20 ;  /* 0x0000001400697202 */ /* 0x000fe40000000f00 */
[----:B------:R-:W-:Y:S02]  /*56b0*/  MOV R30, R131 ;  /* 0x00000083001e7202 */ /* 0x000fe40000000f00 */
[----:B------:R-:W-:Y:S02]  /*56c0*/  MOV R110, R182 ;  /* 0x000000b6006e7202 */ /* 0x000fe40000000f00 */
[----:B------:R-:W-:Y:S02]  /*56d0*/  MOV R27, R127 ;  /* 0x0000007f001b7202 */ /* 0x000fe40000000f00 */
[----:B------:R-:W-:Y:S02]  /*56e0*/  MOV R107, R128 ;  /* 0x00000080006b7202 */ /* 0x000fe40000000f00 */
[----:B-1----:R-:W-:-:S07]  /*56f0*/  MOV R111, R178 ;  /* 0x000000b2006f7202 */ /* 0x002fce0000000f00 */
.L_x_1049:
        /* <DEDUP_REMOVED lines=29> */
[----:B-----5:R-:W-:Y:S04]  /*58d0*/  STG.E.128 desc[UR6][R18.64+0x3000], R84 ;  /* 0x0030005412007986 */ /* 0x020fe8000c101d06 */
        /* <DEDUP_REMOVED lines=14> */
.L_x_1050:
[----:B------:R-:W-:Y:S01]  /*59c0*/  HFMA2.MMA R251, -RZ, RZ, 0, 9.5367431640625e-07 ;  /* 0x00000010fffb7435 */ /* 0x000fe200000001ff */
[----:B------:R-:W-:Y:S01]  /*59d0*/  IMAD.MOV.U32 R106, RZ, RZ, -0x1 ;  /* 0xffffffffff6a7424 */ /* 0x000fe200078e00ff */
[----:B------:R-:W-:Y:S01]  /*59e0*/  MOV R248, 0x1f ;  /* 0x0000001f00f87802 */ /* 0x000fe20000000f00 */
[----:B------:R-:W-:-:S08]  /*59f0*/  IMAD.MOV.U32 R252, RZ, RZ, R104 ;  /* 0x000000fffffc7224 */ /* 0x000fd000078e0068 */
[----:B-----5:R-:W-:Y:S05]  /*5a00*/  WARPSYNC.COLLECTIVE R106, `(.L_x_1067) ;  /* 0x000000006a087348 */ /* 0x020fea0003c00000 */
[----:B------:R0:W1:Y:S02]  /*5a10*/  SHFL.DOWN P4, R106, R252, R251, R248 ;  /* 0x080000fbfc6a7389 */ /* 0x00006400000800f8 */
[----:B01---5:R-:W-:Y:S01]  /*5a20*/  ENDCOLLECTIVE ;  /* 0x000000000000791b */ /* 0x023fe20003800000 */
.L_x_1067:
[----:B------:R-:W-:Y:S01]  /*5a30*/  MOV R252, R105 ;  /* 0x0000006900fc7202 */ /* 0x000fe20000000f00 */
[----:B------:R-:W-:Y:S01]  /*5a40*/  FADD.FTZ R104, R104, R106 ;  /* 0x0000006a68687221 */ /* 0x000fe20000010000 */
[----:B------:R-:W-:-:S07]  /*5a50*/  MOV R106, 0xffffffff ;  /* 0xffffffff006a7802 */ /* 0x000fce0000000f00 */
[----:B------:R-:W-:Y:S05]  /*5a60*/  WARPSYNC.COLLECTIVE R106, `(.L_x_1068) ;  /* 0x000000006a087348 */ /* 0x000fea0003c00000 */
[----:B------:R0:W1:Y:S02]  /*5a70*/  SHFL.DOWN P4, R106, R252, R251, R248 ;  /* 0x080000fbfc6a7389 */ /* 0x00006400000800f8 */
[----:B01----:R-:W-:Y:S01]  /*5a80*/  ENDCOLLECTIVE ;  /* 0x000000000000791b */ /* 0x003fe20003800000 */
.L_x_1068:
[----:B------:R-:W-:Y:S01]  /*5a90*/  HFMA2.MMA R251, -RZ, RZ, 0, 4.76837158203125e-07 ;  /* 0x00000008fffb7435 */ /* 0x000fe200000001ff */
[----:B------:R-:W-:Y:S02]  /*5aa0*/  IMAD.MOV.U32 R252, RZ, RZ, R104 ;  /* 0x000000fffffc7224 */ /* 0x000fe400078e0068 */
[----:B------:R-:W-:Y:S01]  /*5ab0*/  FADD.FTZ R105, R105, R106 ;  /* 0x0000006a69697221 */ /* 0x000fe20000010000 */
[----:B------:R-:W-:-:S07]  /*5ac0*/  MOV R106, 0xffffffff ;  /* 0xffffffff006a7802 */ /* 0x000fce0000000f00 */
[----:B------:R-:W-:Y:S05]  /*5ad0*/  WARPSYNC.COLLECTIVE R106, `(.L_x_1069) ;  /* 0x000000006a087348 */ /* 0x000fea0003c00000 */
[----:B------:R0:W1:Y:S02]  /*5ae0*/  SHFL.DOWN P4, R106, R252, R251, R248 ;  /* 0x080000fbfc6a7389 */ /* 0x00006400000800f8 */
[----:B01----:R-:W-:Y:S01]  /*5af0*/  ENDCOLLECTIVE ;  /* 0x000000000000791b */ /* 0x003fe20003800000 */
.L_x_1069:
[----:B------:R-:W-:Y:S02]  /*5b00*/  IMAD.MOV.U32 R252, RZ, RZ, R105 ;  /* 0x000000fffffc7224 */ /* 0x000fe400078e0069 */
[----:B------:R-:W-:Y:S01]  /*5b10*/  FADD.FTZ R104, R104, R106 ;  /* 0x0000006a68687221 */ /* 0x000fe20000010000 */
[----:B------:R-:W-:-:S07]  /*5b20*/  MOV R106, 0xffffffff ;  /* 0xffffffff006a7802 */ /* 0x000fce0000000f00 */
[----:B------:R-:W-:Y:S05]  /*5b30*/  WARPSYNC.COLLECTIVE R106, `(.L_x_1070) ;  /* 0x000000006a087348 */ /* 0x000fea0003c00000 */
[----:B------:R0:W1:Y:S02]  /*5b40*/  SHFL.DOWN P4, R106, R252, R251, R248 ;  /* 0x080000fbfc6a7389 */ /* 0x00006400000800f8 */
[----:B01----:R-:W-:Y:S01]  /*5b50*/  ENDCOLLECTIVE ;  /* 0x000000000000791b */ /* 0x003fe20003800000 */
.L_x_1070:
[----:B------:R-:W-:Y:S01]  /*5b60*/  MOV R252, R104 ;  /* 0x0000006800fc7202 */ /* 0x000fe20000000f00 */
[----:B------:R-:W-:Y:S02]  /*5b70*/  IMAD.MOV.U32 R251, RZ, RZ, 0x4 ;  /* 0x00000004fffb7424 */ /* 0x000fe400078e00ff */
[----:B------:R-:W-:Y:S01]  /*5b80*/  FADD.FTZ R105, R105, R106 ;  /* 0x0000006a69697221 */ /* 0x000fe20000010000 */
[----:B------:R-:W-:-:S07]  /*5b90*/  MOV R106, 0xffffffff ;  /* 0xffffffff006a7802 */ /* 0x000fce0000000f00 */
[----:B------:R-:W-:Y:S05]  /*5ba0*/  WARPSYNC.COLLECTIVE R106, `(.L_x_1071) ;  /* 0x000000006a087348 */ /* 0x000fea0003c00000 */
[----:B------:R0:W1:Y:S02]  /*5bb0*/  SHFL.DOWN P4, R106, R252, R251, R248 ;  /* 0x080000fbfc6a7389 */ /* 0x00006400000800f8 */
[----:B01----:R-:W-:Y:S01]  /*5bc0*/  ENDCOLLECTIVE ;  /* 0x000000000000791b */ /* 0x003fe20003800000 */
.L_x_1071:
[----:B------:R-:W-:Y:S01]  /*5bd0*/  MOV R252, R105 ;  /* 0x0000006900fc7202 */ /* 0x000fe20000000f00 */
[----:B------:R-:W-:Y:S01]  /*5be0*/  FADD.FTZ R104, R104, R106 ;  /* 0x0000006a68687221 */ /* 0x000fe20000010000 */
[----:B------:R-:W-:-:S07]  /*5bf0*/  IMAD.MOV.U32 R106, RZ, RZ, -0x1 ;  /* 0xffffffffff6a7424 */ /* 0x000fce00078e00ff */
[----:B------:R-:W-:Y:S05]  /*5c00*/  WARPSYNC.COLLECTIVE R106, `(.L_x_1072) ;  /* 0x000000006a087348 */ /* 0x000fea0003c00000 */
[----:B------:R0:W1:Y:S02]  /*5c10*/  SHFL.DOWN P4, R106, R252, R251, R248 ;  /* 0x080000fbfc6a7389 */ /* 0x00006400000800f8 */
[----:B01----:R-:W-:Y:S01]  /*5c20*/  ENDCOLLECTIVE ;  /* 0x000000000000791b */ /* 0x003fe20003800000 */
.L_x_1072:
[----:B------:R-:W-:Y:S01]  /*5c30*/  HFMA2.MMA R251, -RZ, RZ, 0, 1.1920928955078125e-07 ;  /* 0x00000002fffb7435 */ /* 0x000fe200000001ff */
[----:B------:R-:W-:Y:S01]  /*5c40*/  MOV R252, R104 ;  /* 0x0000006800fc7202 */ /* 0x000fe20000000f00 */
[----:B------:R-:W-:Y:S01]  /*5c50*/  FADD.FTZ R105, R105, R106 ;  /* 0x0000006a69697221 */ /* 0x000fe20000010000 */
[----:B------:R-:W-:-:S08]  /*5c60*/  IMAD.MOV.U32 R106, RZ, RZ, -0x1 ;  /* 0xffffffffff6a7424 */ /* 0x000fd000078e00ff */
[----:B------:R-:W-:Y:S05]  /*5c70*/  WARPSYNC.COLLECTIVE R106, `(.L_x_1073) ;  /* 0x000000006a087348 */ /* 0x000fea0003c00000 */
[----:B------:R0:W1:Y:S02]  /*5c80*/  SHFL.DOWN P4, R106, R252, R251, R248 ;  /* 0x080000fbfc6a7389 */ /* 0x00006400000800f8 */
[----:B01----:R-:W-:Y:S01]  /*5c90*/  ENDCOLLECTIVE ;  /* 0x000000000000791b */ /* 0x003fe20003800000 */
.L_x_1073:
[----:B------:R-:W-:Y:S01]  /*5ca0*/  MOV R252, R105 ;  /* 0x0000006900fc7202 */ /* 0x000fe20000000f00 */
[----:B------:R-:W-:Y:S01]  /*5cb0*/  FADD.FTZ R104, R104, R106 ;  /* 0x0000006a68687221 */ /* 0x000fe20000010000 */
[----:B------:R-:W-:-:S07]  /*5cc0*/  MOV R106, 0xffffffff ;  /* 0xffffffff006a7802 */ /* 0x000fce0000000f00 */
[----:B------:R-:W-:Y:S05]  /*5cd0*/  WARPSYNC.COLLECTIVE R106, `(.L_x_1074) ;  /* 0x000000006a087348 */ /* 0x000fea0003c00000 */
[----:B------:R0:W1:Y:S02]  /*5ce0*/  SHFL.DOWN P4, R106, R252, R251, R248 ;  /* 0x080000fbfc6a7389 */ /* 0x00006400000800f8 */
[----:B01----:R-:W-:Y:S01]  /*5cf0*/  ENDCOLLECTIVE ;  /* 0x000000000000791b */ /* 0x003fe20003800000 */
.L_x_1074:
[----:B------:R-:W-:Y:S01]  /*5d00*/  HFMA2.MMA R251, -RZ, RZ, 0, 5.9604644775390625e-08 ;  /* 0x00000001fffb7435 */ /* 0x000fe200000001ff */
[----:B------:R-:W-:Y:S02]  /*5d10*/  IMAD.MOV.U32 R252, RZ, RZ, R104 ;  /* 0x000000fffffc7224 */ /* 0x000fe400078e0068 */
[----:B------:R-:W-:Y:S01]  /*5d20*/  FADD.FTZ R105, R105, R106 ;  /* 0x0000006a69697221 */ /* 0x000fe20000010000 */
[----:B------:R-:W-:-:S07]  /*5d30*/  MOV R106, 0xffffffff ;  /* 0xffffffff006a7802 */ /* 0x000fce0000000f00 */
[----:B------:R-:W-:Y:S05]  /*5d40*/  WARPSYNC.COLLECTIVE R106, `(.L_x_1075) ;  /* 0x000000006a087348 */ /* 0x000fea0003c00000 */
[----:B------:R0:W1:Y:S02]  /*5d50*/  SHFL.DOWN P4, R106, R252, R251, R248 ;  /* 0x080000fbfc6a7389 */ /* 0x00006400000800f8 */
[----:B01----:R-:W-:Y:S01]  /*5d60*/  ENDCOLLECTIVE ;  /* 0x000000000000791b */ /* 0x003fe20003800000 */
.L_x_1075:
[----:B------:R-:W-:Y:S01]  /*5d70*/  MOV R252, R105 ;  /* 0x0000006900fc7202 */ /* 0x000fe20000000f00 */
[----:B------:R-:W-:Y:S01]  /*5d80*/  IMAD.MOV.U32 R107, RZ, RZ, R106 ;  /* 0x000000ffff6b7224 */ /* 0x000fe200078e006a */
[----:B------:R-:W-:-:S07]  /*5d90*/  MOV R106, 0xffffffff ;  /* 0xffffffff006a7802 */ /* 0x000fce0000000f00 */
[----:B------:R-:W-:Y:S05]  /*5da0*/  WARPSYNC.COLLECTIVE R106, `(.L_x_1076) ;  /* 0x000000006a087348 */ /* 0x000fea0003c00000 */
[----:B------:R0:W1:Y:S02]  /*5db0*/  SHFL.DOWN P4, R106, R252, R251, R248 ;  /* 0x080000fbfc6a7389 */ /* 0x00006400000800f8 */
[----:B01----:R-:W-:Y:S01]  /*5dc0*/  ENDCOLLECTIVE ;  /* 0x000000000000791b */ /* 0x003fe20003800000 */
.L_x_1076:
[----:B------:R-:W-:Y:S05]  /*5dd0*/  BRA `(.L_x_1077) ;  /* 0xffffffd000b47947 */ /* 0x000fea000383ffff */
.L_x_1078:
        /* <DEDUP_REMOVED lines=10> */
.L_x_4517:


//--------------------- .text._ZN10layer_norm31ln_parallel_residual_bwd_kernelINS_13Kernel_traitsIf13__nv_bfloat16S2_S2_fjLj7168ELj1ELj1ELj8ELj8ENS_18Kernel_traits_baseILj7168EfS2_S2_S2_fjLj256EEEEELb0ELb1ELb0EEEvNS_9BwdParamsE --------------------------
	.section	.text._ZN10layer_norm31ln_parallel_residual_bwd_kernelINS_13Kernel_traitsIf13__nv_bfloat16S2_S2_fjLj7168ELj1ELj1ELj8ELj8ENS_18Kernel_traits_baseILj7168EfS2_S2_S2_fjLj256EEEEELb0ELb1ELb0EEEvNS_9BwdParamsE,"ax",@progbits
	.align	128
        .global         _ZN10layer_norm31ln_parallel_residual_bwd_kernelINS_13Kernel_traitsIf13__nv_bfloat16S2_S2_fjLj7168ELj1ELj1ELj8ELj8ENS_18Kernel_traits_baseILj7168EfS2_S2_S2_fjLj256EEEEELb0ELb1ELb0EEEvNS_9BwdParamsE
        .type           _ZN10layer_norm31ln_parallel_residual_bwd_kernelINS_13Kernel_traitsIf13__nv_bfloat16S2_S2_fjLj7168ELj1ELj1ELj8ELj8ENS_18Kernel_traits_baseILj7168EfS2_S2_S2_fjLj256EEEEELb0ELb1ELb0EEEvNS_9BwdParamsE,@function
        .size           _ZN10layer_norm31ln_parallel_residual_bwd_kernelINS_13Kernel_traitsIf13__nv_bfloat16S2_S2_fjLj7168ELj1ELj1ELj8ELj8ENS_18Kernel_traits_baseILj7168EfS2_S2_S2_fjLj256EEEEELb0ELb1ELb0EEEvNS_9BwdParamsE,(.L_x_4518 - _ZN10layer_norm31ln_parallel_residual_bwd_kernelINS_13Kernel_traitsIf13__nv_bfloat16S2_S2_fjLj7168ELj1ELj1ELj8ELj8ENS_18Kernel_traits_baseILj7168EfS2_S2_S2_fjLj256EEEEELb0ELb1ELb0EEEvNS_9BwdParamsE)
        .other          _ZN10layer_norm31ln_parallel_residual_bwd_kernelINS_13Kernel_traitsIf13__nv_bfloat16S2_S2_fjLj7168ELj1ELj1ELj8ELj8ENS_18Kernel_traits_baseILj7168EfS2_S2_S2_fjLj256EEEEELb0ELb1ELb0EEEvNS_9BwdParamsE,@"STO_CUDA_ENTRY STV_DEFAULT"
_ZN10layer_norm31ln_parallel_residual_bwd_kernelINS_13Kernel_traitsIf13__nv_bfloat16S2_S2_fjLj7168ELj1ELj1ELj8ELj8ENS_18Kernel_traits_baseILj7168EfS2_S2_S2_fjLj256EEEEELb0ELb1ELb0EEEvNS_9BwdParamsE:
.text._ZN10layer_norm31ln_parallel_residual_bwd_kernelINS_13Kernel_traitsIf13__nv_bfloat16S2_S2_fjLj7168ELj1ELj1ELj8ELj8ENS_18Kernel_traits_baseILj7168EfS2_S2_S2_fjLj256EEEEELb0ELb1ELb0EEEvNS_9BwdParamsE:
        /* <DEDUP_REMOVED lines=16> */
[----:B0-----:R-:W-:-:S04]  /*0100*/  LOP3.LUT R4, R0, 0xff, RZ, 0xc, !PT ;  /* 0x000000ff00047812 */ /* 0x001fc800078e0cff */
[----:B------:R-:W-:Y:S02]  /*0110*/  LEA.HI.SX32 R3, R3, R4, 0x1e ;  /* 0x0000000403037211 */ /* 0x000fe400078ff2ff */
[----:B------:R-:W-:Y:S02]  /*0120*/  LOP3.LUT R4, R0, 0xff, RZ, 0xc0, !PT ;  /* 0x000000ff00047812 */ /* 0x000fe400078ec0ff */
[C---:B------:R-:W-:Y:S02]  /*0130*/  LOP3.LUT P6, RZ, R3.reuse, 0xffffff00, RZ, 0xc0, !PT ;  /* 0xffffff0003ff7812 */ /* 0x040fe400078cc0ff */
[C---:B------:R-:W-:Y:S01]  /*0140*/  ISETP.GE.U32.AND P5, PT, R3.reuse, 0x200, PT ;  /* 0x000002000300780c */ /* 0x040fe20003fa6070 */
[----:B------:R-:W-:Y:S01]  /*0150*/  IMAD.MOV.U32 R5, RZ, RZ, R4 ;  /* 0x000000ffff057224 */ /* 0x000fe200078e0004 */
[C---:B------:R-:W-:Y:S02]  /*0160*/  ISETP.GE.U32.AND P4, PT, R3.reuse, 0x300, PT ;  /* 0x000003000300780c */ /* 0x040fe40003f86070 */
[----:B------:R-:W-:-:S02]  /*0170*/  ISETP.GE.U32.AND P3, PT, R3, 0x400, PT ;  /* 0x000004000300780c */ /* 0x000fc40003f66070 */
[C---:B------:R-:W-:Y:S02]  /*0180*/  ISETP.GE.U32.AND P2, PT, R3.reuse, 0x500, PT ;  /* 0x000005000300780c */ /* 0x040fe40003f46070 */
[C---:B------:R-:W-:Y:S02]  /*0190*/  ISETP.GE.U32.AND P1, PT, R3.reuse, 0x600, PT ;  /* 0x000006000300780c */ /* 0x040fe40003f26070 */
[----:B------:R-:W-:Y:S01]  /*01a0*/  ISETP.GE.U32.AND P0, PT, R3, 0x700, PT ;  /* 0x000007000300780c */ /* 0x000fe20003f06070 */
[----:B------:R-:W0:Y:S01]  /*01b0*/  @P6 LDC.64 R8, c[0x0][0x260] ;  /* 0x00009800ff086b82 */ /* 0x000e220000000a00 */
[----:B-1----:R-:W-:Y:S02]  /*01c0*/  LEA.HI R7, R0, UR6, RZ, 0x18 ;  /* 0x0000000600077c11 */ /* 0x002fe4000f8fc0ff */
[----:B------:R-:W-:Y:S02]  /*01d0*/  P2R R157, PR, RZ, 0x1 ;  /* 0x00000001ff9d7803 */ /* 0x000fe40000000000 */
[----:B------:R-:W-:-:S02]  /*01e0*/  CS2R R92, SRZ ;  /* 0x00000000005c7805 */ /* 0x000fc4000001ff00 */
        /* <DEDUP_REMOVED lines=8> */
[----:B------:R0:W5:Y:S02]  /*0270*/  @P6 LDG.E.128 R120, desc[UR4][R8.64] ;  /* 0x0000000408786981 */ /* 0x000164000c1e1d00 */
[----:B------:R-:W4:Y:S01]  /*0280*/  @P2 LDC.64 R20, c[0x0][0x260] ;  /* 0x00009800ff142b82 */ /* 0x000f220000000a00 */
[C---:B-1----:R-:W-:Y:S01]  /*0290*/  @P5 IMAD.WIDE.U32 R12, R5.reuse, 0x10, R10 ;  /* 0x00000010050c5825 */ /* 0x042fe200078e000a */
[----:B------:R-:W-:-:S04]  /*02a0*/  @P5 IADD3 R5, R5, 0x100, RZ ;  /* 0x0000010005055810 */ /* 0x000fc80007ffe0ff */
[----:B------:R0:W5:Y:S02]  /*02b0*/  @P5 LDG.E.128 R116, desc[UR4][R12.64] ;  /* 0x000000040c745981 */ /* 0x000164000c1e1d00 */
[----:B------:R-:W1:Y:S01]  /*02c0*/  @P1 LDC.64 R22, c[0x0][0x260] ;  /* 0x00009800ff161b82 */ /* 0x000e620000000a00 */
[----:B--2---:R-:W-:-:S04]  /*02d0*/  @P4 IMAD.WIDE.U32 R14, R5, 0x10, R14 ;  /* 0x00000010050e4825 */ /* 0x004fc800078e000e */
[----:B------:R-:W-:Y:S01]  /*02e0*/  @P4 VIADD R5, R5, 0x100 ;  /* 0x0000010005054836 */ /* 0x000fe20000000000 */
[----:B------:R0:W5:Y:S02]  /*02f0*/  @P4 LDG.E.128 R112, desc[UR4][R14.64] ;  /* 0x000000040e704981 */ /* 0x000164000c1e1d00 */
[----:B------:R-:W2:Y:S01]  /*0300*/  @P0 LDC.64 R10, c[0x0][0x260] ;  /* 0x00009800ff0a0b82 */ /* 0x000ea20000000a00 */
[C---:B---3--:R-:W-:Y:S01]  /*0310*/  @P3 IMAD.WIDE.U32 R18, R5.reuse, 0x10, R18 ;  /* 0x0000001005123825 */ /* 0x048fe200078e0012 */
[----:B------:R-:W-:-:S04]  /*0320*/  @P3 IADD3 R5, R5, 0x100, RZ ;  /* 0x0000010005053810 */ /* 0x000fc80007ffe0ff */
[----:B------:R0:W5:Y:S01]  /*0330*/  @P3 LDG.E.128 R108, desc[UR4][R18.64] ;  /* 0x00000004126c3981 */ /* 0x000162000c1e1d00 */
[----:B----4-:R-:W-:-:S04]  /*0340*/  @P2 IMAD.WIDE.U32 R20, R5, 0x10, R20 ;  /* 0x0000001005142825 */ /* 0x010fc800078e0014 */
[----:B------:R-:W-:Y:S01]  /*0350*/  @P2 VIADD R5, R5, 0x100 ;  /* 0x0000010005052836 */ /* 0x000fe20000000000 */
[----:B------:R0:W5:Y:S03]  /*0360*/  @P2 LDG.E.128 R104, desc[UR4][R20.64] ;  /* 0x0000000414682981 */ /* 0x000166000c1e1d00 */
[C---:B-1----:R-:W-:Y:S01]  /*0370*/  @P1 IMAD.WIDE.U32 R22, R5.reuse, 0x10, R22 ;  /* 0x0000001005161825 */ /* 0x042fe200078e0016 */
[----:B------:R-:W-:-:S04]  /*0380*/  @P1 IADD3 R5, R5, 0x100, RZ ;  /* 0x0000010005051810 */ /* 0x000fc80007ffe0ff */
[----:B------:R0:W5:Y:S01]  /*0390*/  @P1 LDG.E.128 R100, desc[UR4][R22.64] ;  /* 0x0000000416641981 */ /* 0x000162000c1e1d00 */
[----:B--2---:R-:W-:-:S05]  /*03a0*/  @P0 IMAD.WIDE.U32 R10, R5, 0x10, R10 ;  /* 0x00000010050a0825 */ /* 0x004fca00078e000a */
[----:B------:R0:W5:Y:S01]  /*03b0*/  @P0 LDG.E.128 R96, desc[UR4][R10.64] ;  /* 0x000000040a600981 */ /* 0x000162000c1e1d00 */
        /* <DEDUP_REMOVED lines=29> */
[----:B------:R-:W-:Y:S01]  /*0590*/  HFMA2.MMA R93, -RZ, RZ, 0, 0 ;  /* 0x00000000ff5d7435 */ /* 0x000fe200000001ff */
[----:B------:R-:W-:-:S10]  /*05a0*/  IMAD.MOV.U32 R124, RZ, RZ, 0x1 ;  /* 0x00000001ff7c7424 */ /* 0x000fd400078e00ff */
.L_x_1122:
[----:B0-----:R-:W1:Y:S01]  /*05b0*/  LDC.64 R128, c[0x0][0x250] ;  /* 0x00009400ff807b82 */ /* 0x001e620000000a00 */
[----:B------:R-:W-:-:S07]  /*05c0*/  ISETP.NE.AND P0, PT, R6, RZ, PT ;  /* 0x000000ff0600720c */ /* 0x000fce0003f05270 */
[----:B------:R-:W2:Y:S01]  /*05d0*/  LDC.64 R134, c[0x0][0x258] ;  /* 0x00009600ff867b82 */ /* 0x000ea20000000a00 */
[----:B-1----:R-:W-:-:S05]  /*05e0*/  IMAD.WIDE R128, R7, 0x4, R128 ;  /* 0x0000000407807825 */ /* 0x002fca00078e0280 */
[----:B-----5:R1:W5:Y:S01]  /*05f0*/  LDG.E R127, desc[UR4][R128.64] ;  /* 0x00000004807f7981 */ /* 0x020362000c1e1900 */
[----:B--2---:R-:W-:-:S05]  /*0600*/  IMAD.WIDE R134, R7, 0x4, R134 ;  /* 0x0000000407867825 */ /* 0x004fca00078e0286 */
        /* <DEDUP_REMOVED lines=11> */
[----:B-1----:R-:W-:Y:S06]  /*06c0*/  @!P0 BRA `(.L_x_1081) ;  /* 0x0000000000e08947 */ /* 0x002fec0003800000 */
[----:B------:R-:W1:Y:S01]  /*06d0*/  LDC.64 R10, c[0x0][0x2b8] ;  /* 0x0000ae00ff0a7b82 */ /* 0x000e620000000a00 */
[----:B------:R-:W-:-:S04]  /*06e0*/  LEA R12, P0, R9, UR10, 0x3 ;  /* 0x0000000a090c7c11 */ /* 0x000fc8000f8018ff */
[----:B------:R-:W-:Y:S02]  /*06f0*/  LEA.HI.X R13, R9, UR11, RZ, 0x3, P0 ;  /* 0x0000000b090d7c11 */ /* 0x000fe400080f1cff */
[----:B------:R-:W-:-:S04]  /*0700*/  ISETP.NE.U32.AND P0, PT, RZ, UR8, PT ;  /* 0x00000008ff007c0c */ /* 0x000fc8000bf05070 */
[----:B------:R-:W2:Y:S01]  /*0710*/  LDG.E.64 R12, desc[UR4][R12.64] ;  /* 0x000000040c0c7981 */ /* 0x000ea2000c1e1b00 */
[----:B------:R-:W-:Y:S01]  /*0720*/  ISETP.NE.AND.EX P0, PT, RZ, UR9, PT, P0 ;  /* 0x00000009ff007c0c */ /* 0x000fe2000bf05300 */
[----:B-1----:R-:W-:-:S12]  /*0730*/  IMAD.WIDE.U32 R10, R9, 0x8, R10 ;  /* 0x00000008090a7825 */ /* 0x002fd800078e000a */
[----:B------:R-:W-:-:S04]  /*0740*/  @P0 LEA R14, P5, R9, UR8, 0x3 ;  /* 0x00000008090e0c11 */ /* 0x000fc8000f8a18ff */
[----:B------:R-:W-:Y:S01]  /*0750*/  @P0 LEA.HI.X R15, R9, UR9, RZ, 0x3, P5 ;  /* 0x00000009090f0c11 */ /* 0x000fe2000a8f1cff */
[----:B------:R-:W3:Y:S01]  /*0760*/  LDG.E.64 R10, desc[UR4][R10.64] ;  /* 0x000000040a0a7981 */ /* 0x000ee2000c1e1b00 */
[----:B0-----:R-:W-:-:S03]  /*0770*/  ISETP.NE.AND P5, PT, R5, RZ, PT ;  /* 0x000000ff0500720c */ /* 0x001fc60003fa5270 */
[----:B------:R0:W5:Y:S02]  /*0780*/  @P0 LDG.E.64 R182, desc[UR4][R14.64] ;  /* 0x000000040eb60981 */ /* 0x000164000c1e1b00 */
[----:B-----5:R-:W-:Y:S02]  /*0790*/  FSEL R16, R127, RZ, !P5 ;  /* 0x000000ff7f107208 */ /* 0x020fe40006800000 */
[C-C-:B--2---:R-:W-:Y:S02]  /*07a0*/  SHF.R.U64 R128, R12.reuse, 0x10, R13.reuse ;  /* 0x000000100c807819 */ /* 0x144fe4000000120d */
[----:B------:R-:W-:Y:S01]  /*07b0*/  SHF.R.U32.HI R133, RZ, 0x10, R13 ;  /* 0x00000010ff857819 */ /* 0x000fe2000001160d */
[----:B------:R-:W-:Y:S01]  /*07c0*/  IMAD.U32 R129, R12, 0x10000, RZ ;  /* 0x000100000c817824 */ /* 0x000fe200078e00ff */
[----:B------:R-:W-:Y:S01]  /*07d0*/  SHF.L.U32 R131, R13, 0x10, RZ ;  /* 0x000000100d837819 */ /* 0x000fe200000006ff */
[----:B0-----:R-:W-:Y:S01]  /*07e0*/  IMAD.U32 R15, R128, 0x10000, RZ ;  /* 0x00010000800f7824 */ /* 0x001fe200078e00ff */
[----:B------:R-:W-:Y:S01]  /*07f0*/  SHF.L.U32 R133, R133, 0x10, RZ ;  /* 0x0000001085857819 */ /* 0x000fe200000006ff */
[----:B------:R-:W-:-:S02]  /*0800*/  FADD.FTZ R129, -R16, R129 ;  /* 0x0000008110817221 */ /* 0x000fc40000010100 */
[C---:B------:R-:W-:Y:S01]  /*0810*/  FADD.FTZ R15, -R16.reuse, R15 ;  /* 0x0000000f100f7221 */ /* 0x040fe20000010100 */
[C---:B------:R-:W-:Y:S01]  /*0820*/  FADD.FTZ R13, -R16.reuse, R131 ;  /* 0x00000083100d7221 */ /* 0x040fe20000010100 */
[----:B------:R-:W-:Y:S01]  /*0830*/  FADD.FTZ R133, -R16, R133 ;  /* 0x0000008510857221 */ /* 0x000fe20000010100 */
[----:B---3--:R-:W-:Y:S01]  /*0840*/  IMAD.MOV.U32 R3, RZ, RZ, R10 ;  /* 0x000000ffff037224 */ /* 0x008fe200078e000a */
[--C-:B------:R-:W-:Y:S02]  /*0850*/  SHF.R.U64 R130, R10, 0x10, R11.reuse ;  /* 0x000000100a827819 */ /* 0x100fe4000000120b */
[----:B------:R-:W-:Y:S02]  /*0860*/  MOV R14, R11 ;  /* 0x0000000b000e7202 */ /* 0x000fe40000000f00 */
[----:B------:R-:W-:Y:S01]  /*0870*/  SHF.R.U32.HI R132, RZ, 0x10, R11 ;  /* 0x00000010ff847819 */ /* 0x000fe2000001160b */
[----:B------:R-:W-:Y:S01]  /*0880*/  IMAD.U32 R11, R3, 0x10000, RZ ;  /* 0x00010000030b7824 */ /* 0x000fe200078e00ff */
[----:B------:R-:W-:Y:S01]  /*0890*/  SHF.L.U32 R16, R130, 0x10, RZ ;  /* 0x0000001082107819 */ /* 0x000fe200000006ff */
[C---:B------:R-:W-:Y:S01]  /*08a0*/  FMUL.FTZ R3, R8.reuse, R129 ;  /* 0x0000008108037220 */ /* 0x040fe20000410000 */
[----:B------:R-:W-:Y:S01]  /*08b0*/  FMUL.FTZ R10, R8, R15 ;  /* 0x0000000f080a7220 */ /* 0x000fe20000410000 */
[-C--:B------:R-:W-:Y:S01]  /*08c0*/  FMUL.FTZ R12, R120, R11.reuse ;  /* 0x0000000b780c7220 */ /* 0x080fe20000410000 */
[----:B------:R-:W-:Y:S01]  /*08d0*/  FADD.FTZ R64, R64, R11 ;  /* 0x0000000b40407221 */ /* 0x000fe20000010000 */
[----:B------:R-:W-:Y:S01]  /*08e0*/  FFMA.FTZ R92, R3, R11, R92 ;  /* 0x0000000b035c7223 */ /* 0x000fe2000001005c */
[----:B------:R-:W-:-:S02]  /*08f0*/  IMAD.U32 R131, R14, 0x10000, RZ ;  /* 0x000100000e837824 */ /* 0x000fc400078e00ff */
[----:B------:R-:W-:Y:S01]  /*0900*/  FADD.FTZ R65, R65, R16 ;  /* 0x0000001041417221 */ /* 0x000fe20000010000 */
[-C--:B------:R-:W-:Y:S01]  /*0910*/  FFMA.FTZ R93, R10, R16.reuse, R93 ;  /* 0x000000100a5d7223 */ /* 0x080fe2000001005d */
[----:B------:R-:W-:Y:S01]  /*0920*/  FMUL.FTZ R11, R121, R16 ;  /* 0x00000010790b7220 */ /* 0x000fe20000410000 */
[----:B------:R-:W-:Y:S01]  /*0930*/  FMUL.FTZ R13, R8, R13 ;  /* 0x0000000d080d7220 */ /* 0x000fe20000410000 */
[----:B------:R-:W-:Y:S01]  /*0940*/  FADD.FTZ R16, RZ, R12 ;  /* 0x0000000cff107221 */ /* 0x000fe20000010000 */
[----:B------:R-:W-:Y:S01]  /*0950*/  FFMA.FTZ R129, R3, R12, RZ ;  /* 0x0000000c03817223 */ /* 0x000fe200000100ff */
        /* <DEDUP_REMOVED lines=13> */
[----:B------:R-:W-:-:S02]  /*0a30*/  VIADD R132, R9, 0x100 ;  /* 0x0000010009847836 */ /* 0x000fc40000000000 */
[----:B------:R-:W-:-:S07]  /*0a40*/  FFMA.FTZ R130, R16, R15, R128 ;  /* 0x0000000f10827223 */ /* 0x000fce0000010080 */
.L_x_1081:
[----:B------:R-:W-:Y:S05]  /*0a50*/  BSYNC B0 ;  /* 0x0000000000007941 */ /* 0x000fea0003800000 */
.L_x_1080:
[----:B------:R-:W-:Y:S01]  /*0a60*/  ISETP.NE.AND P0, PT, R17, RZ, PT ;  /* 0x000000ff1100720c */ /* 0x000fe20003f05270 */
[----:B------:R-:W-:-:S12]  /*0a70*/  BSSY B0, `(.L_x_1082) ;  /* 0x000003a000007945 */ /* 0x000fd80003800000 */
[----:B------:R-:W-:Y:S05]  /*0a80*/  @!P0 BRA `(.L_x_1083) ;  /* 0x0000000000e08947 */ /* 0x000fea0003800000 */
        /* <DEDUP_REMOVED lines=13> */
[----:B------:R-:W-:Y:S02]  /*0b60*/  IADD3 R132, R132, 0x100, RZ ;  /* 0x0000010084847810 */ /* 0x000fe40007ffe0ff */
[C-C-:B--2---:R-:W-:Y:S02]  /*0b70*/  SHF.R.U64 R129, R18.reuse, 0x10, R19.reuse ;  /* 0x0000001012817819 */ /* 0x144fe40000001213 */
[----:B------:R-:W-:Y:S01]  /*0b80*/  SHF.L.U32 R26, R18, 0x10, RZ ;  /* 0x00000010121a7819 */ /* 0x000fe200000006ff */
[----:B------:R-:W-:Y:S01]  /*0b90*/  IMAD.U32 R128, R19, 0x10000, RZ ;  /* 0x0001000013807824 */ /* 0x000fe200078e00ff */
[----:B------:R-:W-:-:S02]  /*0ba0*/  SHF.R.U32.HI R133, RZ, 0x10, R19 ;  /* 0x00000010ff857819 */ /* 0x000fc40000011613 */
[----:B0-----:R-:W-:Y:S01]  /*0bb0*/  SHF.L.U32 R23, R129, 0x10, RZ ;  /* 0x0000001081177819 */ /* 0x001fe200000006ff */
[C---:B------:R-:W-:Y:S01]  /*0bc0*/  FADD.FTZ R19, -R135.reuse, R26 ;  /* 0x0000001a87137221 */ /* 0x040fe20000010100 */
[----:B------:R-:W-:Y:S01]  /*0bd0*/  FADD.FTZ R129, -R135, R128 ;  /* 0x0000008087817221 */ /* 0x000fe20000010100 */
[----:B------:R-:W-:Y:S02]  /*0be0*/  IMAD.U32 R133, R133, 0x10000, RZ ;  /* 0x0001000085857824 */ /* 0x000fe400078e00ff */
[----:B------:R-:W-:Y:S01]  /*0bf0*/  FADD.FTZ R23, -R135, R23 ;  /* 0x0000001787177221 */ /* 0x000fe20000010100 */
[----:B---3--:R-:W-:Y:S01]  /*0c00*/  MOV R24, R20 ;  /* 0x0000001400187202 */ /* 0x008fe20000000f00 */
[--C-:B------:R-:W-:Y:S01]  /*0c10*/  IMAD.MOV.U32 R22, RZ, RZ, R21.reuse ;  /* 0x000000ffff167224 */ /* 0x100fe200078e0015 */
[--C-:B------:R-:W-:Y:S02]  /*0c20*/  SHF.R.U64 R136, R20, 0x10, R21.reuse ;  /* 0x0000001014887819 */ /* 0x100fe40000001215 */
[----:B------:R-:W-:-:S02]  /*0c30*/  SHF.R.U32.HI R134, RZ, 0x10, R21 ;  /* 0x00000010ff867819 */ /* 0x000fc40000011615 */
[----:B------:R-:W-:Y:S01]  /*0c40*/  SHF.L.U32 R21, R24, 0x10, RZ ;  /* 0x0000001018157819 */ /* 0x000fe200000006ff */
[----:B------:R-:W-:Y:S01]  /*0c50*/  FMUL.FTZ R19, R8, R19 ;  /* 0x0000001308137220 */ /* 0x000fe20000410000 */
[----:B------:R-:W-:Y:S02]  /*0c60*/  IMAD.U32 R24, R136, 0x10000, RZ ;  /* 0x0001000088187824 */ /* 0x000fe400078e00ff */
[----:B------:R-:W-:Y:S01]  /*0c70*/  FADD.FTZ R135, -R135, R133 ;  /* 0x0000008587877221 */ /* 0x000fe20000010100 */
[----:B------:R-:W-:Y:S01]  /*0c80*/  FMUL.FTZ R20, R116, R21 ;  /* 0x0000001574147220 */ /* 0x000fe20000410000 */
[----:B------:R-:W-:Y:S01]  /*0c90*/  FMUL.FTZ R18, R8, R23 ;  /* 0x0000001708127220 */ /* 0x000fe20000410000 */
[----:B------:R-:W-:Y:S01]  /*0ca0*/  SHF.L.U32 R133, R22, 0x10, RZ ;  /* 0x0000001016857819 */ /* 0x000fe200000006ff */
[----:B------:R-:W-:Y:S01]  /*0cb0*/  FADD.FTZ R60, R60, R21 ;  /* 0x000000153c3c7221 */ /* 0x000fe20000010000 */
[----:B------:R-:W-:Y:S01]  /*0cc0*/  FFMA.FTZ R88, R19, R21, R88 ;  /* 0x0000001513587223 */ /* 0x000fe20000010058 */
[----:B------:R-:W-:Y:S01]  /*0cd0*/  FMUL.FTZ R23, R8, R129 ;  /* 0x0000008108177220 */ /* 0x000fe20000410000 */
[----:B------:R-:W-:Y:S01]  /*0ce0*/  FMUL.FTZ R21, R117, R24 ;  /* 0x0000001875157220 */ /* 0x000fe20000410000 */
[----:B------:R-:W-:Y:S01]  /*0cf0*/  FADD.FTZ R26, R131, R20 ;  /* 0x00000014831a7221 */ /* 0x000fe20000010000 */
[----:B------:R-:W-:Y:S01]  /*0d00*/  FFMA.FTZ R129, R19, R20, R130 ;  /* 0x0000001413817223 */ /* 0x000fe20000010082 */
[----:B------:R-:W-:-:S02]  /*0d10*/  IMAD.U32 R134, R134, 0x10000, RZ ;  /* 0x0001000086867824 */ /* 0x000fc400078e00ff */
[----:B------:R-:W-:Y:S01]  /*0d20*/  FMUL.FTZ R22, R118, R133 ;  /* 0x0000008576167220 */ /* 0x000fe20000410000 */
[----:B------:R-:W-:Y:S01]  /*0d30*/  FADD.FTZ R131, R26, R21 ;  /* 0x000000151a837221 */ /* 0x000fe20000010000 */
[C---:B------:R-:W-:Y:S01]  /*0d40*/  FFMA.FTZ R128, R18.reuse, R21, R129 ;  /* 0x0000001512807223 */ /* 0x040fe20000010081 */
[----:B------:R-:W-:Y:S01]  /*0d50*/  FADD.FTZ R61, R61, R24 ;  /* 0x000000183d3d7221 */ /* 0x000fe20000010000 */
[----:B------:R-:W-:Y:S01]  /*0d60*/  FFMA.FTZ R89, R18, R24, R89 ;  /* 0x0000001812597223 */ /* 0x000fe20000010059 */
[----:B------:R-:W-:Y:S01]  /*0d70*/  FMUL.FTZ R24, R119, R134 ;  /* 0x0000008677187220 */ /* 0x000fe20000410000 */
[----:B------:R-:W-:Y:S01]  /*0d80*/  FMUL.FTZ R26, R8, R135 ;  /* 0x00000087081a7220 */ /* 0x000fe20000410000 */
[----:B------:R-:W-:Y:S01]  /*0d90*/  FADD.FTZ R131, R131, R22 ;  /* 0x0000001683837221 */ /* 0x000fe20000010000 */
[C---:B------:R-:W-:Y:S01]  /*0da0*/  FFMA.FTZ R129, R23.reuse, R22, R128 ;  /* 0x0000001617817223 */ /* 0x040fe20000010080 */
[----:B------:R-:W-:Y:S01]  /*0db0*/  FADD.FTZ R62, R62, R133 ;  /* 0x000000853e3e7221 */ /* 0x000fe20000010000 */
[----:B------:R-:W-:Y:S01]  /*0dc0*/  FFMA.FTZ R90, R23, R133, R90 ;  /* 0x00000085175a7223 */ /* 0x000fe2000001005a */
[----:B------:R-:W-:Y:S01]  /*0dd0*/  FADD.FTZ R63, R63, R134 ;  /* 0x000000863f3f7221 */ /* 0x000fe20000010000 */
[C---:B------:R-:W-:Y:S01]  /*0de0*/  FFMA.FTZ R91, R26.reuse, R134, R91 ;  /* 0x000000861a5b7223 */ /* 0x040fe2000001005b */
[----:B------:R-:W-:Y:S01]  /*0df0*/  FADD.FTZ R131, R131, R24 ;  /* 0x0000001883837221 */ /* 0x000fe20000010000 */
[----:B------:R-:W-:-:S07]  /*0e00*/  FFMA.FTZ R130, R26, R24, R129 ;  /* 0x000000181a827223 */ /* 0x000fce0000010081 */
.L_x_1083:
[----:B------:R-:W-:Y:S05]  /*0e10*/  BSYNC B0 ;  /* 0x0000000000007941 */ /* 0x000fea0003800000 */
.L_x_1082:
[----:B------:R-:W-:Y:S04]  /*0e20*/  BSSY B0, `(.L_x_1084) ;  /* 0x000003a000007945 */ /* 0x000fe80003800000 */
        /* <DEDUP_REMOVED lines=13> */
[----:B-----5:R-:W-:Y:S01]  /*0f00*/  FSEL R137, R127, RZ, !P5 ;  /* 0x000000ff7f897208 */ /* 0x020fe20006800000 */
[----:B------:R-:W-:Y:S01]  /*0f10*/  VIADD R132, R132, 0x100 ;  /* 0x0000010084847836 */ /* 0x000fe20000000000 */
[C-C-:B--2---:R-:W-:Y:S02]  /*0f20*/  SHF.R.U64 R34, R28.reuse, 0x10, R29.reuse ;  /* 0x000000101c227819 */ /* 0x144fe4000000121d */
[----:B------:R-:W-:Y:S01]  /*0f30*/  SHF.R.U32.HI R134, RZ, 0x10, R29 ;  /* 0x00000010ff867819 */ /* 0x000fe2000001161d */
[----:B------:R-:W-:Y:S01]  /*0f40*/  IMAD.U32 R32, R28, 0x10000, RZ ;  /* 0x000100001c207824 */ /* 0x000fe200078e00ff */
[----:B------:R-:W-:Y:S01]  /*0f50*/  SHF.L.U32 R133, R29, 0x10, RZ ;  /* 0x000000101d857819 */ /* 0x000fe200000006ff */
[----:B------:R-:W-:Y:S01]  /*0f60*/  IMAD.U32 R34, R34, 0x10000, RZ ;  /* 0x0001000022227824 */ /* 0x000fe200078e00ff */
[----:B0-----:R-:W-:Y:S01]  /*0f70*/  SHF.L.U32 R128, R134, 0x10, RZ ;  /* 0x0000001086807819 */ /* 0x001fe200000006ff */
[----:B------:R-:W-:-:S02]  /*0f80*/  FADD.FTZ R29, -R137, R32 ;  /* 0x00000020891d7221 */ /* 0x000fc40000010100 */
[----:B------:R-:W-:Y:S01]  /*0f90*/  FADD.FTZ R129, -R137, R34 ;  /* 0x0000002289817221 */ /* 0x000fe20000010100 */
[----:B---3--:R-:W-:Y:S01]  /*0fa0*/  IMAD.MOV.U32 R25, RZ, RZ, R30 ;  /* 0x000000ffff197224 */ /* 0x008fe200078e001e */
[--C-:B------:R-:W-:Y:S02]  /*0fb0*/  SHF.R.U64 R135, R30, 0x10, R31.reuse ;  /* 0x000000101e877819 */ /* 0x100fe4000000121f */
[----:B------:R-:W-:Y:S02]  /*0fc0*/  MOV R27, R31 ;  /* 0x0000001f001b7202 */ /* 0x000fe40000000f00 */
[----:B------:R-:W-:Y:S01]  /*0fd0*/  SHF.R.U32.HI R134, RZ, 0x10, R31 ;  /* 0x00000010ff867819 */ /* 0x000fe2000001161f */
[----:B------:R-:W-:Y:S01]  /*0fe0*/  IMAD.U32 R31, R25, 0x10000, RZ ;  /* 0x00010000191f7824 */ /* 0x000fe200078e00ff */
[----:B------:R-:W-:Y:S01]  /*0ff0*/  SHF.L.U32 R32, R135, 0x10, RZ ;  /* 0x0000001087207819 */ /* 0x000fe200000006ff */
[----:B------:R-:W-:Y:S02]  /*1000*/  FMUL.FTZ R25, R8, R29 ;  /* 0x0000001d08197220 */ /* 0x000fe40000410000 */
[----:B------:R-:W-:Y:S01]  /*1010*/  FMUL.FTZ R30, R112, R31 ;  /* 0x0000001f701e7220 */ /* 0x000fe20000410000 */
[----:B------:R-:W-:-:S02]  /*1020*/  IMAD.U32 R135, R27, 0x10000, RZ ;  /* 0x000100001b877824 */ /* 0x000fc400078e00ff */
[----:B------:R-:W-:Y:S01]  /*1030*/  FMUL.FTZ R28, R8, R129 ;  /* 0x00000081081c7220 */ /* 0x000fe20000410000 */
[----:B------:R-:W-:Y:S01]  /*1040*/  FMUL.FTZ R27, R113, R32 ;  /* 0x00000020711b7220 */ /* 0x000fe20000410000 */
[----:B------:R-:W-:Y:S01]  /*1050*/  FADD.FTZ R34, R131, R30 ;  /* 0x0000001e83227221 */ /* 0x000fe20000010000 */
[----:B------:R-:W-:Y:S01]  /*1060*/  FADD.FTZ R133, -R137, R133 ;  /* 0x0000008589857221 */ /* 0x000fe20000010100 */
[----:B------:R-:W-:Y:S01]  /*1070*/  FFMA.FTZ R129, R25, R30, R130 ;  /* 0x0000001e19817223 */ /* 0x000fe20000010082 */
[----:B------:R-:W-:Y:S01]  /*1080*/  SHF.L.U32 R134, R134, 0x10, RZ ;  /* 0x0000001086867819 */ /* 0x000fe200000006ff */
[----:B------:R-:W-:Y:S01]  /*1090*/  FADD.FTZ R57, R57, R32 ;  /* 0x0000002039397221 */ /* 0x000fe20000010000 */
        /* <DEDUP_REMOVED lines=9> */
[----:B------:R-:W-:Y:S01]  /*1130*/  FADD.FTZ R130, R131, R32 ;  /* 0x0000002083827221 */ /* 0x000fe20000010000 */
[----:B------:R-:W-:Y:S01]  /*1140*/  FMUL.FTZ R34, R8, R137 ;  /* 0x0000008908227220 */ /* 0x000fe20000410000 */
[C---:B------:R-:W-:Y:S01]  /*1150*/  FFMA.FTZ R128, R29.reuse, R32, R128 ;  /* 0x000000201d807223 */ /* 0x040fe20000010080 */
[----:B------:R-:W-:Y:S01]  /*1160*/  FADD.FTZ R58, R58, R135 ;  /* 0x000000873a3a7221 */ /* 0x000fe20000010000 */
[----:B------:R-:W-:Y:S01]  /*1170*/  FADD.FTZ R131, R130, R31 ;  /* 0x0000001f82837221 */ /* 0x000fe20000010000 */
[----:B------:R-:W-:Y:S01]  /*1180*/  FFMA.FTZ R86, R29, R135, R86 ;  /* 0x000000871d567223 */ /* 0x000fe20000010056 */
[----:B------:R-:W-:Y:S01]  /*1190*/  FADD.FTZ R59, R59, R134 ;  /* 0x000000863b3b7221 */ /* 0x000fe20000010000 */
[C---:B------:R-:W-:Y:S01]  /*11a0*/  FFMA.FTZ R87, R34.reuse, R134, R87 ;  /* 0x0000008622577223 */ /* 0x040fe20000010057 */
[----:B------:R-:W-:-:S07]  /*11b0*/  FFMA.FTZ R130, R34, R31, R128 ;  /* 0x0000001f22827223 */ /* 0x000fce0000010080 */
.L_x_1085:
[----:B------:R-:W-:Y:S05]  /*11c0*/  BSYNC B0 ;  /* 0x0000000000007941 */ /* 0x000fea0003800000 */
.L_x_1084:
        /* <DEDUP_REMOVED lines=17> */
[----:B------:R-:W-:Y:S02]  /*12e0*/  SHF.L.U32 R133, R36, 0x10, RZ ;  /* 0x0000001024857819 */ /* 0x000fe400000006ff */
[----:B0-----:R-:W-:Y:S01]  /*12f0*/  SHF.L.U32 R128, R136, 0x10, RZ ;  /* 0x0000001088807819 */ /* 0x001fe200000006ff */
[----:B------:R-:W-:Y:S01]  /*1300*/  IMAD.U32 R134, R37, 0x10000, RZ ;  /* 0x0001000025867824 */ /* 0x000fe200078e00ff */
[----:B------:R-:W-:Y:S01]  /*1310*/  SHF.R.U32.HI R135, RZ, 0x10, R37 ;  /* 0x00000010ff877819 */ /* 0x000fe20000011625 */
[----:B------:R-:W-:-:S02]  /*1320*/  FADD.FTZ R133, -R137, R133 ;  /* 0x0000008589857221 */ /* 0x000fc40000010100 */
[----:B------:R-:W-:Y:S02]  /*1330*/  FADD.FTZ R129, -R137, R134 ;  /* 0x0000008689817221 */ /* 0x000fe40000010100 */
[----:B------:R-:W-:Y:S01]  /*1340*/  IMAD.U32 R135, R135, 0x10000, RZ ;  /* 0x0001000087877824 */ /* 0x000fe200078e00ff */
[----:B---3--:R-:W-:Y:S01]  /*1350*/  MOV R33, R38 ;  /* 0x0000002600217202 */ /* 0x008fe20000000f00 */
[--C-:B------:R-:W-:Y:S01]  /*1360*/  IMAD.MOV.U32 R35, RZ, RZ, R39.reuse ;  /* 0x000000ffff237224 */ /* 0x100fe200078e0027 */
[--C-:B------:R-:W-:Y:S02]  /*1370*/  SHF.R.U32.HI R36, RZ, 0x10, R39.reuse ;  /* 0x00000010ff247819 */ /* 0x100fe40000011627 */
[----:B------:R-:W-:Y:S01]  /*1380*/  SHF.R.U64 R138, R38, 0x10, R39 ;  /* 0x00000010268a7819 */ /* 0x000fe20000001227 */
[----:B------:R-:W-:Y:S01]  /*1390*/  FADD.FTZ R39, -R137, R128 ;  /* 0x0000008089277221 */ /* 0x000fe20000010100 */
[----:B------:R-:W-:Y:S01]  /*13a0*/  SHF.L.U32 R37, R33, 0x10, RZ ;  /* 0x0000001021257819 */ /* 0x000fe200000006ff */
[----:B------:R-:W-:-:S02]  /*13b0*/  IMAD.U32 R134, R36, 0x10000, RZ ;  /* 0x0001000024867824 */ /* 0x000fc400078e00ff */
[----:B------:R-:W-:Y:S01]  /*13c0*/  FMUL.FTZ R33, R8, R133 ;  /* 0x0000008508217220 */ /* 0x000fe20000410000 */
[----:B------:R-:W-:Y:S02]  /*13d0*/  IMAD.U32 R128, R138, 0x10000, RZ ;  /* 0x000100008a807824 */ /* 0x000fe400078e00ff */
[----:B------:R-:W-:Y:S01]  /*13e0*/  FMUL.FTZ R36, R8, R39 ;  /* 0x0000002708247220 */ /* 0x000fe20000410000 */
[-C--:B------:R-:W-:Y:S01]  /*13f0*/  FMUL.FTZ R38, R108, R37.reuse ;  /* 0x000000256c267220 */ /* 0x080fe20000410000 */
[----:B------:R-:W-:Y:S01]  /*1400*/  FADD.FTZ R137, -R137, R135 ;  /* 0x0000008789897221 */ /* 0x000fe20000010100 */
[----:B------:R-:W-:Y:S01]  /*1410*/  SHF.L.U32 R135, R35, 0x10, RZ ;  /* 0x0000001023877819 */ /* 0x000fe200000006ff */
        /* <DEDUP_REMOVED lines=8> */
[----:B------:R-:W-:-:S02]  /*14a0*/  FMUL.FTZ R140, R110, R135 ;  /* 0x000000876e8c7220 */ /* 0x000fc40000410000 */
        /* <DEDUP_REMOVED lines=9> */
[----:B------:R-:W-:Y:S01]  /*1540*/  FADD.FTZ R55, R55, R134 ;  /* 0x0000008637377221 */ /* 0x000fe20000010000 */
[C---:B------:R-:W-:Y:S01]  /*1550*/  FFMA.FTZ R83, R142.reuse, R134, R83 ;  /* 0x000000868e537223 */ /* 0x040fe20000010053 */
[----:B------:R-:W-:-:S07]  /*1560*/  FFMA.FTZ R130, R142, R39, R128 ;  /* 0x000000278e827223 */ /* 0x000fce0000010080 */
.L_x_1087:
[----:B------:R-:W-:Y:S05]  /*1570*/  BSYNC B0 ;  /* 0x0000000000007941 */ /* 0x000fea0003800000 */
.L_x_1086:
        /* <DEDUP_REMOVED lines=23> */
[C---:B------:R-:W-:Y:S01]  /*16f0*/  FADD.FTZ R141, -R146.reuse, R138 ;  /* 0x0000008a928d7221 */ /* 0x040fe20000010100 */
[----:B------:R-:W-:Y:S01]  /*1700*/  FADD.FTZ R139, -R146, R139 ;  /* 0x0000008b928b7221 */ /* 0x000fe20000010100 */
[----:B---3--:R-:W-:Y:S01]  /*1710*/  IMAD.MOV.U32 R133, RZ, RZ, R134 ;  /* 0x000000ffff857224 */ /* 0x008fe200078e0086 */
[----:B------:R-:W-:-:S03]  /*1720*/  SHF.R.U64 R144, R134, 0x10, R135 ;  /* 0x0000001086907819 */ /* 0x000fc60000001287 */
[----:B------:R-:W-:Y:S01]  /*1730*/  IMAD.U32 R133, R133, 0x10000, RZ ;  /* 0x0001000085857824 */ /* 0x000fe200078e00ff */
[----:B------:R-:W-:Y:S01]  /*1740*/  SHF.L.U32 R128, R144, 0x10, RZ ;  /* 0x0000001090807819 */ /* 0x000fe200000006ff */
[----:B------:R-:W-:Y:S01]  /*1750*/  FADD.FTZ R189, -R146, R143 ;  /* 0x0000008f92bd7221 */ /* 0x000fe20000010100 */
[----:B------:R-:W-:Y:S01]  /*1760*/  MOV R136, R135 ;  /* 0x0000008700887202 */ /* 0x000fe20000000f00 */
[----:B------:R-:W-:Y:S01]  /*1770*/  FMUL.FTZ R144, R8, R137 ;  /* 0x0000008908907220 */ /* 0x000fe20000410000 */
[----:B------:R-:W-:Y:S01]  /*1780*/  SHF.R.U32.HI R129, RZ, 0x10, R135 ;  /* 0x00000010ff817819 */ /* 0x000fe20000011687 */
[----:B------:R-:W-:Y:S01]  /*1790*/  FMUL.FTZ R146, R104, R133 ;  /* 0x0000008568927220 */ /* 0x000fe20000410000 */
[----:B------:R-:W-:Y:S01]  /*17a0*/  FMUL.FTZ R141, R8, R141 ;  /* 0x0000008d088d7220 */ /* 0x000fe20000410000 */
[----:B------:R-:W-:Y:S01]  /*17b0*/  FADD.FTZ R49, R49, R128 ;  /* 0x0000008031317221 */ /* 0x000fe20000010000 */
[-C--:B------:R-:W-:Y:S01]  /*17c0*/  FFMA.FTZ R77, R144, R128.reuse, R77 ;  /* 0x00000080904d7223 */ /* 0x080fe2000001004d */
[----:B------:R-:W-:Y:S01]  /*17d0*/  FMUL.FTZ R143, R105, R128 ;  /* 0x00000080698f7220 */ /* 0x000fe20000410000 */
[----:B------:R-:W-:Y:S01]  /*17e0*/  IMAD.U32 R135, R136, 0x10000, RZ ;  /* 0x0001000088877824 */ /* 0x000fe200078e00ff */
[----:B------:R-:W-:Y:S01]  /*17f0*/  SHF.L.U32 R134, R129, 0x10, RZ ;  /* 0x0000001081867819 */ /* 0x000fe200000006ff */
[----:B------:R-:W-:Y:S01]  /*1800*/  FADD.FTZ R128, R131, R146 ;  /* 0x0000009283807221 */ /* 0x000fe20000010000 */
[----:B------:R-:W-:Y:S01]  /*1810*/  FFMA.FTZ R129, R141, R146, R130 ;  /* 0x000000928d817223 */ /* 0x000fe20000010082 */
[----:B------:R-:W-:Y:S01]  /*1820*/  FMUL.FTZ R148, R106, R135 ;  /* 0x000000876a947220 */ /* 0x000fe20000410000 */
        /* <DEDUP_REMOVED lines=10> */
[----:B------:R-:W-:Y:S01]  /*18d0*/  FADD.FTZ R50, R50, R135 ;  /* 0x0000008732327221 */ /* 0x000fe20000010000 */
[----:B------:R-:W-:Y:S01]  /*18e0*/  FFMA.FTZ R78, R145, R135, R78 ;  /* 0x00000087914e7223 */ /* 0x000fe2000001004e */
[----:B------:R-:W-:Y:S01]  /*18f0*/  FADD.FTZ R51, R51, R134 ;  /* 0x0000008633337221 */ /* 0x000fe20000010000 */
[C---:B------:R-:W-:Y:S01]  /*1900*/  FFMA.FTZ R79, R150.reuse, R134, R79 ;  /* 0x00000086964f7223 */ /* 0x040fe2000001004f */
[----:B------:R-:W-:-:S07]  /*1910*/  FFMA.FTZ R130, R150, R147, R128 ;  /* 0x0000009396827223 */ /* 0x000fce0000010080 */
.L_x_1089:
[----:B------:R-:W-:Y:S05]  /*1920*/  BSYNC B0 ;  /* 0x0000000000007941 */ /* 0x000fea0003800000 */
.L_x_1088:
        /* <DEDUP_REMOVED lines=25> */
[--C-:B------:R-:W-:Y:S02]  /*1ac0*/  SHF.R.U64 R152, R134, 0x10, R135.reuse ;  /* 0x0000001086987819 */ /* 0x100fe40000001287 */
[----:B------:R-:W-:Y:S01]  /*1ad0*/  SHF.L.U32 R133, R133, 0x10, RZ ;  /* 0x0000001085857819 */ /* 0x000fe200000006ff */
[--C-:B------:R-:W-:Y:S01]  /*1ae0*/  IMAD.MOV.U32 R136, RZ, RZ, R135.reuse ;  /* 0x000000ffff887224 */ /* 0x100fe200078e0087 */
[----:B------:R-:W-:Y:S01]  /*1af0*/  SHF.R.U32.HI R129, RZ, 0x10, R135 ;  /* 0x00000010ff817819 */ /* 0x000fe20000011687 */
[----:B------:R-:W-:-:S02]  /*1b00*/  IMAD.U32 R128, R152, 0x10000, RZ ;  /* 0x0001000098807824 */ /* 0x000fc400078e00ff */
[C---:B------:R-:W-:Y:S01]  /*1b10*/  FADD.FTZ R139, -R154.reuse, R139 ;  /* 0x0000008b9a8b7221 */ /* 0x040fe20000010100 */
[----:B------:R-:W-:Y:S01]  /*1b20*/  FADD.FTZ R189, -R154, R151 ;  /* 0x000000979abd7221 */ /* 0x000fe20000010100 */
[----:B------:R-:W-:Y:S01]  /*1b30*/  FMUL.FTZ R152, R8, R137 ;  /* 0x0000008908987220 */ /* 0x000fe20000410000 */
[----:B------:R-:W-:Y:S01]  /*1b40*/  FMUL.FTZ R154, R100, R133 ;  /* 0x00000085649a7220 */ /* 0x000fe20000410000 */
[----:B------:R-:W-:Y:S01]  /*1b50*/  FMUL.FTZ R149, R8, R149 ;  /* 0x0000009508957220 */ /* 0x000fe20000410000 */
[----:B------:R-:W-:Y:S01]  /*1b60*/  SHF.L.U32 R135, R136, 0x10, RZ ;  /* 0x0000001088877819 */ /* 0x000fe200000006ff */
[----:B------:R-:W-:Y:S01]  /*1b70*/  FADD.FTZ R45, R45, R128 ;  /* 0x000000802d2d7221 */ /* 0x000fe20000010000 */
[-C--:B------:R-:W-:Y:S01]  /*1b80*/  FFMA.FTZ R73, R152, R128.reuse, R73 ;  /* 0x0000008098497223 */ /* 0x080fe20000010049 */
[----:B------:R-:W-:Y:S01]  /*1b90*/  FMUL.FTZ R151, R101, R128 ;  /* 0x0000008065977220 */ /* 0x000fe20000410000 */
[----:B------:R-:W-:Y:S02]  /*1ba0*/  IMAD.U32 R134, R129, 0x10000, RZ ;  /* 0x0001000081867824 */ /* 0x000fe400078e00ff */
        /* <DEDUP_REMOVED lines=18> */
.L_x_1091:
[----:B------:R-:W-:Y:S05]  /*1cd0*/  BSYNC B0 ;  /* 0x0000000000007941 */ /* 0x000fea0003800000 */
.L_x_1090:
[----:B------:R-:W-:Y:S01]  /*1ce0*/  ISETP.NE.AND P0, PT, R157, RZ, PT ;  /* 0x000000ff9d00720c */ /* 0x000fe20003f05270 */
[----:B------:R-:W-:-:S12]  /*1cf0*/  BSSY B0, `(.L_x_1092) ;  /* 0x0000039000007945 */ /* 0x000fd80003800000 */
[----:B------:R-:W-:Y:S05]  /*1d00*/  @!P0 BRA `(.L_x_1093) ;  /* 0x0000000000dc8947 */ /* 0x000fea0003800000 */
[----:B0-----:R-:W-:Y:S01]  /*1d10*/  ISETP.NE.AND P0, PT, R5, RZ, PT ;  /* 0x000000ff0500720c */ /* 0x001fe20003f05270 */
        /* <DEDUP_REMOVED lines=12> */
[--C-:B---3--:R-:W-:Y:S02]  /*1de0*/  SHF.R.U64 R160, R132, 0x10, R133.reuse ;  /* 0x0000001084a07819 */ /* 0x108fe40000001285 */
[----:B------:R-:W-:Y:S02]  /*1df0*/  SHF.R.U32.HI R159, RZ, 0x10, R133 ;  /* 0x00000010ff9f7819 */ /* 0x000fe40000011685 */
[----:B------:R-:W-:Y:S01]  /*1e00*/  SHF.L.U32 R139, R133, 0x10, RZ ;  /* 0x00000010858b7819 */ /* 0x000fe200000006ff */
[----:B------:R-:W-:-:S02]  /*1e10*/  IMAD.U32 R133, R160, 0x10000, RZ ;  /* 0x00010000a0857824 */ /* 0x000fc400078e00ff */
[----:B------:R-:W-:Y:S02]  /*1e20*/  IMAD.U32 R138, R132, 0x10000, RZ ;  /* 0x00010000848a7824 */ /* 0x000fe400078e00ff */
[----:B--2---:R-:W-:Y:S01]  /*1e30*/  IMAD.MOV.U32 R127, RZ, RZ, R128 ;  /* 0x000000ffff7f7224 */ /* 0x004fe200078e0080 */
[----:B------:R-:W-:Y:S01]  /*1e40*/  SHF.R.U64 R161, R128, 0x10, R129 ;  /* 0x0000001080a17819 */ /* 0x000fe20000001281 */
[C---:B------:R-:W-:Y:S01]  /*1e50*/  FADD.FTZ R133, -R162.reuse, R133 ;  /* 0x00000085a2857221 */ /* 0x040fe20000010100 */
[----:B0-----:R-:W-:Y:S01]  /*1e60*/  SHF.L.U32 R136, R159, 0x10, RZ ;  /* 0x000000109f887819 */ /* 0x001fe200000006ff */
[C---:B------:R-:W-:Y:S01]  /*1e70*/  FADD.FTZ R159, -R162.reuse, R138 ;  /* 0x0000008aa29f7221 */ /* 0x040fe20000010100 */
[----:B------:R-:W-:Y:S01]  /*1e80*/  IMAD.U32 R127, R127, 0x10000, RZ ;  /* 0x000100007f7f7824 */ /* 0x000fe200078e00ff */
[----:B------:R-:W-:Y:S01]  /*1e90*/  MOV R132, R129 ;  /* 0x0000008100847202 */ /* 0x000fe20000000f00 */
[C---:B------:R-:W-:Y:S01]  /*1ea0*/  FADD.FTZ R139, -R162.reuse, R139 ;  /* 0x0000008ba28b7221 */ /* 0x040fe20000010100 */
[----:B------:R-:W-:Y:S01]  /*1eb0*/  SHF.L.U32 R128, R161, 0x10, RZ ;  /* 0x00000010a1807819 */ /* 0x000fe200000006ff */
[----:B------:R-:W-:Y:S01]  /*1ec0*/  FADD.FTZ R135, -R162, R136 ;  /* 0x00000088a2877221 */ /* 0x000fe20000010100 */
[C---:B------:R-:W-:Y:S01]  /*1ed0*/  FMUL.FTZ R160, R8.reuse, R133 ;  /* 0x0000008508a07220 */ /* 0x040fe20000410000 */
        /* <DEDUP_REMOVED lines=26> */
.L_x_1093:
[----:B------:R-:W-:Y:S05]  /*2080*/  BSYNC B0 ;  /* 0x0000000000007941 */ /* 0x000fea0003800000 */
.L_x_1092:
[----:B------:R-:W-:Y:S01]  /*2090*/  LOP3.LUT P0, RZ, R124, 0xff, RZ, 0xc0, !PT ;  /* 0x000000ff7cff7812 */ /* 0x000fe2000780c0ff */
[----:B------:R-:W-:Y:S01]  /*20a0*/  UMOV UR6, 0xffffffff ;  /* 0xffffffff00067882 */ /* 0x000fe20000000000 */
[----:B------:R-:W-:-:S11]  /*20b0*/  LOP3.LUT P5, RZ, R0, 0x1f, RZ, 0xc0, !PT ;  /* 0x0000001f00ff7812 */ /* 0x000fd600078ac0ff */
[----:B------:R-:W-:Y:S01]  /*20c0*/  @!P0 VIADD R125, R125, 0x8 ;  /* 0x000000087d7d8836 */ /* 0x000fe20000000000 */
[----:B------:R-:W-:Y:S06]  /*20d0*/  BRA.DIV UR6, `(.L_x_1094) ;  /* 0x0000002a06787947 */ /* 0x000fec000b800000 */
[----:B------:R-:W1:Y:S04]  /*20e0*/  SHFL.DOWN PT, R124, R131, 0x10, 0x1f ;  /* 0x0a001f00837c7f89 */ /* 0x000e6800000e0000 */
[----:B-----5:R-:W2:Y:S01]  /*20f0*/  SHFL.DOWN PT, R127, R130, 0x10, 0x1f ;  /* 0x0a001f00827f7f89 */ /* 0x020ea200000e0000 */
[----:B-1----:R-:W-:Y:S01]  /*2100*/  FADD.FTZ R124, R124, R131 ;  /* 0x000000837c7c7221 */ /* 0x002fe20000010000 */
[----:B--2---:R-:W-:-:S04]  /*2110*/  FADD.FTZ R127, R127, R130 ;  /* 0x000000827f7f7221 */ /* 0x004fc80000010000 */
[----:B------:R-:W1:Y:S04]  /*2120*/  SHFL.DOWN PT, R129, R124, 0x8, 0x1f ;  /* 0x09001f007c817f89 */ /* 0x000e6800000e0000 */
[----:B------:R-:W2:Y:S01]  /*2130*/  SHFL.DOWN PT, R128, R127, 0x8, 0x1f ;  /* 0x09001f007f807f89 */ /* 0x000ea200000e0000 */
        /* <DEDUP_REMOVED lines=10> */
[----:B------:R1:W2:Y:S04]  /*21e0*/  SHFL.DOWN PT, R190, R131, 0x1, 0x1f ;  /* 0x08201f0083be7f89 */ /* 0x0002a800000e0000 */
[----:B------:R1:W3:Y:S02]  /*21f0*/  SHFL.DOWN PT, R191, R130, 0x1, 0x1f ;  /* 0x08201f0082bf7f89 */ /* 0x0002e400000e0000 */
.L_x_1133:
[----:B------:R-:W4:Y:S01]  /*2200*/  S2R R127, SR_CgaCtaId ;  /* 0x00000000007f7919 */ /* 0x000f220000008800 */
[----:B------:R-:W-:Y:S01]  /*2210*/  MOV R124, 0x400 ;  /* 0x00000400007c7802 */ /* 0x000fe20000000f00 */
[----:B--2---:R-:W-:Y:S01]  /*2220*/  FADD.FTZ R190, R131, R190 ;  /* 0x000000be83be7221 */ /* 0x004fe20000010000 */
[----:B------:R-:W-:Y:S01]  /*2230*/  @!P5 LOP3.LUT R126, R126, 0x7, RZ, 0xc0, !PT ;  /* 0x000000077e7ed812 */ /* 0x000fe200078ec0ff */
[----:B---3--:R-:W-:Y:S01]  /*2240*/  FADD.FTZ R191, R130, R191 ;  /* 0x000000bf82bf7221 */ /* 0x008fe20000010000 */
[----:B------:R-:W-:Y:S05]  /*2250*/  WARPSYNC.ALL ;  /* 0x0000000000007948 */ /* 0x000fea0003800000 */
[----:B------:R-:W-:Y:S01]  /*2260*/  @!P5 IADD3 R126, R125, R126, RZ ;  /* 0x0000007e7d7ed210 */ /* 0x000fe20007ffe0ff */
[----:B------:R-:W-:Y:S01]  /*2270*/  BSSY B0, `(.L_x_1095) ;  /* 0x000006a000007945 */ /* 0x000fe20003800000 */
[----:B------:R-:W-:-:S02]  /*2280*/  ISETP.NE.AND P6, PT, R6, RZ, PT ;  /* 0x000000ff0600720c */ /* 0x000fc40003fc5270 */
[----:B----4-:R-:W-:-:S04]  /*2290*/  LEA R124, R127, R124, 0x18 ;  /* 0x0000007c7f7c7211 */ /* 0x010fc800078ec0ff */
[----:B------:R-:W-:Y:S01]  /*22a0*/  LEA R192, R125, R124, 0x3 ;  /* 0x0000007c7dc07211 */ /* 0x000fe200078e18ff */
[----:B------:R-:W-:-:S05]  /*22b0*/  @!P5 IMAD R189, R126, 0x8, R124 ;  /* 0x000000087ebdd824 */ /* 0x000fca00078e027c */
[----:B------:R-:W-:Y:S01]  /*22c0*/  @!P5 STS.64 [R189+0x7000], R190 ;  /* 0x007000bebd00d388 */ /* 0x000fe20000000a00 */
[----:B------:R-:W-:Y:S06]  /*22d0*/  BAR.SYNC.DEFER_BLOCKING 0x0 ;  /* 0x0000000000007b1d */ /* 0x000fec0000010000 */
[----:B------:R-:W2:Y:S04]  /*22e0*/  LDS.128 R124, [R192+0x7000] ;  /* 0x00700000c07c7984 */ /* 0x000ea80000000c00 */
[----:B-1----:R-:W1:Y:S04]  /*22f0*/  LDS.128 R128, [R192+0x7010] ;  /* 0x00701000c0807984 */ /* 0x002e680000000c00 */
[----:B------:R-:W3:Y:S04]  /*2300*/  LDS.128 R132, [R192+0x7020] ;  /* 0x00702000c0847984 */ /* 0x000ee80000000c00 */
[----:B------:R-:W4:Y:S01]  /*2310*/  LDS.128 R136, [R192+0x7030] ;  /* 0x00703000c0887984 */ /* 0x000f220000000c00 */
[----:B--2---:R-:W-:Y:S01]  /*2320*/  FADD.FTZ R193, RZ, R124 ;  /* 0x0000007cffc17221 */ /* 0x004fe20000010000 */
[----:B------:R-:W-:-:S03]  /*2330*/  FADD.FTZ R124, RZ, R125 ;  /* 0x0000007dff7c7221 */ /* 0x000fc60000010000 */
[----:B------:R-:W-:Y:S01]  /*2340*/  FADD.FTZ R193, R126, R193 ;  /* 0x000000c17ec17221 */ /* 0x000fe20000010000 */
[----:B------:R-:W-:-:S03]  /*2350*/  FADD.FTZ R124, R127, R124 ;  /* 0x0000007c7f7c7221 */ /* 0x000fc60000010000 */
[----:B-1----:R-:W-:Y:S01]  /*2360*/  FADD.FTZ R193, R193, R128 ;  /* 0x00000080c1c17221 */ /* 0x002fe20000010000 */
[----:B------:R-:W-:-:S03]  /*2370*/  FADD.FTZ R124, R124, R129 ;  /* 0x000000817c7c7221 */ /* 0x000fc60000010000 */
[----:B------:R-:W-:Y:S01]  /*2380*/  FADD.FTZ R193, R130, R193 ;  /* 0x000000c182c17221 */ /* 0x000fe20000010000 */
[----:B------:R-:W-:-:S03]  /*2390*/  FADD.FTZ R124, R131, R124 ;  /* 0x0000007c837c7221 */ /* 0x000fc60000010000 */
[----:B---3--:R-:W-:Y:S01]  /*23a0*/  FADD.FTZ R193, R193, R132 ;  /* 0x00000084c1c17221 */ /* 0x008fe20000010000 */
[----:B------:R-:W-:-:S03]  /*23b0*/  FADD.FTZ R124, R124, R133 ;  /* 0x000000857c7c7221 */ /* 0x000fc60000010000 */
[----:B------:R-:W-:Y:S01]  /*23c0*/  FADD.FTZ R193, R134, R193 ;  /* 0x000000c186c17221 */ /* 0x000fe20000010000 */
[----:B------:R-:W-:-:S03]  /*23d0*/  FADD.FTZ R124, R135, R124 ;  /* 0x0000007c877c7221 */ /* 0x000fc60000010000 */
[----:B----4-:R-:W-:Y:S01]  /*23e0*/  FADD.FTZ R193, R193, R136 ;  /* 0x00000088c1c17221 */ /* 0x010fe20000010000 */
[----:B------:R-:W-:-:S03]  /*23f0*/  FADD.FTZ R124, R124, R137 ;  /* 0x000000897c7c7221 */ /* 0x000fc60000010000 */
[----:B------:R-:W-:Y:S01]  /*2400*/  FADD.FTZ R132, R138, R193 ;  /* 0x000000c18a847221 */ /* 0x000fe20000010000 */
[----:B------:R-:W-:-:S03]  /*2410*/  FADD.FTZ R124, R139, R124 ;  /* 0x0000007c8b7c7221 */ /* 0x000fc60000010000 */
[----:B------:R-:W-:Y:S01]  /*2420*/  FMUL.FTZ R132, R132, UR12 ;  /* 0x0000000c84847c20 */ /* 0x000fe20008410000 */
[----:B------:R-:W-:Y:S01]  /*2430*/  FMUL.FTZ R133, R124, UR12 ;  /* 0x0000000c7c857c20 */ /* 0x000fe20008410000 */
[----:B------:R-:W-:Y:S06]  /*2440*/  @!P6 BRA `(.L_x_1096) ;  /* 0x000000040030e947 */ /* 0x000fec0003800000 */
[----:B0-----:R-:W-:Y:S02]  /*2450*/  ISETP.NE.AND P5, PT, R5, RZ, PT ;  /* 0x000000ff0500720c */ /* 0x001fe40003fa5270 */
        /* <DEDUP_REMOVED lines=18> */
[----:B------:R-:W-:Y:S01]  /*2580*/  @P5 MOV R128, R183 ;  /* 0x000000b700805202 */ /* 0x000fe20000000f00 */
[----:B------:R-:W-:Y:S01]  /*2590*/  @P5 IMAD.U32 R127, R124, 0x10000, RZ ;  /* 0x000100007c7f5824 */ /* 0x000fe200078e00ff */
[----:B------:R-:W-:Y:S02]  /*25a0*/  @P5 SHF.R.U32.HI R134, RZ, 0x10, R183 ;  /* 0x00000010ff865819 */ /* 0x000fe400000116b7 */
        /* <DEDUP_REMOVED lines=39> */
.L_x_1097:
[----:B------:R1:W-:Y:S01]  /*2820*/  STG.E.64 desc[UR4][R130.64], R124 ;  /* 0x0000007c82007986 */ /* 0x0003e2000c101b04 */
[----:B------:R-:W-:Y:S02]  /*2830*/  @P5 PRMT R185, R139, 0x7610, R185 ;  /* 0x000076108bb95816 */ /* 0x000fe400000000b9 */
[----:B------:R-:W-:Y:S02]  /*2840*/  @P5 PRMT R186, R134, 0x7610, R186 ;  /* 0x0000761086ba5816 */ /* 0x000fe400000000ba */
[----:B------:R-:W-:Y:S02]  /*2850*/  @P5 PRMT R187, R136, 0x7610, R187 ;  /* 0x0000761088bb5816 */ /* 0x000fe400000000bb */
[----:B------:R-:W-:Y:S01]  /*2860*/  @P5 PRMT R188, R137, 0x7610, R188 ;  /* 0x0000761089bc5816 */ /* 0x000fe200000000bc */
[----:B------:R-:W-:Y:S06]  /*2870*/  @!P5 BRA `(.L_x_1098) ;  /* 0x000000000020d947 */ /* 0x000fec0003800000 */
[----:B0-----:R-:W-:Y:S02]  /*2880*/  LOP3.LUT R126, R186, 0xffff, RZ, 0xc0, !PT ;  /* 0x0000ffffba7e7812 */ /* 0x001fe400078ec0ff */
[----:B-1----:R-:W-:Y:S02]  /*2890*/  LEA R124, P5, R9, UR16, 0x3 ;  /* 0x00000010097c7c11 */ /* 0x002fe4000f8a18ff */
[----:B------:R-:W-:Y:S01]  /*28a0*/  PRMT R129, R187, 0x5410, R188 ;  /* 0x00005410bb817816 */ /* 0x000fe200000000bc */
[----:B------:R-:W-:Y:S01]  /*28b0*/  IMAD.WIDE.U32 R126, R126, 0x10000, RZ ;  /* 0x000100007e7e7825 */ /* 0x000fe200078e00ff */
[----:B------:R-:W-:-:S04]  /*28c0*/  LEA.HI.X R125, R9, UR17, RZ, 0x3, P5 ;  /* 0x00000011097d7c11 */ /* 0x000fc8000a8f1cff */
[----:B------:R-:W-:Y:S02]  /*28d0*/  LOP3.LUT R127, R129, R127, RZ, 0xfc, !PT ;  /* 0x0000007f817f7212 */ /* 0x000fe400078efcff */
[----:B------:R-:W-:-:S05]  /*28e0*/  LOP3.LUT R126, R126, 0xffff, R185, 0xf8, !PT ;  /* 0x0000ffff7e7e7812 */ /* 0x000fca00078ef8b9 */
[----:B------:R2:W-:Y:S02]  /*28f0*/  STG.E.64 desc[UR4][R124.64], R126 ;  /* 0x0000007e7c007986 */ /* 0x0005e4000c101b04 */
.L_x_1098:
[----:B------:R-:W-:-:S07]  /*2900*/  IADD3 R9, R9, 0x100, RZ ;  /* 0x0000010009097810 */ /* 0x000fce0007ffe0ff */
.L_x_1096:
[----:B------:R-:W-:Y:S05]  /*2910*/  BSYNC B0 ;  /* 0x0000000000007941 */ /* 0x000fea0003800000 */
.L_x_1095:
[----:B------:R-:W-:Y:S01]  /*2920*/  ISETP.NE.AND P5, PT, R17, RZ, PT ;  /* 0x000000ff1100720c */ /* 0x000fe20003fa5270 */
[----:B------:R-:W-:-:S12]  /*2930*/  BSSY B0, `(.L_x_1099) ;  /* 0x000004e000007945 */ /* 0x000fd80003800000 */
[----:B------:R-:W-:Y:S05]  /*2940*/  @!P5 BRA `(.L_x_1100) ;  /* 0x000000040030d947 */ /* 0x000fea0003800000 */
[----:B0-----:R-:W-:Y:S02]  /*2950*/  ISETP.NE.AND P5, PT, R5, RZ, PT ;  /* 0x000000ff0500720c */ /* 0x001fe40003fa5270 */
[----:B------:R-:W-:Y:S02]  /*2960*/  ISETP.NE.U32.AND P6, PT, RZ, UR14, PT ;  /* 0x0000000eff007c0c */ /* 0x000fe4000bfc5070 */
[----:B-12---:R-:W-:Y:S02]  /*2970*/  FSEL R124, R132, RZ, !P5 ;  /* 0x000000ff847c7208 */ /* 0x006fe40006800000 */
        /* <DEDUP_REMOVED lines=14> */
[----:B------:R-:W-:Y:S01]  /*2a60*/  @P5 IMAD.MOV.U32 R124, RZ, RZ, R180 ;  /* 0x000000ffff7c5224 */ /* 0x000fe200078e00b4 */
[----:B------:R-:W-:Y:S02]  /*2a70*/  @P5 MOV R128, R181 ;  /* 0x000000b500805202 */ /* 0x000fe40000000f00 */
[--C-:B------:R-:W-:Y:S01]  /*2a80*/  @P5 SHF.R.U64 R134, R180, 0x10, R181.reuse ;  /* 0x00000010b4865819 */ /* 0x100fe200000012b5 */
[----:B------:R-:W-:Y:S01]  /*2a90*/  @P5 IMAD.U32 R127, R124, 0x10000, RZ ;  /* 0x000100007c7f5824 */ /* 0x000fe200078e00ff */
[----:B------:R-:W-:Y:S01]  /*2aa0*/  @P5 SHF.R.U32.HI R130, RZ, 0x10, R181 ;  /* 0x00000010ff825819 */ /* 0x000fe200000116b5 */
[----:B------:R-:W-:Y:S01]  /*2ab0*/  @P5 IMAD.U32 R126, R128, 0x10000, RZ ;  /* 0x00010000807e5824 */ /* 0x000fe200078e00ff */
[----:B------:R-:W-:Y:S01]  /*2ac0*/  @P5 SHF.L.U32 R124, R134, 0x10, RZ ;  /* 0x00000010867c5819 */ /* 0x000fe200000006ff */
[----:B------:R-:W-:Y:S01]  /*2ad0*/  FMUL.FTZ R128, R8, R125 ;  /* 0x0000007d08807220 */ /* 0x000fe20000410000 */
[----:B------:R-:W-:Y:S01]  /*2ae0*/  @P5 SHF.L.U32 R130, R130, 0x10, RZ ;  /* 0x0000001082825819 */ /* 0x000fe200000006ff */
        /* <DEDUP_REMOVED lines=8> */
[----:B------:R-:W-:Y:S01]  /*2b70*/  @P5 F2FP.BF16.F32.PACK_AB R126, RZ, R131 ;  /* 0x00000083ff7e523e */ /* 0x000fe200000010ff */
[----:B------:R-:W-:Y:S01]  /*2b80*/  F2F.BF16.F32 R136, R131 ;  /* 0x0000008300887304 */ /* 0x000fe20000202000 */
[----:B------:R-:W-:-:S02]  /*2b90*/  @P5 F2FP.BF16.F32.PACK_AB R127, RZ, R135 ;  /* 0x00000087ff7f523e */ /* 0x000fc400000010ff */
[----:B------:R-:W-:Y:S02]  /*2ba0*/  @P5 PRMT R169, R126, 0x7610, R169 ;  /* 0x000076107ea95816 */ /* 0x000fe400000000a9 */
[----:B------:R-:W-:Y:S02]  /*2bb0*/  @P5 PRMT R184, R127, 0x7610, R184 ;  /* 0x000076107fb85816 */ /* 0x000fe400000000b8 */
[----:B------:R-:W1:Y:S01]  /*2bc0*/  LDC.64 R126, c[0x0][0x2f8] ;  /* 0x0000be00ff7e7b82 */ /* 0x000e620000000a00 */
[----:B------:R-:W2:Y:S01]  /*2bd0*/  F2F.BF16.F32 R135, R135 ;  /* 0x0000008700877304 */ /* 0x000ea20000202000 */
[----:B------:R-:W-:Y:S02]  /*2be0*/  @P5 F2FP.BF16.F32.PACK_AB R124, RZ, R128 ;  /* 0x00000080ff7c523e */ /* 0x000fe400000010ff */
[----:B------:R-:W-:Y:S02]  /*2bf0*/  @P5 F2FP.BF16.F32.PACK_AB R125, RZ, R129 ;  /* 0x00000081ff7d523e */ /* 0x000fe400000010ff */
[----:B------:R-:W-:-:S02]  /*2c00*/  @P5 PRMT R167, R124, 0x7610, R167 ;  /* 0x000076107ca75816 */ /* 0x000fc400000000a7 */
[----:B------:R-:W-:Y:S01]  /*2c10*/  @P5 PRMT R168, R125, 0x7610, R168 ;  /* 0x000076107da85816 */ /* 0x000fe200000000a8 */
[----:B0-----:R-:W-:Y:S01]  /*2c20*/  IMAD.WIDE.U32 R124, R134, 0x10000, RZ ;  /* 0x00010000867c7825 */ /* 0x001fe200078e00ff */
[----:B------:R-:W-:-:S04]  /*2c30*/  ISETP.NE.U32.AND P5, PT, RZ, UR16, PT ;  /* 0x00000010ff007c0c */ /* 0x000fc8000bfa5070 */
[----:B------:R-:W-:Y:S01]  /*2c40*/  ISETP.NE.AND.EX P5, PT, RZ, UR17, PT, P5 ;  /* 0x00000011ff007c0c */ /* 0x000fe2000bfa5350 */
[----:B--2---:R-:W-:Y:S01]  /*2c50*/  IMAD.U32 R137, R135, 0x10000, RZ ;  /* 0x0001000087897824 */ /* 0x004fe200078e00ff */
[----:B------:R-:W-:-:S04]  /*2c60*/  LOP3.LUT R124, R124, R139, RZ, 0xfc, !PT ;  /* 0x0000008b7c7c7212 */ /* 0x000fc800078efcff */
        /* <DEDUP_REMOVED lines=11> */
.L_x_1101:
        /* <DEDUP_REMOVED lines=14> */
.L_x_1102:
[----:B------:R-:W-:-:S07]  /*2e00*/  IADD3 R9, R9, 0x100, RZ ;  /* 0x0000010009097810 */ /* 0x000fce0007ffe0ff */
.L_x_1100:
[----:B------:R-:W-:Y:S05]  /*2e10*/  BSYNC B0 ;  /* 0x0000000000007941 */ /* 0x000fea0003800000 */
.L_x_1099:
[----:B------:R-:W-:Y:S04]  /*2e20*/  BSSY B0, `(.L_x_1103) ;  /* 0x000004e000007945 */ /* 0x000fe80003800000 */
[----:B------:R-:W-:Y:S05]  /*2e30*/  @!P4 BRA `(.L_x_1104) ;  /* 0x000000040030c947 */ /* 0x000fea0003800000 */
[----:B0-----:R-:W-:Y:S02]  /*2e40*/  ISETP.NE.AND P5, PT, R5, RZ, PT ;  /* 0x000000ff0500720c */ /* 0x001fe40003fa5270 */
[----:B------:R-:W-:Y:S02]  /*2e50*/  ISETP.NE.U32.AND P6, PT, RZ, UR14, PT ;  /* 0x0000000eff007c0c */ /* 0x000fe4000bfc5070 */
[----:B-1----:R-:W-:Y:S02]  /*2e60*/  FSEL R130, R132, RZ, !P5 ;  /* 0x000000ff84827208 */ /* 0x002fe40006800000 */
[----:B------:R-:W-:Y:S02]  /*2e70*/  ISETP.NE.U32.AND P5, PT, RZ, UR8, PT ;  /* 0x00000008ff007c0c */ /* 0x000fe4000bfa5070 */
[----:B------:R-:W-:Y:S01]  /*2e80*/  ISETP.NE.AND.EX P6, PT, RZ, UR15, PT, P6 ;  /* 0x0000000fff007c0c */ /* 0x000fe2000bfc5360 */
[-CC-:B--2---:R-:W-:Y:S01]  /*2e90*/  FFMA.FTZ R125, R25, R133.reuse, R130.reuse ;  /* 0x00000085197d7223 */ /* 0x184fe20000010082 */
[----:B------:R-:W-:Y:S01]  /*2ea0*/  ISETP.NE.AND.EX P5, PT, RZ, UR9, PT, P5 ;  /* 0x00000009ff007c0c */ /* 0x000fe2000bfa5350 */
[-CC-:B------:R-:W-:Y:S01]  /*2eb0*/  FFMA.FTZ R126, R28, R133.reuse, R130.reuse ;  /* 0x000000851c7e7223 */ /* 0x180fe20000010082 */
[-CC-:B------:R-:W-:Y:S01]  /*2ec0*/  FFMA.FTZ R131, R29, R133.reuse, R130.reuse ;  /* 0x000000851d837223 */ /* 0x180fe20000010082 */
[----:B------:R-:W-:Y:S01]  /*2ed0*/  FFMA.FTZ R130, R34, R133, R130 ;  /* 0x0000008522827223 */ /* 0x000fe20000010082 */
[----:B------:R-:W-:Y:S01]  /*2ee0*/  FADD.FTZ R125, R30, -R125 ;  /* 0x8000007d1e7d7221 */ /* 0x000fe20000010000 */
[----:B------:R-:W-:Y:S01]  /*2ef0*/  FADD.FTZ R129, R27, -R126 ;  /* 0x8000007e1b817221 */ /* 0x000fe20000010000 */
[----:B------:R-:W-:-:S03]  /*2f00*/  FADD.FTZ R131, R32, -R131 ;  /* 0x8000008320837221 */ /* 0x000fc60000010000 */
[C---:B------:R-:W-:Y:S01]  /*2f10*/  FMUL.FTZ R129, R8.reuse, R129 ;  /* 0x0000008108817220 */ /* 0x040fe20000410000 */
[----:B------:R-:W-:-:S03]  /*2f20*/  FMUL.FTZ R131, R8, R131 ;  /* 0x0000008308837220 */ /* 0x000fc60000410000 */
[----:B------:R-:W-:Y:S01]  /*2f30*/  @P5 IMAD.MOV.U32 R124, RZ, RZ, R178 ;  /* 0x000000ffff7c5224 */ /* 0x000fe200078e00b2 */
[--C-:B------:R-:W-:Y:S02]  /*2f40*/  @P5 SHF.R.U64 R135, R178, 0x10, R179.reuse ;  /* 0x00000010b2875819 */ /* 0x100fe400000012b3 */
[----:B------:R-:W-:Y:S01]  /*2f50*/  @P5 MOV R128, R179 ;  /* 0x000000b300805202 */ /* 0x000fe20000000f00 */
[----:B------:R-:W-:Y:S01]  /*2f60*/  @P5 IMAD.U32 R127, R124, 0x10000, RZ ;  /* 0x000100007c7f5824 */ /* 0x000fe200078e00ff */
[----:B------:R-:W-:Y:S02]  /*2f70*/  @P5 SHF.R.U32.HI R134, RZ, 0x10, R179 ;  /* 0x00000010ff865819 */ /* 0x000fe400000116b3 */
[----:B------:R-:W-:Y:S01]  /*2f80*/  @P5 SHF.L.U32 R124, R135, 0x10, RZ ;  /* 0x00000010877c5819 */ /* 0x000fe200000006ff */
[----:B------:R-:W-:Y:S01]  /*2f90*/  FADD.FTZ R135, R31, -R130 ;  /* 0x800000821f877221 */ /* 0x000fe20000010000 */
[----:B------:R-:W-:Y:S01]  /*2fa0*/  @P5 IMAD.U32 R126, R128, 0x10000, RZ ;  /* 0x00010000807e5824 */ /* 0x000fe200078e00ff */
[----:B------:R-:W-:Y:S01]  /*2fb0*/  @P5 SHF.L.U32 R130, R134, 0x10, RZ ;  /* 0x0000001086825819 */ /* 0x000fe200000006ff */
[C---:B------:R-:W-:Y:S01]  /*2fc0*/  FMUL.FTZ R128, R8.reuse, R125 ;  /* 0x0000007d08807220 */ /* 0x040fe20000410000 */
[----:B------:R-:W-:Y:S01]  /*2fd0*/  FMUL.FTZ R135, R8, R135 ;  /* 0x0000008708877220 */ /* 0x000fe20000410000 */
[----:B------:R-:W-:Y:S01]  /*2fe0*/  @P5 FADD.FTZ R129, R129, R124 ;  /* 0x0000007c81815221 */ /* 0x000fe20000010000 */
[----:B------:R-:W-:Y:S01]  /*2ff0*/  @P5 FADD.FTZ R131, R131, R126 ;  /* 0x0000007e83835221 */ /* 0x000fe20000010000 */
[----:B------:R-:W-:Y:S01]  /*3000*/  @P5 FADD.FTZ R128, R128, R127 ;  /* 0x0000007f80805221 */ /* 0x000fe20000010000 */
[----:B------:R-:W-:Y:S01]  /*3010*/  @P5 FADD.FTZ R135, R135, R130 ;  /* 0x0000008287875221 */ /* 0x000fe20000010000 */
[----:B------:R-:W-:Y:S01]  /*3020*/  ISETP.NE.U32.AND P5, PT, RZ, UR14, PT ;  /* 0x0000000eff007c0c */ /* 0x000fe2000bfa5070 */
[----:B------:R-:W0:Y:S03]  /*3030*/  F2F.BF16.F32 R134, R129 ;  /* 0x0000008100867304 */ /* 0x000e260000202000 */
[----:B------:R-:W-:-:S05]  /*3040*/  ISETP.NE.AND.EX P5, PT, RZ, UR15, PT, P5 ;  /* 0x0000000fff007c0c */ /* 0x000fca000bfa5350 */
[----:B------:R-:W-:Y:S08]  /*3050*/  F2F.BF16.F32 R139, R128 ;  /* 0x00000080008b7304 */ /* 0x000ff00000202000 */
        /* <DEDUP_REMOVED lines=27> */
.L_x_1105:
        /* <DEDUP_REMOVED lines=14> */
.L_x_1106:
[----:B------:R-:W-:-:S07]  /*32f0*/  IADD3 R9, R9, 0x100, RZ ;  /* 0x0000010009097810 */ /* 0x000fce0007ffe0ff */
.L_x_1104:
[----:B------:R-:W-:Y:S05]  /*3300*/  BSYNC B0 ;  /* 0x0000000000007941 */ /* 0x000fea0003800000 */
.L_x_1103:
        /* <DEDUP_REMOVED lines=63> */
.L_x_1109:
        /* <DEDUP_REMOVED lines=14> */
.L_x_1110:
[----:B------:R-:W-:-:S07]  /*37e0*/  IADD3 R9, R9, 0x100, RZ ;  /* 0x0000010009097810 */ /* 0x000fce0007ffe0ff */
.L_x_1108:
[----:B------:R-:W-:Y:S05]  /*37f0*/  BSYNC B0 ;  /* 0x0000000000007941 */ /* 0x000fea0003800000 */
.L_x_1107:
        /* <DEDUP_REMOVED lines=63> */
.L_x_1113:
        /* <DEDUP_REMOVED lines=14> */
.L_x_1114:
[----:B------:R-:W-:-:S07]  /*3cd0*/  IADD3 R9, R9, 0x100, RZ ;  /* 0x0000010009097810 */ /* 0x000fce0007ffe0ff */
.L_x_1112:
[----:B------:R-:W-:Y:S05]  /*3ce0*/  BSYNC B0 ;  /* 0x0000000000007941 */ /* 0x000fea0003800000 */
.L_x_1111:
        /* <DEDUP_REMOVED lines=63> */
.L_x_1117:
        /* <DEDUP_REMOVED lines=14> */
.L_x_1118:
[----:B------:R-:W-:-:S07]  /*41c0*/  IADD3 R9, R9, 0x100, RZ ;  /* 0x0000010009097810 */ /* 0x000fce0007ffe0ff */
.L_x_1116:
[----:B------:R-:W-:Y:S05]  /*41d0*/  BSYNC B0 ;  /* 0x0000000000007941 */ /* 0x000fea0003800000 */
.L_x_1115:
[----:B------:R-:W-:Y:S01]  /*41e0*/  ISETP.NE.AND P5, PT, R157, RZ, PT ;  /* 0x000000ff9d00720c */ /* 0x000fe20003fa5270 */
[----:B------:R-:W-:-:S12]  /*41f0*/  BSSY B0, `(.L_x_1119) ;  /* 0x000004d000007945 */ /* 0x000fd80003800000 */
[----:B------:R-:W-:Y:S05]  /*4200*/  @!P5 BRA `(.L_x_1120) ;  /* 0x00000004002cd947 */ /* 0x000fea0003800000 */
[----:B0-----:R-:W-:-:S04]  /*4210*/  ISETP.NE.AND P5, PT, R5, RZ, PT ;  /* 0x000000ff0500720c */ /* 0x001fc80003fa5270 */
[----:B-1----:R-:W-:Y:S02]  /*4220*/  FSEL R130, R132, RZ, !P5 ;  /* 0x000000ff84827208 */ /* 0x002fe40006800000 */
        /* <DEDUP_REMOVED lines=11> */
[----:B------:R-:W-:-:S04]  /*42e0*/  FMUL.FTZ R129, R8, R129 ;  /* 0x0000008108817220 */ /* 0x000fc80000410000 */
        /* <DEDUP_REMOVED lines=19> */
[----:B------:R-:W1:Y:S01]  /*4420*/  F2F.BF16.F32 R133, R126 ;  /* 0x0000007e00857304 */ /* 0x000e620000202000 */
[----:B------:R-:W-:-:S02]  /*4430*/  @P5 F2FP.BF16.F32.PACK_AB R124, RZ, R126 ;  /* 0x0000007eff7c523e */ /* 0x000fc400000010ff */
[----:B------:R-:W-:Y:S02]  /*4440*/  @P5 PRMT R184, R130, 0x7610, R184 ;  /* 0x0000761082b85816 */ /* 0x000fe400000000b8 */
[----:B------:R-:W-:Y:S01]  /*4450*/  @P5 F2FP.BF16.F32.PACK_AB R125, RZ, R129 ;  /* 0x00000081ff7d523e */ /* 0x000fe200000010ff */
[----:B------:R-:W2:Y:S01]  /*4460*/  LDC.64 R130, c[0x0][0x2f8] ;  /* 0x0000be00ff827b82 */ /* 0x000ea20000000a00 */
[----:B------:R-:W-:Y:S01]  /*4470*/  @P5 F2FP.BF16.F32.PACK_AB R127, RZ, R128 ;  /* 0x00000080ff7f523e */ /* 0x000fe200000010ff */
[----:B------:R-:W3:Y:S01]  /*4480*/  F2F.BF16.F32 R8, R8 ;  /* 0x0000000800087304 */ /* 0x000ee20000202000 */
        /* <DEDUP_REMOVED lines=9> */
[----:B--2---:R-:W-:-:S06]  /*4520*/  IMAD.WIDE.U32 R130, R9, 0x8, R130 ;  /* 0x0000000809827825 */ /* 0x004fcc00078e0082 */
        /* <DEDUP_REMOVED lines=9> */
.L_x_1121:
        /* <DEDUP_REMOVED lines=16> */
.L_x_1120:
[----:B------:R-:W-:Y:S05]  /*46c0*/  BSYNC B0 ;  /* 0x0000000000007941 */ /* 0x000fea0003800000 */
.L_x_1119:
[----:B------:R-:W-:Y:S02]  /*46d0*/  IADD3 R7, R7, UR18, RZ ;  /* 0x0000001207077c10 */ /* 0x000fe4000fffe0ff */
[----:B-123--:R-:W-:Y:S02]  /*46e0*/  SEL R124, RZ, 0x1, P0 ;  /* 0x00000001ff7c7807 */ /* 0x00efe40000000000 */
[----:B------:R-:W-:-:S13]  /*46f0*/  ISETP.GE.AND P0, PT, R7, UR19, PT ;  /* 0x0000001307007c0c */ /* 0x000fda000bf06270 */
[----:B------:R-:W-:Y:S05]  /*4700*/  @!P0 BRA `(.L_x_1122) ;  /* 0xffffffbc00a88947 */ /* 0x000fea000383ffff */
.L_x_1079:
[----:B------:R-:W1:Y:S01]  /*4710*/  S2R R0, SR_TID.X ;  /* 0x0000000000007919 */ /* 0x000e620000002100 */
[----:B------:R-:W1:Y:S01]  /*4720*/  S2UR UR6, SR_CTAID.X ;  /* 0x00000000000679c3 */ /* 0x000e620000002500 */
[----:B------:R-:W-:Y:S02]  /*4730*/  ISETP.NE.AND P6, PT, R6, RZ, PT ;  /* 0x000000ff0600720c */ /* 0x000fe40003fc5270 */
[----:B------:R-:W-:Y:S02]  /*4740*/  ISETP.NE.AND P5, PT, R17, RZ, PT ;  /* 0x000000ff1100720c */ /* 0x000fe40003fa5270 */
[----:B------:R-:W-:-:S03]  /*4750*/  ISETP.NE.AND P0, PT, R157, RZ, PT ;  /* 0x000000ff9d00720c */ /* 0x000fc60003f05270 */
[----:B------:R-:W2:Y:S08]  /*4760*/  @P4 LDC.64 R12, c[0x0][0x2d0] ;  /* 0x0000b400ff0c4b82 */ /* 0x000eb00000000a00 */
[----:B0-----:R-:W0:Y:S08]  /*4770*/  @P6 LDC.64 R4, c[0x0][0x2d0] ;  /* 0x0000b400ff046b82 */ /* 0x001e300000000a00 */
[----:B------:R-:W3:Y:S01]  /*4780*/  @P6 LDC.64 R6, c[0x0][0x2d8] ;  /* 0x0000b600ff066b82 */ /* 0x000ee20000000a00 */
[----:B-1----:R-:W-:-:S07]  /*4790*/  LEA.HI R3, R0, UR6, RZ, 0x18 ;  /* 0x0000000600037c11 */ /* 0x002fce000f8fc0ff */
[----:B------:R-:W1:Y:S01]  /*47a0*/  @P5 LDC.64 R8, c[0x0][0x2d0] ;  /* 0x0000b400ff085b82 */ /* 0x000e620000000a00 */
[----:B------:R-:W-:Y:S01]  /*47b0*/  LOP3.LUT R27, R0, 0xff, RZ, 0xc0, !PT ;  /* 0x000000ff001b7812 */ /* 0x000fe200078ec0ff */
[----:B------:R-:W-:-:S06]  /*47c0*/  IMAD R2, R3, R2, RZ ;  /* 0x0000000203027224 */ /* 0x000fcc00078e02ff */
[----:B------:R-:W4:Y:S01]  /*47d0*/  @P5 LDC.64 R10, c[0x0][0x2d8] ;  /* 0x0000b600ff0a5b82 */ /* 0x000f220000000a00 */
[----:B------:R-:W-:-:S05]  /*47e0*/  LEA.HI R27, R2, R27, RZ, 0x1e ;  /* 0x0000001b021b7211 */ /* 0x000fca00078ff0ff */
[C---:B0-----:R-:W-:Y:S02]  /*47f0*/  @P6 IMAD.WIDE.U32 R2, R27.reuse, 0x10, R4 ;  /* 0x000000101b026825 */ /* 0x041fe400078e0004 */
[----:B------:R-:W0:Y:S02]  /*4800*/  @P4 LDC.64 R14, c[0x0][0x2d8] ;  /* 0x0000b600ff0e4b82 */ /* 0x000e240000000a00 */
[C---:B---3--:R-:W-:Y:S01]  /*4810*/  @P6 IMAD.WIDE.U32 R4, R27.reuse, 0x10, R6 ;  /* 0x000000101b046825 */ /* 0x048fe200078e0006 */
[----:B------:R3:W-:Y:S03]  /*4820*/  @P6 STG.E.128 desc[UR4][R2.64], R64 ;  /* 0x0000004002006986 */ /* 0x0007e6000c101d04 */
[----:B------:R-:W-:Y:S01]  /*4830*/  @P6 VIADD R27, R27, 0x100 ;  /* 0x000001001b1b6836 */ /* 0x000fe20000000000 */
[----:B------:R3:W-:Y:S01]  /*4840*/  @P6 STG.E.128 desc[UR4][R4.64], R92 ;  /* 0x0000005c04006986 */ /* 0x0007e2000c101d04 */
[----:B------:R-:W3:Y:S02]  /*4850*/  @P3 LDC.64 R16, c[0x0][0x2d0] ;  /* 0x0000b400ff103b82 */ /* 0x000ee40000000a00 */
[----:B-1----:R-:W-:-:S05]  /*4860*/  @P5 IMAD.WIDE.U32 R8, R27, 0x10, R8 ;  /* 0x000000101b085825 */ /* 0x002fca00078e0008 */
[----:B------:R1:W-:Y:S01]  /*4870*/  @P5 STG.E.128 desc[UR4][R8.64], R60 ;  /* 0x0000003c08005986 */ /* 0x0003e2000c101d04 */
[----:B------:R-:W1:Y:S01]  /*4880*/  @P3 LDC.64 R18, c[0x0][0x2d8] ;  /* 0x0000b600ff123b82 */ /* 0x000e620000000a00 */
[C---:B----4-:R-:W-:Y:S01]  /*4890*/  @P5 IMAD.WIDE.U32 R10, R27.reuse, 0x10, R10 ;  /* 0x000000101b0a5825 */ /* 0x050fe200078e000a */
[----:B------:R-:W-:-:S04]  /*48a0*/  @P5 IADD3 R27, R27, 0x100, RZ ;  /* 0x000001001b1b5810 */ /* 0x000fc80007ffe0ff */
[----:B------:R4:W-:Y:S01]  /*48b0*/  @P5 STG.E.128 desc[UR4][R10.64], R88 ;  /* 0x000000580a005986 */ /* 0x0009e2000c101d04 */
[C---:B--2---:R-:W-:Y:S01]  /*48c0*/  @P4 IMAD.WIDE.U32 R12, R27.reuse, 0x10, R12 ;  /* 0x000000101b0c4825 */ /* 0x044fe200078e000c */
[----:B------:R-:W2:Y:S03]  /*48d0*/  @P2 LDC.64 R6, c[0x0][0x2d0] ;  /* 0x0000b400ff062b82 */ /* 0x000ea60000000a00 */
[C---:B0-----:R-:W-:Y:S01]  /*48e0*/  @P4 IMAD.WIDE.U32 R14, R27.reuse, 0x10, R14 ;  /* 0x000000101b0e4825 */ /* 0x041fe200078e000e */
[----:B------:R4:W-:Y:S03]  /*48f0*/  @P4 STG.E.128 desc[UR4][R12.64], R56 ;  /* 0x000000380c004986 */ /* 0x0009e6000c101d04 */
[----:B------:R-:W-:Y:S01]  /*4900*/  @P4 VIADD R27, R27, 0x100 ;  /* 0x000001001b1b4836 */ /* 0x000fe20000000000 */
[----:B------:R-:W0:Y:S01]  /*4910*/  @P2 LDC.64 R20, c[0x0][0x2d8] ;  /* 0x0000b600ff142b82 */ /* 0x000e220000000a00 */
[----:B------:R4:W-:Y:S02]  /*4920*/  @P4 STG.E.128 desc[UR4][R14.64], R84 ;  /* 0x000000540e004986 */ /* 0x0009e4000c101d04 */
[----:B---3--:R-:W-:-:S05]  /*4930*/  @P3 IMAD.WIDE.U32 R16, R27, 0x10, R16 ;  /* 0x000000101b103825 */ /* 0x008fca00078e0010 */
[----:B------:R-:W3:Y:S01]  /*4940*/  @P1 LDC.64 R22, c[0x0][0x2d0] ;  /* 0x0000b400ff161b82 */ /* 0x000ee20000000a00 */
[C---:B-1----:R-:W-:Y:S01]  /*4950*/  @P3 IMAD.WIDE.U32 R18, R27.reuse, 0x10, R18 ;  /* 0x000000101b123825 */ /* 0x042fe200078e0012 */
[----:B------:R-:W-:Y:S01]  /*4960*/  @P3 IADD3 R27, R27, 0x100, RZ ;  /* 0x000001001b1b3810 */ /* 0x000fe20007ffe0ff */
[----:B------:R4:W-:Y:S04]  /*4970*/  @P3 STG.E.128 desc[UR4][R16.64], R52 ;  /* 0x0000003410003986 */ /* 0x0009e8000c101d04 */
[----:B------:R4:W-:Y:S01]  /*4980*/  @P3 STG.E.128 desc[UR4][R18.64], R80 ;  /* 0x0000005012003986 */ /* 0x0009e2000c101d04 */
[----:B------:R-:W1:Y:S01]  /*4990*/  @P1 LDC.64 R24, c[0x0][0x2d8] ;  /* 0x0000b600ff181b82 */ /* 0x000e620000000a00 */
[----:B--2---:R-:W-:-:S05]  /*49a0*/  @P2 IMAD.WIDE.U32 R6, R27, 0x10, R6 ;  /* 0x000000101b062825 */ /* 0x004fca00078e0006 */
[----:B------:R4:W-:Y:S01]  /*49b0*/  @P2 STG.E.128 desc[UR4][R6.64], R48 ;  /* 0x0000003006002986 */ /* 0x0009e2000c101d04 */
[----:B0-----:R-:W-:-:S04]  /*49c0*/  @P2 IMAD.WIDE.U32 R20, R27, 0x10, R20 ;  /* 0x000000101b142825 */ /* 0x001fc800078e0014 */
[----:B------:R-:W-:Y:S01]  /*49d0*/  @P2 VIADD R27, R27, 0x100 ;  /* 0x000001001b1b2836 */ /* 0x000fe20000000000 */
[----:B------:R4:W-:Y:S03]  /*49e0*/  @P2 STG.E.128 desc[UR4][R20.64], R76 ;  /* 0x0000004c14002986 */ /* 0x0009e6000c101d04 */
[----:B---3--:R-:W-:-:S05]  /*49f0*/  @P1 IMAD.WIDE.U32 R22, R27, 0x10, R22 ;  /* 0x000000101b161825 */ /* 0x008fca00078e0016 */
[----:B------:R4:W-:Y:S01]  /*4a00*/  @P1 STG.E.128 desc[UR4][R22.64], R44 ;  /* 0x0000002c16001986 */ /* 0x0009e2000c101d04 */
[----:B-1----:R-:W-:-:S05]  /*4a10*/  @P1 IMAD.WIDE.U32 R24, R27, 0x10, R24 ;  /* 0x000000101b181825 */ /* 0x002fca00078e0018 */
[----:B------:R4:W-:Y:S01]  /*4a20*/  @P1 STG.E.128 desc[UR4][R24.64], R72 ;  /* 0x0000004818001986 */ /* 0x0009e2000c101d04 */
[----:B------:R-:W-:Y:S05]  /*4a30*/  @!P0 EXIT ;  /* 0x000000000000894d */ /* 0x000fea0003800000 */
[----:B------:R-:W0:Y:S01]  /*4a40*/  LDC.64 R2, c[0x0][0x2d0] ;  /* 0x0000b400ff027b82 */ /* 0x000e220000000a00 */
[----:B------:R-:W-:-:S07]  /*4a50*/  @P1 IADD3 R27, R27, 0x100, RZ ;  /* 0x000001001b1b1810 */ /* 0x000fce0007ffe0ff */
[----:B------:R-:W1:Y:S01]  /*4a60*/  LDC.64 R4, c[0x0][0x2d8] ;  /* 0x0000b600ff047b82 */ /* 0x000e620000000a00 */
[----:B0-----:R-:W-:-:S05]  /*4a70*/  IMAD.WIDE.U32 R2, R27, 0x10, R2 ;  /* 0x000000101b027825 */ /* 0x001fca00078e0002 */
[----:B------:R-:W-:Y:S01]  /*4a80*/  STG.E.128 desc[UR4][R2.64], R40 ;  /* 0x0000002802007986 */ /* 0x000fe2000c101d04 */
[----:B-1----:R-:W-:-:S05]  /*4a90*/  IMAD.WIDE.U32 R4, R27, 0x10, R4 ;  /* 0x000000101b047825 */ /* 0x002fca00078e0004 */
[----:B------:R-:W-:Y:S01]  /*4aa0*/  STG.E.128 desc[UR4][R4.64], R68 ;  /* 0x0000004404007986 */ /* 0x000fe2000c101d04 */
[----:B------:R-:W-:Y:S05]  /*4ab0*/  EXIT ;  /* 0x000000000000794d */ /* 0x000fea0003800000 */
.L_x_1094:
[----:B------:R-:W-:Y:S01]  /*4ac0*/  HFMA2.MMA R136, -RZ, RZ, 0, 9.5367431640625e-07 ;  /* 0x00000010ff887435 */ /* 0x000fe200000001ff */
[----:B------:R-:W-:Y:S01]  /*4ad0*/  IMAD.MOV.U32 R135, RZ, RZ, R131 ;  /* 0x000000ffff877224 */ /* 0x000fe200078e0083 */
[----:B------:R-:W-:Y:S01]  /*4ae0*/  MOV R134, 0xffffffff ;  /* 0xffffffff00867802 */ /* 0x000fe20000000f00 */
[----:B------:R-:W-:-:S08]  /*4af0*/  IMAD.MOV.U32 R137, RZ, RZ, 0x1f ;  /* 0x0000001fff897424 */ /* 0x000fd000078e00ff */
[----:B0----5:R-:W-:Y:S05]  /*4b00*/  WARPSYNC.COLLECTIVE R134, `(.L_x_1123) ;  /* 0x0000000086087348 */ /* 0x021fea0003c00000 */
[----:B------:R1:W2:Y:S02]  /*4b10*/  SHFL.DOWN P6, R191, R135, R136, R137 ;  /* 0x0800008887bf7389 */ /* 0x0002a400000c0089 */
[----:B012--5:R-:W-:Y:S01]  /*4b20*/  ENDCOLLECTIVE ;  /* 0x000000000000791b */ /* 0x027fe20003800000 */
.L_x_1123:
[----:B------:R-:W-:Y:S01]  /*4b30*/  MOV R135, R130 ;  /* 0x0000008200877202 */ /* 0x000fe20000000f00 */
[----:B------:R-:W-:-:S07]  /*4b40*/  IMAD.MOV.U32 R124, RZ, RZ, R191 ;  /* 0x000000ffff7c7224 */ /* 0x000fce00078e00bf */
[----:B------:R-:W-:Y:S05]  /*4b50*/  WARPSYNC.COLLECTIVE R134, `(.L_x_1124) ;  /* 0x0000000086087348 */ /* 0x000fea0003c00000 */
[----:B------:R0:W1:Y:S02]  /*4b60*/  SHFL.DOWN P6, R191, R135, R136, R137 ;  /* 0x0800008887bf7389 */ /* 0x00006400000c0089 */
[----:B01----:R-:W-:Y:S01]  /*4b70*/  ENDCOLLECTIVE ;  /* 0x000000000000791b */ /* 0x003fe20003800000 */
.L_x_1124:
[----:B------:R-:W-:-:S05]  /*4b80*/  FADD.FTZ R124, R124, R131 ;  /* 0x000000837c7c7221 */ /* 0x000fca0000010000 */
[----:B------:R-:W-:Y:S01]  /*4b90*/  MOV R135, R124 ;  /* 0x0000007c00877202 */ /* 0x000fe20000000f00 */
[----:B------:R-:W-:Y:S02]  /*4ba0*/  IMAD.MOV.U32 R136, RZ, RZ, 0x8 ;  /* 0x00000008ff887424 */ /* 0x000fe400078e00ff */
[----:B------:R-:W-:-:S07]  /*4bb0*/  IMAD.MOV.U32 R127, RZ, RZ, R191 ;  /* 0x000000ffff7f7224 */ /* 0x000fce00078e00bf */
[----:B------:R-:W-:Y:S05]  /*4bc0*/  WARPSYNC.COLLECTIVE R134, `(.L_x_1125) ;  /* 0x0000000086087348 */ /* 0x000fea0003c00000 */
[----:B------:R0:W1:Y:S02]  /*4bd0*/  SHFL.DOWN P6, R191, R135, R136, R137 ;  /* 0x0800008887bf7389 */ /* 0x00006400000c0089 */
[----:B01----:R-:W-:Y:S01]  /*4be0*/  ENDCOLLECTIVE ;  /* 0x000000000000791b */ /* 0x003fe20003800000 */
.L_x_1125:
[----:B------:R-:W-:-:S04]  /*4bf0*/  FADD.FTZ R127, R127, R130 ;  /* 0x000000827f7f7221 */ /* 0x000fc80000010000 */
[----:B------:R-:W-:Y:S01]  /*4c00*/  IMAD.MOV.U32 R135, RZ, RZ, R127 ;  /* 0x000000ffff877224 */ /* 0x000fe200078e007f */
[----:B------:R-:W-:-:S07]  /*4c10*/  MOV R129, R191 ;  /* 0x000000bf00817202 */ /* 0x000fce0000000f00 */
[----:B------:R-:W-:Y:S05]  /*4c20*/  WARPSYNC.COLLECTIVE R134, `(.L_x_1126) ;  /* 0x0000000086087348 */ /* 0x000fea0003c00000 */
[----:B------:R0:W1:Y:S02]  /*4c30*/  SHFL.DOWN P6, R191, R135, R136, R137 ;  /* 0x0800008887bf7389 */ /* 0x00006400000c0089 */
[----:B01----:R-:W-:Y:S01]  /*4c40*/  ENDCOLLECTIVE ;  /* 0x000000000000791b */ /* 0x003fe20003800000 */
.L_x_1126:
[----:B------:R-:W-:Y:S01]  /*4c50*/  FADD.FTZ R129, R124, R129 ;  /* 0x000000817c817221 */ /* 0x000fe20000010000 */
[----:B------:R-:W-:-:S03]  /*4c60*/  HFMA2.MMA R136, -RZ, RZ, 0, 2.384185791015625e-07 ;  /* 0x00000004ff887435 */ /* 0x000fc600000001ff */
[----:B------:R-:W-:Y:S01]  /*4c70*/  IMAD.MOV.U32 R135, RZ, RZ, R129 ;  /* 0x000000ffff877224 */ /* 0x000fe200078e0081 */
[----:B------:R-:W-:-:S07]  /*4c80*/  MOV R128, R191 ;  /* 0x000000bf00807202 */ /* 0x000fce0000000f00 */
[----:B------:R-:W-:Y:S05]  /*4c90*/  WARPSYNC.COLLECTIVE R134, `(.L_x_1127) ;  /* 0x0000000086087348 */ /* 0x000fea0003c00000 */
[----:B------:R0:W1:Y:S02]  /*4ca0*/  SHFL.DOWN P6, R191, R135, R136, R137 ;  /* 0x0800008887bf7389 */ /* 0x00006400000c0089 */
[----:B01----:R-:W-:Y:S01]  /*4cb0*/  ENDCOLLECTIVE ;  /* 0x000000000000791b */ /* 0x003fe20003800000 */
.L_x_1127:
[----:B------:R-:W-:-:S05]  /*4cc0*/  FADD.FTZ R128, R127, R128 ;  /* 0x000000807f807221 */ /* 0x000fca0000010000 */
[----:B------:R-:W-:Y:S01]  /*4cd0*/  MOV R135, R128 ;  /* 0x0000008000877202 */ /* 0x000fe20000000f00 */
[----:B------:R-:W-:-:S07]  /*4ce0*/  IMAD.MOV.U32 R132, RZ, RZ, R191 ;  /* 0x000000ffff847224 */ /* 0x000fce00078e00bf */
[----:B------:R-:W-:Y:S05]  /*4cf0*/  WARPSYNC.COLLECTIVE R134, `(.L_x_1128) ;  /* 0x0000000086087348 */ /* 0x000fea0003c00000 */
[----:B------:R0:W1:Y:S02]  /*4d00*/  SHFL.DOWN P6, R191, R135, R136, R137 ;  /* 0x0800008887bf7389 */ /* 0x00006400000c0089 */
[----:B01----:R-:W-:Y:S01]  /*4d10*/  ENDCOLLECTIVE ;  /* 0x000000000000791b */ /* 0x003fe20003800000 */
.L_x_1128:
[----:B------:R-:W-:Y:S01]  /*4d20*/  FADD.FTZ R132, R129, R132 ;  /* 0x0000008481847221 */ /* 0x000fe20000010000 */
[----:B------:R-:W-:-:S03]  /*4d30*/  HFMA2.MMA R136, -RZ, RZ, 0, 1.1920928955078125e-07 ;  /* 0x00000002ff887435 */ /* 0x000fc600000001ff */
[----:B------:R-:W-:Y:S01]  /*4d40*/  IMAD.MOV.U32 R135, RZ, RZ, R132 ;  /* 0x000000ffff877224 */ /* 0x000fe200078e0084 */
[----:B------:R-:W-:-:S07]  /*4d50*/  MOV R133, R191 ;  /* 0x000000bf00857202 */ /* 0x000fce0000000f00 */
[----:B------:R-:W-:Y:S05]  /*4d60*/  WARPSYNC.COLLECTIVE R134, `(.L_x_1129) ;  /* 0x0000000086087348 */ /* 0x000fea0003c00000 */
[----:B------:R0:W1:Y:S02]  /*4d70*/  SHFL.DOWN P6, R191, R135, R136, R137 ;  /* 0x0800008887bf7389 */ /* 0x00006400000c0089 */
[----:B01----:R-:W-:Y:S01]  /*4d80*/  ENDCOLLECTIVE ;  /* 0x000000000000791b */ /* 0x003fe20003800000 */
.L_x_1129:
[----:B------:R-:W-:-:S04]  /*4d90*/  FADD.FTZ R133, R128, R133 ;  /* 0x0000008580857221 */ /* 0x000fc80000010000 */
[----:B------:R-:W-:Y:S01]  /*4da0*/  IMAD.MOV.U32 R135, RZ, RZ, R133 ;  /* 0x000000ffff877224 */ /* 0x000fe200078e0085 */
[----:B------:R-:W-:-:S07]  /*4db0*/  MOV R131, R191 ;  /* 0x000000bf00837202 */ /* 0x000fce0000000f00 */
[----:B------:R-:W-:Y:S05]  /*4dc0*/  WARPSYNC.COLLECTIVE R134, `(.L_x_1130) ;  /* 0x0000000086087348 */ /* 0x000fea0003c00000 */
[----:B------:R0:W1:Y:S02]  /*4dd0*/  SHFL.DOWN P6, R191, R135, R136, R137 ;  /* 0x0800008887bf7389 */ /* 0x00006400000c0089 */
[----:B01----:R-:W-:Y:S01]  /*4de0*/  ENDCOLLECTIVE ;  /* 0x000000000000791b */ /* 0x003fe20003800000 */
.L_x_1130:
[----:B------:R-:W-:-:S05]  /*4df0*/  FADD.FTZ R131, R132, R131 ;  /* 0x0000008384837221 */ /* 0x000fca0000010000 */
[----:B------:R-:W-:Y:S01]  /*4e00*/  MOV R135, R131 ;  /* 0x0000008300877202 */ /* 0x000fe20000000f00 */
[----:B------:R-:W-:Y:S01]  /*4e10*/  IMAD.MOV.U32 R136, RZ, RZ, 0x1 ;  /* 0x00000001ff887424 */ /* 0x000fe200078e00ff */
[----:B------:R-:W-:-:S07]  /*4e20*/  MOV R130, R191 ;  /* 0x000000bf00827202 */ /* 0x000fce0000000f00 */
[----:B------:R-:W-:Y:S05]  /*4e30*/  WARPSYNC.COLLECTIVE R134, `(.L_x_1131) ;  /* 0x0000000086087348 */ /* 0x000fea0003c00000 */
[----:B------:R0:W1:Y:S02]  /*4e40*/  SHFL.DOWN P6, R191, R135, R136, R137 ;  /* 0x0800008887bf7389 */ /* 0x00006400000c0089 */
[----:B01----:R-:W-:Y:S01]  /*4e50*/  ENDCOLLECTIVE ;  /* 0x000000000000791b */ /* 0x003fe20003800000 */
.L_x_1131:
[----:B------:R-:W-:-:S05]  /*4e60*/  FADD.FTZ R130, R133, R130 ;  /* 0x0000008285827221 */ /* 0x000fca0000010000 */
[----:B------:R-:W-:Y:S02]  /*4e70*/  MOV R135, R130 ;  /* 0x0000008200877202 */ /* 0x000fe40000000f00 */
[----:B------:R-:W-:-:S07]  /*4e80*/  MOV R190, R191 ;  /* 0x000000bf00be7202 */ /* 0x000fce0000000f00 */
[----:B------:R-:W-:Y:S05]  /*4e90*/  WARPSYNC.COLLECTIVE R134, `(.L_x_1132) ;  /* 0x0000000086087348 */ /* 0x000fea0003c00000 */
[----:B------:R0:W1:Y:S02]  /*4ea0*/  SHFL.DOWN P6, R191, R135, R136, R137 ;  /* 0x0800008887bf7389 */ /* 0x00006400000c0089 */
[----:B01----:R-:W-:Y:S01]  /*4eb0*/  ENDCOLLECTIVE ;  /* 0x000000000000791b */ /* 0x003fe20003800000 */
.L_x_1132:
[----:B------:R-:W-:Y:S05]  /*4ec0*/  BRA `(.L_x_1133) ;  /* 0xffffffd000cc7947 */ /* 0x000fea000383ffff */
.L_x_1134:
        /* <DEDUP_REMOVED lines=11> */
.L_x_4518:


//--------------------- .text._ZN10layer_norm31ln_parallel_residual_bwd_kernelINS_13Kernel_traitsIf13__nv_bfloat16S2_S2_fjLj7168ELj1ELj1ELj8ELj8ENS_18Kernel_traits_baseILj7168EfS2_S2_S2_fjLj256EEEEELb0ELb1ELb1EEEvNS_9BwdParamsE --------------------------
	.section	.text._ZN10layer_norm31ln_parallel_residual_bwd_kernelINS_13Kernel_traitsIf13__nv_bfloat16S2_S2_fjLj7168ELj1ELj1ELj8ELj8ENS_18Kernel_traits_baseILj7168EfS2_S2_S2_fjLj256EEEEELb0ELb1ELb1EEEvNS_9BwdParamsE,"ax",@progbits
	.align	128
        .global         _ZN10layer_norm31ln_parallel_residual_bwd_kernelINS_13Kernel_traitsIf13__nv_bfloat16S2_S2_fjLj7168ELj1ELj1ELj8ELj8ENS_18Kernel_traits_baseILj7168EfS2_S2_S2_fjLj256EEEEELb0ELb1ELb1EEEvNS_9BwdParamsE
        .type           _ZN10layer_norm31ln_parallel_residual_bwd_kernelINS_13Kernel_traitsIf13__nv_bfloat16S2_S2_fjLj7168ELj1ELj1ELj8ELj8ENS_18Kernel_traits_baseILj7168EfS2_S2_S2_fjLj256EEEEELb0ELb1ELb1EEEvNS_9BwdParamsE,@function
        .size           _ZN10layer_norm31ln_parallel_residual_bwd_kernelINS_13Kernel_traitsIf13__nv_bfloat16S2_S2_fjLj7168ELj1ELj1ELj8ELj8ENS_18Kernel_traits_baseILj7168EfS2_S2_S2_fjLj256EEEEELb0ELb1ELb1EEEvNS_9BwdParamsE,(.L_x_4519 - _ZN10layer_norm31ln_parallel_residual_bwd_kernelINS_13Kernel_traitsIf13__nv_bfloat16S2_S2_fjLj7168ELj1ELj1ELj8ELj8ENS_18Kernel_traits_baseILj7168EfS2_S2_S2_fjLj256EEEEELb0ELb1ELb1EEEvNS_9BwdParamsE)
        .other          _ZN10layer_norm31ln_parallel_residual_bwd_kernelINS_13Kernel_traitsIf13__nv_bfloat16S2_S2_fjLj7168ELj1ELj1ELj8ELj8ENS_18Kernel_traits_baseILj7168EfS2_S2_S2_fjLj256EEEEELb0ELb1ELb1EEEvNS_9BwdParamsE,@"STO_CUDA_ENTRY STV_DEFAULT"
_ZN10layer_norm31ln_parallel_residual_bwd_kernelINS_13Kernel_traitsIf13__nv_bfloat16S2_S2_fjLj7168ELj1ELj1ELj8ELj8ENS_18Kernel_traits_baseILj7168EfS2_S2_S2_fjLj256EEEEELb0ELb1ELb1EEEvNS_9BwdParamsE:
.text._ZN10layer_norm31ln_parallel_residual_bwd_kernelINS_13Kernel_traitsIf13__nv_bfloat16S2_S2_fjLj7168ELj1ELj1ELj8ELj8ENS_18Kernel_traits_baseILj7168EfS2_S2_S2_fjLj256EEEEELb0ELb1ELb1EEEvNS_9BwdParamsE:
[----:B------:R-:W-:Y:S01]  /*0000*/  LDC R1, c[0x0][0x28] ;  /* 0x00000a00ff017b82 */ /* 0x000fe20000000800 */
[----:B------:R-:W0:Y:S07]  /*0010*/  S2R R60, SR_TID.X ;  /* 0x00000000003c7919 */ /* 0x000e2e0000002100 */
[----:B------:R-:W0:Y:S01]  /*0020*/  S2UR UR4, SR_CTAID.X ;  /* 0x00000000000479c3 */ /* 0x000e220000002500 */
[----:B------:R-:W-:Y:S01]  /*0030*/  ULDC UR6, c[0x0][0x214] ;  /* 0x0000850000067ab9 */ /* 0x000fe20000000800 */
        /* <DEDUP_REMOVED lines=9> */
[----:B------:R-:W-:-:S03]  /*00d0*/  ULDC.64 UR4, c[0x0][0x208] ;  /* 0x0000820000047ab9 */ /* 0x000fc60000000a00 */
        /* <DEDUP_REMOVED lines=31> */
.L_x_1135:
[----:B------:R-:W-:Y:S01]  /*02d0*/  SHF.L.U32 R0, R60, 0x4, RZ ;  /* 0x000000043c007819 */ /* 0x000fe200000006ff */
[----:B------:R-:W-:-:S03]  /*02e0*/  ULDC.64 UR6, c[0x0][0x260] ;  /* 0x0000980000067ab9 */ /* 0x000fc60000000a00 */
[----:B------:R-:W-:-:S04]  /*02f0*/  LOP3.LUT R0, R0, 0xff0, RZ, 0xc0, !PT ;  /* 0x00000ff000007812 */ /* 0x000fc800078ec0ff */
[----:B------:R-:W-:-:S05]  /*0300*/  IADD3 R2, P0, R0, UR6, RZ ;  /* 0x0000000600027c10 */ /* 0x000fca000ff1e0ff */
[----:B------:R-:W-:Y:S01]  /*0310*/  IMAD.X R3, RZ, RZ, UR7, P0 ;  /* 0x00000007ff037e24 */ /* 0x000fe200080e06ff */
[----:B------:R-:W-:-:S04]  /*0320*/  ULDC.64 UR6, c[0x0][0x2c8] ;  /* 0x0000b20000067ab9 */ /* 0x000fc80000000a00 */
        /* <DEDUP_REMOVED lines=38> */
[----:B0-----:R-:W-:-:S07]  /*0590*/  LOP3.LUT R118, R60, 0xff, RZ, 0xc0, !PT ;  /* 0x000000ff3c767812 */ /* 0x001fce00078ec0ff */
.L_x_1152:
[----:B0--34-:R-:W-:Y:S01]  /*05a0*/  IMAD R32, R61, UR8, RZ ;  /* 0x000000083d207c24 */ /* 0x019fe2000f8e02ff */
[----:B------:R-:W0:Y:S04]  /*05b0*/  LDC.64 R42, c[0x0][0x2b8] ;  /* 0x0000ae00ff2a7b82 */ /* 0x000e280000000a00 */
[----:B------:R-:W-:-:S04]  /*05c0*/  SHF.R.S32.HI R33, RZ, 0x1f, R32 ;  /* 0x0000001fff217819 */ /* 0x000fc80000011420 */
[----:B------:R-:W-:Y:S01]  /*05d0*/  LEA.HI R33, R33, R32, RZ, 0x2 ;  /* 0x0000002021217211 */ /* 0x000fe200078f10ff */
[----:B-1----:R-:W1:Y:S03]  /*05e0*/  LDC.64 R146, c[0x0][0x250] ;  /* 0x00009400ff927b82 */ /* 0x002e660000000a00 */
[----:B------:R-:W-:-:S04]  /*05f0*/  LEA.HI.SX32 R173, R33, R118, 0x1e ;  /* 0x0000007621ad7211 */ /* 0x000fc800078ff2ff */
[C---:B------:R-:W-:Y:S01]  /*0600*/  IADD3 R177, R173.reuse, 0x200, RZ ;  /* 0x00000200adb17810 */ /* 0x040fe20007ffe0ff */
[C---:B------:R-:W-:Y:S01]  /*0610*/  VIADD R183, R173.reuse, 0x500 ;  /* 0x00000500adb77836 */ /* 0x040fe20000000000 */
[C---:B------:R-:W-:Y:S01]  /*0620*/  IADD3 R181, R173.reuse, 0x400, RZ ;  /* 0x00000400adb57810 */ /* 0x040fe20007ffe0ff */
[C---:B------:R-:W-:Y:S01]  /*0630*/  VIADD R175, R173.reuse, 0x100 ;  /* 0x00000100adaf7836 */ /* 0x040fe20000000000 */
[----:B------:R-:W-:Y:S01]  /*0640*/  SHF.L.U32 R165, R173, 0x3, RZ ;  /* 0x00000003ada57819 */ /* 0x000fe200000006ff */
[----:B------:R-:W-:Y:S01]  /*0650*/  IMAD.SHL.U32 R162, R177, 0x8, RZ ;  /* 0x00000008b1a27824 */ /* 0x000fe200078e00ff */
[----:B------:R-:W-:Y:S01]  /*0660*/  SHF.R.U32.HI R135, RZ, 0x1d, R177 ;  /* 0x0000001dff877819 */ /* 0x000fe200000116b1 */
[C---:B------:R-:W-:Y:S01]  /*0670*/  VIADD R179, R173.reuse, 0x300 ;  /* 0x00000300adb37836 */ /* 0x040fe20000000000 */
[----:B------:R-:W-:Y:S01]  /*0680*/  SHF.R.U32.HI R167, RZ, 0x1d, R173 ;  /* 0x0000001dffa77819 */ /* 0x000fe200000116ad */
[----:B------:R-:W-:Y:S01]  /*0690*/  VIADD R185, R173, 0x600 ;  /* 0x00000600adb97836 */ /* 0x000fe20000000000 */
[----:B------:R-:W-:Y:S01]  /*06a0*/  IADD3 R148, P2, R162, UR12, RZ ;  /* 0x0000000ca2947c10 */ /* 0x000fe2000ff5e0ff */
[--C-:B0-----:R-:W-:Y:S01]  /*06b0*/  IMAD.WIDE.U32 R138, R183, 0x8, R42.reuse ;  /* 0x00000008b78a7825 */ /* 0x101fe200078e002a */
[----:B--2---:R-:W-:Y:S01]  /*06c0*/  IADD3 R46, P1, R165, UR12, RZ ;  /* 0x0000000ca52e7c10 */ /* 0x004fe2000ff3e0ff */
[----:B------:R-:W0:Y:S01]  /*06d0*/  @P0 LDC.64 R160, c[0x0][0x2c8] ;  /* 0x0000b200ffa00b82 */ /* 0x000e220000000a00 */
[----:B------:R-:W-:Y:S01]  /*06e0*/  IADD3.X R149, R135, UR13, RZ, P2, !PT ;  /* 0x0000000d87957c10 */ /* 0x000fe200097fe4ff */
[----:B------:R-:W-:Y:S01]  /*06f0*/  IMAD.WIDE.U32 R32, R173, 0x8, R42 ;  /* 0x00000008ad207825 */ /* 0x000fe200078e002a */
[----:B------:R-:W-:-:S03]  /*0700*/  SHF.L.U32 R164, R175, 0x3, RZ ;  /* 0x00000003afa47819 */ /* 0x000fc600000006ff */
[--C-:B------:R-:W-:Y:S02]  /*0710*/  IMAD.WIDE.U32 R34, R175, 0x8, R42.reuse ;  /* 0x00000008af227825 */ /* 0x100fe400078e002a */
[----:B------:R-:W2:Y:S02]  /*0720*/  @P0 LDC.64 R158, c[0x0][0x2c8] ;  /* 0x0000b200ff9e0b82 */ /* 0x000ea40000000a00 */
[----:B------:R-:W-:-:S04]  /*0730*/  IMAD.WIDE.U32 R36, R177, 0x8, R42 ;  /* 0x00000008b1247825 */ /* 0x000fc800078e002a */
[--C-:B------:R-:W-:Y:S02]  /*0740*/  IMAD.WIDE.U32 R38, R179, 0x8, R42.reuse ;  /* 0x00000008b3267825 */ /* 0x100fe400078e002a */
[----:B------:R-:W3:Y:S02]  /*0750*/  @P0 LDC.64 R150, c[0x0][0x2c8] ;  /* 0x0000b200ff960b82 */ /* 0x000ee40000000a00 */
[----:B------:R-:W-:-:S04]  /*0760*/  IMAD.WIDE.U32 R40, R181, 0x8, R42 ;  /* 0x00000008b5287825 */ /* 0x000fc800078e002a */
[----:B------:R-:W-:Y:S01]  /*0770*/  IMAD.WIDE.U32 R44, R185, 0x8, R42 ;  /* 0x00000008b92c7825 */ /* 0x000fe200078e002a */
[----:B------:R-:W-:Y:S01]  /*0780*/  IADD3.X R47, R167, UR13, RZ, P1, !PT ;  /* 0x0000000da72f7c10 */ /* 0x000fe20008ffe4ff */
[----:B------:R-:W4:Y:S01]  /*0790*/  LDG.E.64 R42, desc[UR4][R138.64] ;  /* 0x000000048a2a7981 */ /* 0x000f22000c1e1b00 */
[----:B------:R-:W3:Y:S01]  /*07a0*/  @P0 LDC.64 R154, c[0x0][0x2c8] ;  /* 0x0000b200ff9a0b82 */ /* 0x000ee20000000a00 */
[----:B------:R-:W-:Y:S01]  /*07b0*/  IMAD.SHL.U32 R121, R181, 0x8, RZ ;  /* 0x00000008b5797824 */ /* 0x000fe200078e00ff */
[----:B------:R-:W-:Y:S01]  /*07c0*/  SHF.R.U32.HI R163, RZ, 0x1d, R175 ;  /* 0x0000001dffa37819 */ /* 0x000fe200000116af */
[----:B------:R-:W-:Y:S01]  /*07d0*/  IMAD.SHL.U32 R125, R185, 0x8, RZ ;  /* 0x00000008b97d7824 */ /* 0x000fe200078e00ff */
[----:B------:R-:W-:Y:S01]  /*07e0*/  IADD3 R136, P1, R164, UR12, RZ ;  /* 0x0000000ca4887c10 */ /* 0x000fe2000ff3e0ff */
[----:B------:R-:W4:Y:S03]  /*07f0*/  LDG.E.64 R34, desc[UR4][R34.64] ;  /* 0x0000000422227981 */ /* 0x000f26000c1e1b00 */
[----:B------:R-:W3:Y:S01]  /*0800*/  @P0 LDC.64 R152, c[0x0][0x2c8] ;  /* 0x0000b200ff980b82 */ /* 0x000ee20000000a00 */
[----:B------:R0:W4:Y:S01]  /*0810*/  LDG.E.64 R138, desc[UR4][R148.64] ;  /* 0x00000004948a7981 */ /* 0x000122000c1e1b00 */
[----:B------:R-:W-:-:S02]  /*0820*/  SHF.L.U32 R119, R179, 0x3, RZ ;  /* 0x00000003b3777819 */ /* 0x000fc400000006ff */
[----:B------:R-:W-:Y:S01]  /*0830*/  SHF.R.U32.HI R122, RZ, 0x1d, R181 ;  /* 0x0000001dff7a7819 */ /* 0x000fe200000116b5 */
[----:B-1----:R-:W-:Y:S01]  /*0840*/  IMAD.WIDE R168, R61, 0x4, R146 ;  /* 0x000000043da87825 */ /* 0x002fe200078e0292 */
[----:B------:R-:W-:Y:S01]  /*0850*/  IADD3 R142, P2, R121, UR12, RZ ;  /* 0x0000000c798e7c10 */ /* 0x000fe2000ff5e0ff */
[----:B------:R-:W4:Y:S01]  /*0860*/  LDG.E.64 R46, desc[UR4][R46.64] ;  /* 0x000000042e2e7981 */ /* 0x000f22000c1e1b00 */
[----:B0-----:R-:W0:Y:S01]  /*0870*/  LDC.64 R148, c[0x0][0x258] ;  /* 0x00009600ff947b82 */ /* 0x001e220000000a00 */
[----:B------:R-:W-:Y:S02]  /*0880*/  IADD3.X R137, R163, UR13, RZ, P1, !PT ;  /* 0x0000000da3897c10 */ /* 0x000fe40008ffe4ff */
[----:B------:R-:W4:Y:S01]  /*0890*/  LDG.E.64 R32, desc[UR4][R32.64] ;  /* 0x0000000420207981 */ /* 0x000f22000c1e1b00 */
[----:B------:R-:W-:Y:S02]  /*08a0*/  SHF.R.U32.HI R120, RZ, 0x1d, R179 ;  /* 0x0000001dff787819 */ /* 0x000fe400000116b3 */
[----:B------:R-:W-:Y:S01]  /*08b0*/  IADD3 R140, P1, R119, UR12, RZ ;  /* 0x0000000c778c7c10 */ /* 0x000fe2000ff3e0ff */
[----:B------:R-:W4:Y:S01]  /*08c0*/  LDG.E.64 R36, desc[UR4][R36.64] ;  /* 0x0000000424247981 */ /* 0x000f22000c1e1b00 */
[----:B------:R-:W-:-:S02]  /*08d0*/  IADD3.X R143, R122, UR13, RZ, P2, !PT ;  /* 0x0000000d7a8f7c10 */ /* 0x000fc400097fe4ff */
[----:B------:R-:W-:Y:S01]  /*08e0*/  SHF.R.U32.HI R126, RZ, 0x1d, R185 ;  /* 0x0000001dff7e7819 */ /* 0x000fe200000116b9 */
[----:B------:R-:W4:Y:S01]  /*08f0*/  LDG.E R184, desc[UR4][R168.64] ;  /* 0x00000004a8b87981 */ /* 0x000f22000c1e1900 */
[----:B------:R-:W-:Y:S02]  /*0900*/  IADD3 R156, P2, R125, UR12, RZ ;  /* 0x0000000c7d9c7c10 */ /* 0x000fe4000ff5e0ff */
[----:B------:R-:W-:Y:S01]  /*0910*/  IADD3.X R141, R120, UR13, RZ, P1, !PT ;  /* 0x0000000d788d7c10 */ /* 0x000fe20008ffe4ff */
[----:B------:R-:W4:Y:S01]  /*0920*/  LDG.E.64 R44, desc[UR4][R44.64] ;  /* 0x000000042c2c7981 */ /* 0x000f22000c1e1b00 */
[----:B------:R-:W-:Y:S02]  /*0930*/  IADD3.X R157, R126, UR13, RZ, P2, !PT ;  /* 0x0000000d7e9d7c10 */ /* 0x000fe400097fe4ff */
[----:B------:R-:W-:Y:S01]  /*0940*/  SHF.L.U32 R123, R183, 0x3, RZ ;  /* 0x00000003b77b7819 */ /* 0x000fe200000006ff */
[----:B------:R-:W4:Y:S01]  /*0950*/  LDG.E.64 R136, desc[UR4][R136.64] ;  /* 0x0000000488887981 */ /* 0x000f22000c1e1b00 */
[----:B------:R-:W-:-:S02]  /*0960*/  SHF.R.U32.HI R124, RZ, 0x1d, R183 ;  /* 0x0000001dff7c7819 */ /* 0x000fc400000116b7 */
[----:B------:R-:W-:Y:S01]  /*0970*/  IADD3 R144, P1, R123, UR12, RZ ;  /* 0x0000000c7b907c10 */ /* 0x000fe2000ff3e0ff */
[----:B------:R-:W4:Y:S01]  /*0980*/  LDG.E.64 R140, desc[UR4][R140.64] ;  /* 0x000000048c8c7981 */ /* 0x000f22000c1e1b00 */
[----:B0-----:R-:W-:-:S03]  /*0990*/  IMAD.WIDE R170, R61, 0x4, R148 ;  /* 0x000000043daa7825 */ /* 0x001fc600078e0294 */
[----:B------:R0:W4:Y:S01]  /*09a0*/  LDG.E.64 R146, desc[UR4][R156.64] ;  /* 0x000000049c927981 */ /* 0x000122000c1e1b00 */
[----:B------:R-:W-:Y:S01]  /*09b0*/  IADD3.X R145, R124, UR13, RZ, P1, !PT ;  /* 0x0000000d7c917c10 */ /* 0x000fe20008ffe4ff */
[----:B------:R-:W1:Y:S02]  /*09c0*/  @P0 LDC.64 R148, c[0x0][0x2c8] ;  /* 0x0000b200ff940b82 */ /* 0x000e640000000a00 */
[----:B------:R-:W4:Y:S04]  /*09d0*/  LDG.E.64 R38, desc[UR4][R38.64] ;  /* 0x0000000426267981 */ /* 0x000f28000c1e1b00 */
[----:B------:R-:W4:Y:S02]  /*09e0*/  LDG.E R166, desc[UR4][R170.64] ;  /* 0x00000004aaa67981 */ /* 0x000f24000c1e1900 */
[----:B0-----:R-:W0:Y:S02]  /*09f0*/  @P0 LDC.64 R156, c[0x0][0x2c8] ;  /* 0x0000b200ff9c0b82 */ /* 0x001e240000000a00 */
[----:B------:R-:W4:Y:S04]  /*0a00*/  LDG.E.64 R40, desc[UR4][R40.64] ;  /* 0x0000000428287981 */ /* 0x000f28000c1e1b00 */
[----:B------:R-:W4:Y:S04]  /*0a10*/  LDG.E.64 R144, desc[UR4][R144.64] ;  /* 0x0000000490907981 */ /* 0x000f28000c1e1b00 */
[----:B------:R-:W4:Y:S01]  /*0a20*/  LDG.E.64 R142, desc[UR4][R142.64] ;  /* 0x000000048e8e7981 */ /* 0x000f22000c1e1b00 */
[----:B------:R-:W-:-:S02]  /*0a30*/  @P0 LEA R160, P2, R175, R160, 0x3 ;  /* 0x000000a0afa00211 */ /* 0x000fc400078418ff */
[----:B--2---:R-:W-:Y:S02]  /*0a40*/  @P0 LEA R158, P1, R173, R158, 0x3 ;  /* 0x0000009ead9e0211 */ /* 0x004fe400078218ff */
[----:B------:R-:W-:Y:S02]  /*0a50*/  @P0 LEA.HI.X R161, R175, R161, RZ, 0x3, P2 ;  /* 0x000000a1afa10211 */ /* 0x000fe400010f1cff */
[----:B------:R-:W-:Y:S02]  /*0a60*/  @P0 LEA.HI.X R159, R173, R159, RZ, 0x3, P1 ;  /* 0x0000009fad9f0211 */ /* 0x000fe400008f1cff */
[----:B---3--:R-:W-:Y:S01]  /*0a70*/  @P0 LEA R150, P2, R179, R150, 0x3 ;  /* 0x00000096b3960211 */ /* 0x008fe200078418ff */
[----:B-----5:R2:W5:Y:S01]  /*0a80*/  @P0 LDG.E.64 R48, desc[UR4][R160.64] ;  /* 0x00000004a0300981 */ /* 0x020562000c1e1b00 */
[----:B-1----:R-:W-:Y:S02]  /*0a90*/  @P0 LEA R148, P1, R177, R148, 0x3 ;  /* 0x00000094b1940211 */ /* 0x002fe400078218ff */
[----:B------:R-:W-:Y:S01]  /*0aa0*/  @P0 LEA.HI.X R151, R179, R151, RZ, 0x3, P2 ;  /* 0x00000097b3970211 */ /* 0x000fe200010f1cff */
[----:B------:R1:W5:Y:S01]  /*0ab0*/  @P0 LDG.E.64 R2, desc[UR4][R158.64] ;  /* 0x000000049e020981 */ /* 0x000362000c1e1b00 */
[----:B------:R-:W-:-:S02]  /*0ac0*/  @P0 LEA.HI.X R149, R177, R149, RZ, 0x3, P1 ;  /* 0x00000095b1950211 */ /* 0x000fc400008f1cff */
[----:B------:R-:W-:Y:S01]  /*0ad0*/  @P0 LEA R154, P2, R183, R154, 0x3 ;  /* 0x0000009ab79a0211 */ /* 0x000fe200078418ff */
[----:B------:R-:W5:Y:S01]  /*0ae0*/  @P0 LDG.E.64 R52, desc[UR4][R150.64] ;  /* 0x0000000496340981 */ /* 0x000f62000c1e1b00 */
[----:B------:R-:W-:Y:S02]  /*0af0*/  @P0 LEA R152, P1, R181, R152, 0x3 ;  /* 0x00000098b5980211 */ /* 0x000fe400078218ff */
[----:B------:R-:W-:Y:S01]  /*0b00*/  @P0 LEA.HI.X R155, R183, R155, RZ, 0x3, P2 ;  /* 0x0000009bb79b0211 */ /* 0x000fe200010f1cff */
[----:B------:R-:W5:Y:S01]  /*0b10*/  @P0 LDG.E.64 R50, desc[UR4][R148.64] ;  /* 0x0000000494320981 */ /* 0x000f62000c1e1b00 */
[----:B------:R-:W-:Y:S02]  /*0b20*/  @P0 LEA.HI.X R153, R181, R153, RZ, 0x3, P1 ;  /* 0x00000099b5990211 */ /* 0x000fe400008f1cff */
[----:B------:R-:W-:Y:S01]  /*0b30*/  ISETP.NE.AND P2, PT, RZ, UR9, PT ;  /* 0x00000009ff007c0c */ /* 0x000fe2000bf45270 */
[----:B------:R3:W5:Y:S01]  /*0b40*/  @P0 LDG.E.64 R56, desc[UR4][R154.64] ;  /* 0x000000049a380981 */ /* 0x000762000c1e1b00 */
[----:B0-----:R-:W-:-:S02]  /*0b50*/  @P0 LEA R156, P1, R185, R156, 0x3 ;  /* 0x0000009cb99c0211 */ /* 0x001fc400078218ff */
[----:B------:R-:W-:Y:S01]  /*0b60*/  LOP3.LUT P3, RZ, R0, 0xff, RZ, 0xc0, !PT ;  /* 0x000000ff00ff7812 */ /* 0x000fe2000786c0ff */
[----:B------:R0:W5:Y:S01]  /*0b70*/  @P0 LDG.E.64 R54, desc[UR4][R152.64] ;  /* 0x0000000498360981 */ /* 0x000162000c1e1b00 */
[----:B------:R-:W-:-:S05]  /*0b80*/  @P0 LEA.HI.X R157, R185, R157, RZ, 0x3, P1 ;  /* 0x0000009db99d0211 */ /* 0x000fca00008f1cff */
[----:B------:R0:W5:Y:S01]  /*0b90*/  @P0 LDG.E.64 R58, desc[UR4][R156.64] ;  /* 0x000000049c3a0981 */ /* 0x000162000c1e1b00 */
[----:B------:R-:W-:Y:S01]  /*0ba0*/  UMOV UR6, 0xffffffff ;  /* 0xffffffff00067882 */ /* 0x000fe20000000000 */
[----:B------:R-:W-:Y:S02]  /*0bb0*/  IADD3 R61, R61, UR10, RZ ;  /* 0x0000000a3d3d7c10 */ /* 0x000fe4000fffe0ff */
[----:B------:R-:W-:Y:S02]  /*0bc0*/  LOP3.LUT P1, RZ, R60, 0x1f, RZ, 0xc0, !PT ;  /* 0x0000001f3cff7812 */ /* 0x000fe4000782c0ff */
[----:B------:R-:W-:Y:S02]  /*0bd0*/  ISETP.GE.AND P4, PT, R61, UR11, PT ;  /* 0x0000000b3d007c0c */ /* 0x000fe4000bf86270 */
[--C-:B----4-:R-:W-:Y:S01]  /*0be0*/  SHF.R.U64 R168, R34, 0x10, R35.reuse ;  /* 0x0000001022a87819 */ /* 0x110fe20000001223 */
[--C-:B--2---:R-:W-:Y:S01]  /*0bf0*/  IMAD.MOV.U32 R161, RZ, RZ, R35.reuse ;  /* 0x000000ffffa17224 */ /* 0x104fe200078e0023 */
[----:B------:R-:W-:-:S02]  /*0c00*/  SHF.R.U32.HI R170, RZ, 0x10, R35 ;  /* 0x00000010ffaa7819 */ /* 0x000fc40000011623 */
[----:B------:R-:W-:Y:S02]  /*0c10*/  MOV R171, R34 ;  /* 0x0000002200ab7202 */ /* 0x000fe40000000f00 */
[----:B------:R-:W-:Y:S02]  /*0c20*/  SHF.R.U32.HI R35, RZ, 0x10, R47 ;  /* 0x00000010ff237819 */ /* 0x000fe4000001162f */
[--C-:B------:R-:W-:Y:S01]  /*0c30*/  SHF.R.U64 R174, R32, 0x10, R33.reuse ;  /* 0x0000001020ae7819 */ /* 0x100fe20000001221 */
[--C-:B------:R-:W-:Y:S01]  /*0c40*/  IMAD.MOV.U32 R0, RZ, RZ, R33.reuse ;  /* 0x000000ffff007224 */ /* 0x100fe200078e0021 */
[----:B------:R-:W-:Y:S01]  /*0c50*/  SHF.R.U32.HI R172, RZ, 0x10, R33 ;  /* 0x00000010ffac7819 */ /* 0x000fe20000011621 */
[----:B------:R-:W-:Y:S01]  /*0c60*/  IMAD.U32 R35, R35, 0x10000, RZ ;  /* 0x0001000023237824 */ /* 0x000fe200078e00ff */
[----:B------:R-:W-:Y:S02]  /*0c70*/  MOV R160, R36 ;  /* 0x0000002400a07202 */ /* 0x000fe40000000f00 */
[----:B-1----:R-:W-:-:S02]  /*0c80*/  SHF.R.U64 R158, R36, 0x10, R37 ;  /* 0x00000010249e7819 */ /* 0x002fc40000001225 */
[----:B------:R-:W-:Y:S02]  /*0c90*/  SHF.R.U64 R33, R46, 0x10, R47 ;  /* 0x000000102e217819 */ /* 0x000fe4000000122f */
[----:B------:R-:W-:Y:S02]  /*0ca0*/  FSEL R184, R184, RZ, !P2 ;  /* 0x000000ffb8b87208 */ /* 0x000fe40005000000 */
[--C-:B------:R-:W-:Y:S01]  /*0cb0*/  SHF.R.U64 R36, R44, 0x10, R45.reuse ;  /* 0x000000102c247819 */ /* 0x100fe2000000122d */
[--C-:B------:R-:W-:Y:S01]  /*0cc0*/  IMAD.MOV.U32 R191, RZ, RZ, R45.reuse ;  /* 0x000000ffffbf7224 */ /* 0x100fe200078e002d */
[----:B------:R-:W-:Y:S02]  /*0cd0*/  SHF.R.U32.HI R34, RZ, 0x10, R45 ;  /* 0x00000010ff227819 */ /* 0x000fe4000001162d */
[----:B------:R-:W-:Y:S02]  /*0ce0*/  SHF.L.U32 R46, R46, 0x10, RZ ;  /* 0x000000102e2e7819 */ /* 0x000fe400000006ff */
[----:B------:R-:W-:-:S02]  /*0cf0*/  SHF.R.U32.HI R180, RZ, 0x10, R137 ;  /* 0x00000010ffb47819 */ /* 0x000fc40000011689 */
[C---:B------:R-:W-:Y:S02]  /*0d00*/  SHF.R.U64 R45, R140.reuse, 0x10, R141 ;  /* 0x000000108c2d7819 */ /* 0x040fe4000000128d */
[----:B------:R-:W-:Y:S02]  /*0d10*/  SHF.L.U32 R185, R140, 0x10, RZ ;  /* 0x000000108cb97819 */ /* 0x000fe400000006ff */
[----:B------:R-:W-:Y:S01]  /*0d20*/  SHF.R.U32.HI R140, RZ, 0x10, R147 ;  /* 0x00000010ff8c7819 */ /* 0x000fe20000011693 */
[----:B------:R-:W-:Y:S01]  /*0d30*/  IMAD.U32 R177, R139, 0x10000, RZ ;  /* 0x000100008bb17824 */ /* 0x000fe200078e00ff */
[----:B------:R-:W-:Y:S01]  /*0d40*/  MOV R193, R44 ;  /* 0x0000002c00c17202 */ /* 0x000fe20000000f00 */
[----:B------:R-:W-:Y:S01]  /*0d50*/  FADD.FTZ R195, -R184, R35 ;  /* 0x00000023b8c37221 */ /* 0x000fe20000010100 */
[--C-:B---3--:R-:W-:Y:S01]  /*0d60*/  SHF.R.U64 R155, R38, 0x10, R39.reuse ;  /* 0x00000010269b7819 */ /* 0x108fe20000001227 */
[--C-:B0-----:R-:W-:Y:S01]  /*0d70*/  IMAD.MOV.U32 R153, RZ, RZ, R39.reuse ;  /* 0x000000ffff997224 */ /* 0x101fe200078e0027 */
[----:B------:R-:W-:-:S02]  /*0d80*/  SHF.R.U32.HI R154, RZ, 0x10, R39 ;  /* 0x00000010ff9a7819 */ /* 0x000fc40000011627 */
[----:B------:R-:W-:Y:S02]  /*0d90*/  MOV R176, R32 ;  /* 0x0000002000b07202 */ /* 0x000fe40000000f00 */
[--C-:B------:R-:W-:Y:S02]  /*0da0*/  SHF.R.U64 R39, R138, 0x10, R139.reuse ;  /* 0x000000108a277819 */ /* 0x100fe4000000128b */
[----:B------:R-:W-:Y:S01]  /*0db0*/  SHF.R.U32.HI R44, RZ, 0x10, R139 ;  /* 0x00000010ff2c7819 */ /* 0x000fe2000001168b */
[----:B------:R-:W-:Y:S01]  /*0dc0*/  FADD.FTZ R139, -R184, R46 ;  /* 0x0000002eb88b7221 */ /* 0x000fe20000010100 */
[----:B------:R-:W-:Y:S01]  /*0dd0*/  SHF.L.U32 R35, R180, 0x10, RZ ;  /* 0x00000010b4237819 */ /* 0x000fe200000006ff */
[--C-:B------:R-:W-:Y:S01]  /*0de0*/  IMAD.MOV.U32 R157, RZ, RZ, R37.reuse ;  /* 0x000000ffff9d7224 */ /* 0x100fe200078e0025 */
[----:B------:R-:W-:Y:S01]  /*0df0*/  SHF.L.U32 R140, R140, 0x10, RZ ;  /* 0x000000108c8c7819 */ /* 0x000fe200000006ff */
[----:B------:R-:W-:Y:S01]  /*0e00*/  IMAD.U32 R169, R141, 0x10000, RZ ;  /* 0x000100008da97824 */ /* 0x000fe200078e00ff */
[----:B------:R-:W-:Y:S01]  /*0e10*/  SHF.R.U32.HI R159, RZ, 0x10, R37 ;  /* 0x00000010ff9f7819 */ /* 0x000fe20000011625 */
[----:B------:R-:W-:Y:S01]  /*0e20*/  IMAD.U32 R187, R137, 0x10000, RZ ;  /* 0x0001000089bb7824 */ /* 0x000fe200078e00ff */
[----:B------:R-:W-:Y:S01]  /*0e30*/  SHF.L.U32 R179, R138, 0x10, RZ ;  /* 0x000000108ab37819 */ /* 0x000fe200000006ff */
[----:B------:R-:W-:Y:S01]  /*0e40*/  IMAD.U32 R37, R147, 0x10000, RZ ;  /* 0x0001000093257824 */ /* 0x000fe200078e00ff */
[----:B------:R-:W-:Y:S01]  /*0e50*/  SHF.R.U32.HI R178, RZ, 0x10, R141 ;  /* 0x00000010ffb27819 */ /* 0x000fe2000001168d */
[----:B------:R-:W-:Y:S01]  /*0e60*/  IMAD.U32 R141, R0, 0x10000, RZ ;  /* 0x00010000008d7824 */ /* 0x000fe200078e00ff */
[----:B------:R-:W-:Y:S01]  /*0e70*/  SHF.L.U32 R189, R136, 0x10, RZ ;  /* 0x0000001088bd7819 */ /* 0x000fe200000006ff */
[----:B------:R-:W-:Y:S01]  /*0e80*/  IMAD.U32 R47, R47, 0x10000, RZ ;  /* 0x000100002f2f7824 */ /* 0x000fe200078e00ff */
[----:B------:R-:W-:Y:S01]  /*0e90*/  SHF.R.U64 R138, R146, 0x10, R147 ;  /* 0x00000010928a7819 */ /* 0x000fe20000001293 */
[----:B------:R-:W-:-:S02]  /*0ea0*/  IMAD.U32 R147, R176, 0x10000, RZ ;  /* 0x00010000b0937824 */ /* 0x000fc400078e00ff */
[----:B------:R-:W-:Y:S01]  /*0eb0*/  FMUL.FTZ R0, R166, R139 ;  /* 0x0000008ba6007220 */ /* 0x000fe20000410000 */
[----:B------:R-:W-:Y:S01]  /*0ec0*/  MOV R156, R38 ;  /* 0x00000026009c7202 */ /* 0x000fe20000000f00 */
[----:B------:R-:W-:Y:S01]  /*0ed0*/  FADD.FTZ R199, -R184, R35 ;  /* 0x00000023b8c77221 */ /* 0x000fe20000010100 */
[----:B------:R-:W-:Y:S01]  /*0ee0*/  MOV R152, R40 ;  /* 0x0000002800987202 */ /* 0x000fe20000000f00 */
[----:B------:R-:W-:Y:S01]  /*0ef0*/  IMAD.MOV.U32 R38, RZ, RZ, R43 ;  /* 0x000000ffff267224 */ /* 0x000fe200078e002b */
[----:B------:R-:W-:Y:S01]  /*0f00*/  SHF.R.U64 R151, R40, 0x10, R41 ;  /* 0x0000001028977819 */ /* 0x000fe20000001229 */
[----:B------:R-:W-:Y:S01]  /*0f10*/  FADD.FTZ R35, -R184, R140 ;  /* 0x0000008cb8237221 */ /* 0x000fe20000010100 */
[----:B------:R-:W-:Y:S02]  /*0f20*/  MOV R148, R42 ;  /* 0x0000002a00947202 */ /* 0x000fe40000000f00 */
[----:B------:R-:W-:Y:S02]  /*0f30*/  SHF.L.U32 R33, R33, 0x10, RZ ;  /* 0x0000001021217819 */ /* 0x000fe400000006ff */
[----:B------:R-:W-:Y:S01]  /*0f40*/  SHF.L.U32 R44, R44, 0x10, RZ ;  /* 0x000000102c2c7819 */ /* 0x000fe200000006ff */
[----:B------:R-:W-:Y:S01]  /*0f50*/  FADD.FTZ R187, -R184, R187 ;  /* 0x000000bbb8bb7221 */ /* 0x000fe20000010100 */
[--C-:B------:R-:W-:Y:S01]  /*0f60*/  SHF.R.U64 R42, R42, 0x10, R43.reuse ;  /* 0x000000102a2a7819 */ /* 0x100fe2000000122b */
[----:B------:R-:W-:Y:S01]  /*0f70*/  FMUL.FTZ R140, R166, R195 ;  /* 0x000000c3a68c7220 */ /* 0x000fe20000410000 */
[----:B------:R-:W-:Y:S01]  /*0f80*/  SHF.R.U32.HI R40, RZ, 0x10, R43 ;  /* 0x00000010ff287819 */ /* 0x000fe2000001162b */
[----:B------:R-:W-:Y:S01]  /*0f90*/  IMAD.U32 R43, R145, 0x10000, RZ ;  /* 0x00010000912b7824 */ /* 0x000fe200078e00ff */
[----:B------:R-:W-:-:S02]  /*0fa0*/  SHF.R.U64 R182, R136, 0x10, R137 ;  /* 0x0000001088b67819 */ /* 0x000fc40000001289 */
[----:B------:R-:W-:Y:S01]  /*0fb0*/  SHF.L.U32 R172, R172, 0x10, RZ ;  /* 0x00000010acac7819 */ /* 0x000fe200000006ff */
[----:B------:R-:W-:Y:S01]  /*0fc0*/  FADD.FTZ R189, -R184, R189 ;  /* 0x000000bdb8bd7221 */ /* 0x000fe20000010100 */
[--C-:B------:R-:W-:Y:S01]  /*0fd0*/  SHF.R.U64 R137, R144, 0x10, R145.reuse ;  /* 0x0000001090897819 */ /* 0x100fe20000001291 */
[----:B------:R-:W-:Y:S01]  /*0fe0*/  FADD.FTZ R88, R147, R88 ;  /* 0x0000005893587221 */ /* 0x000fe20000010000 */
[----:B------:R-:W-:Y:S01]  /*0ff0*/  SHF.R.U32.HI R136, RZ, 0x10, R145 ;  /* 0x00000010ff887819 */ /* 0x000fe20000011691 */
[----:B------:R-:W-:Y:S01]  /*1000*/  FADD.FTZ R145, -R184, R47 ;  /* 0x0000002fb8917221 */ /* 0x000fe20000010100 */
[----:B------:R-:W-:Y:S01]  /*1010*/  SHF.L.U32 R174, R174, 0x10, RZ ;  /* 0x00000010aeae7819 */ /* 0x000fe200000006ff */
[-C--:B------:R-:W-:Y:S01]  /*1020*/  FFMA.FTZ R117, R0, R147.reuse, R117 ;  /* 0x0000009300757223 */ /* 0x080fe20000010075 */
[--C-:B------:R-:W-:Y:S01]  /*1030*/  SHF.R.U64 R181, R142, 0x10, R143.reuse ;  /* 0x000000108eb57819 */ /* 0x100fe2000000128f */
[----:B------:R-:W-:Y:S01]  /*1040*/  IMAD.U32 R183, R143, 0x10000, RZ ;  /* 0x000100008fb77824 */ /* 0x000fe200078e00ff */
[----:B------:R-:W-:Y:S01]  /*1050*/  SHF.R.U32.HI R173, RZ, 0x10, R143 ;  /* 0x00000010ffad7819 */ /* 0x000fe2000001168f */
[----:B------:R-:W-:Y:S01]  /*1060*/  FMUL.FTZ R147, R28, R147 ;  /* 0x000000931c937220 */ /* 0x000fe20000410000 */
[C---:B------:R-:W-:Y:S01]  /*1070*/  FADD.FTZ R143, -R184.reuse, R33 ;  /* 0x00000021b88f7221 */ /* 0x040fe20000010100 */
[----:B------:R-:W-:Y:S01]  /*1080*/  FADD.FTZ R207, -R184, R44 ;  /* 0x0000002cb8cf7221 */ /* 0x000fe20000010100 */
[----:B------:R-:W-:-:S02]  /*1090*/  IMAD.U32 R205, R157, 0x10000, RZ ;  /* 0x000100009dcd7824 */ /* 0x000fc400078e00ff */
[----:B------:R-:W-:Y:S01]  /*10a0*/  FADD.FTZ R87, R172, R87 ;  /* 0x00000057ac577221 */ /* 0x000fe20000010000 */
[-C--:B------:R-:W-:Y:S01]  /*10b0*/  FFMA.FTZ R115, R140, R172.reuse, R115 ;  /* 0x000000ac8c737223 */ /* 0x080fe20000010073 */
[----:B------:R-:W-:Y:S01]  /*10c0*/  FMUL.FTZ R139, R31, R172 ;  /* 0x000000ac1f8b7220 */ /* 0x000fe20000410000 */
[----:B------:R-:W-:Y:S01]  /*10d0*/  IMAD.U32 R161, R161, 0x10000, RZ ;  /* 0x00010000a1a17824 */ /* 0x000fe200078e00ff */
[----:B------:R-:W-:Y:S01]  /*10e0*/  SHF.L.U32 R44, R170, 0x10, RZ ;  /* 0x00000010aa2c7819 */ /* 0x000fe200000006ff */
[----:B------:R-:W-:Y:S02]  /*10f0*/  IMAD.U32 R213, R153, 0x10000, RZ ;  /* 0x0001000099d57824 */ /* 0x000fe400078e00ff */
[----:B------:R-:W-:Y:S01]  /*1100*/  FMUL.FTZ R157, R166, R187 ;  /* 0x000000bba69d7220 */ /* 0x000fe20000410000 */
[----:B------:R-:W-:Y:S01]  /*1110*/  SHF.L.U32 R175, R142, 0x10, RZ ;  /* 0x000000108eaf7819 */ /* 0x000fe200000006ff */
[----:B------:R-:W-:Y:S01]  /*1120*/  FMUL.FTZ R145, R166, R145 ;  /* 0x00000091a6917220 */ /* 0x000fe20000410000 */
[----:B------:R-:W-:-:S02]  /*1130*/  IMAD.U32 R195, R38, 0x10000, RZ ;  /* 0x0001000026c37824 */ /* 0x000fc400078e00ff */
[C---:B------:R-:W-:Y:S01]  /*1140*/  FMUL.FTZ R153, R166.reuse, R189 ;  /* 0x000000bda6997220 */ /* 0x040fe20000410000 */
[----:B------:R-:W-:Y:S01]  /*1150*/  FMUL.FTZ R172, R166, R199 ;  /* 0x000000c7a6ac7220 */ /* 0x000fe20000410000 */
[----:B------:R-:W-:Y:S01]  /*1160*/  FMUL.FTZ R142, R29, R174 ;  /* 0x000000ae1d8e7220 */ /* 0x000fe20000410000 */
[----:B------:R-:W-:Y:S01]  /*1170*/  SHF.L.U32 R38, R40, 0x10, RZ ;  /* 0x0000001028267819 */ /* 0x000fe200000006ff */
[----:B------:R-:W-:Y:S01]  /*1180*/  FADD.FTZ R189, RZ, R147 ;  /* 0x00000093ffbd7221 */ /* 0x000fe20000010000 */
[----:B------:R-:W-:Y:S01]  /*1190*/  FMUL.FTZ R143, R166, R143 ;  /* 0x0000008fa68f7220 */ /* 0x000fe20000410000 */
[----:B------:R-:W-:Y:S01]  /*11a0*/  FFMA.FTZ R40, R0, R147, RZ ;  /* 0x0000009300287223 */ /* 0x000fe200000100ff */
[----:B------:R-:W-:Y:S01]  /*11b0*/  FADD.FTZ R82, R161, R82 ;  /* 0x00000052a1527221 */ /* 0x000fe20000010000 */
[-C--:B------:R-:W-:Y:S01]  /*11c0*/  FFMA.FTZ R110, R157, R161.reuse, R110 ;  /* 0x000000a19d6e7223 */ /* 0x080fe2000001006e */
[----:B------:R-:W-:Y:S01]  /*11d0*/  FMUL.FTZ R180, R26, R161 ;  /* 0x000000a11ab47220 */ /* 0x000fe20000410000 */
[----:B------:R-:W-:Y:S01]  /*11e0*/  FADD.FTZ R86, R141, R86 ;  /* 0x000000568d567221 */ /* 0x000fe20000010000 */
[-C--:B------:R-:W-:Y:S01]  /*11f0*/  FFMA.FTZ R114, R145, R141.reuse, R114 ;  /* 0x0000008d91727223 */ /* 0x080fe20000010072 */
[----:B------:R-:W-:Y:S01]  /*1200*/  FADD.FTZ R83, R44, R83 ;  /* 0x000000532c537221 */ /* 0x000fe20000010000 */
[-C--:B------:R-:W-:Y:S01]  /*1210*/  FFMA.FTZ R111, R172, R44.reuse, R111 ;  /* 0x0000002cac6f7223 */ /* 0x080fe2000001006f */
[----:B------:R-:W-:Y:S01]  /*1220*/  FMUL.FTZ R161, R27, R44 ;  /* 0x0000002c1ba17220 */ /* 0x000fe20000410000 */
[----:B------:R-:W-:Y:S01]  /*1230*/  FADD.FTZ R185, -R184, R185 ;  /* 0x000000b9b8b97221 */ /* 0x000fe20000010100 */
[----:B------:R-:W-:Y:S01]  /*1240*/  FMUL.FTZ R141, R30, R141 ;  /* 0x0000008d1e8d7220 */ /* 0x000fe20000410000 */
[----:B------:R-:W-:Y:S01]  /*1250*/  FADD.FTZ R44, R189, R142 ;  /* 0x0000008ebd2c7221 */ /* 0x000fe20000010000 */
[----:B------:R-:W-:Y:S01]  /*1260*/  FFMA.FTZ R40, R143, R142, R40 ;  /* 0x0000008e8f287223 */ /* 0x000fe20000010028 */
[----:B------:R-:W-:Y:S01]  /*1270*/  IMAD.U32 R209, R156, 0x10000, RZ ;  /* 0x000100009cd17824 */ /* 0x000fe200078e00ff */
[----:B------:R-:W-:Y:S01]  /*1280*/  SHF.L.U32 R156, R151, 0x10, RZ ;  /* 0x00000010979c7819 */ /* 0x000fe200000006ff */
[----:B------:R-:W-:-:S02]  /*1290*/  IMAD.U32 R171, R171, 0x10000, RZ ;  /* 0x00010000abab7824 */ /* 0x000fc400078e00ff */
[----:B------:R-:W-:Y:S01]  /*12a0*/  FMUL.FTZ R151, R166, R185 ;  /* 0x000000b9a6977220 */ /* 0x000fe20000410000 */
[----:B------:R-:W-:Y:S01]  /*12b0*/  FADD.FTZ R44, R44, R141 ;  /* 0x0000008d2c2c7221 */ /* 0x000fe20000010000 */
[----:B------:R-:W-:Y:S02]  /*12c0*/  IMAD.U32 R33, R182, 0x10000, RZ ;  /* 0x00010000b6217824 */ /* 0x000fe400078e00ff */
[----:B------:R-:W-:Y:S01]  /*12d0*/  FFMA.FTZ R185, R145, R141, R40 ;  /* 0x0000008d91b97223 */ /* 0x000fe20000010028 */
[----:B------:R-:W-:Y:S01]  /*12e0*/  IMAD.U32 R181, R181, 0x10000, RZ ;  /* 0x00010000b5b57824 */ /* 0x000fe200078e00ff */
[----:B------:R-:W-:Y:S01]  /*12f0*/  SHF.L.U32 R168, R168, 0x10, RZ ;  /* 0x00000010a8a87819 */ /* 0x000fe200000006ff */
[----:B------:R-:W-:Y:S01]  /*1300*/  FMUL.FTZ R182, R24, R171 ;  /* 0x000000ab18b67220 */ /* 0x000fe20000410000 */
[----:B------:R-:W-:Y:S01]  /*1310*/  FADD.FTZ R187, R44, R139 ;  /* 0x0000008b2cbb7221 */ /* 0x000fe20000010000 */
[----:B------:R-:W-:Y:S01]  /*1320*/  FADD.FTZ R197, -R184, R33 ;  /* 0x00000021b8c57221 */ /* 0x000fe20000010100 */
[----:B------:R-:W-:Y:S01]  /*1330*/  FFMA.FTZ R44, R140, R139, R185 ;  /* 0x0000008b8c2c7223 */ /* 0x000fe200000100b9 */
[----:B------:R-:W-:Y:S01]  /*1340*/  FADD.FTZ R181, -R184, R181 ;  /* 0x000000b5b8b57221 */ /* 0x000fe20000010100 */
[----:B------:R-:W-:Y:S01]  /*1350*/  FADD.FTZ R84, R171, R84 ;  /* 0x00000054ab547221 */ /* 0x000fe20000010000 */
[----:B------:R-:W-:Y:S01]  /*1360*/  FFMA.FTZ R112, R153, R171, R112 ;  /* 0x000000ab99707223 */ /* 0x000fe20000010070 */
        /* <DEDUP_REMOVED lines=8> */
[----:B------:R-:W-:Y:S01]  /*13f0*/  FFMA.FTZ R40, R170, R171, R185 ;  /* 0x000000abaa287223 */ /* 0x000fe200000100b9 */
[----:B------:R-:W-:Y:S01]  /*1400*/  SHF.L.U32 R46, R178, 0x10, RZ ;  /* 0x00000010b22e7819 */ /* 0x000fe200000006ff */
[----:B------:R-:W-:-:S02]  /*1410*/  IMAD.U32 R201, R160, 0x10000, RZ ;  /* 0x00010000a0c97824 */ /* 0x000fc400078e00ff */
[----:B------:R-:W-:Y:S01]  /*1420*/  FADD.FTZ R44, R181, R180 ;  /* 0x000000b4b52c7221 */ /* 0x000fe20000010000 */
[C---:B------:R-:W-:Y:S01]  /*1430*/  FADD.FTZ R179, -R184.reuse, R179 ;  /* 0x000000b3b8b37221 */ /* 0x040fe20000010100 */
[----:B------:R-:W-:Y:S02]  /*1440*/  IMAD.U32 R39, R39, 0x10000, RZ ;  /* 0x0001000027277824 */ /* 0x000fe400078e00ff */
[----:B------:R-:W-:Y:S01]  /*1450*/  FFMA.FTZ R185, R157, R180, R40 ;  /* 0x000000b49db97223 */ /* 0x000fe20000010028 */
[----:B------:R-:W-:Y:S01]  /*1460*/  FADD.FTZ R215, -R184, R46 ;  /* 0x0000002eb8d77221 */ /* 0x000fe20000010100 */
[----:B------:R-:W-:Y:S01]  /*1470*/  SHF.L.U32 R158, R158, 0x10, RZ ;  /* 0x000000109e9e7819 */ /* 0x000fe200000006ff */
[----:B------:R-:W-:Y:S01]  /*1480*/  FMUL.FTZ R178, R20, R201 ;  /* 0x000000c914b27220 */ /* 0x000fe20000410000 */
[----:B------:R-:W-:Y:S01]  /*1490*/  SHF.L.U32 R46, R159, 0x10, RZ ;  /* 0x000000109f2e7819 */ /* 0x000fe200000006ff */
[----:B------:R-:W-:Y:S01]  /*14a0*/  FADD.FTZ R187, R44, R161 ;  /* 0x000000a12cbb7221 */ /* 0x000fe20000010000 */
[----:B------:R-:W-:Y:S01]  /*14b0*/  IMAD.U32 R45, R45, 0x10000, RZ ;  /* 0x000100002d2d7824 */ /* 0x000fe200078e00ff */
[----:B------:R-:W-:Y:S01]  /*14c0*/  SHF.L.U32 R136, R136, 0x10, RZ ;  /* 0x0000001088887819 */ /* 0x000fe200000006ff */
[----:B------:R-:W-:Y:S01]  /*14d0*/  FADD.FTZ R203, -R184, R39 ;  /* 0x00000027b8cb7221 */ /* 0x000fe20000010100 */
[----:B------:R-:W-:Y:S01]  /*14e0*/  FMUL.FTZ R159, R166, R179 ;  /* 0x000000b3a69f7220 */ /* 0x000fe20000410000 */
[----:B------:R-:W-:Y:S01]  /*14f0*/  FFMA.FTZ R44, R172, R161, R185 ;  /* 0x000000a1ac2c7223 */ /* 0x000fe200000100b9 */
[----:B------:R-:W-:Y:S01]  /*1500*/  SHF.L.U32 R173, R173, 0x10, RZ ;  /* 0x00000010adad7819 */ /* 0x000fe200000006ff */
[--C-:B------:R-:W-:Y:S01]  /*1510*/  IMAD.MOV.U32 R149, RZ, RZ, R41.reuse ;  /* 0x000000ffff957224 */ /* 0x100fe200078e0029 */
[----:B------:R-:W-:Y:S01]  /*1520*/  SHF.R.U32.HI R150, RZ, 0x10, R41 ;  /* 0x00000010ff967819 */ /* 0x000fe20000011629 */
[----:B------:R-:W-:Y:S01]  /*1530*/  FMUL.FTZ R179, R21, R158 ;  /* 0x0000009e15b37220 */ /* 0x000fe20000410000 */
[----:B------:R-:W-:Y:S01]  /*1540*/  FADD.FTZ R40, R187, R178 ;  /* 0x000000b2bb287221 */ /* 0x000fe20000010000 */
[----:B------:R-:W-:Y:S01]  /*1550*/  SHF.L.U32 R144, R144, 0x10, RZ ;  /* 0x0000001090907819 */ /* 0x000fe200000006ff */
[----:B------:R-:W-:Y:S01]  /*1560*/  FADD.FTZ R177, -R184, R177 ;  /* 0x000000b1b8b17221 */ /* 0x000fe20000010100 */
[----:B------:R-:W-:Y:S01]  /*1570*/  SHF.L.U32 R41, R146, 0x10, RZ ;  /* 0x0000001092297819 */ /* 0x000fe200000006ff */
[----:B------:R-:W-:Y:S01]  /*1580*/  FADD.FTZ R211, -R184, R45 ;  /* 0x0000002db8d37221 */ /* 0x000fe20000010100 */
[----:B------:R-:W-:Y:S01]  /*1590*/  FMUL.FTZ R160, R166, R203 ;  /* 0x000000cba6a07220 */ /* 0x000fe20000410000 */
[----:B------:R-:W-:Y:S01]  /*15a0*/  FFMA.FTZ R185, R159, R178, R44 ;  /* 0x000000b29fb97223 */ /* 0x000fe2000001002c */
[----:B------:R-:W-:-:S02]  /*15b0*/  IMAD.U32 R137, R137, 0x10000, RZ ;  /* 0x0001000089897824 */ /* 0x000fc400078e00ff */
[----:B------:R-:W-:Y:S01]  /*15c0*/  FADD.FTZ R45, -R184, R136 ;  /* 0x00000088b82d7221 */ /* 0x000fe20000010100 */
[----:B------:R-:W-:Y:S02]  /*15d0*/  IMAD.U32 R138, R138, 0x10000, RZ ;  /* 0x000100008a8a7824 */ /* 0x000fe400078e00ff */
[----:B------:R-:W-:Y:S01]  /*15e0*/  FADD.FTZ R173, -R184, R173 ;  /* 0x000000adb8ad7221 */ /* 0x000fe20000010100 */
[----:B------:R-:W-:Y:S01]  /*15f0*/  SHF.L.U32 R136, R155, 0x10, RZ ;  /* 0x000000109b887819 */ /* 0x000fe200000006ff */
[----:B------:R-:W-:Y:S01]  /*1600*/  FMUL.FTZ R155, R22, R205 ;  /* 0x000000cd169b7220 */ /* 0x000fe20000410000 */
[----:B------:R-:W-:Y:S01]  /*1610*/  FADD.FTZ R40, R40, R179 ;  /* 0x000000b328287221 */ /* 0x000fe20000010000 */
[----:B------:R-:W-:Y:S01]  /*1620*/  FMUL.FTZ R177, R166, R177 ;  /* 0x000000b1a6b17220 */ /* 0x000fe20000410000 */
[----:B------:R-:W-:Y:S01]  /*1630*/  FFMA.FTZ R44, R160, R179, R185 ;  /* 0x000000b3a02c7223 */ /* 0x000fe200000100b9 */
[C---:B------:R-:W-:Y:S01]  /*1640*/  FADD.FTZ R169, -R184.reuse, R169 ;  /* 0x000000a9b8a97221 */ /* 0x040fe20000010100 */
[C---:B------:R-:W-:Y:S01]  /*1650*/  FADD.FTZ R175, -R184.reuse, R175 ;  /* 0x000000afb8af7221 */ /* 0x040fe20000010100 */
[C---:B------:R-:W-:Y:S01]  /*1660*/  FADD.FTZ R183, -R184.reuse, R183 ;  /* 0x000000b7b8b77221 */ /* 0x040fe20000010100 */
[C---:B------:R-:W-:Y:S01]  /*1670*/  FADD.FTZ R47, -R184.reuse, R144 ;  /* 0x00000090b82f7221 */ /* 0x040fe20000010100 */
[C---:B------:R-:W-:Y:S01]  /*1680*/  FADD.FTZ R43, -R184.reuse, R43 ;  /* 0x0000002bb82b7221 */ /* 0x040fe20000010100 */
[C---:B------:R-:W-:Y:S01]  /*1690*/  FADD.FTZ R41, -R184.reuse, R41 ;  /* 0x00000029b8297221 */ /* 0x040fe20000010100 */
[C---:B------:R-:W-:Y:S01]  /*16a0*/  FADD.FTZ R37, -R184.reuse, R37 ;  /* 0x00000025b8257221 */ /* 0x040fe20000010100 */
[C---:B------:R-:W-:Y:S01]  /*16b0*/  FADD.FTZ R137, -R184.reuse, R137 ;  /* 0x00000089b8897221 */ /* 0x040fe20000010100 */
[----:B------:R-:W-:Y:S01]  /*16c0*/  FADD.FTZ R39, -R184, R138 ;  /* 0x0000008ab8277221 */ /* 0x000fe20000010100 */
[----:B------:R-:W-:Y:S01]  /*16d0*/  SHF.L.U32 R186, R150, 0x10, RZ ;  /* 0x0000001096ba7819 */ /* 0x000fe200000006ff */
[----:B------:R-:W-:Y:S01]  /*16e0*/  FMUL.FTZ R184, R166, R173 ;  /* 0x000000ada6b87220 */ /* 0x000fe20000410000 */
[----:B------:R-:W-:Y:S01]  /*16f0*/  FMUL.FTZ R150, R23, R46 ;  /* 0x0000002e17967220 */ /* 0x000fe20000410000 */
[----:B------:R-:W-:Y:S01]  /*1700*/  FADD.FTZ R173, R40, R155 ;  /* 0x0000009b28ad7221 */ /* 0x000fe20000010000 */
[----:B------:R-:W-:Y:S01]  /*1710*/  FMUL.FTZ R144, R166, R207 ;  /* 0x000000cfa6907220 */ /* 0x000fe20000410000 */
[----:B------:R-:W-:Y:S01]  /*1720*/  FFMA.FTZ R187, R177, R155, R44 ;  /* 0x0000009bb1bb7223 */ /* 0x000fe2000001002c */
[----:B------:R-:W-:Y:S01]  /*1730*/  SHF.L.U32 R138, R154, 0x10, RZ ;  /* 0x000000109a8a7819 */ /* 0x000fe200000006ff */
[----:B------:R-:W-:Y:S01]  /*1740*/  FMUL.FTZ R185, R166, R47 ;  /* 0x0000002fa6b97220 */ /* 0x000fe20000410000 */
[----:B------:R-:W-:Y:S01]  /*1750*/  FMUL.FTZ R154, R16, R209 ;  /* 0x000000d1109a7220 */ /* 0x000fe20000410000 */
[----:B------:R-:W-:Y:S01]  /*1760*/  FADD.FTZ R47, R173, R150 ;  /* 0x00000096ad2f7221 */ /* 0x000fe20000010000 */
[----:B------:R-:W-:Y:S01]  /*1770*/  FFMA.FTZ R40, R144, R150, R187 ;  /* 0x0000009690287223 */ /* 0x000fe200000100bb */
[----:B------:R-:W-:-:S02]  /*1780*/  IMAD.U32 R221, R148, 0x10000, RZ ;  /* 0x0001000094dd7824 */ /* 0x000fc400078e00ff */
[----:B------:R-:W-:Y:S01]  /*1790*/  FMUL.FTZ R148, R17, R136 ;  /* 0x0000008811947220 */ /* 0x000fe20000410000 */
[----:B------:R-:W-:Y:S02]  /*17a0*/  IMAD.U32 R217, R152, 0x10000, RZ ;  /* 0x0001000098d97824 */ /* 0x000fe400078e00ff */
[----:B------:R-:W-:Y:S01]  /*17b0*/  FADD.FTZ R47, R47, R154 ;  /* 0x0000009a2f2f7221 */ /* 0x000fe20000010000 */
[----:B------:R-:W-:Y:S01]  /*17c0*/  FMUL.FTZ R152, R166, R211 ;  /* 0x000000d3a6987220 */ /* 0x000fe20000410000 */
[----:B------:R-:W-:Y:S01]  /*17d0*/  FFMA.FTZ R173, R151, R154, R40 ;  /* 0x0000009a97ad7223 */ /* 0x000fe20000010028 */
[----:B------:R-:W-:Y:S02]  /*17e0*/  IMAD.U32 R219, R149, 0x10000, RZ ;  /* 0x0001000095db7824 */ /* 0x000fe400078e00ff */
[----:B------:R-:W-:Y:S01]  /*17f0*/  FMUL.FTZ R146, R18, R213 ;  /* 0x000000d512927220 */ /* 0x000fe20000410000 */
[----:B------:R-:W-:Y:S01]  /*1800*/  FADD.FTZ R47, R47, R148 ;  /* 0x000000942f2f7221 */ /* 0x000fe20000010000 */
[----:B------:R-:W-:Y:S01]  /*1810*/  FMUL.FTZ R149, R166, R169 ;  /* 0x000000a9a6957220 */ /* 0x000fe20000410000 */
[----:B------:R-:W-:Y:S01]  /*1820*/  FFMA.FTZ R40, R152, R148, R173 ;  /* 0x0000009498287223 */ /* 0x000fe200000100ad */
[----:B------:R-:W-:Y:S01]  /*1830*/  FADD.FTZ R73, R156, R73 ;  /* 0x000000499c497221 */ /* 0x000fe20000010000 */
[-C--:B------:R-:W-:Y:S01]  /*1840*/  FFMA.FTZ R101, R174, R156.reuse, R101 ;  /* 0x0000009cae657223 */ /* 0x080fe20000010065 */
[----:B------:R-:W-:Y:S01]  /*1850*/  FMUL.FTZ R181, R13, R156 ;  /* 0x0000009c0db57220 */ /* 0x000fe20000410000 */
[----:B------:R-:W-:Y:S01]  /*1860*/  SHF.L.U32 R42, R42, 0x10, RZ ;  /* 0x000000102a2a7819 */ /* 0x000fe200000006ff */
[----:B------:R-:W-:Y:S01]  /*1870*/  FADD.FTZ R71, R186, R71 ;  /* 0x00000047ba477221 */ /* 0x000fe20000010000 */
[-C--:B------:R-:W-:Y:S01]  /*1880*/  FFMA.FTZ R99, R184, R186.reuse, R99 ;  /* 0x000000bab8637223 */ /* 0x080fe20000010063 */
[----:B------:R-:W-:Y:S01]  /*1890*/  FMUL.FTZ R156, R15, R186 ;  /* 0x000000ba0f9c7220 */ /* 0x000fe20000410000 */
[----:B------:R-:W-:Y:S01]  /*18a0*/  FADD.FTZ R81, R158, R81 ;  /* 0x000000519e517221 */ /* 0x000fe20000010000 */
[----:B------:R-:W-:Y:S01]  /*18b0*/  FFMA.FTZ R109, R160, R158, R109 ;  /* 0x0000009ea06d7223 */ /* 0x000fe2000001006d */
[----:B------:R-:W-:Y:S01]  /*18c0*/  FMUL.FTZ R169, R19, R138 ;  /* 0x0000008a13a97220 */ /* 0x000fe20000410000 */
[C---:B------:R-:W-:Y:S01]  /*18d0*/  FMUL.FTZ R186, R166.reuse, R137 ;  /* 0x00000089a6ba7220 */ /* 0x040fe20000410000 */
        /* <DEDUP_REMOVED lines=11> */
[----:B------:R-:W-:Y:S01]  /*1990*/  FMUL.FTZ R175, R166, R175 ;  /* 0x000000afa6af7220 */ /* 0x000fe20000410000 */
[----:B------:R-:W-:-:S02]  /*19a0*/  FFMA.FTZ R42, R158, R169, R47 ;  /* 0x000000a99e2a7223 */ /* 0x000fc4000001002f */
[----:B------:R-:W-:Y:S02]  /*19b0*/  FADD.FTZ R40, R43, R168 ;  /* 0x000000a82b287221 */ /* 0x000fe40000010000 */
[----:B------:R-:W-:Y:S01]  /*19c0*/  FFMA.FTZ R43, R175, R168, R42 ;  /* 0x000000a8af2b7223 */ /* 0x000fe2000001002a */
[----:B------:R-:W-:Y:S01]  /*19d0*/  FMUL.FTZ R188, R166, R45 ;  /* 0x0000002da6bc7220 */ /* 0x000fe20000410000 */
[----:B------:R-:W-:Y:S01]  /*19e0*/  FMUL.FTZ R176, R14, R219 ;  /* 0x000000db0eb07220 */ /* 0x000fe20000410000 */
[----:B------:R-:W-:Y:S01]  /*19f0*/  FADD.FTZ R45, R40, R181 ;  /* 0x000000b5282d7221 */ /* 0x000fe20000010000 */
[----:B------:R-:W-:Y:S01]  /*1a00*/  FMUL.FTZ R183, R166, R183 ;  /* 0x000000b7a6b77220 */ /* 0x000fe20000410000 */
[----:B------:R-:W-:Y:S02]  /*1a10*/  FFMA.FTZ R40, R174, R181, R43 ;  /* 0x000000b5ae287223 */ /* 0x000fe4000001002b */
[----:B------:R-:W-:Y:S02]  /*1a20*/  FADD.FTZ R45, R45, R176 ;  /* 0x000000b02d2d7221 */ /* 0x000fe40000010000 */
[----:B------:R-:W-:Y:S01]  /*1a30*/  FFMA.FTZ R43, R183, R176, R40 ;  /* 0x000000b0b72b7223 */ /* 0x000fe20000010028 */
[----:B------:R-:W-:Y:S01]  /*1a40*/  FADD.FTZ R75, R138, R75 ;  /* 0x0000004b8a4b7221 */ /* 0x000fe20000010000 */
[----:B------:R-:W-:Y:S01]  /*1a50*/  FFMA.FTZ R103, R158, R138, R103 ;  /* 0x0000008a9e677223 */ /* 0x000fe20000010067 */
[----:B------:R-:W-:Y:S01]  /*1a60*/  FMUL.FTZ R138, R8, R221 ;  /* 0x000000dd088a7220 */ /* 0x000fe20000410000 */
[----:B------:R-:W-:Y:S01]  /*1a70*/  FADD.FTZ R45, R45, R156 ;  /* 0x0000009c2d2d7221 */ /* 0x000fe20000010000 */
[----:B------:R-:W-:Y:S01]  /*1a80*/  FFMA.FTZ R40, R184, R156, R43 ;  /* 0x0000009cb8287223 */ /* 0x000fe2000001002b */
[----:B------:R-:W-:Y:S01]  /*1a90*/  FADD.FTZ R66, R195, R66 ;  /* 0x00000042c3427221 */ /* 0x000fe20000010000 */
[-C--:B------:R-:W-:Y:S01]  /*1aa0*/  FFMA.FTZ R94, R189, R195.reuse, R94 ;  /* 0x000000c3bd5e7223 */ /* 0x080fe2000001005e */
[----:B------:R-:W-:Y:S01]  /*1ab0*/  FMUL.FTZ R187, R10, R195 ;  /* 0x000000c30abb7220 */ /* 0x000fe20000410000 */
[----:B------:R-:W-:Y:S01]  /*1ac0*/  FADD.FTZ R67, R38, R67 ;  /* 0x0000004326437221 */ /* 0x000fe20000010000 */
[-C--:B------:R-:W-:Y:S01]  /*1ad0*/  FFMA.FTZ R95, R188, R38.reuse, R95 ;  /* 0x00000026bc5f7223 */ /* 0x080fe2000001005f */
[----:B------:R-:W-:Y:S01]  /*1ae0*/  FMUL.FTZ R195, R11, R38 ;  /* 0x000000260bc37220 */ /* 0x000fe20000410000 */
[----:B------:R-:W-:Y:S01]  /*1af0*/  FMUL.FTZ R197, R166, R41 ;  /* 0x00000029a6c57220 */ /* 0x000fe20000410000 */
[----:B------:R-:W-:Y:S01]  /*1b00*/  FADD.FTZ R38, R45, R138 ;  /* 0x0000008a2d267221 */ /* 0x000fe20000010000 */
[----:B------:R-:W-:Y:S01]  /*1b10*/  FFMA.FTZ R41, R185, R138, R40 ;  /* 0x0000008ab9297223 */ /* 0x000fe20000010028 */
[----:B------:R-:W-:-:S02]  /*1b20*/  SHF.L.U32 R36, R36, 0x10, RZ ;  /* 0x0000001024247819 */ /* 0x000fc400000006ff */
[----:B------:R-:W-:Y:S01]  /*1b30*/  FADD.FTZ R38, R38, R173 ;  /* 0x000000ad26267221 */ /* 0x000fe20000010000 */
[----:B------:R-:W-:Y:S01]  /*1b40*/  FFMA.FTZ R40, R186, R173, R41 ;  /* 0x000000adba287223 */ /* 0x000fe20000010029 */
[----:B------:R-:W-:Y:S01]  /*1b50*/  FMUL.FTZ R190, R166, R39 ;  /* 0x00000027a6be7220 */ /* 0x000fe20000410000 */
[----:B------:R-:W-:Y:S02]  /*1b60*/  IMAD.U32 R193, R193, 0x10000, RZ ;  /* 0x00010000c1c17824 */ /* 0x000fe400078e00ff */
[----:B------:R-:W-:Y:S01]  /*1b70*/  FADD.FTZ R38, R38, R187 ;  /* 0x000000bb26267221 */ /* 0x000fe20000010000 */
[----:B------:R-:W-:Y:S01]  /*1b80*/  FFMA.FTZ R39, R189, R187, R40 ;  /* 0x000000bbbd277223 */ /* 0x000fe20000010028 */
[----:B------:R-:W-:Y:S01]  /*1b90*/  FADD.FTZ R65, R36, R65 ;  /* 0x0000004124417221 */ /* 0x000fe20000010000 */
[-C--:B------:R-:W-:Y:S01]  /*1ba0*/  FFMA.FTZ R93, R190, R36.reuse, R93 ;  /* 0x00000024be5d7223 */ /* 0x080fe2000001005d */
[----:B------:R-:W-:Y:S01]  /*1bb0*/  FMUL.FTZ R199, R5, R36 ;  /* 0x0000002405c77220 */ /* 0x000fe20000410000 */
[----:B------:R-:W-:Y:S01]  /*1bc0*/  FADD.FTZ R64, R193, R64 ;  /* 0x00000040c1407221 */ /* 0x000fe20000010000 */
[-C--:B------:R-:W-:Y:S01]  /*1bd0*/  FFMA.FTZ R92, R197, R193.reuse, R92 ;  /* 0x000000c1c55c7223 */ /* 0x080fe2000001005c */
[----:B------:R-:W-:Y:S01]  /*1be0*/  FADD.FTZ R36, R38, R195 ;  /* 0x000000c326247221 */ /* 0x000fe20000010000 */
[----:B------:R-:W-:Y:S01]  /*1bf0*/  FMUL.FTZ R193, R4, R193 ;  /* 0x000000c104c17220 */ /* 0x000fe20000410000 */
[----:B------:R-:W-:Y:S01]  /*1c00*/  FFMA.FTZ R38, R188, R195, R39 ;  /* 0x000000c3bc267223 */ /* 0x000fe20000010027 */
[----:B------:R-:W-:Y:S01]  /*1c10*/  FADD.FTZ R80, R201, R80 ;  /* 0x00000050c9507221 */ /* 0x000fe20000010000 */
[----:B------:R-:W-:Y:S01]  /*1c20*/  FFMA.FTZ R108, R159, R201, R108 ;  /* 0x000000c99f6c7223 */ /* 0x000fe2000001006c */
[----:B------:R-:W-:-:S02]  /*1c30*/  IMAD.U32 R191, R191, 0x10000, RZ ;  /* 0x00010000bfbf7824 */ /* 0x000fc400078e00ff */
[----:B------:R-:W-:Y:S01]  /*1c40*/  FMUL.FTZ R201, R166, R37 ;  /* 0x00000025a6c97220 */ /* 0x000fe20000410000 */
[----:B------:R-:W-:Y:S01]  /*1c50*/  FADD.FTZ R36, R36, R193 ;  /* 0x000000c124247221 */ /* 0x000fe20000010000 */
[----:B------:R-:W-:Y:S01]  /*1c60*/  FFMA.FTZ R37, R197, R193, R38 ;  /* 0x000000c1c5257223 */ /* 0x000fe20000010026 */
[----:B------:R-:W-:Y:S01]  /*1c70*/  SHF.R.U32.HI R32, RZ, 0x5, R60 ;  /* 0x00000005ff207819 */ /* 0x000fe2000001163c */
[----:B------:R-:W-:Y:S01]  /*1c80*/  FADD.FTZ R62, R191, R62 ;  /* 0x0000003ebf3e7221 */ /* 0x000fe20000010000 */
[----:B------:R-:W-:Y:S01]  /*1c90*/  SHF.L.U32 R34, R34, 0x10, RZ ;  /* 0x0000001022227819 */ /* 0x000fe200000006ff */
[-C--:B------:R-:W-:Y:S01]  /*1ca0*/  FFMA.FTZ R90, R201, R191.reuse, R90 ;  /* 0x000000bfc95a7223 */ /* 0x080fe2000001005a */
[----:B------:R-:W-:Y:S01]  /*1cb0*/  FMUL.FTZ R191, R6, R191 ;  /* 0x000000bf06bf7220 */ /* 0x000fe20000410000 */
[----:B------:R-:W-:Y:S01]  /*1cc0*/  FADD.FTZ R36, R36, R199 ;  /* 0x000000c724247221 */ /* 0x000fe20000010000 */
[----:B------:R-:W-:Y:S01]  /*1cd0*/  FFMA.FTZ R38, R190, R199, R37 ;  /* 0x000000c7be267223 */ /* 0x000fe20000010025 */
[----:B------:R-:W-:Y:S01]  /*1ce0*/  LOP3.LUT R33, R32, 0x7fffff8, RZ, 0xc0, !PT ;  /* 0x07fffff820217812 */ /* 0x000fe200078ec0ff */
        /* <DEDUP_REMOVED lines=22> */
[----:B------:R-:W-:-:S02]  /*1e50*/  @!P3 VIADD R33, R33, 0x8 ;  /* 0x000000082121b836 */ /* 0x000fc40000000000 */
        /* <DEDUP_REMOVED lines=21> */
.L_x_1163:
[----:B------:R-:W3:Y:S01]  /*1fb0*/  S2R R39, SR_CgaCtaId ;  /* 0x0000000000277919 */ /* 0x000ee20000008800 */
[----:B------:R-:W-:Y:S01]  /*1fc0*/  MOV R36, 0x400 ;  /* 0x0000040000247802 */ /* 0x000fe20000000f00 */
[----:B-1----:R-:W-:Y:S01]  /*1fd0*/  FADD.FTZ R136, R35, R136 ;  /* 0x0000008823887221 */ /* 0x002fe20000010000 */
[----:B------:R-:W-:Y:S01]  /*1fe0*/  @!P1 LOP3.LUT R32, R32, 0x7, RZ, 0xc0, !PT ;  /* 0x0000000720209812 */ /* 0x000fe200078ec0ff */
[----:B--2---:R-:W-:Y:S01]  /*1ff0*/  FADD.FTZ R137, R37, R34 ;  /* 0x0000002225897221 */ /* 0x004fe20000010000 */
[----:B------:R-:W-:Y:S05]  /*2000*/  WARPSYNC.ALL ;  /* 0x0000000000007948 */ /* 0x000fea0003800000 */
[----:B------:R-:W-:-:S02]  /*2010*/  @!P1 IADD3 R32, R33, R32, RZ ;  /* 0x0000002021209210 */ /* 0x000fc40007ffe0ff */
[----:B---3--:R-:W-:-:S04]  /*2020*/  LEA R36, R39, R36, 0x18 ;  /* 0x0000002427247211 */ /* 0x008fc800078ec0ff */
[----:B------:R-:W-:Y:S01]  /*2030*/  LEA R198, R33, R36, 0x3 ;  /* 0x0000002421c67211 */ /* 0x000fe200078e18ff */
[----:B------:R-:W-:-:S05]  /*2040*/  @!P1 IMAD R196, R32, 0x8, R36 ;  /* 0x0000000820c49824 */ /* 0x000fca00078e0224 */
[----:B------:R-:W-:Y:S01]  /*2050*/  @!P1 STS.64 [R196+0x7000], R136 ;  /* 0x00700088c4009388 */ /* 0x000fe20000000a00 */
[----:B------:R-:W-:Y:S01]  /*2060*/  BAR.SYNC.DEFER_BLOCKING 0x0 ;  /* 0x0000000000007b1d */ /* 0x000fe20000010000 */
[----:B------:R-:W-:-:S04]  /*2070*/  ISETP.NE.U32.AND P1, PT, RZ, UR16, PT ;  /* 0x00000010ff007c0c */ /* 0x000fc8000bf25070 */
[----:B------:R-:W-:Y:S01]  /*2080*/  ISETP.NE.AND.EX P1, PT, RZ, UR17, PT, P1 ;  /* 0x00000011ff007c0c */ /* 0x000fe2000bf25310 */
        /* <DEDUP_REMOVED lines=15> */
[----:B------:R-:W-:Y:S01]  /*2180*/  @P0 IMAD.U32 R41, R35, 0x10000, RZ ;  /* 0x0001000023290824 */ /* 0x000fe200078e00ff */
[----:B------:R-:W-:Y:S01]  /*2190*/  @P0 SHF.R.U32.HI R40, RZ, 0x10, R49 ;  /* 0x00000010ff280819 */ /* 0x000fe20000011631 */
[----:B------:R-:W-:Y:S01]  /*21a0*/  FADD.FTZ R203, R42, R203 ;  /* 0x000000cb2acb7221 */ /* 0x000fe20000010000 */
[----:B------:R-:W-:Y:S01]  /*21b0*/  FADD.FTZ R32, R43, R32 ;  /* 0x000000202b207221 */ /* 0x000fe20000010000 */
[----:B------:R-:W-:Y:S02]  /*21c0*/  @P0 SHF.R.U32.HI R42, RZ, 0x10, R53 ;  /* 0x00000010ff2a0819 */ /* 0x000fe40000011635 */
[----:B---3--:R-:W-:Y:S01]  /*21d0*/  FADD.FTZ R203, R203, R44 ;  /* 0x0000002ccbcb7221 */ /* 0x008fe20000010000 */
[----:B------:R-:W-:-:S03]  /*21e0*/  FADD.FTZ R32, R32, R45 ;  /* 0x0000002d20207221 */ /* 0x000fc60000010000 */
[----:B------:R-:W-:Y:S01]  /*21f0*/  FADD.FTZ R46, R46, R203 ;  /* 0x000000cb2e2e7221 */ /* 0x000fe20000010000 */
[----:B------:R-:W-:-:S03]  /*2200*/  FADD.FTZ R32, R47, R32 ;  /* 0x000000202f207221 */ /* 0x000fc60000010000 */
        /* <DEDUP_REMOVED lines=20> */
[----:B------:R-:W-:Y:S01]  /*2350*/  FADD.FTZ R139, R139, -R140 ;  /* 0x8000008c8b8b7221 */ /* 0x000fe20000010000 */
[----:B------:R-:W-:Y:S01]  /*2360*/  @P0 FADD.FTZ R36, R36, R41 ;  /* 0x0000002924240221 */ /* 0x000fe20000010000 */
[----:B------:R-:W-:Y:S01]  /*2370*/  FADD.FTZ R153, R182, -R153 ;  /* 0x80000099b6997221 */ /* 0x000fe20000010000 */
[----:B------:R-:W-:Y:S01]  /*2380*/  @P0 FADD.FTZ R33, R33, R0 ;  /* 0x0000000021210221 */ /* 0x000fe20000010000 */
[----:B------:R-:W-:Y:S01]  /*2390*/  @P0 SHF.R.U32.HI R0, RZ, 0x10, R3 ;  /* 0x00000010ff000819 */ /* 0x000fe20000011603 */
[C---:B------:R-:W-:Y:S01]  /*23a0*/  FMUL.FTZ R46, R166.reuse, R139 ;  /* 0x0000008ba62e7220 */ /* 0x040fe20000410000 */
[----:B------:R-:W-:Y:S01]  /*23b0*/  FMUL.FTZ R47, R166, R153 ;  /* 0x00000099a62f7220 */ /* 0x000fe20000410000 */
[----:B------:R-:W-:Y:S01]  /*23c0*/  FFMA.FTZ R170, R170, R39, R34 ;  /* 0x00000027aaaa7223 */ /* 0x000fe20000010022 */
[----:B------:R-:W-:Y:S01]  /*23d0*/  @P0 SHF.L.U32 R41, R0, 0x10, RZ ;  /* 0x0000001000290819 */ /* 0x000fe200000006ff */
[----:B------:R-:W-:-:S02]  /*23e0*/  @P0 IMAD.MOV.U32 R0, RZ, RZ, R48 ;  /* 0x000000ffff000224 */ /* 0x000fc400078e0030 */
[-C--:B------:R-:W-:Y:S01]  /*23f0*/  FFMA.FTZ R157, R157, R39.reuse, R34 ;  /* 0x000000279d9d7223 */ /* 0x080fe20000010022 */
[----:B------:R-:W-:Y:S01]  /*2400*/  FADD.FTZ R171, R171, -R170 ;  /* 0x800000aaabab7221 */ /* 0x000fe20000010000 */
[----:B------:R-:W-:Y:S01]  /*2410*/  FFMA.FTZ R172, R172, R39, R34 ;  /* 0x00000027acac7223 */ /* 0x000fe20000010022 */
[----:B------:R-:W-:Y:S01]  /*2420*/  @P0 FADD.FTZ R46, R46, R41 ;  /* 0x000000292e2e0221 */ /* 0x000fe20000010000 */
[----:B------:R-:W-:Y:S01]  /*2430*/  @P0 SHF.L.U32 R0, R0, 0x10, RZ ;  /* 0x0000001000000819 */ /* 0x000fe200000006ff */
[----:B------:R-:W-:Y:S01]  /*2440*/  FADD.FTZ R157, R180, -R157 ;  /* 0x8000009db49d7221 */ /* 0x000fe20000010000 */
[----:B------:R-:W-:Y:S01]  /*2450*/  @P0 SHF.R.U64 R41, R48, 0x10, R49 ;  /* 0x0000001030290819 */ /* 0x000fe20000001231 */
[----:B------:R-:W-:Y:S01]  /*2460*/  FMUL.FTZ R136, R166, R171 ;  /* 0x000000aba6887220 */ /* 0x000fe20000410000 */
[----:B------:R-:W-:Y:S01]  /*2470*/  FADD.FTZ R161, R161, -R172 ;  /* 0x800000aca1a17221 */ /* 0x000fe20000010000 */
[----:B------:R-:W-:Y:S01]  /*2480*/  @P0 FADD.FTZ R47, R47, R0 ;  /* 0x000000002f2f0221 */ /* 0x000fe20000010000 */
[----:B------:R-:W-:Y:S01]  /*2490*/  @P0 MOV R0, R49 ;  /* 0x0000003100000202 */ /* 0x000fe20000000f00 */
[----:B------:R-:W-:-:S02]  /*24a0*/  @P0 IMAD.U32 R41, R41, 0x10000, RZ ;  /* 0x0001000029290824 */ /* 0x000fc400078e00ff */
[----:B------:R-:W-:Y:S01]  /*24b0*/  FMUL.FTZ R137, R166, R157 ;  /* 0x0000009da6897220 */ /* 0x000fe20000410000 */
[-CC-:B------:R-:W-:Y:S01]  /*24c0*/  FFMA.FTZ R139, R151, R39.reuse, R34.reuse ;  /* 0x00000027978b7223 */ /* 0x180fe20000010022 */
[-CC-:B------:R-:W-:Y:S01]  /*24d0*/  FFMA.FTZ R149, R149, R39.reuse, R34.reuse ;  /* 0x0000002795957223 */ /* 0x180fe20000010022 */
[----:B------:R-:W-:Y:S02]  /*24e0*/  @P0 IMAD.U32 R0, R0, 0x10000, RZ ;  /* 0x0001000000000824 */ /* 0x000fe400078e00ff */
[----:B------:R-:W-:Y:S01]  /*24f0*/  @P0 FADD.FTZ R136, R136, R41 ;  /* 0x0000002988880221 */ /* 0x000fe20000010000 */
[----:B------:R-:W-:Y:S01]  /*2500*/  FFMA.FTZ R41, R159, R39, R34 ;  /* 0x000000279f297223 */ /* 0x000fe20000010022 */
[----:B------:R-:W-:Y:S01]  /*2510*/  FMUL.FTZ R159, R166, R161 ;  /* 0x000000a1a69f7220 */ /* 0x000fe20000410000 */
[----:B------:R-:W-:Y:S01]  /*2520*/  @P0 FADD.FTZ R137, R137, R0 ;  /* 0x0000000089890221 */ /* 0x000fe20000010000 */
[----:B------:R-:W-:Y:S01]  /*2530*/  @P0 SHF.L.U32 R0, R40, 0x10, RZ ;  /* 0x0000001028000819 */ /* 0x000fe200000006ff */
[----:B------:R-:W-:Y:S01]  /*2540*/  FADD.FTZ R41, R178, -R41 ;  /* 0x80000029b2297221 */ /* 0x000fe20000010000 */
[----:B------:R-:W-:-:S02]  /*2550*/  @P0 IMAD.MOV.U32 R40, RZ, RZ, R50 ;  /* 0x000000ffff280224 */ /* 0x000fc400078e0032 */
[----:B------:R-:W-:Y:S01]  /*2560*/  FADD.FTZ R139, R154, -R139 ;  /* 0x8000008b9a8b7221 */ /* 0x000fe20000010000 */
[----:B------:R-:W-:Y:S01]  /*2570*/  FADD.FTZ R149, R146, -R149 ;  /* 0x8000009592957221 */ /* 0x000fe20000010000 */
[----:B------:R-:W-:Y:S01]  /*2580*/  @P0 FADD.FTZ R159, R159, R0 ;  /* 0x000000009f9f0221 */ /* 0x000fe20000010000 */
[--C-:B------:R-:W-:Y:S01]  /*2590*/  FFMA.FTZ R0, R160, R39, R34.reuse ;  /* 0x00000027a0007223 */ /* 0x100fe20000010022 */
[----:B------:R-:W-:Y:S01]  /*25a0*/  FMUL.FTZ R160, R166, R41 ;  /* 0x00000029a6a07220 */ /* 0x000fe20000410000 */
[----:B------:R-:W-:Y:S01]  /*25b0*/  @P0 SHF.R.U64 R41, R50, 0x10, R51 ;  /* 0x0000001032290819 */ /* 0x000fe20000001233 */
[-C--:B------:R-:W-:Y:S01]  /*25c0*/  FFMA.FTZ R175, R175, R39.reuse, R34 ;  /* 0x00000027afaf7223 */ /* 0x080fe20000010022 */
[----:B------:R-:W-:Y:S01]  /*25d0*/  FADD.FTZ R179, R179, -R0 ;  /* 0x80000000b3b37221 */ /* 0x000fe20000010000 */
[----:B------:R-:W-:Y:S01]  /*25e0*/  @P0 SHF.L.U32 R43, R40, 0x10, RZ ;  /* 0x00000010282b0819 */ /* 0x000fe200000006ff */
[----:B------:R-:W-:Y:S01]  /*25f0*/  FFMA.FTZ R0, R177, R39, R34 ;  /* 0x00000027b1007223 */ /* 0x000fe20000010022 */
[----:B------:R-:W-:-:S02]  /*2600*/  @P0 IMAD.U32 R41, R41, 0x10000, RZ ;  /* 0x0001000029290824 */ /* 0x000fc400078e00ff */
[----:B------:R-:W-:Y:S01]  /*2610*/  FMUL.FTZ R170, R166, R179 ;  /* 0x000000b3a6aa7220 */ /* 0x000fe20000410000 */
[----:B------:R-:W-:Y:S01]  /*2620*/  @P0 MOV R40, R51 ;  /* 0x0000003300280202 */ /* 0x000fe20000000f00 */
[----:B------:R-:W-:Y:S01]  /*2630*/  FADD.FTZ R155, R155, -R0 ;  /* 0x800000009b9b7221 */ /* 0x000fe20000010000 */
[----:B------:R-:W-:Y:S01]  /*2640*/  @P0 FADD.FTZ R160, R160, R43 ;  /* 0x0000002ba0a00221 */ /* 0x000fe20000010000 */
[----:B------:R-:W-:Y:S01]  /*2650*/  FFMA.FTZ R43, R144, R39, R34 ;  /* 0x00000027902b7223 */ /* 0x000fe20000010022 */
[----:B------:R-:W-:Y:S01]  /*2660*/  @P0 FADD.FTZ R170, R170, R41 ;  /* 0x00000029aaaa0221 */ /* 0x000fe20000010000 */
[----:B------:R-:W-:Y:S02]  /*2670*/  @P0 IMAD.U32 R41, R40, 0x10000, RZ ;  /* 0x0001000028290824 */ /* 0x000fe400078e00ff */
[----:B------:R-:W-:Y:S01]  /*2680*/  FMUL.FTZ R172, R166, R155 ;  /* 0x0000009ba6ac7220 */ /* 0x000fe20000410000 */
[----:B------:R-:W-:Y:S01]  /*2690*/  @P0 SHF.R.U32.HI R0, RZ, 0x10, R51 ;  /* 0x00000010ff000819 */ /* 0x000fe20000011633 */
[----:B------:R-:W-:Y:S01]  /*26a0*/  FADD.FTZ R43, R150, -R43 ;  /* 0x8000002b962b7221 */ /* 0x000fe20000010000 */
[----:B------:R-:W-:Y:S01]  /*26b0*/  @P0 MOV R40, R53 ;  /* 0x0000003500280202 */ /* 0x000fe20000000f00 */
[----:B------:R-:W-:Y:S01]  /*26c0*/  @P0 FADD.FTZ R172, R172, R41 ;  /* 0x00000029acac0221 */ /* 0x000fe20000010000 */
[----:B------:R-:W-:Y:S01]  /*26d0*/  @P0 SHF.L.U32 R41, R0, 0x10, RZ ;  /* 0x0000001000290819 */ /* 0x000fe200000006ff */
[----:B------:R-:W-:Y:S01]  /*26e0*/  FMUL.FTZ R150, R166, R43 ;  /* 0x0000002ba6967220 */ /* 0x000fe20000410000 */
[----:B------:R-:W-:-:S02]  /*26f0*/  @P0 IMAD.MOV.U32 R0, RZ, RZ, R52 ;  /* 0x000000ffff000224 */ /* 0x000fc400078e0034 */
[--C-:B------:R-:W-:Y:S01]  /*2700*/  FFMA.FTZ R43, R152, R39, R34.reuse ;  /* 0x00000027982b7223 */ /* 0x100fe20000010022 */
[----:B------:R-:W-:Y:S01]  /*2710*/  FMUL.FTZ R152, R166, R139 ;  /* 0x0000008ba6987220 */ /* 0x000fe20000410000 */
[----:B------:R-:W-:Y:S01]  /*2720*/  @P0 FADD.FTZ R150, R150, R41 ;  /* 0x0000002996960221 */ /* 0x000fe20000010000 */
[----:B------:R-:W-:Y:S01]  /*2730*/  FADD.FTZ R175, R168, -R175 ;  /* 0x800000afa8af7221 */ /* 0x000fe20000010000 */
[----:B------:R-:W-:Y:S01]  /*2740*/  @P0 SHF.L.U32 R41, R0, 0x10, RZ ;  /* 0x0000001000290819 */ /* 0x000fe200000006ff */
[----:B------:R-:W-:Y:S01]  /*2750*/  FADD.FTZ R43, R148, -R43 ;  /* 0x8000002b942b7221 */ /* 0x000fe20000010000 */
[-CC-:B------:R-:W-:Y:S01]  /*2760*/  FFMA.FTZ R174, R174, R39.reuse, R34.reuse ;  /* 0x00000027aeae7223 */ /* 0x180fe20000010022 */
[----:B------:R-:W-:Y:S01]  /*2770*/  FFMA.FTZ R183, R183, R39, R34 ;  /* 0x00000027b7b77223 */ /* 0x000fe20000010022 */
[----:B------:R-:W-:Y:S01]  /*2780*/  FMUL.FTZ R142, R166, R175 ;  /* 0x000000afa68e7220 */ /* 0x000fe20000410000 */
[----:B------:R-:W-:Y:S01]  /*2790*/  @P0 FADD.FTZ R152, R152, R41 ;  /* 0x0000002998980221 */ /* 0x000fe20000010000 */
[----:B------:R-:W-:-:S02]  /*27a0*/  @P0 IMAD.U32 R41, R40, 0x10000, RZ ;  /* 0x0001000028290824 */ /* 0x000fc400078e00ff */
[----:B------:R-:W-:Y:S01]  /*27b0*/  FFMA.FTZ R40, R158, R39, R34 ;  /* 0x000000279e287223 */ /* 0x000fe20000010022 */
[C---:B------:R-:W-:Y:S01]  /*27c0*/  FMUL.FTZ R158, R166.reuse, R149 ;  /* 0x00000095a69e7220 */ /* 0x040fe20000410000 */
[----:B------:R-:W-:Y:S01]  /*27d0*/  FMUL.FTZ R155, R166, R43 ;  /* 0x0000002ba69b7220 */ /* 0x000fe20000410000 */
[----:B------:R-:W-:Y:S01]  /*27e0*/  @P0 SHF.R.U64 R43, R54, 0x10, R55 ;  /* 0x00000010362b0819 */ /* 0x000fe20000001237 */
[----:B------:R-:W-:Y:S01]  /*27f0*/  FADD.FTZ R169, R169, -R40 ;  /* 0x80000028a9a97221 */ /* 0x000fe20000010000 */
[----:B------:R-:W-:Y:S01]  /*2800*/  @P0 FADD.FTZ R158, R158, R41 ;  /* 0x000000299e9e0221 */ /* 0x000fe20000010000 */
[----:B------:R-:W-:Y:S01]  /*2810*/  @P0 SHF.L.U32 R41, R42, 0x10, RZ ;  /* 0x000000102a290819 */ /* 0x000fe200000006ff */
[----:B------:R-:W-:Y:S02]  /*2820*/  @P0 IMAD.MOV.U32 R40, RZ, RZ, R54 ;  /* 0x000000ffff280224 */ /* 0x000fe400078e0036 */
[----:B------:R-:W-:Y:S01]  /*2830*/  FMUL.FTZ R140, R166, R169 ;  /* 0x000000a9a68c7220 */ /* 0x000fe20000410000 */
[----:B------:R-:W-:Y:S01]  /*2840*/  FADD.FTZ R147, R181, -R174 ;  /* 0x800000aeb5937221 */ /* 0x000fe20000010000 */
[----:B------:R-:W-:-:S02]  /*2850*/  @P0 IMAD.MOV.U32 R42, RZ, RZ, R55 ;  /* 0x000000ffff2a0224 */ /* 0x000fc400078e0037 */
[----:B------:R-:W-:Y:S01]  /*2860*/  FADD.FTZ R183, R176, -R183 ;  /* 0x800000b7b0b77221 */ /* 0x000fe20000010000 */
[----:B------:R-:W-:Y:S01]  /*2870*/  @P0 FADD.FTZ R140, R140, R41 ;  /* 0x000000298c8c0221 */ /* 0x000fe20000010000 */
[----:B------:R-:W-:Y:S01]  /*2880*/  @P0 SHF.L.U32 R41, R40, 0x10, RZ ;  /* 0x0000001028290819 */ /* 0x000fe200000006ff */
[----:B------:R-:W-:Y:S01]  /*2890*/  FMUL.FTZ R147, R166, R147 ;  /* 0x00000093a6937220 */ /* 0x000fe20000410000 */
[----:B------:R-:W-:Y:S01]  /*28a0*/  @P0 SHF.L.U32 R40, R43, 0x10, RZ ;  /* 0x000000102b280819 */ /* 0x000fe200000006ff */
[----:B------:R-:W-:Y:S01]  /*28b0*/  FFMA.FTZ R43, R184, R39, R34 ;  /* 0x00000027b82b7223 */ /* 0x000fe20000010022 */
[----:B------:R-:W-:Y:S01]  /*28c0*/  FMUL.FTZ R148, R166, R183 ;  /* 0x000000b7a6947220 */ /* 0x000fe20000410000 */
[----:B------:R-:W-:Y:S01]  /*28d0*/  @P0 FADD.FTZ R142, R142, R41 ;  /* 0x000000298e8e0221 */ /* 0x000fe20000010000 */
[----:B------:R-:W-:Y:S01]  /*28e0*/  @P0 IMAD.U32 R41, R42, 0x10000, RZ ;  /* 0x000100002a290824 */ /* 0x000fe200078e00ff */
[----:B------:R-:W-:Y:S01]  /*28f0*/  @P0 SHF.R.U32.HI R139, RZ, 0x10, R55 ;  /* 0x00000010ff8b0819 */ /* 0x000fe20000011637 */
[----:B------:R-:W-:Y:S01]  /*2900*/  FADD.FTZ R43, R156, -R43 ;  /* 0x8000002b9c2b7221 */ /* 0x000fe20000010000 */
[----:B------:R-:W-:Y:S01]  /*2910*/  @P0 FADD.FTZ R147, R147, R40 ;  /* 0x0000002893930221 */ /* 0x000fe20000010000 */
        /* <DEDUP_REMOVED lines=10> */
[----:B------:R-:W-:-:S02]  /*29c0*/  @P0 IMAD.MOV.U32 R34, RZ, RZ, R56 ;  /* 0x000000ffff220224 */ /* 0x000fc400078e0038 */
[----:B------:R-:W-:Y:S01]  /*29d0*/  FMUL.FTZ R168, R166, R43 ;  /* 0x0000002ba6a87220 */ /* 0x000fe20000410000 */
[----:B------:R-:W-:Y:S01]  /*29e0*/  FADD.FTZ R185, R138, -R185 ;  /* 0x800000b98ab97221 */ /* 0x000fe20000010000 */
[----:B------:R-:W-:Y:S01]  /*29f0*/  FADD.FTZ R175, R173, -R186 ;  /* 0x800000baadaf7221 */ /* 0x000fe20000010000 */
[----:B------:R-:W-:Y:S01]  /*2a00*/  FADD.FTZ R187, R187, -R40 ;  /* 0x80000028bbbb7221 */ /* 0x000fe20000010000 */
[----:B------:R-:W-:Y:S01]  /*2a10*/  @P0 FADD.FTZ R168, R168, R39 ;  /* 0x00000027a8a80221 */ /* 0x000fe20000010000 */
[----:B------:R-:W-:Y:S01]  /*2a20*/  @P0 SHF.L.U32 R34, R34, 0x10, RZ ;  /* 0x0000001022220819 */ /* 0x000fe200000006ff */
[----:B------:R-:W-:Y:S01]  /*2a30*/  FMUL.FTZ R173, R166, R185 ;  /* 0x000000b9a6ad7220 */ /* 0x000fe20000410000 */
[----:B------:R-:W-:Y:S01]  /*2a40*/  @P0 SHF.R.U64 R39, R56, 0x10, R57 ;  /* 0x0000001038270819 */ /* 0x000fe20000001239 */
[C---:B------:R-:W-:Y:S01]  /*2a50*/  FMUL.FTZ R176, R166.reuse, R187 ;  /* 0x000000bba6b07220 */ /* 0x040fe20000410000 */
[----:B------:R-:W-:Y:S01]  /*2a60*/  FMUL.FTZ R175, R166, R175 ;  /* 0x000000afa6af7220 */ /* 0x000fe20000410000 */
[----:B------:R-:W-:Y:S01]  /*2a70*/  @P0 FADD.FTZ R173, R173, R34 ;  /* 0x00000022adad0221 */ /* 0x000fe20000010000 */
[----:B------:R-:W-:Y:S01]  /*2a80*/  @P0 SHF.R.U64 R0, R52, 0x10, R53 ;  /* 0x0000001034000819 */ /* 0x000fe20000001235 */
[----:B------:R-:W-:Y:S01]  /*2a90*/  @P0 IMAD.U32 R34, R39, 0x10000, RZ ;  /* 0x0001000027220824 */ /* 0x000fe200078e00ff */
[----:B------:R-:W-:Y:S01]  /*2aa0*/  @P0 MOV R39, R57 ;  /* 0x0000003900270202 */ /* 0x000fe20000000f00 */
[----:B------:R-:W-:Y:S01]  /*2ab0*/  FADD.FTZ R193, R193, -R42 ;  /* 0x8000002ac1c17221 */ /* 0x000fe20000010000 */
[----:B------:R-:W-:Y:S01]  /*2ac0*/  FADD.FTZ R179, R195, -R188 ;  /* 0x800000bcc3b37221 */ /* 0x000fe20000010000 */
[----:B------:R-:W-:Y:S01]  /*2ad0*/  @P0 FADD.FTZ R175, R175, R34 ;  /* 0x00000022afaf0221 */ /* 0x000fe20000010000 */
[----:B------:R-:W-:Y:S01]  /*2ae0*/  @P0 SHF.R.U32.HI R34, RZ, 0x10, R57 ;  /* 0x00000010ff220819 */ /* 0x000fe20000011639 */
[----:B------:R-:W-:Y:S01]  /*2af0*/  @P0 IMAD.U32 R39, R39, 0x10000, RZ ;  /* 0x0001000027270824 */ /* 0x000fe200078e00ff */
[----:B------:R0:W1:Y:S01]  /*2b00*/  F2F.BF16.F32 R35, R33 ;  /* 0x0000002100237304 */ /* 0x0000620000202000 */
[----:B------:R-:W-:-:S02]  /*2b10*/  @P0 IMAD.U32 R0, R0, 0x10000, RZ ;  /* 0x0001000000000824 */ /* 0x000fc400078e00ff */
[----:B------:R-:W-:Y:S01]  /*2b20*/  FADD.FTZ R199, R199, -R190 ;  /* 0x800000bec7c77221 */ /* 0x000fe20000010000 */
[----:B------:R-:W-:Y:S01]  /*2b30*/  @P0 FADD.FTZ R176, R176, R39 ;  /* 0x00000027b0b00221 */ /* 0x000fe20000010000 */
[----:B------:R-:W-:Y:S02]  /*2b40*/  @P0 IMAD.MOV.U32 R39, RZ, RZ, R58 ;  /* 0x000000ffff270224 */ /* 0x000fe400078e003a */
[----:B------:R-:W-:Y:S01]  /*2b50*/  FADD.FTZ R183, R191, -R44 ;  /* 0x8000002cbfb77221 */ /* 0x000fe20000010000 */
[----:B------:R-:W-:Y:S01]  /*2b60*/  FADD.FTZ R41, R192, -R41 ;  /* 0x80000029c0297221 */ /* 0x000fe20000010000 */
[----:B------:R-:W-:Y:S01]  /*2b70*/  @P0 SHF.L.U32 R34, R34, 0x10, RZ ;  /* 0x0000001022220819 */ /* 0x000fe200000006ff */
[----:B------:R-:W2:Y:S01]  /*2b80*/  F2F.BF16.F32 R38, R46 ;  /* 0x0000002e00267304 */ /* 0x000ea20000202000 */
[----:B------:R-:W-:Y:S01]  /*2b90*/  @P0 SHF.L.U32 R39, R39, 0x10, RZ ;  /* 0x0000001027270819 */ /* 0x000fe200000006ff */
[C---:B------:R-:W-:Y:S01]  /*2ba0*/  FMUL.FTZ R180, R166.reuse, R193 ;  /* 0x000000c1a6b47220 */ /* 0x040fe20000410000 */
[C---:B------:R-:W-:Y:S01]  /*2bb0*/  FMUL.FTZ R179, R166.reuse, R179 ;  /* 0x000000b3a6b37220 */ /* 0x040fe20000410000 */
[----:B------:R-:W-:Y:S01]  /*2bc0*/  ISETP.NE.AND.EX P2, PT, RZ, UR19, PT, P2 ;  /* 0x00000013ff007c0c */ /* 0x000fe2000bf45320 */
[----:B------:R-:W-:Y:S01]  /*2bd0*/  @P0 FADD.FTZ R155, R155, R0 ;  /* 0x000000009b9b0221 */ /* 0x000fe20000010000 */
[C---:B------:R-:W-:Y:S01]  /*2be0*/  FMUL.FTZ R182, R166.reuse, R199 ;  /* 0x000000c7a6b67220 */ /* 0x040fe20000410000 */
[C---:B------:R-:W-:Y:S01]  /*2bf0*/  FMUL.FTZ R183, R166.reuse, R183 ;  /* 0x000000b7a6b77220 */ /* 0x040fe20000410000 */
[----:B------:R-:W-:Y:S01]  /*2c00*/  F2F.BF16.F32 R157, R136 ;  /* 0x00000088009d7304 */ /* 0x000fe20000202000 */
[----:B------:R-:W-:Y:S01]  /*2c10*/  FMUL.FTZ R166, R166, R41 ;  /* 0x00000029a6a67220 */ /* 0x000fe20000410000 */
[----:B------:R-:W-:Y:S01]  /*2c20*/  @P0 FADD.FTZ R180, R180, R39 ;  /* 0x00000027b4b40221 */ /* 0x000fe20000010000 */
[----:B------:R-:W-:Y:S01]  /*2c30*/  @P0 FADD.FTZ R179, R179, R34 ;  /* 0x00000022b3b30221 */ /* 0x000fe20000010000 */
[--C-:B------:R-:W-:Y:S01]  /*2c40*/  @P0 SHF.R.U64 R39, R58, 0x10, R59.reuse ;  /* 0x000000103a270819 */ /* 0x100fe2000000123b */
[--C-:B------:R-:W-:Y:S01]  /*2c50*/  @P0 IMAD.MOV.U32 R34, RZ, RZ, R59.reuse ;  /* 0x000000ffff220224 */ /* 0x100fe200078e003b */
[----:B------:R-:W-:-:S02]  /*2c60*/  @P0 SHF.R.U32.HI R41, RZ, 0x10, R59 ;  /* 0x00000010ff290819 */ /* 0x000fc4000001163b */
[----:B------:R-:W3:Y:S01]  /*2c70*/  F2F.BF16.F32 R171, R159 ;  /* 0x0000009f00ab7304 */ /* 0x000ee20000202000 */
[----:B------:R-:W-:Y:S01]  /*2c80*/  @P0 SHF.L.U32 R39, R39, 0x10, RZ ;  /* 0x0000001027270819 */ /* 0x000fe200000006ff */
[----:B------:R-:W-:Y:S01]  /*2c90*/  @P0 IMAD.U32 R34, R34, 0x10000, RZ ;  /* 0x0001000022220824 */ /* 0x000fe200078e00ff */
[----:B------:R-:W-:Y:S02]  /*2ca0*/  @P0 SHF.L.U32 R41, R41, 0x10, RZ ;  /* 0x0000001029290819 */ /* 0x000fe400000006ff */
[----:B0-----:R-:W-:Y:S01]  /*2cb0*/  @P1 F2FP.BF16.F32.PACK_AB R33, RZ, R33 ;  /* 0x00000021ff21123e */ /* 0x001fe200000010ff */
[----:B------:R-:W-:Y:S01]  /*2cc0*/  @P0 FADD.FTZ R182, R182, R39 ;  /* 0x00000027b6b60221 */ /* 0x000fe20000010000 */
[----:B------:R-:W-:Y:S01]  /*2cd0*/  @P0 FADD.FTZ R183, R183, R34 ;  /* 0x00000022b7b70221 */ /* 0x000fe20000010000 */
[----:B------:R0:W4:Y:S01]  /*2ce0*/  F2F.BF16.F32 R45, R36 ;  /* 0x00000024002d7304 */ /* 0x0001220000202000 */
[----:B------:R-:W-:Y:S01]  /*2cf0*/  @P1 PRMT R130, R33, 0x7610, R130 ;  /* 0x0000761021821816 */ /* 0x000fe20000000082 */
[----:B------:R-:W-:Y:S01]  /*2d00*/  @P0 FADD.FTZ R166, R166, R41 ;  /* 0x00000029a6a60221 */ /* 0x000fe20000010000 */
[C---:B-1----:R-:W-:Y:S01]  /*2d10*/  @P2 PRMT R128, R35.reuse, 0x7610, R128 ;  /* 0x0000761023802816 */ /* 0x042fe20000000080 */
[----:B------:R-:W-:Y:S01]  /*2d20*/  IMAD.WIDE.U32 R34, R35, 0x10000, RZ ;  /* 0x0001000023227825 */ /* 0x000fe200078e00ff */
[----:B--2---:R-:W-:-:S02]  /*2d30*/  @P2 PRMT R129, R38, 0x7610, R129 ;  /* 0x0000761026812816 */ /* 0x004fc40000000081 */
[----:B---3--:R-:W-:Y:S01]  /*2d40*/  SHF.L.U32 R42, R171, 0x10, RZ ;  /* 0x00000010ab2a7819 */ /* 0x008fe200000006ff */
[----:B------:R-:W-:Y:S01]  /*2d50*/  F2F.BF16.F32 R161, R137 ;  /* 0x0000008900a17304 */ /* 0x000fe20000202000 */
[----:B------:R-:W-:Y:S01]  /*2d60*/  IMAD.U32 R38, R38, 0x10000, RZ ;  /* 0x0001000026267824 */ /* 0x000fe200078e00ff */
[----:B0-----:R-:W-:Y:S02]  /*2d70*/  @P1 F2FP.BF16.F32.PACK_AB R36, RZ, R36 ;  /* 0x00000024ff24123e */ /* 0x001fe400000010ff */
[----:B------:R-:W-:Y:S02]  /*2d80*/  @P1 F2FP.BF16.F32.PACK_AB R190, RZ, R47 ;  /* 0x0000002fffbe123e */ /* 0x000fe400000010ff */
[----:B------:R-:W-:Y:S02]  /*2d90*/  @P1 PRMT R131, R36, 0x7610, R131 ;  /* 0x0000761024831816 */ /* 0x000fe40000000083 */
[----:B------:R0:W1:Y:S01]  /*2da0*/  F2F.BF16.F32 R37, R32 ;  /* 0x0000002000257304 */ /* 0x0000620000202000 */
[----:B----4-:R-:W-:-:S02]  /*2db0*/  @P2 PRMT R132, R45, 0x7610, R132 ;  /* 0x000076102d842816 */ /* 0x010fc40000000084 */
[----:B------:R-:W-:Y:S02]  /*2dc0*/  LOP3.LUT R45, R35, R38, R45, 0xfe, !PT ;  /* 0x00000026232d7212 */ /* 0x000fe400078efe2d */
[----:B------:R-:W-:Y:S02]  /*2dd0*/  @P1 F2FP.BF16.F32.PACK_AB R191, RZ, R136 ;  /* 0x00000088ffbf123e */ /* 0x000fe400000010ff */
[----:B------:R-:W-:Y:S01]  /*2de0*/  @P1 F2FP.BF16.F32.PACK_AB R192, RZ, R137 ;  /* 0x00000089ffc0123e */ /* 0x000fe200000010ff */
[----:B------:R-:W2:Y:S01]  /*2df0*/  F2F.BF16.F32 R153, R47 ;  /* 0x0000002f00997304 */ /* 0x000ea20000202000 */
[----:B0-----:R-:W-:-:S04]  /*2e00*/  @P1 F2FP.BF16.F32.PACK_AB R32, RZ, R32 ;  /* 0x00000020ff20123e */ /* 0x001fc800000010ff */
[----:B------:R-:W-:Y:S01]  /*2e10*/  @P1 PRMT R127, R32, 0x7610, R127 ;  /* 0x00007610207f1816 */ /* 0x000fe2000000007f */
[----:B------:R-:W-:Y:S01]  /*2e20*/  IMAD.WIDE.U32 R32, R157, 0x10000, RZ ;  /* 0x000100009d207825 */ /* 0x000fe200078e00ff */
[----:B-1----:R-:W-:Y:S01]  /*2e30*/  LOP3.LUT R44, R34, R37, RZ, 0xfc, !PT ;  /* 0x00000025222c7212 */ /* 0x002fe200078efcff */
[----:B------:R-:W0:Y:S01]  /*2e40*/  F2F.BF16.F32 R144, R170 ;  /* 0x000000aa00907304 */ /* 0x000e220000202000 */
[----:B------:R-:W-:Y:S02]  /*2e50*/  @P2 PRMT R133, R37, 0x7610, R133 ;  /* 0x0000761025852816 */ /* 0x000fe40000000085 */
[----:B------:R-:W-:Y:S02]  /*2e60*/  LOP3.LUT R43, R33, R42, R161, 0xfe, !PT ;  /* 0x0000002a212b7212 */ /* 0x000fe400078efea1 */
[----:B--2---:R-:W-:-:S03]  /*2e70*/  LOP3.LUT R42, R32, R153, RZ, 0xfc, !PT ;  /* 0x00000099202a7212 */ /* 0x004fc600078efcff */
[----:B------:R-:W1:Y:S01]  /*2e80*/  F2F.BF16.F32 R154, R150 ;  /* 0x00000096009a7304 */ /* 0x000e620000202000 */
[----:B0-----:R-:W-:-:S07]  /*2e90*/  IMAD.WIDE.U32 R32, R144, 0x10000, RZ ;  /* 0x0001000090207825 */ /* 0x001fce00078e00ff */
[----:B------:R-:W0:Y:S01]  /*2ea0*/  F2F.BF16.F32 R0, R155 ;  /* 0x0000009b00007304 */ /* 0x000e220000202000 */
[----:B-1----:R-:W-:-:S07]  /*2eb0*/  IMAD.U32 R36, R154, 0x10000, RZ ;  /* 0x000100009a247824 */ /* 0x002fce00078e00ff */
[----:B------:R-:W1:Y:S01]  /*2ec0*/  F2F.BF16.F32 R146, R140 ;  /* 0x0000008c00927304 */ /* 0x000e620000202000 */
[----:B0-----:R-:W-:-:S07]  /*2ed0*/  IMAD.WIDE.U32 R34, R0, 0x10000, RZ ;  /* 0x0001000000227825 */ /* 0x001fce00078e00ff */
[----:B------:R-:W0:Y:S01]  /*2ee0*/  F2F.BF16.F32 R151, R172 ;  /* 0x000000ac00977304 */ /* 0x000e220000202000 */
[----:B-1----:R-:W-:-:S07]  /*2ef0*/  SHF.L.U32 R37, R146, 0x10, RZ ;  /* 0x0000001092257819 */ /* 0x002fce00000006ff */
[----:B------:R-:W1:Y:S01]  /*2f00*/  F2F.BF16.F32 R145, R158 ;  /* 0x0000009e00917304 */ /* 0x000e620000202000 */
[----:B0-----:R-:W-:-:S07]  /*2f10*/  LOP3.LUT R33, R33, R36, R151, 0xfe, !PT ;  /* 0x0000002421217212 */ /* 0x001fce00078efe97 */
[----:B------:R-:W0:Y:S01]  /*2f20*/  F2F.BF16.F32 R156, R147 ;  /* 0x00000093009c7304 */ /* 0x000e220000202000 */
[----:B-1----:R-:W-:-:S07]  /*2f30*/  LOP3.LUT R35, R35, R37, R145, 0xfe, !PT ;  /* 0x0000002523237212 */ /* 0x002fce00078efe91 */
[----:B------:R-:W1:Y:S01]  /*2f40*/  F2F.BF16.F32 R174, R168 ;  /* 0x000000a800ae7304 */ /* 0x000e620000202000 */
[----:B0-----:R-:W-:-:S07]  /*2f50*/  IMAD.WIDE.U32 R36, R156, 0x10000, RZ ;  /* 0x000100009c247825 */ /* 0x001fce00078e00ff */
[----:B------:R-:W0:Y:S01]  /*2f60*/  F2F.BF16.F32 R169, R148 ;  /* 0x0000009400a97304 */ /* 0x000e220000202000 */
[----:B-1----:R-:W-:-:S07]  /*2f70*/  IMAD.U32 R138, R174, 0x10000, RZ ;  /* 0x00010000ae8a7824 */ /* 0x002fce00078e00ff */
[----:B------:R-:W1:Y:S01]  /*2f80*/  F2F.BF16.F32 R178, R175 ;  /* 0x000000af00b27304 */ /* 0x000e620000202000 */
[----:B0-----:R-:W-:-:S07]  /*2f90*/  LOP3.LUT R37, R37, R138, R169, 0xfe, !PT ;  /* 0x0000008a25257212 */ /* 0x001fce00078efea9 */
[----:B------:R-:W0:Y:S01]  /*2fa0*/  F2F.BF16.F32 R186, R182 ;  /* 0x000000b600ba7304 */ /* 0x000e220000202000 */
[----:B------:R-:W-:Y:S02]  /*2fb0*/  @P1 F2FP.BF16.F32.PACK_AB R138, RZ, R46 ;  /* 0x0000002eff8a123e */ /* 0x000fe400000010ff */
[----:B------:R-:W-:Y:S02]  /*2fc0*/  IADD3 R46, P5, R165, UR20, RZ ;  /* 0x00000014a52e7c10 */ /* 0x000fe4000ffbe0ff */
[----:B------:R-:W-:Y:S01]  /*2fd0*/  @P1 PRMT R134, R138, 0x7610, R134 ;  /* 0x000076108a861816 */ /* 0x000fe20000000086 */
[----:B-1----:R-:W-:Y:S02]  /*2fe0*/  IMAD.WIDE.U32 R38, R178, 0x10000, RZ ;  /* 0x00010000b2267825 */ /* 0x002fe400078e00ff */
[----:B------:R-:W1:Y:S01]  /*2ff0*/  F2F.BF16.F32 R188, R166 ;  /* 0x000000a600bc7304 */ /* 0x000e620000202000 */
[----:B------:R-:W-:Y:S01]  /*3000*/  IADD3.X R47, R167, UR21, RZ, P5, !PT ;  /* 0x00000015a72f7c10 */ /* 0x000fe2000affe4ff */
[----:B0-----:R-:W-:-:S06]  /*3010*/  IMAD.WIDE.U32 R40, R186, 0x10000, RZ ;  /* 0x00010000ba287825 */ /* 0x001fcc00078e00ff */
[----:B------:R-:W0:Y:S01]  /*3020*/  F2F.BF16.F32 R184, R179 ;  /* 0x000000b300b87304 */ /* 0x000e220000202000 */
[----:B-1----:R-:W-:-:S07]  /*3030*/  IMAD.U32 R189, R188, 0x10000, RZ ;  /* 0x00010000bcbd7824 */ /* 0x002fce00078e00ff */
[----:B------:R-:W1:Y:S01]  /*3040*/  F2F.BF16.F32 R143, R160 ;  /* 0x000000a0008f7304 */ /* 0x000e620000202000 */
[----:B0-----:R-:W-:-:S07]  /*3050*/  SHF.L.U32 R139, R184, 0x10, RZ ;  /* 0x00000010b88b7819 */ /* 0x001fce00000006ff */
        /* <DEDUP_REMOVED lines=22> */
.L_x_1138:
        /* <DEDUP_REMOVED lines=13> */
.L_x_1139:
        /* <DEDUP_REMOVED lines=20> */
.L_x_1140:
        /* <DEDUP_REMOVED lines=13> */
.L_x_1141:
        /* <DEDUP_REMOVED lines=20> */
.L_x_1142:
[----:B------:R3:W-:Y:S01]  /*35e0*/  STG.E.64 desc[UR4][R42.64], R32 ;  /* 0x000000202a007986 */ /* 0x0007e2000c101b04 */
[----:B------:R-:W-:Y:S02]  /*35f0*/  @P1 PRMT R127, R152, 0x7610, R127 ;  /* 0x00007610987f1816 */ /* 0x000fe4000000007f */
[----:B------:R-:W-:Y:S02]  /*3600*/  @P1 PRMT R130, R155, 0x7610, R130 ;  /* 0x000076109b821816 */ /* 0x000fe40000000082 */
        /* <DEDUP_REMOVED lines=10> */
.L_x_1143:
        /* <DEDUP_REMOVED lines=20> */
.L_x_1144:
[----:B------:R4:W-:Y:S01]  /*37f0*/  STG.E.64 desc[UR4][R32.64], R34 ;  /* 0x0000002220007986 */ /* 0x0009e2000c101b04 */
[----:B------:R-:W-:Y:S02]  /*3800*/  @P1 PRMT R127, R142, 0x7610, R127 ;  /* 0x000076108e7f1816 */ /* 0x000fe4000000007f */
[----:B------:R-:W-:Y:S02]  /*3810*/  @P1 PRMT R130, R147, 0x7610, R130 ;  /* 0x0000761093821816 */ /* 0x000fe40000000082 */
[----:B------:R-:W-:Y:S01]  /*3820*/  @P1 PRMT R131, R148, 0x7610, R131 ;  /* 0x0000761094831816 */ /* 0x000fe20000000083 */
[----:B------:R-:W-:Y:S06]  /*3830*/  @!P2 BRA `(.L_x_1145) ;  /* 0x000000000020a947 */ /* 0x000fec0003800000 */
[----:B----4-:R-:W-:Y:S02]  /*3840*/  LOP3.LUT R34, R128, 0xffff, RZ, 0xc0, !PT ;  /* 0x0000ffff80227812 */ /* 0x010fe400078ec0ff */
[----:B------:R-:W-:Y:S02]  /*3850*/  IADD3 R32, P5, R119, UR18, RZ ;  /* 0x0000001277207c10 */ /* 0x000fe4000ffbe0ff */
[----:B---3--:R-:W-:Y:S01]  /*3860*/  PRMT R43, R132, 0x5410, R129 ;  /* 0x00005410842b7816 */ /* 0x008fe20000000081 */
[----:B------:R-:W-:Y:S01]  /*3870*/  IMAD.WIDE.U32 R34, R34, 0x10000, RZ ;  /* 0x0001000022227825 */ /* 0x000fe200078e00ff */
[----:B------:R-:W-:-:S04]  /*3880*/  IADD3.X R33, R120, UR19, RZ, P5, !PT ;  /* 0x0000001378217c10 */ /* 0x000fc8000affe4ff */
[----:B------:R-:W-:Y:S02]  /*3890*/  LOP3.LUT R35, R43, R35, RZ, 0xfc, !PT ;  /* 0x000000232b237212 */ /* 0x000fe400078efcff */
[----:B------:R-:W-:-:S05]  /*38a0*/  LOP3.LUT R34, R34, 0xffff, R133, 0xf8, !PT ;  /* 0x0000ffff22227812 */ /* 0x000fca00078ef885 */
[----:B------:R3:W-:Y:S02]  /*38b0*/  STG.E.64 desc[UR4][R32.64], R34 ;  /* 0x0000002220007986 */ /* 0x0007e4000c101b04 */
.L_x_1145:
        /* <DEDUP_REMOVED lines=13> */
[----:B------:R-:W-:Y:S02]  /*3990*/  IADD3 R32, P5, R121, UR16, RZ ;  /* 0x0000001079207c10 */ /* 0x000fe4000ffbe0ff */
[----:B--2---:R-:W-:Y:S01]  /*39a0*/  PRMT R45, R131, 0x5410, R134 ;  /* 0x00005410832d7816 */ /* 0x004fe20000000086 */
[----:B------:R-:W-:Y:S01]  /*39b0*/  IMAD.WIDE.U32 R42, R42, 0x10000, RZ ;  /* 0x000100002a2a7825 */ /* 0x000fe200078e00ff */
[----:B------:R-:W-:-:S04]  /*39c0*/  IADD3.X R33, R122, UR17, RZ, P5, !PT ;  /* 0x000000117a217c10 */ /* 0x000fc8000affe4ff */
[----:B------:R-:W-:Y:S02]  /*39d0*/  LOP3.LUT R43, R45, R43, RZ, 0xfc, !PT ;  /* 0x0000002b2d2b7212 */ /* 0x000fe400078efcff */
[----:B------:R-:W-:-:S05]  /*39e0*/  LOP3.LUT R42, R42, 0xffff, R127, 0xf8, !PT ;  /* 0x0000ffff2a2a7812 */ /* 0x000fca00078ef87f */
[----:B------:R3:W-:Y:S02]  /*39f0*/  STG.E.64 desc[UR4][R32.64], R42 ;  /* 0x0000002a20007986 */ /* 0x0007e4000c101b04 */
.L_x_1146:
[----:B------:R4:W-:Y:S01]  /*3a00*/  STG.E.64 desc[UR4][R34.64], R36 ;  /* 0x0000002422007986 */ /* 0x0009e2000c101b04 */
[----:B------:R-:W-:Y:S02]  /*3a10*/  @P1 PRMT R127, R173, 0x7610, R127 ;  /* 0x00007610ad7f1816 */ /* 0x000fe4000000007f */
[----:B------:R-:W-:Y:S02]  /*3a20*/  @P1 PRMT R130, R175, 0x7610, R130 ;  /* 0x00007610af821816 */ /* 0x000fe40000000082 */
[----:B------:R-:W-:Y:S01]  /*3a30*/  @P1 PRMT R131, R176, 0x7610, R131 ;  /* 0x00007610b0831816 */ /* 0x000fe20000000083 */
[----:B------:R-:W-:Y:S06]  /*3a40*/  @!P2 BRA `(.L_x_1147) ;  /* 0x000000000020a947 */ /* 0x000fec0003800000 */
[----:B----4-:R-:W-:Y:S02]  /*3a50*/  LOP3.LUT R34, R128, 0xffff, RZ, 0xc0, !PT ;  /* 0x0000ffff80227812 */ /* 0x010fe400078ec0ff */
[----:B---3--:R-:W-:Y:S02]  /*3a60*/  IADD3 R32, P5, R121, UR18, RZ ;  /* 0x0000001279207c10 */ /* 0x008fe4000ffbe0ff */
[----:B------:R-:W-:Y:S01]  /*3a70*/  PRMT R37, R132, 0x5410, R129 ;  /* 0x0000541084257816 */ /* 0x000fe20000000081 */
[----:B------:R-:W-:Y:S01]  /*3a80*/  IMAD.WIDE.U32 R34, R34, 0x10000, RZ ;  /* 0x0001000022227825 */ /* 0x000fe200078e00ff */
[----:B------:R-:W-:-:S04]  /*3a90*/  IADD3.X R33, R122, UR19, RZ, P5, !PT ;  /* 0x000000137a217c10 */ /* 0x000fc8000affe4ff */
[----:B------:R-:W-:Y:S02]  /*3aa0*/  LOP3.LUT R35, R37, R35, RZ, 0xfc, !PT ;  /* 0x0000002325237212 */ /* 0x000fe400078efcff */
[----:B------:R-:W-:-:S05]  /*3ab0*/  LOP3.LUT R34, R34, 0xffff, R133, 0xf8, !PT ;  /* 0x0000ffff22227812 */ /* 0x000fca00078ef885 */
[----:B------:R3:W-:Y:S02]  /*3ac0*/  STG.E.64 desc[UR4][R32.64], R34 ;  /* 0x0000002220007986 */ /* 0x0007e4000c101b04 */
.L_x_1147:
        /* <DEDUP_REMOVED lines=8> */
[----:B---34-:R-:W-:Y:S02]  /*3b50*/  LOP3.LUT R34, R130, 0xffff, RZ, 0xc0, !PT ;  /* 0x0000ffff82227812 */ /* 0x018fe400078ec0ff */
[----:B------:R-:W-:Y:S02]  /*3b60*/  IADD3 R32, P5, R123, UR16, RZ ;  /* 0x000000107b207c10 */ /* 0x000fe4000ffbe0ff */
[----:B------:R-:W-:Y:S01]  /*3b70*/  PRMT R37, R131, 0x5410, R134 ;  /* 0x0000541083257816 */ /* 0x000fe20000000086 */
[----:B------:R-:W-:Y:S01]  /*3b80*/  IMAD.WIDE.U32 R34, R34, 0x10000, RZ ;  /* 0x0001000022227825 */ /* 0x000fe200078e00ff */
[----:B------:R-:W-:-:S04]  /*3b90*/  IADD3.X R33, R124, UR17, RZ, P5, !PT ;  /* 0x000000117c217c10 */ /* 0x000fc8000affe4ff */
[----:B------:R-:W-:Y:S02]  /*3ba0*/  LOP3.LUT R35, R37, R35, RZ, 0xfc, !PT ;  /* 0x0000002325237212 */ /* 0x000fe400078efcff */
[----:B------:R-:W-:-:S05]  /*3bb0*/  LOP3.LUT R34, R34, 0xffff, R127, 0xf8, !PT ;  /* 0x0000ffff22227812 */ /* 0x000fca00078ef87f */
[----:B------:R3:W-:Y:S02]  /*3bc0*/  STG.E.64 desc[UR4][R32.64], R34 ;  /* 0x0000002220007986 */ /* 0x0007e4000c101b04 */
.L_x_1148:
[----:B---3--:R-:W-:Y:S02]  /*3bd0*/  IADD3 R32, P5, R123, UR20, RZ ;  /* 0x000000147b207c10 */ /* 0x008fe4000ffbe0ff */
        /* <DEDUP_REMOVED lines=13> */
[----:B---3--:R-:W-:Y:S02]  /*3cb0*/  IADD3 R32, P5, R123, UR18, RZ ;  /* 0x000000127b207c10 */ /* 0x008fe4000ffbe0ff */
[----:B------:R-:W-:Y:S01]  /*3cc0*/  PRMT R39, R132, 0x5410, R129 ;  /* 0x0000541084277816 */ /* 0x000fe20000000081 */
[----:B------:R-:W-:Y:S01]  /*3cd0*/  IMAD.WIDE.U32 R36, R36, 0x10000, RZ ;  /* 0x0001000024247825 */ /* 0x000fe200078e00ff */
[----:B------:R-:W-:-:S04]  /*3ce0*/  IADD3.X R33, R124, UR19, RZ, P5, !PT ;  /* 0x000000137c217c10 */ /* 0x000fc8000affe4ff */
[----:B------:R-:W-:Y:S02]  /*3cf0*/  LOP3.LUT R37, R39, R37, RZ, 0xfc, !PT ;  /* 0x0000002527257212 */ /* 0x000fe400078efcff */
[----:B------:R-:W-:-:S05]  /*3d00*/  LOP3.LUT R36, R36, 0xffff, R133, 0xf8, !PT ;  /* 0x0000ffff24247812 */ /* 0x000fca00078ef885 */
[----:B------:R4:W-:Y:S02]  /*3d10*/  STG.E.64 desc[UR4][R32.64], R36 ;  /* 0x0000002420007986 */ /* 0x0009e4000c101b04 */
.L_x_1149:
[----:B------:R-:W-:Y:S05]  /*3d20*/  @!P1 BRA `(.L_x_1150) ;  /* 0x0000000000209947 */ /* 0x000fea0003800000 */
        /* <DEDUP_REMOVED lines=8> */
.L_x_1150:
[----:B------:R0:W-:Y:S01]  /*3db0*/  STG.E.64 desc[UR4][R34.64], R40 ;  /* 0x0000002822007986 */ /* 0x0001e2000c101b04 */
[----:B------:R-:W-:Y:S02]  /*3dc0*/  @P2 PRMT R133, R185, 0x7610, R133 ;  /* 0x00007610b9852816 */ /* 0x000fe40000000085 */
[----:B------:R-:W-:Y:S02]  /*3dd0*/  @P2 PRMT R128, R186, 0x7610, R128 ;  /* 0x00007610ba802816 */ /* 0x000fe40000000080 */
[----:B------:R-:W-:Y:S02]  /*3de0*/  @P2 PRMT R132, R187, 0x7610, R132 ;  /* 0x00007610bb842816 */ /* 0x000fe40000000084 */
[----:B------:R-:W-:Y:S01]  /*3df0*/  @P2 PRMT R129, R188, 0x7610, R129 ;  /* 0x00007610bc812816 */ /* 0x000fe20000000081 */
[----:B------:R-:W-:Y:S06]  /*3e00*/  @!P2 BRA `(.L_x_1151) ;  /* 0x000000000020a947 */ /* 0x000fec0003800000 */
[----:B0-----:R-:W-:Y:S02]  /*3e10*/  LOP3.LUT R34, R128, 0xffff, RZ, 0xc0, !PT ;  /* 0x0000ffff80227812 */ /* 0x001fe400078ec0ff */
[----:B---34-:R-:W-:Y:S02]  /*3e20*/  IADD3 R32, P1, R125, UR18, RZ ;  /* 0x000000127d207c10 */ /* 0x018fe4000ff3e0ff */
[----:B------:R-:W-:Y:S01]  /*3e30*/  PRMT R37, R132, 0x5410, R129 ;  /* 0x0000541084257816 */ /* 0x000fe20000000081 */
[----:B------:R-:W-:Y:S01]  /*3e40*/  IMAD.WIDE.U32 R34, R34, 0x10000, RZ ;  /* 0x0001000022227825 */ /* 0x000fe200078e00ff */
[----:B------:R-:W-:-:S04]  /*3e50*/  IADD3.X R33, R126, UR19, RZ, P1, !PT ;  /* 0x000000137e217c10 */ /* 0x000fc80008ffe4ff */
[----:B------:R-:W-:Y:S02]  /*3e60*/  LOP3.LUT R35, R37, R35, RZ, 0xfc, !PT ;  /* 0x0000002325237212 */ /* 0x000fe400078efcff */
[----:B------:R-:W-:-:S05]  /*3e70*/  LOP3.LUT R34, R34, 0xffff, R133, 0xf8, !PT ;  /* 0x0000ffff22227812 */ /* 0x000fca00078ef885 */
[----:B------:R0:W-:Y:S02]  /*3e80*/  STG.E.64 desc[UR4][R32.64], R34 ;  /* 0x0000002220007986 */ /* 0x0001e4000c101b04 */
.L_x_1151:
        /* <DEDUP_REMOVED lines=9> */
[----:B------:R-:W-:Y:S02]  /*3f20*/  MOV R86, R82 ;  /* 0x0000005200567202 */ /* 0x000fe40000000f00 */
        /* <DEDUP_REMOVED lines=12> */
[----:B------:R-:W-:-:S02]  /*3ff0*/  MOV R8, R88 ;  /* 0x0000005800087202 */ /* 0x000fc40000000f00 */
[----:B------:R-:W-:Y:S01]  /*4000*/  MOV R9, R89 ;  /* 0x0000005900097202 */ /* 0x000fe20000000f00 */
[----:B------:R-:W-:Y:S01]  /*4010*/  IMAD.MOV.U32 R89, RZ, RZ, R93 ;  /* 0x000000ffff597224 */ /* 0x000fe200078e005d */
[----:B------:R-:W-:Y:S01]  /*4020*/  MOV R103, R99 ;  /* 0x0000006300677202 */ /* 0x000fe20000000f00 */
[----:B------:R-:W-:Y:S01]  /*4030*/  IMAD.MOV.U32 R99, RZ, RZ, R95 ;  /* 0x000000ffff637224 */ /* 0x000fe200078e005f */
[----:B------:R-:W-:Y:S02]  /*4040*/  MOV R70, R66 ;  /* 0x0000004200467202 */ /* 0x000fe40000000f00 */
[----:B------:R-:W-:Y:S02]  /*4050*/  MOV R71, R67 ;  /* 0x0000004300477202 */ /* 0x000fe40000000f00 */
[----:B------:R-:W-:Y:S02]  /*4060*/  MOV R4, R117 ;  /* 0x0000007500047202 */ /* 0x000fe40000000f00 */
[----:B------:R-:W-:-:S02]  /*4070*/  MOV R98, R94 ;  /* 0x0000005e00627202 */ /* 0x000fc40000000f00 */
[----:B------:R-:W-:Y:S02]  /*4080*/  MOV R88, R92 ;  /* 0x0000005c00587202 */ /* 0x000fe40000000f00 */
[----:B------:R-:W-:Y:S02]  /*4090*/  MOV R66, R62 ;  /* 0x0000003e00427202 */ /* 0x000fe40000000f00 */
[----:B------:R-:W-:-:S07]  /*40a0*/  MOV R67, R63 ;  /* 0x0000003f00437202 */ /* 0x000fce0000000f00 */
.L_x_1136:
[----:B------:R-:W5:Y:S01]  /*40b0*/  S2UR UR6, SR_CTAID.X ;  /* 0x00000000000679c3 */ /* 0x000f620000002500 */
[----:B------:R-:W-:-:S07]  /*40c0*/  LOP3.LUT R15, R60, 0xff, RZ, 0xc0, !PT ;  /* 0x000000ff3c0f7812 */ /* 0x000fce00078ec0ff */
[----:B------:R-:W0:Y:S08]  /*40d0*/  LDC.64 R2, c[0x0][0x2d0] ;  /* 0x0000b400ff027b82 */ /* 0x000e300000000a00 */
[----:B------:R-:W1:Y:S01]  /*40e0*/  LDC.64 R12, c[0x0][0x2d8] ;  /* 0x0000b600ff0c7b82 */ /* 0x000e620000000a00 */
[----:B-----5:R-:W-:Y:S01]  /*40f0*/  LEA.HI R0, R60, UR6, RZ, 0x18 ;  /* 0x000000063c007c11 */ /* 0x020fe2000f8fc0ff */
[----:B------:R-:W-:-:S04]  /*4100*/  ULDC UR6, c[0x0][0x218] ;  /* 0x0000860000067ab9 */ /* 0x000fc80000000800 */
[----:B------:R-:W-:-:S05]  /*4110*/  IMAD R0, R0, UR6, RZ ;  /* 0x0000000600007c24 */ /* 0x000fca000f8e02ff */
[----:B------:R-:W-:-:S05]  /*4120*/  LEA.HI R15, R0, R15, RZ, 0x1e ;  /* 0x0000000f000f7211 */ /* 0x000fca00078ff0ff */
[----:B0-----:R-:W-:-:S04]  /*4130*/  IMAD.WIDE.U32 R2, R15, 0x10, R2 ;  /* 0x000000100f027825 */ /* 0x001fc800078e0002 */
[----:B-1----:R-:W-:Y:S01]  /*4140*/  IMAD.WIDE.U32 R12, R15, 0x10, R12 ;  /* 0x000000100f0c7825 */ /* 0x002fe200078e000c */
        /* <DEDUP_REMOVED lines=15> */
.L_x_1137:
[----:B------:R-:W-:Y:S01]  /*4240*/  HFMA2.MMA R44, -RZ, RZ, 0, 9.5367431640625e-07 ;  /* 0x00000010ff2c7435 */ /* 0x000fe200000001ff */
[----:B------:R-:W-:Y:S01]  /*4250*/  IMAD.MOV.U32 R45, RZ, RZ, R35 ;  /* 0x000000ffff2d7224 */ /* 0x000fe200078e0023 */
[----:B------:R-:W-:Y:S01]  /*4260*/  MOV R47, 0x1f ;  /* 0x0000001f002f7802 */ /* 0x000fe20000000f00 */
[----:B------:R-:W-:-:S08]  /*4270*/  IMAD.MOV.U32 R42, RZ, RZ, -0x1 ;  /* 0xffffffffff2a7424 */ /* 0x000fd000078e00ff */
[----:B-----5:R-:W-:Y:S05]  /*4280*/  WARPSYNC.COLLECTIVE R42, `(.L_x_1153) ;  /* 0x000000002a087348 */ /* 0x020fea0003c00000 */
[----:B------:R0:W1:Y:S02]  /*4290*/  SHFL.DOWN P5, R43, R45, R44, R47 ;  /* 0x0800002c2d2b7389 */ /* 0x00006400000a002f */
[----:B01---5:R-:W-:Y:S01]  /*42a0*/  ENDCOLLECTIVE ;  /* 0x000000000000791b */ /* 0x023fe20003800000 */
.L_x_1153:
[----:B------:R-:W-:Y:S02]  /*42b0*/  MOV R45, R37 ;  /* 0x00000025002d7202 */ /* 0x000fe40000000f00 */
[----:B------:R-:W-:-:S07]  /*42c0*/  MOV R34, R43 ;  /* 0x0000002b00227202 */ /* 0x000fce0000000f00 */
[----:B------:R-:W-:Y:S05]  /*42d0*/  WARPSYNC.COLLECTIVE R42, `(.L_x_1154) ;  /* 0x000000002a087348 */ /* 0x000fea0003c00000 */
[----:B------:R0:W1:Y:S02]  /*42e0*/  SHFL.DOWN P5, R43, R45, R44, R47 ;  /* 0x0800002c2d2b7389 */ /* 0x00006400000a002f */
[----:B01----:R-:W-:Y:S01]  /*42f0*/  ENDCOLLECTIVE ;  /* 0x000000000000791b */ /* 0x003fe20003800000 */
.L_x_1154:
[----:B------:R-:W-:Y:S01]  /*4300*/  FADD.FTZ R34, R35, R34 ;  /* 0x0000002223227221 */ /* 0x000fe20000010000 */
[----:B------:R-:W-:-:S04]  /*4310*/  HFMA2.MMA R44, -RZ, RZ, 0, 4.76837158203125e-07 ;  /* 0x00000008ff2c7435 */ /* 0x000fc800000001ff */
[----:B------:R-:W-:Y:S01]  /*4320*/  MOV R45, R34 ;  /* 0x00000022002d7202 */ /* 0x000fe20000000f00 */
[----:B------:R-:W-:-:S07]  /*4330*/  IMAD.MOV.U32 R36, RZ, RZ, R43 ;  /* 0x000000ffff247224 */ /* 0x000fce00078e002b */
[----:B------:R-:W-:Y:S05]  /*4340*/  WARPSYNC.COLLECTIVE R42, `(.L_x_1155) ;  /* 0x000000002a087348 */ /* 0x000fea0003c00000 */
[----:B------:R0:W1:Y:S02]  /*4350*/  SHFL.DOWN P5, R43, R45, R44, R47 ;  /* 0x0800002c2d2b7389 */ /* 0x00006400000a002f */
[----:B01----:R-:W-:Y:S01]  /*4360*/  ENDCOLLECTIVE ;  /* 0x000000000000791b */ /* 0x003fe20003800000 */
.L_x_1155:
[----:B------:R-:W-:-:S05]  /*4370*/  FADD.FTZ R36, R37, R36 ;  /* 0x0000002425247221 */ /* 0x000fca0000010000 */
[----:B------:R-:W-:Y:S01]  /*4380*/  MOV R45, R36 ;  /* 0x00000024002d7202 */ /* 0x000fe20000000f00 */
[----:B------:R-:W-:-:S07]  /*4390*/  IMAD.MOV.U32 R39, RZ, RZ, R43 ;  /* 0x000000ffff277224 */ /* 0x000fce00078e002b */
[----:B------:R-:W-:Y:S05]  /*43a0*/  WARPSYNC.COLLECTIVE R42, `(.L_x_1156) ;  /* 0x000000002a087348 */ /* 0x000fea0003c00000 */
[----:B------:R0:W1:Y:S02]  /*43b0*/  SHFL.DOWN P5, R43, R45, R44, R47 ;  /* 0x0800002c2d2b7389 */ /* 0x00006400000a002f */
[----:B01----:R-:W-:Y:S01]  /*43c0*/  ENDCOLLECTIVE ;  /* 0x000000000000791b */ /* 0x003fe20003800000 */
.L_x_1156:
[----:B------:R-:W-:Y:S01]  /*43d0*/  FADD.FTZ R39, R34, R39 ;  /* 0x0000002722277221 */ /* 0x000fe20000010000 */
[----:B------:R-:W-:-:S03]  /*43e0*/  HFMA2.MMA R44, -RZ, RZ, 0, 2.384185791015625e-07 ;  /* 0x00000004ff2c7435 */ /* 0x000fc600000001ff */
[----:B------:R-:W-:Y:S01]  /*43f0*/  IMAD.MOV.U32 R45, RZ, RZ, R39 ;  /* 0x000000ffff2d7224 */ /* 0x000fe200078e0027 */
[----:B------:R-:W-:-:S07]  /*4400*/  MOV R41, R43 ;  /* 0x0000002b00297202 */ /* 0x000fce0000000f00 */
[----:B------:R-:W-:Y:S05]  /*4410*/  WARPSYNC.COLLECTIVE R42, `(.L_x_1157) ;  /* 0x000000002a087348 */ /* 0x000fea0003c00000 */
[----:B------:R0:W1:Y:S02]  /*4420*/  SHFL.DOWN P5, R43, R45, R44, R47 ;  /* 0x0800002c2d2b7389 */ /* 0x00006400000a002f */
[----:B01----:R-:W-:Y:S01]  /*4430*/  ENDCOLLECTIVE ;  /* 0x000000000000791b */ /* 0x003fe20003800000 */
.L_x_1157:
[----:B------:R-:W-:-:S04]  /*4440*/  FADD.FTZ R41, R36, R41 ;  /* 0x0000002924297221 */ /* 0x000fc80000010000 */
[----:B------:R-:W-:Y:S01]  /*4450*/  IMAD.MOV.U32 R45, RZ, RZ, R41 ;  /* 0x000000ffff2d7224 */ /* 0x000fe200078e0029 */
[----:B------:R-:W-:-:S07]  /*4460*/  MOV R38, R43 ;  /* 0x0000002b00267202 */ /* 0x000fce0000000f00 */
[----:B------:R-:W-:Y:S05]  /*4470*/  WARPSYNC.COLLECTIVE R42, `(.L_x_1158) ;  /* 0x000000002a087348 */ /* 0x000fea0003c00000 */
[----:B------:R0:W1:Y:S02]  /*4480*/  SHFL.DOWN P5, R43, R45, R44, R47 ;  /* 0x0800002c2d2b7389 */ /* 0x00006400000a002f */
[----:B01----:R-:W-:Y:S01]  /*4490*/  ENDCOLLECTIVE ;  /* 0x000000000000791b */ /* 0x003fe20003800000 */
.L_x_1158:
[----:B------:R-:W-:-:S05]  /*44a0*/  FADD.FTZ R38, R39, R38 ;  /* 0x0000002627267221 */ /* 0x000fca0000010000 */
[----:B------:R-:W-:Y:S01]  /*44b0*/  MOV R45, R38 ;  /* 0x00000026002d7202 */ /* 0x000fe20000000f00 */
[----:B------:R-:W-:Y:S01]  /*44c0*/  IMAD.MOV.U32 R44, RZ, RZ, 0x2 ;  /* 0x00000002ff2c7424 */ /* 0x000fe200078e00ff */
[----:B------:R-:W-:-:S07]  /*44d0*/  MOV R40, R43 ;  /* 0x0000002b00287202 */ /* 0x000fce0000000f00 */
[----:B------:R-:W-:Y:S05]  /*44e0*/  WARPSYNC.COLLECTIVE R42, `(.L_x_1159) ;  /* 0x000000002a087348 */ /* 0x000fea0003c00000 */
[----:B------:R0:W1:Y:S02]  /*44f0*/  SHFL.DOWN P5, R43, R45, R44, R47 ;  /* 0x0800002c2d2b7389 */ /* 0x00006400000a002f */
[----:B01----:R-:W-:Y:S01]  /*4500*/  ENDCOLLECTIVE ;  /* 0x000000000000791b */ /* 0x003fe20003800000 */
.L_x_1159:
[----:B------:R-:W-:-:S05]  /*4510*/  FADD.FTZ R40, R41, R40 ;  /* 0x0000002829287221 */ /* 0x000fca0000010000 */
[----:B------:R-:W-:Y:S02]  /*4520*/  MOV R45, R40 ;  /* 0x00000028002d7202 */ /* 0x000fe40000000f00 */
[----:B------:R-:W-:-:S07]  /*4530*/  MOV R35, R43 ;  /* 0x0000002b00237202 */ /* 0x000fce0000000f00 */
[----:B------:R-:W-:Y:S05]  /*4540*/  WARPSYNC.COLLECTIVE R42, `(.L_x_1160) ;  /* 0x000000002a087348 */ /* 0x000fea0003c00000 */
[----:B------:R0:W1:Y:S02]  /*4550*/  SHFL.DOWN P5, R43, R45, R44, R47 ;  /* 0x0800002c2d2b7389 */ /* 0x00006400000a002f */
[----:B01----:R-:W-:Y:S01]  /*4560*/  ENDCOLLECTIVE ;  /* 0x000000000000791b */ /* 0x003fe20003800000 */
.L_x_1160:
[----:B------:R-:W-:Y:S01]  /*4570*/  FADD.FTZ R35, R38, R35 ;  /* 0x0000002326237221 */ /* 0x000fe20000010000 */
[----:B------:R-:W-:-:S04]  /*4580*/  HFMA2.MMA R44, -RZ, RZ, 0, 5.9604644775390625e-08 ;  /* 0x00000001ff2c7435 */ /* 0x000fc800000001ff */
[----:B------:R-:W-:Y:S01]  /*4590*/  MOV R45, R35 ;  /* 0x00000023002d7202 */ /* 0x000fe20000000f00 */
[----:B------:R-:W-:-:S07]  /*45a0*/  IMAD.MOV.U32 R37, RZ, RZ, R43 ;  /* 0x000000ffff257224 */ /* 0x000fce00078e002b */
[----:B------:R-:W-:Y:S05]  /*45b0*/  WARPSYNC.COLLECTIVE R42, `(.L_x_1161) ;  /* 0x000000002a087348 */ /* 0x000fea0003c00000 */
[----:B------:R0:W1:Y:S02]  /*45c0*/  SHFL.DOWN P5, R43, R45, R44, R47 ;  /* 0x0800002c2d2b7389 */ /* 0x00006400000a002f */
[----:B01----:R-:W-:Y:S01]  /*45d0*/  ENDCOLLECTIVE ;  /* 0x000000000000791b */ /* 0x003fe20003800000 */
.L_x_1161:
[----:B------:R-:W-:-:S05]  /*45e0*/  FADD.FTZ R37, R40, R37 ;  /* 0x0000002528257221 */ /* 0x000fca0000010000 */
[----:B------:R-:W-:Y:S01]  /*45f0*/  MOV R45, R37 ;  /* 0x00000025002d7202 */ /* 0x000fe20000000f00 */
[----:B------:R-:W-:-:S07]  /*4600*/  IMAD.MOV.U32 R136, RZ, RZ, R43 ;  /* 0x000000ffff887224 */ /* 0x000fce00078e002b */
[----:B------:R-:W-:Y:S05]  /*4610*/  WARPSYNC.COLLECTIVE R42, `(.L_x_1162) ;  /* 0x000000002a087348 */ /* 0x000fea0003c00000 */
[----:B------:R0:W1:Y:S02]  /*4620*/  SHFL.DOWN P5, R43, R45, R44, R47 ;  /* 0x0800002c2d2b7389 */ /* 0x00006400000a002f */
[----:B01----:R-:W-:Y:S01]  /*4630*/  ENDCOLLECTIVE ;  /* 0x000000000000791b */ /* 0x003fe20003800000 */
.L_x_1162:
[----:B------:R-:W-:Y:S01]  /*4640*/  MOV R34, R43 ;  /* 0x0000002b00227202 */ /* 0x000fe20000000f00 */
[----:B------:R-:W-:Y:S06]  /*4650*/  BRA `(.L_x_1163) ;  /* 0xffffffd800547947 */ /* 0x000fec000383ffff */
.L_x_1164:
        /* <DEDUP_REMOVED lines=10> */
.L_x_4519:


//--------------------- .text._ZN10layer_norm31ln_parallel_residual_bwd_kernelINS_13Kernel_traitsIf13__nv_bfloat16S2_S2_fjLj7168ELj1ELj1ELj8ELj8ENS_18Kernel_traits_baseILj7168EfS2_S2_S2_fjLj256EEEEELb1ELb0ELb0EEEvNS_9BwdParamsE --------------------------
	.section	.text._ZN10layer_norm31ln_parallel_residual_bwd_kernelINS_13Kernel_traitsIf13__nv_bfloat16S2_S2_fjLj7168ELj1ELj1ELj8ELj8ENS_18Kernel_traits_baseILj7168EfS2_S2_S2_fjLj256EEEEELb1ELb0ELb0EEEvNS_9BwdParamsE,"ax",@progbits
	.align	128
        .global         _ZN10layer_norm31ln_parallel_residual_bwd_kernelINS_13Kernel_traitsIf13__nv_bfloat16S2_S2_fjLj7168ELj1ELj1ELj8ELj8ENS_18Kernel_traits_baseILj7168EfS2_S2_S2_fjLj256EEEEELb1ELb0ELb0EEEvNS_9BwdParamsE
        .type           _ZN10layer_norm31ln_parallel_residual_bwd_kernelINS_13Kernel_traitsIf13__nv_bfloat16S2_S2_fjLj7168ELj1ELj1ELj8ELj8ENS_18Kernel_traits_baseILj7168EfS2_S2_S2_fjLj256EEEEELb1ELb0ELb0EEEvNS_9BwdParamsE,@function
        .size           _ZN10layer_norm31ln_parallel_residual_bwd_kernelINS_13Kernel_traitsIf13__nv_bfloat16S2_S2_fjLj7168ELj1ELj1ELj8ELj8ENS_18Kernel_traits_baseILj7168EfS2_S2_S2_fjLj256EEEEELb1ELb0ELb0EEEvNS_9BwdParamsE,(.L_x_4520 - _ZN10layer_norm31ln_parallel_residual_bwd_kernelINS_13Kernel_traitsIf13__nv_bfloat16S2_S2_fjLj7168ELj1ELj1ELj8ELj8ENS_18Kernel_traits_baseILj7168EfS2_S2_S2_fjLj256EEEEELb1ELb0ELb0EEEvNS_9BwdParamsE)
        .other          _ZN10layer_norm31ln_parallel_residual_bwd_kernelINS_13Kernel_traitsIf13__nv_bfloat16S2_S2_fjLj7168ELj1ELj1ELj8ELj8ENS_18Kernel_traits_baseILj7168EfS2_S2_S2_fjLj256EEEEELb1ELb0ELb0EEEvNS_9BwdParamsE,@"STO_CUDA_ENTRY STV_DEFAULT"
_ZN10layer_norm31ln_parallel_residual_bwd_kernelINS_13Kernel_traitsIf13__nv_bfloat16S2_S2_fjLj7168ELj1ELj1ELj8ELj8ENS_18Kernel_traits_baseILj7168EfS2_S2_S2_fjLj256EEEEELb1ELb0ELb0EEEvNS_9BwdParamsE:
.text._ZN10layer_norm31ln_parallel_residual_bwd_kernelINS_13Kernel_traitsIf13__nv_bfloat16S2_S2_fjLj7168ELj1ELj1ELj8ELj8ENS_18Kernel_traits_baseILj7168EfS2_S2_S2_fjLj256EEEEELb1ELb0ELb0EEEvNS_9BwdParamsE:
[----:B------:R-:W0:Y:S01]  /*0000*/  LDC R1, c[0x0][0x28] ;  /* 0x00000a00ff017b82 */ /* 0x000e220000000800 */
[----:B------:R-:W-:Y:S01]  /*0010*/  ULDC UR4, c[0x0][0x218] ;  /* 0x0000860000047ab9 */ /* 0x000fe20000000800 */
[----:B0-----:R-:W-:Y:S01]  /*0020*/  VIADD R1, R1, 0xffffff98 ;  /* 0xffffff9801017836 */ /* 0x001fe20000000000 */
[----:B------:R-:W0:Y:S01]  /*0030*/  S2R R148, SR_TID.X ;  /* 0x0000000000947919 */ /* 0x000e220000002100 */
[----:B------:R-:W-:Y:S01]  /*0040*/  IMAD.U32 R2, RZ, RZ, UR4 ;  /* 0x00000004ff027e24 */ /* 0x000fe2000f8e00ff */
[----:B------:R-:W-:-:S03]  /*0050*/  LOP3.LUT R169, R169, 0xfffffff7, RZ, 0xc0, !PT ;  /* 0xfffffff7a9a97812 */ /* 0x000fc600078ec0ff */
[----:B------:R-:W1:Y:S01]  /*0060*/  S2UR UR6, SR_CTAID.X ;  /* 0x00000000000679c3 */ /* 0x000e620000002500 */
[----:B------:R-:W-:Y:S01]  /*0070*/  ULDC UR7, c[0x0][0x214] ;  /* 0x0000850000077ab9 */ /* 0x000fe20000000800 */
[----:B------:R-:W-:Y:S01]  /*0080*/  ULDC UR17, c[0x0][0x298] ;  /* 0x0000a60000117ab9 */ /* 0x000fe20000000800 */
[----:B------:R2:W-:Y:S01]  /*0090*/  STL [R1+0x60], R2 ;  /* 0x0000600201007387 */ /* 0x0005e20000100800 */
[----:B------:R-:W-:Y:S01]  /*00a0*/  SHF.R.S32.HI R0, RZ, 0x1f, R2 ;  /* 0x0000001fff007819 */ /* 0x000fe20000011402 */
[----:B------:R-:W-:Y:S01]  /*00b0*/  ULDC UR22, c[0x0][0x218] ;  /* 0x0000860000167ab9 */ /* 0x000fe20000000800 */
[----:B------:R-:W-:Y:S01]  /*00c0*/  ULDC UR16, c[0x0][0x290] ;  /* 0x0000a40000107ab9 */ /* 0x000fe20000000800 */
[----:B------:R3:W4:Y:S01]  /*00d0*/  LDL.64 R44, [R1] ;  /* 0x00000000012c7983 */ /* 0x0007220000100a00 */
[----:B------:R-:W-:Y:S01]  /*00e0*/  LEA.HI R0, R0, R2, RZ, 0x2 ;  /* 0x0000000200007211 */ /* 0x000fe200078f10ff */
[----:B------:R-:W-:Y:S01]  /*00f0*/  ULDC.64 UR8, c[0x0][0x2c8] ;  /* 0x0000b20000087ab9 */ /* 0x000fe20000000a00 */
[----:B------:R-:W-:Y:S01]  /*0100*/  ULDC.64 UR14, c[0x0][0x300] ;  /* 0x0000c000000e7ab9 */ /* 0x000fe20000000a00 */
[----:B------:R3:W4:Y:S01]  /*0110*/  LDL.64 R46, [R1+0x8] ;  /* 0x00000800012e7983 */ /* 0x0007220000100a00 */
[----:B------:R-:W-:Y:S01]  /*0120*/  ULDC.64 UR10, c[0x0][0x238] ;  /* 0x00008e00000a7ab9 */ /* 0x000fe20000000a00 */
[----:B------:R-:W-:Y:S01]  /*0130*/  ULDC.64 UR12, c[0x0][0x240] ;  /* 0x00009000000c7ab9 */ /* 0x000fe20000000a00 */
[----:B------:R-:W-:Y:S01]  /*0140*/  ULDC.64 UR18, c[0x0][0x308] ;  /* 0x0000c20000127ab9 */ /* 0x000fe20000000a00 */
[----:B------:R3:W3:Y:S01]  /*0150*/  LDL.64 R64, [R1+0x50] ;  /* 0x0000500001407983 */ /* 0x0006e20000100a00 */
[----:B------:R-:W-:-:S03]  /*0160*/  ULDC.64 UR20, c[0x0][0x210] ;  /* 0x0000840000147ab9 */ /* 0x000fc60000000a00 */
[----:B------:R0:W3:Y:S04]  /*0170*/  LDL.64 R66, [R1+0x58] ;  /* 0x0000580001427983 */ /* 0x0000e80000100a00 */
[----:B------:R1:W3:Y:S04]  /*0180*/  LDL.64 R60, [R1+0x40] ;  /* 0x00004000013c7983 */ /* 0x0002e80000100a00 */
[----:B------:R1:W3:Y:S01]  /*0190*/  LDL.64 R62, [R1+0x48] ;  /* 0x00004800013e7983 */ /* 0x0002e20000100a00 */
[----:B0-----:R-:W-:-:S03]  /*01a0*/  LOP3.LUT R3, R148, 0xff, RZ, 0xc, !PT ;  /* 0x000000ff94037812 */ /* 0x001fc600078e0cff */
[----:B------:R0:W3:Y:S01]  /*01b0*/  LDL.64 R56, [R1+0x30] ;  /* 0x0000300001387983 */ /* 0x0000e20000100a00 */
[----:B------:R-:W-:Y:S02]  /*01c0*/  LOP3.LUT R10, R148, 0xff, RZ, 0xc0, !PT ;  /* 0x000000ff940a7812 */ /* 0x000fe400078ec0ff */
[----:B------:R-:W-:Y:S01]  /*01d0*/  LEA.HI.SX32 R0, R0, R3, 0x1e ;  /* 0x0000000300007211 */ /* 0x000fe200078ff2ff */
[----:B------:R0:W3:Y:S02]  /*01e0*/  LDL.64 R58, [R1+0x38] ;  /* 0x00003800013a7983 */ /* 0x0000e40000100a00 */
[----:B------:R-:W-:Y:S01]  /*01f0*/  IMAD.MOV.U32 R43, RZ, RZ, R10 ;  /* 0x000000ffff2b7224 */ /* 0x000fe200078e000a */
[C---:B------:R-:W-:Y:S01]  /*0200*/  LOP3.LUT P6, RZ, R0.reuse, 0xffffff00, RZ, 0xc0, !PT ;  /* 0xffffff0000ff7812 */ /* 0x040fe200078cc0ff */
[----:B------:R0:W3:Y:S01]  /*0210*/  LDL.64 R52, [R1+0x20] ;  /* 0x0000200001347983 */ /* 0x0000e20000100a00 */
[C---:B------:R-:W-:Y:S02]  /*0220*/  ISETP.GE.U32.AND P5, PT, R0.reuse, 0x200, PT ;  /* 0x000002000000780c */ /* 0x040fe40003fa6070 */
[C---:B------:R-:W-:Y:S01]  /*0230*/  ISETP.GE.U32.AND P4, PT, R0.reuse, 0x300, PT ;  /* 0x000003000000780c */ /* 0x040fe20003f86070 */
[----:B------:R0:W3:Y:S01]  /*0240*/  LDL.64 R54, [R1+0x28] ;  /* 0x0000280001367983 */ /* 0x0000e20000100a00 */
[----:B------:R-:W-:-:S02]  /*0250*/  ISETP.GE.U32.AND P3, PT, R0, 0x400, PT ;  /* 0x000004000000780c */ /* 0x000fc40003f66070 */
[C---:B------:R-:W-:Y:S01]  /*0260*/  ISETP.GE.U32.AND P0, PT, R0.reuse, 0x500, PT ;  /* 0x000005000000780c */ /* 0x040fe20003f06070 */
[----:B------:R0:W3:Y:S04]  /*0270*/  LDL.64 R48, [R1+0x10] ;  /* 0x0000100001307983 */ /* 0x0000e80000100a00 */
[----:B------:R0:W3:Y:S01]  /*0280*/  LDL.64 R50, [R1+0x18] ;  /* 0x0000180001327983 */ /* 0x0000e20000100a00 */
[----:B--2---:R-:W2:Y:S01]  /*0290*/  @P6 LDC.64 R2, c[0x0][0x260] ;  /* 0x00009800ff026b82 */ /* 0x004ea20000000a00 */
[C---:B------:R-:W-:Y:S01]  /*02a0*/  ISETP.GE.U32.AND P1, PT, R0.reuse, 0x600, PT ;  /* 0x000006000000780c */ /* 0x040fe20003f26070 */
[----:B------:R-:W-:Y:S01]  /*02b0*/  ULDC.64 UR4, c[0x0][0x208] ;  /* 0x0000820000047ab9 */ /* 0x000fe20000000a00 */
[----:B------:R-:W-:Y:S02]  /*02c0*/  ISETP.GE.U32.AND P2, PT, R0, 0x700, PT ;  /* 0x000007000000780c */ /* 0x000fe40003f46070 */
[----:B------:R-:W-:-:S03]  /*02d0*/  @P6 LOP3.LUT R169, R169, 0x8, RZ, 0xfc, !PT ;  /* 0x00000008a9a96812 */ /* 0x000fc600078efcff */
[----:B------:R-:W1:Y:S01]  /*02e0*/  @P6 LDC.64 R4, c[0x0][0x268] ;  /* 0x00009a00ff046b82 */ /* 0x000e620000000a00 */
[----:B------:R-:W-:-:S04]  /*02f0*/  LOP3.LUT R169, R169, 0xfffffffb, RZ, 0xc0, !PT ;  /* 0xfffffffba9a97812 */ /* 0x000fc800078ec0ff */
[----:B------:R-:W-:-:S03]  /*0300*/  @P5 LOP3.LUT R169, R169, 0x4, RZ, 0xfc, !PT ;  /* 0x00000004a9a95812 */ /* 0x000fc600078efcff */
[----:B------:R-:W0:Y:S01]  /*0310*/  @P5 LDC.64 R6, c[0x0][0x260] ;  /* 0x00009800ff065b82 */ /* 0x000e220000000a00 */
[----:B------:R-:W-:-:S04]  /*0320*/  LOP3.LUT R169, R169, 0xfffffffd, RZ, 0xc0, !PT ;  /* 0xfffffffda9a97812 */ /* 0x000fc800078ec0ff */
[----:B------:R-:W-:-:S03]  /*0330*/  @P4 LOP3.LUT R169, R169, 0x2, RZ, 0xfc, !PT ;  /* 0x00000002a9a94812 */ /* 0x000fc600078efcff */
[----:B------:R-:W0:Y:S08]  /*0340*/  @P5 LDC.64 R8, c[0x0][0x268] ;  /* 0x00009a00ff085b82 */ /* 0x000e300000000a00 */
[----:B------:R-:W0:Y:S08]  /*0350*/  @P4 LDC.64 R16, c[0x0][0x268] ;  /* 0x00009a00ff104b82 */ /* 0x000e300000000a00 */
[----:B------:R-:W0:Y:S01]  /*0360*/  @P4 LDC.64 R14, c[0x0][0x260] ;  /* 0x00009800ff0e4b82 */ /* 0x000e220000000a00 */
[----:B--2---:R-:W-:Y:S01]  /*0370*/  @P6 IMAD.WIDE.U32 R2, R43, 0x10, R2 ;  /* 0x000000102b026825 */ /* 0x004fe200078e0002 */
[----:B------:R-:W-:-:S03]  /*0380*/  LOP3.LUT R169, R169, 0xfffffffe, RZ, 0xc0, !PT ;  /* 0xfffffffea9a97812 */ /* 0x000fc600078ec0ff */
[----:B-1----:R-:W-:-:S03]  /*0390*/  @P6 IMAD.WIDE.U32 R4, R43, 0x10, R4 ;  /* 0x000000102b046825 */ /* 0x002fc600078e0004 */
[----:B------:R-:W1:Y:S01]  /*03a0*/  @P3 LDC.64 R18, c[0x0][0x260] ;  /* 0x00009800ff123b82 */ /* 0x000e620000000a00 */
[----:B------:R-:W-:Y:S02]  /*03b0*/  @P6 LOP3.LUT R43, R43, 0x100, RZ, 0xfc, !PT ;  /* 0x000001002b2b6812 */ /* 0x000fe400078efcff */
[----:B------:R-:W-:-:S05]  /*03c0*/  @P3 LOP3.LUT R169, R169, 0x1, RZ, 0xfc, !PT ;  /* 0x00000001a9a93812 */ /* 0x000fca00078efcff */
[----:B------:R-:W2:Y:S01]  /*03d0*/  @P3 LDC.64 R20, c[0x0][0x268] ;  /* 0x00009a00ff143b82 */ /* 0x000ea20000000a00 */
[----:B0-----:R-:W-:-:S07]  /*03e0*/  @P5 IMAD.WIDE.U32 R10, R43, 0x10, R6 ;  /* 0x000000102b0a5825 */ /* 0x001fce00078e0006 */
[----:B------:R-:W0:Y:S01]  /*03f0*/  @P0 LDC.64 R22, c[0x0][0x260] ;  /* 0x00009800ff160b82 */ /* 0x000e220000000a00 */
[----:B------:R-:W-:-:S07]  /*0400*/  @P5 IMAD.WIDE.U32 R12, R43, 0x10, R8 ;  /* 0x000000102b0c5825 */ /* 0x000fce00078e0008 */
[----:B------:R-:W0:Y:S01]  /*0410*/  @P0 LDC.64 R24, c[0x0][0x268] ;  /* 0x00009a00ff180b82 */ /* 0x000e220000000a00 */
[----:B------:R-:W-:-:S07]  /*0420*/  @P5 IADD3 R43, R43, 0x100, RZ ;  /* 0x000001002b2b5810 */ /* 0x000fce0007ffe0ff */
[----:B------:R-:W0:Y:S08]  /*0430*/  @P1 LDC.64 R6, c[0x0][0x260] ;  /* 0x00009800ff061b82 */ /* 0x000e300000000a00 */
[----:B------:R-:W0:Y:S01]  /*0440*/  @P1 LDC.64 R8, c[0x0][0x268] ;  /* 0x00009a00ff081b82 */ /* 0x000e220000000a00 */
[----:B------:R-:W-:-:S04]  /*0450*/  @P4 IMAD.WIDE.U32 R16, R43, 0x10, R16 ;  /* 0x000000102b104825 */ /* 0x000fc800078e0010 */
[----:B------:R-:W-:-:S03]  /*0460*/  @P4 IMAD.WIDE.U32 R14, R43, 0x10, R14 ;  /* 0x000000102b0e4825 */ /* 0x000fc600078e000e */
[----:B------:R-:W3:Y:S01]  /*0470*/  @P2 LDC.64 R30, c[0x0][0x260] ;  /* 0x00009800ff1e2b82 */ /* 0x000ee20000000a00 */
[----:B------:R-:W-:-:S04]  /*0480*/  @P4 VIADD R43, R43, 0x100 ;  /* 0x000001002b2b4836 */ /* 0x000fc80000000000 */
[----:B-1----:R-:W-:-:S03]  /*0490*/  @P3 IMAD.WIDE.U32 R18, R43, 0x10, R18 ;  /* 0x000000102b123825 */ /* 0x002fc600078e0012 */
[----:B------:R-:W1:Y:S01]  /*04a0*/  @P2 LDC.64 R40, c[0x0][0x268] ;  /* 0x00009a00ff282b82 */ /* 0x000e620000000a00 */
[C---:B--2---:R-:W-:Y:S01]  /*04b0*/  @P3 IMAD.WIDE.U32 R20, R43.reuse, 0x10, R20 ;  /* 0x000000102b143825 */ /* 0x044fe200078e0014 */
[----:B------:R2:W5:Y:S03]  /*04c0*/  @P3 LDG.E.128 R220, desc[UR4][R18.64] ;  /* 0x0000000412dc3981 */ /* 0x000566000c1e1d00 */
[----:B------:R-:W-:Y:S01]  /*04d0*/  @P3 VIADD R43, R43, 0x100 ;  /* 0x000001002b2b3836 */ /* 0x000fe20000000000 */
[----:B------:R2:W5:Y:S03]  /*04e0*/  @P3 LDG.E.128 R216, desc[UR4][R20.64] ;  /* 0x0000000414d83981 */ /* 0x000566000c1e1d00 */
[----:B0-----:R-:W-:-:S04]  /*04f0*/  @P0 IMAD.WIDE.U32 R22, R43, 0x10, R22 ;  /* 0x000000102b160825 */ /* 0x001fc800078e0016 */
[C---:B------:R-:W-:Y:S01]  /*0500*/  @P0 IMAD.WIDE.U32 R24, R43.reuse, 0x10, R24 ;  /* 0x000000102b180825 */ /* 0x040fe200078e0018 */
[----:B------:R2:W5:Y:S03]  /*0510*/  @P0 LDG.E.128 R212, desc[UR4][R22.64] ;  /* 0x0000000416d40981 */ /* 0x000566000c1e1d00 */
[----:B------:R-:W-:Y:S01]  /*0520*/  @P0 VIADD R43, R43, 0x100 ;  /* 0x000001002b2b0836 */ /* 0x000fe20000000000 */
[----:B------:R2:W5:Y:S03]  /*0530*/  @P0 LDG.E.128 R208, desc[UR4][R24.64] ;  /* 0x0000000418d00981 */ /* 0x000566000c1e1d00 */
[----:B------:R-:W-:-:S04]  /*0540*/  @P1 IMAD.WIDE.U32 R26, R43, 0x10, R6 ;  /* 0x000000102b1a1825 */ /* 0x000fc800078e0006 */
[C---:B------:R-:W-:Y:S01]  /*0550*/  @P1 IMAD.WIDE.U32 R28, R43.reuse, 0x10, R8 ;  /* 0x000000102b1c1825 */ /* 0x040fe200078e0008 */
[----:B------:R2:W5:Y:S04]  /*0560*/  @P1 LDG.E.128 R204, desc[UR4][R26.64] ;  /* 0x000000041acc1981 */ /* 0x000568000c1e1d00 */
[----:B------:R2:W5:Y:S04]  /*0570*/  @P1 LDG.E.128 R200, desc[UR4][R28.64] ;  /* 0x000000041cc81981 */ /* 0x000568000c1e1d00 */
[----:B----4-:R-:W4:Y:S04]  /*0580*/  @P4 LDG.E.128 R44, desc[UR4][R16.64] ;  /* 0x00000004102c4981 */ /* 0x010f28000c1e1d00 */
[----:B---3--:R-:W3:Y:S04]  /*0590*/  @P6 LDG.E.128 R64, desc[UR4][R2.64] ;  /* 0x0000000402406981 */ /* 0x008ee8000c1e1d00 */
[----:B------:R-:W2:Y:S04]  /*05a0*/  @P6 LDG.E.128 R60, desc[UR4][R4.64] ;  /* 0x00000004043c6981 */ /* 0x000ea8000c1e1d00 */
[----:B------:R-:W2:Y:S04]  /*05b0*/  @P5 LDG.E.128 R56, desc[UR4][R10.64] ;  /* 0x000000040a385981 */ /* 0x000ea8000c1e1d00 */
[----:B------:R-:W2:Y:S04]  /*05c0*/  @P5 LDG.E.128 R52, desc[UR4][R12.64] ;  /* 0x000000040c345981 */ /* 0x000ea8000c1e1d00 */
[----:B------:R-:W2:Y:S01]  /*05d0*/  @P4 LDG.E.128 R48, desc[UR4][R14.64] ;  /* 0x000000040e304981 */ /* 0x000ea2000c1e1d00 */
[----:B------:R-:W-:-:S02]  /*05e0*/  @P1 IADD3 R43, R43, 0x100, RZ ;  /* 0x000001002b2b1810 */ /* 0x000fc40007ffe0ff */
[----:B------:R-:W-:-:S03]  /*05f0*/  LOP3.LUT R169, R169, 0xffffffef, RZ, 0xc0, !PT ;  /* 0xffffffefa9a97812 */ /* 0x000fc600078ec0ff */
[----:B------:R-:W-:Y:S01]  /*0600*/  @P2 IMAD.WIDE.U32 R6, R43, 0x10, R30 ;  /* 0x000000102b062825 */ /* 0x000fe200078e001e */
[----:B------:R-:W-:-:S03]  /*0610*/  LEA.HI R170, R148, UR6, RZ, 0x18 ;  /* 0x0000000694aa7c11 */ /* 0x000fc6000f8fc0ff */
[----:B-1----:R-:W-:Y:S01]  /*0620*/  @P2 IMAD.WIDE.U32 R8, R43, 0x10, R40 ;  /* 0x000000102b082825 */ /* 0x002fe200078e0028 */
[----:B------:R-:W-:Y:S01]  /*0630*/  @P2 LOP3.LUT R169, R169, 0x10, RZ, 0xfc, !PT ;  /* 0x00000010a9a92812 */ /* 0x000fe200078efcff */
[----:B------:R0:W5:Y:S04]  /*0640*/  @P2 LDG.E.128 R32, desc[UR4][R6.64] ;  /* 0x0000000406202981 */ /* 0x000168000c1e1d00 */
[----:B------:R0:W5:Y:S01]  /*0650*/  @P2 LDG.E.128 R36, desc[UR4][R8.64] ;  /* 0x0000000408242981 */ /* 0x000162000c1e1d00 */
[----:B------:R-:W-:Y:S02]  /*0660*/  ISETP.GE.AND P2, PT, R170, UR7, PT ;  /* 0x00000007aa007c0c */ /* 0x000fe4000bf46270 */
        /* <DEDUP_REMOVED lines=44> */
[----:B----4-:R1:W-:Y:S04]  /*0930*/  @P4 STL.64 [R1], R44 ;  /* 0x0000002c01004387 */ /* 0x0103e80000100a00 */
[----:B---3--:R-:W-:Y:S04]  /*0940*/  @P6 STL.64 [R1+0x50], R64 ;  /* 0x0000504001006387 */ /* 0x008fe80000100a00 */
[----:B------:R-:W-:Y:S04]  /*0950*/  @P6 STL.64 [R1+0x58], R66 ;  /* 0x0000584201006387 */ /* 0x000fe80000100a00 */
[----:B------:R3:W-:Y:S04]  /*0960*/  @P4 STL.64 [R1+0x8], R46 ;  /* 0x0000082e01004387 */ /* 0x0007e80000100a00 */
[----:B--2---:R-:W-:Y:S04]  /*0970*/  @P6 STL.64 [R1+0x40], R60 ;  /* 0x0000403c01006387 */ /* 0x004fe80000100a00 */
[----:B------:R-:W-:Y:S04]  /*0980*/  @P6 STL.64 [R1+0x48], R62 ;  /* 0x0000483e01006387 */ /* 0x000fe80000100a00 */
[----:B------:R2:W-:Y:S04]  /*0990*/  @P5 STL.64 [R1+0x30], R56 ;  /* 0x0000303801005387 */ /* 0x0005e80000100a00 */
[----:B------:R4:W-:Y:S04]  /*09a0*/  @P5 STL.64 [R1+0x38], R58 ;  /* 0x0000383a01005387 */ /* 0x0009e80000100a00 */
[----:B------:R0:W-:Y:S01]  /*09b0*/  @P5 STL.64 [R1+0x20], R52 ;  /* 0x0000203401005387 */ /* 0x0001e20000100a00 */
[----:B-1----:R-:W-:-:S03]  /*09c0*/  CS2R R44, SRZ ;  /* 0x00000000002c7805 */ /* 0x002fc6000001ff00 */
[----:B------:R1:W-:Y:S01]  /*09d0*/  @P5 STL.64 [R1+0x28], R54 ;  /* 0x0000283601005387 */ /* 0x0003e20000100a00 */
[----:B---3--:R-:W-:Y:S02]  /*09e0*/  CS2R R46, SRZ ;  /* 0x00000000002e7805 */ /* 0x008fe4000001ff00 */
[----:B--2---:R-:W-:Y:S01]  /*09f0*/  CS2R R56, SRZ ;  /* 0x0000000000387805 */ /* 0x004fe2000001ff00 */
[----:B------:R2:W-:Y:S01]  /*0a00*/  @P4 STL.64 [R1+0x10], R48 ;  /* 0x0000103001004387 */ /* 0x0005e20000100a00 */
[----:B----4-:R-:W-:Y:S02]  /*0a10*/  CS2R R58, SRZ ;  /* 0x00000000003a7805 */ /* 0x010fe4000001ff00 */
[----:B------:R-:W-:Y:S02]  /*0a20*/  CS2R R60, SRZ ;  /* 0x00000000003c7805 */ /* 0x000fe4000001ff00 */
[----:B------:R-:W-:Y:S01]  /*0a30*/  CS2R R62, SRZ ;  /* 0x00000000003e7805 */ /* 0x000fe2000001ff00 */
[----:B------:R3:W-:Y:S01]  /*0a40*/  @P4 STL.64 [R1+0x18], R50 ;  /* 0x0000183201004387 */ /* 0x0007e20000100a00 */
[----:B0-----:R-:W-:-:S02]  /*0a50*/  CS2R R52, SRZ ;  /* 0x0000000000347805 */ /* 0x001fc4000001ff00 */
[----:B------:R-:W-:Y:S02]  /*0a60*/  CS2R R64, SRZ ;  /* 0x0000000000407805 */ /* 0x000fe4000001ff00 */
[----:B------:R-:W-:Y:S02]  /*0a70*/  CS2R R66, SRZ ;  /* 0x0000000000427805 */ /* 0x000fe4000001ff00 */
[----:B-1----:R-:W-:Y:S02]  /*0a80*/  CS2R R54, SRZ ;  /* 0x0000000000367805 */ /* 0x002fe4000001ff00 */
[----:B--2---:R-:W-:Y:S02]  /*0a90*/  CS2R R48, SRZ ;  /* 0x0000000000307805 */ /* 0x004fe4000001ff00 */
[----:B---3--:R-:W-:Y:S01]  /*0aa0*/  CS2R R50, SRZ ;  /* 0x0000000000327805 */ /* 0x008fe2000001ff00 */
[----:B------:R-:W-:Y:S06]  /*0ab0*/  @P2 BRA `(.L_x_1165) ;  /* 0x0000005c00b42947 */ /* 0x000fec0003800000 */
[----:B------:R-:W-:Y:S02]  /*0ac0*/  IMAD.MOV.U32 R252, RZ, RZ, 0x1 ;  /* 0x00000001fffc7424 */ /* 0x000fe400078e00ff */
[----:B------:R-:W-:-:S07]  /*0ad0*/  IMAD.MOV.U32 R41, RZ, RZ, RZ ;  /* 0x000000ffff297224 */ /* 0x000fce00078e00ff */
.L_x_1208:
[----:B0-----:R-:W0:Y:S01]  /*0ae0*/  LDC.64 R152, c[0x0][0x250] ;  /* 0x00009400ff987b82 */ /* 0x001e220000000a00 */
[----:B------:R-:W1:Y:S01]  /*0af0*/  S2R R167, SR_TID.X ;  /* 0x0000000000a77919 */ /* 0x000e620000002100 */
[----:B------:R-:W-:-:S06]  /*0b00*/  LOP3.LUT P2, RZ, R169, 0x8, RZ, 0xc0, !PT ;  /* 0x00000008a9ff7812 */ /* 0x000fcc000784c0ff */
[----:B------:R-:W2:Y:S01]  /*0b10*/  LDC.64 R154, c[0x0][0x258] ;  /* 0x00009600ff9a7b82 */ /* 0x000ea20000000a00 */
[----:B------:R-:W-:-:S05]  /*0b20*/  IMAD.U32 R193, RZ, RZ, UR22 ;  /* 0x00000016ffc17e24 */ /* 0x000fca000f8e00ff */
[----:B------:R3:W-:Y:S02]  /*0b30*/  STL [R1+0x60], R193 ;  /* 0x000060c101007387 */ /* 0x0007e40000100800 */
[----:B------:R-:W4:Y:S01]  /*0b40*/  LDC.U8 R251, c[0x0][0x2a0] ;  /* 0x0000a800fffb7b82 */ /* 0x000f220000000000 */
[----:B0-----:R-:W-:-:S06]  /*0b50*/  IMAD.WIDE R152, R170, 0x4, R152 ;  /* 0x00000004aa987825 */ /* 0x001fcc00078e0298 */
[----:B-----5:R0:W5:Y:S01]  /*0b60*/  LDG.E R152, desc[UR4][R152.64] ;  /* 0x0000000498987981 */ /* 0x020162000c1e1900 */
[----:B--2---:R-:W-:-:S05]  /*0b70*/  IMAD.WIDE R154, R170, 0x4, R154 ;  /* 0x00000004aa9a7825 */ /* 0x004fca00078e029a */
[----:B------:R2:W5:Y:S01]  /*0b80*/  LDG.E R168, desc[UR4][R154.64] ;  /* 0x000000049aa87981 */ /* 0x000562000c1e1900 */
[----:B0-----:R-:W-:Y:S01]  /*0b90*/  IMAD R153, R170, R193, RZ ;  /* 0x000000c1aa997224 */ /* 0x001fe200078e02ff */
[----:B-1----:R-:W-:-:S04]  /*0ba0*/  LOP3.LUT R167, R167, 0xff, RZ, 0xc0, !PT ;  /* 0x000000ffa7a77812 */ /* 0x002fc800078ec0ff */
[----:B--2---:R-:W-:-:S04]  /*0bb0*/  SHF.R.S32.HI R154, RZ, 0x1f, R153 ;  /* 0x0000001fff9a7819 */ /* 0x004fc80000011499 */
[----:B------:R-:W-:Y:S01]  /*0bc0*/  LEA.HI R154, R154, R153, RZ, 0x2 ;  /* 0x000000999a9a7211 */ /* 0x000fe200078f10ff */
[----:B------:R-:W-:Y:S03]  /*0bd0*/  BSSY B0, `(.L_x_1166) ;  /* 0x000006c000007945 */ /* 0x000fe60003800000 */
[----:B------:R-:W-:Y:S01]  /*0be0*/  LEA.HI.SX32 R167, R154, R167, 0x1e ;  /* 0x000000a79aa77211 */ /* 0x000fe200078ff2ff */
[----:B------:R-:W-:Y:S01]  /*0bf0*/  HFMA2.MMA R153, -RZ, RZ, 0, 0 ;  /* 0x00000000ff997435 */ /* 0x000fe200000001ff */
[----:B------:R-:W-:-:S03]  /*0c00*/  IMAD.MOV.U32 R154, RZ, RZ, RZ ;  /* 0x000000ffff9a7224 */ /* 0x000fc600078e00ff */
[----:B------:R-:W-:Y:S01]  /*0c10*/  IMAD.MOV.U32 R155, RZ, RZ, R167 ;  /* 0x000000ffff9b7224 */ /* 0x000fe200078e00a7 */
[----:B---34-:R-:W-:Y:S06]  /*0c20*/  @!P2 BRA `(.L_x_1167) ;  /* 0x000000040098a947 */ /* 0x018fec0003800000 */
[----:B------:R-:W-:Y:S01]  /*0c30*/  ISETP.NE.U32.AND P2, PT, RZ, UR8, PT ;  /* 0x00000008ff007c0c */ /* 0x000fe2000bf45070 */
[C---:B------:R-:W-:Y:S01]  /*0c40*/  IMAD.SHL.U32 R153, R167.reuse, 0x4, RZ ;  /* 0x00000004a7997824 */ /* 0x040fe200078e00ff */
[C---:B------:R-:W-:Y:S01]  /*0c50*/  SHF.L.U64.HI R0, R167.reuse, 0x2, RZ ;  /* 0x00000002a7007819 */ /* 0x040fe200000102ff */
[----:B------:R-:W0:Y:S01]  /*0c60*/  LDC.64 R162, c[0x0][0x2b8] ;  /* 0x0000ae00ffa27b82 */ /* 0x000e220000000a00 */
[----:B------:R-:W-:Y:S01]  /*0c70*/  ISETP.NE.AND.EX P2, PT, RZ, UR9, PT, P2 ;  /* 0x00000009ff007c0c */ /* 0x000fe2000bf45320 */
[----:B------:R1:W-:Y:S04]  /*0c80*/  STL [R1+0x64], R2 ;  /* 0x0000640201007387 */ /* 0x0003e80000100800 */
[----:B------:R-:W2:Y:S02]  /*0c90*/  LDL R248, [R1+0x54] ;  /* 0x0000540001f87983 */ /* 0x000ea40000100800 */
[----:B------:R-:W3:Y:S02]  /*0ca0*/  LDC.64 R194, c[0x0][0x2c0] ;  /* 0x0000b000ffc27b82 */ /* 0x000ee40000000a00 */
[----:B------:R-:W4:Y:S04]  /*0cb0*/  LDL R247, [R1+0x58] ;  /* 0x0000580001f77983 */ /* 0x000f280000100800 */
[C---:B------:R-:W-:Y:S01]  /*0cc0*/  @P2 LEA R154, P3, R167.reuse, UR8, 0x3 ;  /* 0x00000008a79a2c11 */ /* 0x040fe2000f8618ff */
[----:B-1----:R-:W2:Y:S03]  /*0cd0*/  LDL R2, [R1+0x50] ;  /* 0x0000500001027983 */ /* 0x002ea60000100800 */
[----:B------:R-:W-:Y:S01]  /*0ce0*/  @P2 LEA.HI.X R155, R167, UR9, RZ, 0x3, P3 ;  /* 0x00000009a79b2c11 */ /* 0x000fe200098f1cff */
[----:B------:R-:W4:Y:S04]  /*0cf0*/  LDL R246, [R1+0x5c] ;  /* 0x00005c0001f67983 */ /* 0x000f280000100800 */
[----:B------:R1:W5:Y:S01]  /*0d00*/  @P2 LDG.E.64 R188, desc[UR4][R154.64] ;  /* 0x000000049abc2981 */ /* 0x000362000c1e1b00 */
[----:B------:R-:W-:-:S04]  /*0d10*/  ISETP.NE.U32.AND P2, PT, RZ, UR14, PT ;  /* 0x0000000eff007c0c */ /* 0x000fc8000bf45070 */
[----:B------:R-:W-:-:S13]  /*0d20*/  ISETP.NE.AND.EX P2, PT, RZ, UR15, PT, P2 ;  /* 0x0000000fff007c0c */ /* 0x000fda000bf45320 */
[----:B-1----:R-:W1:Y:S02]  /*0d30*/  @P2 LDC.64 R154, c[0x0][0x248] ;  /* 0x00009200ff9a2b82 */ /* 0x002e640000000a00 */
[----:B-1----:R-:W-:-:S04]  /*0d40*/  @P2 IADD3 R154, P3, R153, R154, RZ ;  /* 0x0000009a999a2210 */ /* 0x002fc80007f7e0ff */
[----:B------:R-:W-:-:S05]  /*0d50*/  @P2 IADD3.X R155, R0, R155, RZ, P3, !PT ;  /* 0x0000009b009b2210 */ /* 0x000fca0001ffe4ff */
[----:B------:R1:W5:Y:S01]  /*0d60*/  @P2 LDG.E R166, desc[UR4][R154.64] ;  /* 0x000000049aa62981 */ /* 0x000362000c1e1900 */
[----:B------:R-:W-:-:S04]  /*0d70*/  IADD3 R164, P2, R153, UR12, RZ ;  /* 0x0000000c99a47c10 */ /* 0x000fc8000ff5e0ff */
[----:B------:R-:W-:Y:S02]  /*0d80*/  IADD3.X R165, R0, UR13, RZ, P2, !PT ;  /* 0x0000000d00a57c10 */ /* 0x000fe400097fe4ff */
[C---:B-1----:R-:W-:Y:S01]  /*0d90*/  LEA R154, P2, R167.reuse, UR10, 0x3 ;  /* 0x0000000aa79a7c11 */ /* 0x042fe2000f8418ff */
[----:B0-----:R-:W-:-:S03]  /*0da0*/  IMAD.WIDE.U32 R162, R167, 0x8, R162 ;  /* 0x00000008a7a27825 */ /* 0x001fc600078e00a2 */
[----:B------:R0:W5:Y:S01]  /*0db0*/  LDG.E R165, desc[UR4][R164.64] ;  /* 0x00000004a4a57981 */ /* 0x000162000c1e1900 */
[----:B------:R-:W-:-:S03]  /*0dc0*/  LEA.HI.X R155, R167, UR11, RZ, 0x3, P2 ;  /* 0x0000000ba79b7c11 */ /* 0x000fc600090f1cff */
[----:B------:R-:W2:Y:S04]  /*0dd0*/  LDG.E.64 R162, desc[UR4][R162.64] ;  /* 0x00000004a2a27981 */ /* 0x000ea8000c1e1b00 */
[----:B------:R-:W4:Y:S01]  /*0de0*/  LDG.E.64 R154, desc[UR4][R154.64] ;  /* 0x000000049a9a7981 */ /* 0x000f22000c1e1b00 */
[----:B------:R-:W-:Y:S01]  /*0df0*/  ISETP.NE.AND P2, PT, R251, RZ, PT ;  /* 0x000000fffb00720c */ /* 0x000fe20003f45270 */
[----:B---3--:R-:W-:-:S03]  /*0e00*/  IMAD.WIDE.U32 R194, R167, 0x8, R194 ;  /* 0x00000008a7c27825 */ /* 0x008fc600078e00c2 */
[----:B-----5:R-:W-:-:S03]  /*0e10*/  FSEL R0, R152, RZ, !P2 ;  /* 0x000000ff98007208 */ /* 0x020fc60005000000 */
[----:B------:R-:W3:Y:S01]  /*0e20*/  LDG.E.64 R194, desc[UR4][R194.64] ;  /* 0x00000004c2c27981 */ /* 0x000ee2000c1e1b00 */
[----:B----4-:R-:W-:Y:S01]  /*0e30*/  IMAD.MOV.U32 R196, RZ, RZ, R154 ;  /* 0x000000ffffc47224 */ /* 0x010fe200078e009a */
[--C-:B------:R-:W-:Y:S01]  /*0e40*/  SHF.R.U64 R154, R154, 0x10, R155.reuse ;  /* 0x000000109a9a7819 */ /* 0x100fe2000000129b */
[--C-:B------:R-:W-:Y:S01]  /*0e50*/  IMAD.MOV.U32 R153, RZ, RZ, R155.reuse ;  /* 0x000000ffff997224 */ /* 0x100fe200078e009b */
[----:B------:R-:W-:Y:S01]  /*0e60*/  SHF.R.U32.HI R193, RZ, 0x10, R155 ;  /* 0x00000010ffc17819 */ /* 0x000fe2000001169b */
[----:B0-----:R-:W-:Y:S01]  /*0e70*/  IMAD.U32 R164, R196, 0x10000, RZ ;  /* 0x00010000c4a47824 */ /* 0x001fe200078e00ff */
[----:B------:R-:W-:Y:S01]  /*0e80*/  SHF.L.U32 R155, R154, 0x10, RZ ;  /* 0x000000109a9b7819 */ /* 0x000fe200000006ff */
[----:B------:R-:W-:Y:S02]  /*0e90*/  IMAD.U32 R154, R153, 0x10000, RZ ;  /* 0x00010000999a7824 */ /* 0x000fe400078e00ff */
[----:B------:R-:W-:Y:S02]  /*0ea0*/  IMAD.U32 R153, R193, 0x10000, RZ ;  /* 0x00010000c1997824 */ /* 0x000fe400078e00ff */
[C---:B------:R-:W-:Y:S01]  /*0eb0*/  FADD.FTZ R196, -R0.reuse, R164 ;  /* 0x000000a400c47221 */ /* 0x040fe20000010100 */
[C---:B------:R-:W-:Y:S01]  /*0ec0*/  FADD.FTZ R164, -R0.reuse, R155 ;  /* 0x0000009b00a47221 */ /* 0x040fe20000010100 */
[C---:B------:R-:W-:Y:S01]  /*0ed0*/  FADD.FTZ R154, -R0.reuse, R154 ;  /* 0x0000009a009a7221 */ /* 0x040fe20000010100 */
[----:B------:R-:W-:Y:S01]  /*0ee0*/  FADD.FTZ R153, -R0, R153 ;  /* 0x0000009900997221 */ /* 0x000fe20000010100 */
[----:B--2---:R-:W-:-:S05]  /*0ef0*/  IMAD.MOV.U32 R0, RZ, RZ, R162 ;  /* 0x000000ffff007224 */ /* 0x004fca00078e00a2 */
[----:B------:R-:W-:Y:S01]  /*0f00*/  SHF.L.U32 R199, R0, 0x10, RZ ;  /* 0x0000001000c77819 */ /* 0x000fe200000006ff */
[----:B------:R-:W-:Y:S02]  /*0f10*/  FMUL.FTZ R0, R168, R196 ;  /* 0x000000c4a8007220 */ /* 0x000fe40000410000 */
[----:B------:R-:W2:Y:S01]  /*0f20*/  LDL R196, [R1+0x40] ;  /* 0x0000400001c47983 */ /* 0x000ea20000100800 */
[----:B---3--:R-:W-:Y:S01]  /*0f30*/  IMAD.MOV.U32 R198, RZ, RZ, R194 ;  /* 0x000000ffffc67224 */ /* 0x008fe200078e00c2 */
[--C-:B------:R-:W-:Y:S02]  /*0f40*/  SHF.R.U64 R193, R162, 0x10, R163.reuse ;  /* 0x00000010a2c17819 */ /* 0x100fe400000012a3 */
[----:B------:R-:W-:Y:S02]  /*0f50*/  MOV R162, R163 ;  /* 0x000000a300a27202 */ /* 0x000fe40000000f00 */
[----:B------:R-:W-:Y:S01]  /*0f60*/  SHF.R.U32.HI R155, RZ, 0x10, R163 ;  /* 0x00000010ff9b7819 */ /* 0x000fe200000116a3 */
[--C-:B------:R-:W-:Y:S01]  /*0f70*/  IMAD.MOV.U32 R163, RZ, RZ, R195.reuse ;  /* 0x000000ffffa37224 */ /* 0x100fe200078e00c3 */
[----:B------:R-:W-:-:S02]  /*0f80*/  SHF.R.U64 R197, R194, 0x10, R195 ;  /* 0x00000010c2c57819 */ /* 0x000fc400000012c3 */
[----:B------:R-:W-:Y:S01]  /*0f90*/  SHF.R.U32.HI R194, RZ, 0x10, R195 ;  /* 0x00000010ffc27819 */ /* 0x000fe200000116c3 */
[----:B------:R-:W-:Y:S02]  /*0fa0*/  IMAD.U32 R195, R198, 0x10000, RZ ;  /* 0x00010000c6c37824 */ /* 0x000fe400078e00ff */
[----:B------:R-:W-:Y:S01]  /*0fb0*/  FADD.FTZ R68, R68, R199 ;  /* 0x000000c744447221 */ /* 0x000fe20000010000 */
[----:B------:R-:W-:Y:S01]  /*0fc0*/  FFMA.FTZ R40, R0, R199, R40 ;  /* 0x000000c700287223 */ /* 0x000fe20000010028 */
[----:B------:R-:W3:Y:S01]  /*0fd0*/  LDL R198, [R1+0x4c] ;  /* 0x00004c0001c67983 */ /* 0x000ee20000100800 */
[----:B------:R-:W-:Y:S01]  /*0fe0*/  FADD.FTZ R124, R124, R195 ;  /* 0x000000c37c7c7221 */ /* 0x000fe20000010000 */
[-C--:B------:R-:W-:Y:S01]  /*0ff0*/  FFMA.FTZ R96, R0, R195.reuse, R96 ;  /* 0x000000c300607223 */ /* 0x080fe20000010060 */
[----:B--2---:R-:W-:-:S04]  /*1000*/  FMUL.FTZ R196, R196, R195 ;  /* 0x000000c3c4c47220 */ /* 0x004fc80000410000 */
[----:B------:R-:W-:Y:S02]  /*1010*/  FFMA.FTZ R199, R2, R199, R196 ;  /* 0x000000c702c77223 */ /* 0x000fe400000100c4 */
[----:B------:R0:W5:Y:S04]  /*1020*/  LDL.LU R2, [R1+0x64] ;  /* 0x0000640001027983 */ /* 0x0001680000300800 */
[----:B------:R-:W2:Y:S01]  /*1030*/  LDL R196, [R1+0x44] ;  /* 0x0000440001c47983 */ /* 0x000ea20000100800 */
[----:B------:R-:W-:-:S03]  /*1040*/  IMAD.U32 R195, R197, 0x10000, RZ ;  /* 0x00010000c5c37824 */ /* 0x000fc600078e00ff */
[----:B------:R-:W4:Y:S01]  /*1050*/  LDL R197, [R1+0x48] ;  /* 0x0000480001c57983 */ /* 0x000f220000100800 */
[----:B------:R-:W-:Y:S02]  /*1060*/  IMAD.U32 R193, R193, 0x10000, RZ ;  /* 0x00010000c1c17824 */ /* 0x000fe400078e00ff */
[----:B------:R-:W-:Y:S02]  /*1070*/  FMUL.FTZ R164, R168, R164 ;  /* 0x000000a4a8a47220 */ /* 0x000fe40000410000 */
[----:B------:R-:W-:Y:S02]  /*1080*/  FADD.FTZ R69, R69, R193 ;  /* 0x000000c145457221 */ /* 0x000fe40000010000 */
[----:B------:R-:W-:Y:S01]  /*1090*/  FFMA.FTZ R41, R164, R193, R41 ;  /* 0x000000c1a4297223 */ /* 0x000fe20000010029 */
[----:B------:R-:W-:Y:S01]  /*10a0*/  SHF.L.U32 R162, R162, 0x10, RZ ;  /* 0x00000010a2a27819 */ /* 0x000fe200000006ff */
[----:B------:R-:W-:-:S04]  /*10b0*/  IMAD.U32 R155, R155, 0x10000, RZ ;  /* 0x000100009b9b7824 */ /* 0x000fc800078e00ff */
[----:B------:R-:W-:Y:S01]  /*10c0*/  FADD.FTZ R70, R70, R162 ;  /* 0x000000a246467221 */ /* 0x000fe20000010000 */
[----:B------:R-:W-:Y:S01]  /*10d0*/  FADD.FTZ R71, R71, R155 ;  /* 0x0000009b47477221 */ /* 0x000fe20000010000 */
[----:B------:R-:W-:Y:S01]  /*10e0*/  FADD.FTZ R125, R125, R195 ;  /* 0x000000c37d7d7221 */ /* 0x000fe20000010000 */
[-C--:B------:R-:W-:Y:S01]  /*10f0*/  FFMA.FTZ R97, R164, R195.reuse, R97 ;  /* 0x000000c3a4617223 */ /* 0x080fe20000010061 */
[----:B--2---:R-:W-:-:S04]  /*1100*/  FMUL.FTZ R196, R196, R195 ;  /* 0x000000c3c4c47220 */ /* 0x004fc80000410000 */
[----:B------:R-:W-:Y:S01]  /*1110*/  FFMA.FTZ R248, R248, R193, R196 ;  /* 0x000000c1f8f87223 */ /* 0x000fe200000100c4 */
[----:B------:R-:W-:Y:S02]  /*1120*/  IMAD.U32 R193, R163, 0x10000, RZ ;  /* 0x00010000a3c17824 */ /* 0x000fe400078e00ff */
[----:B------:R-:W-:Y:S02]  /*1130*/  FMUL.FTZ R163, R168, R154 ;  /* 0x0000009aa8a37220 */ /* 0x000fe40000410000 */
[----:B----4-:R-:W-:Y:S02]  /*1140*/  FMUL.FTZ R154, R197, R193 ;  /* 0x000000c1c59a7220 */ /* 0x010fe40000410000 */
[-C--:B------:R-:W-:Y:S02]  /*1150*/  FFMA.FTZ R42, R163, R162.reuse, R42 ;  /* 0x000000a2a32a7223 */ /* 0x080fe4000001002a */
[----:B------:R-:W-:Y:S01]  /*1160*/  FFMA.FTZ R247, R247, R162, R154 ;  /* 0x000000a2f7f77223 */ /* 0x000fe2000001009a */
[----:B------:R-:W-:-:S02]  /*1170*/  IMAD.U32 R154, R194, 0x10000, RZ ;  /* 0x00010000c29a7824 */ /* 0x000fc400078e00ff */
[----:B------:R-:W-:Y:S02]  /*1180*/  FMUL.FTZ R162, R168, R153 ;  /* 0x00000099a8a27220 */ /* 0x000fe40000410000 */
[-C--:B---3--:R-:W-:Y:S01]  /*1190*/  FMUL.FTZ R153, R198, R154.reuse ;  /* 0x0000009ac6997220 */ /* 0x088fe20000410000 */
[----:B------:R-:W-:Y:S01]  /*11a0*/  FADD.FTZ R127, R127, R154 ;  /* 0x0000009a7f7f7221 */ /* 0x000fe20000010000 */
[----:B------:R-:W-:Y:S01]  /*11b0*/  FFMA.FTZ R99, R162, R154, R99 ;  /* 0x0000009aa2637223 */ /* 0x000fe20000010063 */
[----:B------:R-:W-:Y:S01]  /*11c0*/  FFMA.FTZ R154, R0, R199, RZ ;  /* 0x000000c7009a7223 */ /* 0x000fe200000100ff */
[----:B------:R-:W-:Y:S01]  /*11d0*/  FFMA.FTZ R246, R246, R155, R153 ;  /* 0x0000009bf6f67223 */ /* 0x000fe20000010099 */
[----:B------:R-:W-:Y:S02]  /*11e0*/  FADD.FTZ R153, RZ, R199 ;  /* 0x000000c7ff997221 */ /* 0x000fe40000010000 */
[----:B------:R-:W-:Y:S02]  /*11f0*/  FFMA.FTZ R154, R164, R248, R154 ;  /* 0x000000f8a49a7223 */ /* 0x000fe4000001009a */
[----:B------:R-:W-:-:S02]  /*1200*/  FADD.FTZ R153, R153, R248 ;  /* 0x000000f899997221 */ /* 0x000fc40000010000 */
[----:B------:R-:W-:Y:S02]  /*1210*/  FFMA.FTZ R154, R163, R247, R154 ;  /* 0x000000f7a39a7223 */ /* 0x000fe4000001009a */
[----:B------:R-:W-:Y:S01]  /*1220*/  FADD.FTZ R153, R153, R247 ;  /* 0x000000f799997221 */ /* 0x000fe20000010000 */
[----:B------:R-:W-:Y:S01]  /*1230*/  FFMA.FTZ R43, R162, R155, R43 ;  /* 0x0000009ba22b7223 */ /* 0x000fe2000001002b */
[----:B------:R-:W-:Y:S01]  /*1240*/  FADD.FTZ R126, R126, R193 ;  /* 0x000000c17e7e7221 */ /* 0x000fe20000010000 */
[----:B------:R-:W-:Y:S01]  /*1250*/  FFMA.FTZ R98, R163, R193, R98 ;  /* 0x000000c1a3627223 */ /* 0x000fe20000010062 */
[----:B------:R-:W-:Y:S01]  /*1260*/  FADD.FTZ R153, R153, R246 ;  /* 0x000000f699997221 */ /* 0x000fe20000010000 */
[----:B------:R-:W-:Y:S01]  /*1270*/  FFMA.FTZ R154, R162, R246, R154 ;  /* 0x000000f6a29a7223 */ /* 0x000fe2000001009a */
[----:B0-----:R-:W-:-:S07]  /*1280*/  VIADD R155, R167, 0x100 ;  /* 0x00000100a79b7836 */ /* 0x001fce0000000000 */
.L_x_1167:
[----:B------:R-:W-:Y:S05]  /*1290*/  BSYNC B0 ;  /* 0x0000000000007941 */ /* 0x000fea0003800000 */
.L_x_1166:
[----:B------:R-:W-:Y:S01]  /*12a0*/  LOP3.LUT P2, RZ, R169, 0x4, RZ, 0xc0, !PT ;  /* 0x00000004a9ff7812 */ /* 0x000fe2000784c0ff */
[----:B------:R-:W-:-:S12]  /*12b0*/  BSSY B0, `(.L_x_1168) ;  /* 0x0000066000007945 */ /* 0x000fd80003800000 */
[----:B------:R-:W-:Y:S05]  /*12c0*/  @!P2 BRA `(.L_x_1169) ;  /* 0x000000040090a947 */ /* 0x000fea0003800000 */
[----:B------:R-:W-:Y:S01]  /*12d0*/  ISETP.NE.U32.AND P2, PT, RZ, UR8, PT ;  /* 0x00000008ff007c0c */ /* 0x000fe2000bf45070 */
[----:B------:R-:W0:Y:S01]  /*12e0*/  LDC.64 R194, c[0x0][0x2c0] ;  /* 0x0000b000ffc27b82 */ /* 0x000e220000000a00 */
[C---:B------:R-:W-:Y:S01]  /*12f0*/  SHF.L.U32 R159, R155.reuse, 0x2, RZ ;  /* 0x000000029b9f7819 */ /* 0x040fe200000006ff */
[----:B------:R-:W2:Y:S01]  /*1300*/  LDL R244, [R1+0x34] ;  /* 0x0000340001f47983 */ /* 0x000ea20000100800 */
[----:B------:R-:W-:Y:S02]  /*1310*/  ISETP.NE.AND.EX P2, PT, RZ, UR9, PT, P2 ;  /* 0x00000009ff007c0c */ /* 0x000fe4000bf45320 */
[C---:B------:R-:W-:Y:S01]  /*1320*/  SHF.L.U64.HI R158, R155.reuse, 0x2, RZ ;  /* 0x000000029b9e7819 */ /* 0x040fe200000102ff */
[----:B------:R-:W3:Y:S10]  /*1330*/  LDL R245, [R1+0x30] ;  /* 0x0000300001f57983 */ /* 0x000ef40000100800 */
[----:B------:R-:W-:-:S04]  /*1340*/  @P2 LEA R156, P3, R155, UR8, 0x3 ;  /* 0x000000089b9c2c11 */ /* 0x000fc8000f8618ff */
[----:B------:R-:W-:-:S05]  /*1350*/  @P2 LEA.HI.X R157, R155, UR9, RZ, 0x3, P3 ;  /* 0x000000099b9d2c11 */ /* 0x000fca00098f1cff */
[----:B------:R1:W5:Y:S01]  /*1360*/  @P2 LDG.E.64 R186, desc[UR4][R156.64] ;  /* 0x000000049cba2981 */ /* 0x000362000c1e1b00 */
[----:B------:R-:W-:-:S04]  /*1370*/  ISETP.NE.U32.AND P2, PT, RZ, UR14, PT ;  /* 0x0000000eff007c0c */ /* 0x000fc8000bf45070 */
[----:B------:R-:W-:-:S13]  /*1380*/  ISETP.NE.AND.EX P2, PT, RZ, UR15, PT, P2 ;  /* 0x0000000fff007c0c */ /* 0x000fda000bf45320 */
[----:B-1----:R-:W1:Y:S02]  /*1390*/  @P2 LDC.64 R156, c[0x0][0x248] ;  /* 0x00009200ff9c2b82 */ /* 0x002e640000000a00 */
[----:B-1----:R-:W-:-:S05]  /*13a0*/  @P2 IADD3 R156, P3, R159, R156, RZ ;  /* 0x0000009c9f9c2210 */ /* 0x002fca0007f7e0ff */
[----:B------:R-:W-:-:S05]  /*13b0*/  @P2 IMAD.X R157, R158, 0x1, R157, P3 ;  /* 0x000000019e9d2824 */ /* 0x000fca00018e069d */
[----:B------:R1:W5:Y:S01]  /*13c0*/  @P2 LDG.E R161, desc[UR4][R156.64] ;  /* 0x000000049ca12981 */ /* 0x000362000c1e1900 */
[----:B------:R-:W-:-:S04]  /*13d0*/  IADD3 R196, P2, R159, UR12, RZ ;  /* 0x0000000c9fc47c10 */ /* 0x000fc8000ff5e0ff */
[----:B------:R-:W-:Y:S02]  /*13e0*/  IADD3.X R197, R158, UR13, RZ, P2, !PT ;  /* 0x0000000d9ec57c10 */ /* 0x000fe400097fe4ff */
[----:B------:R-:W4:Y:S01]  /*13f0*/  LDC.64 R158, c[0x0][0x2b8] ;  /* 0x0000ae00ff9e7b82 */ /* 0x000f220000000a00 */
[C---:B-1----:R-:W-:Y:S01]  /*1400*/  LEA R156, P2, R155.reuse, UR10, 0x3 ;  /* 0x0000000a9b9c7c11 */ /* 0x042fe2000f8418ff */
[C---:B0-----:R-:W-:Y:S01]  /*1410*/  IMAD.WIDE.U32 R194, R155.reuse, 0x8, R194 ;  /* 0x000000089bc27825 */ /* 0x041fe200078e00c2 */
[----:B------:R0:W5:Y:S02]  /*1420*/  LDG.E R160, desc[UR4][R196.64] ;  /* 0x00000004c4a07981 */ /* 0x000164000c1e1900 */
[----:B------:R-:W-:Y:S02]  /*1430*/  LEA.HI.X R157, R155, UR11, RZ, 0x3, P2 ;  /* 0x0000000b9b9d7c11 */ /* 0x000fe400090f1cff */
[----:B------:R-:W-:Y:S01]  /*1440*/  ISETP.NE.AND P2, PT, R251, RZ, PT ;  /* 0x000000fffb00720c */ /* 0x000fe20003f45270 */
[----:B------:R-:W2:Y:S04]  /*1450*/  LDG.E.64 R194, desc[UR4][R194.64] ;  /* 0x00000004c2c27981 */ /* 0x000ea8000c1e1b00 */
[----:B------:R-:W3:Y:S01]  /*1460*/  LDG.E.64 R156, desc[UR4][R156.64] ;  /* 0x000000049c9c7981 */ /* 0x000ee2000c1e1b00 */
[----:B----4-:R-:W-:-:S06]  /*1470*/  IMAD.WIDE.U32 R158, R155, 0x8, R158 ;  /* 0x000000089b9e7825 */ /* 0x010fcc00078e009e */
[----:B------:R-:W4:Y:S01]  /*1480*/  LDG.E.64 R158, desc[UR4][R158.64] ;  /* 0x000000049e9e7981 */ /* 0x000f22000c1e1b00 */
[----:B-----5:R-:W-:Y:S01]  /*1490*/  FSEL R193, R152, RZ, !P2 ;  /* 0x000000ff98c17208 */ /* 0x020fe20005000000 */
[----:B---3--:R-:W-:Y:S01]  /*14a0*/  IMAD.MOV.U32 R243, RZ, RZ, R156 ;  /* 0x000000fffff37224 */ /* 0x008fe200078e009c */
[--C-:B------:R-:W-:Y:S02]  /*14b0*/  SHF.R.U64 R156, R156, 0x10, R157.reuse ;  /* 0x000000109c9c7819 */ /* 0x100fe4000000129d */
[----:B------:R-:W-:Y:S02]  /*14c0*/  MOV R198, R157 ;  /* 0x0000009d00c67202 */ /* 0x000fe40000000f00 */
[----:B------:R-:W-:Y:S01]  /*14d0*/  SHF.R.U32.HI R242, RZ, 0x10, R157 ;  /* 0x00000010fff27819 */ /* 0x000fe2000001169d */
[----:B0-----:R-:W-:Y:S01]  /*14e0*/  IMAD.U32 R197, R243, 0x10000, RZ ;  /* 0x00010000f3c57824 */ /* 0x001fe200078e00ff */
[----:B------:R-:W-:Y:S01]  /*14f0*/  SHF.L.U32 R157, R198, 0x10, RZ ;  /* 0x00000010c69d7819 */ /* 0x000fe200000006ff */
[----:B------:R-:W-:-:S02]  /*1500*/  IMAD.U32 R196, R156, 0x10000, RZ ;  /* 0x000100009cc47824 */ /* 0x000fc400078e00ff */
[----:B------:R-:W-:Y:S02]  /*1510*/  IMAD.U32 R156, R242, 0x10000, RZ ;  /* 0x00010000f29c7824 */ /* 0x000fe400078e00ff */
[C---:B------:R-:W-:Y:S01]  /*1520*/  FADD.FTZ R197, -R193.reuse, R197 ;  /* 0x000000c5c1c57221 */ /* 0x040fe20000010100 */
[----:B----4-:R-:W-:Y:S01]  /*1530*/  IMAD.MOV.U32 R198, RZ, RZ, R158 ;  /* 0x000000ffffc67224 */ /* 0x010fe200078e009e */
[--C-:B------:R-:W-:Y:S02]  /*1540*/  SHF.R.U64 R158, R158, 0x10, R159.reuse ;  /* 0x000000109e9e7819 */ /* 0x100fe4000000129f */
[----:B------:R-:W-:Y:S02]  /*1550*/  MOV R243, R159 ;  /* 0x0000009f00f37202 */ /* 0x000fe40000000f00 */
[----:B------:R-:W-:Y:S01]  /*1560*/  SHF.R.U32.HI R251, RZ, 0x10, R159 ;  /* 0x00000010fffb7819 */ /* 0x000fe2000001169f */
[----:B--2---:R-:W-:Y:S02]  /*1570*/  IMAD.MOV.U32 R159, RZ, RZ, R194 ;  /* 0x000000ffff9f7224 */ /* 0x004fe400078e00c2 */
[C---:B------:R-:W-:Y:S01]  /*1580*/  FADD.FTZ R196, -R193.reuse, R196 ;  /* 0x000000c4c1c47221 */ /* 0x040fe20000010100 */
[C---:B------:R-:W-:Y:S01]  /*1590*/  FADD.FTZ R157, -R193.reuse, R157 ;  /* 0x0000009dc19d7221 */ /* 0x040fe20000010100 */
[----:B------:R-:W-:Y:S01]  /*15a0*/  FADD.FTZ R156, -R193, R156 ;  /* 0x0000009cc19c7221 */ /* 0x000fe20000010100 */
[--C-:B------:R-:W-:Y:S01]  /*15b0*/  SHF.R.U64 R194, R194, 0x10, R195.reuse ;  /* 0x00000010c2c27819 */ /* 0x100fe200000012c3 */
[--C-:B------:R-:W-:Y:S01]  /*15c0*/  IMAD.MOV.U32 R242, RZ, RZ, R195.reuse ;  /* 0x000000fffff27224 */ /* 0x100fe200078e00c3 */
[----:B------:R-:W-:-:S02]  /*15d0*/  SHF.R.U32.HI R193, RZ, 0x10, R195 ;  /* 0x00000010ffc17819 */ /* 0x000fc400000116c3 */
[----:B------:R-:W-:Y:S01]  /*15e0*/  SHF.L.U32 R195, R159, 0x10, RZ ;  /* 0x000000109fc37819 */ /* 0x000fe200000006ff */
[----:B------:R-:W-:Y:S02]  /*15f0*/  FMUL.FTZ R159, R168, R197 ;  /* 0x000000c5a89f7220 */ /* 0x000fe40000410000 */
[----:B------:R-:W2:Y:S02]  /*1600*/  LDL R197, [R1+0x20] ;  /* 0x0000200001c57983 */ /* 0x000ea40000100800 */
[----:B------:R-:W-:Y:S01]  /*1610*/  FADD.FTZ R128, R128, R195 ;  /* 0x000000c380807221 */ /* 0x000fe20000010000 */
[-C--:B------:R-:W-:Y:S01]  /*1620*/  FFMA.FTZ R100, R159, R195.reuse, R100 ;  /* 0x000000c39f647223 */ /* 0x080fe20000010064 */
[----:B--2---:R-:W-:Y:S01]  /*1630*/  FMUL.FTZ R197, R197, R195 ;  /* 0x000000c3c5c57220 */ /* 0x004fe20000410000 */
[----:B------:R-:W-:Y:S01]  /*1640*/  SHF.L.U32 R195, R158, 0x10, RZ ;  /* 0x000000109ec37819 */ /* 0x000fe200000006ff */
[----:B------:R-:W-:Y:S02]  /*1650*/  FMUL.FTZ R158, R168, R196 ;  /* 0x000000c4a89e7220 */ /* 0x000fe40000410000 */
[----:B------:R-:W2:Y:S01]  /*1660*/  LDL R196, [R1+0x24] ;  /* 0x0000240001c47983 */ /* 0x000ea20000100800 */
[----:B------:R-:W-:-:S02]  /*1670*/  IMAD.U32 R194, R194, 0x10000, RZ ;  /* 0x00010000c2c27824 */ /* 0x000fc400078e00ff */
[----:B------:R-:W-:Y:S02]  /*1680*/  IMAD.U32 R198, R198, 0x10000, RZ ;  /* 0x00010000c6c67824 */ /* 0x000fe400078e00ff */
[----:B------:R-:W-:Y:S01]  /*1690*/  FADD.FTZ R129, R129, R194 ;  /* 0x000000c281817221 */ /* 0x000fe20000010000 */
[----:B------:R-:W-:Y:S01]  /*16a0*/  FFMA.FTZ R101, R158, R194, R101 ;  /* 0x000000c29e657223 */ /* 0x000fe20000010065 */
[----:B------:R-:W-:Y:S01]  /*16b0*/  FADD.FTZ R72, R72, R198 ;  /* 0x000000c648487221 */ /* 0x000fe20000010000 */
[-C--:B------:R-:W-:Y:S01]  /*16c0*/  FFMA.FTZ R44, R159, R198.reuse, R44 ;  /* 0x000000c69f2c7223 */ /* 0x080fe2000001002c */
[----:B------:R-:W-:Y:S02]  /*16d0*/  FFMA.FTZ R245, R245, R198, R197 ;  /* 0x000000c6f5f57223 */ /* 0x000fe400000100c5 */
[----:B------:R-:W3:Y:S04]  /*16e0*/  LDL R198, [R1+0x2c] ;  /* 0x00002c0001c67983 */ /* 0x000ee80000100800 */
[----:B------:R-:W4:Y:S01]  /*16f0*/  LDL R197, [R1+0x3c] ;  /* 0x00003c0001c57983 */ /* 0x000f220000100800 */
[----:B--2---:R-:W-:-:S04]  /*1700*/  FMUL.FTZ R196, R196, R194 ;  /* 0x000000c2c4c47220 */ /* 0x004fc80000410000 */
[----:B------:R-:W-:Y:S02]  /*1710*/  FFMA.FTZ R244, R244, R195, R196 ;  /* 0x000000c3f4f47223 */ /* 0x000fe400000100c4 */
[----:B------:R-:W2:Y:S01]  /*1720*/  LDL R196, [R1+0x28] ;  /* 0x0000280001c47983 */ /* 0x000ea20000100800 */
[----:B------:R-:W-:-:S03]  /*1730*/  IMAD.U32 R194, R242, 0x10000, RZ ;  /* 0x00010000f2c27824 */ /* 0x000fc600078e00ff */
[----:B------:R-:W3:Y:S01]  /*1740*/  LDL R242, [R1+0x38] ;  /* 0x0000380001f27983 */ /* 0x000ee20000100800 */
[----:B------:R-:W-:Y:S01]  /*1750*/  FADD.FTZ R73, R73, R195 ;  /* 0x000000c349497221 */ /* 0x000fe20000010000 */
[----:B------:R-:W-:Y:S01]  /*1760*/  FFMA.FTZ R45, R158, R195, R45 ;  /* 0x000000c39e2d7223 */ /* 0x000fe2000001002d */
[----:B------:R-:W-:Y:S02]  /*1770*/  IMAD.U32 R195, R243, 0x10000, RZ ;  /* 0x00010000f3c37824 */ /* 0x000fe400078e00ff */
[----:B------:R-:W-:Y:S01]  /*1780*/  FMUL.FTZ R157, R168, R157 ;  /* 0x0000009da89d7220 */ /* 0x000fe20000410000 */
[----:B------:R-:W-:Y:S01]  /*1790*/  SHF.L.U32 R193, R193, 0x10, RZ ;  /* 0x00000010c1c17819 */ /* 0x000fe200000006ff */
        /* <DEDUP_REMOVED lines=8> */
[----:B------:R-:W-:Y:S01]  /*1820*/  FMUL.FTZ R156, R168, R156 ;  /* 0x0000009ca89c7220 */ /* 0x000fe20000410000 */
[----:B------:R-:W-:Y:S01]  /*1830*/  FADD.FTZ R131, R131, R193 ;  /* 0x000000c183837221 */ /* 0x000fe20000010000 */
[----:B------:R-:W-:-:S02]  /*1840*/  VIADD R155, R155, 0x100 ;  /* 0x000001009b9b7836 */ /* 0x000fc40000000000 */
[----:B------:R-:W-:Y:S01]  /*1850*/  FFMA.FTZ R103, R156, R193, R103 ;  /* 0x000000c19c677223 */ /* 0x000fe20000010067 */
[----:B--2---:R-:W-:Y:S01]  /*1860*/  FMUL.FTZ R196, R196, R194 ;  /* 0x000000c2c4c47220 */ /* 0x004fe20000410000 */
[----:B------:R-:W-:-:S03]  /*1870*/  IMAD.U32 R194, R251, 0x10000, RZ ;  /* 0x00010000fbc27824 */ /* 0x000fc600078e00ff */
[----:B---3--:R-:W-:Y:S01]  /*1880*/  FFMA.FTZ R243, R242, R195, R196 ;  /* 0x000000c3f2f37223 */ /* 0x008fe200000100c4 */
[----:B------:R-:W-:-:S03]  /*1890*/  FMUL.FTZ R195, R198, R193 ;  /* 0x000000c1c6c37220 */ /* 0x000fc60000410000 */
[----:B------:R-:W-:Y:S01]  /*18a0*/  FADD.FTZ R153, R153, R243 ;  /* 0x000000f399997221 */ /* 0x000fe20000010000 */
[-C--:B----4-:R-:W-:Y:S01]  /*18b0*/  FFMA.FTZ R242, R197, R194.reuse, R195 ;  /* 0x000000c2c5f27223 */ /* 0x090fe200000100c3 */
[----:B------:R-:W-:Y:S01]  /*18c0*/  FFMA.FTZ R154, R157, R243, R154 ;  /* 0x000000f39d9a7223 */ /* 0x000fe2000001009a */
[----:B------:R-:W-:Y:S01]  /*18d0*/  FADD.FTZ R75, R75, R194 ;  /* 0x000000c24b4b7221 */ /* 0x000fe20000010000 */
[C---:B------:R-:W-:Y:S01]  /*18e0*/  FFMA.FTZ R47, R156.reuse, R194, R47 ;  /* 0x000000c29c2f7223 */ /* 0x040fe2000001002f */
[----:B------:R-:W-:Y:S01]  /*18f0*/  FADD.FTZ R153, R153, R242 ;  /* 0x000000f299997221 */ /* 0x000fe20000010000 */
[----:B------:R-:W-:-:S07]  /*1900*/  FFMA.FTZ R154, R156, R242, R154 ;  /* 0x000000f29c9a7223 */ /* 0x000fce000001009a */
.L_x_1169:
[----:B------:R-:W-:Y:S05]  /*1910*/  BSYNC B0 ;  /* 0x0000000000007941 */ /* 0x000fea0003800000 */
.L_x_1168:
        /* <DEDUP_REMOVED lines=9> */
[----:B------:R-:W3:Y:S02]  /*19b0*/  LDL R241, [R1+0x10] ;  /* 0x0000100001f17983 */ /* 0x000ee40000100800 */
[----:B------:R-:W1:Y:S08]  /*19c0*/  LDC.U8 R193, c[0x0][0x2a0] ;  /* 0x0000a800ffc17b82 */ /* 0x000e700000000000 */
[----:B------:R-:W-:-:S04]  /*19d0*/  @P2 LEA R26, P3, R155, UR8, 0x3 ;  /* 0x000000089b1a2c11 */ /* 0x000fc8000f8618ff */
[----:B------:R-:W-:-:S05]  /*19e0*/  @P2 LEA.HI.X R27, R155, UR9, RZ, 0x3, P3 ;  /* 0x000000099b1b2c11 */ /* 0x000fca00098f1cff */
[----:B------:R4:W5:Y:S01]  /*19f0*/  @P2 LDG.E.64 R184, desc[UR4][R26.64] ;  /* 0x000000041ab82981 */ /* 0x000962000c1e1b00 */
[----:B------:R-:W-:-:S04]  /*1a00*/  ISETP.NE.U32.AND P2, PT, RZ, UR14, PT ;  /* 0x0000000eff007c0c */ /* 0x000fc8000bf45070 */
[----:B------:R-:W-:-:S13]  /*1a10*/  ISETP.NE.AND.EX P2, PT, RZ, UR15, PT, P2 ;  /* 0x0000000fff007c0c */ /* 0x000fda000bf45320 */
[----:B----4-:R-:W4:Y:S02]  /*1a20*/  @P2 LDC.64 R26, c[0x0][0x248] ;  /* 0x00009200ff1a2b82 */ /* 0x010f240000000a00 */
[----:B----4-:R-:W-:-:S05]  /*1a30*/  @P2 IADD3 R26, P3, R29, R26, RZ ;  /* 0x0000001a1d1a2210 */ /* 0x010fca0007f7e0ff */
[----:B------:R-:W-:-:S05]  /*1a40*/  @P2 IMAD.X R27, R28, 0x1, R27, P3 ;  /* 0x000000011c1b2824 */ /* 0x000fca00018e061b */
[----:B------:R4:W5:Y:S01]  /*1a50*/  @P2 LDG.E R31, desc[UR4][R26.64] ;  /* 0x000000041a1f2981 */ /* 0x000962000c1e1900 */
[----:B------:R-:W-:-:S04]  /*1a60*/  IADD3 R196, P2, R29, UR12, RZ ;  /* 0x0000000c1dc47c10 */ /* 0x000fc8000ff5e0ff */
[----:B------:R-:W-:Y:S02]  /*1a70*/  IADD3.X R197, R28, UR13, RZ, P2, !PT ;  /* 0x0000000d1cc57c10 */ /* 0x000fe400097fe4ff */
[----:B------:R-:W1:Y:S01]  /*1a80*/  LDC.64 R28, c[0x0][0x2b8] ;  /* 0x0000ae00ff1c7b82 */ /* 0x000e620000000a00 */
[C---:B----4-:R-:W-:Y:S01]  /*1a90*/  LEA R26, P2, R155.reuse, UR10, 0x3 ;  /* 0x0000000a9b1a7c11 */ /* 0x050fe2000f8418ff */
[C---:B0-----:R-:W-:Y:S01]  /*1aa0*/  IMAD.WIDE.U32 R194, R155.reuse, 0x8, R194 ;  /* 0x000000089bc27825 */ /* 0x041fe200078e00c2 */
[----:B------:R0:W5:Y:S02]  /*1ab0*/  LDG.E R30, desc[UR4][R196.64] ;  /* 0x00000004c41e7981 */ /* 0x000164000c1e1900 */
[----:B------:R-:W-:Y:S02]  /*1ac0*/  LEA.HI.X R27, R155, UR11, RZ, 0x3, P2 ;  /* 0x0000000b9b1b7c11 */ /* 0x000fe400090f1cff */
[----:B-1----:R-:W-:Y:S01]  /*1ad0*/  ISETP.NE.AND P2, PT, R193, RZ, PT ;  /* 0x000000ffc100720c */ /* 0x002fe20003f45270 */
[----:B------:R-:W4:Y:S04]  /*1ae0*/  LDG.E.64 R194, desc[UR4][R194.64] ;  /* 0x00000004c2c27981 */ /* 0x000f28000c1e1b00 */
[----:B------:R-:W2:Y:S01]  /*1af0*/  LDG.E.64 R26, desc[UR4][R26.64] ;  /* 0x000000041a1a7981 */ /* 0x000ea2000c1e1b00 */
[----:B------:R-:W-:-:S06]  /*1b00*/  IMAD.WIDE.U32 R28, R155, 0x8, R28 ;  /* 0x000000089b1c7825 */ /* 0x000fcc00078e001c */
[----:B------:R-:W3:Y:S01]  /*1b10*/  LDG.E.64 R28, desc[UR4][R28.64] ;  /* 0x000000041c1c7981 */ /* 0x000ee2000c1e1b00 */
[----:B-----5:R-:W-:Y:S01]  /*1b20*/  FSEL R193, R152, RZ, !P2 ;  /* 0x000000ff98c17208 */ /* 0x020fe20005000000 */
[----:B--2---:R-:W-:Y:S01]  /*1b30*/  IMAD.MOV.U32 R239, RZ, RZ, R26 ;  /* 0x000000ffffef7224 */ /* 0x004fe200078e001a */
        /* <DEDUP_REMOVED lines=8> */
[----:B---3--:R-:W-:Y:S01]  /*1bc0*/  IMAD.MOV.U32 R198, RZ, RZ, R28 ;  /* 0x000000ffffc67224 */ /* 0x008fe200078e001c */
[--C-:B------:R-:W-:Y:S02]  /*1bd0*/  SHF.R.U64 R28, R28, 0x10, R29.reuse ;  /* 0x000000101c1c7819 */ /* 0x100fe4000000121d */
[----:B------:R-:W-:Y:S02]  /*1be0*/  MOV R239, R29 ;  /* 0x0000001d00ef7202 */ /* 0x000fe40000000f00 */
[----:B------:R-:W-:Y:S01]  /*1bf0*/  SHF.R.U32.HI R251, RZ, 0x10, R29 ;  /* 0x00000010fffb7819 */ /* 0x000fe2000001161d */
[----:B----4-:R-:W-:Y:S02]  /*1c00*/  IMAD.MOV.U32 R29, RZ, RZ, R194 ;  /* 0x000000ffff1d7224 */ /* 0x010fe400078e00c2 */
        /* <DEDUP_REMOVED lines=8> */
[----:B------:R-:W2:Y:S02]  /*1c90*/  LDL R197, [R1] ;  /* 0x0000000001c57983 */ /* 0x000ea40000100800 */
        /* <DEDUP_REMOVED lines=48> */
.L_x_1171:
[----:B------:R-:W-:Y:S05]  /*1fa0*/  BSYNC B0 ;  /* 0x0000000000007941 */ /* 0x000fea0003800000 */
.L_x_1170:
        /* <DEDUP_REMOVED lines=8> */
[----:B------:R-:W1:Y:S08]  /*2030*/  LDC.U8 R193, c[0x0][0x2a0] ;  /* 0x0000a800ffc17b82 */ /* 0x000e700000000000 */
        /* <DEDUP_REMOVED lines=11> */
[----:B------:R-:W3:Y:S01]  /*20f0*/  LDC.64 R22, c[0x0][0x2b8] ;  /* 0x0000ae00ff167b82 */ /* 0x000ee20000000a00 */
[C---:B--2---:R-:W-:Y:S01]  /*2100*/  LEA R20, P2, R155.reuse, UR10, 0x3 ;  /* 0x0000000a9b147c11 */ /* 0x044fe2000f8418ff */
[C---:B0-----:R-:W-:Y:S01]  /*2110*/  IMAD.WIDE.U32 R194, R155.reuse, 0x8, R194 ;  /* 0x000000089bc27825 */ /* 0x041fe200078e00c2 */
[----:B------:R0:W5:Y:S02]  /*2120*/  LDG.E R24, desc[UR4][R196.64] ;  /* 0x00000004c4187981 */ /* 0x000164000c1e1900 */
[----:B------:R-:W-:Y:S02]  /*2130*/  LEA.HI.X R21, R155, UR11, RZ, 0x3, P2 ;  /* 0x0000000b9b157c11 */ /* 0x000fe400090f1cff */
[----:B-1----:R-:W-:Y:S01]  /*2140*/  ISETP.NE.AND P2, PT, R193, RZ, PT ;  /* 0x000000ffc100720c */ /* 0x002fe20003f45270 */
[----:B------:R-:W2:Y:S03]  /*2150*/  LDG.E.64 R194, desc[UR4][R194.64] ;  /* 0x00000004c2c27981 */ /* 0x000ea6000c1e1b00 */
[----:B-----5:R-:W-:Y:S01]  /*2160*/  FSEL R193, R152, RZ, !P2 ;  /* 0x000000ff98c17208 */ /* 0x020fe20005000000 */
[----:B------:R-:W4:Y:S01]  /*2170*/  LDG.E.64 R20, desc[UR4][R20.64] ;  /* 0x0000000414147981 */ /* 0x000f22000c1e1b00 */
[----:B---3--:R-:W-:-:S06]  /*2180*/  IMAD.WIDE.U32 R22, R155, 0x8, R22 ;  /* 0x000000089b167825 */ /* 0x008fcc00078e0016 */
[----:B------:R-:W3:Y:S01]  /*2190*/  LDG.E.64 R22, desc[UR4][R22.64] ;  /* 0x0000000416167981 */ /* 0x000ee2000c1e1b00 */
[----:B------:R-:W-:Y:S02]  /*21a0*/  VIADD R155, R155, 0x100 ;  /* 0x000001009b9b7836 */ /* 0x000fe40000000000 */
[----:B----4-:R-:W-:Y:S01]  /*21b0*/  IMAD.MOV.U32 R235, RZ, RZ, R20 ;  /* 0x000000ffffeb7224 */ /* 0x010fe200078e0014 */
        /* <DEDUP_REMOVED lines=20> */
[----:B------:R-:W-:Y:S01]  /*2300*/  FMUL.FTZ R23, R168, R197 ;  /* 0x000000c5a8177220 */ /* 0x000fe20000410000 */
[----:B------:R-:W-:-:S03]  /*2310*/  IMAD.U32 R194, R194, 0x10000, RZ ;  /* 0x00010000c2c27824 */ /* 0x000fc600078e00ff */
[-C--:B------:R-:W-:Y:S01]  /*2320*/  FMUL.FTZ R197, R216, R195.reuse ;  /* 0x000000c3d8c57220 */ /* 0x080fe20000410000 */
[----:B------:R-:W-:Y:S01]  /*2330*/  FADD.FTZ R136, R136, R195 ;  /* 0x000000c388887221 */ /* 0x000fe20000010000 */
[----:B------:R-:W-:Y:S01]  /*2340*/  FFMA.FTZ R108, R23, R195, R108 ;  /* 0x000000c3176c7223 */ /* 0x000fe2000001006c */
[----:B------:R-:W-:Y:S01]  /*2350*/  SHF.L.U32 R195, R22, 0x10, RZ ;  /* 0x0000001016c37819 */ /* 0x000fe200000006ff */
[----:B------:R-:W-:Y:S01]  /*2360*/  FMUL.FTZ R22, R168, R196 ;  /* 0x000000c4a8167220 */ /* 0x000fe20000410000 */
[----:B------:R-:W-:Y:S02]  /*2370*/  IMAD.U32 R198, R198, 0x10000, RZ ;  /* 0x00010000c6c67824 */ /* 0x000fe400078e00ff */
[-C--:B------:R-:W-:Y:S01]  /*2380*/  FMUL.FTZ R196, R217, R194.reuse ;  /* 0x000000c2d9c47220 */ /* 0x080fe20000410000 */
[----:B------:R-:W-:Y:S01]  /*2390*/  FADD.FTZ R137, R137, R194 ;  /* 0x000000c289897221 */ /* 0x000fe20000010000 */
[----:B------:R-:W-:Y:S01]  /*23a0*/  FFMA.FTZ R109, R22, R194, R109 ;  /* 0x000000c2166d7223 */ /* 0x000fe2000001006d */
[----:B------:R-:W-:-:S02]  /*23b0*/  IMAD.U32 R194, R234, 0x10000, RZ ;  /* 0x00010000eac27824 */ /* 0x000fc400078e00ff */
[----:B------:R-:W-:Y:S01]  /*23c0*/  FFMA.FTZ R237, R220, R198, R197 ;  /* 0x000000c6dced7223 */ /* 0x000fe200000100c5 */
[----:B------:R-:W-:Y:S01]  /*23d0*/  FADD.FTZ R81, R81, R195 ;  /* 0x000000c351517221 */ /* 0x000fe20000010000 */
[-C--:B------:R-:W-:Y:S01]  /*23e0*/  FFMA.FTZ R53, R22, R195.reuse, R53 ;  /* 0x000000c316357223 */ /* 0x080fe20000010035 */
[----:B------:R-:W-:Y:S01]  /*23f0*/  FFMA.FTZ R236, R221, R195, R196 ;  /* 0x000000c3ddec7223 */ /* 0x000fe200000100c4 */
[----:B------:R-:W-:Y:S02]  /*2400*/  IMAD.U32 R195, R235, 0x10000, RZ ;  /* 0x00010000ebc37824 */ /* 0x000fe400078e00ff */
[----:B------:R-:W-:Y:S01]  /*2410*/  FMUL.FTZ R21, R168, R21 ;  /* 0x00000015a8157220 */ /* 0x000fe20000410000 */
[-C--:B------:R-:W-:Y:S01]  /*2420*/  FMUL.FTZ R196, R218, R194.reuse ;  /* 0x000000c2dac47220 */ /* 0x080fe20000410000 */
[----:B------:R-:W-:Y:S01]  /*2430*/  SHF.L.U32 R193, R193, 0x10, RZ ;  /* 0x00000010c1c17819 */ /* 0x000fe200000006ff */
[----:B------:R-:W-:Y:S01]  /*2440*/  FADD.FTZ R153, R153, R237 ;  /* 0x000000ed99997221 */ /* 0x000fe20000010000 */
[----:B------:R-:W-:Y:S01]  /*2450*/  FFMA.FTZ R154, R23, R237, R154 ;  /* 0x000000ed179a7223 */ /* 0x000fe2000001009a */
[----:B------:R-:W-:Y:S01]  /*2460*/  FADD.FTZ R82, R82, R195 ;  /* 0x000000c352527221 */ /* 0x000fe20000010000 */
[CC--:B------:R-:W-:Y:S01]  /*2470*/  FFMA.FTZ R54, R21.reuse, R195.reuse, R54 ;  /* 0x000000c315367223 */ /* 0x0c0fe20000010036 */
        /* <DEDUP_REMOVED lines=16> */
[C---:B------:R-:W-:Y:S01]  /*2580*/  FFMA.FTZ R111, R20.reuse, R193, R111 ;  /* 0x000000c1146f7223 */ /* 0x040fe2000001006f */
[----:B------:R-:W-:Y:S01]  /*2590*/  FADD.FTZ R153, R153, R234 ;  /* 0x000000ea99997221 */ /* 0x000fe20000010000 */
[----:B------:R-:W-:-:S07]  /*25a0*/  FFMA.FTZ R154, R20, R234, R154 ;  /* 0x000000ea149a7223 */ /* 0x000fce000001009a */
.L_x_1173:
[----:B------:R-:W-:Y:S05]  /*25b0*/  BSYNC B0 ;  /* 0x0000000000007941 */ /* 0x000fea0003800000 */
.L_x_1172:
[----:B------:R-:W-:Y:S04]  /*25c0*/  BSSY B0, `(.L_x_1174) ;  /* 0x000005f000007945 */ /* 0x000fe80003800000 */
        /* <DEDUP_REMOVED lines=94> */
.L_x_1175:
[----:B------:R-:W-:Y:S05]  /*2bb0*/  BSYNC B0 ;  /* 0x0000000000007941 */ /* 0x000fea0003800000 */
.L_x_1174:
        /* <DEDUP_REMOVED lines=95> */
.L_x_1177:
[----:B------:R-:W-:Y:S05]  /*31b0*/  BSYNC B0 ;  /* 0x0000000000007941 */ /* 0x000fea0003800000 */
.L_x_1176:
        /* <DEDUP_REMOVED lines=9> */
[C---:B-----5:R-:W-:Y:S01]  /*3250*/  @P2 LEA R2, P3, R155.reuse, UR8, 0x3 ;  /* 0x000000089b022c11 */ /* 0x060fe2000f8618ff */
[----:B------:R-:W2:Y:S03]  /*3260*/  LDC.64 R196, c[0x0][0x2b8] ;  /* 0x0000ae00ffc47b82 */ /* 0x000ea60000000a00 */
[----:B------:R-:W-:-:S05]  /*3270*/  @P2 LEA.HI.X R3, R155, UR9, RZ, 0x3, P3 ;  /* 0x000000099b032c11 */ /* 0x000fca00098f1cff */
[----:B------:R3:W5:Y:S01]  /*3280*/  @P2 LDG.E.64 R176, desc[UR4][R2.64] ;  /* 0x0000000402b02981 */ /* 0x000762000c1e1b00 */
[----:B------:R-:W-:-:S04]  /*3290*/  ISETP.NE.U32.AND P2, PT, RZ, UR14, PT ;  /* 0x0000000eff007c0c */ /* 0x000fc8000bf45070 */
[----:B------:R-:W-:-:S13]  /*32a0*/  ISETP.NE.AND.EX P2, PT, RZ, UR15, PT, P2 ;  /* 0x0000000fff007c0c */ /* 0x000fda000bf45320 */
[----:B---3--:R-:W3:Y:S02]  /*32b0*/  @P2 LDC.64 R2, c[0x0][0x248] ;  /* 0x00009200ff022b82 */ /* 0x008ee40000000a00 */
[----:B---3--:R-:W-:-:S05]  /*32c0*/  @P2 IADD3 R2, P3, R5, R2, RZ ;  /* 0x0000000205022210 */ /* 0x008fca0007f7e0ff */
[----:B------:R-:W-:-:S05]  /*32d0*/  @P2 IMAD.X R3, R4, 0x1, R3, P3 ;  /* 0x0000000104032824 */ /* 0x000fca00018e0603 */
[----:B------:R3:W5:Y:S01]  /*32e0*/  @P2 LDG.E R7, desc[UR4][R2.64] ;  /* 0x0000000402072981 */ /* 0x000762000c1e1900 */
[----:B0-----:R-:W-:-:S04]  /*32f0*/  ISETP.NE.AND P2, PT, R193, RZ, PT ;  /* 0x000000ffc100720c */ /* 0x001fc80003f45270 */
[----:B------:R-:W-:Y:S02]  /*3300*/  FSEL R6, R152, RZ, !P2 ;  /* 0x000000ff98067208 */ /* 0x000fe40005000000 */
[----:B---3--:R-:W-:-:S04]  /*3310*/  IADD3 R2, P2, R5, UR12, RZ ;  /* 0x0000000c05027c10 */ /* 0x008fc8000ff5e0ff */
[----:B------:R-:W-:Y:S02]  /*3320*/  IADD3.X R3, R4, UR13, RZ, P2, !PT ;  /* 0x0000000d04037c10 */ /* 0x000fe400097fe4ff */
[----:B------:R-:W-:-:S04]  /*3330*/  LEA R4, P2, R155, UR10, 0x3 ;  /* 0x0000000a9b047c11 */ /* 0x000fc8000f8418ff */
[----:B------:R-:W-:-:S06]  /*3340*/  LEA.HI.X R5, R155, UR11, RZ, 0x3, P2 ;  /* 0x0000000b9b057c11 */ /* 0x000fcc00090f1cff */
[----:B------:R-:W3:Y:S01]  /*3350*/  LDG.E.64 R4, desc[UR4][R4.64] ;  /* 0x0000000404047981 */ /* 0x000ee2000c1e1b00 */
[----:B-1----:R-:W-:-:S04]  /*3360*/  IMAD.WIDE.U32 R194, R155, 0x8, R194 ;  /* 0x000000089bc27825 */ /* 0x002fc800078e00c2 */
[----:B--2---:R-:W-:Y:S02]  /*3370*/  IMAD.WIDE.U32 R196, R155, 0x8, R196 ;  /* 0x000000089bc47825 */ /* 0x004fe400078e00c4 */
[----:B------:R-:W2:Y:S04]  /*3380*/  LDG.E.64 R194, desc[UR4][R194.64] ;  /* 0x00000004c2c27981 */ /* 0x000ea8000c1e1b00 */
[----:B------:R-:W4:Y:S01]  /*3390*/  LDG.E.64 R196, desc[UR4][R196.64] ;  /* 0x00000004c4c47981 */ /* 0x000f22000c1e1b00 */
[----:B---3--:R-:W-:Y:S01]  /*33a0*/  IMAD.MOV.U32 R152, RZ, RZ, R4 ;  /* 0x000000ffff987224 */ /* 0x008fe200078e0004 */
[--C-:B------:R-:W-:Y:S02]  /*33b0*/  SHF.R.U64 R4, R4, 0x10, R5.reuse ;  /* 0x0000001004047819 */ /* 0x100fe40000001205 */
[----:B------:R-:W-:Y:S01]  /*33c0*/  SHF.R.U32.HI R193, RZ, 0x10, R5 ;  /* 0x00000010ffc17819 */ /* 0x000fe20000011605 */
[----:B------:R-:W-:Y:S01]  /*33d0*/  IMAD.U32 R152, R152, 0x10000, RZ ;  /* 0x0001000098987824 */ /* 0x000fe200078e00ff */
[----:B------:R-:W-:Y:S01]  /*33e0*/  MOV R155, R5 ;  /* 0x00000005009b7202 */ /* 0x000fe20000000f00 */
[----:B------:R-:W-:-:S02]  /*33f0*/  IMAD.U32 R5, R4, 0x10000, RZ ;  /* 0x0001000004057824 */ /* 0x000fc400078e00ff */
[----:B------:R-:W-:Y:S02]  /*3400*/  IMAD.U32 R4, R193, 0x10000, RZ ;  /* 0x00010000c1047824 */ /* 0x000fe400078e00ff */
[C---:B------:R-:W-:Y:S01]  /*3410*/  FADD.FTZ R198, -R6.reuse, R152 ;  /* 0x0000009806c67221 */ /* 0x040fe20000010100 */
[----:B------:R-:W-:Y:S01]  /*3420*/  SHF.L.U32 R155, R155, 0x10, RZ ;  /* 0x000000109b9b7819 */ /* 0x000fe200000006ff */
[C---:B------:R-:W-:Y:S01]  /*3430*/  FADD.FTZ R5, -R6.reuse, R5 ;  /* 0x0000000506057221 */ /* 0x040fe20000010100 */
[C---:B------:R-:W-:Y:S01]  /*3440*/  FADD.FTZ R152, -R6.reuse, R4 ;  /* 0x0000000406987221 */ /* 0x040fe20000010100 */
[----:B--2---:R-:W-:Y:S02]  /*3450*/  IMAD.MOV.U32 R4, RZ, RZ, R194 ;  /* 0x000000ffff047224 */ /* 0x004fe400078e00c2 */
[----:B------:R-:W-:Y:S01]  /*3460*/  FADD.FTZ R155, -R6, R155 ;  /* 0x0000009b069b7221 */ /* 0x000fe20000010100 */
[C---:B------:R-:W-:Y:S01]  /*3470*/  FMUL.FTZ R6, R168.reuse, R198 ;  /* 0x000000c6a8067220 */ /* 0x040fe20000410000 */
[----:B------:R-:W-:Y:S01]  /*3480*/  FMUL.FTZ R5, R168, R5 ;  /* 0x00000005a8057220 */ /* 0x000fe20000410000 */
[----:B------:R-:W-:Y:S01]  /*3490*/  SHF.L.U32 R193, R4, 0x10, RZ ;  /* 0x0000001004c17819 */ /* 0x000fe200000006ff */
[----:B----4-:R-:W-:-:S04]  /*34a0*/  IMAD.MOV.U32 R4, RZ, RZ, R196 ;  /* 0x000000ffff047224 */ /* 0x010fc800078e00c4 */
[----:B------:R-:W-:Y:S02]  /*34b0*/  IMAD.U32 R4, R4, 0x10000, RZ ;  /* 0x0001000004047824 */ /* 0x000fe400078e00ff */
[-C--:B------:R-:W-:Y:S01]  /*34c0*/  FMUL.FTZ R198, R36, R193.reuse ;  /* 0x000000c124c67220 */ /* 0x080fe20000410000 */
[----:B------:R-:W-:Y:S01]  /*34d0*/  FADD.FTZ R148, R148, R193 ;  /* 0x000000c194947221 */ /* 0x000fe20000010000 */
[C---:B------:R-:W-:Y:S01]  /*34e0*/  FFMA.FTZ R120, R6.reuse, R193, R120 ;  /* 0x000000c106787223 */ /* 0x040fe20000010078 */
[-C--:B------:R-:W-:Y:S01]  /*34f0*/  FFMA.FTZ R64, R6, R4.reuse, R64 ;  /* 0x0000000406407223 */ /* 0x080fe20000010040 */
[----:B------:R-:W-:Y:S01]  /*3500*/  FFMA.FTZ R250, R32, R4, R198 ;  /* 0x0000000420fa7223 */ /* 0x000fe200000100c6 */
[----:B------:R-:W-:Y:S01]  /*3510*/  FADD.FTZ R92, R92, R4 ;  /* 0x000000045c5c7221 */ /* 0x000fe20000010000 */
[----:B------:R-:W-:Y:S01]  /*3520*/  SHF.R.U64 R4, R194, 0x10, R195 ;  /* 0x00000010c2047819 */ /* 0x000fe200000012c3 */
[----:B------:R-:W-:-:S03]  /*3530*/  IMAD.MOV.U32 R198, RZ, RZ, R197 ;  /* 0x000000ffffc67224 */ /* 0x000fc600078e00c5 */
[----:B------:R-:W-:Y:S02]  /*3540*/  SHF.L.U32 R194, R4, 0x10, RZ ;  /* 0x0000001004c27819 */ /* 0x000fe400000006ff */
[----:B------:R-:W-:Y:S02]  /*3550*/  SHF.R.U64 R4, R196, 0x10, R197 ;  /* 0x00000010c4047819 */ /* 0x000fe400000012c5 */
[----:B------:R-:W-:Y:S01]  /*3560*/  MOV R196, R195 ;  /* 0x000000c300c47202 */ /* 0x000fe20000000f00 */
[-C--:B------:R-:W-:Y:S01]  /*3570*/  FMUL.FTZ R193, R37, R194.reuse ;  /* 0x000000c225c17220 */ /* 0x080fe20000410000 */
[----:B------:R-:W-:Y:S01]  /*3580*/  FADD.FTZ R149, R149, R194 ;  /* 0x000000c295957221 */ /* 0x000fe20000010000 */
[----:B------:R-:W-:Y:S02]  /*3590*/  IMAD.U32 R4, R4, 0x10000, RZ ;  /* 0x0001000004047824 */ /* 0x000fe400078e00ff */
[----:B------:R-:W-:Y:S01]  /*35a0*/  FFMA.FTZ R121, R5, R194, R121 ;  /* 0x000000c205797223 */ /* 0x000fe20000010079 */
[----:B------:R-:W-:Y:S01]  /*35b0*/  SHF.R.U32.HI R195, RZ, 0x10, R195 ;  /* 0x00000010ffc37819 */ /* 0x000fe200000116c3 */
[-C--:B------:R-:W-:Y:S01]  /*35c0*/  FFMA.FTZ R249, R33, R4.reuse, R193 ;  /* 0x0000000421f97223 */ /* 0x080fe200000100c1 */
[----:B------:R-:W-:Y:S01]  /*35d0*/  FFMA.FTZ R65, R5, R4, R65 ;  /* 0x0000000405417223 */ /* 0x000fe20000010041 */
[----:B------:R-:W-:Y:S01]  /*35e0*/  FADD.FTZ R93, R93, R4 ;  /* 0x000000045d5d7221 */ /* 0x000fe20000010000 */
[----:B------:R-:W-:Y:S01]  /*35f0*/  IMAD.U32 R194, R198, 0x10000, RZ ;  /* 0x00010000c6c27824 */ /* 0x000fe200078e00ff */
[----:B------:R0:W5:Y:S01]  /*3600*/  LDG.E R4, desc[UR4][R2.64] ;  /* 0x0000000402047981 */ /* 0x000162000c1e1900 */
[----:B------:R-:W-:Y:S01]  /*3610*/  SHF.R.U32.HI R193, RZ, 0x10, R197 ;  /* 0x00000010ffc17819 */ /* 0x000fe200000116c5 */
[----:B0-----:R-:W-:-:S02]  /*3620*/  IMAD.U32 R2, R196, 0x10000, RZ ;  /* 0x00010000c4027824 */ /* 0x001fc400078e00ff */
[----:B------:R-:W-:Y:S02]  /*3630*/  FMUL.FTZ R3, R168, R155 ;  /* 0x0000009ba8037220 */ /* 0x000fe40000410000 */
[----:B------:R-:W-:Y:S01]  /*3640*/  FMUL.FTZ R155, R38, R2 ;  /* 0x00000002269b7220 */ /* 0x000fe20000410000 */
[----:B------:R-:W-:Y:S01]  /*3650*/  FADD.FTZ R153, R153, R250 ;  /* 0x000000fa99997221 */ /* 0x000fe20000010000 */
[----:B------:R-:W-:Y:S02]  /*3660*/  FFMA.FTZ R154, R6, R250, R154 ;  /* 0x000000fa069a7223 */ /* 0x000fe4000001009a */
[----:B------:R-:W-:Y:S01]  /*3670*/  FFMA.FTZ R225, R34, R194, R155 ;  /* 0x000000c222e17223 */ /* 0x000fe2000001009b */
[----:B------:R-:W-:Y:S01]  /*3680*/  SHF.L.U32 R155, R195, 0x10, RZ ;  /* 0x00000010c39b7819 */ /* 0x000fe200000006ff */
[----:B------:R-:W-:Y:S01]  /*3690*/  FADD.FTZ R150, R150, R2 ;  /* 0x0000000296967221 */ /* 0x000fe20000010000 */
[----:B------:R-:W-:Y:S01]  /*36a0*/  FFMA.FTZ R122, R3, R2, R122 ;  /* 0x00000002037a7223 */ /* 0x000fe2000001007a */
[----:B------:R-:W-:Y:S01]  /*36b0*/  FMUL.FTZ R2, R168, R152 ;  /* 0x00000098a8027220 */ /* 0x000fe20000410000 */
[----:B------:R-:W-:-:S02]  /*36c0*/  IMAD.U32 R193, R193, 0x10000, RZ ;  /* 0x00010000c1c17824 */ /* 0x000fc400078e00ff */
[----:B------:R-:W-:Y:S01]  /*36d0*/  FMUL.FTZ R152, R39, R155 ;  /* 0x0000009b27987220 */ /* 0x000fe20000410000 */
[----:B------:R-:W-:Y:S01]  /*36e0*/  FADD.FTZ R153, R153, R249 ;  /* 0x000000f999997221 */ /* 0x000fe20000010000 */
[----:B------:R-:W-:Y:S02]  /*36f0*/  FFMA.FTZ R154, R5, R249, R154 ;  /* 0x000000f9059a7223 */ /* 0x000fe4000001009a */
[----:B------:R-:W-:Y:S01]  /*3700*/  FFMA.FTZ R224, R35, R193, R152 ;  /* 0x000000c123e07223 */ /* 0x000fe20000010098 */
[----:B------:R-:W-:Y:S01]  /*3710*/  FADD.FTZ R153, R153, R225 ;  /* 0x000000e199997221 */ /* 0x000fe20000010000 */
[C---:B------:R-:W-:Y:S01]  /*3720*/  FFMA.FTZ R154, R3.reuse, R225, R154 ;  /* 0x000000e1039a7223 */ /* 0x040fe2000001009a */
        /* <DEDUP_REMOVED lines=8> */
.L_x_1179:
[----:B------:R-:W-:Y:S05]  /*37b0*/  BSYNC B0 ;  /* 0x0000000000007941 */ /* 0x000fea0003800000 */
.L_x_1178:
        /* <DEDUP_REMOVED lines=26> */
.L_x_1231:
[----:B------:R-:W2:Y:S01]  /*3960*/  S2R R194, SR_CgaCtaId ;  /* 0x0000000000c27919 */ /* 0x000ea20000008800 */
[----:B0-----:R-:W-:Y:S01]  /*3970*/  FADD.FTZ R153, R154, R153 ;  /* 0x000000999a997221 */ /* 0x001fe20000010000 */
[----:B------:R-:W-:Y:S01]  /*3980*/  @!P3 LOP3.LUT R193, R198, 0x7, RZ, 0xc0, !PT ;  /* 0x00000007c6c1b812 */ /* 0x000fe200078ec0ff */
[----:B------:R-:W-:Y:S01]  /*3990*/  FADD.FTZ R152, R195, R197 ;  /* 0x000000c5c3987221 */ /* 0x000fe20000010000 */
[----:B-1----:R-:W-:Y:S01]  /*39a0*/  MOV R154, 0x400 ;  /* 0x00000400009a7802 */ /* 0x002fe20000000f00 */
[----:B------:R-:W-:Y:S05]  /*39b0*/  WARPSYNC.ALL ;  /* 0x0000000000007948 */ /* 0x000fea0003800000 */
[----:B------:R-:W-:Y:S01]  /*39c0*/  @!P3 IADD3 R193, R155, R193, RZ ;  /* 0x000000c19bc1b210 */ /* 0x000fe20007ffe0ff */
[----:B------:R-:W-:Y:S01]  /*39d0*/  BSSY B0, `(.L_x_1181) ;  /* 0x0000083000007945 */ /* 0x000fe20003800000 */
[----:B------:R-:W-:-:S02]  /*39e0*/  LOP3.LUT P4, RZ, R169, 0x8, RZ, 0xc0, !PT ;  /* 0x00000008a9ff7812 */ /* 0x000fc4000788c0ff */
[----:B--2---:R-:W-:-:S05]  /*39f0*/  LEA R154, R194, R154, 0x18 ;  /* 0x0000009ac29a7211 */ /* 0x004fca00078ec0ff */
[----:B------:R-:W-:-:S05]  /*3a00*/  @!P3 IMAD R193, R193, 0x8, R154 ;  /* 0x00000008c1c1b824 */ /* 0x000fca00078e029a */
        /* <DEDUP_REMOVED lines=31> */
[----:B------:R-:W-:Y:S02]  /*3c00*/  @P5 MOV R154, R188 ;  /* 0x000000bc009a5202 */ /* 0x000fe40000000f00 */
[----:B------:R-:W-:Y:S02]  /*3c10*/  @P5 SHF.R.U64 R155, R188, 0x10, R189 ;  /* 0x00000010bc9b5819 */ /* 0x000fe400000012bd */
[----:B------:R-:W-:Y:S01]  /*3c20*/  @P5 MOV R194, R189 ;  /* 0x000000bd00c25202 */ /* 0x000fe20000000f00 */
[----:B------:R-:W-:Y:S01]  /*3c30*/  @P5 IMAD.U32 R154, R154, 0x10000, RZ ;  /* 0x000100009a9a5824 */ /* 0x000fe200078e00ff */
[----:B0-----:R-:W-:Y:S01]  /*3c40*/  ISETP.NE.AND P3, PT, R196, RZ, PT ;  /* 0x000000ffc400720c */ /* 0x001fe20003f65270 */
[----:B------:R-:W-:Y:S02]  /*3c50*/  @P5 IMAD.U32 R155, R155, 0x10000, RZ ;  /* 0x000100009b9b5824 */ /* 0x000fe400078e00ff */
[----:B------:R-:W-:Y:S01]  /*3c60*/  @P5 IMAD.U32 R194, R194, 0x10000, RZ ;  /* 0x00010000c2c25824 */ /* 0x000fe200078e00ff */
[----:B------:R-:W-:-:S02]  /*3c70*/  FSEL R153, R193, RZ, !P3 ;  /* 0x000000ffc1997208 */ /* 0x000fc40005800000 */
[----:B------:R-:W-:-:S03]  /*3c80*/  ISETP.NE.U32.AND P3, PT, RZ, UR14, PT ;  /* 0x0000000eff007c0c */ /* 0x000fc6000bf65070 */
[----:B------:R-:W-:Y:S01]  /*3c90*/  FFMA.FTZ R152, R0, R198, R153 ;  /* 0x000000c600987223 */ /* 0x000fe20000010099 */
[----:B------:R-:W-:-:S03]  /*3ca0*/  ISETP.NE.AND.EX P3, PT, RZ, UR15, PT, P3 ;  /* 0x0000000fff007c0c */ /* 0x000fc6000bf65330 */
[----:B------:R-:W-:-:S04]  /*3cb0*/  FADD.FTZ R152, R199, -R152 ;  /* 0x80000098c7987221 */ /* 0x000fc80000010000 */
[----:B------:R-:W-:-:S04]  /*3cc0*/  FMUL.FTZ R152, R168, R152 ;  /* 0x00000098a8987220 */ /* 0x000fc80000410000 */
[----:B------:R-:W-:Y:S02]  /*3cd0*/  @P5 FADD.FTZ R152, R152, R154 ;  /* 0x0000009a98985221 */ /* 0x000fe40000010000 */
[----:B------:R-:W-:-:S03]  /*3ce0*/  @P3 LOP3.LUT P6, RZ, R166, 0xff, RZ, 0xc0, !PT ;  /* 0x000000ffa6ff3812 */ /* 0x000fc600078cc0ff */
[----:B------:R-:W-:-:S04]  /*3cf0*/  @P4 F2FP.BF16.F32.PACK_AB R154, RZ, R152 ;  /* 0x00000098ff9a423e */ /* 0x000fc800000010ff */
[----:B------:R-:W-:Y:S01]  /*3d00*/  @P4 PRMT R171, R154, 0x7610, R171 ;  /* 0x000076109aab4816 */ /* 0x000fe200000000ab */
[----:B------:R-:W-:-:S05]  /*3d10*/  FMUL.FTZ R154, R152, UR17 ;  /* 0x00000011989a7c20 */ /* 0x000fca0008410000 */
[----:B------:R-:W-:Y:S02]  /*3d20*/  @P3 FSEL R152, R154, RZ, P6 ;  /* 0x000000ff9a983208 */ /* 0x000fe40003000000 */
[----:B------:R-:W-:Y:S02]  /*3d30*/  @P3 LOP3.LUT P6, RZ, R166, 0xff00, RZ, 0xc0, !PT ;  /* 0x0000ff00a6ff3812 */ /* 0x000fe400078cc0ff */
[----:B------:R-:W-:-:S04]  /*3d40*/  @P3 F2FP.BF16.F32.PACK_AB R152, RZ, R152 ;  /* 0x00000098ff98323e */ /* 0x000fc800000010ff */
[----:B------:R-:W-:Y:S01]  /*3d50*/  @P3 PRMT R172, R152, 0x7610, R172 ;  /* 0x0000761098ac3816 */ /* 0x000fe200000000ac */
[----:B------:R-:W-:-:S04]  /*3d60*/  FFMA.FTZ R152, R164, R198, R153 ;  /* 0x000000c6a4987223 */ /* 0x000fc80000010099 */
[----:B------:R-:W-:-:S04]  /*3d70*/  FADD.FTZ R152, R248, -R152 ;  /* 0x80000098f8987221 */ /* 0x000fc80000010000 */
[----:B------:R-:W-:-:S04]  /*3d80*/  FMUL.FTZ R152, R168, R152 ;  /* 0x00000098a8987220 */ /* 0x000fc80000410000 */
[----:B------:R-:W-:-:S05]  /*3d90*/  @P5 FADD.FTZ R152, R152, R155 ;  /* 0x0000009b98985221 */ /* 0x000fca0000010000 */
[----:B------:R-:W-:Y:S01]  /*3da0*/  @P4 F2FP.BF16.F32.PACK_AB R155, RZ, R152 ;  /* 0x00000098ff9b423e */ /* 0x000fe200000010ff */
[----:B------:R-:W-:-:S03]  /*3db0*/  FMUL.FTZ R152, R152, UR17 ;  /* 0x0000001198987c20 */ /* 0x000fc60008410000 */
[----:B------:R-:W-:Y:S02]  /*3dc0*/  @P4 PRMT R173, R155, 0x7610, R173 ;  /* 0x000076109bad4816 */ /* 0x000fe400000000ad */
[----:B------:R-:W-:Y:S02]  /*3dd0*/  @P3 FSEL R155, R152, RZ, P6 ;  /* 0x000000ff989b3208 */ /* 0x000fe40003000000 */
[----:B------:R-:W-:Y:S02]  /*3de0*/  @P3 LOP3.LUT P6, RZ, R166, 0xff0000, RZ, 0xc0, !PT ;  /* 0x00ff0000a6ff3812 */ /* 0x000fe400078cc0ff */
[----:B------:R-:W-:-:S04]  /*3df0*/  @P3 F2FP.BF16.F32.PACK_AB R155, RZ, R155 ;  /* 0x0000009bff9b323e */ /* 0x000fc800000010ff */
[----:B------:R-:W-:Y:S01]  /*3e00*/  @P3 PRMT R174, R155, 0x7610, R174 ;  /* 0x000076109bae3816 */ /* 0x000fe200000000ae */
[-CC-:B------:R-:W-:Y:S01]  /*3e10*/  FFMA.FTZ R155, R163, R198.reuse, R153.reuse ;  /* 0x000000c6a39b7223 */ /* 0x180fe20000010099 */
[----:B------:R-:W-:-:S03]  /*3e20*/  FFMA.FTZ R153, R162, R198, R153 ;  /* 0x000000c6a2997223 */ /* 0x000fc60000010099 */
[----:B------:R-:W-:Y:S01]  /*3e30*/  FADD.FTZ R155, R247, -R155 ;  /* 0x8000009bf79b7221 */ /* 0x000fe20000010000 */
[----:B------:R-:W-:-:S03]  /*3e40*/  FADD.FTZ R153, R246, -R153 ;  /* 0x80000099f6997221 */ /* 0x000fc60000010000 */
[C---:B------:R-:W-:Y:S01]  /*3e50*/  FMUL.FTZ R155, R168.reuse, R155 ;  /* 0x0000009ba89b7220 */ /* 0x040fe20000410000 */
[----:B------:R-:W-:-:S03]  /*3e60*/  FMUL.FTZ R153, R168, R153 ;  /* 0x00000099a8997220 */ /* 0x000fc60000410000 */
[----:B------:R-:W-:-:S05]  /*3e70*/  @P5 FADD.FTZ R155, R155, R194 ;  /* 0x000000c29b9b5221 */ /* 0x000fca0000010000 */
[----:B------:R-:W-:Y:S01]  /*3e80*/  @P4 F2FP.BF16.F32.PACK_AB R194, RZ, R155 ;  /* 0x0000009bffc2423e */ /* 0x000fe200000010ff */
[----:B------:R-:W-:-:S03]  /*3e90*/  FMUL.FTZ R155, R155, UR17 ;  /* 0x000000119b9b7c20 */ /* 0x000fc60008410000 */
[----:B------:R-:W-:Y:S02]  /*3ea0*/  @P4 PRMT R175, R194, 0x7610, R175 ;  /* 0x00007610c2af4816 */ /* 0x000fe400000000af */
[----:B------:R-:W-:-:S04]  /*3eb0*/  @P3 FSEL R194, R155, RZ, P6 ;  /* 0x000000ff9bc23208 */ /* 0x000fc80003000000 */
[----:B------:R-:W-:-:S04]  /*3ec0*/  @P3 F2FP.BF16.F32.PACK_AB R194, RZ, R194 ;  /* 0x000000c2ffc2323e */ /* 0x000fc800000010ff */
[----:B------:R-:W-:Y:S02]  /*3ed0*/  @P3 PRMT R190, R194, 0x7610, R190 ;  /* 0x00007610c2be3816 */ /* 0x000fe400000000be */
[----:B------:R-:W-:-:S05]  /*3ee0*/  @P5 SHF.R.U32.HI R194, RZ, 0x10, R189 ;  /* 0x00000010ffc25819 */ /* 0x000fca00000116bd */
[----:B------:R-:W-:-:S04]  /*3ef0*/  @P5 IMAD.U32 R194, R194, 0x10000, RZ ;  /* 0x00010000c2c25824 */ /* 0x000fc800078e00ff */
[----:B------:R-:W-:-:S05]  /*3f00*/  @P5 FADD.FTZ R153, R153, R194 ;  /* 0x000000c299995221 */ /* 0x000fca0000010000 */
[----:B------:R-:W-:-:S04]  /*3f10*/  @P4 F2FP.BF16.F32.PACK_AB R194, RZ, R153 ;  /* 0x00000099ffc2423e */ /* 0x000fc800000010ff */
[----:B------:R-:W-:Y:S01]  /*3f20*/  @P4 PRMT R191, R194, 0x7610, R191 ;  /* 0x00007610c2bf4816 */ /* 0x000fe200000000bf */
[----:B------:R-:W-:Y:S01]  /*3f30*/  FMUL.FTZ R194, R153, UR17 ;  /* 0x0000001199c27c20 */ /* 0x000fe20008410000 */
[----:B------:R-:W-:-:S04]  /*3f40*/  LOP3.LUT P4, RZ, R165, 0xff, RZ, 0xc0, !PT ;  /* 0x000000ffa5ff7812 */ /* 0x000fc8000788c0ff */
[----:B------:R-:W-:Y:S02]  /*3f50*/  FSEL R154, R154, RZ, P4 ;  /* 0x000000ff9a9a7208 */ /* 0x000fe40002000000 */
[----:B------:R-:W-:-:S04]  /*3f60*/  LOP3.LUT P4, RZ, R165, 0xff00, RZ, 0xc0, !PT ;  /* 0x0000ff00a5ff7812 */ /* 0x000fc8000788c0ff */
[----:B------:R-:W-:Y:S01]  /*3f70*/  FSEL R152, R152, RZ, P4 ;  /* 0x000000ff98987208 */ /* 0x000fe20002000000 */
[----:B------:R-:W-:Y:S01]  /*3f80*/  F2F.BF16.F32 R154, R154 ;  /* 0x0000009a009a7304 */ /* 0x000fe20000202000 */
[----:B------:R-:W-:-:S04]  /*3f90*/  LOP3.LUT P4, RZ, R165, 0xff0000, RZ, 0xc0, !PT ;  /* 0x00ff0000a5ff7812 */ /* 0x000fc8000788c0ff */
[----:B------:R-:W-:Y:S02]  /*3fa0*/  FSEL R155, R155, RZ, P4 ;  /* 0x000000ff9b9b7208 */ /* 0x000fe40002000000 */
[----:B------:R-:W-:Y:S01]  /*3fb0*/  @P3 LOP3.LUT P4, RZ, R166, 0xff000000, RZ, 0xc0, !PT ;  /* 0xff000000a6ff3812 */ /* 0x000fe2000788c0ff */
[----:B------:R-:W-:Y:S03]  /*3fc0*/  F2F.BF16.F32 R152, R152 ;  /* 0x0000009800987304 */ /* 0x000fe60000202000 */
[C---:B------:R-:W-:Y:S02]  /*3fd0*/  @P3 FSEL R153, R194.reuse, RZ, P4 ;  /* 0x000000ffc2993208 */ /* 0x040fe40002000000 */
[----:B------:R-:W-:Y:S02]  /*3fe0*/  LOP3.LUT P4, RZ, R165, 0xff000000, RZ, 0xc0, !PT ;  /* 0xff000000a5ff7812 */ /* 0x000fe4000788c0ff */
[----:B------:R-:W-:Y:S01]  /*3ff0*/  @P3 F2FP.BF16.F32.PACK_AB R153, RZ, R153 ;  /* 0x00000099ff99323e */ /* 0x000fe200000010ff */
[----:B------:R-:W-:Y:S01]  /*4000*/  F2F.BF16.F32 R155, R155 ;  /* 0x0000009b009b7304 */ /* 0x000fe20000202000 */
[----:B------:R-:W-:-:S02]  /*4010*/  FSEL R194, R194, RZ, P4 ;  /* 0x000000ffc2c27208 */ /* 0x000fc40002000000 */
[----:B------:R-:W-:Y:S02]  /*4020*/  @P3 PRMT R192, R153, 0x7610, R192 ;  /* 0x0000761099c03816 */ /* 0x000fe400000000c0 */
[----:B------:R-:W-:-:S03]  /*4030*/  ISETP.NE.U32.AND P4, PT, RZ, UR18, PT ;  /* 0x00000012ff007c0c */ /* 0x000fc6000bf85070 */
[----:B------:R-:W0:Y:S01]  /*4040*/  F2F.BF16.F32 R153, R194 ;  /* 0x000000c200997304 */ /* 0x000e220000202000 */
[----:B------:R-:W-:Y:S02]  /*4050*/  ISETP.NE.AND.EX P4, PT, RZ, UR19, PT, P4 ;  /* 0x00000013ff007c0c */ /* 0x000fe4000bf85340 */
[----:B0-----:R-:W-:Y:S01]  /*4060*/  SHF.L.U32 R194, R153, 0x10, RZ ;  /* 0x0000001099c27819 */ /* 0x001fe200000006ff */
[----:B------:R-:W-:-:S05]  /*4070*/  IMAD.WIDE.U32 R152, R152, 0x10000, RZ ;  /* 0x0001000098987825 */ /* 0x000fca00078e00ff */
[----:B------:R-:W-:Y:S02]  /*4080*/  LOP3.LUT R153, R153, R194, R155, 0xfe, !PT ;  /* 0x000000c299997212 */ /* 0x000fe400078efe9b */
        /* <DEDUP_REMOVED lines=12> */
.L_x_1183:
        /* <DEDUP_REMOVED lines=10> */
.L_x_1184:
[----:B------:R-:W-:-:S07]  /*41f0*/  VIADD R167, R167, 0x100 ;  /* 0x00000100a7a77836 */ /* 0x000fce0000000000 */
.L_x_1182:
[----:B------:R-:W-:Y:S05]  /*4200*/  BSYNC B0 ;  /* 0x0000000000007941 */ /* 0x000fea0003800000 */
.L_x_1181:
[----:B------:R-:W-:Y:S01]  /*4210*/  LOP3.LUT P3, RZ, R169, 0x4, RZ, 0xc0, !PT ;  /* 0x00000004a9ff7812 */ /* 0x000fe2000786c0ff */
[----:B------:R-:W-:-:S12]  /*4220*/  BSSY B0, `(.L_x_1185) ;  /* 0x0000067000007945 */ /* 0x000fd80003800000 */
[----:B------:R-:W-:Y:S05]  /*4230*/  @!P3 BRA `(.L_x_1186) ;  /* 0x000000040094b947 */ /* 0x000fea0003800000 */
[----:B-12---:R-:W1:Y:S01]  /*4240*/  LDC.U8 R152, c[0x0][0x2a0] ;  /* 0x0000a800ff987b82 */ /* 0x006e620000000000 */
[----:B------:R-:W-:Y:S02]  /*4250*/  ISETP.NE.U32.AND P5, PT, RZ, UR8, PT ;  /* 0x00000008ff007c0c */ /* 0x000fe4000bfa5070 */
[----:B------:R-:W-:Y:S02]  /*4260*/  ISETP.NE.U32.AND P4, PT, RZ, UR18, PT ;  /* 0x00000012ff007c0c */ /* 0x000fe4000bf85070 */
[----:B------:R-:W-:Y:S02]  /*4270*/  ISETP.NE.AND.EX P5, PT, RZ, UR9, PT, P5 ;  /* 0x00000009ff007c0c */ /* 0x000fe4000bfa5350 */
[----:B------:R-:W-:-:S11]  /*4280*/  ISETP.NE.AND.EX P4, PT, RZ, UR19, PT, P4 ;  /* 0x00000013ff007c0c */ /* 0x000fd6000bf85340 */
[----:B------:R-:W-:Y:S01]  /*4290*/  @P5 IMAD.MOV.U32 R154, RZ, RZ, R186 ;  /* 0x000000ffff9a5224 */ /* 0x000fe200078e00ba */
[--C-:B------:R-:W-:Y:S01]  /*42a0*/  @P5 SHF.R.U64 R155, R186, 0x10, R187.reuse ;  /* 0x00000010ba9b5819 */ /* 0x100fe200000012bb */
[----:B0-----:R-:W-:-:S03]  /*42b0*/  @P5 IMAD.MOV.U32 R194, RZ, RZ, R187 ;  /* 0x000000ffffc25224 */ /* 0x001fc600078e00bb */
[----:B------:R-:W-:Y:S01]  /*42c0*/  @P5 SHF.L.U32 R154, R154, 0x10, RZ ;  /* 0x000000109a9a5819 */ /* 0x000fe200000006ff */
[----:B------:R-:W-:Y:S01]  /*42d0*/  @P5 IMAD.U32 R155, R155, 0x10000, RZ ;  /* 0x000100009b9b5824 */ /* 0x000fe200078e00ff */
[----:B-1----:R-:W-:Y:S02]  /*42e0*/  ISETP.NE.AND P3, PT, R152, RZ, PT ;  /* 0x000000ff9800720c */ /* 0x002fe40003f65270 */
[----:B------:R-:W-:Y:S02]  /*42f0*/  @P5 SHF.L.U32 R194, R194, 0x10, RZ ;  /* 0x00000010c2c25819 */ /* 0x000fe400000006ff */
[----:B------:R-:W-:Y:S02]  /*4300*/  FSEL R153, R193, RZ, !P3 ;  /* 0x000000ffc1997208 */ /* 0x000fe40005800000 */
        /* <DEDUP_REMOVED lines=53> */
[----:B------:R-:W-:Y:S02]  /*4660*/  @P3 FSEL R153, R194, RZ, P4 ;  /* 0x000000ffc2993208 */ /* 0x000fe40002000000 */
[----:B------:R-:W-:Y:S02]  /*4670*/  LOP3.LUT P4, RZ, R160, 0xff000000, RZ, 0xc0, !PT ;  /* 0xff000000a0ff7812 */ /* 0x000fe4000788c0ff */
[----:B------:R-:W-:Y:S01]  /*4680*/  @P3 F2FP.BF16.F32.PACK_AB R153, RZ, R153 ;  /* 0x00000099ff99323e */ /* 0x000fe200000010ff */
[----:B------:R-:W-:Y:S01]  /*4690*/  F2F.BF16.F32 R155, R155 ;  /* 0x0000009b009b7304 */ /* 0x000fe20000202000 */
[----:B------:R-:W-:-:S02]  /*46a0*/  FSEL R194, R194, RZ, P4 ;  /* 0x000000ffc2c27208 */ /* 0x000fc40002000000 */
[----:B------:R-:W-:Y:S02]  /*46b0*/  @P3 PRMT R192, R153, 0x7610, R192 ;  /* 0x0000761099c03816 */ /* 0x000fe400000000c0 */
[----:B------:R-:W-:-:S03]  /*46c0*/  ISETP.NE.U32.AND P4, PT, RZ, UR18, PT ;  /* 0x00000012ff007c0c */ /* 0x000fc6000bf85070 */
[----:B------:R-:W0:Y:S01]  /*46d0*/  F2F.BF16.F32 R153, R194 ;  /* 0x000000c200997304 */ /* 0x000e220000202000 */
[----:B------:R-:W-:Y:S01]  /*46e0*/  ISETP.NE.AND.EX P4, PT, RZ, UR19, PT, P4 ;  /* 0x00000013ff007c0c */ /* 0x000fe2000bf85340 */
[----:B0-----:R-:W-:Y:S02]  /*46f0*/  IMAD.U32 R194, R153, 0x10000, RZ ;  /* 0x0001000099c27824 */ /* 0x001fe400078e00ff */
        /* <DEDUP_REMOVED lines=14> */
.L_x_1187:
        /* <DEDUP_REMOVED lines=10> */
.L_x_1188:
[----:B------:R-:W-:-:S07]  /*4880*/  IADD3 R167, R167, 0x100, RZ ;  /* 0x00000100a7a77810 */ /* 0x000fce0007ffe0ff */
.L_x_1186:
[----:B------:R-:W-:Y:S05]  /*4890*/  BSYNC B0 ;  /* 0x0000000000007941 */ /* 0x000fea0003800000 */
.L_x_1185:
        /* <DEDUP_REMOVED lines=10> */
[----:B0-----:R-:W-:Y:S02]  /*4940*/  @P5 IMAD.MOV.U32 R194, RZ, RZ, R185 ;  /* 0x000000ffffc25224 */ /* 0x001fe400078e00b9 */
[----:B------:R-:W-:Y:S01]  /*4950*/  @P5 IMAD.U32 R154, R154, 0x10000, RZ ;  /* 0x000100009a9a5824 */ /* 0x000fe200078e00ff */
[----:B------:R-:W-:Y:S01]  /*4960*/  @P5 SHF.L.U32 R155, R155, 0x10, RZ ;  /* 0x000000109b9b5819 */ /* 0x000fe200000006ff */
[----:B------:R-:W-:Y:S01]  /*4970*/  @P5 IMAD.U32 R194, R194, 0x10000, RZ ;  /* 0x00010000c2c25824 */ /* 0x000fe200078e00ff */
[----:B-1----:R-:W-:-:S04]  /*4980*/  ISETP.NE.AND P3, PT, R152, RZ, PT ;  /* 0x000000ff9800720c */ /* 0x002fc80003f65270 */
        /* <DEDUP_REMOVED lines=39> */
[----:B------:R-:W-:-:S04]  /*4c00*/  @P5 SHF.R.U32.HI R194, RZ, 0x10, R185 ;  /* 0x00000010ffc25819 */ /* 0x000fc800000116b9 */
[----:B------:R-:W-:-:S05]  /*4c10*/  @P5 SHF.L.U32 R194, R194, 0x10, RZ ;  /* 0x00000010c2c25819 */ /* 0x000fca00000006ff */
        /* <DEDUP_REMOVED lines=37> */
.L_x_1191:
        /* <DEDUP_REMOVED lines=10> */
.L_x_1192:
[----:B------:R-:W-:-:S07]  /*4f10*/  VIADD R167, R167, 0x100 ;  /* 0x00000100a7a77836 */ /* 0x000fce0000000000 */
.L_x_1190:
[----:B------:R-:W-:Y:S05]  /*4f20*/  BSYNC B0 ;  /* 0x0000000000007941 */ /* 0x000fea0003800000 */
.L_x_1189:
        /* <DEDUP_REMOVED lines=8> */
[----:B------:R-:W-:Y:S02]  /*4fb0*/  @P5 MOV R154, R182 ;  /* 0x000000b6009a5202 */ /* 0x000fe40000000f00 */
[----:B------:R-:W-:Y:S02]  /*4fc0*/  @P5 SHF.R.U64 R155, R182, 0x10, R183 ;  /* 0x00000010b69b5819 */ /* 0x000fe400000012b7 */
[----:B0-----:R-:W-:Y:S01]  /*4fd0*/  @P5 MOV R194, R183 ;  /* 0x000000b700c25202 */ /* 0x001fe20000000f00 */
[----:B------:R-:W-:Y:S01]  /*4fe0*/  @P5 IMAD.U32 R154, R154, 0x10000, RZ ;  /* 0x000100009a9a5824 */ /* 0x000fe200078e00ff */
[----:B-1----:R-:W-:Y:S01]  /*4ff0*/  ISETP.NE.AND P3, PT, R152, RZ, PT ;  /* 0x000000ff9800720c */ /* 0x002fe20003f65270 */
        /* <DEDUP_REMOVED lines=80> */
.L_x_1195:
        /* <DEDUP_REMOVED lines=10> */
.L_x_1196:
[----:B------:R-:W-:-:S07]  /*55a0*/  VIADD R167, R167, 0x100 ;  /* 0x00000100a7a77836 */ /* 0x000fce0000000000 */
.L_x_1194:
[----:B------:R-:W-:Y:S05]  /*55b0*/  BSYNC B0 ;  /* 0x0000000000007941 */ /* 0x000fea0003800000 */
.L_x_1193:
[----:B------:R-:W-:Y:S04]  /*55c0*/  BSSY B0, `(.L_x_1197) ;  /* 0x0000067000007945 */ /* 0x000fe80003800000 */
        /* <DEDUP_REMOVED lines=91> */
.L_x_1199:
        /* <DEDUP_REMOVED lines=10> */
.L_x_1200:
[----:B------:R-:W-:-:S07]  /*5c20*/  IADD3 R167, R167, 0x100, RZ ;  /* 0x00000100a7a77810 */ /* 0x000fce0007ffe0ff */
.L_x_1198:
[----:B------:R-:W-:Y:S05]  /*5c30*/  BSYNC B0 ;  /* 0x0000000000007941 */ /* 0x000fea0003800000 */
.L_x_1197:
        /* <DEDUP_REMOVED lines=92> */
.L_x_1203:
        /* <DEDUP_REMOVED lines=10> */
.L_x_1204:
[----:B------:R-:W-:-:S07]  /*62a0*/  VIADD R167, R167, 0x100 ;  /* 0x00000100a7a77836 */ /* 0x000fce0000000000 */
.L_x_1202:
[----:B------:R-:W-:Y:S05]  /*62b0*/  BSYNC B0 ;  /* 0x0000000000007941 */ /* 0x000fea0003800000 */
.L_x_1201:
        /* <DEDUP_REMOVED lines=27> */
[----:B------:R-:W-:Y:S01]  /*6470*/  @P4 F2FP.BF16.F32.PACK_AB R168, RZ, R154 ;  /* 0x0000009affa8423e */ /* 0x000fe200000010ff */
[----:B------:R-:W-:Y:S01]  /*6480*/  FMUL.FTZ R154, R154, UR17 ;  /* 0x000000119a9a7c20 */ /* 0x000fe20008410000 */
[C---:B------:R-:W-:Y:S02]  /*6490*/  @P3 LOP3.LUT P6, RZ, R7.reuse, 0xff, RZ, 0xc0, !PT ;  /* 0x000000ff07ff3812 */ /* 0x040fe400078cc0ff */
        /* <DEDUP_REMOVED lines=23> */
[----:B------:R-:W-:Y:S01]  /*6610*/  @P4 F2FP.BF16.F32.PACK_AB R168, RZ, R153 ;  /* 0x00000099ffa8423e */ /* 0x000fe200000010ff */
[----:B------:R-:W-:-:S03]  /*6620*/  FMUL.FTZ R153, R153, UR17 ;  /* 0x0000001199997c20 */ /* 0x000fc60008410000 */
[----:B------:R-:W-:Y:S02]  /*6630*/  @P4 PRMT R191, R168, 0x7610, R191 ;  /* 0x00007610a8bf4816 */ /* 0x000fe400000000bf */
[----:B------:R-:W-:-:S04]  /*6640*/  LOP3.LUT P4, RZ, R4, 0xff, RZ, 0xc0, !PT ;  /* 0x000000ff04ff7812 */ /* 0x000fc8000788c0ff */
[----:B------:R-:W-:Y:S02]  /*6650*/  FSEL R154, R154, RZ, P4 ;  /* 0x000000ff9a9a7208 */ /* 0x000fe40002000000 */
[----:B------:R-:W-:-:S04]  /*6660*/  LOP3.LUT P4, RZ, R4, 0xff00, RZ, 0xc0, !PT ;  /* 0x0000ff0004ff7812 */ /* 0x000fc8000788c0ff */
[----:B------:R-:W-:Y:S01]  /*6670*/  FSEL R152, R152, RZ, P4 ;  /* 0x000000ff98987208 */ /* 0x000fe20002000000 */
[----:B------:R-:W-:Y:S01]  /*6680*/  F2F.BF16.F32 R154, R154 ;  /* 0x0000009a009a7304 */ /* 0x000fe20000202000 */
[----:B------:R-:W-:-:S04]  /*6690*/  @P3 LOP3.LUT P4, RZ, R7, 0xff000000, RZ, 0xc0, !PT ;  /* 0xff00000007ff3812 */ /* 0x000fc8000788c0ff */
[C---:B------:R-:W-:Y:S02]  /*66a0*/  @P3 FSEL R168, R153.reuse, RZ, P4 ;  /* 0x000000ff99a83208 */ /* 0x040fe40002000000 */
[----:B------:R-:W-:Y:S01]  /*66b0*/  LOP3.LUT P4, RZ, R4, 0xff000000, RZ, 0xc0, !PT ;  /* 0xff00000004ff7812 */ /* 0x000fe2000788c0ff */
[----:B------:R-:W-:Y:S01]  /*66c0*/  F2F.BF16.F32 R152, R152 ;  /* 0x0000009800987304 */ /* 0x000fe20000202000 */
[----:B------:R-:W-:Y:S02]  /*66d0*/  @P3 F2FP.BF16.F32.PACK_AB R168, RZ, R168 ;  /* 0x000000a8ffa8323e */ /* 0x000fe400000010ff */
[----:B------:R-:W-:Y:S02]  /*66e0*/  FSEL R153, R153, RZ, P4 ;  /* 0x000000ff99997208 */ /* 0x000fe40002000000 */
[----:B------:R-:W-:Y:S02]  /*66f0*/  @P3 LOP3.LUT P4, RZ, R7, 0xff0000, RZ, 0xc0, !PT ;  /* 0x00ff000007ff3812 */ /* 0x000fe4000788c0ff */
[----:B------:R-:W-:-:S02]  /*6700*/  @P3 PRMT R192, R168, 0x7610, R192 ;  /* 0x00007610a8c03816 */ /* 0x000fc400000000c0 */
[C---:B------:R-:W-:Y:S01]  /*6710*/  @P3 FSEL R168, R155.reuse, RZ, P4 ;  /* 0x000000ff9ba83208 */ /* 0x040fe20002000000 */
[----:B------:R-:W1:Y:S01]  /*6720*/  F2F.BF16.F32 R153, R153 ;  /* 0x0000009900997304 */ /* 0x000e620000202000 */
[----:B------:R-:W-:Y:S02]  /*6730*/  LOP3.LUT P4, RZ, R4, 0xff0000, RZ, 0xc0, !PT ;  /* 0x00ff000004ff7812 */ /* 0x000fe4000788c0ff */
[----:B------:R-:W-:Y:S02]  /*6740*/  @P3 F2FP.BF16.F32.PACK_AB R168, RZ, R168 ;  /* 0x000000a8ffa8323e */ /* 0x000fe400000010ff */
[----:B------:R-:W-:Y:S02]  /*6750*/  FSEL R155, R155, RZ, P4 ;  /* 0x000000ff9b9b7208 */ /* 0x000fe40002000000 */
[----:B------:R-:W-:Y:S02]  /*6760*/  @P3 PRMT R190, R168, 0x7610, R190 ;  /* 0x00007610a8be3816 */ /* 0x000fe400000000be */
[----:B------:R-:W-:-:S02]  /*6770*/  ISETP.NE.U32.AND P4, PT, RZ, UR18, PT ;  /* 0x00000012ff007c0c */ /* 0x000fc4000bf85070 */
[----:B------:R-:W2:Y:S02]  /*6780*/  F2F.BF16.F32 R155, R155 ;  /* 0x0000009b009b7304 */ /* 0x000ea40000202000 */
[----:B------:R-:W-:Y:S02]  /*6790*/  ISETP.NE.AND.EX P4, PT, RZ, UR19, PT, P4 ;  /* 0x00000013ff007c0c */ /* 0x000fe4000bf85340 */
[----:B-1----:R-:W-:Y:S01]  /*67a0*/  SHF.L.U32 R168, R153, 0x10, RZ ;  /* 0x0000001099a87819 */ /* 0x002fe200000006ff */
[----:B------:R-:W-:-:S03]  /*67b0*/  IMAD.WIDE.U32 R152, R152, 0x10000, RZ ;  /* 0x0001000098987825 */ /* 0x000fc600078e00ff */
[----:B------:R-:W-:Y:S02]  /*67c0*/  LOP3.LUT R152, R152, R154, RZ, 0xfc, !PT ;  /* 0x0000009a98987212 */ /* 0x000fe400078efcff */
[----:B--2---:R-:W-:Y:S02]  /*67d0*/  LOP3.LUT R153, R153, R168, R155, 0xfe, !PT ;  /* 0x000000a899997212 */ /* 0x004fe400078efe9b */
[----:B------:R-:W1:Y:S02]  /*67e0*/  LDC.64 R154, c[0x0][0x2f8] ;  /* 0x0000be00ff9a7b82 */ /* 0x000e640000000a00 */
[----:B-1----:R-:W-:Y:S01]  /*67f0*/  IMAD.WIDE.U32 R154, R167, 0x8, R154 ;  /* 0x00000008a79a7825 */ /* 0x002fe200078e009a */
[----:B------:R-:W-:Y:S06]  /*6800*/  @!P4 BRA `(.L_x_1207) ;  /* 0x000000000020c947 */ /* 0x000fec0003800000 */
[----:B0-----:R-:W0:Y:S01]  /*6810*/  LDC.64 R196, c[0x0][0x308] ;  /* 0x0000c200ffc47b82 */ /* 0x001e220000000a00 */
[----:B------:R-:W-:-:S05]  /*6820*/  LOP3.LUT R168, R173, 0xffff, RZ, 0xc0, !PT ;  /* 0x0000ffffada87812 */ /* 0x000fca00078ec0ff */
[----:B------:R-:W-:Y:S01]  /*6830*/  IMAD.WIDE.U32 R194, R168, 0x10000, RZ ;  /* 0x00010000a8c27825 */ /* 0x000fe200078e00ff */
[----:B------:R-:W-:-:S04]  /*6840*/  PRMT R168, R175, 0x5410, R191 ;  /* 0x00005410afa87816 */ /* 0x000fc800000000bf */
[----:B------:R-:W-:Y:S02]  /*6850*/  LOP3.LUT R195, R168, R195, RZ, 0xfc, !PT ;  /* 0x000000c3a8c37212 */ /* 0x000fe400078efcff */
[----:B------:R-:W-:Y:S01]  /*6860*/  LOP3.LUT R194, R194, 0xffff, R171, 0xf8, !PT ;  /* 0x0000ffffc2c27812 */ /* 0x000fe200078ef8ab */
[----:B0-----:R-:W-:-:S05]  /*6870*/  IMAD.WIDE.U32 R196, R167, 0x8, R196 ;  /* 0x00000008a7c47825 */ /* 0x001fca00078e00c4 */
[----:B------:R1:W-:Y:S02]  /*6880*/  STG.E.64 desc[UR4][R196.64], R194 ;  /* 0x000000c2c4007986 */ /* 0x0003e4000c101b04 */
.L_x_1207:
        /* <DEDUP_REMOVED lines=10> */
.L_x_1206:
[----:B------:R-:W-:Y:S05]  /*6930*/  BSYNC B0 ;  /* 0x0000000000007941 */ /* 0x000fea0003800000 */
.L_x_1205:
[----:B------:R-:W-:Y:S01]  /*6940*/  VIADD R170, R170, UR20 ;  /* 0x00000014aaaa7c36 */ /* 0x000fe20008000000 */
[----:B-1234-:R-:W-:-:S04]  /*6950*/  SEL R152, RZ, 0x1, P2 ;  /* 0x00000001ff987807 */ /* 0x01efc80001000000 */
[----:B------:R-:W-:Y:S02]  /*6960*/  ISETP.GE.AND P2, PT, R170, UR21, PT ;  /* 0x00000015aa007c0c */ /* 0x000fe4000bf46270 */
[----:B------:R-:W-:-:S11]  /*6970*/  PRMT R252, R152, 0x7610, R252 ;  /* 0x0000761098fc7816 */ /* 0x000fd600000000fc */
[----:B------:R-:W-:Y:S05]  /*6980*/  @!P2 BRA `(.L_x_1208) ;  /* 0xffffffa00054a947 */ /* 0x000fea000383ffff */
.L_x_1165:
[----:B------:R-:W2:Y:S01]  /*6990*/  LDL.LU R152, [R1+0x60] ;  /* 0x0000600001987983 */ /* 0x000ea20000300800 */
[----:B------:R-:W1:Y:S01]  /*69a0*/  S2UR UR6, SR_CTAID.X ;  /* 0x00000000000679c3 */ /* 0x000e620000002500 */
[----:B------:R-:W-:Y:S01]  /*69b0*/  LOP3.LUT P2, RZ, R169, 0x8, RZ, 0xc0, !PT ;  /* 0x00000008a9ff7812 */ /* 0x000fe2000784c0ff */
[----:B------:R-:W-:Y:S01]  /*69c0*/  BSSY B0, `(.L_x_1209) ;  /* 0x0000014000007945 */ /* 0x000fe20003800000 */
[----:B------:R-:W1:Y:S02]  /*69d0*/  S2R R2, SR_TID.X ;  /* 0x0000000000027919 */ /* 0x000e640000002100 */
[C---:B-1----:R-:W-:Y:S02]  /*69e0*/  LEA.HI R0, R2.reuse, UR6, RZ, 0x18 ;  /* 0x0000000602007c11 */ /* 0x042fe4000f8fc0ff */
[----:B------:R-:W-:-:S03]  /*69f0*/  LOP3.LUT R11, R2, 0xff, RZ, 0xc0, !PT ;  /* 0x000000ff020b7812 */ /* 0x000fc600078ec0ff */
[----:B--2---:R-:W-:-:S05]  /*6a00*/  IMAD R0, R0, R152, RZ ;  /* 0x0000009800007224 */ /* 0x004fca00078e02ff */
[----:B------:R-:W-:Y:S01]  /*6a10*/  LEA.HI R11, R0, R11, RZ, 0x1e ;  /* 0x0000000b000b7211 */ /* 0x000fe200078ff0ff */
[----:B------:R-:W-:Y:S06]  /*6a20*/  @!P2 BRA `(.L_x_1210) ;  /* 0x000000000034a947 */ /* 0x000fec0003800000 */
[----:B------:R-:W1:Y:S08]  /*6a30*/  LDC.64 R2, c[0x0][0x2d0] ;  /* 0x0000b400ff027b82 */ /* 0x000e700000000a00 */
[----:B------:R-:W2:Y:S08]  /*6a40*/  LDC.64 R4, c[0x0][0x2d8] ;  /* 0x0000b600ff047b82 */ /* 0x000eb00000000a00 */
[----:B------:R-:W3:Y:S08]  /*6a50*/  LDC.64 R6, c[0x0][0x2e0] ;  /* 0x0000b800ff067b82 */ /* 0x000ef00000000a00 */
[----:B------:R-:W4:Y:S01]  /*6a60*/  LDC.64 R8, c[0x0][0x2e8] ;  /* 0x0000ba00ff087b82 */ /* 0x000f220000000a00 */
[----:B-1----:R-:W-:-:S05]  /*6a70*/  IMAD.WIDE.U32 R2, R11, 0x10, R2 ;  /* 0x000000100b027825 */ /* 0x002fca00078e0002 */
[----:B------:R1:W-:Y:S01]  /*6a80*/  STG.E.128 desc[UR4][R2.64], R68 ;  /* 0x0000004402007986 */ /* 0x0003e2000c101d04 */
[----:B--2---:R-:W-:-:S05]  /*6a90*/  IMAD.WIDE.U32 R4, R11, 0x10, R4 ;  /* 0x000000100b047825 */ /* 0x004fca00078e0004 */
[----:B------:R1:W-:Y:S01]  /*6aa0*/  STG.E.128 desc[UR4][R4.64], R40 ;  /* 0x0000002804007986 */ /* 0x0003e2000c101d04 */
[----:B---3--:R-:W-:-:S05]  /*6ab0*/  IMAD.WIDE.U32 R6, R11, 0x10, R6 ;  /* 0x000000100b067825 */ /* 0x008fca00078e0006 */
[----:B------:R1:W-:Y:S01]  /*6ac0*/  STG.E.128 desc[UR4][R6.64], R124 ;  /* 0x0000007c06007986 */ /* 0x0003e2000c101d04 */
[----:B----4-:R-:W-:-:S04]  /*6ad0*/  IMAD.WIDE.U32 R8, R11, 0x10, R8 ;  /* 0x000000100b087825 */ /* 0x010fc800078e0008 */
[----:B------:R-:W-:Y:S01]  /*6ae0*/  VIADD R11, R11, 0x100 ;  /* 0x000001000b0b7836 */ /* 0x000fe20000000000 */
[----:B------:R1:W-:Y:S06]  /*6af0*/  STG.E.128 desc[UR4][R8.64], R96 ;  /* 0x0000006008007986 */ /* 0x0003ec000c101d04 */
.L_x_1210:
[----:B------:R-:W-:Y:S05]  /*6b00*/  BSYNC B0 ;  /* 0x0000000000007941 */ /* 0x000fea0003800000 */
.L_x_1209:
[----:B------:R-:W-:Y:S01]  /*6b10*/  LOP3.LUT P2, RZ, R169, 0x4, RZ, 0xc0, !PT ;  /* 0x00000004a9ff7812 */ /* 0x000fe2000784c0ff */
[----:B------:R-:W-:-:S12]  /*6b20*/  BSSY B0, `(.L_x_1211) ;  /* 0x000000f000007945 */ /* 0x000fd80003800000 */
[----:B------:R-:W-:Y:S05]  /*6b30*/  @!P2 BRA `(.L_x_1212) ;  /* 0x000000000034a947 */ /* 0x000fea0003800000 */
[----:B-1----:R-:W1:Y:S08]  /*6b40*/  LDC.64 R2, c[0x0][0x2d0] ;  /* 0x0000b400ff027b82 */ /* 0x002e700000000a00 */
        /* <DEDUP_REMOVED lines=9> */
[C---:B----4-:R-:W-:Y:S01]  /*6be0*/  IMAD.WIDE.U32 R8, R11.reuse, 0x10, R8 ;  /* 0x000000100b087825 */ /* 0x050fe200078e0008 */
[----:B------:R-:W-:-:S04]  /*6bf0*/  IADD3 R11, R11, 0x100, RZ ;  /* 0x000001000b0b7810 */ /* 0x000fc80007ffe0ff */
[----:B------:R1:W-:Y:S03]  /*6c00*/  STG.E.128 desc[UR4][R8.64], R100 ;  /* 0x0000006408007986 */ /* 0x0003e6000c101d04 */
.L_x_1212:
[----:B------:R-:W-:Y:S05]  /*6c10*/  BSYNC B0 ;  /* 0x0000000000007941 */ /* 0x000fea0003800000 */
.L_x_1211:
        /* <DEDUP_REMOVED lines=16> */
.L_x_1214:
[----:B------:R-:W-:Y:S05]  /*6d20*/  BSYNC B0 ;  /* 0x0000000000007941 */ /* 0x000fea0003800000 */
.L_x_1213:
        /* <DEDUP_REMOVED lines=16> */
.L_x_1216:
[----:B------:R-:W-:Y:S05]  /*6e30*/  BSYNC B0 ;  /* 0x0000000000007941 */ /* 0x000fea0003800000 */
.L_x_1215:
[----:B------:R-:W-:Y:S04]  /*6e40*/  BSSY B0, `(.L_x_1217) ;  /* 0x000000f000007945 */ /* 0x000fe80003800000 */
        /* <DEDUP_REMOVED lines=14> */
.L_x_1218:
[----:B------:R-:W-:Y:S05]  /*6f30*/  BSYNC B0 ;  /* 0x0000000000007941 */ /* 0x000fea0003800000 */
.L_x_1217:
        /* <DEDUP_REMOVED lines=15> */
.L_x_1220:
[----:B------:R-:W-:Y:S05]  /*7030*/  BSYNC B0 ;  /* 0x0000000000007941 */ /* 0x000fea0003800000 */
.L_x_1219:
[----:B------:R-:W-:-:S13]  /*7040*/  LOP3.LUT P0, RZ, R169, 0x10, RZ, 0xc0, !PT ;  /* 0x00000010a9ff7812 */ /* 0x000fda000780c0ff */
[----:B------:R-:W-:Y:S05]  /*7050*/  @!P0 EXIT ;  /* 0x000000000000894d */ /* 0x000fea0003800000 */
[----:B-1----:R-:W1:Y:S08]  /*7060*/  LDC.64 R2, c[0x0][0x2d0] ;  /* 0x0000b400ff027b82 */ /* 0x002e700000000a00 */
[----:B------:R-:W2:Y:S08]  /*7070*/  LDC.64 R4, c[0x0][0x2d8] ;  /* 0x0000b600ff047b82 */ /* 0x000eb00000000a00 */
[----:B------:R-:W3:Y:S08]  /*7080*/  LDC.64 R6, c[0x0][0x2e0] ;  /* 0x0000b800ff067b82 */ /* 0x000ef00000000a00 */
[----:B------:R-:W4:Y:S01]  /*7090*/  LDC.64 R8, c[0x0][0x2e8] ;  /* 0x0000ba00ff087b82 */ /* 0x000f220000000a00 */
[----:B-1----:R-:W-:-:S05]  /*70a0*/  IMAD.WIDE.U32 R2, R11, 0x10, R2 ;  /* 0x000000100b027825 */ /* 0x002fca00078e0002 */
[----:B------:R-:W-:Y:S01]  /*70b0*/  STG.E.128 desc[UR4][R2.64], R92 ;  /* 0x0000005c02007986 */ /* 0x000fe2000c101d04 */
[----:B--2---:R-:W-:-:S05]  /*70c0*/  IMAD.WIDE.U32 R4, R11, 0x10, R4 ;  /* 0x000000100b047825 */ /* 0x004fca00078e0004 */
[----:B------:R-:W-:Y:S01]  /*70d0*/  STG.E.128 desc[UR4][R4.64], R64 ;  /* 0x0000004004007986 */ /* 0x000fe2000c101d04 */
[----:B---3--:R-:W-:-:S05]  /*70e0*/  IMAD.WIDE.U32 R6, R11, 0x10, R6 ;  /* 0x000000100b067825 */ /* 0x008fca00078e0006 */
[----:B------:R-:W-:Y:S01]  /*70f0*/  STG.E.128 desc[UR4][R6.64], R148 ;  /* 0x0000009406007986 */ /* 0x000fe2000c101d04 */
[----:B----4-:R-:W-:-:S05]  /*7100*/  IMAD.WIDE.U32 R8, R11, 0x10, R8 ;  /* 0x000000100b087825 */ /* 0x010fca00078e0008 */
[----:B------:R-:W-:Y:S01]  /*7110*/  STG.E.128 desc[UR4][R8.64], R120 ;  /* 0x0000007808007986 */ /* 0x000fe2000c101d04 */
[----:B------:R-:W-:Y:S05]  /*7120*/  EXIT ;  /* 0x000000000000794d */ /* 0x000fea0003800000 */
.L_x_1180:
[----:B------:R-:W-:Y:S01]  /*7130*/  HFMA2.MMA R193, -RZ, RZ, 0, 1.847743988037109375e-06 ;  /* 0x0000001fffc17435 */ /* 0x000fe200000001ff */
[----:B------:R-:W-:Y:S02]  /*7140*/  IMAD.MOV.U32 R152, RZ, RZ, 0x10 ;  /* 0x00000010ff987424 */ /* 0x000fe400078e00ff */
[----:B------:R-:W-:-:S08]  /*7150*/  IMAD.MOV.U32 R194, RZ, RZ, -0x1 ;  /* 0xffffffffffc27424 */ /* 0x000fd000078e00ff */
[----:B------:R-:W-:Y:S05]  /*7160*/  WARPSYNC.COLLECTIVE R194, `(.L_x_1221) ;  /* 0x00000000c2087348 */ /* 0x000fea0003c00000 */
[----:B------:R0:W1:Y:S02]  /*7170*/  SHFL.DOWN P4, R196, R153, R152, R193 ;  /* 0x0800009899c47389 */ /* 0x00006400000800c1 */
[----:B01----:R-:W-:Y:S01]  /*7180*/  ENDCOLLECTIVE ;  /* 0x000000000000791b */ /* 0x003fe20003800000 */
.L_x_1221:
[----:B------:R-:W-:-:S04]  /*7190*/  IMAD.MOV.U32 R152, RZ, RZ, R196 ;  /* 0x000000ffff987224 */ /* 0x000fc800078e00c4 */
[----:B------:R-:W-:Y:S01]  /*71a0*/  FADD.FTZ R195, R152, R153 ;  /* 0x0000009998c37221 */ /* 0x000fe20000010000 */
[----:B------:R-:W-:Y:S01]  /*71b0*/  MOV R153, R154 ;  /* 0x0000009a00997202 */ /* 0x000fe20000000f00 */
[----:B------:R-:W-:-:S07]  /*71c0*/  IMAD.MOV.U32 R152, RZ, RZ, 0x10 ;  /* 0x00000010ff987424 */ /* 0x000fce00078e00ff */
[----:B------:R-:W-:Y:S05]  /*71d0*/  WARPSYNC.COLLECTIVE R194, `(.L_x_1222) ;  /* 0x00000000c2087348 */ /* 0x000fea0003c00000 */
[----:B------:R0:W1:Y:S02]  /*71e0*/  SHFL.DOWN P4, R196, R153, R152, R193 ;  /* 0x0800009899c47389 */ /* 0x00006400000800c1 */
[----:B01----:R-:W-:Y:S01]  /*71f0*/  ENDCOLLECTIVE ;  /* 0x000000000000791b */ /* 0x003fe20003800000 */
.L_x_1222:
[----:B------:R-:W-:Y:S01]  /*7200*/  MOV R153, R195 ;  /* 0x000000c300997202 */ /* 0x000fe20000000f00 */
[----:B------:R-:W-:-:S04]  /*7210*/  IMAD.MOV.U32 R152, RZ, RZ, R196 ;  /* 0x000000ffff987224 */ /* 0x000fc800078e00c4 */
[----:B------:R-:W-:Y:S01]  /*7220*/  FADD.FTZ R154, R152, R154 ;  /* 0x0000009a989a7221 */ /* 0x000fe20000010000 */
[----:B------:R-:W-:-:S07]  /*7230*/  IMAD.MOV.U32 R152, RZ, RZ, 0x8 ;  /* 0x00000008ff987424 */ /* 0x000fce00078e00ff */
[----:B------:R-:W-:Y:S05]  /*7240*/  WARPSYNC.COLLECTIVE R194, `(.L_x_1223) ;  /* 0x00000000c2087348 */ /* 0x000fea0003c00000 */
[----:B------:R0:W1:Y:S02]  /*7250*/  SHFL.DOWN P4, R196, R153, R152, R193 ;  /* 0x0800009899c47389 */ /* 0x00006400000800c1 */
[----:B01----:R-:W-:Y:S01]  /*7260*/  ENDCOLLECTIVE ;  /* 0x000000000000791b */ /* 0x003fe20003800000 */
.L_x_1223:
[----:B------:R-:W-:Y:S01]  /*7270*/  MOV R153, R154 ;  /* 0x0000009a00997202 */ /* 0x000fe20000000f00 */
[----:B------:R-:W-:-:S04]  /*7280*/  IMAD.MOV.U32 R152, RZ, RZ, R196 ;  /* 0x000000ffff987224 */ /* 0x000fc800078e00c4 */
[----:B------:R-:W-:Y:S01]  /*7290*/  FADD.FTZ R195, R195, R152 ;  /* 0x00000098c3c37221 */ /* 0x000fe20000010000 */
[----:B------:R-:W-:-:S07]  /*72a0*/  IMAD.MOV.U32 R152, RZ, RZ, 0x8 ;  /* 0x00000008ff987424 */ /* 0x000fce00078e00ff */
[----:B------:R-:W-:Y:S05]  /*72b0*/  WARPSYNC.COLLECTIVE R194, `(.L_x_1224) ;  /* 0x00000000c2087348 */ /* 0x000fea0003c00000 */
[----:B------:R0:W1:Y:S02]  /*72c0*/  SHFL.DOWN P4, R196, R153, R152, R193 ;  /* 0x0800009899c47389 */ /* 0x00006400000800c1 */
[----:B01----:R-:W-:Y:S01]  /*72d0*/  ENDCOLLECTIVE ;  /* 0x000000000000791b */ /* 0x003fe20003800000 */
.L_x_1224:
[----:B------:R-:W-:Y:S01]  /*72e0*/  MOV R153, R195 ;  /* 0x000000c300997202 */ /* 0x000fe20000000f00 */
[----:B------:R-:W-:-:S04]  /*72f0*/  IMAD.MOV.U32 R152, RZ, RZ, R196 ;  /* 0x000000ffff987224 */ /* 0x000fc800078e00c4 */
[----:B------:R-:W-:Y:S01]  /*7300*/  FADD.FTZ R154, R154, R152 ;  /* 0x000000989a9a7221 */ /* 0x000fe20000010000 */
[----:B------:R-:W-:-:S07]  /*7310*/  IMAD.MOV.U32 R152, RZ, RZ, 0x4 ;  /* 0x00000004ff987424 */ /* 0x000fce00078e00ff */
[----:B------:R-:W-:Y:S05]  /*7320*/  WARPSYNC.COLLECTIVE R194, `(.L_x_1225) ;  /* 0x00000000c2087348 */ /* 0x000fea0003c00000 */
[----:B------:R0:W1:Y:S02]  /*7330*/  SHFL.DOWN P4, R196, R153, R152, R193 ;  /* 0x0800009899c47389 */ /* 0x00006400000800c1 */
[----:B01----:R-:W-:Y:S01]  /*7340*/  ENDCOLLECTIVE ;  /* 0x000000000000791b */ /* 0x003fe20003800000 */
.L_x_1225:
[----:B------:R-:W-:Y:S01]  /*7350*/  MOV R153, R154 ;  /* 0x0000009a00997202 */ /* 0x000fe20000000f00 */
[----:B------:R-:W-:-:S04]  /*7360*/  IMAD.MOV.U32 R152, RZ, RZ, R196 ;  /* 0x000000ffff987224 */ /* 0x000fc800078e00c4 */
[----:B------:R-:W-:Y:S01]  /*7370*/  FADD.FTZ R195, R195, R152 ;  /* 0x00000098c3c37221 */ /* 0x000fe20000010000 */
[----:B------:R-:W-:-:S07]  /*7380*/  IMAD.MOV.U32 R152, RZ, RZ, 0x4 ;  /* 0x00000004ff987424 */ /* 0x000fce00078e00ff */
[----:B------:R-:W-:Y:S05]  /*7390*/  WARPSYNC.COLLECTIVE R194, `(.L_x_1226) ;  /* 0x00000000c2087348 */ /* 0x000fea0003c00000 */
[----:B------:R0:W1:Y:S02]  /*73a0*/  SHFL.DOWN P4, R196, R153, R152, R193 ;  /* 0x0800009899c47389 */ /* 0x00006400000800c1 */
[----:B01----:R-:W-:Y:S01]  /*73b0*/  ENDCOLLECTIVE ;  /* 0x000000000000791b */ /* 0x003fe20003800000 */
.L_x_1226:
[----:B------:R-:W-:Y:S01]  /*73c0*/  MOV R153, R195 ;  /* 0x000000c300997202 */ /* 0x000fe20000000f00 */
[----:B------:R-:W-:-:S04]  /*73d0*/  IMAD.MOV.U32 R152, RZ, RZ, R196 ;  /* 0x000000ffff987224 */ /* 0x000fc800078e00c4 */
[----:B------:R-:W-:Y:S01]  /*73e0*/  FADD.FTZ R154, R154, R152 ;  /* 0x000000989a9a7221 */ /* 0x000fe20000010000 */
[----:B------:R-:W-:-:S07]  /*73f0*/  IMAD.MOV.U32 R152, RZ, RZ, 0x2 ;  /* 0x00000002ff987424 */ /* 0x000fce00078e00ff */
[----:B------:R-:W-:Y:S05]  /*7400*/  WARPSYNC.COLLECTIVE R194, `(.L_x_1227) ;  /* 0x00000000c2087348 */ /* 0x000fea0003c00000 */
[----:B------:R0:W1:Y:S02]  /*7410*/  SHFL.DOWN P4, R196, R153, R152, R193 ;  /* 0x0800009899c47389 */ /* 0x00006400000800c1 */
[----:B01----:R-:W-:Y:S01]  /*7420*/  ENDCOLLECTIVE ;  /* 0x000000000000791b */ /* 0x003fe20003800000 */
.L_x_1227:
[----:B------:R-:W-:Y:S01]  /*7430*/  MOV R153, R154 ;  /* 0x0000009a00997202 */ /* 0x000fe20000000f00 */
[----:B------:R-:W-:-:S04]  /*7440*/  IMAD.MOV.U32 R152, RZ, RZ, R196 ;  /* 0x000000ffff987224 */ /* 0x000fc800078e00c4 */
[----:B------:R-:W-:Y:S01]  /*7450*/  FADD.FTZ R195, R195, R152 ;  /* 0x00000098c3c37221 */ /* 0x000fe20000010000 */
[----:B------:R-:W-:-:S07]  /*7460*/  IMAD.MOV.U32 R152, RZ, RZ, 0x2 ;  /* 0x00000002ff987424 */ /* 0x000fce00078e00ff */
[----:B------:R-:W-:Y:S05]  /*7470*/  WARPSYNC.COLLECTIVE R194, `(.L_x_1228) ;  /* 0x00000000c2087348 */ /* 0x000fea0003c00000 */
[----:B------:R0:W1:Y:S02]  /*7480*/  SHFL.DOWN P4, R196, R153, R152, R193 ;  /* 0x0800009899c47389 */ /* 0x00006400000800c1 */
[----:B01----:R-:W-:Y:S01]  /*7490*/  ENDCOLLECTIVE ;  /* 0x000000000000791b */ /* 0x003fe20003800000 */
.L_x_1228:
[----:B------:R-:W-:Y:S01]  /*74a0*/  MOV R153, R195 ;  /* 0x000000c300997202 */ /* 0x000fe20000000f00 */
[----:B------:R-:W-:-:S04]  /*74b0*/  IMAD.MOV.U32 R152, RZ, RZ, R196 ;  /* 0x000000ffff987224 */ /* 0x000fc800078e00c4 */
[----:B------:R-:W-:Y:S01]  /*74c0*/  FADD.FTZ R154, R154, R152 ;  /* 0x000000989a9a7221 */ /* 0x000fe20000010000 */
[----:B------:R-:W-:-:S07]  /*74d0*/  IMAD.MOV.U32 R152, RZ, RZ, 0x1 ;  /* 0x00000001ff987424 */ /* 0x000fce00078e00ff */
[----:B------:R-:W-:Y:S05]  /*74e0*/  WARPSYNC.COLLECTIVE R194, `(.L_x_1229) ;  /* 0x00000000c2087348 */ /* 0x000fea0003c00000 */
[----:B------:R0:W1:Y:S02]  /*74f0*/  SHFL.DOWN P4, R196, R153, R152, R193 ;  /* 0x0800009899c47389 */ /* 0x00006400000800c1 */
[----:B01----:R-:W-:Y:S01]  /*7500*/  ENDCOLLECTIVE ;  /* 0x000000000000791b */ /* 0x003fe20003800000 */
.L_x_1229:
[----:B------:R-:W-:Y:S01]  /*7510*/  MOV R153, R154 ;  /* 0x0000009a00997202 */ /* 0x000fe20000000f00 */
[----:B------:R-:W-:-:S07]  /*7520*/  IMAD.MOV.U32 R197, RZ, RZ, R196 ;  /* 0x000000ffffc57224 */ /* 0x000fce00078e00c4 */
[----:B------:R-:W-:Y:S05]  /*7530*/  WARPSYNC.COLLECTIVE R194, `(.L_x_1230) ;  /* 0x00000000c2087348 */ /* 0x000fea0003c00000 */
[----:B------:R0:W1:Y:S02]  /*7540*/  SHFL.DOWN P4, R196, R153, R152, R193 ;  /* 0x0800009899c47389 */ /* 0x00006400000800c1 */
[----:B01----:R-:W-:Y:S01]  /*7550*/  ENDCOLLECTIVE ;  /* 0x000000000000791b */ /* 0x003fe20003800000 */
.L_x_1230:
[----:B------:R-:W-:Y:S01]  /*7560*/  IMAD.MOV.U32 R153, RZ, RZ, R196 ;  /* 0x000000ffff997224 */ /* 0x000fe200078e00c4 */
[----:B------:R-:W-:Y:S06]  /*7570*/  BRA `(.L_x_1231) ;  /* 0xffffffc000f87947 */ /* 0x000fec000383ffff */
.L_x_1232:
        /* <DEDUP_REMOVED lines=16> */
.L_x_4520:


//--------------------- .text._ZN10layer_norm31ln_parallel_residual_bwd_kernelINS_13Kernel_traitsIf13__nv_bfloat16S2_S2_fjLj7168ELj1ELj1ELj8ELj8ENS_18Kernel_traits_baseILj7168EfS2_S2_S2_fjLj256EEEEELb1ELb0ELb1EEEvNS_9BwdParamsE --------------------------
	.section	.text._ZN10layer_norm31ln_parallel_residual_bwd_kernelINS_13Kernel_traitsIf13__nv_bfloat16S2_S2_fjLj7168ELj1ELj1ELj8ELj8ENS_18Kernel_traits_baseILj7168EfS2_S2_S2_fjLj256EEEEELb1ELb0ELb1EEEvNS_9BwdParamsE,"ax",@progbits
	.align	128
        .global         _ZN10layer_norm31ln_parallel_residual_bwd_kernelINS_13Kernel_traitsIf13__nv_bfloat16S2_S2_fjLj7168ELj1ELj1ELj8ELj8ENS_18Kernel_traits_baseILj7168EfS2_S2_S2_fjLj256EEEEELb1ELb0ELb1EEEvNS_9BwdParamsE
        .type           _ZN10layer_norm31ln_parallel_residual_bwd_kernelINS_13Kernel_traitsIf13__nv_bfloat16S2_S2_fjLj7168ELj1ELj1ELj8ELj8ENS_18Kernel_traits_baseILj7168EfS2_S2_S2_fjLj256EEEEELb1ELb0ELb1EEEvNS_9BwdParamsE,@function
        .size           _ZN10layer_norm31ln_parallel_residual_bwd_kernelINS_13Kernel_traitsIf13__nv_bfloat16S2_S2_fjLj7168ELj1ELj1ELj8ELj8ENS_18Kernel_traits_baseILj7168EfS2_S2_S2_fjLj256EEEEELb1ELb0ELb1EEEvNS_9BwdParamsE,(.L_x_4521 - _ZN10layer_norm31ln_parallel_residual_bwd_kernelINS_13Kernel_traitsIf13__nv_bfloat16S2_S2_fjLj7168ELj1ELj1ELj8ELj8ENS_18Kernel_traits_baseILj7168EfS2_S2_S2_fjLj256EEEEELb1ELb0ELb1EEEvNS_9BwdParamsE)
        .other          _ZN10layer_norm31ln_parallel_residual_bwd_kernelINS_13Kernel_traitsIf13__nv_bfloat16S2_S2_fjLj7168ELj1ELj1ELj8ELj8ENS_18Kernel_traits_baseILj7168EfS2_S2_S2_fjLj256EEEEELb1ELb0ELb1EEEvNS_9BwdParamsE,@"STO_CUDA_ENTRY STV_DEFAULT"
_ZN10layer_norm31ln_parallel_residual_bwd_kernelINS_13Kernel_traitsIf13__nv_bfloat16S2_S2_fjLj7168ELj1ELj1ELj8ELj8ENS_18Kernel_traits_baseILj7168EfS2_S2_S2_fjLj256EEEEELb1ELb0ELb1EEEvNS_9BwdParamsE:
.text._ZN10layer_norm31ln_parallel_residual_bwd_kernelINS_13Kernel_traitsIf13__nv_bfloat16S2_S2_fjLj7168ELj1ELj1ELj8ELj8ENS_18Kernel_traits_baseILj7168EfS2_S2_S2_fjLj256EEEEELb1ELb0ELb1EEEvNS_9BwdParamsE:
        /* <DEDUP_REMOVED lines=75> */
.L_x_1233:
[----:B------:R0:W-:Y:S01]  /*04b0*/  STL [R1+0x8c], RZ ;  /* 0x00008cff01007387 */ /* 0x0001e20000100800 */
[----:B------:R-:W-:Y:S01]  /*04c0*/  IMAD.SHL.U32 R0, R0, 0x10, RZ ;  /* 0x0000001000007824 */ /* 0x000fe200078e00ff */
[----:B------:R-:W-:Y:S01]  /*04d0*/  ULDC.64 UR8, c[0x0][0x268] ;  /* 0x00009a0000087ab9 */ /* 0x000fe20000000a00 */
[----:B------:R-:W-:Y:S01]  /*04e0*/  ULDC.64 UR4, c[0x0][0x260] ;  /* 0x0000980000047ab9 */ /* 0x000fe20000000a00 */
[----:B------:R0:W-:Y:S02]  /*04f0*/  STL [R1+0x88], RZ ;  /* 0x000088ff01007387 */ /* 0x0001e40000100800 */
[----:B------:R-:W-:Y:S02]  /*0500*/  LOP3.LUT R0, R0, 0xff0, RZ, 0xc0, !PT ;  /* 0x00000ff000007812 */ /* 0x000fe400078ec0ff */
[----:B------:R0:W-:Y:S02]  /*0510*/  STL [R1+0x84], RZ ;  /* 0x000084ff01007387 */ /* 0x0001e40000100800 */
[----:B------:R-:W-:-:S02]  /*0520*/  IADD3 R4, P1, R0, UR8, RZ ;  /* 0x0000000800047c10 */ /* 0x000fc4000ff3e0ff */
[----:B------:R0:W-:Y:S01]  /*0530*/  STL [R1+0x80], RZ ;  /* 0x000080ff01007387 */ /* 0x0001e20000100800 */
[----:B------:R-:W-:Y:S02]  /*0540*/  IADD3 R2, P0, R0, UR4, RZ ;  /* 0x0000000400027c10 */ /* 0x000fe4000ff1e0ff */
[----:B------:R-:W-:Y:S01]  /*0550*/  IMAD.X R5, RZ, RZ, UR9, P1 ;  /* 0x00000009ff057e24 */ /* 0x000fe200088e06ff */
[----:B------:R0:W-:Y:S01]  /*0560*/  STL [R1+0x7c], RZ ;  /* 0x00007cff01007387 */ /* 0x0001e20000100800 */
[----:B------:R-:W-:Y:S01]  /*0570*/  IADD3.X R3, RZ, UR5, RZ, P0, !PT ;  /* 0x00000005ff037c10 */ /* 0x000fe200087fe4ff */
[----:B------:R-:W-:Y:S02]  /*0580*/  ULDC.64 UR4, c[0x0][0x2c8] ;  /* 0x0000b20000047ab9 */ /* 0x000fe40000000a00 */
[----:B------:R0:W-:Y:S04]  /*0590*/  STL [R1+0x78], RZ ;  /* 0x000078ff01007387 */ /* 0x0001e80000100800 */
        /* <DEDUP_REMOVED lines=29> */
[----:B------:R0:W-:Y:S01]  /*0770*/  STL [R1], RZ ;  /* 0x000000ff01007387 */ /* 0x0001e20000100800 */
[----:B------:R-:W-:Y:S01]  /*0780*/  ISETP.NE.U32.AND P0, PT, RZ, UR4, PT ;  /* 0x00000004ff007c0c */ /* 0x000fe2000bf05070 */
[----:B------:R-:W-:-:S02]  /*0790*/  HFMA2.MMA R113, -RZ, RZ, 0, 0 ;  /* 0x00000000ff717435 */ /* 0x000fc400000001ff */
[----:B------:R-:W5:Y:S01]  /*07a0*/  LDG.E.128 R76, desc[UR6][R4.64] ;  /* 0x00000006044c7981 */ /* 0x000f62000c1e1d00 */
[----:B------:R-:W-:-:S03]  /*07b0*/  HFMA2.MMA R213, -RZ, RZ, 0, 0 ;  /* 0x00000000ffd57435 */ /* 0x000fc600000001ff */
[----:B------:R-:W5:Y:S01]  /*07c0*/  LDG.E.128 R80, desc[UR6][R4.64+0x1000] ;  /* 0x0010000604507981 */ /* 0x000f62000c1e1d00 */
[----:B------:R-:W-:-:S03]  /*07d0*/  ISETP.NE.AND.EX P0, PT, RZ, UR5, PT, P0 ;  /* 0x00000005ff007c0c */ /* 0x000fc6000bf05300 */
[----:B------:R-:W5:Y:S01]  /*07e0*/  LDG.E.128 R84, desc[UR6][R4.64+0x2000] ;  /* 0x0020000604547981 */ /* 0x000f62000c1e1d00 */
[----:B------:R-:W-:-:S03]  /*07f0*/  IMAD.MOV.U32 R39, RZ, RZ, 0x1 ;  /* 0x00000001ff277424 */ /* 0x000fc600078e00ff */
[----:B------:R-:W5:Y:S01]  /*0800*/  LDG.E.128 R88, desc[UR6][R4.64+0x3000] ;  /* 0x0030000604587981 */ /* 0x000f62000c1e1d00 */
[----:B------:R-:W-:-:S03]  /*0810*/  CS2R R118, SRZ ;  /* 0x0000000000767805 */ /* 0x000fc6000001ff00 */
[----:B------:R-:W5:Y:S01]  /*0820*/  LDG.E.128 R92, desc[UR6][R4.64+0x4000] ;  /* 0x00400006045c7981 */ /* 0x000f62000c1e1d00 */
[----:B------:R-:W-:-:S03]  /*0830*/  CS2R R120, SRZ ;  /* 0x0000000000787805 */ /* 0x000fc6000001ff00 */
[----:B------:R-:W5:Y:S01]  /*0840*/  LDG.E.128 R96, desc[UR6][R4.64+0x5000] ;  /* 0x0050000604607981 */ /* 0x000f62000c1e1d00 */
[----:B------:R-:W-:-:S03]  /*0850*/  CS2R R130, SRZ ;  /* 0x0000000000827805 */ /* 0x000fc6000001ff00 */
[----:B------:R1:W5:Y:S01]  /*0860*/  LDG.E.128 R100, desc[UR6][R4.64+0x6000] ;  /* 0x0060000604647981 */ /* 0x000362000c1e1d00 */
[----:B------:R-:W-:Y:S02]  /*0870*/  CS2R R250, SRZ ;  /* 0x0000000000fa7805 */ /* 0x000fe4000001ff00 */
[----:B------:R-:W-:Y:S02]  /*0880*/  CS2R R248, SRZ ;  /* 0x0000000000f87805 */ /* 0x000fe4000001ff00 */
[----:B------:R-:W-:Y:S01]  /*0890*/  CS2R R246, SRZ ;  /* 0x0000000000f67805 */ /* 0x000fe2000001ff00 */
[----:B------:R-:W5:Y:S01]  /*08a0*/  LDG.E.128 R48, desc[UR6][R2.64] ;  /* 0x0000000602307981 */ /* 0x000f62000c1e1d00 */
[----:B------:R-:W-:Y:S01]  /*08b0*/  CS2R R238, SRZ ;  /* 0x0000000000ee7805 */ /* 0x000fe2000001ff00 */
[----:B------:R-:W-:Y:S01]  /*08c0*/  IMAD.MOV.U32 R237, RZ, RZ, RZ ;  /* 0x000000ffffed7224 */ /* 0x000fe200078e00ff */
[----:B------:R-:W-:Y:S01]  /*08d0*/  CS2R R232, SRZ ;  /* 0x0000000000e87805 */ /* 0x000fe2000001ff00 */
[----:B------:R-:W5:Y:S01]  /*08e0*/  LDG.E.128 R52, desc[UR6][R2.64+0x1000] ;  /* 0x0010000602347981 */ /* 0x000f62000c1e1d00 */
[----:B-1----:R-:W-:Y:S01]  /*08f0*/  HFMA2.MMA R5, -RZ, RZ, 0, 0 ;  /* 0x00000000ff057435 */ /* 0x002fe200000001ff */
[----:B------:R-:W-:-:S02]  /*0900*/  IMAD.MOV.U32 R234, RZ, RZ, RZ ;  /* 0x000000ffffea7224 */ /* 0x000fc400078e00ff */
[----:B------:R-:W5:Y:S01]  /*0910*/  LDG.E.128 R56, desc[UR6][R2.64+0x2000] ;  /* 0x0020000602387981 */ /* 0x000f62000c1e1d00 */
[----:B------:R-:W-:Y:S02]  /*0920*/  CS2R R116, SRZ ;  /* 0x0000000000747805 */ /* 0x000fe4000001ff00 */
[----:B------:R-:W-:Y:S02]  /*0930*/  CS2R R114, SRZ ;  /* 0x0000000000727805 */ /* 0x000fe4000001ff00 */
[----:B------:R-:W-:Y:S01]  /*0940*/  CS2R R244, SRZ ;  /* 0x0000000000f47805 */ /* 0x000fe2000001ff00 */
[----:B------:R-:W5:Y:S01]  /*0950*/  LDG.E.128 R60, desc[UR6][R2.64+0x3000] ;  /* 0x00300006023c7981 */ /* 0x000f62000c1e1d00 */
[----:B------:R-:W-:Y:S02]  /*0960*/  CS2R R242, SRZ ;  /* 0x0000000000f27805 */ /* 0x000fe4000001ff00 */
[----:B------:R-:W-:Y:S02]  /*0970*/  MOV R231, RZ ;  /* 0x000000ff00e77202 */ /* 0x000fe40000000f00 */
[----:B------:R-:W-:Y:S01]  /*0980*/  CS2R R228, SRZ ;  /* 0x0000000000e47805 */ /* 0x000fe2000001ff00 */
[----:B------:R-:W5:Y:S01]  /*0990*/  LDG.E.128 R64, desc[UR6][R2.64+0x4000] ;  /* 0x0040000602407981 */ /* 0x000f62000c1e1d00 */
[----:B------:R-:W-:Y:S01]  /*09a0*/  IMAD.MOV.U32 R122, RZ, RZ, RZ ;  /* 0x000000ffff7a7224 */ /* 0x000fe200078e00ff */
[----:B------:R-:W-:Y:S01]  /*09b0*/  CS2R R128, SRZ ;  /* 0x0000000000807805 */ /* 0x000fe2000001ff00 */
[----:B------:R-:W-:Y:S01]  /*09c0*/  IMAD.MOV.U32 R252, RZ, RZ, RZ ;  /* 0x000000fffffc7224 */ /* 0x000fe200078e00ff */
[----:B------:R-:W5:Y:S01]  /*09d0*/  LDG.E.128 R68, desc[UR6][R2.64+0x5000] ;  /* 0x0050000602447981 */ /* 0x000f62000c1e1d00 */
[----:B------:R-:W-:-:S02]  /*09e0*/  CS2R R240, SRZ ;  /* 0x0000000000f07805 */ /* 0x000fc4000001ff00 */
[----:B------:R-:W-:Y:S02]  /*09f0*/  CS2R R226, SRZ ;  /* 0x0000000000e27805 */ /* 0x000fe4000001ff00 */
[----:B------:R-:W-:Y:S01]  /*0a00*/  CS2R R224, SRZ ;  /* 0x0000000000e07805 */ /* 0x000fe2000001ff00 */
[----:B------:R1:W5:Y:S01]  /*0a10*/  LDG.E.128 R72, desc[UR6][R2.64+0x6000] ;  /* 0x0060000602487981 */ /* 0x000362000c1e1d00 */
[----:B------:R-:W-:Y:S02]  /*0a20*/  CS2R R222, SRZ ;  /* 0x0000000000de7805 */ /* 0x000fe4000001ff00 */
[----:B------:R-:W-:Y:S01]  /*0a30*/  CS2R R220, SRZ ;  /* 0x0000000000dc7805 */ /* 0x000fe2000001ff00 */
[----:B------:R-:W-:Y:S01]  /*0a40*/  IMAD.MOV.U32 R199, RZ, RZ, RZ ;  /* 0x000000ffffc77224 */ /* 0x000fe200078e00ff */
[----:B------:R-:W-:Y:S01]  /*0a50*/  MOV R190, RZ ;  /* 0x000000ff00be7202 */ /* 0x000fe20000000f00 */
[----:B------:R-:W-:Y:S01]  /*0a60*/  IMAD.MOV.U32 R192, RZ, RZ, RZ ;  /* 0x000000ffffc07224 */ /* 0x000fe200078e00ff */
[----:B------:R-:W-:Y:S01]  /*0a70*/  CS2R R8, SRZ ;  /* 0x0000000000087805 */ /* 0x000fe2000001ff00 */
[----:B------:R-:W-:Y:S01]  /*0a80*/  IMAD.MOV.U32 R186, RZ, RZ, RZ ;  /* 0x000000ffffba7224 */ /* 0x000fe200078e00ff */
[----:B------:R-:W-:Y:S01]  /*0a90*/  CS2R R10, SRZ ;  /* 0x00000000000a7805 */ /* 0x000fe2000001ff00 */
[----:B------:R-:W-:Y:S01]  /*0aa0*/  IMAD.MOV.U32 R184, RZ, RZ, RZ ;  /* 0x000000ffffb87224 */ /* 0x000fe200078e00ff */
[----:B-1----:R-:W-:Y:S01]  /*0ab0*/  CS2R R2, SRZ ;  /* 0x0000000000027805 */ /* 0x002fe2000001ff00 */
        /* <DEDUP_REMOVED lines=8> */
[----:B------:R-:W-:Y:S02]  /*0b40*/  MOV R28, RZ ;  /* 0x000000ff001c7202 */ /* 0x000fe40000000f00 */
[----:B------:R-:W-:-:S02]  /*0b50*/  CS2R R24, SRZ ;  /* 0x0000000000187805 */ /* 0x000fc4000001ff00 */
[----:B0-----:R-:W-:-:S07]  /*0b60*/  CS2R R26, SRZ ;  /* 0x00000000001a7805 */ /* 0x001fce000001ff00 */
.L_x_1251:
[----:B0-----:R-:W0:Y:S01]  /*0b70*/  S2R R235, SR_TID.X ;  /* 0x0000000000eb7919 */ /* 0x001e220000002100 */
[----:B------:R-:W-:Y:S01]  /*0b80*/  IMAD R29, R125, UR10, RZ ;  /* 0x0000000a7d1d7c24 */ /* 0x000fe2000f8e02ff */
[----:B-1----:R-:W1:Y:S01]  /*0b90*/  LDC.64 R206, c[0x0][0x2b8] ;  /* 0x0000ae00ffce7b82 */ /* 0x002e620000000a00 */
[----:B--2---:R-:W2:Y:S03]  /*0ba0*/  LDL.LU R212, [R1+0x1c] ;  /* 0x00001c0001d47983 */ /* 0x004ea60000300800 */
[----:B----4-:R-:W-:Y:S01]  /*0bb0*/  SHF.R.S32.HI R30, RZ, 0x1f, R29 ;  /* 0x0000001fff1e7819 */ /* 0x010fe2000001141d */
[----:B---3--:R-:W3:Y:S03]  /*0bc0*/  LDL.LU R210, [R1+0xc] ;  /* 0x00000c0001d27983 */ /* 0x008ee60000300800 */
[----:B------:R-:W4:Y:S01]  /*0bd0*/  LDC.64 R208, c[0x0][0x2c0] ;  /* 0x0000b000ffd07b82 */ /* 0x000f220000000a00 */
[----:B------:R-:W-:Y:S01]  /*0be0*/  LEA.HI R30, R30, R29, RZ, 0x2 ;  /* 0x0000001d1e1e7211 */ /* 0x000fe200078f10ff */
[----:B------:R-:W3:Y:S04]  /*0bf0*/  LDL.LU R211, [R1+0x18] ;  /* 0x0000180001d37983 */ /* 0x000ee80000300800 */
[----:B------:R-:W3:Y:S02]  /*0c00*/  LDL.LU R205, [R1+0x8] ;  /* 0x0000080001cd7983 */ /* 0x000ee40000300800 */
[----:B------:R-:W4:Y:S08]  /*0c10*/  LDC.64 R32, c[0x0][0x250] ;  /* 0x00009400ff207b82 */ /* 0x000f300000000a00 */
[----:B------:R-:W4:Y:S01]  /*0c20*/  LDC.64 R34, c[0x0][0x258] ;  /* 0x00009600ff227b82 */ /* 0x000f220000000a00 */
[----:B0-----:R-:W-:-:S07]  /*0c30*/  LOP3.LUT R185, R235, 0xff, RZ, 0xc0, !PT ;  /* 0x000000ffebb97812 */ /* 0x001fce00078ec0ff */
[----:B------:R-:W0:Y:S01]  /*0c40*/  LDC.64 R140, c[0x0][0x300] ;  /* 0x0000c000ff8c7b82 */ /* 0x000e220000000a00 */
[----:B------:R-:W-:-:S05]  /*0c50*/  LEA.HI.SX32 R185, R30, R185, 0x1e ;  /* 0x000000b91eb97211 */ /* 0x000fca00078ff2ff */
[----:B------:R-:W-:Y:S02]  /*0c60*/  VIADD R172, R185, 0x100 ;  /* 0x00000100b9ac7836 */ /* 0x000fe40000000000 */
[----:B------:R-:W0:Y:S02]  /*0c70*/  @P0 LDC.64 R158, c[0x0][0x2c8] ;  /* 0x0000b200ff9e0b82 */ /* 0x000e240000000a00 */
[----:B------:R-:W-:Y:S01]  /*0c80*/  IMAD.SHL.U32 R29, R172, 0x8, RZ ;  /* 0x00000008ac1d7824 */ /* 0x000fe200078e00ff */
[----:B------:R-:W-:-:S04]  /*0c90*/  SHF.R.U32.HI R30, RZ, 0x1d, R172 ;  /* 0x0000001dff1e7819 */ /* 0x000fc800000116ac */
[----:B------:R-:W-:Y:S01]  /*0ca0*/  IADD3 R164, P1, R29, UR14, RZ ;  /* 0x0000000e1da47c10 */ /* 0x000fe2000ff3e0ff */
[----:B-1----:R-:W-:-:S03]  /*0cb0*/  IMAD.WIDE.U32 R168, R172, 0x8, R206 ;  /* 0x00000008aca87825 */ /* 0x002fc600078e00ce */
[----:B------:R-:W-:Y:S01]  /*0cc0*/  IADD3.X R165, R30, UR15, RZ, P1, !PT ;  /* 0x0000000f1ea57c10 */ /* 0x000fe20008ffe4ff */
[----:B----4-:R-:W-:Y:S02]  /*0cd0*/  IMAD.WIDE.U32 R166, R172, 0x8, R208 ;  /* 0x00000008aca67825 */ /* 0x010fe400078e00d0 */
[----:B------:R-:W4:Y:S04]  /*0ce0*/  LDG.E.64 R168, desc[UR6][R168.64] ;  /* 0x00000006a8a87981 */ /* 0x000f28000c1e1b00 */
[----:B------:R-:W2:Y:S04]  /*0cf0*/  LDG.E.64 R164, desc[UR6][R164.64] ;  /* 0x00000006a4a47981 */ /* 0x000ea8000c1e1b00 */
[----:B------:R-:W3:Y:S01]  /*0d00*/  LDG.E.64 R166, desc[UR6][R166.64] ;  /* 0x00000006a6a67981 */ /* 0x000ee2000c1e1b00 */
[----:B------:R-:W-:-:S05]  /*0d10*/  IMAD.WIDE R32, R125, 0x4, R32 ;  /* 0x000000047d207825 */ /* 0x000fca00078e0220 */
[----:B------:R1:W3:Y:S02]  /*0d20*/  LDG.E R191, desc[UR6][R32.64] ;  /* 0x0000000620bf7981 */ /* 0x0002e4000c1e1900 */
[----:B-1----:R-:W-:-:S05]  /*0d30*/  IMAD.WIDE R32, R125, 0x4, R34 ;  /* 0x000000047d207825 */ /* 0x002fca00078e0222 */
[----:B------:R1:W3:Y:S01]  /*0d40*/  LDG.E R31, desc[UR6][R32.64] ;  /* 0x00000006201f7981 */ /* 0x0002e2000c1e1900 */
[----:B------:R-:W-:-:S05]  /*0d50*/  IADD3 R179, R185, 0x200, RZ ;  /* 0x00000200b9b37810 */ /* 0x000fca0007ffe0ff */
[----:B-1----:R-:W-:Y:S01]  /*0d60*/  IMAD.SHL.U32 R32, R179, 0x8, RZ ;  /* 0x00000008b3207824 */ /* 0x002fe200078e00ff */
[----:B------:R-:W-:-:S04]  /*0d70*/  SHF.R.U32.HI R33, RZ, 0x1d, R179 ;  /* 0x0000001dff217819 */ /* 0x000fc800000116b3 */
[----:B------:R-:W-:-:S04]  /*0d80*/  IADD3 R148, P1, R32, UR14, RZ ;  /* 0x0000000e20947c10 */ /* 0x000fc8000ff3e0ff */
[----:B------:R-:W-:Y:S01]  /*0d90*/  IADD3.X R149, R33, UR15, RZ, P1, !PT ;  /* 0x0000000f21957c10 */ /* 0x000fe20008ffe4ff */
[----:B------:R-:W-:-:S04]  /*0da0*/  IMAD.WIDE.U32 R106, R179, 0x8, R206 ;  /* 0x00000008b36a7825 */ /* 0x000fc800078e00ce */
[----:B------:R-:W-:Y:S01]  /*0db0*/  IMAD.WIDE.U32 R150, R179, 0x8, R208 ;  /* 0x00000008b3967825 */ /* 0x000fe200078e00d0 */
[----:B------:R-:W3:Y:S04]  /*0dc0*/  LDG.E.64 R148, desc[UR6][R148.64] ;  /* 0x0000000694947981 */ /* 0x000ee8000c1e1b00 */
[----:B------:R-:W3:Y:S04]  /*0dd0*/  LDG.E.64 R106, desc[UR6][R106.64] ;  /* 0x000000066a6a7981 */ /* 0x000ee8000c1e1b00 */
[----:B------:R-:W3:Y:S01]  /*0de0*/  LDG.E.64 R150, desc[UR6][R150.64] ;  /* 0x0000000696967981 */ /* 0x000ee2000c1e1b00 */
[----:B------:R-:W-:-:S05]  /*0df0*/  VIADD R181, R185, 0x300 ;  /* 0x00000300b9b57836 */ /* 0x000fca0000000000 */
[----:B------:R-:W-:Y:S02]  /*0e00*/  SHF.L.U32 R34, R181, 0x3, RZ ;  /* 0x00000003b5227819 */ /* 0x000fe400000006ff */
[----:B------:R-:W-:Y:S02]  /*0e10*/  SHF.R.U32.HI R35, RZ, 0x1d, R181 ;  /* 0x0000001dff237819 */ /* 0x000fe400000116b5 */
[----:B------:R-:W-:-:S04]  /*0e20*/  IADD3 R152, P1, R34, UR14, RZ ;  /* 0x0000000e22987c10 */ /* 0x000fc8000ff3e0ff */
[----:B------:R-:W-:Y:S02]  /*0e30*/  IADD3.X R153, R35, UR15, RZ, P1, !PT ;  /* 0x0000000f23997c10 */ /* 0x000fe40008ffe4ff */
[----:B0-----:R-:W-:-:S04]  /*0e40*/  ISETP.NE.U32.AND P1, PT, R140, RZ, PT ;  /* 0x000000ff8c00720c */ /* 0x001fc80003f25070 */
[----:B------:R-:W-:Y:S01]  /*0e50*/  ISETP.NE.AND.EX P1, PT, R141, RZ, PT, P1 ;  /* 0x000000ff8d00720c */ /* 0x000fe20003f25310 */
[----:B------:R-:W-:Y:S02]  /*0e60*/  IMAD.SHL.U32 R162, R185, 0x4, RZ ;  /* 0x00000004b9a27824 */ /* 0x000fe400078e00ff */
[----:B------:R-:W-:Y:S01]  /*0e70*/  IMAD.SHL.U32 R173, R172, 0x4, RZ ;  /* 0x00000004acad7824 */ /* 0x000fe200078e00ff */
[----:B------:R-:W-:Y:S02]  /*0e80*/  SHF.R.U32.HI R44, RZ, 0x1e, R185 ;  /* 0x0000001eff2c7819 */ /* 0x000fe400000116b9 */
[----:B------:R-:W-:Y:S02]  /*0e90*/  SHF.L.U32 R198, R179, 0x2, RZ ;  /* 0x00000002b3c67819 */ /* 0x000fe400000006ff */
[----:B------:R-:W-:Y:S01]  /*0ea0*/  SHF.R.U32.HI R197, RZ, 0x1e, R172 ;  /* 0x0000001effc57819 */ /* 0x000fe200000116ac */
[----:B------:R-:W-:Y:S01]  /*0eb0*/  VIADD R187, R185, 0x500 ;  /* 0x00000500b9bb7836 */ /* 0x000fe20000000000 */
[----:B------:R-:W-:-:S02]  /*0ec0*/  SHF.R.U32.HI R180, RZ, 0x1e, R179 ;  /* 0x0000001effb47819 */ /* 0x000fc400000116b3 */
[----:B------:R-:W-:Y:S01]  /*0ed0*/  SHF.L.U32 R194, R181, 0x2, RZ ;  /* 0x00000002b5c27819 */ /* 0x000fe200000006ff */
[----:B------:R-:W0:Y:S01]  /*0ee0*/  @P1 LDC.64 R160, c[0x0][0x248] ;  /* 0x00009200ffa01b82 */ /* 0x000e220000000a00 */
[----:B------:R-:W-:Y:S02]  /*0ef0*/  IADD3 R36, P2, R162, UR16, RZ ;  /* 0x00000010a2247c10 */ /* 0x000fe4000ff5e0ff */
[----:B------:R-:W-:Y:S01]  /*0f00*/  SHF.R.U32.HI R182, RZ, 0x1e, R181 ;  /* 0x0000001effb67819 */ /* 0x000fe200000116b5 */
[----:B------:R-:W-:Y:S01]  /*0f10*/  VIADD R193, R185, 0x400 ;  /* 0x00000400b9c17836 */ /* 0x000fe20000000000 */
[----:B------:R-:W-:Y:S01]  /*0f20*/  IADD3 R40, P3, R173, UR16, RZ ;  /* 0x00000010ad287c10 */ /* 0x000fe2000ff7e0ff */
[----:B------:R-:W-:Y:S01]  /*0f30*/  VIADD R176, R185, 0x600 ;  /* 0x00000600b9b07836 */ /* 0x000fe20000000000 */
[----:B------:R-:W-:Y:S01]  /*0f40*/  IADD3.X R37, R44, UR17, RZ, P2, !PT ;  /* 0x000000112c257c10 */ /* 0x000fe200097fe4ff */
[----:B------:R-:W1:Y:S01]  /*0f50*/  @P1 LDC.64 R170, c[0x0][0x248] ;  /* 0x00009200ffaa1b82 */ /* 0x000e620000000a00 */
[----:B------:R-:W-:Y:S01]  /*0f60*/  IADD3 R38, P2, R198, UR16, RZ ;  /* 0x00000010c6267c10 */ /* 0x000fe2000ff5e0ff */
[----:B------:R-:W-:Y:S01]  /*0f70*/  IMAD.WIDE.U32 R154, R181, 0x8, R206 ;  /* 0x00000008b59a7825 */ /* 0x000fe200078e00ce */
[----:B------:R-:W-:Y:S01]  /*0f80*/  IADD3.X R41, R197, UR17, RZ, P3, !PT ;  /* 0x00000011c5297c10 */ /* 0x000fe20009ffe4ff */
[----:B-----5:R-:W5:Y:S01]  /*0f90*/  LDG.E R36, desc[UR6][R36.64] ;  /* 0x0000000624247981 */ /* 0x020f62000c1e1900 */
[----:B------:R-:W-:-:S02]  /*0fa0*/  LOP3.LUT P3, RZ, R39, 0xff, RZ, 0xc0, !PT ;  /* 0x000000ff27ff7812 */ /* 0x000fc4000786c0ff */
[----:B------:R-:W-:Y:S01]  /*0fb0*/  IADD3.X R39, R180, UR17, RZ, P2, !PT ;  /* 0x00000011b4277c10 */ /* 0x000fe200097fe4ff */
[----:B------:R-:W-:Y:S01]  /*0fc0*/  IMAD.WIDE.U32 R104, R181, 0x8, R208 ;  /* 0x00000008b5687825 */ /* 0x000fe200078e00d0 */
[----:B------:R-:W-:Y:S01]  /*0fd0*/  IADD3 R156, P2, R194, UR16, RZ ;  /* 0x00000010c29c7c10 */ /* 0x000fe2000ff5e0ff */
[----:B------:R-:W3:Y:S01]  /*0fe0*/  LDG.E.64 R152, desc[UR6][R152.64] ;  /* 0x0000000698987981 */ /* 0x000ee2000c1e1b00 */
[----:B------:R-:W-:Y:S02]  /*0ff0*/  SHF.L.U32 R189, R187, 0x2, RZ ;  /* 0x00000002bbbd7819 */ /* 0x000fe400000006ff */
[----:B------:R-:W-:Y:S02]  /*1000*/  IADD3.X R157, R182, UR17, RZ, P2, !PT ;  /* 0x00000011b69d7c10 */ /* 0x000fe400097fe4ff */
[----:B------:R-:W-:Y:S01]  /*1010*/  SHF.R.U32.HI R188, RZ, 0x1e, R187 ;  /* 0x0000001effbc7819 */ /* 0x000fe200000116bb */
[----:B------:R-:W-:Y:S01]  /*1020*/  IMAD.SHL.U32 R196, R193, 0x4, RZ ;  /* 0x00000004c1c47824 */ /* 0x000fe200078e00ff */
[----:B------:R-:W-:Y:S01]  /*1030*/  IADD3 R42, P2, R189, UR16, RZ ;  /* 0x00000010bd2a7c10 */ /* 0x000fe2000ff5e0ff */
[----:B------:R1:W5:Y:S03]  /*1040*/  LDG.E R37, desc[UR6][R40.64] ;  /* 0x0000000628257981 */ /* 0x000366000c1e1900 */
[----:B------:R-:W-:Y:S01]  /*1050*/  IADD3.X R43, R188, UR17, RZ, P2, !PT ;  /* 0x00000011bc2b7c10 */ /* 0x000fe200097fe4ff */
[----:B------:R-:W-:Y:S01]  /*1060*/  IMAD.SHL.U32 R178, R176, 0x4, RZ ;  /* 0x00000004b0b27824 */ /* 0x000fe200078e00ff */
[----:B0-----:R-:W-:Y:S01]  /*1070*/  @P1 IADD3 R160, P2, R162, R160, RZ ;  /* 0x000000a0a2a01210 */ /* 0x001fe20007f5e0ff */
[----:B------:R-:W5:Y:S01]  /*1080*/  LDG.E R38, desc[UR6][R38.64] ;  /* 0x0000000626267981 */ /* 0x000f62000c1e1900 */
[----:B------:R-:W0:Y:S03]  /*1090*/  @P0 LDC.64 R162, c[0x0][0x2c8] ;  /* 0x0000b200ffa20b82 */ /* 0x000e260000000a00 */
[----:B------:R-:W-:Y:S01]  /*10a0*/  @P1 IMAD.X R161, R44, 0x1, R161, P2 ;  /* 0x000000012ca11824 */ /* 0x000fe200010e06a1 */
[C---:B------:R-:W-:Y:S01]  /*10b0*/  @P0 LEA R158, P2, R172.reuse, R158, 0x3 ;  /* 0x0000009eac9e0211 */ /* 0x040fe200078418ff */
[----:B------:R-:W-:Y:S01]  /*10c0*/  IMAD.WIDE.U32 R174, R193, 0x8, R206 ;  /* 0x00000008c1ae7825 */ /* 0x000fe200078e00ce */
[----:B------:R-:W-:Y:S01]  /*10d0*/  SHF.R.U32.HI R195, RZ, 0x1e, R193 ;  /* 0x0000001effc37819 */ /* 0x000fe200000116c1 */
[----:B------:R-:W3:Y:S01]  /*10e0*/  LDG.E.64 R154, desc[UR6][R154.64] ;  /* 0x000000069a9a7981 */ /* 0x000ee2000c1e1b00 */
[----:B------:R-:W-:-:S02]  /*10f0*/  @P0 LEA.HI.X R159, R172, R159, RZ, 0x3, P2 ;  /* 0x0000009fac9f0211 */ /* 0x000fc400010f1cff */
[----:B-1----:R-:W-:Y:S01]  /*1100*/  @P1 IADD3 R170, P2, R173, R170, RZ ;  /* 0x000000aaadaa1210 */ /* 0x002fe20007f5e0ff */
[----:B------:R1:W5:Y:S01]  /*1110*/  LDG.E R39, desc[UR6][R156.64] ;  /* 0x000000069c277981 */ /* 0x000362000c1e1900 */
[----:B------:R-:W0:Y:S01]  /*1120*/  @P1 LDC.64 R172, c[0x0][0x248] ;  /* 0x00009200ffac1b82 */ /* 0x000e220000000a00 */
[----:B------:R-:W-:Y:S02]  /*1130*/  IADD3 R40, P4, R196, UR16, RZ ;  /* 0x00000010c4287c10 */ /* 0x000fe4000ff9e0ff */
[----:B------:R-:W-:Y:S01]  /*1140*/  @P1 IMAD.X R171, R197, 0x1, R171, P2 ;  /* 0x00000001c5ab1824 */ /* 0x000fe200010e06ab */
[----:B------:R-:W-:Y:S01]  /*1150*/  SHF.R.U32.HI R177, RZ, 0x1e, R176 ;  /* 0x0000001effb17819 */ /* 0x000fe200000116b0 */
[----:B------:R-:W5:Y:S01]  /*1160*/  @P0 LDG.E.64 R142, desc[UR6][R158.64] ;  /* 0x000000069e8e0981 */ /* 0x000f62000c1e1b00 */
[----:B------:R-:W-:Y:S02]  /*1170*/  IADD3.X R41, R195, UR17, RZ, P4, !PT ;  /* 0x00000011c3297c10 */ /* 0x000fe4000a7fe4ff */
[----:B-1----:R-:W-:Y:S01]  /*1180*/  IADD3 R156, P4, R178, UR16, RZ ;  /* 0x00000010b29c7c10 */ /* 0x002fe2000ff9e0ff */
[----:B------:R-:W5:Y:S01]  /*1190*/  @P1 LDG.E R46, desc[UR6][R170.64] ;  /* 0x00000006aa2e1981 */ /* 0x000f62000c1e1900 */
[----:B0-----:R-:W-:-:S03]  /*11a0*/  @P0 LEA R162, P2, R179, R162, 0x3 ;  /* 0x000000a2b3a20211 */ /* 0x001fc600078418ff */
[----:B------:R-:W5:Y:S01]  /*11b0*/  LDG.E R40, desc[UR6][R40.64] ;  /* 0x0000000628287981 */ /* 0x000f62000c1e1900 */
[----:B------:R-:W-:Y:S02]  /*11c0*/  IADD3.X R157, R177, UR17, RZ, P4, !PT ;  /* 0x00000011b19d7c10 */ /* 0x000fe4000a7fe4ff */
[----:B------:R-:W-:Y:S01]  /*11d0*/  @P0 LEA.HI.X R163, R179, R163, RZ, 0x3, P2 ;  /* 0x000000a3b3a30211 */ /* 0x000fe200010f1cff */
[----:B------:R-:W3:Y:S01]  /*11e0*/  LDG.E.64 R158, desc[UR6][R174.64] ;  /* 0x00000006ae9e7981 */ /* 0x000ee2000c1e1b00 */
[----:B------:R-:W-:-:S03]  /*11f0*/  SHF.R.U32.HI R44, RZ, 0x1d, R193 ;  /* 0x0000001dff2c7819 */ /* 0x000fc600000116c1 */
[----:B------:R0:W5:Y:S04]  /*1200*/  @P0 LDG.E.64 R144, desc[UR6][R162.64] ;  /* 0x00000006a2900981 */ /* 0x000168000c1e1b00 */
[----:B------:R1:W5:Y:S04]  /*1210*/  LDG.E R41, desc[UR6][R42.64] ;  /* 0x000000062a297981 */ /* 0x000368000c1e1900 */
[----:B------:R-:W5:Y:S01]  /*1220*/  @P1 LDG.E R45, desc[UR6][R160.64] ;  /* 0x00000006a02d1981 */ /* 0x000f62000c1e1900 */
[----:B0-----:R-:W0:Y:S03]  /*1230*/  @P0 LDC.64 R162, c[0x0][0x2c8] ;  /* 0x0000b200ffa20b82 */ /* 0x001e260000000a00 */
[----:B------:R-:W3:Y:S01]  /*1240*/  LDG.E.64 R104, desc[UR6][R104.64] ;  /* 0x0000000668687981 */ /* 0x000ee2000c1e1b00 */
[----:B-1----:R-:W-:-:S03]  /*1250*/  SHF.L.U32 R42, R193, 0x3, RZ ;  /* 0x00000003c12a7819 */ /* 0x002fc600000006ff */
[----:B------:R1:W5:Y:S02]  /*1260*/  LDG.E R43, desc[UR6][R156.64] ;  /* 0x000000069c2b7981 */ /* 0x000364000c1e1900 */
[----:B-1----:R-:W-:-:S04]  /*1270*/  IADD3 R156, P4, R42, UR14, RZ ;  /* 0x0000000e2a9c7c10 */ /* 0x002fc8000ff9e0ff */
[----:B------:R-:W-:Y:S02]  /*1280*/  IADD3.X R157, R44, UR15, RZ, P4, !PT ;  /* 0x0000000f2c9d7c10 */ /* 0x000fe4000a7fe4ff */
[----:B------:R-:W-:-:S04]  /*1290*/  @P1 IADD3 R172, P4, R198, R172, RZ ;  /* 0x000000acc6ac1210 */ /* 0x000fc80007f9e0ff */
[----:B------:R-:W-:Y:S02]  /*12a0*/  @P1 IADD3.X R173, R180, R173, RZ, P4, !PT ;  /* 0x000000adb4ad1210 */ /* 0x000fe400027fe4ff */
[----:B------:R-:W-:Y:S01]  /*12b0*/  ISETP.NE.AND P2, PT, RZ, UR11, PT ;  /* 0x0000000bff007c0c */ /* 0x000fe2000bf45270 */
[----:B------:R-:W-:Y:S01]  /*12c0*/  IMAD.WIDE.U32 R160, R193, 0x8, R208 ;  /* 0x00000008c1a07825 */ /* 0x000fe200078e00d0 */
[----:B------:R-:W3:Y:S04]  /*12d0*/  LDG.E.64 R156, desc[UR6][R156.64] ;  /* 0x000000069c9c7981 */ /* 0x000ee8000c1e1b00 */
[----:B------:R1:W5:Y:S01]  /*12e0*/  @P1 LDG.E R47, desc[UR6][R172.64] ;  /* 0x00000006ac2f1981 */ /* 0x000362000c1e1900 */
[----:B0-----:R-:W-:-:S03]  /*12f0*/  @P0 LEA R162, P4, R181, R162, 0x3 ;  /* 0x000000a2b5a20211 */ /* 0x001fc600078818ff */
[----:B------:R-:W3:Y:S01]  /*1300*/  LDG.E.64 R160, desc[UR6][R160.64] ;  /* 0x00000006a0a07981 */ /* 0x000ee2000c1e1b00 */
[----:B-1----:R-:W0:Y:S01]  /*1310*/  @P1 LDC.64 R172, c[0x0][0x248] ;  /* 0x00009200ffac1b82 */ /* 0x002e220000000a00 */
[----:B------:R-:W-:Y:S02]  /*1320*/  @P0 LEA.HI.X R163, R181, R163, RZ, 0x3, P4 ;  /* 0x000000a3b5a30211 */ /* 0x000fe400020f1cff */
[----:B------:R-:W-:-:S03]  /*1330*/  SHF.L.U32 R181, R187, 0x3, RZ ;  /* 0x00000003bbb57819 */ /* 0x000fc600000006ff */
[----:B------:R-:W5:Y:S01]  /*1340*/  @P0 LDG.E.64 R146, desc[UR6][R162.64] ;  /* 0x00000006a2920981 */ /* 0x000f62000c1e1b00 */
[----:B----4-:R-:W-:Y:S01]  /*1350*/  IMAD.MOV.U32 R179, RZ, RZ, R168 ;  /* 0x000000ffffb37224 */ /* 0x010fe200078e00a8 */
[----:B------:R-:W-:Y:S01]  /*1360*/  SHF.R.U64 R170, R168, 0x10, R169 ;  /* 0x00000010a8aa7819 */ /* 0x000fe200000012a9 */
[----:B--2---:R-:W-:Y:S01]  /*1370*/  IMAD.MOV.U32 R204, RZ, RZ, R164 ;  /* 0x000000ffffcc7224 */ /* 0x004fe200078e00a4 */
[--C-:B------:R-:W-:Y:S02]  /*1380*/  SHF.R.U64 R203, R164, 0x10, R165.reuse ;  /* 0x00000010a4cb7819 */ /* 0x100fe400000012a5 */
[----:B------:R-:W-:Y:S02]  /*1390*/  MOV R175, R165 ;  /* 0x000000a500af7202 */ /* 0x000fe40000000f00 */
[----:B------:R-:W-:Y:S02]  /*13a0*/  SHF.R.U32.HI R174, RZ, 0x10, R165 ;  /* 0x00000010ffae7819 */ /* 0x000fe400000116a5 */
[----:B---3--:R-:W-:Y:S01]  /*13b0*/  MOV R168, R166 ;  /* 0x000000a600a87202 */ /* 0x008fe20000000f00 */
[----:B------:R-:W1:Y:S01]  /*13c0*/  @P1 LDC.64 R164, c[0x0][0x248] ;  /* 0x00009200ffa41b82 */ /* 0x000e620000000a00 */
[----:B------:R-:W-:Y:S01]  /*13d0*/  SHF.R.U64 R171, R166, 0x10, R167 ;  /* 0x00000010a6ab7819 */ /* 0x000fe200000012a7 */
[--C-:B------:R-:W-:Y:S01]  /*13e0*/  IMAD.MOV.U32 R197, RZ, RZ, R169.reuse ;  /* 0x000000ffffc57224 */ /* 0x100fe200078e00a9 */
[----:B------:R-:W-:Y:S01]  /*13f0*/  SHF.R.U32.HI R200, RZ, 0x10, R169 ;  /* 0x00000010ffc87819 */ /* 0x000fe200000116a9 */
[----:B------:R-:W-:-:S04]  /*1400*/  IMAD.U32 R166, R168, 0x10000, RZ ;  /* 0x00010000a8a67824 */ /* 0x000fc800078e00ff */
[----:B------:R-:W2:Y:S01]  /*1410*/  @P0 LDC.64 R168, c[0x0][0x2c8] ;  /* 0x0000b200ffa80b82 */ /* 0x000ea20000000a00 */
[----:B------:R-:W-:Y:S01]  /*1420*/  FSEL R191, R191, RZ, !P2 ;  /* 0x000000ffbfbf7208 */ /* 0x000fe20005000000 */
[----:B------:R-:W-:Y:S01]  /*1430*/  IMAD.U32 R175, R175, 0x10000, RZ ;  /* 0x00010000afaf7824 */ /* 0x000fe200078e00ff */
[----:B------:R-:W-:Y:S01]  /*1440*/  SHF.L.U32 R171, R171, 0x10, RZ ;  /* 0x00000010abab7819 */ /* 0x000fe200000006ff */
[----:B------:R-:W-:Y:S02]  /*1450*/  IMAD.MOV.U32 R202, RZ, RZ, R167 ;  /* 0x000000ffffca7224 */ /* 0x000fe400078e00a7 */
[----:B------:R-:W-:Y:S01]  /*1460*/  IMAD.U32 R170, R170, 0x10000, RZ ;  /* 0x00010000aaaa7824 */ /* 0x000fe200078e00ff */
[----:B-1----:R-:W-:Y:S01]  /*1470*/  @P1 IADD3 R164, P4, R194, R164, RZ ;  /* 0x000000a4c2a41210 */ /* 0x002fe20007f9e0ff */
[----:B------:R-:W-:-:S04]  /*1480*/  IMAD.U32 R194, R203, 0x10000, RZ ;  /* 0x00010000cbc27824 */ /* 0x000fc800078e00ff */
[----:B------:R-:W-:Y:S02]  /*1490*/  @P1 IMAD.X R165, R182, 0x1, R165, P4 ;  /* 0x00000001b6a51824 */ /* 0x000fe400020e06a5 */
[----:B------:R-:W-:Y:S01]  /*14a0*/  FADD.FTZ R194, -R191, R194 ;  /* 0x000000c2bfc27221 */ /* 0x000fe20000010100 */
[----:B--2---:R-:W-:Y:S01]  /*14b0*/  @P0 LEA R168, P4, R193, R168, 0x3 ;  /* 0x000000a8c1a80211 */ /* 0x004fe200078818ff */
[----:B------:R-:W-:Y:S02]  /*14c0*/  FADD.FTZ R175, -R191, R175 ;  /* 0x000000afbfaf7221 */ /* 0x000fe40000010100 */
[----:B------:R-:W-:Y:S01]  /*14d0*/  FMUL.FTZ R194, R31, R194 ;  /* 0x000000c21fc27220 */ /* 0x000fe20000410000 */
[----:B------:R-:W-:Y:S01]  /*14e0*/  IMAD.U32 R202, R202, 0x10000, RZ ;  /* 0x00010000caca7824 */ /* 0x000fe200078e00ff */
[----:B------:R-:W-:Y:S01]  /*14f0*/  @P0 LEA.HI.X R169, R193, R169, RZ, 0x3, P4 ;  /* 0x000000a9c1a90211 */ /* 0x000fe200020f1cff */
[----:B------:R-:W-:Y:S01]  /*1500*/  FMUL.FTZ R193, R81, R171 ;  /* 0x000000ab51c17220 */ /* 0x000fe20000410000 */
[----:B0-----:R-:W-:Y:S01]  /*1510*/  @P1 IADD3 R172, P4, R196, R172, RZ ;  /* 0x000000acc4ac1210 */ /* 0x001fe20007f9e0ff */
[----:B------:R-:W-:Y:S01]  /*1520*/  FMUL.FTZ R198, R31, R175 ;  /* 0x000000af1fc67220 */ /* 0x000fe20000410000 */
[----:B------:R-:W-:Y:S01]  /*1530*/  FADD.FTZ R199, R170, R199 ;  /* 0x000000c7aac77221 */ /* 0x000fe20000010000 */
[CC--:B------:R-:W-:Y:S01]  /*1540*/  FFMA.FTZ R23, R194.reuse, R170.reuse, R23 ;  /* 0x000000aac2177223 */ /* 0x0c0fe20000010017 */
[----:B------:R-:W-:Y:S01]  /*1550*/  FFMA.FTZ R193, R53, R170, R193 ;  /* 0x000000aa35c17223 */ /* 0x000fe200000100c1 */
[----:B------:R-:W-:Y:S01]  /*1560*/  FADD.FTZ R247, R171, R247 ;  /* 0x000000f7abf77221 */ /* 0x000fe20000010000 */
[----:B------:R-:W-:Y:S01]  /*1570*/  FFMA.FTZ R243, R194, R171, R243 ;  /* 0x000000abc2f37223 */ /* 0x000fe200000100f3 */
[----:B------:R0:W5:Y:S01]  /*1580*/  @P0 LDG.E.64 R138, desc[UR6][R168.64] ;  /* 0x00000006a88a0981 */ /* 0x000162000c1e1b00 */
[----:B------:R-:W-:Y:S01]  /*1590*/  @P1 IADD3.X R173, R195, R173, RZ, P4, !PT ;  /* 0x000000adc3ad1210 */ /* 0x000fe200027fe4ff */
[----:B------:R-:W-:-:S02]  /*15a0*/  IMAD.U32 R197, R197, 0x10000, RZ ;  /* 0x00010000c5c57824 */ /* 0x000fc400078e00ff */
[----:B------:R-:W-:Y:S01]  /*15b0*/  FMUL.FTZ R175, R82, R202 ;  /* 0x000000ca52af7220 */ /* 0x000fe20000410000 */
[----:B------:R-:W-:Y:S01]  /*15c0*/  SHF.L.U32 R174, R174, 0x10, RZ ;  /* 0x00000010aeae7819 */ /* 0x000fe200000006ff */
[----:B------:R-:W1:Y:S01]  /*15d0*/  @P1 LDC.64 R170, c[0x0][0x248] ;  /* 0x00009200ffaa1b82 */ /* 0x000e620000000a00 */
[----:B------:R-:W-:Y:S01]  /*15e0*/  FADD.FTZ R221, R197, R221 ;  /* 0x000000ddc5dd7221 */ /* 0x000fe20000010000 */
[-C--:B------:R-:W-:Y:S01]  /*15f0*/  FFMA.FTZ R2, R198, R197.reuse, R2 ;  /* 0x000000c5c6027223 */ /* 0x080fe20000010002 */
[----:B------:R2:W5:Y:S01]  /*1600*/  @P1 LDG.E R109, desc[UR6][R172.64] ;  /* 0x00000006ac6d1981 */ /* 0x000562000c1e1900 */
[----:B------:R-:W-:Y:S01]  /*1610*/  FFMA.FTZ R197, R54, R197, R175 ;  /* 0x000000c536c57223 */ /* 0x000fe200000100af */
[----:B------:R-:W-:Y:S02]  /*1620*/  IMAD.U32 R204, R204, 0x10000, RZ ;  /* 0x00010000cccc7824 */ /* 0x000fe400078e00ff */
[----:B------:R-:W-:Y:S01]  /*1630*/  IMAD.U32 R180, R179, 0x10000, RZ ;  /* 0x00010000b3b47824 */ /* 0x000fe200078e00ff */
[----:B0-----:R-:W0:Y:S01]  /*1640*/  @P0 LDC.64 R168, c[0x0][0x2c8] ;  /* 0x0000b200ffa80b82 */ /* 0x001e220000000a00 */
[C---:B------:R-:W-:Y:S01]  /*1650*/  FADD.FTZ R196, -R191.reuse, R174 ;  /* 0x000000aebfc47221 */ /* 0x040fe20000010100 */
[----:B------:R-:W-:Y:S01]  /*1660*/  FADD.FTZ R179, -R191, R204 ;  /* 0x000000ccbfb37221 */ /* 0x000fe20000010100 */
[----:B------:R-:W-:Y:S01]  /*1670*/  SHF.R.U32.HI R201, RZ, 0x10, R167 ;  /* 0x00000010ffc97819 */ /* 0x000fe200000116a7 */
[----:B------:R-:W-:Y:S01]  /*1680*/  FADD.FTZ R248, R166, R248 ;  /* 0x000000f8a6f87221 */ /* 0x000fe20000010000 */
[----:B------:R-:W-:Y:S01]  /*1690*/  SHF.R.U32.HI R182, RZ, 0x1d, R187 ;  /* 0x0000001dffb67819 */ /* 0x000fe200000116bb */
[----:B------:R-:W-:Y:S01]  /*16a0*/  IMAD.U32 R200, R200, 0x10000, RZ ;  /* 0x00010000c8c87824 */ /* 0x000fe200078e00ff */
[----:B------:R-:W5:Y:S01]  /*16b0*/  @P1 LDG.E R108, desc[UR6][R164.64] ;  /* 0x00000006a46c1981 */ /* 0x000f62000c1e1900 */
[----:B--2---:R-:W2:Y:S08]  /*16c0*/  @P0 LDC.64 R172, c[0x0][0x2c8] ;  /* 0x0000b200ffac0b82 */ /* 0x004eb00000000a00 */
[----:B------:R-:W3:Y:S01]  /*16d0*/  @P0 LDC.64 R174, c[0x0][0x2c8] ;  /* 0x0000b200ffae0b82 */ /* 0x000ee20000000a00 */
[----:B------:R-:W-:Y:S01]  /*16e0*/  FMUL.FTZ R179, R31, R179 ;  /* 0x000000b31fb37220 */ /* 0x000fe20000410000 */
[----:B------:R-:W-:-:S03]  /*16f0*/  FMUL.FTZ R167, R80, R166 ;  /* 0x000000a650a77220 */ /* 0x000fc60000410000 */
[----:B------:R-:W-:Y:S01]  /*1700*/  FFMA.FTZ R244, R179, R166, R244 ;  /* 0x000000a6b3f47223 */ /* 0x000fe200000100f4 */
[----:B------:R-:W-:Y:S01]  /*1710*/  IADD3 R166, P5, R181, UR14, RZ ;  /* 0x0000000eb5a67c10 */ /* 0x000fe2000ffbe0ff */
[----:B------:R-:W-:Y:S01]  /*1720*/  FADD.FTZ R213, R180, R213 ;  /* 0x000000d5b4d57221 */ /* 0x000fe20000010000 */
[-C--:B------:R-:W-:Y:S01]  /*1730*/  FFMA.FTZ R28, R179, R180.reuse, R28 ;  /* 0x000000b4b31c7223 */ /* 0x080fe2000001001c */
[----:B------:R-:W-:Y:S01]  /*1740*/  FFMA.FTZ R180, R52, R180, R167 ;  /* 0x000000b434b47223 */ /* 0x000fe200000100a7 */
[----:B------:R-:W-:Y:S02]  /*1750*/  IADD3.X R167, R182, UR15, RZ, P5, !PT ;  /* 0x0000000fb6a77c10 */ /* 0x000fe4000affe4ff */
[----:B0-----:R-:W-:Y:S02]  /*1760*/  @P0 LEA R168, P4, R187, R168, 0x3 ;  /* 0x000000a8bba80211 */ /* 0x001fe400078818ff */
[----:B-1----:R-:W-:Y:S02]  /*1770*/  @P1 IADD3 R170, P5, R189, R170, RZ ;  /* 0x000000aabdaa1210 */ /* 0x002fe40007fbe0ff */
[----:B------:R-:W-:Y:S01]  /*1780*/  SHF.R.U32.HI R204, RZ, 0x10, R151 ;  /* 0x00000010ffcc7819 */ /* 0x000fe20000011697 */
[----:B------:R-:W-:Y:S01]  /*1790*/  IMAD.U32 R201, R201, 0x10000, RZ ;  /* 0x00010000c9c97824 */ /* 0x000fe200078e00ff */
[----:B------:R-:W-:Y:S01]  /*17a0*/  @P0 LEA.HI.X R169, R187, R169, RZ, 0x3, P4 ;  /* 0x000000a9bba90211 */ /* 0x000fe200020f1cff */
[----:B------:R-:W-:Y:S01]  /*17b0*/  FMUL.FTZ R196, R31, R196 ;  /* 0x000000c41fc47220 */ /* 0x000fe20000410000 */
[----:B------:R-:W-:Y:S01]  /*17c0*/  @P1 IADD3.X R171, R188, R171, RZ, P5, !PT ;  /* 0x000000abbcab1210 */ /* 0x000fe20002ffe4ff */
[----:B------:R-:W4:Y:S01]  /*17d0*/  LDG.E.64 R162, desc[UR6][R166.64] ;  /* 0x00000006a6a27981 */ /* 0x000f22000c1e1b00 */
[----:B--2---:R-:W-:-:S02]  /*17e0*/  @P0 LEA R172, P4, R185, R172, 0x3 ;  /* 0x000000acb9ac0211 */ /* 0x004fc400078818ff */
[C---:B---3--:R-:W-:Y:S01]  /*17f0*/  @P0 LEA R174, P5, R176.reuse, R174, 0x3 ;  /* 0x000000aeb0ae0211 */ /* 0x048fe200078a18ff */
[----:B------:R-:W-:Y:S01]  /*1800*/  IMAD.MOV.U32 R189, RZ, RZ, R148 ;  /* 0x000000ffffbd7224 */ /* 0x000fe200078e0094 */
[----:B------:R-:W-:Y:S01]  /*1810*/  @P0 LEA.HI.X R173, R185, R173, RZ, 0x3, P4 ;  /* 0x000000adb9ad0211 */ /* 0x000fe200020f1cff */
[----:B------:R-:W-:Y:S01]  /*1820*/  FMUL.FTZ R195, R83, R201 ;  /* 0x000000c953c37220 */ /* 0x000fe20000410000 */
[----:B------:R-:W-:Y:S01]  /*1830*/  @P0 LEA.HI.X R175, R176, R175, RZ, 0x3, P5 ;  /* 0x000000afb0af0211 */ /* 0x000fe200028f1cff */
[----:B------:R-:W-:Y:S01]  /*1840*/  FADD.FTZ R250, R202, R250 ;  /* 0x000000facafa7221 */ /* 0x000fe20000010000 */
[----:B------:R-:W-:Y:S01]  /*1850*/  SHF.L.U32 R189, R189, 0x10, RZ ;  /* 0x00000010bdbd7819 */ /* 0x000fe200000006ff */
[----:B------:R0:W5:Y:S04]  /*1860*/  @P0 LDG.E.64 R134, desc[UR6][R172.64] ;  /* 0x00000006ac860981 */ /* 0x000168000c1e1b00 */
[----:B------:R1:W5:Y:S01]  /*1870*/  @P0 LDG.E.64 R132, desc[UR6][R174.64] ;  /* 0x00000006ae840981 */ /* 0x000362000c1e1b00 */
[----:B------:R-:W-:Y:S01]  /*1880*/  FADD.FTZ R189, -R191, R189 ;  /* 0x000000bdbfbd7221 */ /* 0x000fe20000010100 */
[----:B------:R-:W-:Y:S01]  /*1890*/  FFMA.FTZ R246, R198, R202, R246 ;  /* 0x000000cac6f67223 */ /* 0x000fe200000100f6 */
[----:B------:R-:W-:Y:S01]  /*18a0*/  FADD.FTZ R220, R200, R220 ;  /* 0x000000dcc8dc7221 */ /* 0x000fe20000010000 */
[----:B------:R-:W-:Y:S01]  /*18b0*/  FFMA.FTZ R22, R196, R200, R22 ;  /* 0x000000c8c4167223 */ /* 0x000fe20000010016 */
[----:B------:R-:W-:Y:S01]  /*18c0*/  FADD.FTZ R249, R201, R249 ;  /* 0x000000f9c9f97221 */ /* 0x000fe20000010000 */
[----:B0-----:R-:W-:Y:S01]  /*18d0*/  SHF.R.U64 R173, R106, 0x10, R107 ;  /* 0x000000106aad7819 */ /* 0x001fe2000000126b */
[----:B------:R-:W-:Y:S01]  /*18e0*/  FFMA.FTZ R245, R196, R201, R245 ;  /* 0x000000c9c4f57223 */ /* 0x000fe200000100f5 */
[----:B------:R-:W-:Y:S01]  /*18f0*/  IMAD.WIDE.U32 R164, R187, 0x8, R206 ;  /* 0x00000008bba47825 */ /* 0x000fe200078e00ce */
[----:B------:R0:W5:Y:S03]  /*1900*/  @P1 LDG.E R110, desc[UR6][R170.64] ;  /* 0x00000006aa6e1981 */ /* 0x000166000c1e1900 */
[----:B-1----:R-:W-:Y:S01]  /*1910*/  IMAD.MOV.U32 R174, RZ, RZ, R106 ;  /* 0x000000ffffae7224 */ /* 0x002fe200078e006a */
[----:B------:R-:W-:Y:S01]  /*1920*/  SHF.R.U32.HI R203, RZ, 0x10, R107 ;  /* 0x00000010ffcb7819 */ /* 0x000fe2000001166b */
[----:B------:R-:W-:Y:S01]  /*1930*/  IMAD.MOV.U32 R106, RZ, RZ, R150 ;  /* 0x000000ffff6a7224 */ /* 0x000fe200078e0096 */
[--C-:B------:R-:W-:Y:S01]  /*1940*/  SHF.R.U64 R175, R150, 0x10, R151.reuse ;  /* 0x0000001096af7819 */ /* 0x100fe20000001297 */
[----:B------:R-:W-:-:S02]  /*1950*/  IMAD.MOV.U32 R150, RZ, RZ, R151 ;  /* 0x000000ffff967224 */ /* 0x000fc400078e0097 */
[----:B------:R-:W-:Y:S01]  /*1960*/  FMUL.FTZ R189, R31, R189 ;  /* 0x000000bd1fbd7220 */ /* 0x000fe20000410000 */
[----:B------:R-:W-:Y:S01]  /*1970*/  FFMA.FTZ R195, R55, R200, R195 ;  /* 0x000000c837c37223 */ /* 0x000fe200000100c3 */
[----:B------:R-:W-:Y:S01]  /*1980*/  SHF.L.U32 R151, R106, 0x10, RZ ;  /* 0x000000106a977819 */ /* 0x000fe200000006ff */
[----:B------:R-:W-:Y:S01]  /*1990*/  IMAD.WIDE.U32 R166, R187, 0x8, R208 ;  /* 0x00000008bba67825 */ /* 0x000fe200078e00d0 */
[--C-:B------:R-:W-:Y:S01]  /*19a0*/  SHF.R.U64 R202, R148, 0x10, R149.reuse ;  /* 0x0000001094ca7819 */ /* 0x100fe20000001295 */
[----:B------:R1:W5:Y:S02]  /*19b0*/  @P0 LDG.E.64 R136, desc[UR6][R168.64] ;  /* 0x00000006a8880981 */ /* 0x000364000c1e1b00 */
[----:B------:R-:W-:Y:S01]  /*19c0*/  FADD.FTZ R212, R151, R212 ;  /* 0x000000d497d47221 */ /* 0x000fe20000010000 */
[----:B------:R-:W-:Y:S01]  /*19d0*/  FFMA.FTZ R210, R189, R151, R210 ;  /* 0x00000097bdd27223 */ /* 0x000fe200000100d2 */
[--C-:B------:R-:W-:Y:S01]  /*19e0*/  IMAD.MOV.U32 R200, RZ, RZ, R149.reuse ;  /* 0x000000ffffc87224 */ /* 0x100fe200078e0095 */
[----:B------:R-:W-:Y:S01]  /*19f0*/  SHF.R.U32.HI R201, RZ, 0x10, R149 ;  /* 0x00000010ffc97819 */ /* 0x000fe20000011695 */
[C---:B0-----:R-:W-:Y:S01]  /*1a00*/  IMAD.WIDE.U32 R170, R185.reuse, 0x8, R208 ;  /* 0x00000008b9aa7825 */ /* 0x041fe200078e00d0 */
[----:B------:R0:W-:Y:S01]  /*1a10*/  STL [R1+0x1c], R212 ;  /* 0x00001cd401007387 */ /* 0x0001e20000100800 */
[----:B------:R-:W-:-:S02]  /*1a20*/  SHF.L.U32 R187, R185, 0x3, RZ ;  /* 0x00000003b9bb7819 */ /* 0x000fc400000006ff */
[----:B------:R-:W-:Y:S01]  /*1a30*/  SHF.R.U32.HI R188, RZ, 0x1d, R185 ;  /* 0x0000001dffbc7819 */ /* 0x000fe200000116b9 */
[----:B------:R-:W-:Y:S01]  /*1a40*/  IMAD.WIDE.U32 R148, R185, 0x8, R206 ;  /* 0x00000008b9947825 */ /* 0x000fe200078e00ce */
[----:B------:R-:W2:Y:S03]  /*1a50*/  LDG.E.64 R164, desc[UR6][R164.64] ;  /* 0x00000006a4a47981 */ /* 0x000ea6000c1e1b00 */
[----:B------:R-:W-:Y:S02]  /*1a60*/  IMAD.U32 R202, R202, 0x10000, RZ ;  /* 0x00010000caca7824 */ /* 0x000fe400078e00ff */
[----:B------:R-:W-:Y:S01]  /*1a70*/  IMAD.MOV.U32 R172, RZ, RZ, R107 ;  /* 0x000000ffffac7224 */ /* 0x000fe200078e006b */
[----:B0-----:R-:W3:Y:S01]  /*1a80*/  LDL.LU R212, [R1+0x24] ;  /* 0x0000240001d47983 */ /* 0x001ee20000300800 */
[----:B------:R-:W-:Y:S01]  /*1a90*/  FMUL.FTZ R185, R84, R151 ;  /* 0x0000009754b97220 */ /* 0x000fe20000410000 */
[----:B------:R-:W0:Y:S02]  /*1aa0*/  @P1 LDC.64 R106, c[0x0][0x248] ;  /* 0x00009200ff6a1b82 */ /* 0x000e240000000a00 */
[----:B------:R1:W-:Y:S01]  /*1ab0*/  STL [R1+0xc], R210 ;  /* 0x00000cd201007387 */ /* 0x0003e20000100800 */
[----:B------:R-:W-:Y:S01]  /*1ac0*/  SHF.L.U32 R151, R175, 0x10, RZ ;  /* 0x00000010af977819 */ /* 0x000fe200000006ff */
[----:B------:R-:W-:Y:S01]  /*1ad0*/  IMAD.U32 R174, R174, 0x10000, RZ ;  /* 0x00010000aeae7824 */ /* 0x000fe200078e00ff */
[----:B-1----:R-:W-:Y:S01]  /*1ae0*/  IADD3 R168, P4, R187, UR14, RZ ;  /* 0x0000000ebba87c10 */ /* 0x002fe2000ff9e0ff */
[----:B------:R-:W-:-:S02]  /*1af0*/  IMAD.U32 R200, R200, 0x10000, RZ ;  /* 0x00010000c8c87824 */ /* 0x000fc400078e00ff */
[----:B------:R-:W-:Y:S02]  /*1b00*/  IMAD.U32 R173, R173, 0x10000, RZ ;  /* 0x00010000adad7824 */ /* 0x000fe400078e00ff */
[----:B------:R-:W-:Y:S01]  /*1b10*/  IMAD.U32 R204, R204, 0x10000, RZ ;  /* 0x00010000cccc7824 */ /* 0x000fe200078e00ff */
[----:B------:R-:W-:Y:S01]  /*1b20*/  SHF.L.U32 R203, R203, 0x10, RZ ;  /* 0x00000010cbcb7819 */ /* 0x000fe200000006ff */
[----:B------:R-:W4:Y:S01]  /*1b30*/  LDL.LU R210, [R1+0x14] ;  /* 0x0000140001d27983 */ /* 0x000f220000300800 */
[----:B------:R-:W-:Y:S01]  /*1b40*/  FADD.FTZ R211, R151, R211 ;  /* 0x000000d397d37221 */ /* 0x000fe20000010000 */
[----:B------:R-:W-:Y:S01]  /*1b50*/  FADD.FTZ R175, -R191, R202 ;  /* 0x000000cabfaf7221 */ /* 0x000fe20000010100 */
[----:B------:R-:W-:Y:S01]  /*1b60*/  IMAD.U32 R201, R201, 0x10000, RZ ;  /* 0x00010000c9c97824 */ /* 0x000fe200078e00ff */
[----:B------:R-:W2:Y:S02]  /*1b70*/  LDG.E.64 R166, desc[UR6][R166.64] ;  /* 0x00000006a6a67981 */ /* 0x000ea4000c1e1b00 */
[----:B------:R-:W-:-:S02]  /*1b80*/  FMUL.FTZ R175, R31, R175 ;  /* 0x000000af1faf7220 */ /* 0x000fc40000410000 */
[----:B------:R1:W-:Y:S02]  /*1b90*/  STL [R1+0x18], R211 ;  /* 0x000018d301007387 */ /* 0x0003e40000100800 */
[-C--:B------:R-:W-:Y:S02]  /*1ba0*/  FFMA.FTZ R205, R175, R151.reuse, R205 ;  /* 0x00000097afcd7223 */ /* 0x080fe400000100cd */
[----:B------:R-:W2:Y:S04]  /*1bb0*/  LDG.E.64 R148, desc[UR6][R148.64] ;  /* 0x0000000694947981 */ /* 0x000ea8000c1e1b00 */
[----:B------:R-:W2:Y:S04]  /*1bc0*/  LDG.E.64 R170, desc[UR6][R170.64] ;  /* 0x00000006aaaa7981 */ /* 0x000ea8000c1e1b00 */
[----:B-1----:R-:W2:Y:S04]  /*1bd0*/  LDL.LU R211, [R1+0x20] ;  /* 0x0000200001d37983 */ /* 0x002ea80000300800 */
[----:B------:R1:W-:Y:S04]  /*1be0*/  STL [R1+0x8], R205 ;  /* 0x000008cd01007387 */ /* 0x0003e80000100800 */
[----:B-1----:R-:W2:Y:S01]  /*1bf0*/  LDL.LU R205, [R1+0x10] ;  /* 0x0000100001cd7983 */ /* 0x002ea20000300800 */
[----:B------:R-:W-:Y:S01]  /*1c00*/  IADD3.X R169, R188, UR15, RZ, P4, !PT ;  /* 0x0000000fbca97c10 */ /* 0x000fe2000a7fe4ff */
[----:B------:R-:W-:Y:S01]  /*1c10*/  FADD.FTZ R223, R174, R223 ;  /* 0x000000dfaedf7221 */ /* 0x000fe20000010000 */
[-C--:B------:R-:W-:Y:S01]  /*1c20*/  FFMA.FTZ R20, R189, R174.reuse, R20 ;  /* 0x000000aebd147223 */ /* 0x080fe20000010014 */
[----:B------:R-:W-:Y:S01]  /*1c30*/  FFMA.FTZ R185, R56, R174, R185 ;  /* 0x000000ae38b97223 */ /* 0x000fe200000100b9 */
[----:B------:R-:W-:Y:S01]  /*1c40*/  FMUL.FTZ R174, R85, R151 ;  /* 0x0000009755ae7220 */ /* 0x000fe20000410000 */
[----:B0-----:R-:W-:Y:S01]  /*1c50*/  @P1 IADD3 R106, P4, R178, R106, RZ ;  /* 0x0000006ab26a1210 */ /* 0x001fe20007f9e0ff */
[----:B------:R-:W-:Y:S01]  /*1c60*/  FADD.FTZ R178, -R191, R200 ;  /* 0x000000c8bfb27221 */ /* 0x000fe20000010100 */
[----:B------:R-:W-:Y:S01]  /*1c70*/  FADD.FTZ R222, R173, R222 ;  /* 0x000000deadde7221 */ /* 0x000fe20000010000 */
[-C--:B------:R-:W-:Y:S01]  /*1c80*/  FFMA.FTZ R21, R175, R173.reuse, R21 ;  /* 0x000000adaf157223 */ /* 0x080fe20000010015 */
[----:B------:R-:W-:Y:S01]  /*1c90*/  FFMA.FTZ R174, R57, R173, R174 ;  /* 0x000000ad39ae7223 */ /* 0x000fe200000100ae */
[----:B------:R-:W-:-:S02]  /*1ca0*/  IMAD.U32 R173, R150, 0x10000, RZ ;  /* 0x0001000096ad7824 */ /* 0x000fc400078e00ff */
[----:B------:R-:W-:Y:S01]  /*1cb0*/  FMUL.FTZ R178, R31, R178 ;  /* 0x000000b21fb27220 */ /* 0x000fe20000410000 */
[----:B------:R-:W2:Y:S01]  /*1cc0*/  LDL.LU R216, [R1+0x4c] ;  /* 0x00004c0001d87983 */ /* 0x000ea20000300800 */
[----:B------:R-:W-:Y:S01]  /*1cd0*/  FADD.FTZ R201, -R191, R201 ;  /* 0x000000c9bfc97221 */ /* 0x000fe20000010100 */
[----:B------:R-:W-:Y:S02]  /*1ce0*/  FADD.FTZ R224, R203, R224 ;  /* 0x000000e0cbe07221 */ /* 0x000fe40000010000 */
[----:B------:R-:W2:Y:S01]  /*1cf0*/  LDG.E.64 R168, desc[UR6][R168.64] ;  /* 0x00000006a8a87981 */ /* 0x000ea2000c1e1b00 */
[----:B------:R-:W-:Y:S01]  /*1d00*/  FMUL.FTZ R202, R31, R201 ;  /* 0x000000c91fca7220 */ /* 0x000fe20000410000 */
[----:B---3--:R-:W-:Y:S01]  /*1d10*/  FADD.FTZ R212, R173, R212 ;  /* 0x000000d4add47221 */ /* 0x008fe20000010000 */
[----:B----4-:R-:W-:-:S05]  /*1d20*/  FFMA.FTZ R210, R178, R173, R210 ;  /* 0x000000adb2d27223 */ /* 0x010fca00000100d2 */
[----:B------:R0:W-:Y:S04]  /*1d30*/  STL [R1+0x14], R210 ;  /* 0x000014d201007387 */ /* 0x0001e80000100800 */
[----:B------:R1:W-:Y:S04]  /*1d40*/  STL [R1+0x24], R212 ;  /* 0x000024d401007387 */ /* 0x0003e80000100800 */
[----:B0-----:R-:W3:Y:S04]  /*1d50*/  LDL.LU R210, [R1+0x34] ;  /* 0x0000340001d27983 */ /* 0x001ee80000300800 */
[----:B------:R-:W4:Y:S01]  /*1d60*/  LDL.LU R215, [R1+0x48] ;  /* 0x0000480001d77983 */ /* 0x000f220000300800 */
[----:B--2---:R-:W-:-:S03]  /*1d70*/  FADD.FTZ R211, R204, R211 ;  /* 0x000000d3ccd37221 */ /* 0x004fc60000010000 */
[----:B------:R-:W2:Y:S04]  /*1d80*/  LDL.LU R214, [R1+0x30] ;  /* 0x0000300001d67983 */ /* 0x000ea80000300800 */
[----:B------:R0:W-:Y:S04]  /*1d90*/  STL [R1+0x20], R211 ;  /* 0x000020d301007387 */ /* 0x0001e80000100800 */
[----:B-1----:R-:W2:Y:S01]  /*1da0*/  LDL.LU R212, [R1+0x54] ;  /* 0x0000540001d47983 */ /* 0x002ea20000300800 */
[----:B------:R-:W-:-:S05]  /*1db0*/  FFMA.FTZ R205, R202, R204, R205 ;  /* 0x000000cccacd7223 */ /* 0x000fca00000100cd */
[----:B------:R1:W-:Y:S04]  /*1dc0*/  STL [R1+0x10], R205 ;  /* 0x000010cd01007387 */ /* 0x0003e80000100800 */
[----:B0-----:R-:W2:Y:S01]  /*1dd0*/  LDL.LU R211, [R1+0x3c] ;  /* 0x00003c0001d37983 */ /* 0x001ea20000300800 */
[----:B------:R-:W-:Y:S01]  /*1de0*/  FMUL.FTZ R201, R87, R204 ;  /* 0x000000cc57c97220 */ /* 0x000fe20000410000 */
[----:B------:R-:W-:Y:S01]  /*1df0*/  @P1 IADD3.X R107, R177, R107, RZ, P4, !PT ;  /* 0x0000006bb16b1210 */ /* 0x000fe200027fe4ff */
[----:B------:R-:W-:-:S04]  /*1e00*/  IMAD.WIDE.U32 R150, R176, 0x8, R206 ;  /* 0x00000008b0967825 */ /* 0x000fc800078e00ce */
[-C--:B------:R-:W-:Y:S01]  /*1e10*/  FFMA.FTZ R19, R202, R203.reuse, R19 ;  /* 0x000000cbca137223 */ /* 0x080fe20000010013 */
[----:B------:R-:W-:Y:S01]  /*1e20*/  FFMA.FTZ R201, R59, R203, R201 ;  /* 0x000000cb3bc97223 */ /* 0x000fe200000100c9 */
[--C-:B------:R-:W-:Y:S01]  /*1e30*/  SHF.R.U64 R204, R152, 0x10, R153.reuse ;  /* 0x0000001098cc7819 */ /* 0x100fe20000001299 */
[----:B-1----:R-:W-:Y:S01]  /*1e40*/  IMAD.MOV.U32 R205, RZ, RZ, R152 ;  /* 0x000000ffffcd7224 */ /* 0x002fe200078e0098 */
[--C-:B------:R-:W-:Y:S01]  /*1e50*/  SHF.R.U32.HI R206, RZ, 0x10, R153.reuse ;  /* 0x00000010ffce7819 */ /* 0x100fe20000011699 */
[----:B------:R-:W-:Y:S01]  /*1e60*/  IMAD.MOV.U32 R152, RZ, RZ, R153 ;  /* 0x000000ffff987224 */ /* 0x000fe200078e0099 */
[----:B------:R-:W-:Y:S01]  /*1e70*/  MOV R203, R154 ;  /* 0x0000009a00cb7202 */ /* 0x000fe20000000f00 */
[--C-:B------:R-:W-:Y:S01]  /*1e80*/  IMAD.MOV.U32 R153, RZ, RZ, R155.reuse ;  /* 0x000000ffff997224 */ /* 0x100fe200078e009b */
[--C-:B------:R-:W-:Y:S01]  /*1e90*/  SHF.R.U64 R154, R154, 0x10, R155.reuse ;  /* 0x000000109a9a7819 */ /* 0x100fe2000000129b */
[----:B------:R0:W5:Y:S01]  /*1ea0*/  @P1 LDG.E R111, desc[UR6][R106.64] ;  /* 0x000000066a6f1981 */ /* 0x000162000c1e1900 */
[----:B------:R-:W-:Y:S01]  /*1eb0*/  SHF.R.U32.HI R207, RZ, 0x10, R155 ;  /* 0x00000010ffcf7819 */ /* 0x000fe2000001169b */
[----:B------:R-:W-:-:S02]  /*1ec0*/  IMAD.U32 R155, R205, 0x10000, RZ ;  /* 0x00010000cd9b7824 */ /* 0x000fc400078e00ff */
[----:B------:R-:W-:Y:S01]  /*1ed0*/  FMUL.FTZ R177, R86, R173 ;  /* 0x000000ad56b17220 */ /* 0x000fe20000410000 */
[----:B------:R-:W-:Y:S01]  /*1ee0*/  IMAD.U32 R172, R172, 0x10000, RZ ;  /* 0x00010000acac7824 */ /* 0x000fe200078e00ff */
[C---:B------:R-:W-:Y:S01]  /*1ef0*/  SHF.L.U32 R200, R176.reuse, 0x3, RZ ;  /* 0x00000003b0c87819 */ /* 0x040fe200000006ff */
[----:B------:R-:W2:Y:S01]  /*1f00*/  LDG.E.64 R150, desc[UR6][R150.64] ;  /* 0x0000000696967981 */ /* 0x000ea2000c1e1b00 */
[----:B0-----:R-:W-:Y:S01]  /*1f10*/  IMAD.WIDE.U32 R106, R176, 0x8, R208 ;  /* 0x00000008b06a7825 */ /* 0x001fe200078e00d0 */
[----:B------:R-:W-:-:S03]  /*1f20*/  MOV R208, R104 ;  /* 0x0000006800d07202 */ /* 0x000fc60000000f00 */
[----:B------:R-:W-:Y:S01]  /*1f30*/  FADD.FTZ R209, -R191, R155 ;  /* 0x0000009bbfd17221 */ /* 0x000fe20000010100 */
[----:B------:R-:W-:Y:S01]  /*1f40*/  SHF.L.U32 R155, R203, 0x10, RZ ;  /* 0x00000010cb9b7819 */ /* 0x000fe200000006ff */
[----:B------:R-:W-:Y:S02]  /*1f50*/  IMAD.U32 R208, R208, 0x10000, RZ ;  /* 0x00010000d0d07824 */ /* 0x000fe400078e00ff */
[----:B------:R-:W-:Y:S01]  /*1f60*/  FMUL.FTZ R203, R31, R209 ;  /* 0x000000d11fcb7220 */ /* 0x000fe20000410000 */
[----:B------:R-:W-:Y:S01]  /*1f70*/  IMAD.U32 R204, R204, 0x10000, RZ ;  /* 0x00010000cccc7824 */ /* 0x000fe200078e00ff */
[----:B------:R-:W-:Y:S01]  /*1f80*/  SHF.R.U64 R205, R104, 0x10, R105 ;  /* 0x0000001068cd7819 */ /* 0x000fe20000001269 */
[----:B------:R-:W-:Y:S01]  /*1f90*/  FMUL.FTZ R209, R88, R208 ;  /* 0x000000d058d17220 */ /* 0x000fe20000410000 */
[----:B------:R-:W-:Y:S01]  /*1fa0*/  FADD.FTZ R216, R208, R216 ;  /* 0x000000d8d0d87221 */ /* 0x000fe20000010000 */
[----:B------:R-:W-:Y:S01]  /*1fb0*/  FADD.FTZ R227, R155, R227 ;  /* 0x000000e39be37221 */ /* 0x000fe20000010000 */
[-C--:B------:R-:W-:Y:S01]  /*1fc0*/  FFMA.FTZ R16, R203, R155.reuse, R16 ;  /* 0x0000009bcb107223 */ /* 0x080fe20000010010 */
[----:B------:R-:W-:Y:S01]  /*1fd0*/  FFMA.FTZ R155, R60, R155, R209 ;  /* 0x0000009b3c9b7223 */ /* 0x000fe200000100d1 */
[----:B------:R-:W-:Y:S01]  /*1fe0*/  FADD.FTZ R204, -R191, R204 ;  /* 0x000000ccbfcc7221 */ /* 0x000fe20000010100 */
[----:B------:R-:W-:-:S02]  /*1ff0*/  IMAD.MOV.U32 R104, RZ, RZ, R105 ;  /* 0x000000ffff687224 */ /* 0x000fc400078e0069 */
[----:B------:R-:W-:Y:S02]  /*2000*/  IMAD.U32 R152, R152, 0x10000, RZ ;  /* 0x0001000098987824 */ /* 0x000fe400078e00ff */
[----:B------:R-:W-:Y:S01]  /*2010*/  FMUL.FTZ R204, R31, R204 ;  /* 0x000000cc1fcc7220 */ /* 0x000fe20000410000 */
[----:B------:R-:W-:Y:S01]  /*2020*/  IMAD.U32 R205, R205, 0x10000, RZ ;  /* 0x00010000cdcd7824 */ /* 0x000fe200078e00ff */
[----:B------:R-:W-:Y:S01]  /*2030*/  SHF.L.U32 R153, R153, 0x10, RZ ;  /* 0x0000001099997819 */ /* 0x000fe200000006ff */
[----:B------:R-:W-:Y:S02]  /*2040*/  IMAD.U32 R104, R104, 0x10000, RZ ;  /* 0x0001000068687824 */ /* 0x000fe400078e00ff */
[----:B------:R-:W-:Y:S01]  /*2050*/  FADD.FTZ R152, -R191, R152 ;  /* 0x00000098bf987221 */ /* 0x000fe20000010100 */
[----:B------:R-:W-:Y:S01]  /*2060*/  IMAD.U32 R206, R206, 0x10000, RZ ;  /* 0x00010000cece7824 */ /* 0x000fe200078e00ff */
[----:B------:R-:W-:Y:S02]  /*2070*/  SHF.L.U32 R154, R154, 0x10, RZ ;  /* 0x000000109a9a7819 */ /* 0x000fe400000006ff */
[----:B------:R-:W-:Y:S01]  /*2080*/  SHF.L.U32 R207, R207, 0x10, RZ ;  /* 0x00000010cfcf7819 */ /* 0x000fe200000006ff */
[----:B------:R-:W-:Y:S01]  /*2090*/  FADD.FTZ R225, R172, R225 ;  /* 0x000000e1ace17221 */ /* 0x000fe20000010000 */
[-C--:B------:R-:W-:Y:S01]  /*20a0*/  FFMA.FTZ R18, R178, R172.reuse, R18 ;  /* 0x000000acb2127223 */ /* 0x080fe20000010012 */
[----:B------:R-:W-:Y:S01]  /*20b0*/  FFMA.FTZ R177, R58, R172, R177 ;  /* 0x000000ac3ab17223 */ /* 0x000fe200000100b1 */
[----:B------:R-:W-:Y:S01]  /*20c0*/  SHF.R.U32.HI R176, RZ, 0x1d, R176 ;  /* 0x0000001dffb07819 */ /* 0x000fe200000116b0 */
[----:B------:R-:W2:Y:S01]  /*20d0*/  LDG.E.64 R106, desc[UR6][R106.64] ;  /* 0x000000066a6a7981 */ /* 0x000ea2000c1e1b00 */
[----:B---3--:R-:W-:-:S05]  /*20e0*/  FFMA.FTZ R210, R203, R208, R210 ;  /* 0x000000d0cbd27223 */ /* 0x008fca00000100d2 */
[----:B------:R0:W-:Y:S04]  /*20f0*/  STL [R1+0x34], R210 ;  /* 0x000034d201007387 */ /* 0x0001e80000100800 */
[----:B0-----:R-:W3:Y:S04]  /*2100*/  LDL.LU R210, [R1+0x50] ;  /* 0x0000500001d27983 */ /* 0x001ee80000300800 */
[----:B------:R-:W-:Y:S04]  /*2110*/  STL [R1+0x4c], R216 ;  /* 0x00004cd801007387 */ /* 0x000fe80000100800 */
[----:B------:R-:W3:Y:S01]  /*2120*/  LDL.LU R209, [R1+0x38] ;  /* 0x0000380001d17983 */ /* 0x000ee20000300800 */
[----:B----4-:R-:W-:Y:S01]  /*2130*/  FADD.FTZ R215, R205, R215 ;  /* 0x000000d7cdd77221 */ /* 0x010fe20000010000 */
[-C--:B--2---:R-:W-:Y:S01]  /*2140*/  FFMA.FTZ R214, R204, R205.reuse, R214 ;  /* 0x000000cdccd67223 */ /* 0x084fe200000100d6 */
[----:B------:R-:W-:Y:S01]  /*2150*/  FADD.FTZ R212, R104, R212 ;  /* 0x000000d468d47221 */ /* 0x000fe20000010000 */
[----:B------:R-:W-:-:S02]  /*2160*/  FMUL.FTZ R208, R89, R205 ;  /* 0x000000cd59d07220 */ /* 0x000fc40000410000 */
[----:B------:R-:W-:Y:S01]  /*2170*/  STL [R1+0x48], R215 ;  /* 0x000048d701007387 */ /* 0x000fe20000100800 */
[----:B------:R-:W-:-:S03]  /*2180*/  FMUL.FTZ R205, R31, R152 ;  /* 0x000000981fcd7220 */ /* 0x000fc60000410000 */
[----:B------:R-:W-:Y:S04]  /*2190*/  STL [R1+0x30], R214 ;  /* 0x000030d601007387 */ /* 0x000fe80000100800 */
[----:B------:R-:W2:Y:S04]  /*21a0*/  LDL.LU R218, [R1+0x74] ;  /* 0x0000740001da7983 */ /* 0x000ea80000300800 */
[----:B------:R0:W-:Y:S01]  /*21b0*/  STL [R1+0x54], R212 ;  /* 0x000054d401007387 */ /* 0x0001e20000100800 */
[----:B------:R-:W-:-:S03]  /*21c0*/  FFMA.FTZ R211, R205, R104, R211 ;  /* 0x00000068cdd37223 */ /* 0x000fc600000100d3 */
[----:B0-----:R-:W4:Y:S04]  /*21d0*/  LDL.LU R212, [R1+0x44] ;  /* 0x0000440001d47983 */ /* 0x001f280000300800 */
[----:B------:R-:W-:Y:S04]  /*21e0*/  STL [R1+0x3c], R211 ;  /* 0x00003cd301007387 */ /* 0x000fe80000100800 */
[----:B------:R-:W2:Y:S04]  /*21f0*/  LDL.LU R217, [R1+0x70] ;  /* 0x0000700001d97983 */ /* 0x000ea80000300800 */
[----:B------:R-:W2:Y:S01]  /*2200*/  LDL.LU R216, [R1+0x40] ;  /* 0x0000400001d87983 */ /* 0x000ea20000300800 */
[----:B------:R-:W-:Y:S01]  /*2210*/  SHF.R.U32.HI R105, RZ, 0x10, R105 ;  /* 0x00000010ff697819 */ /* 0x000fe20000011669 */
[----:B------:R-:W-:Y:S01]  /*2220*/  FMUL.FTZ R152, R90, R104 ;  /* 0x000000685a987220 */ /* 0x000fe20000410000 */
[----:B------:R-:W-:Y:S01]  /*2230*/  FADD.FTZ R206, -R191, R206 ;  /* 0x000000cebfce7221 */ /* 0x000fe20000010100 */
[----:B------:R-:W-:-:S02]  /*2240*/  FADD.FTZ R240, R153, R240 ;  /* 0x000000f099f07221 */ /* 0x000fc40000010000 */
[----:B------:R-:W-:Y:S02]  /*2250*/  IMAD.U32 R105, R105, 0x10000, RZ ;  /* 0x0001000069697824 */ /* 0x000fe400078e00ff */
[-C--:B------:R-:W-:Y:S01]  /*2260*/  FFMA.FTZ R14, R205, R153.reuse, R14 ;  /* 0x00000099cd0e7223 */ /* 0x080fe2000001000e */
[----:B------:R-:W-:Y:S01]  /*2270*/  FFMA.FTZ R153, R62, R153, R152 ;  /* 0x000000993e997223 */ /* 0x000fe20000010098 */
[----:B------:R-:W-:Y:S01]  /*2280*/  FMUL.FTZ R206, R31, R206 ;  /* 0x000000ce1fce7220 */ /* 0x000fe20000410000 */
[----:B------:R-:W-:Y:S01]  /*2290*/  FMUL.FTZ R152, R91, R105 ;  /* 0x000000695b987220 */ /* 0x000fe20000410000 */
[----:B------:R-:W-:Y:S01]  /*22a0*/  FADD.FTZ R226, R154, R226 ;  /* 0x000000e29ae27221 */ /* 0x000fe20000010000 */
[-C--:B------:R-:W-:Y:S01]  /*22b0*/  FFMA.FTZ R17, R204, R154.reuse, R17 ;  /* 0x0000009acc117223 */ /* 0x080fe20000010011 */
[----:B------:R-:W-:Y:S01]  /*22c0*/  FFMA.FTZ R154, R61, R154, R208 ;  /* 0x0000009a3d9a7223 */ /* 0x000fe200000100d0 */
[----:B------:R-:W-:Y:S02]  /*22d0*/  IMAD.MOV.U32 R208, RZ, RZ, R156 ;  /* 0x000000ffffd07224 */ /* 0x000fe400078e009c */
[----:B------:R-:W-:Y:S01]  /*22e0*/  FADD.FTZ R239, R207, R239 ;  /* 0x000000efcfef7221 */ /* 0x000fe20000010000 */
[-C--:B------:R-:W-:Y:S01]  /*22f0*/  FFMA.FTZ R15, R206, R207.reuse, R15 ;  /* 0x000000cfce0f7223 */ /* 0x080fe2000001000f */
[----:B------:R-:W-:Y:S01]  /*2300*/  FFMA.FTZ R152, R63, R207, R152 ;  /* 0x000000cf3f987223 */ /* 0x000fe20000010098 */
[--C-:B------:R-:W-:Y:S01]  /*2310*/  SHF.R.U64 R156, R156, 0x10, R157.reuse ;  /* 0x000000109c9c7819 */ /* 0x100fe2000000129d */
[----:B------:R-:W-:Y:S01]  /*2320*/  IMAD.MOV.U32 R104, RZ, RZ, R157 ;  /* 0x000000ffff687224 */ /* 0x000fe200078e009d */
[----:B------:R-:W-:-:S02]  /*2330*/  MOV R207, R158 ;  /* 0x0000009e00cf7202 */ /* 0x000fc40000000f00 */
[----:B------:R-:W-:Y:S01]  /*2340*/  SHF.R.U64 R158, R158, 0x10, R159 ;  /* 0x000000109e9e7819 */ /* 0x000fe2000000129f */
[----:B------:R-:W-:-:S04]  /*2350*/  IMAD.U32 R156, R156, 0x10000, RZ ;  /* 0x000100009c9c7824 */ /* 0x000fc800078e00ff */
[----:B------:R-:W-:Y:S01]  /*2360*/  FADD.FTZ R156, -R191, R156 ;  /* 0x0000009cbf9c7221 */ /* 0x000fe20000010100 */
[----:B---3--:R-:W-:-:S05]  /*2370*/  FADD.FTZ R210, R105, R210 ;  /* 0x000000d269d27221 */ /* 0x008fca0000010000 */
[----:B------:R0:W-:Y:S01]  /*2380*/  STL [R1+0x50], R210 ;  /* 0x000050d201007387 */ /* 0x0001e20000100800 */
[----:B------:R-:W-:Y:S01]  /*2390*/  FFMA.FTZ R209, R206, R105, R209 ;  /* 0x00000069ced17223 */ /* 0x000fe200000100d1 */
[----:B------:R-:W-:Y:S01]  /*23a0*/  SHF.R.U32.HI R105, RZ, 0x10, R157 ;  /* 0x00000010ff697819 */ /* 0x000fe2000001169d */
[--C-:B------:R-:W-:Y:S01]  /*23b0*/  IMAD.MOV.U32 R157, RZ, RZ, R159.reuse ;  /* 0x000000ffff9d7224 */ /* 0x100fe200078e009f */
[----:B------:R-:W3:Y:S01]  /*23c0*/  LDL.LU R215, [R1+0x7c] ;  /* 0x00007c0001d77983 */ /* 0x000ee20000300800 */
[----:B0-----:R-:W-:Y:S01]  /*23d0*/  SHF.R.U32.HI R210, RZ, 0x10, R159 ;  /* 0x00000010ffd27819 */ /* 0x001fe2000001169f */
[----:B------:R-:W-:Y:S02]  /*23e0*/  IMAD.U32 R159, R208, 0x10000, RZ ;  /* 0x00010000d09f7824 */ /* 0x000fe400078e00ff */
[----:B------:R0:W-:Y:S02]  /*23f0*/  STL [R1+0x38], R209 ;  /* 0x000038d101007387 */ /* 0x0001e40000100800 */
[----:B------:R-:W-:Y:S01]  /*2400*/  FADD.FTZ R211, -R191, R159 ;  /* 0x0000009fbfd37221 */ /* 0x000fe20000010100 */
[----:B------:R-:W-:Y:S01]  /*2410*/  SHF.L.U32 R159, R207, 0x10, RZ ;  /* 0x00000010cf9f7819 */ /* 0x000fe200000006ff */
[----:B------:R-:W3:Y:S01]  /*2420*/  LDL.LU R214, [R1+0x5c] ;  /* 0x00005c0001d67983 */ /* 0x000ee20000300800 */
[----:B0-----:R-:W-:Y:S01]  /*2430*/  MOV R209, R160 ;  /* 0x000000a000d17202 */ /* 0x001fe20000000f00 */
[----:B------:R-:W-:-:S04]  /*2440*/  FMUL.FTZ R207, R31, R211 ;  /* 0x000000d31fcf7220 */ /* 0x000fc80000410000 */
[----:B------:R-:W-:Y:S01]  /*2450*/  IMAD.U32 R209, R209, 0x10000, RZ ;  /* 0x00010000d1d17824 */ /* 0x000fe200078e00ff */
[----:B------:R-:W-:-:S03]  /*2460*/  SHF.R.U64 R208, R160, 0x10, R161 ;  /* 0x00000010a0d07819 */ /* 0x000fc600000012a1 */
[-C--:B----4-:R-:W-:Y:S01]  /*2470*/  FFMA.FTZ R212, R207, R209.reuse, R212 ;  /* 0x000000d1cfd47223 */ /* 0x090fe200000100d4 */
[----:B------:R-:W-:Y:S01]  /*2480*/  FMUL.FTZ R211, R92, R209 ;  /* 0x000000d15cd37220 */ /* 0x000fe20000410000 */
[----:B--2---:R-:W-:Y:S01]  /*2490*/  FADD.FTZ R218, R209, R218 ;  /* 0x000000dad1da7221 */ /* 0x004fe20000010000 */
[----:B------:R-:W-:Y:S02]  /*24a0*/  IMAD.U32 R209, R208, 0x10000, RZ ;  /* 0x00010000d0d17824 */ /* 0x000fe400078e00ff */
[----:B------:R-:W-:Y:S01]  /*24b0*/  FMUL.FTZ R208, R31, R156 ;  /* 0x0000009c1fd07220 */ /* 0x000fe20000410000 */
[----:B------:R0:W-:Y:S01]  /*24c0*/  STL [R1+0x44], R212 ;  /* 0x000044d401007387 */ /* 0x0001e20000100800 */
[----:B------:R-:W-:Y:S01]  /*24d0*/  FADD.FTZ R242, R159, R242 ;  /* 0x000000f29ff27221 */ /* 0x000fe20000010000 */
[----:B------:R-:W-:Y:S01]  /*24e0*/  FADD.FTZ R217, R209, R217 ;  /* 0x000000d9d1d97221 */ /* 0x000fe20000010000 */
[----:B------:R-:W-:Y:S01]  /*24f0*/  FFMA.FTZ R12, R207, R159, R12 ;  /* 0x0000009fcf0c7223 */ /* 0x000fe2000001000c */
[----:B0-----:R-:W2:Y:S01]  /*2500*/  LDL.LU R212, [R1+0x78] ;  /* 0x0000780001d47983 */ /* 0x001ea20000300800 */
[----:B------:R-:W-:Y:S01]  /*2510*/  FFMA.FTZ R216, R208, R209, R216 ;  /* 0x000000d1d0d87223 */ /* 0x000fe200000100d8 */
[----:B------:R-:W-:-:S02]  /*2520*/  FFMA.FTZ R159, R64, R159, R211 ;  /* 0x0000009f409f7223 */ /* 0x000fc400000100d3 */
[----:B------:R-:W-:Y:S04]  /*2530*/  STL [R1+0x74], R218 ;  /* 0x000074da01007387 */ /* 0x000fe80000100800 */
[----:B------:R-:W4:Y:S04]  /*2540*/  LDL.LU R211, [R1+0x58] ;  /* 0x0000580001d37983 */ /* 0x000f280000300800 */
[----:B------:R-:W-:Y:S04]  /*2550*/  STL [R1+0x70], R217 ;  /* 0x000070d901007387 */ /* 0x000fe80000100800 */
[----:B------:R0:W-:Y:S04]  /*2560*/  STL [R1+0x40], R216 ;  /* 0x000040d801007387 */ /* 0x0001e80000100800 */
[----:B0-----:R-:W4:Y:S01]  /*2570*/  LDL.LU R216, [R1+0x4] ;  /* 0x0000040001d87983 */ /* 0x001f220000300800 */
[----:B------:R-:W-:-:S02]  /*2580*/  IMAD.U32 R104, R104, 0x10000, RZ ;  /* 0x0001000068687824 */ /* 0x000fc400078e00ff */
[--C-:B------:R-:W-:Y:S01]  /*2590*/  IMAD.MOV.U32 R160, RZ, RZ, R161.reuse ;  /* 0x000000ffffa07224 */ /* 0x100fe200078e00a1 */
[----:B------:R-:W-:Y:S01]  /*25a0*/  SHF.R.U32.HI R161, RZ, 0x10, R161 ;  /* 0x00000010ffa17819 */ /* 0x000fe200000116a1 */
[----:B------:R-:W-:Y:S01]  /*25b0*/  FADD.FTZ R104, -R191, R104 ;  /* 0x00000068bf687221 */ /* 0x000fe20000010100 */
[----:B------:R-:W-:Y:S01]  /*25c0*/  SHF.L.U32 R158, R158, 0x10, RZ ;  /* 0x000000109e9e7819 */ /* 0x000fe200000006ff */
[----:B------:R-:W-:Y:S02]  /*25d0*/  IMAD.U32 R160, R160, 0x10000, RZ ;  /* 0x00010000a0a07824 */ /* 0x000fe400078e00ff */
[----:B------:R-:W-:Y:S02]  /*25e0*/  IMAD.U32 R105, R105, 0x10000, RZ ;  /* 0x0001000069697824 */ /* 0x000fe400078e00ff */
[----:B------:R-:W-:Y:S01]  /*25f0*/  FMUL.FTZ R156, R93, R209 ;  /* 0x000000d15d9c7220 */ /* 0x000fe20000410000 */
[----:B------:R-:W-:Y:S01]  /*2600*/  SHF.L.U32 R157, R157, 0x10, RZ ;  /* 0x000000109d9d7819 */ /* 0x000fe200000006ff */
[----:B------:R-:W-:Y:S01]  /*2610*/  FMUL.FTZ R209, R31, R104 ;  /* 0x000000681fd17220 */ /* 0x000fe20000410000 */
[----:B------:R-:W-:Y:S01]  /*2620*/  FMUL.FTZ R104, R94, R160 ;  /* 0x000000a05e687220 */ /* 0x000fe20000410000 */
[----:B------:R-:W-:Y:S01]  /*2630*/  FADD.FTZ R105, -R191, R105 ;  /* 0x00000069bf697221 */ /* 0x000fe20000010100 */
[----:B------:R-:W-:Y:S01]  /*2640*/  FADD.FTZ R241, R158, R241 ;  /* 0x000000f19ef17221 */ /* 0x000fe20000010000 */
[----:B------:R-:W-:Y:S01]  /*2650*/  FFMA.FTZ R13, R208, R158, R13 ;  /* 0x0000009ed00d7223 */ /* 0x000fe2000001000d */
[----:B------:R-:W-:-:S02]  /*2660*/  IMAD.U32 R161, R161, 0x10000, RZ ;  /* 0x00010000a1a17824 */ /* 0x000fc400078e00ff */
[----:B------:R-:W-:Y:S01]  /*2670*/  FFMA.FTZ R158, R65, R158, R156 ;  /* 0x0000009e419e7223 */ /* 0x000fe2000001009c */
[----:B------:R-:W-:Y:S01]  /*2680*/  FADD.FTZ R252, R157, R252 ;  /* 0x000000fc9dfc7221 */ /* 0x000fe20000010000 */
[-C--:B------:R-:W-:Y:S01]  /*2690*/  FFMA.FTZ R10, R209, R157.reuse, R10 ;  /* 0x0000009dd10a7223 */ /* 0x080fe2000001000a */
[----:B------:R-:W-:Y:S01]  /*26a0*/  SHF.L.U32 R156, R210, 0x10, RZ ;  /* 0x00000010d29c7819 */ /* 0x000fe200000006ff */
[----:B------:R-:W-:Y:S01]  /*26b0*/  FFMA.FTZ R157, R66, R157, R104 ;  /* 0x0000009d429d7223 */ /* 0x000fe20000010068 */
[----:B------:R-:W-:Y:S01]  /*26c0*/  FMUL.FTZ R210, R31, R105 ;  /* 0x000000691fd27220 */ /* 0x000fe20000410000 */
[----:B------:R-:W-:Y:S02]  /*26d0*/  FMUL.FTZ R104, R95, R161 ;  /* 0x000000a15f687220 */ /* 0x000fe40000410000 */
[----:B------:R-:W-:Y:S01]  /*26e0*/  FADD.FTZ R251, R156, R251 ;  /* 0x000000fb9cfb7221 */ /* 0x000fe20000010000 */
[-C--:B------:R-:W-:Y:S01]  /*26f0*/  FFMA.FTZ R11, R210, R156.reuse, R11 ;  /* 0x0000009cd20b7223 */ /* 0x080fe2000001000b */
[----:B------:R-:W-:Y:S01]  /*2700*/  FFMA.FTZ R156, R67, R156, R104 ;  /* 0x0000009c439c7223 */ /* 0x000fe20000010068 */
[--C-:B------:R-:W-:Y:S01]  /*2710*/  IMAD.MOV.U32 R104, RZ, RZ, R163.reuse ;  /* 0x000000ffff687224 */ /* 0x100fe200078e00a3 */
[----:B------:R-:W-:Y:S01]  /*2720*/  SHF.R.U32.HI R105, RZ, 0x10, R163 ;  /* 0x00000010ff697819 */ /* 0x000fe200000116a3 */
[----:B---3--:R-:W-:-:S05]  /*2730*/  FADD.FTZ R215, R160, R215 ;  /* 0x000000d7a0d77221 */ /* 0x008fca0000010000 */
[----:B------:R0:W-:Y:S01]  /*2740*/  STL [R1+0x7c], R215 ;  /* 0x00007cd701007387 */ /* 0x0001e20000100800 */
[----:B------:R-:W-:Y:S01]  /*2750*/  FFMA.FTZ R214, R209, R160, R214 ;  /* 0x000000a0d1d67223 */ /* 0x000fe200000100d6 */
[----:B------:R-:W-:Y:S02]  /*2760*/  SHF.R.U64 R160, R162, 0x10, R163 ;  /* 0x00000010a2a07819 */ /* 0x000fe400000012a3 */
[----:B------:R-:W-:Y:S02]  /*2770*/  MOV R163, R164 ;  /* 0x000000a400a37202 */ /* 0x000fe40000000f00 */
[----:B------:R-:W-:Y:S02]  /*2780*/  STL [R1+0x5c], R214 ;  /* 0x00005cd601007387 */ /* 0x000fe40000100800 */
[----:B------:R-:W-:Y:S02]  /*2790*/  SHF.L.U32 R163, R163, 0x10, RZ ;  /* 0x00000010a3a37819 */ /* 0x000fe400000006ff */
[----:B------:R-:W3:Y:S04]  /*27a0*/  LDL.LU R219, [R1+0x84] ;  /* 0x0000840001db7983 */ /* 0x000ee80000300800 */
[----:B------:R-:W3:Y:S01]  /*27b0*/  LDL.LU R218, [R1+0x64] ;  /* 0x0000640001da7983 */ /* 0x000ee20000300800 */
[----:B--2---:R-:W-:-:S05]  /*27c0*/  FADD.FTZ R212, R161, R212 ;  /* 0x000000d4a1d47221 */ /* 0x004fca0000010000 */
[----:B------:R-:W-:Y:S04]  /*27d0*/  STL [R1+0x78], R212 ;  /* 0x000078d401007387 */ /* 0x000fe80000100800 */
[----:B0-----:R-:W2:Y:S01]  /*27e0*/  LDL.LU R215, [R1] ;  /* 0x0000000001d77983 */ /* 0x001ea20000300800 */
[----:B----4-:R-:W-:-:S05]  /*27f0*/  FFMA.FTZ R211, R210, R161, R211 ;  /* 0x000000a1d2d37223 */ /* 0x010fca00000100d3 */
[----:B------:R-:W-:Y:S04]  /*2800*/  STL [R1+0x58], R211 ;  /* 0x000058d301007387 */ /* 0x000fe80000100800 */
[----:B------:R-:W4:Y:S01]  /*2810*/  LDL.LU R217, [R1+0x80] ;  /* 0x0000800001d97983 */ /* 0x000f220000300800 */
[----:B------:R-:W-:-:S05]  /*2820*/  FADD.FTZ R216, R163, R216 ;  /* 0x000000d8a3d87221 */ /* 0x000fca0000010000 */
[----:B------:R0:W-:Y:S04]  /*2830*/  STL [R1+0x4], R216 ;  /* 0x000004d801007387 */ /* 0x0001e80000100800 */
[----:B0-----:R-:W4:Y:S01]  /*2840*/  LDL.LU R216, [R1+0x60] ;  /* 0x0000600001d87983 */ /* 0x001f220000300800 */
[----:B------:R-:W-:Y:S01]  /*2850*/  IMAD.MOV.U32 R211, RZ, RZ, R162 ;  /* 0x000000ffffd37224 */ /* 0x000fe200078e00a2 */
[----:B------:R-:W-:Y:S01]  /*2860*/  MOV R214, R166 ;  /* 0x000000a600d67202 */ /* 0x000fe20000000f00 */
[----:B------:R-:W-:Y:S01]  /*2870*/  IMAD.MOV.U32 R161, RZ, RZ, R165 ;  /* 0x000000ffffa17224 */ /* 0x000fe200078e00a5 */
[----:B------:R-:W-:Y:S01]  /*2880*/  SHF.R.U64 R212, R166, 0x10, R167 ;  /* 0x00000010a6d47819 */ /* 0x000fe200000012a7 */
[----:B------:R-:W-:Y:S01]  /*2890*/  IMAD.U32 R211, R211, 0x10000, RZ ;  /* 0x00010000d3d37824 */ /* 0x000fe200078e00ff */
[----:B------:R-:W-:Y:S01]  /*28a0*/  SHF.R.U64 R162, R164, 0x10, R165 ;  /* 0x00000010a4a27819 */ /* 0x000fe200000012a5 */
[----:B------:R-:W-:Y:S01]  /*28b0*/  IMAD.U32 R160, R160, 0x10000, RZ ;  /* 0x00010000a0a07824 */ /* 0x000fe200078e00ff */
[----:B------:R-:W4:Y:S01]  /*28c0*/  LDL.LU R230, [R1+0x2c] ;  /* 0x00002c0001e67983 */ /* 0x000f220000300800 */
[----:B------:R-:W-:Y:S01]  /*28d0*/  FADD.FTZ R211, -R191, R211 ;  /* 0x000000d3bfd37221 */ /* 0x000fe20000010100 */
[----:B------:R-:W-:Y:S01]  /*28e0*/  IMAD.U32 R214, R214, 0x10000, RZ ;  /* 0x00010000d6d67824 */ /* 0x000fe200078e00ff */
[----:B------:R-:W-:-:S02]  /*28f0*/  SHF.L.U32 R162, R162, 0x10, RZ ;  /* 0x00000010a2a27819 */ /* 0x000fc400000006ff */
[----:B------:R-:W-:Y:S01]  /*2900*/  FMUL.FTZ R211, R31, R211 ;  /* 0x000000d31fd37220 */ /* 0x000fe20000410000 */
[----:B------:R-:W-:Y:S01]  /*2910*/  SHF.R.U32.HI R164, RZ, 0x10, R165 ;  /* 0x00000010ffa47819 */ /* 0x000fe200000116a5 */
[--C-:B------:R-:W-:Y:S01]  /*2920*/  IMAD.MOV.U32 R165, RZ, RZ, R167.reuse ;  /* 0x000000ffffa57224 */ /* 0x100fe200078e00a7 */
[----:B------:R-:W-:Y:S01]  /*2930*/  SHF.R.U32.HI R166, RZ, 0x10, R167 ;  /* 0x00000010ffa67819 */ /* 0x000fe200000116a7 */
[----:B------:R-:W-:Y:S01]  /*2940*/  FMUL.FTZ R167, R96, R214 ;  /* 0x000000d660a77220 */ /* 0x000fe20000410000 */
[-C--:B------:R-:W-:Y:S01]  /*2950*/  FFMA.FTZ R8, R211, R163.reuse, R8 ;  /* 0x000000a3d3087223 */ /* 0x080fe20000010008 */
[----:B------:R-:W-:Y:S02]  /*2960*/  FADD.FTZ R160, -R191, R160 ;  /* 0x000000a0bfa07221 */ /* 0x000fe40000010100 */
[----:B------:R-:W-:Y:S01]  /*2970*/  FFMA.FTZ R163, R68, R163, R167 ;  /* 0x000000a344a37223 */ /* 0x000fe200000100a7 */
[----:B------:R-:W-:Y:S02]  /*2980*/  IMAD.U32 R167, R212, 0x10000, RZ ;  /* 0x00010000d4a77824 */ /* 0x000fe400078e00ff */
[----:B------:R-:W-:Y:S01]  /*2990*/  FMUL.FTZ R212, R31, R160 ;  /* 0x000000a01fd47220 */ /* 0x000fe20000410000 */
[----:B------:R-:W-:-:S04]  /*29a0*/  IADD3 R172, P4, R200, UR14, RZ ;  /* 0x0000000ec8ac7c10 */ /* 0x000fc8000ff9e0ff */
[----:B------:R-:W-:-:S06]  /*29b0*/  IADD3.X R173, R176, UR15, RZ, P4, !PT ;  /* 0x0000000fb0ad7c10 */ /* 0x000fcc000a7fe4ff */
[----:B------:R-:W4:Y:S01]  /*29c0*/  LDG.E.64 R172, desc[UR6][R172.64] ;  /* 0x00000006acac7981 */ /* 0x000f22000c1e1b00 */
[----:B---3--:R-:W-:Y:S01]  /*29d0*/  FADD.FTZ R219, R214, R219 ;  /* 0x000000dbd6db7221 */ /* 0x008fe20000010000 */
[----:B------:R-:W-:-:S04]  /*29e0*/  FFMA.FTZ R218, R211, R214, R218 ;  /* 0x000000d6d3da7223 */ /* 0x000fc800000100da */
[----:B------:R0:W-:Y:S04]  /*29f0*/  STL [R1+0x84], R219 ;  /* 0x000084db01007387 */ /* 0x0001e80000100800 */
[----:B------:R-:W-:Y:S04]  /*2a00*/  STL [R1+0x64], R218 ;  /* 0x000064da01007387 */ /* 0x000fe80000100800 */
[----:B0-----:R-:W3:Y:S01]  /*2a10*/  LDL.LU R219, [R1+0x8c] ;  /* 0x00008c0001db7983 */ /* 0x001ee20000300800 */
[----:B--2---:R-:W-:-:S05]  /*2a20*/  FADD.FTZ R215, R162, R215 ;  /* 0x000000d7a2d77221 */ /* 0x004fca0000010000 */
[----:B------:R0:W-:Y:S01]  /*2a30*/  STL [R1], R215 ;  /* 0x000000d701007387 */ /* 0x0001e20000100800 */
[----:B----4-:R-:W-:-:S03]  /*2a40*/  FADD.FTZ R217, R167, R217 ;  /* 0x000000d9a7d97221 */ /* 0x010fc60000010000 */
[----:B0-----:R-:W2:Y:S04]  /*2a50*/  LDL.LU R215, [R1+0x6c] ;  /* 0x00006c0001d77983 */ /* 0x001ea80000300800 */
[----:B------:R-:W4:Y:S04]  /*2a60*/  LDL.LU R218, [R1+0x28] ;  /* 0x0000280001da7983 */ /* 0x000f280000300800 */
[----:B------:R0:W-:Y:S01]  /*2a70*/  STL [R1+0x80], R217 ;  /* 0x000080d901007387 */ /* 0x0001e20000100800 */
[----:B------:R-:W-:-:S03]  /*2a80*/  FFMA.FTZ R216, R212, R167, R216 ;  /* 0x000000a7d4d87223 */ /* 0x000fc600000100d8 */
[----:B0-----:R-:W4:Y:S04]  /*2a90*/  LDL.LU R217, [R1+0x88] ;  /* 0x0000880001d97983 */ /* 0x001f280000300800 */
[----:B------:R0:W-:Y:S04]  /*2aa0*/  STL [R1+0x60], R216 ;  /* 0x000060d801007387 */ /* 0x0001e80000100800 */
[----:B0-----:R-:W4:Y:S01]  /*2ab0*/  LDL.LU R216, [R1+0x68] ;  /* 0x0000680001d87983 */ /* 0x001f220000300800 */
[----:B------:R-:W-:Y:S01]  /*2ac0*/  IMAD.U32 R104, R104, 0x10000, RZ ;  /* 0x0001000068687824 */ /* 0x000fe200078e00ff */
[----:B------:R-:W-:-:S03]  /*2ad0*/  SHF.L.U32 R161, R161, 0x10, RZ ;  /* 0x00000010a1a17819 */ /* 0x000fc600000006ff */
[----:B------:R-:W-:Y:S01]  /*2ae0*/  FADD.FTZ R104, -R191, R104 ;  /* 0x00000068bf687221 */ /* 0x000fe20000010100 */
[----:B------:R-:W-:Y:S02]  /*2af0*/  IMAD.U32 R165, R165, 0x10000, RZ ;  /* 0x00010000a5a57824 */ /* 0x000fe400078e00ff */
[----:B------:R-:W-:Y:S01]  /*2b00*/  FADD.FTZ R230, R161, R230 ;  /* 0x000000e6a1e67221 */ /* 0x000fe20000010000 */
[----:B------:R-:W-:Y:S01]  /*2b10*/  FMUL.FTZ R214, R31, R104 ;  /* 0x000000681fd67220 */ /* 0x000fe20000410000 */
[----:B------:R-:W-:Y:S02]  /*2b20*/  IMAD.U32 R105, R105, 0x10000, RZ ;  /* 0x0001000069697824 */ /* 0x000fe400078e00ff */
[----:B------:R-:W-:Y:S01]  /*2b30*/  FMUL.FTZ R160, R97, R167 ;  /* 0x000000a761a07220 */ /* 0x000fe20000410000 */
[----:B------:R-:W-:Y:S01]  /*2b40*/  IMAD.U32 R166, R166, 0x10000, RZ ;  /* 0x00010000a6a67824 */ /* 0x000fe200078e00ff */
[----:B------:R0:W-:Y:S01]  /*2b50*/  STL [R1+0x2c], R230 ;  /* 0x00002ce601007387 */ /* 0x0001e20000100800 */
[----:B------:R-:W-:Y:S01]  /*2b60*/  FADD.FTZ R105, -R191, R105 ;  /* 0x00000069bf697221 */ /* 0x000fe20000010100 */
[-C--:B------:R-:W-:Y:S01]  /*2b70*/  FFMA.FTZ R9, R212, R162.reuse, R9 ;  /* 0x000000a2d4097223 */ /* 0x080fe20000010009 */
[----:B------:R-:W-:Y:S01]  /*2b80*/  FFMA.FTZ R162, R69, R162, R160 ;  /* 0x000000a245a27223 */ /* 0x000fe200000100a0 */
[----:B------:R-:W-:Y:S01]  /*2b90*/  SHF.L.U32 R164, R164, 0x10, RZ ;  /* 0x00000010a4a47819 */ /* 0x000fe200000006ff */
[----:B------:R-:W-:Y:S01]  /*2ba0*/  FMUL.FTZ R160, R99, R166 ;  /* 0x000000a663a07220 */ /* 0x000fe20000410000 */
[----:B------:R-:W-:-:S03]  /*2bb0*/  FMUL.FTZ R104, R98, R165 ;  /* 0x000000a562687220 */ /* 0x000fc60000410000 */
[----:B------:R-:W-:Y:S01]  /*2bc0*/  FFMA.FTZ R160, R71, R164, R160 ;  /* 0x000000a447a07223 */ /* 0x000fe200000100a0 */
[-C--:B------:R-:W-:Y:S01]  /*2bd0*/  FFMA.FTZ R183, R214, R161.reuse, R183 ;  /* 0x000000a1d6b77223 */ /* 0x080fe200000100b7 */
[----:B------:R-:W-:Y:S01]  /*2be0*/  FFMA.FTZ R161, R70, R161, R104 ;  /* 0x000000a146a17223 */ /* 0x000fe20000010068 */
[----:B------:R-:W-:Y:S01]  /*2bf0*/  SHF.R.U64 R167, R168, 0x10, R169 ;  /* 0x00000010a8a77819 */ /* 0x000fe200000012a9 */
[----:B------:R-:W-:-:S04]  /*2c00*/  IMAD.MOV.U32 R104, RZ, RZ, R149 ;  /* 0x000000ffff687224 */ /* 0x000fc800078e0095 */
[----:B------:R-:W-:-:S04]  /*2c10*/  IMAD.U32 R167, R167, 0x10000, RZ ;  /* 0x00010000a7a77824 */ /* 0x000fc800078e00ff */
[----:B------:R-:W-:Y:S01]  /*2c20*/  FADD.FTZ R167, -R191, R167 ;  /* 0x000000a7bfa77221 */ /* 0x000fe20000010100 */
[----:B------:R-:W-:-:S05]  /*2c30*/  SHF.L.U32 R104, R104, 0x10, RZ ;  /* 0x0000001068687819 */ /* 0x000fca00000006ff */
[----:B------:R-:W-:Y:S01]  /*2c40*/  FADD.FTZ R192, R104, R192 ;  /* 0x000000c068c07221 */ /* 0x000fe20000010000 */
[----:B0-----:R-:W-:-:S05]  /*2c50*/  SHF.R.U32.HI R230, RZ, 0x10, R173 ;  /* 0x00000010ffe67819 */ /* 0x001fca00000116ad */
[----:B------:R-:W-:-:S04]  /*2c60*/  IMAD.U32 R230, R230, 0x10000, RZ ;  /* 0x00010000e6e67824 */ /* 0x000fc800078e00ff */
[----:B------:R-:W-:-:S04]  /*2c70*/  FADD.FTZ R230, -R191, R230 ;  /* 0x000000e6bfe67221 */ /* 0x000fc80000010100 */
[----:B------:R-:W-:Y:S01]  /*2c80*/  FMUL.FTZ R230, R31, R230 ;  /* 0x000000e61fe67220 */ /* 0x000fe20000410000 */
[----:B------:R-:W-:Y:S01]  /*2c90*/  VIADD R125, R125, UR12 ;  /* 0x0000000c7d7d7c36 */ /* 0x000fe20008000000 */
[----:B------:R-:W-:Y:S01]  /*2ca0*/  UMOV UR4, 0xffffffff ;  /* 0xffffffff00047882 */ /* 0x000fe20000000000 */
[----:B------:R-:W-:-:S03]  /*2cb0*/  LOP3.LUT P5, RZ, R235, 0x1f, RZ, 0xc0, !PT ;  /* 0x0000001febff7812 */ /* 0x000fc600078ac0ff */
[----:B------:R-:W-:Y:S01]  /*2cc0*/  ISETP.GE.AND P4, PT, R125, UR13, PT ;  /* 0x0000000d7d007c0c */ /* 0x000fe2000bf86270 */
[----:B---3--:R-:W-:-:S05]  /*2cd0*/  FADD.FTZ R219, R165, R219 ;  /* 0x000000dba5db7221 */ /* 0x008fca0000010000 */
[----:B------:R-:W-:Y:S01]  /*2ce0*/  STL [R1+0x8c], R219 ;  /* 0x00008cdb01007387 */ /* 0x000fe20000100800 */
[----:B--2---:R-:W-:-:S05]  /*2cf0*/  FFMA.FTZ R215, R214, R165, R215 ;  /* 0x000000a5d6d77223 */ /* 0x004fca00000100d7 */
[----:B------:R0:W-:Y:S01]  /*2d00*/  STL [R1+0x6c], R215 ;  /* 0x00006cd701007387 */ /* 0x0001e20000100800 */
[----:B----4-:R-:W-:Y:S01]  /*2d10*/  FADD.FTZ R218, R164, R218 ;  /* 0x000000daa4da7221 */ /* 0x010fe20000010000 */
[----:B0-----:R-:W-:Y:S01]  /*2d20*/  FMUL.FTZ R215, R31, R105 ;  /* 0x000000691fd77220 */ /* 0x001fe20000410000 */
[----:B------:R-:W-:-:S03]  /*2d30*/  FADD.FTZ R217, R166, R217 ;  /* 0x000000d9a6d97221 */ /* 0x000fc60000010000 */
[C---:B------:R-:W-:Y:S01]  /*2d40*/  FFMA.FTZ R7, R215.reuse, R164, R7 ;  /* 0x000000a4d7077223 */ /* 0x040fe20000010007 */
[--C-:B------:R-:W-:Y:S01]  /*2d50*/  SHF.R.U64 R164, R148, 0x10, R149.reuse ;  /* 0x0000001094a47819 */ /* 0x100fe20000001295 */
[----:B------:R-:W-:Y:S01]  /*2d60*/  STL [R1+0x28], R218 ;  /* 0x000028da01007387 */ /* 0x000fe20000100800 */
[----:B------:R-:W-:Y:S01]  /*2d70*/  SHF.R.U32.HI R105, RZ, 0x10, R149 ;  /* 0x00000010ff697819 */ /* 0x000fe20000011695 */
[--C-:B------:R-:W-:Y:S02]  /*2d80*/  IMAD.MOV.U32 R149, RZ, RZ, R169.reuse ;  /* 0x000000ffff957224 */ /* 0x100fe400078e00a9 */
[----:B------:R-:W-:Y:S01]  /*2d90*/  FFMA.FTZ R216, R215, R166, R216 ;  /* 0x000000a6d7d87223 */ /* 0x000fe200000100d8 */
[----:B------:R-:W-:Y:S01]  /*2da0*/  IMAD.MOV.U32 R166, RZ, RZ, R148 ;  /* 0x000000ffffa67224 */ /* 0x000fe200078e0094 */
[----:B------:R-:W-:Y:S01]  /*2db0*/  MOV R148, R168 ;  /* 0x000000a800947202 */ /* 0x000fe20000000f00 */
[----:B------:R-:W-:Y:S04]  /*2dc0*/  STL [R1+0x88], R217 ;  /* 0x000088d901007387 */ /* 0x000fe80000100800 */
[----:B------:R-:W-:Y:S01]  /*2dd0*/  IMAD.U32 R148, R148, 0x10000, RZ ;  /* 0x0001000094947824 */ /* 0x000fe200078e00ff */
[----:B------:R0:W-:Y:S01]  /*2de0*/  STL [R1+0x68], R216 ;  /* 0x000068d801007387 */ /* 0x0001e20000100800 */
[----:B------:R-:W-:-:S02]  /*2df0*/  SHF.R.U32.HI R165, RZ, 0x10, R169 ;  /* 0x00000010ffa57819 */ /* 0x000fc400000116a9 */
[----:B------:R-:W-:Y:S01]  /*2e00*/  FADD.FTZ R148, -R191, R148 ;  /* 0x00000094bf947221 */ /* 0x000fe20000010100 */
[----:B------:R-:W-:Y:S01]  /*2e10*/  IMAD.U32 R149, R149, 0x10000, RZ ;  /* 0x0001000095957824 */ /* 0x000fe200078e00ff */
[--C-:B------:R-:W-:Y:S02]  /*2e20*/  SHF.R.U64 R169, R170, 0x10, R171.reuse ;  /* 0x00000010aaa97819 */ /* 0x100fe400000012ab */
[----:B0-----:R-:W-:Y:S01]  /*2e30*/  MOV R216, R170 ;  /* 0x000000aa00d87202 */ /* 0x001fe20000000f00 */
[----:B------:R-:W-:Y:S01]  /*2e40*/  FMUL.FTZ R148, R31, R148 ;  /* 0x000000941f947220 */ /* 0x000fe20000410000 */
[----:B------:R-:W-:Y:S02]  /*2e50*/  IMAD.MOV.U32 R168, RZ, RZ, R171 ;  /* 0x000000ffffa87224 */ /* 0x000fe400078e00ab */
[----:B------:R-:W-:Y:S01]  /*2e60*/  FADD.FTZ R149, -R191, R149 ;  /* 0x00000095bf957221 */ /* 0x000fe20000010100 */
[----:B------:R-:W-:Y:S01]  /*2e70*/  IMAD.U32 R216, R216, 0x10000, RZ ;  /* 0x00010000d8d87824 */ /* 0x000fe200078e00ff */
[----:B------:R-:W-:Y:S01]  /*2e80*/  SHF.R.U32.HI R218, RZ, 0x10, R171 ;  /* 0x00000010ffda7819 */ /* 0x000fe200000116ab */
[----:B------:R-:W-:-:S02]  /*2e90*/  IMAD.U32 R165, R165, 0x10000, RZ ;  /* 0x00010000a5a57824 */ /* 0x000fc400078e00ff */
[-C--:B------:R-:W-:Y:S01]  /*2ea0*/  FMUL.FTZ R217, R76, R216.reuse ;  /* 0x000000d84cd97220 */ /* 0x080fe20000410000 */
[----:B------:R-:W-:Y:S01]  /*2eb0*/  FADD.FTZ R234, R216, R234 ;  /* 0x000000ead8ea7221 */ /* 0x000fe20000010000 */
[----:B------:R-:W-:Y:S01]  /*2ec0*/  FFMA.FTZ R229, R148, R216, R229 ;  /* 0x000000d894e57223 */ /* 0x000fe200000100e5 */
[----:B------:R-:W-:Y:S02]  /*2ed0*/  IMAD.U32 R169, R169, 0x10000, RZ ;  /* 0x00010000a9a97824 */ /* 0x000fe400078e00ff */
[C---:B------:R-:W-:Y:S01]  /*2ee0*/  FMUL.FTZ R216, R31.reuse, R167 ;  /* 0x000000a71fd87220 */ /* 0x040fe20000410000 */
[----:B------:R-:W-:Y:S02]  /*2ef0*/  IMAD.U32 R168, R168, 0x10000, RZ ;  /* 0x00010000a8a87824 */ /* 0x000fe400078e00ff */
[----:B------:R-:W-:Y:S01]  /*2f00*/  FMUL.FTZ R170, R31, R149 ;  /* 0x000000951faa7220 */ /* 0x000fe20000410000 */
[----:B------:R-:W-:Y:S01]  /*2f10*/  FADD.FTZ R165, -R191, R165 ;  /* 0x000000a5bfa57221 */ /* 0x000fe20000010100 */
[----:B------:R-:W-:Y:S01]  /*2f20*/  SHF.L.U32 R164, R164, 0x10, RZ ;  /* 0x00000010a4a47819 */ /* 0x000fe200000006ff */
[-C--:B------:R-:W-:Y:S01]  /*2f30*/  FMUL.FTZ R171, R77, R169.reuse ;  /* 0x000000a94dab7220 */ /* 0x080fe20000410000 */
[----:B------:R-:W-:Y:S01]  /*2f40*/  FADD.FTZ R233, R169, R233 ;  /* 0x000000e9a9e97221 */ /* 0x000fe20000010000 */
[----:B------:R-:W-:Y:S01]  /*2f50*/  FFMA.FTZ R228, R216, R169, R228 ;  /* 0x000000a9d8e47223 */ /* 0x000fe200000100e4 */
[----:B------:R-:W-:-:S02]  /*2f60*/  IMAD.U32 R218, R218, 0x10000, RZ ;  /* 0x00010000dada7824 */ /* 0x000fc400078e00ff */
[-C--:B------:R-:W-:Y:S01]  /*2f70*/  FMUL.FTZ R169, R78, R168.reuse ;  /* 0x000000a84ea97220 */ /* 0x080fe20000410000 */
[----:B------:R-:W-:Y:S01]  /*2f80*/  FADD.FTZ R238, R168, R238 ;  /* 0x000000eea8ee7221 */ /* 0x000fe20000010000 */
[----:B------:R-:W-:Y:S01]  /*2f90*/  FFMA.FTZ R232, R170, R168, R232 ;  /* 0x000000a8aae87223 */ /* 0x000fe200000100e8 */
[----:B------:R-:W-:Y:S01]  /*2fa0*/  SHF.L.U32 R166, R166, 0x10, RZ ;  /* 0x00000010a6a67819 */ /* 0x000fe200000006ff */
[----:B------:R-:W-:Y:S01]  /*2fb0*/  FMUL.FTZ R168, R31, R165 ;  /* 0x000000a51fa87220 */ /* 0x000fe20000410000 */
[----:B------:R-:W-:Y:S01]  /*2fc0*/  SHF.L.U32 R105, R105, 0x10, RZ ;  /* 0x0000001069697819 */ /* 0x000fe200000006ff */
[----:B------:R-:W-:Y:S01]  /*2fd0*/  FMUL.FTZ R149, R79, R218 ;  /* 0x000000da4f957220 */ /* 0x000fe20000410000 */
[----:B------:R-:W-:Y:S01]  /*2fe0*/  FADD.FTZ R184, R164, R184 ;  /* 0x000000b8a4b87221 */ /* 0x000fe20000010000 */
[-C--:B------:R-:W-:Y:S01]  /*2ff0*/  FFMA.FTZ R27, R216, R164.reuse, R27 ;  /* 0x000000a4d81b7223 */ /* 0x080fe2000001001b */
[----:B------:R-:W-:Y:S01]  /*3000*/  FFMA.FTZ R171, R49, R164, R171 ;  /* 0x000000a431ab7223 */ /* 0x000fe200000100ab */
[-C--:B------:R-:W-:Y:S01]  /*3010*/  FFMA.FTZ R24, R170, R104.reuse, R24 ;  /* 0x00000068aa187223 */ /* 0x080fe20000010018 */
[----:B------:R-:W-:Y:S01]  /*3020*/  FFMA.FTZ R169, R50, R104, R169 ;  /* 0x0000006832a97223 */ /* 0x000fe200000100a9 */
[----:B------:R-:W-:Y:S01]  /*3030*/  FADD.FTZ R237, R218, R237 ;  /* 0x000000eddaed7221 */ /* 0x000fe20000010000 */
[----:B------:R-:W-:Y:S01]  /*3040*/  FFMA.FTZ R231, R168, R218, R231 ;  /* 0x000000daa8e77223 */ /* 0x000fe200000100e7 */
[----:B------:R-:W-:Y:S01]  /*3050*/  IMAD.MOV.U32 R165, RZ, RZ, R150 ;  /* 0x000000ffffa57224 */ /* 0x000fe200078e0096 */
[----:B------:R-:W-:Y:S01]  /*3060*/  SHF.R.U64 R164, R150, 0x10, R151 ;  /* 0x0000001096a47819 */ /* 0x000fe20000001297 */
[----:B------:R-:W-:Y:S01]  /*3070*/  FADD.FTZ R186, R166, R186 ;  /* 0x000000baa6ba7221 */ /* 0x000fe20000010000 */
[-C--:B------:R-:W-:Y:S01]  /*3080*/  FFMA.FTZ R26, R148, R166.reuse, R26 ;  /* 0x000000a6941a7223 */ /* 0x080fe2000001001a */
[----:B------:R-:W-:Y:S01]  /*3090*/  FFMA.FTZ R217, R48, R166, R217 ;  /* 0x000000a630d97223 */ /* 0x000fe200000100d9 */
[--C-:B------:R-:W-:Y:S01]  /*30a0*/  IMAD.MOV.U32 R150, RZ, RZ, R151.reuse ;  /* 0x000000ffff967224 */ /* 0x100fe200078e0097 */
[----:B------:R-:W-:Y:S01]  /*30b0*/  SHF.R.U32.HI R104, RZ, 0x10, R151 ;  /* 0x00000010ff687819 */ /* 0x000fe20000011697 */
[----:B------:R-:W-:-:S02]  /*30c0*/  IMAD.MOV.U32 R218, RZ, RZ, R172 ;  /* 0x000000ffffda7224 */ /* 0x000fc400078e00ac */
[----:B------:R-:W-:Y:S01]  /*30d0*/  FADD.FTZ R190, R105, R190 ;  /* 0x000000be69be7221 */ /* 0x000fe20000010000 */
[-C--:B------:R-:W-:Y:S01]  /*30e0*/  FFMA.FTZ R25, R168, R105.reuse, R25 ;  /* 0x00000069a8197223 */ /* 0x080fe20000010019 */
[----:B------:R-:W-:Y:S01]  /*30f0*/  FFMA.FTZ R149, R51, R105, R149 ;  /* 0x0000006933957223 */ /* 0x000fe20000010095 */
[----:B------:R-:W-:Y:S02]  /*3100*/  MOV R166, R106 ;  /* 0x0000006a00a67202 */ /* 0x000fe40000000f00 */
[--C-:B------:R-:W-:Y:S01]  /*3110*/  SHF.R.U64 R151, R106, 0x10, R107.reuse ;  /* 0x000000106a977819 */ /* 0x100fe2000000126b */
[--C-:B------:R-:W-:Y:S01]  /*3120*/  IMAD.MOV.U32 R106, RZ, RZ, R107.reuse ;  /* 0x000000ffff6a7224 */ /* 0x100fe200078e006b */
[----:B------:R-:W-:Y:S02]  /*3130*/  SHF.R.U32.HI R105, RZ, 0x10, R107 ;  /* 0x00000010ff697819 */ /* 0x000fe4000001166b */
[----:B------:R-:W-:Y:S01]  /*3140*/  SHF.R.U64 R107, R172, 0x10, R173 ;  /* 0x00000010ac6b7819 */ /* 0x000fe200000012ad */
[----:B------:R-:W-:Y:S01]  /*3150*/  IMAD.U32 R172, R218, 0x10000, RZ ;  /* 0x00010000daac7824 */ /* 0x000fe200078e00ff */
[----:B------:R-:W-:-:S03]  /*3160*/  MOV R167, R173 ;  /* 0x000000ad00a77202 */ /* 0x000fc60000000f00 */
[----:B------:R-:W-:Y:S01]  /*3170*/  FADD.FTZ R172, -R191, R172 ;  /* 0x000000acbfac7221 */ /* 0x000fe20000010100 */
[----:B------:R-:W-:Y:S01]  /*3180*/  IMAD.U32 R107, R107, 0x10000, RZ ;  /* 0x000100006b6b7824 */ /* 0x000fe200078e00ff */
[----:B------:R-:W-:Y:S01]  /*3190*/  SHF.L.U32 R173, R167, 0x10, RZ ;  /* 0x00000010a7ad7819 */ /* 0x000fe200000006ff */
[----:B------:R-:W-:Y:S02]  /*31a0*/  IMAD.U32 R166, R166, 0x10000, RZ ;  /* 0x00010000a6a67824 */ /* 0x000fe400078e00ff */
[----:B------:R-:W-:Y:S01]  /*31b0*/  FMUL.FTZ R172, R31, R172 ;  /* 0x000000ac1fac7220 */ /* 0x000fe20000410000 */
[----:B------:R-:W-:Y:S01]  /*31c0*/  FADD.FTZ R107, -R191, R107 ;  /* 0x0000006bbf6b7221 */ /* 0x000fe20000010100 */
[----:B------:R-:W-:Y:S02]  /*31d0*/  IMAD.U32 R151, R151, 0x10000, RZ ;  /* 0x0001000097977824 */ /* 0x000fe400078e00ff */
[----:B------:R-:W-:Y:S01]  /*31e0*/  FADD.FTZ R173, -R191, R173 ;  /* 0x000000adbfad7221 */ /* 0x000fe20000010100 */
[-C--:B------:R-:W-:Y:S01]  /*31f0*/  FMUL.FTZ R167, R100, R166.reuse ;  /* 0x000000a664a77220 */ /* 0x080fe20000410000 */
[----:B------:R-:W-:Y:S01]  /*3200*/  FADD.FTZ R130, R166, R130 ;  /* 0x00000082a6827221 */ /* 0x000fe20000010000 */
[----:B------:R-:W-:Y:S01]  /*3210*/  FFMA.FTZ R131, R172, R166, R131 ;  /* 0x000000a6ac837223 */ /* 0x000fe20000010083 */
[----:B------:R-:W-:-:S02]  /*3220*/  IMAD.U32 R164, R164, 0x10000, RZ ;  /* 0x00010000a4a47824 */ /* 0x000fc400078e00ff */
[----:B------:R-:W-:Y:S01]  /*3230*/  FMUL.FTZ R191, R31, R107 ;  /* 0x0000006b1fbf7220 */ /* 0x000fe20000410000 */
[----:B------:R-:W-:Y:S01]  /*3240*/  FMUL.FTZ R166, R101, R151 ;  /* 0x0000009765a67220 */ /* 0x000fe20000410000 */
[----:B------:R-:W-:Y:S02]  /*3250*/  IMAD.U32 R105, R105, 0x10000, RZ ;  /* 0x0001000069697824 */ /* 0x000fe400078e00ff */
[----:B------:R-:W-:Y:S01]  /*3260*/  FADD.FTZ R115, R164, R115 ;  /* 0x00000073a4737221 */ /* 0x000fe20000010000 */
[-C--:B------:R-:W-:Y:S01]  /*3270*/  FFMA.FTZ R5, R191, R164.reuse, R5 ;  /* 0x000000a4bf057223 */ /* 0x080fe20000010005 */
[----:B------:R-:W-:Y:S01]  /*3280*/  FFMA.FTZ R166, R73, R164, R166 ;  /* 0x000000a449a67223 */ /* 0x000fe200000100a6 */
[----:B------:R-:W-:Y:S01]  /*3290*/  SHF.L.U32 R104, R104, 0x10, RZ ;  /* 0x0000001068687819 */ /* 0x000fe200000006ff */
[-C--:B------:R-:W-:Y:S01]  /*32a0*/  FMUL.FTZ R164, R103, R105.reuse ;  /* 0x0000006967a47220 */ /* 0x080fe20000410000 */
[----:B------:R-:W-:Y:S01]  /*32b0*/  FADD.FTZ R120, R105, R120 ;  /* 0x0000007869787221 */ /* 0x000fe20000010000 */
[----:B------:R-:W-:Y:S01]  /*32c0*/  FFMA.FTZ R3, R230, R105, R3 ;  /* 0x00000069e6037223 */ /* 0x000fe20000010003 */
[----:B------:R-:W-:Y:S01]  /*32d0*/  FFMA.FTZ R105, R148, R217, RZ ;  /* 0x000000d994697223 */ /* 0x000fe200000100ff */
[----:B------:R-:W-:Y:S01]  /*32e0*/  FADD.FTZ R122, R104, R122 ;  /* 0x0000007a687a7221 */ /* 0x000fe20000010000 */
[-C--:B------:R-:W-:Y:S01]  /*32f0*/  FFMA.FTZ R121, R230, R104.reuse, R121 ;  /* 0x00000068e6797223 */ /* 0x080fe20000010079 */
[----:B------:R-:W-:Y:S01]  /*3300*/  FFMA.FTZ R164, R75, R104, R164 ;  /* 0x000000684ba47223 */ /* 0x000fe200000100a4 */
[----:B------:R-:W-:Y:S01]  /*3310*/  FADD.FTZ R104, RZ, R217 ;  /* 0x000000d9ff687221 */ /* 0x000fe20000010000 */
        /* <DEDUP_REMOVED lines=42> */
[----:B------:R-:W-:Y:S01]  /*35c0*/  SHF.L.U32 R165, R165, 0x10, RZ ;  /* 0x00000010a5a57819 */ /* 0x000fe200000006ff */
[----:B------:R-:W-:Y:S02]  /*35d0*/  FFMA.FTZ R105, R214, R161, R105 ;  /* 0x000000a1d6697223 */ /* 0x000fe40000010069 */
[----:B------:R-:W-:Y:S01]  /*35e0*/  FADD.FTZ R104, R161, R104 ;  /* 0x00000068a1687221 */ /* 0x000fe20000010000 */
[----:B------:R-:W-:Y:S01]  /*35f0*/  SHF.L.U32 R106, R106, 0x10, RZ ;  /* 0x000000106a6a7819 */ /* 0x000fe200000006ff */
[-C--:B------:R-:W-:Y:S01]  /*3600*/  FFMA.FTZ R167, R72, R165.reuse, R167 ;  /* 0x000000a548a77223 */ /* 0x080fe200000100a7 */
[----:B------:R-:W-:Y:S01]  /*3610*/  FFMA.FTZ R105, R215, R160, R105 ;  /* 0x000000a0d7697223 */ /* 0x000fe20000010069 */
[----:B------:R-:W-:Y:S01]  /*3620*/  FADD.FTZ R104, R160, R104 ;  /* 0x00000068a0687221 */ /* 0x000fe20000010000 */
        /* <DEDUP_REMOVED lines=39> */
.L_x_1262:
[----:B-1----:R-:W-:Y:S01]  /*38a0*/  FADD.FTZ R104, R104, R107 ;  /* 0x0000006b68687221 */ /* 0x002fe20000010000 */
[----:B0-----:R-:W-:Y:S01]  /*38b0*/  FADD.FTZ R105, R105, R106 ;  /* 0x0000006a69697221 */ /* 0x001fe20000010000 */
[----:B------:R-:W-:Y:S06]  /*38c0*/  @P5 BRA `(.L_x_1236) ;  /* 0x0000000000245947 */ /* 0x000fec0003800000 */
[----:B------:R-:W0:Y:S01]  /*38d0*/  S2UR UR5, SR_CgaCtaId ;  /* 0x00000000000579c3 */ /* 0x000e220000008800 */
[----:B------:R-:W-:Y:S01]  /*38e0*/  SHF.R.U32.HI R107, RZ, 0x5, R235 ;  /* 0x00000005ff6b7819 */ /* 0x000fe200000116eb */
[----:B------:R-:W-:-:S03]  /*38f0*/  UMOV UR4, 0x400 ;  /* 0x0000040000047882 */ /* 0x000fc60000000000 */
[----:B------:R-:W-:-:S05]  /*3900*/  LOP3.LUT R106, R107, 0x7fffff8, RZ, 0xc0, !PT ;  /* 0x07fffff86b6a7812 */ /* 0x000fca00078ec0ff */
[----:B------:R-:W-:-:S05]  /*3910*/  @!P3 VIADD R106, R106, 0x8 ;  /* 0x000000086a6ab836 */ /* 0x000fca0000000000 */
[----:B------:R-:W-:Y:S01]  /*3920*/  LOP3.LUT R106, R106, 0x7, R107, 0xf8, !PT ;  /* 0x000000076a6a7812 */ /* 0x000fe200078ef86b */
[----:B0-----:R-:W-:-:S06]  /*3930*/  ULEA UR4, UR5, UR4, 0x18 ;  /* 0x0000000405047291 */ /* 0x001fcc000f8ec03f */
[----:B------:R-:W-:-:S05]  /*3940*/  LEA R106, R106, UR4, 0x3 ;  /* 0x000000046a6a7c11 */ /* 0x000fca000f8e18ff */
[----:B------:R0:W-:Y:S02]  /*3950*/  STS.64 [R106+0x7000], R104 ;  /* 0x007000686a007388 */ /* 0x0001e40000000a00 */
.L_x_1236:
[----:B------:R-:W-:Y:S05]  /*3960*/  WARPSYNC.ALL ;  /* 0x0000000000007948 */ /* 0x000fea0003800000 */
[----:B------:R-:W1:Y:S08]  /*3970*/  S2UR UR5, SR_CgaCtaId ;  /* 0x00000000000579c3 */ /* 0x000e700000008800 */
[----:B------:R-:W-:Y:S01]  /*3980*/  BAR.SYNC.DEFER_BLOCKING 0x0 ;  /* 0x0000000000007b1d */ /* 0x000fe20000010000 */
[----:B------:R-:W-:-:S02]  /*3990*/  SHF.R.U32.HI R150, RZ, 0x5, R235 ;  /* 0x00000005ff967819 */ /* 0x000fc400000116eb */
[----:B-----5:R-:W-:Y:S02]  /*39a0*/  LOP3.LUT P5, RZ, R36, 0xff00, RZ, 0xc0, !PT ;  /* 0x0000ff0024ff7812 */ /* 0x020fe400078ac0ff */
[----:B------:R-:W-:Y:S01]  /*39b0*/  LOP3.LUT R150, R150, 0x7fffff8, RZ, 0xc0, !PT ;  /* 0x07fffff896967812 */ /* 0x000fe200078ec0ff */
[----:B------:R-:W-:Y:S01]  /*39c0*/  UMOV UR4, 0x400 ;  /* 0x0000040000047882 */ /* 0x000fe20000000000 */
[----:B------:R-:W-:Y:S02]  /*39d0*/  LOP3.LUT P6, RZ, R36, 0xff, RZ, 0xc0, !PT ;  /* 0x000000ff24ff7812 */ /* 0x000fe400078cc0ff */
        /* <DEDUP_REMOVED lines=23> */
[--C-:B------:R-:W-:Y:S02]  /*3b50*/  @P0 SHF.R.U32.HI R107, RZ, 0x10, R135.reuse ;  /* 0x00000010ff6b0819 */ /* 0x100fe40000011687 */
        /* <DEDUP_REMOVED lines=18> */
[----:B------:R-:W-:Y:S02]  /*3c80*/  @P0 FADD.FTZ R104, R104, R105 ;  /* 0x0000006968680221 */ /* 0x000fe40000010000 */
[----:B------:R-:W-:Y:S02]  /*3c90*/  @P0 FADD.FTZ R150, R150, R107 ;  /* 0x0000006b96960221 */ /* 0x000fe40000010000 */
[----:B------:R-:W-:Y:S02]  /*3ca0*/  FMUL.FTZ R106, R104, UR19 ;  /* 0x00000013686a7c20 */ /* 0x000fe40008410000 */
[----:B------:R-:W-:-:S03]  /*3cb0*/  FMUL.FTZ R168, R150, UR19 ;  /* 0x0000001396a87c20 */ /* 0x000fc60008410000 */
[----:B------:R-:W-:Y:S02]  /*3cc0*/  FSEL R105, R106, RZ, P5 ;  /* 0x000000ff6a697208 */ /* 0x000fe40002800000 */
[----:B------:R-:W-:Y:S01]  /*3cd0*/  LOP3.LUT P5, RZ, R36, 0xff000000, RZ, 0xc0, !PT ;  /* 0xff00000024ff7812 */ /* 0x000fe200078ac0ff */
[----:B------:R-:W-:-:S03]  /*3ce0*/  @P0 IMAD.MOV.U32 R36, RZ, RZ, R135 ;  /* 0x000000ffff240224 */ /* 0x000fc600078e0087 */
[----:B------:R-:W-:Y:S01]  /*3cf0*/  FSEL R171, R168, RZ, P5 ;  /* 0x000000ffa8ab7208 */ /* 0x000fe20002800000 */
[----:B------:R-:W-:Y:S01]  /*3d00*/  F2F.BF16.F32 R105, R105 ;  /* 0x0000006900697304 */ /* 0x000fe20000202000 */
[----:B------:R-:W-:Y:S02]  /*3d10*/  @P0 SHF.L.U32 R36, R36, 0x10, RZ ;  /* 0x0000001024240819 */ /* 0x000fe400000006ff */
[----:B------:R-:W-:-:S03]  /*3d20*/  @P1 LOP3.LUT P5, RZ, R45, 0xff, RZ, 0xc0, !PT ;  /* 0x000000ff2dff1812 */ /* 0x000fc600078ac0ff */
[----:B------:R-:W-:Y:S01]  /*3d30*/  @P0 FADD.FTZ R149, R149, R36 ;  /* 0x0000002495950221 */ /* 0x000fe20000010000 */
[----:B------:R-:W-:Y:S01]  /*3d40*/  @P0 IMAD.MOV.U32 R36, RZ, RZ, R134 ;  /* 0x000000ffff240224 */ /* 0x000fe200078e0086 */
[----:B------:R-:W0:Y:S02]  /*3d50*/  F2F.BF16.F32 R171, R171 ;  /* 0x000000ab00ab7304 */ /* 0x000e240000202000 */
[----:B------:R-:W-:Y:S02]  /*3d60*/  FMUL.FTZ R169, R149, UR19 ;  /* 0x0000001395a97c20 */ /* 0x000fe40008410000 */
[----:B------:R-:W-:Y:S01]  /*3d70*/  @P0 SHF.L.U32 R107, R36, 0x10, RZ ;  /* 0x00000010246b0819 */ /* 0x000fe200000006ff */
[----:B------:R-:W-:Y:S02]  /*3d80*/  FMUL.FTZ R36, R31, R217 ;  /* 0x000000d91f247220 */ /* 0x000fe40000410000 */
[----:B------:R-:W-:Y:S02]  /*3d90*/  FSEL R170, R169, RZ, P2 ;  /* 0x000000ffa9aa7208 */ /* 0x000fe40001000000 */
[----:B------:R-:W-:Y:S01]  /*3da0*/  @P0 FADD.FTZ R36, R36, R107 ;  /* 0x0000006b24240221 */ /* 0x000fe20000010000 */
[----:B------:R-:W-:-:S03]  /*3db0*/  ISETP.NE.U32.AND P2, PT, RZ, UR20, PT ;  /* 0x00000014ff007c0c */ /* 0x000fc6000bf45070 */
[----:B------:R-:W-:Y:S01]  /*3dc0*/  FMUL.FTZ R107, R36, UR19 ;  /* 0x00000013246b7c20 */ /* 0x000fe20008410000 */
[----:B------:R-:W-:Y:S01]  /*3dd0*/  ISETP.NE.AND.EX P2, PT, RZ, UR21, PT, P2 ;  /* 0x00000015ff007c0c */ /* 0x000fe2000bf45320 */
[----:B------:R-:W1:Y:S01]  /*3de0*/  F2F.BF16.F32 R170, R170 ;  /* 0x000000aa00aa7304 */ /* 0x000e620000202000 */
[----:B0-----:R-:W-:Y:S02]  /*3df0*/  IMAD.U32 R171, R171, 0x10000, RZ ;  /* 0x00010000abab7824 */ /* 0x001fe400078e00ff */
[----:B------:R-:W-:Y:S02]  /*3e00*/  FSEL R151, R107, RZ, P6 ;  /* 0x000000ff6b977208 */ /* 0x000fe40003000000 */
[----:B------:R-:W-:-:S04]  /*3e10*/  @P1 LOP3.LUT P6, RZ, R45, 0xff00, RZ, 0xc0, !PT ;  /* 0x0000ff002dff1812 */ /* 0x000fc800078cc0ff */
[----:B------:R-:W0:Y:S03]  /*3e20*/  F2F.BF16.F32 R151, R151 ;  /* 0x0000009700977304 */ /* 0x000e260000202000 */
[----:B------:R-:W-:Y:S01]  /*3e30*/  @P2 F2FP.BF16.F32.PACK_AB R148, RZ, R104 ;  /* 0x00000068ff94223e */ /* 0x000fe200000010ff */
[----:B------:R-:W-:Y:S01]  /*3e40*/  IMAD.WIDE.U32 R104, R105, 0x10000, RZ ;  /* 0x0001000069687825 */ /* 0x000fe200078e00ff */
[----:B------:R-:W-:Y:S02]  /*3e50*/  @P2 F2FP.BF16.F32.PACK_AB R36, RZ, R36 ;  /* 0x00000024ff24223e */ /* 0x000fe400000010ff */
[----:B------:R-:W-:Y:S02]  /*3e60*/  @P2 F2FP.BF16.F32.PACK_AB R149, RZ, R149 ;  /* 0x00000095ff95223e */ /* 0x000fe400000010ff */
[----:B-1----:R-:W-:Y:S02]  /*3e70*/  LOP3.LUT R105, R105, R171, R170, 0xfe, !PT ;  /* 0x000000ab69697212 */ /* 0x002fe400078efeaa */
[----:B------:R-:W-:-:S02]  /*3e80*/  @P1 FSEL R171, R107, RZ, P5 ;  /* 0x000000ff6bab1208 */ /* 0x000fc40002800000 */
[----:B------:R-:W-:Y:S02]  /*3e90*/  @P1 FSEL R170, R106, RZ, P6 ;  /* 0x000000ff6aaa1208 */ /* 0x000fe40003000000 */
[----:B------:R-:W-:Y:S02]  /*3ea0*/  @P2 F2FP.BF16.F32.PACK_AB R150, RZ, R150 ;  /* 0x00000096ff96223e */ /* 0x000fe400000010ff */
[----:B------:R-:W-:Y:S02]  /*3eb0*/  IADD3 R106, P5, R187, UR22, RZ ;  /* 0x00000016bb6a7c10 */ /* 0x000fe4000ffbe0ff */
[----:B0-----:R-:W-:Y:S02]  /*3ec0*/  LOP3.LUT R104, R104, R151, RZ, 0xfc, !PT ;  /* 0x0000009768687212 */ /* 0x001fe400078efcff */
[----:B------:R-:W-:Y:S02]  /*3ed0*/  @P2 PRMT R126, R36, 0x7610, R126 ;  /* 0x00007610247e2816 */ /* 0x000fe4000000007e */
[----:B------:R-:W-:-:S02]  /*3ee0*/  @P2 PRMT R6, R148, 0x7610, R6 ;  /* 0x0000761094062816 */ /* 0x000fc40000000006 */
[----:B------:R-:W-:Y:S02]  /*3ef0*/  @P2 PRMT R112, R149, 0x7610, R112 ;  /* 0x0000761095702816 */ /* 0x000fe40000000070 */
[----:B------:R-:W-:Y:S02]  /*3f00*/  @P2 PRMT R4, R150, 0x7610, R4 ;  /* 0x0000761096042816 */ /* 0x000fe40000000004 */
        /* <DEDUP_REMOVED lines=12> */
.L_x_1237:
[-CC-:B0-----:R-:W-:Y:S01]  /*3fd0*/  FFMA.FTZ R148, R198, R218.reuse, R219.reuse ;  /* 0x000000dac6947223 */ /* 0x181fe200000100db */
[-CC-:B------:R-:W-:Y:S01]  /*3fe0*/  FFMA.FTZ R194, R194, R218.reuse, R219.reuse ;  /* 0x000000dac2c27223 */ /* 0x180fe200000100db */
[----:B------:R0:W-:Y:S01]  /*3ff0*/  STG.E.64 desc[UR6][R106.64], R104 ;  /* 0x000000686a007986 */ /* 0x0001e2000c101b06 */
[-C--:B------:R-:W-:Y:S01]  /*4000*/  FFMA.FTZ R151, R189, R218.reuse, R219 ;  /* 0x000000dabd977223 */ /* 0x080fe200000100db */
[----:B------:R-:W-:Y:S01]  /*4010*/  FADD.FTZ R197, R197, -R148 ;  /* 0x80000094c5c57221 */ /* 0x000fe20000010000 */
[----:B------:R-:W-:Y:S01]  /*4020*/  @P0 SHF.R.U64 R148, R142, 0x10, R143 ;  /* 0x000000108e940819 */ /* 0x000fe2000000128f */
[----:B------:R-:W-:Y:S01]  /*4030*/  FADD.FTZ R194, R193, -R194 ;  /* 0x800000c2c1c27221 */ /* 0x000fe20000010000 */
[-CC-:B------:R-:W-:Y:S01]  /*4040*/  FFMA.FTZ R189, R209, R218.reuse, R219.reuse ;  /* 0x000000dad1bd7223 */ /* 0x180fe200000100db */
[--C-:B------:R-:W-:Y:S01]  /*4050*/  FFMA.FTZ R235, R210, R218, R219.reuse ;  /* 0x000000dad2eb7223 */ /* 0x100fe200000100db */
[----:B------:R-:W-:Y:S01]  /*4060*/  @P0 SHF.L.U32 R148, R148, 0x10, RZ ;  /* 0x0000001094940819 */ /* 0x000fe200000006ff */
[C---:B------:R-:W-:Y:S01]  /*4070*/  FMUL.FTZ R209, R31.reuse, R194 ;  /* 0x000000c21fd17220 */ /* 0x040fe20000410000 */
[----:B------:R-:W-:Y:S01]  /*4080*/  FMUL.FTZ R210, R31, R197 ;  /* 0x000000c51fd27220 */ /* 0x000fe20000410000 */
[-CC-:B------:R-:W-:Y:S01]  /*4090*/  FFMA.FTZ R36, R196, R218.reuse, R219.reuse ;  /* 0x000000dac4247223 */ /* 0x180fe200000100db */
[-CC-:B------:R-:W-:Y:S01]  /*40a0*/  FFMA.FTZ R196, R212, R218.reuse, R219.reuse ;  /* 0x000000dad4c47223 */ /* 0x180fe200000100db */
[----:B------:R-:W-:Y:S01]  /*40b0*/  @P0 FADD.FTZ R209, R209, R148 ;  /* 0x00000094d1d10221 */ /* 0x000fe20000010000 */
[----:B------:R-:W-:Y:S01]  /*40c0*/  LOP3.LUT P6, RZ, R37, 0xff00, RZ, 0xc0, !PT ;  /* 0x0000ff0025ff7812 */ /* 0x000fe200078cc0ff */
[-CC-:B0-----:R-:W-:Y:S01]  /*40d0*/  FFMA.FTZ R106, R206, R218.reuse, R219.reuse ;  /* 0x000000dace6a7223 */ /* 0x181fe200000100db */
[----:B------:R-:W-:Y:S01]  /*40e0*/  FFMA.FTZ R206, R172, R218, R219 ;  /* 0x000000daacce7223 */ /* 0x000fe200000100db */
[----:B------:R-:W-:-:S02]  /*40f0*/  @P0 IMAD.MOV.U32 R172, RZ, RZ, R143 ;  /* 0x000000ffffac0224 */ /* 0x000fc400078e008f */
[-CC-:B------:R-:W-:Y:S01]  /*4100*/  FFMA.FTZ R107, R203, R218.reuse, R219.reuse ;  /* 0x000000dacb6b7223 */ /* 0x180fe200000100db */
[-CC-:B------:R-:W-:Y:S01]  /*4110*/  FFMA.FTZ R203, R211, R218.reuse, R219.reuse ;  /* 0x000000dad3cb7223 */ /* 0x180fe200000100db */
[----:B------:R-:W-:Y:S01]  /*4120*/  FMUL.FTZ R211, R209, UR19 ;  /* 0x00000013d1d37c20 */ /* 0x000fe20008410000 */
[----:B------:R-:W-:Y:S01]  /*4130*/  @P0 IMAD.U32 R172, R172, 0x10000, RZ ;  /* 0x00010000acac0824 */ /* 0x000fe200078e00ff */
[----:B------:R-:W-:Y:S01]  /*4140*/  LOP3.LUT P5, RZ, R37, 0xff0000, RZ, 0xc0, !PT ;  /* 0x00ff000025ff7812 */ /* 0x000fe200078ac0ff */
[-CC-:B------:R-:W-:Y:S01]  /*4150*/  FFMA.FTZ R104, R179, R218.reuse, R219.reuse ;  /* 0x000000dab3687223 */ /* 0x180fe200000100db */
[----:B------:R-:W-:Y:S01]  /*4160*/  FADD.FTZ R36, R195, -R36 ;  /* 0x80000024c3247221 */ /* 0x000fe20000010000 */
[----:B------:R-:W-:Y:S01]  /*4170*/  @P0 FADD.FTZ R210, R210, R172 ;  /* 0x000000acd2d20221 */ /* 0x000fe20000010000 */
[----:B------:R-:W-:Y:S01]  /*4180*/  FSEL R148, R211, RZ, P6 ;  /* 0x000000ffd3947208 */ /* 0x000fe20003000000 */
[----:B------:R-:W-:Y:S01]  /*4190*/  FADD.FTZ R104, R180, -R104 ;  /* 0x80000068b4687221 */ /* 0x000fe20000010000 */
[----:B------:R-:W-:Y:S01]  /*41a0*/  LOP3.LUT P6, RZ, R37, 0xff, RZ, 0xc0, !PT ;  /* 0x000000ff25ff7812 */ /* 0x000fe200078cc0ff */
[----:B------:R-:W-:Y:S01]  /*41b0*/  FMUL.FTZ R212, R210, UR19 ;  /* 0x00000013d2d47c20 */ /* 0x000fe20008410000 */
[--C-:B------:R-:W-:Y:S01]  /*41c0*/  FFMA.FTZ R149, R178, R218, R219.reuse ;  /* 0x000000dab2957223 */ /* 0x100fe200000100db */
[----:B------:R-:W-:Y:S01]  /*41d0*/  FMUL.FTZ R216, R31, R104 ;  /* 0x000000681fd87220 */ /* 0x000fe20000410000 */
[----:B------:R-:W-:Y:S01]  /*41e0*/  FFMA.FTZ R105, R175, R218, R219 ;  /* 0x000000daaf697223 */ /* 0x000fe200000100db */
[----:B------:R-:W-:Y:S01]  /*41f0*/  FMUL.FTZ R217, R31, R36 ;  /* 0x000000241fd97220 */ /* 0x000fe20000410000 */
[----:B------:R-:W-:Y:S01]  /*4200*/  FSEL R172, R212, RZ, P5 ;  /* 0x000000ffd4ac7208 */ /* 0x000fe20002800000 */
[----:B------:R-:W-:Y:S01]  /*4210*/  FADD.FTZ R177, R177, -R149 ;  /* 0x80000095b1b17221 */ /* 0x000fe20000010000 */
[----:B------:R-:W-:Y:S01]  /*4220*/  LOP3.LUT P5, RZ, R37, 0xff000000, RZ, 0xc0, !PT ;  /* 0xff00000025ff7812 */ /* 0x000fe200078ac0ff */
[----:B------:R-:W-:Y:S01]  /*4230*/  @P0 IMAD.MOV.U32 R37, RZ, RZ, R142 ;  /* 0x000000ffff250224 */ /* 0x000fe200078e008e */
[----:B------:R-:W-:Y:S01]  /*4240*/  @P0 MOV R36, R145 ;  /* 0x0000009100240202 */ /* 0x000fe20000000f00 */
[----:B------:R-:W-:Y:S01]  /*4250*/  FADD.FTZ R105, R174, -R105 ;  /* 0x80000069ae697221 */ /* 0x000fe20000010000 */
[----:B------:R-:W-:Y:S01]  /*4260*/  @P0 SHF.R.U64 R104, R144, 0x10, R145 ;  /* 0x0000001090680819 */ /* 0x000fe20000001291 */
[-CC-:B------:R-:W-:Y:S01]  /*4270*/  FFMA.FTZ R150, R202, R218.reuse, R219.reuse ;  /* 0x000000daca967223 */ /* 0x180fe200000100db */
[----:B------:R-:W-:Y:S01]  /*4280*/  @P0 SHF.L.U32 R37, R37, 0x10, RZ ;  /* 0x0000001025250819 */ /* 0x000fe200000006ff */
[-CC-:B------:R-:W-:Y:S01]  /*4290*/  FFMA.FTZ R198, R214, R218.reuse, R219.reuse ;  /* 0x000000dad6c67223 */ /* 0x180fe200000100db */
[----:B------:R-:W-:Y:S01]  /*42a0*/  FFMA.FTZ R202, R215, R218, R219 ;  /* 0x000000dad7ca7223 */ /* 0x000fe200000100db */
[----:B------:R-:W-:Y:S01]  /*42b0*/  FMUL.FTZ R214, R31, R177 ;  /* 0x000000b11fd67220 */ /* 0x000fe20000410000 */
[----:B------:R-:W-:-:S02]  /*42c0*/  @P0 IMAD.U32 R104, R104, 0x10000, RZ ;  /* 0x0001000068680824 */ /* 0x000fc400078e00ff */
[----:B------:R-:W-:Y:S01]  /*42d0*/  @P0 FADD.FTZ R216, R216, R37 ;  /* 0x00000025d8d80221 */ /* 0x000fe20000010000 */
[----:B------:R-:W-:Y:S01]  /*42e0*/  @P0 SHF.R.U32.HI R37, RZ, 0x10, R143 ;  /* 0x00000010ff250819 */ /* 0x000fe2000001168f */
[----:B------:R-:W-:Y:S01]  /*42f0*/  FMUL.FTZ R215, R31, R105 ;  /* 0x000000691fd77220 */ /* 0x000fe20000410000 */
[-CC-:B------:R-:W-:Y:S01]  /*4300*/  FFMA.FTZ R175, R204, R218.reuse, R219.reuse ;  /* 0x000000daccaf7223 */ /* 0x180fe200000100db */
[-C--:B------:R-:W-:Y:S01]  /*4310*/  FFMA.FTZ R179, R205, R218.reuse, R219 ;  /* 0x000000dacdb37223 */ /* 0x080fe200000100db */
[----:B------:R-:W-:Y:S01]  /*4320*/  FADD.FTZ R149, R185, -R151 ;  /* 0x80000097b9957221 */ /* 0x000fe20000010000 */
[----:B------:R-:W-:Y:S02]  /*4330*/  @P0 IMAD.U32 R37, R37, 0x10000, RZ ;  /* 0x0001000025250824 */ /* 0x000fe400078e00ff */
[----:B------:R-:W-:Y:S01]  /*4340*/  @P0 FADD.FTZ R215, R215, R104 ;  /* 0x00000068d7d70221 */ /* 0x000fe20000010000 */
[----:B------:R-:W-:Y:S01]  /*4350*/  @P0 SHF.R.U32.HI R104, RZ, 0x10, R145 ;  /* 0x00000010ff680819 */ /* 0x000fe20000011691 */
[----:B------:R-:W-:Y:S01]  /*4360*/  FFMA.FTZ R178, R208, R218, R219 ;  /* 0x000000dad0b27223 */ /* 0x000fe200000100db */
[----:B------:R-:W-:Y:S01]  /*4370*/  @P0 FADD.FTZ R217, R217, R37 ;  /* 0x00000025d9d90221 */ /* 0x000fe20000010000 */
[----:B------:R-:W-:-:S02]  /*4380*/  @P0 IMAD.U32 R37, R36, 0x10000, RZ ;  /* 0x0001000024250824 */ /* 0x000fc400078e00ff */
[-CC-:B------:R-:W-:Y:S01]  /*4390*/  FFMA.FTZ R236, R207, R218.reuse, R219.reuse ;  /* 0x000000dacfec7223 */ /* 0x180fe200000100db */
[-CC-:B------:R-:W-:Y:S01]  /*43a0*/  FFMA.FTZ R204, R191, R218.reuse, R219.reuse ;  /* 0x000000dabfcc7223 */ /* 0x180fe200000100db */
[----:B------:R-:W-:Y:S01]  /*43b0*/  FFMA.FTZ R205, R173, R218, R219 ;  /* 0x000000daadcd7223 */ /* 0x000fe200000100db */
[----:B------:R-:W-:Y:S01]  /*43c0*/  @P0 FADD.FTZ R214, R214, R37 ;  /* 0x00000025d6d60221 */ /* 0x000fe20000010000 */
[----:B------:R-:W-:Y:S01]  /*43d0*/  @P0 MOV R37, R144 ;  /* 0x0000009000250202 */ /* 0x000fe20000000f00 */
[----:B------:R-:W-:Y:S01]  /*43e0*/  FFMA.FTZ R230, R230, R218, R219 ;  /* 0x000000dae6e67223 */ /* 0x000fe200000100db */
[----:B------:R-:W-:Y:S01]  /*43f0*/  FADD.FTZ R150, R201, -R150 ;  /* 0x80000096c9967221 */ /* 0x000fe20000010000 */
[----:B------:R-:W-:Y:S01]  /*4400*/  FMUL.FTZ R219, R217, UR19 ;  /* 0x00000013d9db7c20 */ /* 0x000fe20008410000 */
[----:B------:R0:W1:Y:S01]  /*4410*/  F2F.BF16.F32 R36, R148 ;  /* 0x0000009400247304 */ /* 0x0000620000202000 */
[----:B------:R-:W-:Y:S02]  /*4420*/  @P0 IMAD.U32 R37, R37, 0x10000, RZ ;  /* 0x0001000025250824 */ /* 0x000fe400078e00ff */
[----:B------:R-:W-:Y:S01]  /*4430*/  FMUL.FTZ R149, R31, R149 ;  /* 0x000000951f957220 */ /* 0x000fe20000410000 */
[----:B------:R-:W-:-:S02]  /*4440*/  @P0 IMAD.U32 R104, R104, 0x10000, RZ ;  /* 0x0001000068680824 */ /* 0x000fc400078e00ff */
[----:B------:R-:W-:Y:S01]  /*4450*/  FMUL.FTZ R218, R216, UR19 ;  /* 0x00000013d8da7c20 */ /* 0x000fe20008410000 */
[----:B------:R-:W-:Y:S01]  /*4460*/  FSEL R177, R219, RZ, P5 ;  /* 0x000000ffdbb17208 */ /* 0x000fe20002800000 */
[----:B------:R-:W-:Y:S01]  /*4470*/  FMUL.FTZ R151, R215, UR19 ;  /* 0x00000013d7977c20 */ /* 0x000fe20008410000 */
[----:B------:R-:W-:Y:S01]  /*4480*/  LOP3.LUT P5, RZ, R38, 0xff00, RZ, 0xc0, !PT ;  /* 0x0000ff0026ff7812 */ /* 0x000fe200078ac0ff */
[----:B------:R-:W-:Y:S01]  /*4490*/  @P0 FADD.FTZ R149, R149, R37 ;  /* 0x0000002595950221 */ /* 0x000fe20000010000 */
[----:B0-----:R-:W-:Y:S01]  /*44a0*/  FMUL.FTZ R148, R31, R150 ;  /* 0x000000961f947220 */ /* 0x001fe20000410000 */
[----:B------:R-:W-:Y:S01]  /*44b0*/  FMUL.FTZ R150, R214, UR19 ;  /* 0x00000013d6967c20 */ /* 0x000fe20008410000 */
[----:B------:R-:W-:Y:S01]  /*44c0*/  FSEL R105, R151, RZ, P5 ;  /* 0x000000ff97697208 */ /* 0x000fe20002800000 */
[----:B------:R-:W-:Y:S01]  /*44d0*/  FMUL.FTZ R194, R149, UR19 ;  /* 0x0000001395c27c20 */ /* 0x000fe20008410000 */
[----:B------:R-:W-:Y:S01]  /*44e0*/  @P0 FADD.FTZ R148, R148, R104 ;  /* 0x0000006894940221 */ /* 0x000fe20000010000 */
[----:B------:R-:W-:Y:S01]  /*44f0*/  FSEL R104, R218, RZ, P6 ;  /* 0x000000ffda687208 */ /* 0x000fe20003000000 */
[----:B------:R0:W-:Y:S01]  /*4500*/  F2F.BF16.F32 R174, R172 ;  /* 0x000000ac00ae7304 */ /* 0x0001e20000202000 */
[----:B------:R-:W-:Y:S01]  /*4510*/  LOP3.LUT P6, RZ, R38, 0xff0000, RZ, 0xc0, !PT ;  /* 0x00ff000026ff7812 */ /* 0x000fe200078cc0ff */
[----:B------:R-:W-:Y:S01]  /*4520*/  FMUL.FTZ R195, R148, UR19 ;  /* 0x0000001394c37c20 */ /* 0x000fe20008410000 */
[----:B------:R-:W-:Y:S01]  /*4530*/  LOP3.LUT P5, RZ, R38, 0xff, RZ, 0xc0, !PT ;  /* 0x000000ff26ff7812 */ /* 0x000fe200078ac0ff */
[----:B-1----:R-:W-:-:S04]  /*4540*/  IMAD.WIDE.U32 R36, R36, 0x10000, RZ ;  /* 0x0001000024247825 */ /* 0x002fc800078e00ff */
[----:B------:R-:W-:Y:S01]  /*4550*/  FADD.FTZ R179, R153, -R179 ;  /* 0x800000b399b37221 */ /* 0x000fe20000010000 */
[----:B------:R-:W-:Y:S01]  /*4560*/  @P0 MOV R153, R147 ;  /* 0x0000009300990202 */ /* 0x000fe20000000f00 */
[----:B------:R-:W-:Y:S01]  /*4570*/  FADD.FTZ R175, R154, -R175 ;  /* 0x800000af9aaf7221 */ /* 0x000fe20000010000 */
[----:B------:R-:W1:Y:S01]  /*4580*/  F2F.BF16.F32 R104, R104 ;  /* 0x0000006800687304 */ /* 0x000e620000202000 */
[----:B0-----:R-:W-:Y:S01]  /*4590*/  FSEL R172, R150, RZ, P6 ;  /* 0x000000ff96ac7208 */ /* 0x001fe20003000000 */
[C---:B------:R-:W-:Y:S01]  /*45a0*/  FMUL.FTZ R208, R31.reuse, R179 ;  /* 0x000000b31fd07220 */ /* 0x040fe20000410000 */
[----:B------:R-:W-:Y:S01]  /*45b0*/  LOP3.LUT P6, RZ, R38, 0xff000000, RZ, 0xc0, !PT ;  /* 0xff00000026ff7812 */ /* 0x000fe200078cc0ff */
[----:B------:R-:W-:Y:S01]  /*45c0*/  FMUL.FTZ R207, R31, R175 ;  /* 0x000000af1fcf7220 */ /* 0x000fe20000410000 */
[----:B------:R-:W-:Y:S01]  /*45d0*/  FSEL R38, R194, RZ, P5 ;  /* 0x000000ffc2267208 */ /* 0x000fe20002800000 */
[----:B------:R-:W-:Y:S01]  /*45e0*/  FADD.FTZ R107, R155, -R107 ;  /* 0x8000006b9b6b7221 */ /* 0x000fe20000010000 */
[----:B------:R-:W-:Y:S01]  /*45f0*/  FSEL R173, R195, RZ, P6 ;  /* 0x000000ffc3ad7208 */ /* 0x000fe20003000000 */
[----:B------:R-:W0:Y:S01]  /*4600*/  F2F.BF16.F32 R105, R105 ;  /* 0x0000006900697304 */ /* 0x000e220000202000 */
[----:B------:R-:W-:Y:S01]  /*4610*/  @P0 SHF.L.U32 R153, R153, 0x10, RZ ;  /* 0x0000001099990819 */ /* 0x000fe200000006ff */
[----:B------:R-:W-:Y:S01]  /*4620*/  FMUL.FTZ R155, R31, R107 ;  /* 0x0000006b1f9b7220 */ /* 0x000fe20000410000 */
[C---:B------:R-:W-:Y:S01]  /*4630*/  LOP3.LUT P6, RZ, R39.reuse, 0xff00, RZ, 0xc0, !PT ;  /* 0x0000ff0027ff7812 */ /* 0x040fe200078cc0ff */
[----:B------:R-:W-:Y:S01]  /*4640*/  FADD.FTZ R106, R152, -R106 ;  /* 0x8000006a986a7221 */ /* 0x000fe20000010000 */
[----:B------:R-:W-:Y:S01]  /*4650*/  LOP3.LUT P5, RZ, R39, 0xff0000, RZ, 0xc0, !PT ;  /* 0x00ff000027ff7812 */ /* 0x000fe200078ac0ff */
[----:B------:R-:W-:Y:S01]  /*4660*/  @P0 FADD.FTZ R208, R208, R153 ;  /* 0x00000099d0d00221 */ /* 0x000fe20000010000 */
[----:B-1----:R-:W-:Y:S01]  /*4670*/  LOP3.LUT R36, R36, R104, RZ, 0xfc, !PT ;  /* 0x0000006824247212 */ /* 0x002fe200078efcff */
[----:B------:R-:W1:Y:S01]  /*4680*/  F2F.BF16.F32 R38, R38 ;  /* 0x0000002600267304 */ /* 0x000e620000202000 */
[----:B------:R-:W-:Y:S01]  /*4690*/  FMUL.FTZ R180, R31, R106 ;  /* 0x0000006a1fb47220 */ /* 0x000fe20000410000 */
[----:B------:R-:W-:Y:S01]  /*46a0*/  FMUL.FTZ R154, R208, UR19 ;  /* 0x00000013d09a7c20 */ /* 0x000fe20008410000 */
[----:B------:R-:W-:Y:S01]  /*46b0*/  FADD.FTZ R178, R158, -R178 ;  /* 0x800000b29eb27221 */ /* 0x000fe20000010000 */
[----:B------:R-:W-:Y:S01]  /*46c0*/  FADD.FTZ R189, R157, -R189 ;  /* 0x800000bd9dbd7221 */ /* 0x000fe20000010000 */
[----:B------:R-:W-:Y:S01]  /*46d0*/  @P0 SHF.R.U32.HI R106, RZ, 0x10, R139 ;  /* 0x00000010ff6a0819 */ /* 0x000fe2000001168b */
[----:B------:R-:W-:Y:S01]  /*46e0*/  FADD.FTZ R235, R156, -R235 ;  /* 0x800000eb9ceb7221 */ /* 0x000fe20000010000 */
[----:B0-----:R-:W-:Y:S01]  /*46f0*/  IMAD.WIDE.U32 R104, R105, 0x10000, RZ ;  /* 0x0001000069687825 */ /* 0x001fe200078e00ff */
[----:B------:R-:W0:Y:S01]  /*4700*/  F2F.BF16.F32 R173, R173 ;  /* 0x000000ad00ad7304 */ /* 0x000e220000202000 */
[----:B------:R-:W-:-:S02]  /*4710*/  FSEL R153, R154, RZ, P5 ;  /* 0x000000ff9a997208 */ /* 0x000fc40002800000 */
[----:B------:R-:W-:Y:S01]  /*4720*/  FMUL.FTZ R179, R31, R178 ;  /* 0x000000b21fb37220 */ /* 0x000fe20000410000 */
[----:B------:R-:W-:Y:S01]  /*4730*/  LOP3.LUT P5, RZ, R39, 0xff000000, RZ, 0xc0, !PT ;  /* 0xff00000027ff7812 */ /* 0x000fe200078ac0ff */
[----:B------:R-:W-:Y:S01]  /*4740*/  FMUL.FTZ R178, R31, R189 ;  /* 0x000000bd1fb27220 */ /* 0x000fe20000410000 */
[----:B------:R-:W-:Y:S01]  /*4750*/  @P0 SHF.R.U64 R107, R138, 0x10, R139 ;  /* 0x000000108a6b0819 */ /* 0x000fe2000000128b */
[----:B------:R-:W-:Y:S01]  /*4760*/  @P0 IMAD.U32 R106, R106, 0x10000, RZ ;  /* 0x000100006a6a0824 */ /* 0x000fe200078e00ff */
[----:B-1----:R-:W-:Y:S01]  /*4770*/  LOP3.LUT R104, R104, R38, RZ, 0xfc, !PT ;  /* 0x0000002668687212 */ /* 0x002fe200078efcff */
[----:B------:R-:W1:Y:S01]  /*4780*/  F2F.BF16.F32 R172, R172 ;  /* 0x000000ac00ac7304 */ /* 0x000e620000202000 */
[----:B------:R-:W-:Y:S01]  /*4790*/  @P0 SHF.R.U64 R38, R146, 0x10, R147 ;  /* 0x0000001092260819 */ /* 0x000fe20000001293 */
[----:B------:R-:W-:Y:S01]  /*47a0*/  FADD.FTZ R236, R159, -R236 ;  /* 0x800000ec9fec7221 */ /* 0x000fe20000010000 */
[----:B------:R-:W-:Y:S01]  /*47b0*/  @P0 SHF.L.U32 R107, R107, 0x10, RZ ;  /* 0x000000106b6b0819 */ /* 0x000fe200000006ff */
[----:B------:R-:W-:Y:S01]  /*47c0*/  FADD.FTZ R162, R162, -R196 ;  /* 0x800000c4a2a27221 */ /* 0x000fe20000010000 */
[----:B------:R-:W-:Y:S01]  /*47d0*/  FADD.FTZ R198, R161, -R198 ;  /* 0x800000c6a1c67221 */ /* 0x000fe20000010000 */
[----:B------:R-:W-:-:S02]  /*47e0*/  @P0 IMAD.U32 R38, R38, 0x10000, RZ ;  /* 0x0001000026260824 */ /* 0x000fc400078e00ff */
[----:B------:R-:W-:Y:S01]  /*47f0*/  FADD.FTZ R203, R163, -R203 ;  /* 0x800000cba3cb7221 */ /* 0x000fe20000010000 */
[----:B0-----:R-:W-:Y:S01]  /*4800*/  IMAD.U32 R173, R173, 0x10000, RZ ;  /* 0x00010000adad7824 */ /* 0x001fe200078e00ff */
[----:B------:R-:W0:Y:S01]  /*4810*/  F2F.BF16.F32 R177, R177 ;  /* 0x000000b100b17304 */ /* 0x000e220000202000 */
[----:B------:R-:W-:Y:S01]  /*4820*/  @P0 FADD.FTZ R207, R207, R38 ;  /* 0x00000026cfcf0221 */ /* 0x000fe20000010000 */
[----:B------:R-:W-:Y:S01]  /*4830*/  @P0 FADD.FTZ R179, R179, R107 ;  /* 0x0000006bb3b30221 */ /* 0x000fe20000010000 */
[C---:B------:R-:W-:Y:S01]  /*4840*/  FMUL.FTZ R162, R31.reuse, R162 ;  /* 0x000000a21fa27220 */ /* 0x040fe20000410000 */
[----:B------:R-:W-:Y:S01]  /*4850*/  FMUL.FTZ R196, R31, R198 ;  /* 0x000000c61fc47220 */ /* 0x000fe20000410000 */
[----:B------:R-:W-:Y:S01]  /*4860*/  FADD.FTZ R204, R166, -R204 ;  /* 0x800000cca6cc7221 */ /* 0x000fe20000010000 */
[----:B-1----:R-:W-:Y:S01]  /*4870*/  LOP3.LUT R105, R105, R173, R172, 0xfe, !PT ;  /* 0x000000ad69697212 */ /* 0x002fe200078efeac */
[----:B------:R-:W-:Y:S01]  /*4880*/  FMUL.FTZ R172, R207, UR19 ;  /* 0x00000013cfac7c20 */ /* 0x000fe20008410000 */
[C---:B------:R-:W-:Y:S01]  /*4890*/  FMUL.FTZ R173, R31.reuse, R235 ;  /* 0x000000eb1fad7220 */ /* 0x040fe20000410000 */
[----:B------:R-:W-:Y:S01]  /*48a0*/  F2F.BF16.F32 R156, R153 ;  /* 0x00000099009c7304 */ /* 0x000fe20000202000 */
[----:B------:R-:W-:Y:S01]  /*48b0*/  FMUL.FTZ R166, R31, R203 ;  /* 0x000000cb1fa67220 */ /* 0x000fe20000410000 */
[----:B------:R-:W-:Y:S01]  /*48c0*/  FADD.FTZ R202, R160, -R202 ;  /* 0x800000caa0ca7221 */ /* 0x000fe20000010000 */
[----:B------:R-:W-:Y:S01]  /*48d0*/  FSEL R38, R172, RZ, P6 ;  /* 0x000000ffac267208 */ /* 0x000fe20003000000 */
[----:B------:R-:W-:Y:S01]  /*48e0*/  @P0 FADD.FTZ R173, R173, R106 ;  /* 0x0000006aadad0221 */ /* 0x000fe20000010000 */
[----:B------:R-:W-:Y:S01]  /*48f0*/  LOP3.LUT P6, RZ, R39, 0xff, RZ, 0xc0, !PT ;  /* 0x000000ff27ff7812 */ /* 0x000fe200078cc0ff */
[----:B------:R-:W-:Y:S01]  /*4900*/  @P0 IMAD.MOV.U32 R39, RZ, RZ, R146 ;  /* 0x000000ffff270224 */ /* 0x000fe200078e0092 */
[----:B0-----:R-:W-:Y:S01]  /*4910*/  SHF.L.U32 R177, R177, 0x10, RZ ;  /* 0x00000010b1b17819 */ /* 0x001fe200000006ff */
[----:B------:R-:W-:Y:S01]  /*4920*/  FMUL.FTZ R193, R173, UR19 ;  /* 0x00000013adc17c20 */ /* 0x000fe20008410000 */
[----:B------:R-:W0:Y:S01]  /*4930*/  F2F.BF16.F32 R38, R38 ;  /* 0x0000002600267304 */ /* 0x000e220000202000 */
[----:B------:R-:W-:Y:S01]  /*4940*/  FADD.FTZ R205, R165, -R205 ;  /* 0x800000cda5cd7221 */ /* 0x000fe20000010000 */
[----:B------:R-:W-:Y:S01]  /*4950*/  @P0 SHF.L.U32 R39, R39, 0x10, RZ ;  /* 0x0000001027270819 */ /* 0x000fe200000006ff */
[----:B------:R-:W-:Y:S01]  /*4960*/  FADD.FTZ R206, R167, -R206 ;  /* 0x800000cea7ce7221 */ /* 0x000fe20000010000 */
[----:B------:R-:W-:Y:S01]  /*4970*/  LOP3.LUT R37, R37, R177, R174, 0xfe, !PT ;  /* 0x000000b125257212 */ /* 0x000fe200078efeae */
[----:B------:R-:W-:Y:S01]  /*4980*/  FMUL.FTZ R177, R31, R236 ;  /* 0x000000ec1fb17220 */ /* 0x000fe20000410000 */
[----:B------:R-:W-:Y:S01]  /*4990*/  FMUL.FTZ R174, R179, UR19 ;  /* 0x00000013b3ae7c20 */ /* 0x000fe20008410000 */
[----:B------:R-:W-:Y:S01]  /*49a0*/  @P0 FADD.FTZ R155, R155, R39 ;  /* 0x000000279b9b0221 */ /* 0x000fe20000010000 */
[----:B------:R-:W-:Y:S01]  /*49b0*/  @P0 SHF.R.U32.HI R39, RZ, 0x10, R147 ;  /* 0x00000010ff270819 */ /* 0x000fe20000011693 */
[----:B------:R-:W-:Y:S01]  /*49c0*/  FADD.FTZ R230, R164, -R230 ;  /* 0x800000e6a4e67221 */ /* 0x000fe20000010000 */
[----:B------:R-:W-:Y:S01]  /*49d0*/  FMUL.FTZ R167, R31, R202 ;  /* 0x000000ca1fa77220 */ /* 0x000fe20000410000 */
[----:B------:R-:W-:Y:S01]  /*49e0*/  FMUL.FTZ R189, R155, UR19 ;  /* 0x000000139bbd7c20 */ /* 0x000fe20008410000 */
[----:B------:R-:W-:Y:S01]  /*49f0*/  FMUL.FTZ R165, R31, R204 ;  /* 0x000000cc1fa57220 */ /* 0x000fe20000410000 */
[----:B------:R-:W-:-:S02]  /*4a00*/  @P0 IMAD.U32 R39, R39, 0x10000, RZ ;  /* 0x0001000027270824 */ /* 0x000fc400078e00ff */
[C---:B------:R-:W-:Y:S01]  /*4a10*/  FMUL.FTZ R164, R31.reuse, R205 ;  /* 0x000000cd1fa47220 */ /* 0x040fe20000410000 */
[----:B------:R-:W-:Y:S01]  /*4a20*/  FMUL.FTZ R163, R31, R206 ;  /* 0x000000ce1fa37220 */ /* 0x000fe20000410000 */
[----:B------:R-:W-:Y:S01]  /*4a30*/  FSEL R106, R189, RZ, P6 ;  /* 0x000000ffbd6a7208 */ /* 0x000fe20003000000 */
[----:B------:R-:W-:Y:S01]  /*4a40*/  @P0 FADD.FTZ R180, R180, R39 ;  /* 0x00000027b4b40221 */ /* 0x000fe20000010000 */
[----:B------:R-:W-:Y:S01]  /*4a50*/  @P0 IMAD.MOV.U32 R39, RZ, RZ, R139 ;  /* 0x000000ffff270224 */ /* 0x000fe200078e008b */
[----:B------:R-:W-:Y:S01]  /*4a60*/  LOP3.LUT P6, RZ, R40, 0xff0000, RZ, 0xc0, !PT ;  /* 0x00ff000028ff7812 */ /* 0x000fe200078cc0ff */
[----:B------:R-:W-:Y:S01]  /*4a70*/  FMUL.FTZ R201, R31, R230 ;  /* 0x000000e61fc97220 */ /* 0x000fe20000410000 */
[----:B------:R-:W-:Y:S01]  /*4a80*/  FMUL.FTZ R185, R180, UR19 ;  /* 0x00000013b4b97c20 */ /* 0x000fe20008410000 */
[----:B------:R-:W1:Y:S01]  /*4a90*/  F2F.BF16.F32 R106, R106 ;  /* 0x0000006a006a7304 */ /* 0x000e620000202000 */
[----:B------:R-:W-:Y:S02]  /*4aa0*/  @P0 SHF.L.U32 R39, R39, 0x10, RZ ;  /* 0x0000001027270819 */ /* 0x000fe400000006ff */
[----:B------:R-:W-:-:S02]  /*4ab0*/  @P0 SHF.R.U64 R31, R132, 0x10, R133 ;  /* 0x00000010841f0819 */ /* 0x000fc40000001285 */
[----:B------:R-:W-:Y:S01]  /*4ac0*/  FSEL R157, R185, RZ, P5 ;  /* 0x000000ffb99d7208 */ /* 0x000fe20002800000 */
[----:B------:R-:W-:Y:S01]  /*4ad0*/  @P0 FADD.FTZ R178, R178, R39 ;  /* 0x00000027b2b20221 */ /* 0x000fe20000010000 */
[----:B------:R-:W-:Y:S02]  /*4ae0*/  @P0 MOV R39, R138 ;  /* 0x0000008a00270202 */ /* 0x000fe40000000f00 */
[----:B------:R-:W-:Y:S01]  /*4af0*/  LOP3.LUT P5, RZ, R40, 0xff00, RZ, 0xc0, !PT ;  /* 0x0000ff0028ff7812 */ /* 0x000fe200078ac0ff */
[----:B------:R-:W-:Y:S01]  /*4b00*/  FMUL.FTZ R175, R178, UR19 ;  /* 0x00000013b2af7c20 */ /* 0x000fe20008410000 */
[----:B------:R-:W2:Y:S01]  /*4b10*/  F2F.BF16.F32 R157, R157 ;  /* 0x0000009d009d7304 */ /* 0x000ea20000202000 */
[----:B------:R-:W-:Y:S01]  /*4b20*/  @P0 IMAD.U32 R39, R39, 0x10000, RZ ;  /* 0x0001000027270824 */ /* 0x000fe200078e00ff */
[----:B------:R-:W-:Y:S02]  /*4b30*/  FSEL R107, R174, RZ, P5 ;  /* 0x000000ffae6b7208 */ /* 0x000fe40002800000 */
[----:B------:R-:W-:Y:S01]  /*4b40*/  FSEL R152, R175, RZ, P6 ;  /* 0x000000ffaf987208 */ /* 0x000fe20003000000 */
[----:B------:R-:W-:Y:S01]  /*4b50*/  @P0 FADD.FTZ R177, R177, R39 ;  /* 0x00000027b1b10221 */ /* 0x000fe20000010000 */
[----:B------:R-:W-:Y:S01]  /*4b60*/  LOP3.LUT P6, RZ, R40, 0xff000000, RZ, 0xc0, !PT ;  /* 0xff00000028ff7812 */ /* 0x000fe200078cc0ff */
[----:B0-----:R-:W-:Y:S01]  /*4b70*/  IMAD.WIDE.U32 R38, R38, 0x10000, RZ ;  /* 0x0001000026267825 */ /* 0x001fe200078e00ff */
[----:B------:R-:W-:-:S03]  /*4b80*/  LOP3.LUT P5, RZ, R40, 0xff, RZ, 0xc0, !PT ;  /* 0x000000ff28ff7812 */ /* 0x000fc600078ac0ff */
[----:B------:R-:W-:Y:S01]  /*4b90*/  FMUL.FTZ R191, R177, UR19 ;  /* 0x00000013b1bf7c20 */ /* 0x000fe20008410000 */
[----:B------:R-:W-:Y:S01]  /*4ba0*/  FSEL R153, R193, RZ, P6 ;  /* 0x000000ffc1997208 */ /* 0x000fe20003000000 */
[----:B------:R-:W0:Y:S01]  /*4bb0*/  F2F.BF16.F32 R107, R107 ;  /* 0x0000006b006b7304 */ /* 0x000e220000202000 */
[----:B-1----:R-:W-:Y:S02]  /*4bc0*/  LOP3.LUT R38, R38, R106, RZ, 0xfc, !PT ;  /* 0x0000006a26267212 */ /* 0x002fe400078efcff */
[----:B------:R-:W-:Y:S02]  /*4bd0*/  FSEL R40, R191, RZ, P5 ;  /* 0x000000ffbf287208 */ /* 0x000fe40002800000 */
[C---:B------:R-:W-:Y:S02]  /*4be0*/  LOP3.LUT P6, RZ, R41.reuse, 0xff00, RZ, 0xc0, !PT ;  /* 0x0000ff0029ff7812 */ /* 0x040fe400078cc0ff */
[----:B------:R-:W-:Y:S01]  /*4bf0*/  LOP3.LUT P5, RZ, R41, 0xff0000, RZ, 0xc0, !PT ;  /* 0x00ff000029ff7812 */ /* 0x000fe200078ac0ff */
[----:B------:R-:W1:Y:S01]  /*4c00*/  F2F.BF16.F32 R153, R153 ;  /* 0x0000009900997304 */ /* 0x000e620000202000 */
[----:B------:R-:W-:-:S02]  /*4c10*/  @P0 SHF.L.U32 R31, R31, 0x10, RZ ;  /* 0x000000101f1f0819 */ /* 0x000fc400000006ff */
[----:B--2---:R-:W-:Y:S02]  /*4c20*/  SHF.L.U32 R157, R157, 0x10, RZ ;  /* 0x000000109d9d7819 */ /* 0x004fe400000006ff */
[----:B------:R-:W-:Y:S01]  /*4c30*/  @P1 PRMT R123, R171, 0x7610, R123 ;  /* 0x00007610ab7b1816 */ /* 0x000fe2000000007b */
[----:B------:R-:W-:Y:S01]  /*4c40*/  @P0 FADD.FTZ R165, R165, R31 ;  /* 0x0000001fa5a50221 */ /* 0x000fe20000010000 */
[----:B0-----:R-:W-:Y:S01]  /*4c50*/  IMAD.WIDE.U32 R106, R107, 0x10000, RZ ;  /* 0x000100006b6a7825 */ /* 0x001fe200078e00ff */
[----:B------:R-:W0:Y:S01]  /*4c60*/  F2F.BF16.F32 R152, R152 ;  /* 0x0000009800987304 */ /* 0x000e220000202000 */
[----:B------:R-:W-:Y:S02]  /*4c70*/  @P0 MOV R31, R132 ;  /* 0x00000084001f0202 */ /* 0x000fe40000000f00 */
[----:B------:R-:W-:Y:S01]  /*4c80*/  FMUL.FTZ R204, R165, UR19 ;  /* 0x00000013a5cc7c20 */ /* 0x000fe20008410000 */
[----:B------:R-:W-:Y:S02]  /*4c90*/  LOP3.LUT R39, R39, R157, R156, 0xfe, !PT ;  /* 0x0000009d27277212 */ /* 0x000fe400078efe9c */
[----:B------:R-:W-:Y:S01]  /*4ca0*/  @P1 PRMT R124, R170, 0x7610, R124 ;  /* 0x00007610aa7c1816 */ /* 0x000fe2000000007c */
[----:B------:R-:W-:Y:S01]  /*4cb0*/  @P0 IMAD.U32 R31, R31, 0x10000, RZ ;  /* 0x000100001f1f0824 */ /* 0x000fe200078e00ff */
[----:B------:R-:W2:Y:S01]  /*4cc0*/  F2F.BF16.F32 R40, R40 ;  /* 0x0000002800287304 */ /* 0x000ea20000202000 */
[----:B-1----:R-:W-:-:S02]  /*4cd0*/  IMAD.U32 R153, R153, 0x10000, RZ ;  /* 0x0001000099997824 */ /* 0x002fc400078e00ff */
[----:B------:R-:W-:-:S04]  /*4ce0*/  @P0 FADD.FTZ R163, R163, R31 ;  /* 0x0000001fa3a30221 */ /* 0x000fc80000010000 */
[----:B------:R-:W-:Y:S01]  /*4cf0*/  FMUL.FTZ R206, R163, UR19 ;  /* 0x00000013a3ce7c20 */ /* 0x000fe20008410000 */
[----:B0-----:R-:W-:Y:S02]  /*4d00*/  LOP3.LUT R107, R107, R153, R152, 0xfe, !PT ;  /* 0x000000996b6b7212 */ /* 0x001fe400078efe98 */
[----:B------:R-:W-:Y:S02]  /*4d10*/  @P0 MOV R152, R137 ;  /* 0x0000008900980202 */ /* 0x000fe40000000f00 */
[--C-:B------:R-:W-:Y:S02]  /*4d20*/  @P0 SHF.R.U32.HI R153, RZ, 0x10, R137.reuse ;  /* 0x00000010ff990819 */ /* 0x100fe40000011689 */
[----:B------:R-:W-:Y:S02]  /*4d30*/  @P0 SHF.L.U32 R152, R152, 0x10, RZ ;  /* 0x0000001098980819 */ /* 0x000fe400000006ff */
[----:B--2---:R-:W-:Y:S01]  /*4d40*/  LOP3.LUT R106, R106, R40, RZ, 0xfc, !PT ;  /* 0x000000286a6a7212 */ /* 0x004fe200078efcff */
[----:B------:R-:W-:Y:S01]  /*4d50*/  @P0 IMAD.U32 R153, R153, 0x10000, RZ ;  /* 0x0001000099990824 */ /* 0x000fe200078e00ff */
[----:B------:R-:W-:Y:S01]  /*4d60*/  @P0 SHF.R.U64 R40, R136, 0x10, R137 ;  /* 0x0000001088280819 */ /* 0x000fe20000001289 */
[----:B------:R-:W-:-:S02]  /*4d70*/  @P0 FADD.FTZ R196, R196, R152 ;  /* 0x00000098c4c40221 */ /* 0x000fc40000010000 */
[----:B------:R-:W-:Y:S01]  /*4d80*/  @P0 FADD.FTZ R167, R167, R153 ;  /* 0x00000099a7a70221 */ /* 0x000fe20000010000 */
[----:B------:R-:W-:Y:S01]  /*4d90*/  @P0 SHF.R.U32.HI R153, RZ, 0x10, R133 ;  /* 0x00000010ff990819 */ /* 0x000fe20000011685 */
[----:B------:R-:W-:Y:S02]  /*4da0*/  @P0 IMAD.U32 R40, R40, 0x10000, RZ ;  /* 0x0001000028280824 */ /* 0x000fe400078e00ff */
[----:B------:R-:W-:Y:S01]  /*4db0*/  FMUL.FTZ R198, R196, UR19 ;  /* 0x00000013c4c67c20 */ /* 0x000fe20008410000 */
[----:B------:R-:W-:Y:S01]  /*4dc0*/  FMUL.FTZ R203, R167, UR19 ;  /* 0x00000013a7cb7c20 */ /* 0x000fe20008410000 */
[----:B------:R-:W-:Y:S01]  /*4dd0*/  @P0 FADD.FTZ R162, R162, R40 ;  /* 0x00000028a2a20221 */ /* 0x000fe20000010000 */
[----:B------:R-:W-:Y:S02]  /*4de0*/  @P0 IMAD.U32 R153, R153, 0x10000, RZ ;  /* 0x0001000099990824 */ /* 0x000fe400078e00ff */
[----:B------:R-:W-:Y:S01]  /*4df0*/  FSEL R152, R198, RZ, P5 ;  /* 0x000000ffc6987208 */ /* 0x000fe20002800000 */
[----:B------:R-:W-:Y:S01]  /*4e00*/  FMUL.FTZ R197, R162, UR19 ;  /* 0x00000013a2c57c20 */ /* 0x000fe20008410000 */
[----:B------:R-:W-:-:S02]  /*4e10*/  LOP3.LUT P5, RZ, R41, 0xff000000, RZ, 0xc0, !PT ;  /* 0xff00000029ff7812 */ /* 0x000fc400078ac0ff */
[----:B------:R0:W-:Y:S01]  /*4e20*/  F2F.BF16.F32 R158, R152 ;  /* 0x00000098009e7304 */ /* 0x0001e20000202000 */
[----:B------:R-:W-:Y:S01]  /*4e30*/  @P0 FADD.FTZ R201, R201, R153 ;  /* 0x00000099c9c90221 */ /* 0x000fe20000010000 */
[----:B------:R-:W-:Y:S02]  /*4e40*/  FSEL R40, R197, RZ, P6 ;  /* 0x000000ffc5287208 */ /* 0x000fe40003000000 */
[----:B------:R-:W-:Y:S01]  /*4e50*/  LOP3.LUT P6, RZ, R41, 0xff, RZ, 0xc0, !PT ;  /* 0x000000ff29ff7812 */ /* 0x000fe200078cc0ff */
[----:B------:R-:W-:Y:S01]  /*4e60*/  @P0 IMAD.MOV.U32 R41, RZ, RZ, R136 ;  /* 0x000000ffff290224 */ /* 0x000fe200078e0088 */
[----:B------:R-:W-:Y:S02]  /*4e70*/  FSEL R159, R203, RZ, P5 ;  /* 0x000000ffcb9f7208 */ /* 0x000fe40002800000 */
[----:B------:R-:W-:Y:S01]  /*4e80*/  LOP3.LUT P5, RZ, R43, 0xff00, RZ, 0xc0, !PT ;  /* 0x0000ff002bff7812 */ /* 0x000fe200078ac0ff */
[----:B------:R-:W1:Y:S01]  /*4e90*/  F2F.BF16.F32 R40, R40 ;  /* 0x0000002800287304 */ /* 0x000e620000202000 */
[----:B------:R-:W-:-:S02]  /*4ea0*/  @P0 SHF.L.U32 R41, R41, 0x10, RZ ;  /* 0x0000001029290819 */ /* 0x000fc400000006ff */
[----:B------:R-:W-:Y:S02]  /*4eb0*/  FSEL R153, R204, RZ, P5 ;  /* 0x000000ffcc997208 */ /* 0x000fe40002800000 */
[----:B------:R-:W-:Y:S01]  /*4ec0*/  LOP3.LUT P5, RZ, R43, 0xff, RZ, 0xc0, !PT ;  /* 0x000000ff2bff7812 */ /* 0x000fe200078ac0ff */
[----:B------:R-:W-:Y:S01]  /*4ed0*/  @P0 FADD.FTZ R166, R166, R41 ;  /* 0x00000029a6a60221 */ /* 0x000fe20000010000 */
[----:B------:R-:W-:Y:S01]  /*4ee0*/  @P0 IMAD.MOV.U32 R41, RZ, RZ, R133 ;  /* 0x000000ffff290224 */ /* 0x000fe200078e0085 */
[----:B------:R-:W2:Y:S01]  /*4ef0*/  F2F.BF16.F32 R159, R159 ;  /* 0x0000009f009f7304 */ /* 0x000ea20000202000 */
[----:B------:R-:W-:Y:S01]  /*4f00*/  FSEL R31, R206, RZ, P5 ;  /* 0x000000ffce1f7208 */ /* 0x000fe20002800000 */
[----:B------:R-:W-:Y:S01]  /*4f10*/  FMUL.FTZ R202, R166, UR19 ;  /* 0x00000013a6ca7c20 */ /* 0x000fe20008410000 */
[----:B------:R-:W-:Y:S02]  /*4f20*/  @P1 LOP3.LUT P5, RZ, R45, 0xff0000, RZ, 0xc0, !PT ;  /* 0x00ff00002dff1812 */ /* 0x000fe400078ac0ff */
[----:B------:R-:W-:-:S02]  /*4f30*/  @P0 SHF.L.U32 R41, R41, 0x10, RZ ;  /* 0x0000001029290819 */ /* 0x000fc400000006ff */
[----:B0-----:R-:W-:Y:S01]  /*4f40*/  FSEL R152, R202, RZ, P6 ;  /* 0x000000ffca987208 */ /* 0x001fe20003000000 */
[----:B------:R-:W-:Y:S01]  /*4f50*/  F2F.BF16.F32 R153, R153 ;  /* 0x0000009900997304 */ /* 0x000fe20000202000 */
[----:B------:R-:W-:Y:S01]  /*4f60*/  LOP3.LUT P6, RZ, R43, 0xff0000, RZ, 0xc0, !PT ;  /* 0x00ff00002bff7812 */ /* 0x000fe200078cc0ff */
[----:B------:R-:W-:Y:S01]  /*4f70*/  @P0 FADD.FTZ R164, R164, R41 ;  /* 0x00000029a4a40221 */ /* 0x000fe20000010000 */
[----:B-1----:R-:W-:Y:S01]  /*4f80*/  IMAD.WIDE.U32 R40, R40, 0x10000, RZ ;  /* 0x0001000028287825 */ /* 0x002fe200078e00ff */
[----:B------:R-:W-:-:S03]  /*4f90*/  @P1 FSEL R169, R169, RZ, P5 ;  /* 0x000000ffa9a91208 */ /* 0x000fc60002800000 */
[----:B------:R-:W-:Y:S01]  /*4fa0*/  FMUL.FTZ R205, R164, UR19 ;  /* 0x00000013a4cd7c20 */ /* 0x000fe20008410000 */
[----:B--2---:R-:W-:Y:S01]  /*4fb0*/  SHF.L.U32 R159, R159, 0x10, RZ ;  /* 0x000000109f9f7819 */ /* 0x004fe200000006ff */
[----:B------:R-:W0:Y:S01]  /*4fc0*/  F2F.BF16.F32 R152, R152 ;  /* 0x0000009800987304 */ /* 0x000e220000202000 */
[----:B------:R-:W-:Y:S02]  /*4fd0*/  @P1 F2FP.BF16.F32.PACK_AB R169, RZ, R169 ;  /* 0x000000a9ffa9123e */ /* 0x000fe400000010ff */
[----:B------:R-:W-:Y:S02]  /*4fe0*/  FSEL R156, R205, RZ, P6 ;  /* 0x000000ffcd9c7208 */ /* 0x000fe40003000000 */
[----:B------:R-:W-:Y:S01]  /*4ff0*/  LOP3.LUT P6, RZ, R43, 0xff000000, RZ, 0xc0, !PT ;  /* 0xff0000002bff7812 */ /* 0x000fe200078cc0ff */
[----:B------:R-:W-:Y:S01]  /*5000*/  FMUL.FTZ R43, R201, UR19 ;  /* 0x00000013c92b7c20 */ /* 0x000fe20008410000 */
[----:B------:R-:W-:Y:S01]  /*5010*/  LOP3.LUT R41, R41, R159, R158, 0xfe, !PT ;  /* 0x0000009f29297212 */ /* 0x000fe200078efe9e */
[----:B------:R-:W1:Y:S01]  /*5020*/  F2F.BF16.F32 R31, R31 ;  /* 0x0000001f001f7304 */ /* 0x000e620000202000 */
[----:B------:R-:W-:-:S02]  /*5030*/  @P1 PRMT R0, R169, 0x7610, R0 ;  /* 0x00007610a9001816 */ /* 0x000fc40000000000 */
[----:B------:R-:W-:Y:S02]  /*5040*/  FSEL R157, R43, RZ, P6 ;  /* 0x000000ff2b9d7208 */ /* 0x000fe40003000000 */
[----:B------:R-:W-:Y:S02]  /*5050*/  @P1 LOP3.LUT P6, RZ, R45, 0xff000000, RZ, 0xc0, !PT ;  /* 0xff0000002dff1812 */ /* 0x000fe400078cc0ff */
[----:B0-----:R-:W-:Y:S01]  /*5060*/  LOP3.LUT R40, R40, R152, RZ, 0xfc, !PT ;  /* 0x0000009828287212 */ /* 0x001fe200078efcff */
[----:B------:R-:W-:Y:S01]  /*5070*/  F2F.BF16.F32 R156, R156 ;  /* 0x0000009c009c7304 */ /* 0x000fe20000202000 */
[----:B------:R-:W-:Y:S01]  /*5080*/  @P1 FSEL R168, R168, RZ, P6 ;  /* 0x000000ffa8a81208 */ /* 0x000fe20003000000 */
[----:B------:R-:W-:-:S03]  /*5090*/  IMAD.WIDE.U32 R152, R153, 0x10000, RZ ;  /* 0x0001000099987825 */ /* 0x000fc600078e00ff */
[----:B------:R-:W-:Y:S02]  /*50a0*/  @P1 F2FP.BF16.F32.PACK_AB R168, RZ, R168 ;  /* 0x000000a8ffa8123e */ /* 0x000fe400000010ff */
[----:B-1----:R-:W-:Y:S01]  /*50b0*/  LOP3.LUT R152, R152, R31, RZ, 0xfc, !PT ;  /* 0x0000001f98987212 */ /* 0x002fe200078efcff */
[----:B------:R-:W0:Y:S01]  /*50c0*/  F2F.BF16.F32 R157, R157 ;  /* 0x0000009d009d7304 */ /* 0x000e220000202000 */
[----:B------:R-:W-:Y:S01]  /*50d0*/  @P1 PRMT R127, R168, 0x7610, R127 ;  /* 0x00007610a87f1816 */ /* 0x000fe2000000007f */
[----:B0-----:R-:W-:-:S05]  /*50e0*/  IMAD.U32 R157, R157, 0x10000, RZ ;  /* 0x000100009d9d7824 */ /* 0x001fca00078e00ff */
        /* <DEDUP_REMOVED lines=10> */
.L_x_1238:
        /* <DEDUP_REMOVED lines=38> */
.L_x_1239:
        /* <DEDUP_REMOVED lines=12> */
.L_x_1240:
        /* <DEDUP_REMOVED lines=33> */
.L_x_1241:
[----:B------:R4:W-:Y:S01]  /*56c0*/  STG.E.64 desc[UR6][R30.64], R104 ;  /* 0x000000681e007986 */ /* 0x0009e2000c101b06 */
[----:B------:R-:W-:Y:S02]  /*56d0*/  @P2 PRMT R6, R207, 0x7610, R6 ;  /* 0x00007610cf062816 */ /* 0x000fe40000000006 */
[----:B------:R-:W-:Y:S01]  /*56e0*/  @P2 PRMT R112, R208, 0x7610, R112 ;  /* 0x00007610d0702816 */ /* 0x000fe20000000070 */
[----:B------:R-:W-:Y:S06]  /*56f0*/  @!P1 BRA `(.L_x_1242) ;  /* 0x0000000000209947 */ /* 0x000fec0003800000 */
[----:B----4-:R-:W-:Y:S02]  /*5700*/  LOP3.LUT R30, R124, 0xffff, RZ, 0xc0, !PT ;  /* 0x0000ffff7c1e7812 */ /* 0x010fe400078ec0ff */
[----:B------:R-:W-:Y:S02]  /*5710*/  PRMT R29, R0, 0x5410, R127 ;  /* 0x00005410001d7816 */ /* 0x000fe4000000007f */
[----:B------:R-:W-:Y:S01]  /*5720*/  IADD3 R32, P5, R32, R140, RZ ;  /* 0x0000008c20207210 */ /* 0x000fe20007fbe0ff */
[----:B------:R-:W-:-:S03]  /*5730*/  IMAD.WIDE.U32 R30, R30, 0x10000, RZ ;  /* 0x000100001e1e7825 */ /* 0x000fc600078e00ff */
[----:B------:R-:W-:Y:S02]  /*5740*/  IADD3.X R33, R33, R141, RZ, P5, !PT ;  /* 0x0000008d21217210 */ /* 0x000fe40002ffe4ff */
[----:B------:R-:W-:Y:S02]  /*5750*/  LOP3.LUT R31, R29, R31, RZ, 0xfc, !PT ;  /* 0x0000001f1d1f7212 */ /* 0x000fe400078efcff */
[----:B------:R-:W-:-:S05]  /*5760*/  LOP3.LUT R30, R30, 0xffff, R123, 0xf8, !PT ;  /* 0x0000ffff1e1e7812 */ /* 0x000fca00078ef87b */
[----:B------:R4:W-:Y:S02]  /*5770*/  STG.E.64 desc[UR6][R32.64], R30 ;  /* 0x0000001e20007986 */ /* 0x0009e4000c101b06 */
.L_x_1242:
        /* <DEDUP_REMOVED lines=33> */
.L_x_1243:
[----:B------:R0:W-:Y:S01]  /*5990*/  STG.E.64 desc[UR6][R30.64], R38 ;  /* 0x000000261e007986 */ /* 0x0001e2000c101b06 */
[----:B------:R-:W-:Y:S02]  /*59a0*/  @P2 PRMT R6, R179, 0x7610, R6 ;  /* 0x00007610b3062816 */ /* 0x000fe40000000006 */
[----:B------:R-:W-:Y:S01]  /*59b0*/  @P2 PRMT R112, R178, 0x7610, R112 ;  /* 0x00007610b2702816 */ /* 0x000fe20000000070 */
[----:B------:R-:W-:Y:S06]  /*59c0*/  @!P1 BRA `(.L_x_1244) ;  /* 0x0000000000209947 */ /* 0x000fec0003800000 */
[----:B0-----:R-:W-:Y:S02]  /*59d0*/  LOP3.LUT R30, R124, 0xffff, RZ, 0xc0, !PT ;  /* 0x0000ffff7c1e7812 */ /* 0x001fe400078ec0ff */
[----:B------:R-:W-:Y:S02]  /*59e0*/  IADD3 R34, P5, R34, R140, RZ ;  /* 0x0000008c22227210 */ /* 0x000fe40007fbe0ff */
[----:B------:R-:W-:Y:S01]  /*59f0*/  PRMT R29, R0, 0x5410, R127 ;  /* 0x00005410001d7816 */ /* 0x000fe2000000007f */
[----:B------:R-:W-:-:S04]  /*5a00*/  IMAD.WIDE.U32 R30, R30, 0x10000, RZ ;  /* 0x000100001e1e7825 */ /* 0x000fc800078e00ff */
[----:B------:R-:W-:Y:S01]  /*5a10*/  IMAD.X R35, R35, 0x1, R141, P5 ;  /* 0x0000000123237824 */ /* 0x000fe200028e068d */
[----:B------:R-:W-:Y:S02]  /*5a20*/  LOP3.LUT R31, R29, R31, RZ, 0xfc, !PT ;  /* 0x0000001f1d1f7212 */ /* 0x000fe400078efcff */
[----:B------:R-:W-:-:S05]  /*5a30*/  LOP3.LUT R30, R30, 0xffff, R123, 0xf8, !PT ;  /* 0x0000ffff1e1e7812 */ /* 0x000fca00078ef87b */
[----:B------:R0:W-:Y:S02]  /*5a40*/  STG.E.64 desc[UR6][R34.64], R30 ;  /* 0x0000001e22007986 */ /* 0x0001e4000c101b06 */
.L_x_1244:
        /* <DEDUP_REMOVED lines=12> */
[----:B0-----:R-:W-:Y:S02]  /*5b10*/  IADD3 R30, P5, R42, UR22, RZ ;  /* 0x000000162a1e7c10 */ /* 0x001fe4000ffbe0ff */
        /* <DEDUP_REMOVED lines=14> */
[----:B----4-:R-:W-:Y:S01]  /*5c00*/  IADD3 R32, P5, R42, UR20, RZ ;  /* 0x000000142a207c10 */ /* 0x010fe2000ffbe0ff */
[----:B------:R-:W-:-:S03]  /*5c10*/  IMAD.WIDE.U32 R34, R34, 0x10000, RZ ;  /* 0x0001000022227825 */ /* 0x000fc600078e00ff */
[----:B------:R-:W-:Y:S02]  /*5c20*/  IADD3.X R33, R44, UR21, RZ, P5, !PT ;  /* 0x000000152c217c10 */ /* 0x000fe4000affe4ff */
[----:B------:R-:W-:Y:S02]  /*5c30*/  LOP3.LUT R35, R29, R35, RZ, 0xfc, !PT ;  /* 0x000000231d237212 */ /* 0x000fe400078efcff */
[----:B------:R-:W-:-:S05]  /*5c40*/  LOP3.LUT R34, R34, 0xffff, R126, 0xf8, !PT ;  /* 0x0000ffff22227812 */ /* 0x000fca00078ef87e */
[----:B------:R0:W-:Y:S02]  /*5c50*/  STG.E.64 desc[UR6][R32.64], R34 ;  /* 0x0000002220007986 */ /* 0x0001e4000c101b06 */
.L_x_1245:
[----:B------:R0:W-:Y:S01]  /*5c60*/  STG.E.64 desc[UR6][R30.64], R106 ;  /* 0x0000006a1e007986 */ /* 0x0001e2000c101b06 */
[----:B------:R-:W-:Y:S02]  /*5c70*/  @P2 PRMT R6, R162, 0x7610, R6 ;  /* 0x00007610a2062816 */ /* 0x000fe40000000006 */
[----:B------:R-:W-:Y:S01]  /*5c80*/  @P2 PRMT R112, R196, 0x7610, R112 ;  /* 0x00007610c4702816 */ /* 0x000fe20000000070 */
[----:B------:R-:W-:Y:S06]  /*5c90*/  @!P1 BRA `(.L_x_1246) ;  /* 0x0000000000209947 */ /* 0x000fec0003800000 */
[----:B0---4-:R-:W-:Y:S02]  /*5ca0*/  LOP3.LUT R32, R124, 0xffff, RZ, 0xc0, !PT ;  /* 0x0000ffff7c207812 */ /* 0x011fe400078ec0ff */
[----:B------:R-:W-:Y:S02]  /*5cb0*/  IADD3 R30, P5, R42, R140, RZ ;  /* 0x0000008c2a1e7210 */ /* 0x000fe40007fbe0ff */
[----:B------:R-:W-:Y:S01]  /*5cc0*/  PRMT R29, R0, 0x5410, R127 ;  /* 0x00005410001d7816 */ /* 0x000fe2000000007f */
[----:B------:R-:W-:Y:S01]  /*5cd0*/  IMAD.WIDE.U32 R32, R32, 0x10000, RZ ;  /* 0x0001000020207825 */ /* 0x000fe200078e00ff */
[----:B------:R-:W-:-:S04]  /*5ce0*/  IADD3.X R31, R44, R141, RZ, P5, !PT ;  /* 0x0000008d2c1f7210 */ /* 0x000fc80002ffe4ff */
[----:B------:R-:W-:Y:S02]  /*5cf0*/  LOP3.LUT R33, R29, R33, RZ, 0xfc, !PT ;  /* 0x000000211d217212 */ /* 0x000fe400078efcff */
[----:B------:R-:W-:-:S05]  /*5d00*/  LOP3.LUT R32, R32, 0xffff, R123, 0xf8, !PT ;  /* 0x0000ffff20207812 */ /* 0x000fca00078ef87b */
[----:B------:R0:W-:Y:S02]  /*5d10*/  STG.E.64 desc[UR6][R30.64], R32 ;  /* 0x000000201e007986 */ /* 0x0001e4000c101b06 */
.L_x_1246:
        /* <DEDUP_REMOVED lines=21> */
[----:B0---4-:R-:W-:Y:S02]  /*5e70*/  LOP3.LUT R32, R6, 0xffff, RZ, 0xc0, !PT ;  /* 0x0000ffff06207812 */ /* 0x011fe400078ec0ff */
[----:B------:R-:W-:Y:S02]  /*5e80*/  IADD3 R30, P5, R181, UR20, RZ ;  /* 0x00000014b51e7c10 */ /* 0x000fe4000ffbe0ff */
[----:B------:R-:W-:Y:S01]  /*5e90*/  PRMT R29, R112, 0x5410, R4 ;  /* 0x00005410701d7816 */ /* 0x000fe20000000004 */
[----:B------:R-:W-:Y:S01]  /*5ea0*/  IMAD.WIDE.U32 R32, R32, 0x10000, RZ ;  /* 0x0001000020207825 */ /* 0x000fe200078e00ff */
[----:B------:R-:W-:-:S04]  /*5eb0*/  IADD3.X R31, R182, UR21, RZ, P5, !PT ;  /* 0x00000015b61f7c10 */ /* 0x000fc8000affe4ff */
[----:B------:R-:W-:Y:S02]  /*5ec0*/  LOP3.LUT R33, R29, R33, RZ, 0xfc, !PT ;  /* 0x000000211d217212 */ /* 0x000fe400078efcff */
[----:B------:R-:W-:-:S05]  /*5ed0*/  LOP3.LUT R32, R32, 0xffff, R126, 0xf8, !PT ;  /* 0x0000ffff20207812 */ /* 0x000fca00078ef87e */
[----:B------:R0:W-:Y:S02]  /*5ee0*/  STG.E.64 desc[UR6][R30.64], R32 ;  /* 0x000000201e007986 */ /* 0x0001e4000c101b06 */
.L_x_1247:
        /* <DEDUP_REMOVED lines=22> */
.L_x_1248:
[----:B------:R-:W-:Y:S05]  /*6050*/  @!P2 BRA `(.L_x_1249) ;  /* 0x000000000020a947 */ /* 0x000fea0003800000 */
        /* <DEDUP_REMOVED lines=8> */
.L_x_1249:
        /* <DEDUP_REMOVED lines=17> */
[----:B----4-:R-:W-:Y:S02]  /*61f0*/  LOP3.LUT R30, R124, 0xffff, RZ, 0xc0, !PT ;  /* 0x0000ffff7c1e7812 */ /* 0x010fe400078ec0ff */
[----:B------:R-:W-:Y:S02]  /*6200*/  IADD3 R140, P1, R200, R140, RZ ;  /* 0x0000008cc88c7210 */ /* 0x000fe40007f3e0ff */
[----:B------:R-:W-:Y:S01]  /*6210*/  PRMT R29, R0, 0x5410, R127 ;  /* 0x00005410001d7816 */ /* 0x000fe2000000007f */
[----:B------:R-:W-:Y:S01]  /*6220*/  IMAD.WIDE.U32 R30, R30, 0x10000, RZ ;  /* 0x000100001e1e7825 */ /* 0x000fe200078e00ff */
[----:B------:R-:W-:-:S04]  /*6230*/  IADD3.X R141, R176, R141, RZ, P1, !PT ;  /* 0x0000008db08d7210 */ /* 0x000fc80000ffe4ff */
[----:B------:R-:W-:Y:S02]  /*6240*/  LOP3.LUT R31, R29, R31, RZ, 0xfc, !PT ;  /* 0x0000001f1d1f7212 */ /* 0x000fe400078efcff */
[----:B------:R-:W-:-:S05]  /*6250*/  LOP3.LUT R30, R30, 0xffff, R123, 0xf8, !PT ;  /* 0x0000ffff1e1e7812 */ /* 0x000fca00078ef87b */
[----:B------:R0:W-:Y:S02]  /*6260*/  STG.E.64 desc[UR6][R140.64], R30 ;  /* 0x0000001e8c007986 */ /* 0x0001e4000c101b06 */
.L_x_1250:
[----:B------:R-:W-:Y:S01]  /*6270*/  SEL R39, RZ, 0x1, P3 ;  /* 0x00000001ff277807 */ /* 0x000fe20001800000 */
[----:B------:R-:W-:Y:S06]  /*6280*/  @!P4 BRA `(.L_x_1251) ;  /* 0xffffffa80038c947 */ /* 0x000fec000383ffff */
[----:B------:R1:W5:Y:S01]  /*6290*/  LDL.LU R60, [R1+0xc] ;  /* 0x00000c00013c7983 */ /* 0x0003620000300800 */
[----:B------:R-:W-:Y:S01]  /*62a0*/  MOV R29, R23 ;  /* 0x00000017001d7202 */ /* 0x000fe20000000f00 */
[----:B------:R-:W-:Y:S01]  /*62b0*/  IMAD.MOV.U32 R32, RZ, RZ, R26 ;  /* 0x000000ffff207224 */ /* 0x000fe200078e001a */
[----:B0---4-:R-:W-:Y:S01]  /*62c0*/  MOV R31, R22 ;  /* 0x00000016001f7202 */ /* 0x011fe20000000f00 */
        /* <DEDUP_REMOVED lines=11> */
[----:B-123--:R-:W-:Y:S01]  /*6380*/  MOV R36, R186 ;  /* 0x000000ba00247202 */ /* 0x00efe20000000f00 */
        /* <DEDUP_REMOVED lines=25> */
[----:B------:R-:W-:Y:S01]  /*6520*/  IMAD.MOV.U32 R42, RZ, RZ, R232 ;  /* 0x000000ffff2a7224 */ /* 0x000fe200078e00e8 */
[----:B------:R-:W-:Y:S01]  /*6530*/  MOV R30, R2 ;  /* 0x00000002001e7202 */ /* 0x000fe20000000f00 */
[----:B------:R-:W-:Y:S01]  /*6540*/  IMAD.MOV.U32 R43, RZ, RZ, R231 ;  /* 0x000000ffff2b7224 */ /* 0x000fe200078e00e7 */
        /* <DEDUP_REMOVED lines=13> */
[----:B------:R-:W-:-:S02]  /*6620*/  IMAD.MOV.U32 R27, RZ, RZ, R220 ;  /* 0x000000ffff1b7224 */ /* 0x000fc400078e00dc */
[----:B------:R-:W-:Y:S01]  /*6630*/  IMAD.MOV.U32 R55, RZ, RZ, R249 ;  /* 0x000000ffff377224 */ /* 0x000fe200078e00f9 */
[----:B------:R0:W5:Y:S04]  /*6640*/  LDL.LU R75, [R1+0x50] ;  /* 0x00005000014b7983 */ /* 0x0001680000300800 */
        /* <DEDUP_REMOVED lines=11> */
[----:B------:R0:W5:Y:S04]  /*6700*/  LDL.LU R85, [R1] ;  /* 0x0000000001557983 */ /* 0x0001680000300800 */
[----:B------:R0:W5:Y:S04]  /*6710*/  LDL.LU R89, [R1+0x60] ;  /* 0x0000600001597983 */ /* 0x0001680000300800 */
[----:B------:R0:W5:Y:S04]  /*6720*/  LDL.LU R93, [R1+0x80] ;  /* 0x00008000015d7983 */ /* 0x0001680000300800 */
[----:B------:R0:W5:Y:S04]  /*6730*/  LDL.LU R86, [R1+0x2c] ;  /* 0x00002c0001567983 */ /* 0x0001680000300800 */
[----:B------:R0:W5:Y:S04]  /*6740*/  LDL.LU R90, [R1+0x6c] ;  /* 0x00006c00015a7983 */ /* 0x0001680000300800 */
[----:B------:R0:W5:Y:S04]  /*6750*/  LDL.LU R94, [R1+0x8c] ;  /* 0x00008c00015e7983 */ /* 0x0001680000300800 */
[----:B------:R0:W5:Y:S04]  /*6760*/  LDL.LU R87, [R1+0x28] ;  /* 0x0000280001577983 */ /* 0x0001680000300800 */
[----:B------:R0:W5:Y:S04]  /*6770*/  LDL.LU R91, [R1+0x68] ;  /* 0x00006800015b7983 */ /* 0x0001680000300800 */
        /* <DEDUP_REMOVED lines=19> */
[----:B0-----:R-:W-:-:S07]  /*68b0*/  IMAD.MOV.U32 R115, RZ, RZ, R120 ;  /* 0x000000ffff737224 */ /* 0x001fce00078e0078 */
.L_x_1234:
        /* <DEDUP_REMOVED lines=44> */
.L_x_1235:
[----:B------:R-:W-:Y:S01]  /*6b80*/  HFMA2.MMA R150, -RZ, RZ, 0, 1.847743988037109375e-06 ;  /* 0x0000001fff967435 */ /* 0x000fe200000001ff */
[----:B------:R-:W-:Y:S01]  /*6b90*/  MOV R218, R104 ;  /* 0x0000006800da7202 */ /* 0x000fe20000000f00 */
[----:B------:R-:W-:Y:S02]  /*6ba0*/  IMAD.MOV.U32 R151, RZ, RZ, 0x10 ;  /* 0x00000010ff977424 */ /* 0x000fe400078e00ff */
[----:B------:R-:W-:-:S07]  /*6bb0*/  IMAD.MOV.U32 R106, RZ, RZ, -0x1 ;  /* 0xffffffffff6a7424 */ /* 0x000fce00078e00ff */
[----:B-----5:R-:W-:Y:S05]  /*6bc0*/  WARPSYNC.COLLECTIVE R106, `(.L_x_1252) ;  /* 0x000000006a087348 */ /* 0x020fea0003c00000 */
[----:B------:R0:W1:Y:S02]  /*6bd0*/  SHFL.DOWN P6, R219, R218, R151, R150 ;  /* 0x08000097dadb7389 */ /* 0x00006400000c0096 */
[----:B01---5:R-:W-:Y:S01]  /*6be0*/  ENDCOLLECTIVE ;  /* 0x000000000000791b */ /* 0x023fe20003800000 */
.L_x_1252:
[----:B------:R-:W-:Y:S01]  /*6bf0*/  MOV R218, R105 ;  /* 0x0000006900da7202 */ /* 0x000fe20000000f00 */
[----:B------:R-:W-:-:S07]  /*6c00*/  FADD.FTZ R104, R104, R219 ;  /* 0x000000db68687221 */ /* 0x000fce0000010000 */
[----:B------:R-:W-:Y:S05]  /*6c10*/  WARPSYNC.COLLECTIVE R106, `(.L_x_1253) ;  /* 0x000000006a087348 */ /* 0x000fea0003c00000 */
[----:B------:R0:W1:Y:S02]  /*6c20*/  SHFL.DOWN P6, R219, R218, R151, R150 ;  /* 0x08000097dadb7389 */ /* 0x00006400000c0096 */
[----:B01----:R-:W-:Y:S01]  /*6c30*/  ENDCOLLECTIVE ;  /* 0x000000000000791b */ /* 0x003fe20003800000 */
.L_x_1253:
[----:B------:R-:W-:Y:S01]  /*6c40*/  HFMA2.MMA R151, -RZ, RZ, 0, 4.76837158203125e-07 ;  /* 0x00000008ff977435 */ /* 0x000fe200000001ff */
[----:B------:R-:W-:Y:S02]  /*6c50*/  IMAD.MOV.U32 R218, RZ, RZ, R104 ;  /* 0x000000ffffda7224 */ /* 0x000fe400078e0068 */
[----:B------:R-:W-:-:S08]  /*6c60*/  FADD.FTZ R105, R105, R219 ;  /* 0x000000db69697221 */ /* 0x000fd00000010000 */
[----:B------:R-:W-:Y:S05]  /*6c70*/  WARPSYNC.COLLECTIVE R106, `(.L_x_1254) ;  /* 0x000000006a087348 */ /* 0x000fea0003c00000 */
[----:B------:R0:W1:Y:S02]  /*6c80*/  SHFL.DOWN P6, R219, R218, R151, R150 ;  /* 0x08000097dadb7389 */ /* 0x00006400000c0096 */
[----:B01----:R-:W-:Y:S01]  /*6c90*/  ENDCOLLECTIVE ;  /* 0x000000000000791b */ /* 0x003fe20003800000 */
.L_x_1254:
[----:B------:R-:W-:Y:S02]  /*6ca0*/  IMAD.MOV.U32 R218, RZ, RZ, R105 ;  /* 0x000000ffffda7224 */ /* 0x000fe400078e0069 */
[----:B------:R-:W-:-:S07]  /*6cb0*/  FADD.FTZ R104, R104, R219 ;  /* 0x000000db68687221 */ /* 0x000fce0000010000 */
[----:B------:R-:W-:Y:S05]  /*6cc0*/  WARPSYNC.COLLECTIVE R106, `(.L_x_1255) ;  /* 0x000000006a087348 */ /* 0x000fea0003c00000 */
[----:B------:R0:W1:Y:S02]  /*6cd0*/  SHFL.DOWN P6, R219, R218, R151, R150 ;  /* 0x08000097dadb7389 */ /* 0x00006400000c0096 */
[----:B01----:R-:W-:Y:S01]  /*6ce0*/  ENDCOLLECTIVE ;  /* 0x000000000000791b */ /* 0x003fe20003800000 */
.L_x_1255:
[----:B------:R-:W-:Y:S01]  /*6cf0*/  MOV R218, R104 ;  /* 0x0000006800da7202 */ /* 0x000fe20000000f00 */
[----:B------:R-:W-:Y:S02]  /*6d00*/  IMAD.MOV.U32 R151, RZ, RZ, 0x4 ;  /* 0x00000004ff977424 */ /* 0x000fe400078e00ff */
[----:B------:R-:W-:-:S07]  /*6d10*/  FADD.FTZ R105, R105, R219 ;  /* 0x000000db69697221 */ /* 0x000fce0000010000 */
[----:B------:R-:W-:Y:S05]  /*6d20*/  WARPSYNC.COLLECTIVE R106, `(.L_x_1256) ;  /* 0x000000006a087348 */ /* 0x000fea0003c00000 */
[----:B------:R0:W1:Y:S02]  /*6d30*/  SHFL.DOWN P6, R219, R218, R151, R150 ;  /* 0x08000097dadb7389 */ /* 0x00006400000c0096 */
[----:B01----:R-:W-:Y:S01]  /*6d40*/  ENDCOLLECTIVE ;  /* 0x000000000000791b */ /* 0x003fe20003800000 */
.L_x_1256:
[----:B------:R-:W-:Y:S01]  /*6d50*/  MOV R218, R105 ;  /* 0x0000006900da7202 */ /* 0x000fe20000000f00 */
[----:B------:R-:W-:-:S07]  /*6d60*/  FADD.FTZ R104, R104, R219 ;  /* 0x000000db68687221 */ /* 0x000fce0000010000 */
[----:B------:R-:W-:Y:S05]  /*6d70*/  WARPSYNC.COLLECTIVE R106, `(.L_x_1257) ;  /* 0x000000006a087348 */ /* 0x000fea0003c00000 */
[----:B------:R0:W1:Y:S02]  /*6d80*/  SHFL.DOWN P6, R219, R218, R151, R150 ;  /* 0x08000097dadb7389 */ /* 0x00006400000c0096 */
[----:B01----:R-:W-:Y:S01]  /*6d90*/  ENDCOLLECTIVE ;  /* 0x000000000000791b */ /* 0x003fe20003800000 */
.L_x_1257:
[----:B------:R-:W-:Y:S01]  /*6da0*/  HFMA2.MMA R151, -RZ, RZ, 0, 1.1920928955078125e-07 ;  /* 0x00000002ff977435 */ /* 0x000fe200000001ff */
[----:B------:R-:W-:Y:S02]  /*6db0*/  IMAD.MOV.U32 R218, RZ, RZ, R104 ;  /* 0x000000ffffda7224 */ /* 0x000fe400078e0068 */
[----:B------:R-:W-:-:S08]  /*6dc0*/  FADD.FTZ R105, R105, R219 ;  /* 0x000000db69697221 */ /* 0x000fd00000010000 */
[----:B------:R-:W-:Y:S05]  /*6dd0*/  WARPSYNC.COLLECTIVE R106, `(.L_x_1258) ;  /* 0x000000006a087348 */ /* 0x000fea0003c00000 */
[----:B------:R0:W1:Y:S02]  /*6de0*/  SHFL.DOWN P6, R219, R218, R151, R150 ;  /* 0x08000097dadb7389 */ /* 0x00006400000c0096 */
[----:B01----:R-:W-:Y:S01]  /*6df0*/  ENDCOLLECTIVE ;  /* 0x000000000000791b */ /* 0x003fe20003800000 */
.L_x_1258:
[----:B------:R-:W-:Y:S02]  /*6e00*/  IMAD.MOV.U32 R218, RZ, RZ, R105 ;  /* 0x000000ffffda7224 */ /* 0x000fe400078e0069 */
[----:B------:R-:W-:-:S07]  /*6e10*/  FADD.FTZ R104, R104, R219 ;  /* 0x000000db68687221 */ /* 0x000fce0000010000 */
[----:B------:R-:W-:Y:S05]  /*6e20*/  WARPSYNC.COLLECTIVE R106, `(.L_x_1259) ;  /* 0x000000006a087348 */ /* 0x000fea0003c00000 */
[----:B------:R0:W1:Y:S02]  /*6e30*/  SHFL.DOWN P6, R219, R218, R151, R150 ;  /* 0x08000097dadb7389 */ /* 0x00006400000c0096 */
[----:B01----:R-:W-:Y:S01]  /*6e40*/  ENDCOLLECTIVE ;  /* 0x000000000000791b */ /* 0x003fe20003800000 */
.L_x_1259:
[----:B------:R-:W-:Y:S01]  /*6e50*/  MOV R218, R104 ;  /* 0x0000006800da7202 */ /* 0x000fe20000000f00 */
[----:B------:R-:W-:Y:S02]  /*6e60*/  IMAD.MOV.U32 R151, RZ, RZ, 0x1 ;  /* 0x00000001ff977424 */ /* 0x000fe400078e00ff */
[----:B------:R-:W-:-:S07]  /*6e70*/  FADD.FTZ R105, R105, R219 ;  /* 0x000000db69697221 */ /* 0x000fce0000010000 */
[----:B------:R-:W-:Y:S05]  /*6e80*/  WARPSYNC.COLLECTIVE R106, `(.L_x_1260) ;  /* 0x000000006a087348 */ /* 0x000fea0003c00000 */
[----:B------:R0:W1:Y:S02]  /*6e90*/  SHFL.DOWN P6, R219, R218, R151, R150 ;  /* 0x08000097dadb7389 */ /* 0x00006400000c0096 */
[----:B01----:R-:W-:Y:S01]  /*6ea0*/  ENDCOLLECTIVE ;  /* 0x000000000000791b */ /* 0x003fe20003800000 */
.L_x_1260:
[----:B------:R-:W-:Y:S01]  /*6eb0*/  IMAD.MOV.U32 R218, RZ, RZ, R105 ;  /* 0x000000ffffda7224 */ /* 0x000fe200078e0069 */
[----:B------:R-:W-:-:S07]  /*6ec0*/  MOV R107, R219 ;  /* 0x000000db006b7202 */ /* 0x000fce0000000f00 */
[----:B------:R-:W-:Y:S05]  /*6ed0*/  WARPSYNC.COLLECTIVE R106, `(.L_x_1261) ;  /* 0x000000006a087348 */ /* 0x000fea0003c00000 */
[----:B------:R0:W1:Y:S02]  /*6ee0*/  SHFL.DOWN P6, R219, R218, R151, R150 ;  /* 0x08000097dadb7389 */ /* 0x00006400000c0096 */
[----:B01----:R-:W-:Y:S01]  /*6ef0*/  ENDCOLLECTIVE ;  /* 0x000000000000791b */ /* 0x003fe20003800000 */
.L_x_1261:
[----:B------:R-:W-:Y:S01]  /*6f00*/  MOV R106, R219 ;  /* 0x000000db006a7202 */ /* 0x000fe20000000f00 */
[----:B------:R-:W-:Y:S06]  /*6f10*/  BRA `(.L_x_1262) ;  /* 0xffffffc800607947 */ /* 0x000fec000383ffff */
.L_x_1263:
        /* <DEDUP_REMOVED lines=14> */
.L_x_4521:


//--------------------- .text._ZN10layer_norm22ln_bwd_finalize_kernelINS_22Kernel_traits_finalizeILj7168Ef13__nv_bfloat16S2_S2_fjLb0ELj1024ELj4ENS_18Kernel_traits_baseILj7168EfS2_S2_S2_fjLj1024EEEEELb0ELb0EEEvNS_9BwdParamsE --------------------------
	.section	.text._ZN10layer_norm22ln_bwd_finalize_kernelINS_22Kernel_traits_finalizeILj7168Ef13__nv_bfloat16S2_S2_fjLb0ELj1024ELj4ENS_18Kernel_traits_baseILj7168EfS2_S2_S2_fjLj1024EEEEELb0ELb0EEEvNS_9BwdParamsE,"ax",@progbits
	.align	128
        .global         _ZN10layer_norm22ln_bwd_finalize_kernelINS_22Kernel_traits_finalizeILj7168Ef13__nv_bfloat16S2_S2_fjLb0ELj1024ELj4ENS_18Kernel_traits_baseILj7168EfS2_S2_S2_fjLj1024EEEEELb0ELb0EEEvNS_9BwdParamsE
        .type           _ZN10layer_norm22ln_bwd_finalize_kernelINS_22Kernel_traits_finalizeILj7168Ef13__nv_bfloat16S2_S2_fjLb0ELj1024ELj4ENS_18Kernel_traits_baseILj7168EfS2_S2_S2_fjLj1024EEEEELb0ELb0EEEvNS_9BwdParamsE,@function
        .size           _ZN10layer_norm22ln_bwd_finalize_kernelINS_22Kernel_traits_finalizeILj7168Ef13__nv_bfloat16S2_S2_fjLb0ELj1024ELj4ENS_18Kernel_traits_baseILj7168EfS2_S2_S2_fjLj1024EEEEELb0ELb0EEEvNS_9BwdParamsE,(.L_x_4522 - _ZN10layer_norm22ln_bwd_finalize_kernelINS_22Kernel_traits_finalizeILj7168Ef13__nv_bfloat16S2_S2_fjLb0ELj1024ELj4ENS_18Kernel_traits_baseILj7168EfS2_S2_S2_fjLj1024EEEEELb0ELb0EEEvNS_9BwdParamsE)
        .other          _ZN10layer_norm22ln_bwd_finalize_kernelINS_22Kernel_traits_finalizeILj7168Ef13__nv_bfloat16S2_S2_fjLb0ELj1024ELj4ENS_18Kernel_traits_baseILj7168EfS2_S2_S2_fjLj1024EEEEELb0ELb0EEEvNS_9BwdParamsE,@"STO_CUDA_ENTRY STV_DEFAULT"
_ZN10layer_norm22ln_bwd_finalize_kernelINS_22Kernel_traits_finalizeILj7168Ef13__nv_bfloat16S2_S2_fjLb0ELj1024ELj4ENS_18Kernel_traits_baseILj7168EfS2_S2_S2_fjLj1024EEEEELb0ELb0EEEvNS_9BwdParamsE:
.text._ZN10layer_norm22ln_bwd_finalize_kernelINS_22Kernel_traits_finalizeILj7168Ef13__nv_bfloat16S2_S2_fjLb0ELj1024ELj4ENS_18Kernel_traits_baseILj7168EfS2_S2_S2_fjLj1024EEEEELb0ELb0EEEvNS_9BwdParamsE:
        /* <DEDUP_REMOVED lines=25> */
.L_x_1276:
        /* <DEDUP_REMOVED lines=30> */
.L_x_1268:
        /* <DEDUP_REMOVED lines=36> */
.L_x_1267:
[----:B------:R-:W-:Y:S05]  /*05b0*/  BSYNC B1 ;  /* 0x0000000000017941 */ /* 0x000fea0003800000 */
.L_x_1266:
        /* <DEDUP_REMOVED lines=24> */
.L_x_1270:
[----:B------:R-:W-:Y:S05]  /*0740*/  BSYNC B1 ;  /* 0x0000000000017941 */ /* 0x000fea0003800000 */
.L_x_1269:
        /* <DEDUP_REMOVED lines=12> */
.L_x_1271:
[----:B------:R-:W-:Y:S05]  /*0810*/  BSYNC B1 ;  /* 0x0000000000017941 */ /* 0x000fea0003800000 */
.L_x_1265:
[----:B------:R-:W-:Y:S05]  /*0820*/  BSYNC B0 ;  /* 0x0000000000007941 */ /* 0x000fea0003800000 */
.L_x_1264:
        /* <DEDUP_REMOVED lines=29> */
.L_x_1287:
[----:B---3--:R-:W-:Y:S01]  /*0a00*/  FADD.FTZ R9, R18, R9 ;  /* 0x0000000912097221 */ /* 0x008fe20000010000 */
[----:B--2---:R-:W-:-:S04]  /*0a10*/  FADD.FTZ R11, R10, R11 ;  /* 0x0000000b0a0b7221 */ /* 0x004fc80000010000 */
[----:B------:R2:W-:Y:S04]  /*0a20*/  @!P1 STS [R6+0x2000], R9 ;  /* 0x0020000906009388 */ /* 0x0005e80000000800 */
[----:B------:R2:W-:Y:S02]  /*0a30*/  @!P1 STS [R6+0x2080], R11 ;  /* 0x0020800b06009388 */ /* 0x0005e40000000800 */
.L_x_1272:
        /* <DEDUP_REMOVED lines=9> */
[----:B0-----:R-:W0:Y:S01]  /*0ad0*/  LDS.64 R10, [R9+UR4+0x2000] ;  /* 0x00200004090a7984 */ /* 0x001e220008000a00 */
[----:B------:R-:W3:Y:S03]  /*0ae0*/  LDC.64 R14, c[0x0][0x310] ;  /* 0x0000c400ff0e7b82 */ /* 0x000ee60000000a00 */
[----:B------:R-:W4:Y:S01]  /*0af0*/  LDS.64 R16, [R9+UR4+0x2080] ;  /* 0x0020800409107984 */ /* 0x000f220008000a00 */
[----:B--2---:R-:W-:-:S04]  /*0b00*/  IMAD.WIDE.U32 R12, R4, 0x8, R12 ;  /* 0x00000008040c7825 */ /* 0x004fc800078e000c */
[----:B---3--:R-:W-:Y:S01]  /*0b10*/  IMAD.WIDE.U32 R14, R4, 0x8, R14 ;  /* 0x00000008040e7825 */ /* 0x008fe200078e000e */
[----:B0-----:R2:W-:Y:S04]  /*0b20*/  STG.E.64 desc[UR6][R12.64], R10 ;  /* 0x0000000a0c007986 */ /* 0x0015e8000c101b06 */
[----:B----4-:R2:W-:Y:S02]  /*0b30*/  STG.E.64 desc[UR6][R14.64], R16 ;  /* 0x000000100e007986 */ /* 0x0105e4000c101b06 */
.L_x_1275:
[----:B------:R-:W-:Y:S05]  /*0b40*/  BSYNC B0 ;  /* 0x0000000000007941 */ /* 0x000fea0003800000 */
.L_x_1274:
[C---:B------:R-:W-:Y:S01]  /*0b50*/  ISETP.GT.U32.AND P1, PT, R3.reuse, -0x1c01, PT ;  /* 0xffffe3ff0300780c */ /* 0x040fe20003f24070 */
[----:B------:R-:W-:Y:S01]  /*0b60*/  VIADD R4, R4, 0xe00 ;  /* 0x00000e0004047836 */ /* 0x000fe20000000000 */
[----:B------:R-:W-:-:S11]  /*0b70*/  IADD3 R3, R3, 0x1c00, RZ ;  /* 0x00001c0003037810 */ /* 0x000fd60007ffe0ff */
[----:B------:R-:W-:Y:S05]  /*0b80*/  @P1 BRA `(.L_x_1276) ;  /* 0xfffffff400801947 */ /* 0x000fea000383ffff */
[----:B------:R-:W-:Y:S05]  /*0b90*/  EXIT ;  /* 0x000000000000794d */ /* 0x000fea0003800000 */
.L_x_1273:
[----:B------:R-:W-:Y:S01]  /*0ba0*/  HFMA2.MMA R21, -RZ, RZ, 0, 5.9604644775390625e-08 ;  /* 0x00000001ff157435 */ /* 0x000fe200000001ff */
[----:B0--3--:R-:W-:Y:S01]  /*0bb0*/  MOV R22, R10 ;  /* 0x0000000a00167202 */ /* 0x009fe20000000f00 */
[----:B------:R-:W-:Y:S01]  /*0bc0*/  IMAD.MOV.U32 R19, RZ, RZ, -0x1 ;  /* 0xffffffffff137424 */ /* 0x000fe200078e00ff */
[----:B------:R-:W-:-:S08]  /*0bd0*/  MOV R24, 0x1f ;  /* 0x0000001f00187802 */ /* 0x000fd00000000f00 */
[----:B-12---:R-:W-:Y:S05]  /*0be0*/  WARPSYNC.COLLECTIVE R19, `(.L_x_1277) ;  /* 0x0000000013087348 */ /* 0x006fea0003c00000 */
[----:B------:R0:W3:Y:S02]  /*0bf0*/  SHFL.BFLY P2, R20, R22, R21, R24 ;  /* 0x0c00001516147389 */ /* 0x0000e40000040018 */
[----:B0123--:R-:W-:Y:S01]  /*0c00*/  ENDCOLLECTIVE ;  /* 0x000000000000791b */ /* 0x00ffe20003800000 */
.L_x_1277:
[----:B------:R-:W-:Y:S01]  /*0c10*/  HFMA2.MMA R21, -RZ, RZ, 0, 1.1920928955078125e-07 ;  /* 0x00000002ff157435 */ /* 0x000fe200000001ff */
[----:B------:R-:W-:-:S05]  /*0c20*/  MOV R11, R20 ;  /* 0x00000014000b7202 */ /* 0x000fca0000000f00 */
[----:B------:R-:W-:-:S05]  /*0c30*/  FADD.FTZ R11, R10, R11 ;  /* 0x0000000b0a0b7221 */ /* 0x000fca0000010000 */
[----:B------:R-:W-:-:S07]  /*0c40*/  MOV R22, R11 ;  /* 0x0000000b00167202 */ /* 0x000fce0000000f00 */
[----:B------:R-:W-:Y:S05]  /*0c50*/  WARPSYNC.COLLECTIVE R19, `(.L_x_1278) ;  /* 0x0000000013087348 */ /* 0x000fea0003c00000 */
[----:B------:R0:W1:Y:S02]  /*0c60*/  SHFL.BFLY P2, R20, R22, R21, R24 ;  /* 0x0c00001516147389 */ /* 0x0000640000040018 */
[----:B01----:R-:W-:Y:S01]  /*0c70*/  ENDCOLLECTIVE ;  /* 0x000000000000791b */ /* 0x003fe20003800000 */
.L_x_1278:
[----:B------:R-:W-:Y:S01]  /*0c80*/  HFMA2.MMA R21, -RZ, RZ, 0, 2.384185791015625e-07 ;  /* 0x00000004ff157435 */ /* 0x000fe200000001ff */
[----:B------:R-:W-:-:S04]  /*0c90*/  IMAD.MOV.U32 R14, RZ, RZ, R20 ;  /* 0x000000ffff0e7224 */ /* 0x000fc800078e0014 */
[----:B------:R-:W-:-:S05]  /*0ca0*/  FADD.FTZ R14, R11, R14 ;  /* 0x0000000e0b0e7221 */ /* 0x000fca0000010000 */
[----:B------:R-:W-:-:S07]  /*0cb0*/  MOV R22, R14 ;  /* 0x0000000e00167202 */ /* 0x000fce0000000f00 */
[----:B------:R-:W-:Y:S05]  /*0cc0*/  WARPSYNC.COLLECTIVE R19, `(.L_x_1279) ;  /* 0x0000000013087348 */ /* 0x000fea0003c00000 */
[----:B------:R0:W1:Y:S02]  /*0cd0*/  SHFL.BFLY P2, R20, R22, R21, R24 ;  /* 0x0c00001516147389 */ /* 0x0000640000040018 */
[----:B01----:R-:W-:Y:S01]  /*0ce0*/  ENDCOLLECTIVE ;  /* 0x000000000000791b */ /* 0x003fe20003800000 */
.L_x_1279:
[----:B------:R-:W-:Y:S01]  /*0cf0*/  IMAD.MOV.U32 R21, RZ, RZ, 0x8 ;  /* 0x00000008ff157424 */ /* 0x000fe200078e00ff */
[----:B------:R-:W-:-:S05]  /*0d00*/  MOV R13, R20 ;  /* 0x00000014000d7202 */ /* 0x000fca0000000f00 */
[----:B------:R-:W-:-:S05]  /*0d10*/  FADD.FTZ R13, R14, R13 ;  /* 0x0000000d0e0d7221 */ /* 0x000fca0000010000 */
[----:B------:R-:W-:-:S07]  /*0d20*/  MOV R22, R13 ;  /* 0x0000000d00167202 */ /* 0x000fce0000000f00 */
[----:B------:R-:W-:Y:S05]  /*0d30*/  WARPSYNC.COLLECTIVE R19, `(.L_x_1280) ;  /* 0x0000000013087348 */ /* 0x000fea0003c00000 */
[----:B------:R0:W1:Y:S02]  /*0d40*/  SHFL.BFLY P2, R20, R22, R21, R24 ;  /* 0x0c00001516147389 */ /* 0x0000640000040018 */
[----:B01----:R-:W-:Y:S01]  /*0d50*/  ENDCOLLECTIVE ;  /* 0x000000000000791b */ /* 0x003fe20003800000 */
.L_x_1280:
[----:B------:R-:W-:Y:S01]  /*0d60*/  HFMA2.MMA R21, -RZ, RZ, 0, 9.5367431640625e-07 ;  /* 0x00000010ff157435 */ /* 0x000fe200000001ff */
[----:B------:R-:W-:-:S05]  /*0d70*/  MOV R10, R20 ;  /* 0x00000014000a7202 */ /* 0x000fca0000000f00 */
[----:B------:R-:W-:-:S05]  /*0d80*/  FADD.FTZ R10, R13, R10 ;  /* 0x0000000a0d0a7221 */ /* 0x000fca0000010000 */
[----:B------:R-:W-:-:S07]  /*0d90*/  MOV R22, R10 ;  /* 0x0000000a00167202 */ /* 0x000fce0000000f00 */
[----:B------:R-:W-:Y:S05]  /*0da0*/  WARPSYNC.COLLECTIVE R19, `(.L_x_1281) ;  /* 0x0000000013087348 */ /* 0x000fea0003c00000 */
[----:B------:R0:W1:Y:S02]  /*0db0*/  SHFL.BFLY P2, R20, R22, R21, R24 ;  /* 0x0c00001516147389 */ /* 0x0000640000040018 */
[----:B01----:R-:W-:Y:S01]  /*0dc0*/  ENDCOLLECTIVE ;  /* 0x000000000000791b */ /* 0x003fe20003800000 */
.L_x_1281:
[----:B------:R-:W-:Y:S01]  /*0dd0*/  HFMA2.MMA R21, -RZ, RZ, 0, 5.9604644775390625e-08 ;  /* 0x00000001ff157435 */ /* 0x000fe200000001ff */
[----:B------:R-:W-:Y:S01]  /*0de0*/  IMAD.MOV.U32 R22, RZ, RZ, R9 ;  /* 0x000000ffff167224 */ /* 0x000fe200078e0009 */
[----:B------:R-:W-:-:S09]  /*0df0*/  MOV R11, R20 ;  /* 0x00000014000b7202 */ /* 0x000fd20000000f00 */
[----:B------:R-:W-:Y:S05]  /*0e00*/  WARPSYNC.COLLECTIVE R19, `(.L_x_1282) ;  /* 0x0000000013087348 */ /* 0x000fea0003c00000 */
[----:B------:R0:W1:Y:S02]  /*0e10*/  SHFL.BFLY P2, R20, R22, R21, R24 ;  /* 0x0c00001516147389 */ /* 0x0000640000040018 */
[----:B01----:R-:W-:Y:S01]  /*0e20*/  ENDCOLLECTIVE ;  /* 0x000000000000791b */ /* 0x003fe20003800000 */
.L_x_1282:
[----:B------:R-:W-:Y:S01]  /*0e30*/  HFMA2.MMA R21, -RZ, RZ, 0, 1.1920928955078125e-07 ;  /* 0x00000002ff157435 */ /* 0x000fe200000001ff */
[----:B------:R-:W-:-:S05]  /*0e40*/  MOV R14, R20 ;  /* 0x00000014000e7202 */ /* 0x000fca0000000f00 */
[----:B------:R-:W-:-:S05]  /*0e50*/  FADD.FTZ R15, R9, R14 ;  /* 0x0000000e090f7221 */ /* 0x000fca0000010000 */
[----:B------:R-:W-:-:S07]  /*0e60*/  MOV R22, R15 ;  /* 0x0000000f00167202 */ /* 0x000fce0000000f00 */
[----:B------:R-:W-:Y:S05]  /*0e70*/  WARPSYNC.COLLECTIVE R19, `(.L_x_1283) ;  /* 0x0000000013087348 */ /* 0x000fea0003c00000 */
[----:B------:R0:W1:Y:S02]  /*0e80*/  SHFL.BFLY P2, R20, R22, R21, R24 ;  /* 0x0c00001516147389 */ /* 0x0000640000040018 */
[----:B01----:R-:W-:Y:S01]  /*0e90*/  ENDCOLLECTIVE ;  /* 0x000000000000791b */ /* 0x003fe20003800000 */
.L_x_1283:
[----:B------:R-:W-:Y:S01]  /*0ea0*/  HFMA2.MMA R21, -RZ, RZ, 0, 2.384185791015625e-07 ;  /* 0x00000004ff157435 */ /* 0x000fe200000001ff */
[----:B------:R-:W-:-:S04]  /*0eb0*/  IMAD.MOV.U32 R16, RZ, RZ, R20 ;  /* 0x000000ffff107224 */ /* 0x000fc800078e0014 */
[----:B------:R-:W-:-:S05]  /*0ec0*/  FADD.FTZ R16, R15, R16 ;  /* 0x000000100f107221 */ /* 0x000fca0000010000 */
[----:B------:R-:W-:-:S07]  /*0ed0*/  MOV R22, R16 ;  /* 0x0000001000167202 */ /* 0x000fce0000000f00 */
[----:B------:R-:W-:Y:S05]  /*0ee0*/  WARPSYNC.COLLECTIVE R19, `(.L_x_1284) ;  /* 0x0000000013087348 */ /* 0x000fea0003c00000 */
[----:B------:R0:W1:Y:S02]  /*0ef0*/  SHFL.BFLY P2, R20, R22, R21, R24 ;  /* 0x0c00001516147389 */ /* 0x0000640000040018 */
[----:B01----:R-:W-:Y:S01]  /*0f00*/  ENDCOLLECTIVE ;  /* 0x000000000000791b */ /* 0x003fe20003800000 */
.L_x_1284:
[----:B------:R-:W-:Y:S01]  /*0f10*/  IMAD.MOV.U32 R21, RZ, RZ, 0x8 ;  /* 0x00000008ff157424 */ /* 0x000fe200078e00ff */
[----:B------:R-:W-:-:S05]  /*0f20*/  MOV R17, R20 ;  /* 0x0000001400117202 */ /* 0x000fca0000000f00 */
[----:B------:R-:W-:-:S05]  /*0f30*/  FADD.FTZ R17, R16, R17 ;  /* 0x0000001110117221 */ /* 0x000fca0000010000 */
[----:B------:R-:W-:-:S07]  /*0f40*/  MOV R22, R17 ;  /* 0x0000001100167202 */ /* 0x000fce0000000f00 */
[----:B------:R-:W-:Y:S05]  /*0f50*/  WARPSYNC.COLLECTIVE R19, `(.L_x_1285) ;  /* 0x0000000013087348 */ /* 0x000fea0003c00000 */
[----:B------:R0:W1:Y:S02]  /*0f60*/  SHFL.BFLY P2, R20, R22, R21, R24 ;  /* 0x0c00001516147389 */ /* 0x0000640000040018 */
[----:B01----:R-:W-:Y:S01]  /*0f70*/  ENDCOLLECTIVE ;  /* 0x000000000000791b */ /* 0x003fe20003800000 */
.L_x_1285:
[----:B------:R-:W-:Y:S01]  /*0f80*/  HFMA2.MMA R21, -RZ, RZ, 0, 9.5367431640625e-07 ;  /* 0x00000010ff157435 */ /* 0x000fe200000001ff */
[----:B------:R-:W-:-:S05]  /*0f90*/  MOV R18, R20 ;  /* 0x0000001400127202 */ /* 0x000fca0000000f00 */
[----:B------:R-:W-:-:S05]  /*0fa0*/  FADD.FTZ R18, R17, R18 ;  /* 0x0000001211127221 */ /* 0x000fca0000010000 */
[----:B------:R-:W-:-:S07]  /*0fb0*/  MOV R22, R18 ;  /* 0x0000001200167202 */ /* 0x000fce0000000f00 */
[----:B------:R-:W-:Y:S05]  /*0fc0*/  WARPSYNC.COLLECTIVE R19, `(.L_x_1286) ;  /* 0x0000000013087348 */ /* 0x000fea0003c00000 */
[----:B------:R0:W1:Y:S02]  /*0fd0*/  SHFL.BFLY P2, R20, R22, R21, R24 ;  /* 0x0c00001516147389 */ /* 0x0000640000040018 */
[----:B01----:R-:W-:Y:S01]  /*0fe0*/  ENDCOLLECTIVE ;  /* 0x000000000000791b */ /* 0x003fe20003800000 */
.L_x_1286:
[----:B------:R-:W-:Y:S01]  /*0ff0*/  MOV R9, R20 ;  /* 0x0000001400097202 */ /* 0x000fe20000000f00 */
[----:B------:R-:W-:Y:S06]  /*1000*/  BRA `(.L_x_1287) ;  /* 0xfffffff8007c7947 */ /* 0x000fec000383ffff */
.L_x_1288:
        /* <DEDUP_REMOVED lines=15> */
.L_x_4522:


//--------------------- .text._ZN10layer_norm40ln_parallel_residual_bwd_finalize_kernelINS_22Kernel_traits_finalizeILj7168Ef13__nv_bfloat16S2_S2_fjLb0ELj1024ELj4ENS_18Kernel_traits_baseILj7168EfS2_S2_S2_fjLj1024EEEEELb0EEEvNS_9BwdParamsE --------------------------
	.section	.text._ZN10layer_norm40ln_parallel_residual_bwd_finalize_kernelINS_22Kernel_traits_finalizeILj7168Ef13__nv_bfloat16S2_S2_fjLb0ELj1024ELj4ENS_18Kernel_traits_baseILj7168EfS2_S2_S2_fjLj1024EEEEELb0EEEvNS_9BwdParamsE,"ax",@progbits
	.align	128
        .global         _ZN10layer_norm40ln_parallel_residual_bwd_finalize_kernelINS_22Kernel_traits_finalizeILj7168Ef13__nv_bfloat16S2_S2_fjLb0ELj1024ELj4ENS_18Kernel_traits_baseILj7168EfS2_S2_S2_fjLj1024EEEEELb0EEEvNS_9BwdParamsE
        .type           _ZN10layer_norm40ln_parallel_residual_bwd_finalize_kernelINS_22Kernel_traits_finalizeILj7168Ef13__nv_bfloat16S2_S2_fjLb0ELj1024ELj4ENS_18Kernel_traits_baseILj7168EfS2_S2_S2_fjLj1024EEEEELb0EEEvNS_9BwdParamsE,@function
        .size           _ZN10layer_norm40ln_parallel_residual_bwd_finalize_kernelINS_22Kernel_traits_finalizeILj7168Ef13__nv_bfloat16S2_S2_fjLb0ELj1024ELj4ENS_18Kernel_traits_baseILj7168EfS2_S2_S2_fjLj1024EEEEELb0EEEvNS_9BwdParamsE,(.L_x_4523 - _ZN10layer_norm40ln_parallel_residual_bwd_finalize_kernelINS_22Kernel_traits_finalizeILj7168Ef13__nv_bfloat16S2_S2_fjLb0ELj1024ELj4ENS_18Kernel_traits_baseILj7168EfS2_S2_S2_fjLj1024EEEEELb0EEEvNS_9BwdParamsE)
        .other          _ZN10layer_norm40ln_parallel_residual_bwd_finalize_kernelINS_22Kernel_traits_finalizeILj7168Ef13__nv_bfloat16S2_S2_fjLb0ELj1024ELj4ENS_18Kernel_traits_baseILj7168EfS2_S2_S2_fjLj1024EEEEELb0EEEvNS_9BwdParamsE,@"STO_CUDA_ENTRY STV_DEFAULT"
_ZN10layer_norm40ln_parallel_residual_bwd_finalize_kernelINS_22Kernel_traits_finalizeILj7168Ef13__nv_bfloat16S2_S2_fjLb0ELj1024ELj4ENS_18Kernel_traits_baseILj7168EfS2_S2_S2_fjLj1024EEEEELb0EEEvNS_9BwdParamsE:
.text._ZN10layer_norm40ln_parallel_residual_bwd_finalize_kernelINS_22Kernel_traits_finalizeILj7168Ef13__nv_bfloat16S2_S2_fjLb0ELj1024ELj4ENS_18Kernel_traits_baseILj7168EfS2_S2_S2_fjLj1024EEEEELb0EEEvNS_9BwdParamsE:
        /* <DEDUP_REMOVED lines=22> */
.L_x_1301:
        /* <DEDUP_REMOVED lines=42> */
.L_x_1293:
        /* <DEDUP_REMOVED lines=62> */
.L_x_1292:
[----:B------:R-:W-:Y:S05]  /*07e0*/  BSYNC B1 ;  /* 0x0000000000017941 */ /* 0x000fea0003800000 */
.L_x_1291:
[CC--:B------:R-:W-:Y:S01]  /*07f0*/  ISETP.GE.U32.AND P1, PT, R23.reuse, R8.reuse, PT ;  /* 0x000000081700720c */ /* 0x0c0fe20003f26070 */
[----:B------:R-:W-:Y:S01]  /*0800*/  BSSY B1, `(.L_x_1294) ;  /* 0x0000025000017945 */ /* 0x000fe20003800000 */
[----:B------:R-:W-:-:S04]  /*0810*/  IADD3 R9, -R23, R8, RZ ;  /* 0x0000000817097210 */ /* 0x000fc80007ffe1ff */
        /* <DEDUP_REMOVED lines=35> */
.L_x_1295:
[----:B------:R-:W-:Y:S05]  /*0a50*/  BSYNC B1 ;  /* 0x0000000000017941 */ /* 0x000fea0003800000 */
.L_x_1294:
        /* <DEDUP_REMOVED lines=20> */
.L_x_1296:
[----:B------:R-:W-:Y:S05]  /*0ba0*/  BSYNC B1 ;  /* 0x0000000000017941 */ /* 0x000fea0003800000 */
.L_x_1290:
[----:B------:R-:W-:Y:S05]  /*0bb0*/  BSYNC B0 ;  /* 0x0000000000007941 */ /* 0x000fea0003800000 */
.L_x_1289:
        /* <DEDUP_REMOVED lines=54> */
.L_x_1322:
        /* <DEDUP_REMOVED lines=10> */
.L_x_1297:
        /* <DEDUP_REMOVED lines=18> */
[C---:B-----5:R-:W-:Y:S01]  /*10e0*/  IMAD.WIDE.U32 R22, R5.reuse, 0x8, R22 ;  /* 0x0000000805167825 */ /* 0x060fe200078e0016 */
[----:B-1----:R1:W-:Y:S03]  /*10f0*/  STG.E.64 desc[UR6][R10.64], R18 ;  /* 0x000000120a007986 */ /* 0x0023e6000c101b06 */
[----:B0-----:R-:W-:Y:S01]  /*1100*/  IMAD.WIDE.U32 R20, R5, 0x8, R20 ;  /* 0x0000000805147825 */ /* 0x001fe200078e0014 */
[----:B---3--:R1:W-:Y:S04]  /*1110*/  STG.E.64 desc[UR6][R16.64], R14 ;  /* 0x0000000e10007986 */ /* 0x0083e8000c101b06 */
[----:B----4-:R1:W-:Y:S04]  /*1120*/  STG.E.64 desc[UR6][R22.64], R12 ;  /* 0x0000000c16007986 */ /* 0x0103e8000c101b06 */
[----:B------:R1:W-:Y:S02]  /*1130*/  STG.E.64 desc[UR6][R20.64], R8 ;  /* 0x0000000814007986 */ /* 0x0003e4000c101b06 */
.L_x_1300:
[----:B------:R-:W-:Y:S05]  /*1140*/  BSYNC B0 ;  /* 0x0000000000007941 */ /* 0x000fea0003800000 */
.L_x_1299:
[C---:B------:R-:W-:Y:S02]  /*1150*/  ISETP.GT.U32.AND P1, PT, R4.reuse, -0x1c01, PT ;  /* 0xffffe3ff0400780c */ /* 0x040fe40003f24070 */
[----:B------:R-:W-:Y:S02]  /*1160*/  IADD3 R4, R4, 0x1c00, RZ ;  /* 0x00001c0004047810 */ /* 0x000fe40007ffe0ff */
[----:B------:R-:W-:-:S09]  /*1170*/  IADD3 R5, R5, 0xe00, RZ ;  /* 0x00000e0005057810 */ /* 0x000fd20007ffe0ff */
[----:B------:R-:W-:Y:S05]  /*1180*/  @P1 BRA `(.L_x_1301) ;  /* 0xffffffec00f41947 */ /* 0x000fea000383ffff */
[----:B------:R-:W-:Y:S05]  /*1190*/  EXIT ;  /* 0x000000000000794d */ /* 0x000fea0003800000 */
.L_x_1298:
[----:B------:R-:W-:Y:S01]  /*11a0*/  HFMA2.MMA R14, -RZ, RZ, 0, 5.9604644775390625e-08 ;  /* 0x00000001ff0e7435 */ /* 0x000fe200000001ff */
[----:B----4-:R-:W-:Y:S02]  /*11b0*/  MOV R27, R10 ;  /* 0x0000000a001b7202 */ /* 0x010fe40000000f00 */
[----:B------:R-:W-:Y:S02]  /*11c0*/  MOV R13, 0x1f ;  /* 0x0000001f000d7802 */ /* 0x000fe40000000f00 */
[----:B------:R-:W-:-:S07]  /*11d0*/  MOV R12, 0xffffffff ;  /* 0xffffffff000c7802 */ /* 0x000fce0000000f00 */
[----:B0123--:R-:W-:Y:S05]  /*11e0*/  WARPSYNC.COLLECTIVE R12, `(.L_x_1302) ;  /* 0x000000000c087348 */ /* 0x00ffea0003c00000 */
[----:B------:R4:W0:Y:S02]  /*11f0*/  SHFL.BFLY P2, R17, R27, R14, R13 ;  /* 0x0c00000e1b117389 */ /* 0x000824000004000d */
[----:B01234-:R-:W-:Y:S01]  /*1200*/  ENDCOLLECTIVE ;  /* 0x000000000000791b */ /* 0x01ffe20003800000 */
.L_x_1302:
[----:B------:R-:W-:Y:S01]  /*1210*/  HFMA2.MMA R14, -RZ, RZ, 0, 1.1920928955078125e-07 ;  /* 0x00000002ff0e7435 */ /* 0x000fe200000001ff */
[----:B------:R-:W-:-:S05]  /*1220*/  FADD.FTZ R11, R10, R17 ;  /* 0x000000110a0b7221 */ /* 0x000fca0000010000 */
[----:B------:R-:W-:-:S07]  /*1230*/  MOV R27, R11 ;  /* 0x0000000b001b7202 */ /* 0x000fce0000000f00 */
[----:B------:R-:W-:Y:S05]  /*1240*/  WARPSYNC.COLLECTIVE R12, `(.L_x_1303) ;  /* 0x000000000c087348 */ /* 0x000fea0003c00000 */
[----:B------:R0:W1:Y:S02]  /*1250*/  SHFL.BFLY P2, R17, R27, R14, R13 ;  /* 0x0c00000e1b117389 */ /* 0x000064000004000d */
[----:B01----:R-:W-:Y:S01]  /*1260*/  ENDCOLLECTIVE ;  /* 0x000000000000791b */ /* 0x003fe20003800000 */
.L_x_1303:
[----:B------:R-:W-:Y:S01]  /*1270*/  HFMA2.MMA R14, -RZ, RZ, 0, 2.384185791015625e-07 ;  /* 0x00000004ff0e7435 */ /* 0x000fe200000001ff */
[----:B------:R-:W-:-:S05]  /*1280*/  FADD.FTZ R10, R11, R17 ;  /* 0x000000110b0a7221 */ /* 0x000fca0000010000 */
[----:B------:R-:W-:-:S07]  /*1290*/  MOV R27, R10 ;  /* 0x0000000a001b7202 */ /* 0x000fce0000000f00 */
[----:B------:R-:W-:Y:S05]  /*12a0*/  WARPSYNC.COLLECTIVE R12, `(.L_x_1304) ;  /* 0x000000000c087348 */ /* 0x000fea0003c00000 */
[----:B------:R0:W1:Y:S02]  /*12b0*/  SHFL.BFLY P2, R17, R27, R14, R13 ;  /* 0x0c00000e1b117389 */ /* 0x000064000004000d */
[----:B01----:R-:W-:Y:S01]  /*12c0*/  ENDCOLLECTIVE ;  /* 0x000000000000791b */ /* 0x003fe20003800000 */
.L_x_1304:
[----:B------:R-:W-:Y:S01]  /*12d0*/  HFMA2.MMA R14, -RZ, RZ, 0, 4.76837158203125e-07 ;  /* 0x00000008ff0e7435 */ /* 0x000fe200000001ff */
[----:B------:R-:W-:-:S05]  /*12e0*/  FADD.FTZ R19, R10, R17 ;  /* 0x000000110a137221 */ /* 0x000fca0000010000 */
[----:B------:R-:W-:-:S07]  /*12f0*/  MOV R27, R19 ;  /* 0x00000013001b7202 */ /* 0x000fce0000000f00 */
[----:B------:R-:W-:Y:S05]  /*1300*/  WARPSYNC.COLLECTIVE R12, `(.L_x_1305) ;  /* 0x000000000c087348 */ /* 0x000fea0003c00000 */
[----:B------:R0:W1:Y:S02]  /*1310*/  SHFL.BFLY P2, R17, R27, R14, R13 ;  /* 0x0c00000e1b117389 */ /* 0x000064000004000d */
[----:B01----:R-:W-:Y:S01]  /*1320*/  ENDCOLLECTIVE ;  /* 0x000000000000791b */ /* 0x003fe20003800000 */
.L_x_1305:
[----:B------:R-:W-:Y:S01]  /*1330*/  HFMA2.MMA R14, -RZ, RZ, 0, 9.5367431640625e-07 ;  /* 0x00000010ff0e7435 */ /* 0x000fe200000001ff */
[----:B------:R-:W-:-:S05]  /*1340*/  FADD.FTZ R11, R19, R17 ;  /* 0x00000011130b7221 */ /* 0x000fca0000010000 */
[----:B------:R-:W-:-:S07]  /*1350*/  MOV R27, R11 ;  /* 0x0000000b001b7202 */ /* 0x000fce0000000f00 */
[----:B------:R-:W-:Y:S05]  /*1360*/  WARPSYNC.COLLECTIVE R12, `(.L_x_1306) ;  /* 0x000000000c087348 */ /* 0x000fea0003c00000 */
[----:B------:R0:W1:Y:S02]  /*1370*/  SHFL.BFLY P2, R17, R27, R14, R13 ;  /* 0x0c00000e1b117389 */ /* 0x000064000004000d */
[----:B01----:R-:W-:Y:S01]  /*1380*/  ENDCOLLECTIVE ;  /* 0x000000000000791b */ /* 0x003fe20003800000 */
.L_x_1306:
[----:B------:R-:W-:Y:S01]  /*1390*/  HFMA2.MMA R14, -RZ, RZ, 0, 5.9604644775390625e-08 ;  /* 0x00000001ff0e7435 */ /* 0x000fe200000001ff */
[----:B------:R-:W-:Y:S01]  /*13a0*/  IMAD.MOV.U32 R27, RZ, RZ, R15 ;  /* 0x000000ffff1b7224 */ /* 0x000fe200078e000f */
[----:B------:R-:W-:-:S09]  /*13b0*/  MOV R10, R17 ;  /* 0x00000011000a7202 */ /* 0x000fd20000000f00 */
[----:B------:R-:W-:Y:S05]  /*13c0*/  WARPSYNC.COLLECTIVE R12, `(.L_x_1307) ;  /* 0x000000000c087348 */ /* 0x000fea0003c00000 */
[----:B------:R0:W1:Y:S02]  /*13d0*/  SHFL.BFLY P2, R17, R27, R14, R13 ;  /* 0x0c00000e1b117389 */ /* 0x000064000004000d */
[----:B01----:R-:W-:Y:S01]  /*13e0*/  ENDCOLLECTIVE ;  /* 0x000000000000791b */ /* 0x003fe20003800000 */
.L_x_1307:
[----:B------:R-:W-:Y:S01]  /*13f0*/  HFMA2.MMA R14, -RZ, RZ, 0, 1.1920928955078125e-07 ;  /* 0x00000002ff0e7435 */ /* 0x000fe200000001ff */
[----:B------:R-:W-:-:S05]  /*1400*/  MOV R16, R17 ;  /* 0x0000001100107202 */ /* 0x000fca0000000f00 */
[----:B------:R-:W-:-:S05]  /*1410*/  FADD.FTZ R16, R15, R16 ;  /* 0x000000100f107221 */ /* 0x000fca0000010000 */
[----:B------:R-:W-:-:S07]  /*1420*/  MOV R27, R16 ;  /* 0x00000010001b7202 */ /* 0x000fce0000000f00 */
[----:B------:R-:W-:Y:S05]  /*1430*/  WARPSYNC.COLLECTIVE R12, `(.L_x_1308) ;  /* 0x000000000c087348 */ /* 0x000fea0003c00000 */
[----:B------:R0:W1:Y:S02]  /*1440*/  SHFL.BFLY P2, R17, R27, R14, R13 ;  /* 0x0c00000e1b117389 */ /* 0x000064000004000d */
[----:B01----:R-:W-:Y:S01]  /*1450*/  ENDCOLLECTIVE ;  /* 0x000000000000791b */ /* 0x003fe20003800000 */
.L_x_1308:
[----:B------:R-:W-:Y:S01]  /*1460*/  HFMA2.MMA R14, -RZ, RZ, 0, 2.384185791015625e-07 ;  /* 0x00000004ff0e7435 */ /* 0x000fe200000001ff */
[----:B------:R-:W-:-:S05]  /*1470*/  MOV R19, R17 ;  /* 0x0000001100137202 */ /* 0x000fca0000000f00 */
[----:B------:R-:W-:-:S05]  /*1480*/  FADD.FTZ R15, R16, R19 ;  /* 0x00000013100f7221 */ /* 0x000fca0000010000 */
[----:B------:R-:W-:-:S07]  /*1490*/  MOV R27, R15 ;  /* 0x0000000f001b7202 */ /* 0x000fce0000000f00 */
[----:B------:R-:W-:Y:S05]  /*14a0*/  WARPSYNC.COLLECTIVE R12, `(.L_x_1309) ;  /* 0x000000000c087348 */ /* 0x000fea0003c00000 */
[----:B------:R0:W1:Y:S02]  /*14b0*/  SHFL.BFLY P2, R17, R27, R14, R13 ;  /* 0x0c00000e1b117389 */ /* 0x000064000004000d */
[----:B01----:R-:W-:Y:S01]  /*14c0*/  ENDCOLLECTIVE ;  /* 0x000000000000791b */ /* 0x003fe20003800000 */
.L_x_1309:
[----:B------:R-:W-:Y:S01]  /*14d0*/  HFMA2.MMA R14, -RZ, RZ, 0, 4.76837158203125e-07 ;  /* 0x00000008ff0e7435 */ /* 0x000fe200000001ff */
[----:B------:R-:W-:-:S05]  /*14e0*/  MOV R18, R17 ;  /* 0x0000001100127202 */ /* 0x000fca0000000f00 */
[----:B------:R-:W-:-:S05]  /*14f0*/  FADD.FTZ R20, R15, R18 ;  /* 0x000000120f147221 */ /* 0x000fca0000010000 */
[----:B------:R-:W-:-:S07]  /*1500*/  MOV R27, R20 ;  /* 0x00000014001b7202 */ /* 0x000fce0000000f00 */
[----:B------:R-:W-:Y:S05]  /*1510*/  WARPSYNC.COLLECTIVE R12, `(.L_x_1310) ;  /* 0x000000000c087348 */ /* 0x000fea0003c00000 */
[----:B------:R0:W1:Y:S02]  /*1520*/  SHFL.BFLY P2, R17, R27, R14, R13 ;  /* 0x0c00000e1b117389 */ /* 0x000064000004000d */
[----:B01----:R-:W-:Y:S01]  /*1530*/  ENDCOLLECTIVE ;  /* 0x000000000000791b */ /* 0x003fe20003800000 */
.L_x_1310:
[----:B------:R-:W-:Y:S01]  /*1540*/  HFMA2.MMA R14, -RZ, RZ, 0, 9.5367431640625e-07 ;  /* 0x00000010ff0e7435 */ /* 0x000fe200000001ff */
[----:B------:R-:W-:-:S05]  /*1550*/  MOV R21, R17 ;  /* 0x0000001100157202 */ /* 0x000fca0000000f00 */
[----:B------:R-:W-:-:S05]  /*1560*/  FADD.FTZ R16, R20, R21 ;  /* 0x0000001514107221 */ /* 0x000fca0000010000 */
[----:B------:R-:W-:-:S07]  /*1570*/  MOV R27, R16 ;  /* 0x00000010001b7202 */ /* 0x000fce0000000f00 */
[----:B------:R-:W-:Y:S05]  /*1580*/  WARPSYNC.COLLECTIVE R12, `(.L_x_1311) ;  /* 0x000000000c087348 */ /* 0x000fea0003c00000 */
[----:B------:R0:W1:Y:S02]  /*1590*/  SHFL.BFLY P2, R17, R27, R14, R13 ;  /* 0x0c00000e1b117389 */ /* 0x000064000004000d */
[----:B01----:R-:W-:Y:S01]  /*15a0*/  ENDCOLLECTIVE ;  /* 0x000000000000791b */ /* 0x003fe20003800000 */
.L_x_1311:
[----:B------:R-:W-:Y:S01]  /*15b0*/  HFMA2.MMA R14, -RZ, RZ, 0, 5.9604644775390625e-08 ;  /* 0x00000001ff0e7435 */ /* 0x000fe200000001ff */
[----:B------:R-:W-:Y:S02]  /*15c0*/  MOV R27, R9 ;  /* 0x00000009001b7202 */ /* 0x000fe40000000f00 */
[----:B------:R-:W-:-:S08]  /*15d0*/  MOV R15, R17 ;  /* 0x00000011000f7202 */ /* 0x000fd00000000f00 */
[----:B------:R-:W-:Y:S05]  /*15e0*/  WARPSYNC.COLLECTIVE R12, `(.L_x_1312) ;  /* 0x000000000c087348 */ /* 0x000fea0003c00000 */
[----:B------:R0:W1:Y:S02]  /*15f0*/  SHFL.BFLY P2, R17, R27, R14, R13 ;  /* 0x0c00000e1b117389 */ /* 0x000064000004000d */
[----:B01----:R-:W-:Y:S01]  /*1600*/  ENDCOLLECTIVE ;  /* 0x000000000000791b */ /* 0x003fe20003800000 */
.L_x_1312:
[----:B------:R-:W-:Y:S01]  /*1610*/  HFMA2.MMA R14, -RZ, RZ, 0, 1.1920928955078125e-07 ;  /* 0x00000002ff0e7435 */ /* 0x000fe200000001ff */
[----:B------:R-:W-:-:S05]  /*1620*/  MOV R18, R17 ;  /* 0x0000001100127202 */ /* 0x000fca0000000f00 */
[----:B------:R-:W-:-:S05]  /*1630*/  FADD.FTZ R20, R9, R18 ;  /* 0x0000001209147221 */ /* 0x000fca0000010000 */
[----:B------:R-:W-:-:S07]  /*1640*/  MOV R27, R20 ;  /* 0x00000014001b7202 */ /* 0x000fce0000000f00 */
[----:B------:R-:W-:Y:S05]  /*1650*/  WARPSYNC.COLLECTIVE R12, `(.L_x_1313) ;  /* 0x000000000c087348 */ /* 0x000fea0003c00000 */
[----:B------:R0:W1:Y:S02]  /*1660*/  SHFL.BFLY P2, R17, R27, R14, R13 ;  /* 0x0c00000e1b117389 */ /* 0x000064000004000d */
[----:B01----:R-:W-:Y:S01]  /*1670*/  ENDCOLLECTIVE ;  /* 0x000000000000791b */ /* 0x003fe20003800000 */
.L_x_1313:
[----:B------:R-:W-:Y:S01]  /*1680*/  IMAD.MOV.U32 R14, RZ, RZ, 0x4 ;  /* 0x00000004ff0e7424 */ /* 0x000fe200078e00ff */
[----:B------:R-:W-:-:S05]  /*1690*/  MOV R21, R17 ;  /* 0x0000001100157202 */ /* 0x000fca0000000f00 */
[----:B------:R-:W-:-:S05]  /*16a0*/  FADD.FTZ R9, R20, R21 ;  /* 0x0000001514097221 */ /* 0x000fca0000010000 */
[----:B------:R-:W-:-:S07]  /*16b0*/  MOV R27, R9 ;  /* 0x00000009001b7202 */ /* 0x000fce0000000f00 */
[----:B------:R-:W-:Y:S05]  /*16c0*/  WARPSYNC.COLLECTIVE R12, `(.L_x_1314) ;  /* 0x000000000c087348 */ /* 0x000fea0003c00000 */
[----:B------:R0:W1:Y:S02]  /*16d0*/  SHFL.BFLY P2, R17, R27, R14, R13 ;  /* 0x0c00000e1b117389 */ /* 0x000064000004000d */
[----:B01----:R-:W-:Y:S01]  /*16e0*/  ENDCOLLECTIVE ;  /* 0x000000000000791b */ /* 0x003fe20003800000 */
.L_x_1314:
[----:B------:R-:W-:Y:S01]  /*16f0*/  HFMA2.MMA R14, -RZ, RZ, 0, 4.76837158203125e-07 ;  /* 0x00000008ff0e7435 */ /* 0x000fe200000001ff */
[----:B------:R-:W-:-:S05]  /*1700*/  MOV R22, R17 ;  /* 0x0000001100167202 */ /* 0x000fca0000000f00 */
[----:B------:R-:W-:-:S05]  /*1710*/  FADD.FTZ R22, R9, R22 ;  /* 0x0000001609167221 */ /* 0x000fca0000010000 */
[----:B------:R-:W-:-:S07]  /*1720*/  MOV R27, R22 ;  /* 0x00000016001b7202 */ /* 0x000fce0000000f00 */
[----:B------:R-:W-:Y:S05]  /*1730*/  WARPSYNC.COLLECTIVE R12, `(.L_x_1315) ;  /* 0x000000000c087348 */ /* 0x000fea0003c00000 */
[----:B------:R0:W1:Y:S02]  /*1740*/  SHFL.BFLY P2, R17, R27, R14, R13 ;  /* 0x0c00000e1b117389 */ /* 0x000064000004000d */
[----:B01----:R-:W-:Y:S01]  /*1750*/  ENDCOLLECTIVE ;  /* 0x000000000000791b */ /* 0x003fe20003800000 */
.L_x_1315:
[----:B------:R-:W-:Y:S01]  /*1760*/  HFMA2.MMA R14, -RZ, RZ, 0, 9.5367431640625e-07 ;  /* 0x00000010ff0e7435 */ /* 0x000fe200000001ff */
[----:B------:R-:W-:-:S05]  /*1770*/  MOV R23, R17 ;  /* 0x0000001100177202 */ /* 0x000fca0000000f00 */
[----:B------:R-:W-:-:S05]  /*1780*/  FADD.FTZ R18, R22, R23 ;  /* 0x0000001716127221 */ /* 0x000fca0000010000 */
[----:B------:R-:W-:-:S07]  /*1790*/  MOV R27, R18 ;  /* 0x00000012001b7202 */ /* 0x000fce0000000f00 */
[----:B------:R-:W-:Y:S05]  /*17a0*/  WARPSYNC.COLLECTIVE R12, `(.L_x_1316) ;  /* 0x000000000c087348 */ /* 0x000fea0003c00000 */
[----:B------:R0:W1:Y:S02]  /*17b0*/  SHFL.BFLY P2, R17, R27, R14, R13 ;  /* 0x0c00000e1b117389 */ /* 0x000064000004000d */
[----:B01----:R-:W-:Y:S01]  /*17c0*/  ENDCOLLECTIVE ;  /* 0x000000000000791b */ /* 0x003fe20003800000 */
.L_x_1316:
[----:B------:R-:W-:Y:S01]  /*17d0*/  HFMA2.MMA R14, -RZ, RZ, 0, 5.9604644775390625e-08 ;  /* 0x00000001ff0e7435 */ /* 0x000fe200000001ff */
[----:B------:R-:W-:Y:S02]  /*17e0*/  MOV R27, R8 ;  /* 0x00000008001b7202 */ /* 0x000fe40000000f00 */
[----:B------:R-:W-:-:S08]  /*17f0*/  MOV R9, R17 ;  /* 0x0000001100097202 */ /* 0x000fd00000000f00 */
[----:B------:R-:W-:Y:S05]  /*1800*/  WARPSYNC.COLLECTIVE R12, `(.L_x_1317) ;  /* 0x000000000c087348 */ /* 0x000fea0003c00000 */
[----:B------:R0:W1:Y:S02]  /*1810*/  SHFL.BFLY P2, R17, R27, R14, R13 ;  /* 0x0c00000e1b117389 */ /* 0x000064000004000d */
[----:B01----:R-:W-:Y:S01]  /*1820*/  ENDCOLLECTIVE ;  /* 0x000000000000791b */ /* 0x003fe20003800000 */
.L_x_1317:
[----:B------:R-:W-:Y:S01]  /*1830*/  HFMA2.MMA R14, -RZ, RZ, 0, 1.1920928955078125e-07 ;  /* 0x00000002ff0e7435 */ /* 0x000fe200000001ff */
[----:B------:R-:W-:-:S05]  /*1840*/  MOV R19, R17 ;  /* 0x0000001100137202 */ /* 0x000fca0000000f00 */
[----:B------:R-:W-:-:S05]  /*1850*/  FADD.FTZ R23, R8, R19 ;  /* 0x0000001308177221 */ /* 0x000fca0000010000 */
[----:B------:R-:W-:-:S07]  /*1860*/  MOV R27, R23 ;  /* 0x00000017001b7202 */ /* 0x000fce0000000f00 */
[----:B------:R-:W-:Y:S05]  /*1870*/  WARPSYNC.COLLECTIVE R12, `(.L_x_1318) ;  /* 0x000000000c087348 */ /* 0x000fea0003c00000 */
[----:B------:R0:W1:Y:S02]  /*1880*/  SHFL.BFLY P2, R17, R27, R14, R13 ;  /* 0x0c00000e1b117389 */ /* 0x000064000004000d */
[----:B01----:R-:W-:Y:S01]  /*1890*/  ENDCOLLECTIVE ;  /* 0x000000000000791b */ /* 0x003fe20003800000 */
.L_x_1318:
[----:B------:R-:W-:Y:S01]  /*18a0*/  HFMA2.MMA R14, -RZ, RZ, 0, 2.384185791015625e-07 ;  /* 0x00000004ff0e7435 */ /* 0x000fe200000001ff */
[----:B------:R-:W-:-:S05]  /*18b0*/  MOV R22, R17 ;  /* 0x0000001100167202 */ /* 0x000fca0000000f00 */
[----:B------:R-:W-:-:S05]  /*18c0*/  FADD.FTZ R8, R23, R22 ;  /* 0x0000001617087221 */ /* 0x000fca0000010000 */
[----:B------:R-:W-:-:S07]  /*18d0*/  MOV R27, R8 ;  /* 0x00000008001b7202 */ /* 0x000fce0000000f00 */
[----:B------:R-:W-:Y:S05]  /*18e0*/  WARPSYNC.COLLECTIVE R12, `(.L_x_1319) ;  /* 0x000000000c087348 */ /* 0x000fea0003c00000 */
[----:B------:R0:W1:Y:S02]  /*18f0*/  SHFL.BFLY P2, R17, R27, R14, R13 ;  /* 0x0c00000e1b117389 */ /* 0x000064000004000d */
[----:B01----:R-:W-:Y:S01]  /*1900*/  ENDCOLLECTIVE ;  /* 0x000000000000791b */ /* 0x003fe20003800000 */
.L_x_1319:
[----:B------:R-:W-:Y:S01]  /*1910*/  HFMA2.MMA R14, -RZ, RZ, 0, 4.76837158203125e-07 ;  /* 0x00000008ff0e7435 */ /* 0x000fe200000001ff */
[----:B------:R-:W-:-:S05]  /*1920*/  MOV R21, R17 ;  /* 0x0000001100157202 */ /* 0x000fca0000000f00 */
[----:B------:R-:W-:-:S05]  /*1930*/  FADD.FTZ R24, R8, R21 ;  /* 0x0000001508187221 */ /* 0x000fca0000010000 */
[----:B------:R-:W-:-:S07]  /*1940*/  MOV R27, R24 ;  /* 0x00000018001b7202 */ /* 0x000fce0000000f00 */
[----:B------:R-:W-:Y:S05]  /*1950*/  WARPSYNC.COLLECTIVE R12, `(.L_x_1320) ;  /* 0x000000000c087348 */ /* 0x000fea0003c00000 */
[----:B------:R0:W1:Y:S02]  /*1960*/  SHFL.BFLY P2, R17, R27, R14, R13 ;  /* 0x0c00000e1b117389 */ /* 0x000064000004000d */
[----:B01----:R-:W-:Y:S01]  /*1970*/  ENDCOLLECTIVE ;  /* 0x000000000000791b */ /* 0x003fe20003800000 */
.L_x_1320:
[----:B------:R-:W-:Y:S01]  /*1980*/  HFMA2.MMA R14, -RZ, RZ, 0, 9.5367431640625e-07 ;  /* 0x00000010ff0e7435 */ /* 0x000fe200000001ff */
[----:B------:R-:W-:-:S05]  /*1990*/  MOV R25, R17 ;  /* 0x0000001100197202 */ /* 0x000fca0000000f00 */
[----:B------:R-:W-:-:S05]  /*19a0*/  FADD.FTZ R25, R24, R25 ;  /* 0x0000001918197221 */ /* 0x000fca0000010000 */
[----:B------:R-:W-:-:S07]  /*19b0*/  MOV R27, R25 ;  /* 0x00000019001b7202 */ /* 0x000fce0000000f00 */
[----:B------:R-:W-:Y:S05]  /*19c0*/  WARPSYNC.COLLECTIVE R12, `(.L_x_1321) ;  /* 0x000000000c087348 */ /* 0x000fea0003c00000 */
[----:B------:R0:W1:Y:S02]  /*19d0*/  SHFL.BFLY P2, R17, R27, R14, R13 ;  /* 0x0c00000e1b117389 */ /* 0x000064000004000d */
[----:B01----:R-:W-:Y:S01]  /*19e0*/  ENDCOLLECTIVE ;  /* 0x000000000000791b */ /* 0x003fe20003800000 */
.L_x_1321:
[----:B------:R-:W-:Y:S05]  /*19f0*/  BRA `(.L_x_1322) ;  /* 0xfffffff400487947 */ /* 0x000fea000383ffff */
.L_x_1323:
        /* <DEDUP_REMOVED lines=16> */
.L_x_4523:


//--------------------- .text._ZN10layer_norm31ln_parallel_residual_bwd_kernelINS_13Kernel_traitsIf13__nv_bfloat16S2_S2_fjLj7168ELj1ELj1ELj8ELj8ENS_18Kernel_traits_baseILj7168EfS2_S2_S2_fjLj256EEEEELb1ELb1ELb0EEEvNS_9BwdParamsE --------------------------
	.section	.text._ZN10layer_norm31ln_parallel_residual_bwd_kernelINS_13Kernel_traitsIf13__nv_bfloat16S2_S2_fjLj7168ELj1ELj1ELj8ELj8ENS_18Kernel_traits_baseILj7168EfS2_S2_S2_fjLj256EEEEELb1ELb1ELb0EEEvNS_9BwdParamsE,"ax",@progbits
	.align	128
        .global         _ZN10layer_norm31ln_parallel_residual_bwd_kernelINS_13Kernel_traitsIf13__nv_bfloat16S2_S2_fjLj7168ELj1ELj1ELj8ELj8ENS_18Kernel_traits_baseILj7168EfS2_S2_S2_fjLj256EEEEELb1ELb1ELb0EEEvNS_9BwdParamsE
        .type           _ZN10layer_norm31ln_parallel_residual_bwd_kernelINS_13Kernel_traitsIf13__nv_bfloat16S2_S2_fjLj7168ELj1ELj1ELj8ELj8ENS_18Kernel_traits_baseILj7168EfS2_S2_S2_fjLj256EEEEELb1ELb1ELb0EEEvNS_9BwdParamsE,@function
        .size           _ZN10layer_norm31ln_parallel_residual_bwd_kernelINS_13Kernel_traitsIf13__nv_bfloat16S2_S2_fjLj7168ELj1ELj1ELj8ELj8ENS_18Kernel_traits_baseILj7168EfS2_S2_S2_fjLj256EEEEELb1ELb1ELb0EEEvNS_9BwdParamsE,(.L_x_4524 - _ZN10layer_norm31ln_parallel_residual_bwd_kernelINS_13Kernel_traitsIf13__nv_bfloat16S2_S2_fjLj7168ELj1ELj1ELj8ELj8ENS_18Kernel_traits_baseILj7168EfS2_S2_S2_fjLj256EEEEELb1ELb1ELb0EEEvNS_9BwdParamsE)
        .other          _ZN10layer_norm31ln_parallel_residual_bwd_kernelINS_13Kernel_traitsIf13__nv_bfloat16S2_S2_fjLj7168ELj1ELj1ELj8ELj8ENS_18Kernel_traits_baseILj7168EfS2_S2_S2_fjLj256EEEEELb1ELb1ELb0EEEvNS_9BwdParamsE,@"STO_CUDA_ENTRY STV_DEFAULT"
_ZN10layer_norm31ln_parallel_residual_bwd_kernelINS_13Kernel_traitsIf13__nv_bfloat16S2_S2_fjLj7168ELj1ELj1ELj8ELj8ENS_18Kernel_traits_baseILj7168EfS2_S2_S2_fjLj256EEEEELb1ELb1ELb0EEEvNS_9BwdParamsE:
.text._ZN10layer_norm31ln_parallel_residual_bwd_kernelINS_13Kernel_traitsIf13__nv_bfloat16S2_S2_fjLj7168ELj1ELj1ELj8ELj8ENS_18Kernel_traits_baseILj7168EfS2_S2_S2_fjLj256EEEEELb1ELb1ELb0EEEvNS_9BwdParamsE:
        /* <DEDUP_REMOVED lines=30> */
[----:B------:R-:W-:Y:S02]  /*01e0*/  P2R R5, PR, RZ, 0x40 ;  /* 0x00000040ff057803 */ /* 0x000fe40000000000 */
[----:B------:R-:W-:Y:S02]  /*01f0*/  P2R R17, PR, RZ, 0x10 ;  /* 0x00000010ff117803 */ /* 0x000fe40000000000 */
[----:B------:R-:W-:Y:S02]  /*0200*/  CS2R R92, SRZ ;  /* 0x00000000005c7805 */ /* 0x000fe4000001ff00 */
[----:B------:R-:W-:Y:S01]  /*0210*/  P2R R11, PR, RZ, 0x20 ;  /* 0x00000020ff0b7803 */ /* 0x000fe20000000000 */
[----:B------:R-:W2:Y:S08]  /*0220*/  @P5 LDC.64 R6, c[0x0][0x260] ;  /* 0x00009800ff065b82 */ /* 0x000eb00000000a00 */
[----:B------:R-:W3:Y:S08]  /*0230*/  @P0 LDC.64 R14, c[0x0][0x260] ;  /* 0x00009800ff0e0b82 */ /* 0x000ef00000000a00 */
[----:B------:R-:W4:Y:S01]  /*0240*/  @P1 LDC.64 R18, c[0x0][0x260] ;  /* 0x00009800ff121b82 */ /* 0x000f220000000a00 */
[C---:B0-----:R-:W-:Y:S01]  /*0250*/  @P6 IMAD.WIDE.U32 R2, R25.reuse, 0x10, R2 ;  /* 0x0000001019026825 */ /* 0x041fe200078e0002 */
[----:B------:R-:W-:-:S04]  /*0260*/  @P6 LOP3.LUT R25, R25, 0x100, RZ, 0xfc, !PT ;  /* 0x0000010019196812 */ /* 0x000fc800078efcff */
[----:B------:R-:W5:Y:S02]  /*0270*/  @P6 LDG.E.128 R120, desc[UR4][R2.64] ;  /* 0x0000000402786981 */ /* 0x000f64000c1e1d00 */
[----:B------:R-:W0:Y:S01]  /*0280*/  @P2 LDC.64 R20, c[0x0][0x260] ;  /* 0x00009800ff142b82 */ /* 0x000e220000000a00 */
[----:B--2---:R-:W-:-:S04]  /*0290*/  @P5 IMAD.WIDE.U32 R12, R25, 0x10, R6 ;  /* 0x00000010190c5825 */ /* 0x004fc800078e0006 */
[----:B------:R-:W-:Y:S01]  /*02a0*/  @P5 VIADD R25, R25, 0x100 ;  /* 0x0000010019195836 */ /* 0x000fe20000000000 */
[----:B------:R-:W5:Y:S02]  /*02b0*/  @P5 LDG.E.128 R116, desc[UR4][R12.64] ;  /* 0x000000040c745981 */ /* 0x000f64000c1e1d00 */
[----:B------:R-:W2:Y:S01]  /*02c0*/  @P3 LDC.64 R22, c[0x0][0x260] ;  /* 0x00009800ff163b82 */ /* 0x000ea20000000a00 */
[----:B---3--:R-:W-:-:S04]  /*02d0*/  @P0 IMAD.WIDE.U32 R14, R25, 0x10, R14 ;  /* 0x00000010190e0825 */ /* 0x008fc800078e000e */
[----:B------:R-:W-:Y:S01]  /*02e0*/  @P0 VIADD R25, R25, 0x100 ;  /* 0x0000010019190836 */ /* 0x000fe20000000000 */
[----:B------:R-:W5:Y:S02]  /*02f0*/  @P0 LDG.E.128 R112, desc[UR4][R14.64] ;  /* 0x000000040e700981 */ /* 0x000f64000c1e1d00 */
[----:B------:R-:W3:Y:S01]  /*0300*/  @P4 LDC.64 R6, c[0x0][0x260] ;  /* 0x00009800ff064b82 */ /* 0x000ee20000000a00 */
[----:B----4-:R-:W-:-:S04]  /*0310*/  @P1 IMAD.WIDE.U32 R18, R25, 0x10, R18 ;  /* 0x0000001019121825 */ /* 0x010fc800078e0012 */
[----:B------:R-:W-:Y:S01]  /*0320*/  @P1 VIADD R25, R25, 0x100 ;  /* 0x0000010019191836 */ /* 0x000fe20000000000 */
[----:B------:R-:W5:Y:S03]  /*0330*/  @P1 LDG.E.128 R108, desc[UR4][R18.64] ;  /* 0x00000004126c1981 */ /* 0x000f66000c1e1d00 */
[----:B0-----:R-:W-:-:S04]  /*0340*/  @P2 IMAD.WIDE.U32 R20, R25, 0x10, R20 ;  /* 0x0000001019142825 */ /* 0x001fc800078e0014 */
[----:B------:R-:W-:Y:S01]  /*0350*/  @P2 VIADD R25, R25, 0x100 ;  /* 0x0000010019192836 */ /* 0x000fe20000000000 */
[----:B------:R-:W5:Y:S03]  /*0360*/  @P2 LDG.E.128 R104, desc[UR4][R20.64] ;  /* 0x0000000414682981 */ /* 0x000f66000c1e1d00 */
[C---:B--2---:R-:W-:Y:S01]  /*0370*/  @P3 IMAD.WIDE.U32 R22, R25.reuse, 0x10, R22 ;  /* 0x0000001019163825 */ /* 0x044fe200078e0016 */
[----:B------:R-:W-:-:S04]  /*0380*/  @P3 IADD3 R25, R25, 0x100, RZ ;  /* 0x0000010019193810 */ /* 0x000fc80007ffe0ff */
[----:B------:R-:W5:Y:S01]  /*0390*/  @P3 LDG.E.128 R100, desc[UR4][R22.64] ;  /* 0x0000000416643981 */ /* 0x000f62000c1e1d00 */
[----:B---3--:R-:W-:-:S05]  /*03a0*/  @P4 IMAD.WIDE.U32 R6, R25, 0x10, R6 ;  /* 0x0000001019064825 */ /* 0x008fca00078e0006 */
[----:B------:R1:W5:Y:S02]  /*03b0*/  @P4 LDG.E.128 R96, desc[UR4][R6.64] ;  /* 0x0000000406604981 */ /* 0x000364000c1e1d00 */
[----:B-1----:R-:W-:-:S04]  /*03c0*/  LEA.HI R6, R10, UR6, RZ, 0x18 ;  /* 0x000000060a067c11 */ /* 0x002fc8000f8fc0ff */
        /* <DEDUP_REMOVED lines=28> */
[----:B------:R-:W-:Y:S06]  /*0590*/  @P4 BRA `(.L_x_1324) ;  /* 0x0000005000744947 */ /* 0x000fec0003800000 */
[----:B------:R-:W0:Y:S01]  /*05a0*/  LDC.U8 R7, c[0x0][0x2a0] ;  /* 0x0000a800ff077b82 */ /* 0x000e220000000000 */
[----:B------:R-:W-:Y:S02]  /*05b0*/  IMAD.MOV.U32 R137, RZ, RZ, 0x1 ;  /* 0x00000001ff897424 */ /* 0x000fe400078e00ff */
[----:B------:R-:W-:-:S07]  /*05c0*/  IMAD.MOV.U32 R93, RZ, RZ, RZ ;  /* 0x000000ffff5d7224 */ /* 0x000fce00078e00ff */
.L_x_1367:
[----:B012---:R-:W1:Y:S01]  /*05d0*/  LDC.64 R126, c[0x0][0x250] ;  /* 0x00009400ff7e7b82 */ /* 0x007e620000000a00 */
        /* <DEDUP_REMOVED lines=15> */
[----:B------:R-:W-:Y:S02]  /*06d0*/  IMAD.MOV.U32 R190, RZ, RZ, RZ ;  /* 0x000000ffffbe7224 */ /* 0x000fe400078e00ff */
[----:B------:R-:W-:Y:S01]  /*06e0*/  IMAD.MOV.U32 R139, RZ, RZ, R2 ;  /* 0x000000ffff8b7224 */ /* 0x000fe200078e0002 */
[----:B-1----:R-:W-:Y:S06]  /*06f0*/  @!P4 BRA `(.L_x_1326) ;  /* 0x000000040014c947 */ /* 0x002fec0003800000 */
        /* <DEDUP_REMOVED lines=9> */
[----:B------:R-:W1:Y:S02]  /*0790*/  @P4 LDC.64 R124, c[0x0][0x248] ;  /* 0x00009200ff7c4b82 */ /* 0x000e640000000a00 */
[----:B-1----:R-:W-:-:S05]  /*07a0*/  @P4 IADD3 R130, P6, R129, R124, RZ ;  /* 0x0000007c81824210 */ /* 0x002fca0007fde0ff */
[----:B------:R-:W-:Y:S01]  /*07b0*/  @P4 IMAD.X R131, R126, 0x1, R125, P6 ;  /* 0x000000017e834824 */ /* 0x000fe200030e067d */
[----:B------:R-:W-:-:S04]  /*07c0*/  LEA R124, P6, R2, UR10, 0x3 ;  /* 0x0000000a027c7c11 */ /* 0x000fc8000f8c18ff */
[----:B------:R1:W5:Y:S01]  /*07d0*/  @P4 LDG.E R0, desc[UR4][R130.64] ;  /* 0x0000000482004981 */ /* 0x000362000c1e1900 */
[----:B0-----:R-:W-:Y:S02]  /*07e0*/  ISETP.NE.AND P4, PT, R7, RZ, PT ;  /* 0x000000ff0700720c */ /* 0x001fe40003f85270 */
[----:B------:R-:W-:Y:S02]  /*07f0*/  LEA.HI.X R125, R2, UR11, RZ, 0x3, P6 ;  /* 0x0000000b027d7c11 */ /* 0x000fe4000b0f1cff */
[----:B-----5:R-:W-:Y:S02]  /*0800*/  FSEL R3, R136, RZ, !P4 ;  /* 0x000000ff88037208 */ /* 0x020fe40006000000 */
[----:B------:R-:W-:Y:S02]  /*0810*/  IADD3 R128, P4, R129, UR12, RZ ;  /* 0x0000000c81807c10 */ /* 0x000fe4000ff9e0ff */
[----:B------:R-:W1:Y:S02]  /*0820*/  LDG.E.64 R124, desc[UR4][R124.64] ;  /* 0x000000047c7c7981 */ /* 0x000e64000c1e1b00 */
[----:B------:R-:W-:-:S02]  /*0830*/  IADD3.X R129, R126, UR13, RZ, P4, !PT ;  /* 0x0000000d7e817c10 */ /* 0x000fc4000a7fe4ff */
[----:B------:R-:W0:Y:S03]  /*0840*/  LDC.64 R126, c[0x0][0x2b8] ;  /* 0x0000ae00ff7e7b82 */ /* 0x000e260000000a00 */
[----:B------:R2:W5:Y:S01]  /*0850*/  LDG.E R203, desc[UR4][R128.64] ;  /* 0x0000000480cb7981 */ /* 0x000562000c1e1900 */
[----:B0-----:R-:W-:-:S06]  /*0860*/  IMAD.WIDE.U32 R126, R2, 0x8, R126 ;  /* 0x00000008027e7825 */ /* 0x001fcc00078e007e */
[----:B------:R-:W3:Y:S01]  /*0870*/  LDG.E.64 R126, desc[UR4][R126.64] ;  /* 0x000000047e7e7981 */ /* 0x000ee2000c1e1b00 */
[----:B------:R-:W-:Y:S02]  /*0880*/  IADD3 R139, R2, 0x100, RZ ;  /* 0x00000100028b7810 */ /* 0x000fe40007ffe0ff */
[--C-:B-1----:R-:W-:Y:S01]  /*0890*/  SHF.R.U64 R130, R124, 0x10, R125.reuse ;  /* 0x000000107c827819 */ /* 0x102fe2000000127d */
[----:B------:R-:W-:Y:S01]  /*08a0*/  IMAD.MOV.U32 R132, RZ, RZ, R124 ;  /* 0x000000ffff847224 */ /* 0x000fe200078e007c */
[--C-:B------:R-:W-:Y:S01]  /*08b0*/  SHF.R.U32.HI R133, RZ, 0x10, R125.reuse ;  /* 0x00000010ff857819 */ /* 0x100fe2000001167d */
[----:B------:R-:W-:Y:S02]  /*08c0*/  IMAD.MOV.U32 R131, RZ, RZ, R125 ;  /* 0x000000ffff837224 */ /* 0x000fe400078e007d */
[----:B------:R-:W-:Y:S01]  /*08d0*/  IMAD.U32 R132, R132, 0x10000, RZ ;  /* 0x0001000084847824 */ /* 0x000fe200078e00ff */
[----:B------:R-:W-:Y:S01]  /*08e0*/  SHF.L.U32 R124, R133, 0x10, RZ ;  /* 0x00000010857c7819 */ /* 0x000fe200000006ff */
[----:B------:R-:W-:-:S02]  /*08f0*/  IMAD.U32 R130, R130, 0x10000, RZ ;  /* 0x0001000082827824 */ /* 0x000fc400078e00ff */
[----:B------:R-:W-:Y:S02]  /*0900*/  IMAD.U32 R138, R131, 0x10000, RZ ;  /* 0x00010000838a7824 */ /* 0x000fe400078e00ff */
[C---:B------:R-:W-:Y:S01]  /*0910*/  FADD.FTZ R125, -R3.reuse, R132 ;  /* 0x00000084037d7221 */ /* 0x040fe20000010100 */
[C---:B------:R-:W-:Y:S01]  /*0920*/  FADD.FTZ R131, -R3.reuse, R130 ;  /* 0x0000008203837221 */ /* 0x040fe20000010100 */
[C---:B--2---:R-:W-:Y:S01]  /*0930*/  FADD.FTZ R129, -R3.reuse, R124 ;  /* 0x0000007c03817221 */ /* 0x044fe20000010100 */
[----:B------:R-:W-:Y:S02]  /*0940*/  FADD.FTZ R201, -R3, R138 ;  /* 0x0000008a03c97221 */ /* 0x000fe40000010100 */
[C---:B------:R-:W-:Y:S02]  /*0950*/  FMUL.FTZ R204, R4.reuse, R131 ;  /* 0x0000008304cc7220 */ /* 0x040fe40000410000 */
[----:B------:R-:W-:Y:S01]  /*0960*/  FMUL.FTZ R201, R4, R201 ;  /* 0x000000c904c97220 */ /* 0x000fe20000410000 */
[----:B---3--:R-:W-:Y:S01]  /*0970*/  IMAD.MOV.U32 R3, RZ, RZ, R126 ;  /* 0x000000ffff037224 */ /* 0x008fe200078e007e */
[--C-:B------:R-:W-:Y:S01]  /*0980*/  SHF.R.U64 R200, R126, 0x10, R127.reuse ;  /* 0x000000107ec87819 */ /* 0x100fe2000000127f */
[--C-:B------:R-:W-:Y:S01]  /*0990*/  IMAD.MOV.U32 R124, RZ, RZ, R127.reuse ;  /* 0x000000ffff7c7224 */ /* 0x100fe200078e007f */
[----:B------:R-:W-:Y:S01]  /*09a0*/  SHF.R.U32.HI R128, RZ, 0x10, R127 ;  /* 0x00000010ff807819 */ /* 0x000fe2000001167f */
[----:B------:R-:W-:-:S02]  /*09b0*/  IMAD.U32 R127, R3, 0x10000, RZ ;  /* 0x00010000037f7824 */ /* 0x000fc400078e00ff */
[----:B------:R-:W-:Y:S01]  /*09c0*/  FMUL.FTZ R3, R4, R125 ;  /* 0x0000007d04037220 */ /* 0x000fe20000410000 */
[----:B------:R-:W-:Y:S02]  /*09d0*/  IMAD.U32 R200, R200, 0x10000, RZ ;  /* 0x00010000c8c87824 */ /* 0x000fe400078e00ff */
[-C--:B------:R-:W-:Y:S01]  /*09e0*/  FMUL.FTZ R202, R120, R127.reuse ;  /* 0x0000007f78ca7220 */ /* 0x080fe20000410000 */
[----:B------:R-:W-:Y:S02]  /*09f0*/  IMAD.U32 R199, R124, 0x10000, RZ ;  /* 0x000100007cc77824 */ /* 0x000fe400078e00ff */
[----:B------:R-:W-:Y:S01]  /*0a00*/  FADD.FTZ R64, R64, R127 ;  /* 0x0000007f40407221 */ /* 0x000fe20000010000 */
[----:B------:R-:W-:Y:S01]  /*0a10*/  FFMA.FTZ R92, R3, R127, R92 ;  /* 0x0000007f035c7223 */ /* 0x000fe2000001005c */
[----:B------:R-:W-:Y:S01]  /*0a20*/  FADD.FTZ R65, R65, R200 ;  /* 0x000000c841417221 */ /* 0x000fe20000010000 */
[-C--:B------:R-:W-:Y:S01]  /*0a30*/  FFMA.FTZ R93, R204, R200.reuse, R93 ;  /* 0x000000c8cc5d7223 */ /* 0x080fe2000001005d */
[----:B------:R-:W-:Y:S01]  /*0a40*/  FMUL.FTZ R200, R121, R200 ;  /* 0x000000c879c87220 */ /* 0x000fe20000410000 */
[----:B------:R-:W-:Y:S01]  /*0a50*/  FADD.FTZ R125, RZ, R202 ;  /* 0x000000caff7d7221 */ /* 0x000fe20000010000 */
[----:B------:R-:W-:Y:S01]  /*0a60*/  FFMA.FTZ R127, R3, R202, RZ ;  /* 0x000000ca037f7223 */ /* 0x000fe200000100ff */
        /* <DEDUP_REMOVED lines=14> */
.L_x_1326:
[----:B------:R-:W-:Y:S05]  /*0b50*/  BSYNC B0 ;  /* 0x0000000000007941 */ /* 0x000fea0003800000 */
.L_x_1325:
        /* <DEDUP_REMOVED lines=27> */
[----:B------:R-:W-:Y:S02]  /*0d10*/  VIADD R139, R139, 0x100 ;  /* 0x000001008b8b7836 */ /* 0x000fe40000000000 */
[--C-:B-1----:R-:W-:Y:S01]  /*0d20*/  IMAD.MOV.U32 R131, RZ, RZ, R125.reuse ;  /* 0x000000ffff837224 */ /* 0x102fe200078e007d */
[--C-:B------:R-:W-:Y:S01]  /*0d30*/  SHF.R.U64 R130, R124, 0x10, R125.reuse ;  /* 0x000000107c827819 */ /* 0x100fe2000000127d */
[----:B------:R-:W-:Y:S01]  /*0d40*/  IMAD.MOV.U32 R132, RZ, RZ, R124 ;  /* 0x000000ffff847224 */ /* 0x000fe200078e007c */
        /* <DEDUP_REMOVED lines=8> */
[----:B------:R-:W-:Y:S01]  /*0dd0*/  FADD.FTZ R191, -R191, R124 ;  /* 0x0000007cbfbf7221 */ /* 0x000fe20000010100 */
[C---:B------:R-:W-:Y:S01]  /*0de0*/  FMUL.FTZ R195, R4.reuse, R195 ;  /* 0x000000c304c37220 */ /* 0x040fe20000410000 */
[C---:B------:R-:W-:Y:S01]  /*0df0*/  FMUL.FTZ R194, R4.reuse, R131 ;  /* 0x0000008304c27220 */ /* 0x040fe20000410000 */
[----:B------:R-:W-:Y:S01]  /*0e00*/  FMUL.FTZ R189, R4, R133 ;  /* 0x0000008504bd7220 */ /* 0x000fe20000410000 */
[----:B---3--:R-:W-:Y:S01]  /*0e10*/  IMAD.MOV.U32 R124, RZ, RZ, R126 ;  /* 0x000000ffff7c7224 */ /* 0x008fe200078e007e */
[----:B------:R-:W-:-:S03]  /*0e20*/  SHF.R.U64 R192, R126, 0x10, R127 ;  /* 0x000000107ec07819 */ /* 0x000fc6000000127f */
[----:B------:R-:W-:Y:S02]  /*0e30*/  IMAD.U32 R193, R124, 0x10000, RZ ;  /* 0x000100007cc17824 */ /* 0x000fe400078e00ff */
[----:B------:R-:W-:Y:S02]  /*0e40*/  IMAD.MOV.U32 R125, RZ, RZ, R127 ;  /* 0x000000ffff7d7224 */ /* 0x000fe400078e007f */
[----:B------:R-:W-:Y:S02]  /*0e50*/  IMAD.U32 R192, R192, 0x10000, RZ ;  /* 0x00010000c0c07824 */ /* 0x000fe400078e00ff */
[----:B------:R-:W-:Y:S01]  /*0e60*/  FADD.FTZ R60, R60, R193 ;  /* 0x000000c13c3c7221 */ /* 0x000fe20000010000 */
[-C--:B------:R-:W-:Y:S01]  /*0e70*/  FFMA.FTZ R88, R195, R193.reuse, R88 ;  /* 0x000000c1c3587223 */ /* 0x080fe20000010058 */
[----:B------:R-:W-:Y:S01]  /*0e80*/  FMUL.FTZ R193, R116, R193 ;  /* 0x000000c174c17220 */ /* 0x000fe20000410000 */
[----:B------:R-:W-:Y:S01]  /*0e90*/  SHF.R.U32.HI R126, RZ, 0x10, R127 ;  /* 0x00000010ff7e7819 */ /* 0x000fe2000001167f */
[----:B--2---:R-:W-:-:S02]  /*0ea0*/  IMAD.U32 R129, R125, 0x10000, RZ ;  /* 0x000100007d817824 */ /* 0x004fc400078e00ff */
[----:B------:R-:W-:Y:S01]  /*0eb0*/  FADD.FTZ R61, R61, R192 ;  /* 0x000000c03d3d7221 */ /* 0x000fe20000010000 */
[-C--:B------:R-:W-:Y:S01]  /*0ec0*/  FFMA.FTZ R89, R194, R192.reuse, R89 ;  /* 0x000000c0c2597223 */ /* 0x080fe20000010059 */
[----:B------:R-:W-:Y:S01]  /*0ed0*/  FMUL.FTZ R192, R117, R192 ;  /* 0x000000c075c07220 */ /* 0x000fe20000410000 */
[----:B------:R-:W-:Y:S01]  /*0ee0*/  FADD.FTZ R125, R138, R193 ;  /* 0x000000c18a7d7221 */ /* 0x000fe20000010000 */
[----:B------:R-:W-:Y:S01]  /*0ef0*/  FFMA.FTZ R127, R195, R193, R190 ;  /* 0x000000c1c37f7223 */ /* 0x000fe200000100be */
[----:B------:R-:W-:Y:S01]  /*0f00*/  SHF.L.U32 R126, R126, 0x10, RZ ;  /* 0x000000107e7e7819 */ /* 0x000fe200000006ff */
[----:B------:R-:W-:Y:S01]  /*0f10*/  FMUL.FTZ R188, R118, R129 ;  /* 0x0000008176bc7220 */ /* 0x000fe20000410000 */
        /* <DEDUP_REMOVED lines=10> */
[----:B------:R-:W-:Y:S01]  /*0fc0*/  FADD.FTZ R138, R138, R187 ;  /* 0x000000bb8a8a7221 */ /* 0x000fe20000010000 */
[----:B------:R-:W-:-:S07]  /*0fd0*/  FFMA.FTZ R190, R186, R187, R124 ;  /* 0x000000bbbabe7223 */ /* 0x000fce000001007c */
.L_x_1328:
[----:B------:R-:W-:Y:S05]  /*0fe0*/  BSYNC B0 ;  /* 0x0000000000007941 */ /* 0x000fea0003800000 */
.L_x_1327:
        /* <DEDUP_REMOVED lines=11> */
[----:B------:R-:W2:Y:S02]  /*10a0*/  @P4 LDC.64 R124, c[0x0][0x248] ;  /* 0x00009200ff7c4b82 */ /* 0x000ea40000000a00 */
[----:B--2---:R-:W-:-:S05]  /*10b0*/  @P4 IADD3 R130, P6, R129, R124, RZ ;  /* 0x0000007c81824210 */ /* 0x004fca0007fde0ff */
[----:B------:R-:W-:Y:S01]  /*10c0*/  @P4 IMAD.X R131, R164, 0x1, R125, P6 ;  /* 0x00000001a4834824 */ /* 0x000fe200030e067d */
[C---:B------:R-:W-:Y:S01]  /*10d0*/  LEA R126, P6, R139.reuse, UR10, 0x3 ;  /* 0x0000000a8b7e7c11 */ /* 0x040fe2000f8c18ff */
[----:B------:R-:W2:Y:S03]  /*10e0*/  LDC.64 R124, c[0x0][0x2b8] ;  /* 0x0000ae00ff7c7b82 */ /* 0x000ea60000000a00 */
[C---:B------:R-:W-:Y:S01]  /*10f0*/  LEA.HI.X R127, R139.reuse, UR11, RZ, 0x3, P6 ;  /* 0x0000000b8b7f7c11 */ /* 0x040fe2000b0f1cff */
[----:B------:R3:W5:Y:S05]  /*1100*/  @P4 LDG.E R13, desc[UR4][R130.64] ;  /* 0x00000004820d4981 */ /* 0x00076a000c1e1900 */
[----:B------:R-:W4:Y:S01]  /*1110*/  LDG.E.64 R126, desc[UR4][R126.64] ;  /* 0x000000047e7e7981 */ /* 0x000f22000c1e1b00 */
[----:B--2---:R-:W-:-:S06]  /*1120*/  IMAD.WIDE.U32 R124, R139, 0x8, R124 ;  /* 0x000000088b7c7825 */ /* 0x004fcc00078e007c */
[----:B------:R-:W2:Y:S01]  /*1130*/  LDG.E.64 R124, desc[UR4][R124.64] ;  /* 0x000000047c7c7981 */ /* 0x000ea2000c1e1b00 */
[----:B0-----:R-:W-:-:S04]  /*1140*/  ISETP.NE.AND P4, PT, R7, RZ, PT ;  /* 0x000000ff0700720c */ /* 0x001fc80003f85270 */
[----:B-----5:R-:W-:Y:S02]  /*1150*/  FSEL R165, R136, RZ, !P4 ;  /* 0x000000ff88a57208 */ /* 0x020fe40006000000 */
[----:B------:R-:W-:-:S04]  /*1160*/  IADD3 R128, P4, R129, UR12, RZ ;  /* 0x0000000c81807c10 */ /* 0x000fc8000ff9e0ff */
[----:B------:R-:W-:-:S05]  /*1170*/  IADD3.X R129, R164, UR13, RZ, P4, !PT ;  /* 0x0000000da4817c10 */ /* 0x000fca000a7fe4ff */
[----:B------:R0:W5:Y:S01]  /*1180*/  LDG.E R185, desc[UR4][R128.64] ;  /* 0x0000000480b97981 */ /* 0x000162000c1e1900 */
[----:B------:R-:W-:Y:S01]  /*1190*/  VIADD R139, R139, 0x100 ;  /* 0x000001008b8b7836 */ /* 0x000fe20000000000 */
[--C-:B----4-:R-:W-:Y:S01]  /*11a0*/  SHF.R.U32.HI R163, RZ, 0x10, R127.reuse ;  /* 0x00000010ffa37819 */ /* 0x110fe2000001167f */
[----:B-1----:R-:W-:Y:S01]  /*11b0*/  IMAD.MOV.U32 R132, RZ, RZ, R126 ;  /* 0x000000ffff847224 */ /* 0x002fe200078e007e */
[----:B---3--:R-:W-:-:S03]  /*11c0*/  SHF.R.U64 R130, R126, 0x10, R127 ;  /* 0x000000107e827819 */ /* 0x008fc6000000127f */
[----:B------:R-:W-:Y:S01]  /*11d0*/  IMAD.U32 R126, R163, 0x10000, RZ ;  /* 0x00010000a37e7824 */ /* 0x000fe200078e00ff */
[----:B------:R-:W-:Y:S01]  /*11e0*/  SHF.L.U32 R130, R130, 0x10, RZ ;  /* 0x0000001082827819 */ /* 0x000fe200000006ff */
[----:B------:R-:W-:Y:S02]  /*11f0*/  IMAD.MOV.U32 R131, RZ, RZ, R127 ;  /* 0x000000ffff837224 */ /* 0x000fe400078e007f */
[----:B------:R-:W-:Y:S02]  /*1200*/  IMAD.U32 R132, R132, 0x10000, RZ ;  /* 0x0001000084847824 */ /* 0x000fe400078e00ff */
[----:B0-----:R-:W-:Y:S01]  /*1210*/  FADD.FTZ R129, -R165, R126 ;  /* 0x0000007ea5817221 */ /* 0x001fe20000010100 */
[----:B------:R-:W-:Y:S02]  /*1220*/  IMAD.U32 R133, R131, 0x10000, RZ ;  /* 0x0001000083857824 */ /* 0x000fe400078e00ff */
[C---:B------:R-:W-:Y:S01]  /*1230*/  FADD.FTZ R131, -R165.reuse, R130 ;  /* 0x00000082a5837221 */ /* 0x040fe20000010100 */
[----:B------:R-:W-:Y:S01]  /*1240*/  FADD.FTZ R169, -R165, R132 ;  /* 0x00000084a5a97221 */ /* 0x000fe20000010100 */
[----:B--2---:R-:W-:Y:S01]  /*1250*/  IMAD.MOV.U32 R126, RZ, RZ, R124 ;  /* 0x000000ffff7e7224 */ /* 0x004fe200078e007c */
[--C-:B------:R-:W-:Y:S01]  /*1260*/  SHF.R.U64 R166, R124, 0x10, R125.reuse ;  /* 0x000000107ca67819 */ /* 0x100fe2000000127d */
[--C-:B------:R-:W-:Y:S01]  /*1270*/  IMAD.MOV.U32 R127, RZ, RZ, R125.reuse ;  /* 0x000000ffff7f7224 */ /* 0x100fe200078e007d */
[----:B------:R-:W-:Y:S01]  /*1280*/  SHF.R.U32.HI R128, RZ, 0x10, R125 ;  /* 0x00000010ff807819 */ /* 0x000fe2000001167d */
[----:B------:R-:W-:-:S02]  /*1290*/  IMAD.U32 R125, R126, 0x10000, RZ ;  /* 0x000100007e7d7824 */ /* 0x000fc400078e00ff */
[----:B------:R-:W-:Y:S01]  /*12a0*/  FADD.FTZ R133, -R165, R133 ;  /* 0x00000085a5857221 */ /* 0x000fe20000010100 */
[----:B------:R-:W-:Y:S02]  /*12b0*/  IMAD.U32 R166, R166, 0x10000, RZ ;  /* 0x00010000a6a67824 */ /* 0x000fe400078e00ff */
[C---:B------:R-:W-:Y:S01]  /*12c0*/  FMUL.FTZ R169, R4.reuse, R169 ;  /* 0x000000a904a97220 */ /* 0x040fe20000410000 */
[----:B------:R-:W-:Y:S01]  /*12d0*/  FMUL.FTZ R184, R4, R131 ;  /* 0x0000008304b87220 */ /* 0x000fe20000410000 */
[-C--:B------:R-:W-:Y:S01]  /*12e0*/  FMUL.FTZ R168, R112, R125.reuse ;  /* 0x0000007d70a87220 */ /* 0x080fe20000410000 */
        /* <DEDUP_REMOVED lines=23> */
.L_x_1330:
[----:B------:R-:W-:Y:S05]  /*1460*/  BSYNC B0 ;  /* 0x0000000000007941 */ /* 0x000fea0003800000 */
.L_x_1329:
        /* <DEDUP_REMOVED lines=18> */
[----:B------:R-:W1:Y:S01]  /*1590*/  LDG.E.64 R126, desc[UR4][R126.64] ;  /* 0x000000047e7e7981 */ /* 0x000e62000c1e1b00 */
[----:B--2---:R-:W-:-:S06]  /*15a0*/  IMAD.WIDE.U32 R124, R139, 0x8, R124 ;  /* 0x000000088b7c7825 */ /* 0x004fcc00078e007c */
[----:B------:R-:W2:Y:S01]  /*15b0*/  LDG.E.64 R124, desc[UR4][R124.64] ;  /* 0x000000047c7c7981 */ /* 0x000ea2000c1e1b00 */
[----:B0-----:R-:W-:-:S04]  /*15c0*/  ISETP.NE.AND P4, PT, R7, RZ, PT ;  /* 0x000000ff0700720c */ /* 0x001fc80003f85270 */
[----:B-----5:R-:W-:Y:S02]  /*15d0*/  FSEL R191, R136, RZ, !P4 ;  /* 0x000000ff88bf7208 */ /* 0x020fe40006000000 */
[----:B------:R-:W-:-:S04]  /*15e0*/  IADD3 R128, P4, R129, UR12, RZ ;  /* 0x0000000c81807c10 */ /* 0x000fc8000ff9e0ff */
[----:B------:R-:W-:-:S05]  /*15f0*/  IADD3.X R129, R154, UR13, RZ, P4, !PT ;  /* 0x0000000d9a817c10 */ /* 0x000fca000a7fe4ff */
[----:B------:R0:W5:Y:S01]  /*1600*/  LDG.E R162, desc[UR4][R128.64] ;  /* 0x0000000480a27981 */ /* 0x000162000c1e1900 */
[----:B------:R-:W-:Y:S02]  /*1610*/  VIADD R139, R139, 0x100 ;  /* 0x000001008b8b7836 */ /* 0x000fe40000000000 */
[----:B-1----:R-:W-:Y:S01]  /*1620*/  IMAD.MOV.U32 R132, RZ, RZ, R126 ;  /* 0x000000ffff847224 */ /* 0x002fe200078e007e */
[--C-:B---3--:R-:W-:Y:S01]  /*1630*/  SHF.R.U64 R130, R126, 0x10, R127.reuse ;  /* 0x000000107e827819 */ /* 0x108fe2000000127f */
        /* <DEDUP_REMOVED lines=10> */
[----:B------:R-:W-:Y:S01]  /*16e0*/  FMUL.FTZ R161, R4, R161 ;  /* 0x000000a104a17220 */ /* 0x000fe20000410000 */
[----:B--2---:R-:W-:Y:S01]  /*16f0*/  IMAD.MOV.U32 R126, RZ, RZ, R124 ;  /* 0x000000ffff7e7224 */ /* 0x004fe200078e007c */
[----:B------:R-:W-:-:S03]  /*1700*/  SHF.R.U64 R158, R124, 0x10, R125 ;  /* 0x000000107c9e7819 */ /* 0x000fc6000000127d */
[----:B------:R-:W-:Y:S01]  /*1710*/  IMAD.U32 R159, R126, 0x10000, RZ ;  /* 0x000100007e9f7824 */ /* 0x000fe200078e00ff */
[----:B------:R-:W-:Y:S01]  /*1720*/  SHF.L.U32 R158, R158, 0x10, RZ ;  /* 0x000000109e9e7819 */ /* 0x000fe200000006ff */
[----:B------:R-:W-:Y:S02]  /*1730*/  IMAD.MOV.U32 R127, RZ, RZ, R125 ;  /* 0x000000ffff7f7224 */ /* 0x000fe400078e007d */
[----:B------:R-:W-:Y:S01]  /*1740*/  FMUL.FTZ R160, R4, R131 ;  /* 0x0000008304a07220 */ /* 0x000fe20000410000 */
[----:B------:R-:W-:Y:S01]  /*1750*/  FADD.FTZ R52, R52, R159 ;  /* 0x0000009f34347221 */ /* 0x000fe20000010000 */
[-C--:B------:R-:W-:Y:S01]  /*1760*/  FFMA.FTZ R80, R161, R159.reuse, R80 ;  /* 0x0000009fa1507223 */ /* 0x080fe20000010050 */
[----:B------:R-:W-:Y:S01]  /*1770*/  FMUL.FTZ R159, R108, R159 ;  /* 0x0000009f6c9f7220 */ /* 0x000fe20000410000 */
[----:B------:R-:W-:Y:S01]  /*1780*/  SHF.R.U32.HI R124, RZ, 0x10, R125 ;  /* 0x00000010ff7c7819 */ /* 0x000fe2000001167d */
[----:B0-----:R-:W-:Y:S02]  /*1790*/  IMAD.U32 R129, R127, 0x10000, RZ ;  /* 0x000100007f817824 */ /* 0x001fe400078e00ff */
[----:B------:R-:W-:Y:S01]  /*17a0*/  FADD.FTZ R53, R53, R158 ;  /* 0x0000009e35357221 */ /* 0x000fe20000010000 */
[-C--:B------:R-:W-:Y:S01]  /*17b0*/  FFMA.FTZ R81, R160, R158.reuse, R81 ;  /* 0x0000009ea0517223 */ /* 0x080fe20000010051 */
[----:B------:R-:W-:Y:S01]  /*17c0*/  FMUL.FTZ R158, R109, R158 ;  /* 0x0000009e6d9e7220 */ /* 0x000fe20000410000 */
[----:B------:R-:W-:Y:S01]  /*17d0*/  FADD.FTZ R125, R138, R159 ;  /* 0x0000009f8a7d7221 */ /* 0x000fe20000010000 */
[----:B------:R-:W-:Y:S01]  /*17e0*/  FFMA.FTZ R127, R161, R159, R190 ;  /* 0x0000009fa17f7223 */ /* 0x000fe200000100be */
[----:B------:R-:W-:-:S02]  /*17f0*/  IMAD.U32 R126, R124, 0x10000, RZ ;  /* 0x000100007c7e7824 */ /* 0x000fc400078e00ff */
[----:B------:R-:W-:Y:S01]  /*1800*/  FMUL.FTZ R157, R4, R133 ;  /* 0x00000085049d7220 */ /* 0x000fe20000410000 */
        /* <DEDUP_REMOVED lines=13> */
.L_x_1332:
[----:B------:R-:W-:Y:S05]  /*18e0*/  BSYNC B0 ;  /* 0x0000000000007941 */ /* 0x000fea0003800000 */
.L_x_1331:
        /* <DEDUP_REMOVED lines=31> */
[----:B------:R-:W-:Y:S01]  /*1ae0*/  MOV R131, R127 ;  /* 0x0000007f00837202 */ /* 0x000fe20000000f00 */
[----:B------:R-:W-:Y:S02]  /*1af0*/  IMAD.U32 R132, R132, 0x10000, RZ ;  /* 0x0001000084847824 */ /* 0x000fe400078e00ff */
[C---:B0-----:R-:W-:Y:S01]  /*1b00*/  FADD.FTZ R129, -R147.reuse, R126 ;  /* 0x0000007e93817221 */ /* 0x041fe20000010100 */
[----:B------:R-:W-:Y:S02]  /*1b10*/  IMAD.U32 R130, R130, 0x10000, RZ ;  /* 0x0001000082827824 */ /* 0x000fe400078e00ff */
[----:B------:R-:W-:Y:S01]  /*1b20*/  FADD.FTZ R151, -R147, R132 ;  /* 0x0000008493977221 */ /* 0x000fe20000010100 */
[----:B------:R-:W-:Y:S02]  /*1b30*/  IMAD.U32 R133, R131, 0x10000, RZ ;  /* 0x0001000083857824 */ /* 0x000fe400078e00ff */
[----:B------:R-:W-:Y:S01]  /*1b40*/  FADD.FTZ R131, -R147, R130 ;  /* 0x0000008293837221 */ /* 0x000fe20000010100 */
[----:B--2---:R-:W-:Y:S01]  /*1b50*/  IMAD.MOV.U32 R126, RZ, RZ, R124 ;  /* 0x000000ffff7e7224 */ /* 0x004fe200078e007c */
[--C-:B------:R-:W-:Y:S01]  /*1b60*/  SHF.R.U64 R148, R124, 0x10, R125.reuse ;  /* 0x000000107c947819 */ /* 0x100fe2000000127d */
[--C-:B------:R-:W-:Y:S01]  /*1b70*/  IMAD.MOV.U32 R127, RZ, RZ, R125.reuse ;  /* 0x000000ffff7f7224 */ /* 0x100fe200078e007d */
[----:B------:R-:W-:-:S02]  /*1b80*/  SHF.R.U32.HI R128, RZ, 0x10, R125 ;  /* 0x00000010ff807819 */ /* 0x000fc4000001167d */
[----:B------:R-:W-:Y:S01]  /*1b90*/  SHF.L.U32 R125, R126, 0x10, RZ ;  /* 0x000000107e7d7819 */ /* 0x000fe200000006ff */
[----:B------:R-:W-:Y:S01]  /*1ba0*/  FADD.FTZ R133, -R147, R133 ;  /* 0x0000008593857221 */ /* 0x000fe20000010100 */
[----:B------:R-:W-:Y:S02]  /*1bb0*/  IMAD.U32 R148, R148, 0x10000, RZ ;  /* 0x0001000094947824 */ /* 0x000fe400078e00ff */
[C---:B------:R-:W-:Y:S01]  /*1bc0*/  FMUL.FTZ R151, R4.reuse, R151 ;  /* 0x0000009704977220 */ /* 0x040fe20000410000 */
[----:B------:R-:W-:Y:S01]  /*1bd0*/  FMUL.FTZ R152, R4, R131 ;  /* 0x0000008304987220 */ /* 0x000fe20000410000 */
[-C--:B------:R-:W-:Y:S01]  /*1be0*/  FMUL.FTZ R150, R104, R125.reuse ;  /* 0x0000007d68967220 */ /* 0x080fe20000410000 */
[----:B------:R-:W-:Y:S02]  /*1bf0*/  IMAD.U32 R147, R127, 0x10000, RZ ;  /* 0x000100007f937824 */ /* 0x000fe400078e00ff */
        /* <DEDUP_REMOVED lines=22> */
.L_x_1334:
[----:B------:R-:W-:Y:S05]  /*1d60*/  BSYNC B0 ;  /* 0x0000000000007941 */ /* 0x000fea0003800000 */
.L_x_1333:
        /* <DEDUP_REMOVED lines=27> */
[----:B-1----:R-:W-:Y:S01]  /*1f20*/  MOV R128, R38 ;  /* 0x0000002600807202 */ /* 0x002fe20000000f00 */
[--C-:B---3--:R-:W-:Y:S01]  /*1f30*/  IMAD.MOV.U32 R127, RZ, RZ, R39.reuse ;  /* 0x000000ffff7f7224 */ /* 0x108fe200078e0027 */
[--C-:B------:R-:W-:Y:S02]  /*1f40*/  SHF.R.U64 R126, R38, 0x10, R39.reuse ;  /* 0x00000010267e7819 */ /* 0x100fe40000001227 */
[----:B------:R-:W-:Y:S01]  /*1f50*/  SHF.R.U32.HI R130, RZ, 0x10, R39 ;  /* 0x00000010ff827819 */ /* 0x000fe20000011627 */
[----:B------:R-:W-:Y:S02]  /*1f60*/  IMAD.U32 R128, R128, 0x10000, RZ ;  /* 0x0001000080807824 */ /* 0x000fe400078e00ff */
        /* <DEDUP_REMOVED lines=11> */
[----:B------:R-:W-:Y:S01]  /*2020*/  MOV R39, R37 ;  /* 0x0000002500277202 */ /* 0x000fe20000000f00 */
[----:B------:R-:W-:Y:S02]  /*2030*/  IMAD.U32 R140, R140, 0x10000, RZ ;  /* 0x000100008c8c7824 */ /* 0x000fe400078e00ff */
[----:B------:R-:W-:Y:S01]  /*2040*/  FMUL.FTZ R142, R4, R127 ;  /* 0x0000007f048e7220 */ /* 0x000fe20000410000 */
[----:B------:R-:W-:Y:S01]  /*2050*/  FADD.FTZ R44, R44, R141 ;  /* 0x0000008d2c2c7221 */ /* 0x000fe20000010000 */
[-C--:B------:R-:W-:Y:S01]  /*2060*/  FFMA.FTZ R72, R143, R141.reuse, R72 ;  /* 0x0000008d8f487223 */ /* 0x080fe20000010048 */
[----:B------:R-:W-:Y:S01]  /*2070*/  FMUL.FTZ R141, R100, R141 ;  /* 0x0000008d648d7220 */ /* 0x000fe20000410000 */
[----:B------:R-:W-:Y:S01]  /*2080*/  SHF.R.U32.HI R126, RZ, 0x10, R37 ;  /* 0x00000010ff7e7819 */ /* 0x000fe20000011625 */
[----:B------:R-:W-:Y:S01]  /*2090*/  FADD.FTZ R45, R45, R140 ;  /* 0x0000008c2d2d7221 */ /* 0x000fe20000010000 */
[----:B------:R-:W-:Y:S01]  /*20a0*/  FFMA.FTZ R73, R142, R140, R73 ;  /* 0x0000008c8e497223 */ /* 0x000fe20000010049 */
[----:B------:R-:W-:-:S02]  /*20b0*/  IMAD.U32 R37, R39, 0x10000, RZ ;  /* 0x0001000027257824 */ /* 0x000fc400078e00ff */
[----:B------:R-:W-:Y:S01]  /*20c0*/  FMUL.FTZ R140, R101, R140 ;  /* 0x0000008c658c7220 */ /* 0x000fe20000410000 */
[----:B0-----:R-:W-:Y:S01]  /*20d0*/  FADD.FTZ R125, R138, R141 ;  /* 0x0000008d8a7d7221 */ /* 0x001fe20000010000 */
[----:B------:R-:W-:Y:S01]  /*20e0*/  FFMA.FTZ R127, R143, R141, R190 ;  /* 0x0000008d8f7f7223 */ /* 0x000fe200000100be */
[----:B------:R-:W-:Y:S01]  /*20f0*/  FMUL.FTZ R39, R4, R129 ;  /* 0x0000008104277220 */ /* 0x000fe20000410000 */
[----:B------:R-:W-:Y:S02]  /*2100*/  IMAD.U32 R126, R126, 0x10000, RZ ;  /* 0x000100007e7e7824 */ /* 0x000fe400078e00ff */
[-C--:B------:R-:W-:Y:S01]  /*2110*/  FMUL.FTZ R38, R102, R37.reuse ;  /* 0x0000002566267220 */ /* 0x080fe20000410000 */
        /* <DEDUP_REMOVED lines=12> */
.L_x_1336:
[----:B------:R-:W-:Y:S05]  /*21e0*/  BSYNC B0 ;  /* 0x0000000000007941 */ /* 0x000fea0003800000 */
.L_x_1335:
        /* <DEDUP_REMOVED lines=12> */
[----:B------:R-:W1:Y:S02]  /*22b0*/  @P4 LDC.64 R28, c[0x0][0x248] ;  /* 0x00009200ff1c4b82 */ /* 0x000e640000000a00 */
[----:B-1----:R-:W-:-:S04]  /*22c0*/  @P4 IADD3 R28, P6, R125, R28, RZ ;  /* 0x0000001c7d1c4210 */ /* 0x002fc80007fde0ff */
[----:B------:R-:W-:Y:S02]  /*22d0*/  @P4 IADD3.X R29, R34, R29, RZ, P6, !PT ;  /* 0x0000001d221d4210 */ /* 0x000fe400037fe4ff */
[----:B0-----:R-:W-:-:S03]  /*22e0*/  ISETP.NE.AND P6, PT, R7, RZ, PT ;  /* 0x000000ff0700720c */ /* 0x001fc60003fc5270 */
[----:B------:R0:W5:Y:S01]  /*22f0*/  @P4 LDG.E R18, desc[UR4][R28.64] ;  /* 0x000000041c124981 */ /* 0x000162000c1e1900 */
[C---:B------:R-:W-:Y:S02]  /*2300*/  LEA R32, P4, R139.reuse, UR10, 0x3 ;  /* 0x0000000a8b207c11 */ /* 0x040fe4000f8818ff */
[----:B-----5:R-:W-:Y:S02]  /*2310*/  FSEL R129, R136, RZ, !P6 ;  /* 0x000000ff88817208 */ /* 0x020fe40007000000 */
[----:B------:R-:W-:Y:S02]  /*2320*/  LEA.HI.X R33, R139, UR11, RZ, 0x3, P4 ;  /* 0x0000000b8b217c11 */ /* 0x000fe4000a0f1cff */
[----:B------:R-:W-:-:S04]  /*2330*/  IADD3 R124, P4, R125, UR12, RZ ;  /* 0x0000000c7d7c7c10 */ /* 0x000fc8000ff9e0ff */
[----:B------:R-:W-:Y:S01]  /*2340*/  IADD3.X R125, R34, UR13, RZ, P4, !PT ;  /* 0x0000000d227d7c10 */ /* 0x000fe2000a7fe4ff */
[----:B------:R-:W2:Y:S01]  /*2350*/  LDG.E.64 R32, desc[UR4][R32.64] ;  /* 0x0000000420207981 */ /* 0x000ea2000c1e1b00 */
[----:B------:R-:W1:Y:S02]  /*2360*/  LDC.64 R34, c[0x0][0x2b8] ;  /* 0x0000ae00ff227b82 */ /* 0x000e640000000a00 */
[----:B-1----:R-:W-:Y:S02]  /*2370*/  IMAD.WIDE.U32 R126, R139, 0x8, R34 ;  /* 0x000000088b7e7825 */ /* 0x002fe400078e0022 */
[----:B------:R1:W5:Y:S04]  /*2380*/  LDG.E R35, desc[UR4][R124.64] ;  /* 0x000000047c237981 */ /* 0x000368000c1e1900 */
[----:B------:R-:W3:Y:S01]  /*2390*/  LDG.E.64 R126, desc[UR4][R126.64] ;  /* 0x000000047e7e7981 */ /* 0x000ee2000c1e1b00 */
[----:B--2---:R-:W-:Y:S01]  /*23a0*/  IMAD.MOV.U32 R27, RZ, RZ, R32 ;  /* 0x000000ffff1b7224 */ /* 0x004fe200078e0020 */
[--C-:B0-----:R-:W-:Y:S01]  /*23b0*/  SHF.R.U64 R28, R32, 0x10, R33.reuse ;  /* 0x00000010201c7819 */ /* 0x101fe20000001221 */
[--C-:B------:R-:W-:Y:S01]  /*23c0*/  IMAD.MOV.U32 R29, RZ, RZ, R33.reuse ;  /* 0x000000ffff1d7224 */ /* 0x100fe200078e0021 */
[----:B------:R-:W-:Y:S01]  /*23d0*/  SHF.R.U32.HI R31, RZ, 0x10, R33 ;  /* 0x00000010ff1f7819 */ /* 0x000fe20000011621 */
[----:B------:R-:W-:-:S02]  /*23e0*/  IMAD.U32 R27, R27, 0x10000, RZ ;  /* 0x000100001b1b7824 */ /* 0x000fc400078e00ff */
[----:B------:R-:W-:Y:S02]  /*23f0*/  IMAD.U32 R30, R29, 0x10000, RZ ;  /* 0x000100001d1e7824 */ /* 0x000fe400078e00ff */
[----:B------:R-:W-:Y:S01]  /*2400*/  FADD.FTZ R33, -R129, R27 ;  /* 0x0000001b81217221 */ /* 0x000fe20000010100 */
[----:B------:R-:W-:Y:S02]  /*2410*/  IMAD.U32 R28, R28, 0x10000, RZ ;  /* 0x000100001c1c7824 */ /* 0x000fe400078e00ff */
[----:B------:R-:W-:Y:S02]  /*2420*/  IMAD.U32 R32, R31, 0x10000, RZ ;  /* 0x000100001f207824 */ /* 0x000fe400078e00ff */
[C---:B------:R-:W-:Y:S01]  /*2430*/  FADD.FTZ R31, -R129.reuse, R30 ;  /* 0x0000001e811f7221 */ /* 0x040fe20000010100 */
[C---:B------:R-:W-:Y:S01]  /*2440*/  FADD.FTZ R29, -R129.reuse, R28 ;  /* 0x0000001c811d7221 */ /* 0x040fe20000010100 */
[----:B------:R-:W-:Y:S01]  /*2450*/  FMUL.FTZ R33, R4, R33 ;  /* 0x0000002104217220 */ /* 0x000fe20000410000 */
[----:B------:R-:W-:-:S02]  /*2460*/  FADD.FTZ R129, -R129, R32 ;  /* 0x0000002081817221 */ /* 0x000fc40000010100 */
[----:B------:R-:W-:Y:S01]  /*2470*/  FMUL.FTZ R34, R4, R29 ;  /* 0x0000001d04227220 */ /* 0x000fe20000410000 */
[----:B---3--:R-:W-:Y:S02]  /*2480*/  MOV R27, R126 ;  /* 0x0000007e001b7202 */ /* 0x008fe40000000f00 */
[----:B------:R-:W-:-:S03]  /*2490*/  SHF.R.U64 R30, R126, 0x10, R127 ;  /* 0x000000107e1e7819 */ /* 0x000fc6000000127f */
[----:B------:R-:W-:Y:S02]  /*24a0*/  IMAD.U32 R27, R27, 0x10000, RZ ;  /* 0x000100001b1b7824 */ /* 0x000fe400078e00ff */
[----:B------:R-:W-:Y:S02]  /*24b0*/  IMAD.U32 R30, R30, 0x10000, RZ ;  /* 0x000100001e1e7824 */ /* 0x000fe400078e00ff */
[--C-:B------:R-:W-:Y:S02]  /*24c0*/  IMAD.MOV.U32 R28, RZ, RZ, R127.reuse ;  /* 0x000000ffff1c7224 */ /* 0x100fe400078e007f */
[-C--:B------:R-:W-:Y:S01]  /*24d0*/  FMUL.FTZ R32, R96, R27.reuse ;  /* 0x0000001b60207220 */ /* 0x080fe20000410000 */
[----:B------:R-:W-:Y:S01]  /*24e0*/  SHF.R.U32.HI R128, RZ, 0x10, R127 ;  /* 0x00000010ff807819 */ /* 0x000fe2000001167f */
[----:B------:R-:W-:Y:S01]  /*24f0*/  FADD.FTZ R40, R40, R27 ;  /* 0x0000001b28287221 */ /* 0x000fe20000010000 */
[----:B------:R-:W-:Y:S01]  /*2500*/  FFMA.FTZ R68, R33, R27, R68 ;  /* 0x0000001b21447223 */ /* 0x000fe20000010044 */
[----:B------:R-:W-:Y:S01]  /*2510*/  FADD.FTZ R41, R41, R30 ;  /* 0x0000001e29297221 */ /* 0x000fe20000010000 */
[----:B------:R-:W-:Y:S01]  /*2520*/  FFMA.FTZ R69, R34, R30, R69 ;  /* 0x0000001e22457223 */ /* 0x000fe20000010045 */
[----:B------:R-:W-:-:S02]  /*2530*/  IMAD.U32 R127, R28, 0x10000, RZ ;  /* 0x000100001c7f7824 */ /* 0x000fc400078e00ff */
[----:B------:R-:W-:Y:S01]  /*2540*/  FMUL.FTZ R30, R97, R30 ;  /* 0x0000001e611e7220 */ /* 0x000fe20000410000 */
[----:B------:R-:W-:Y:S01]  /*2550*/  FADD.FTZ R27, R138, R32 ;  /* 0x000000208a1b7221 */ /* 0x000fe20000010000 */
[----:B-1----:R-:W-:Y:S01]  /*2560*/  FFMA.FTZ R125, R33, R32, R190 ;  /* 0x00000020217d7223 */ /* 0x002fe200000100be */
[----:B------:R-:W-:Y:S02]  /*2570*/  IMAD.U32 R128, R128, 0x10000, RZ ;  /* 0x0001000080807824 */ /* 0x000fe400078e00ff */
[----:B------:R-:W-:Y:S01]  /*2580*/  FMUL.FTZ R31, R4, R31 ;  /* 0x0000001f041f7220 */ /* 0x000fe20000410000 */
[----:B------:R-:W-:Y:S01]  /*2590*/  FMUL.FTZ R29, R98, R127 ;  /* 0x0000007f621d7220 */ /* 0x000fe20000410000 */
[----:B------:R-:W-:Y:S01]  /*25a0*/  FADD.FTZ R124, R27, R30 ;  /* 0x0000001e1b7c7221 */ /* 0x000fe20000010000 */
[----:B------:R-:W-:Y:S01]  /*25b0*/  FFMA.FTZ R126, R34, R30, R125 ;  /* 0x0000001e227e7223 */ /* 0x000fe2000001007d */
[-C--:B------:R-:W-:Y:S01]  /*25c0*/  FMUL.FTZ R27, R99, R128.reuse ;  /* 0x00000080631b7220 */ /* 0x080fe20000410000 */
        /* <DEDUP_REMOVED lines=9> */
.L_x_1338:
[----:B------:R-:W-:Y:S05]  /*2660*/  BSYNC B0 ;  /* 0x0000000000007941 */ /* 0x000fea0003800000 */
.L_x_1337:
[----:B------:R-:W-:Y:S01]  /*2670*/  LOP3.LUT P4, RZ, R137, 0xff, RZ, 0xc0, !PT ;  /* 0x000000ff89ff7812 */ /* 0x000fe2000788c0ff */
[----:B------:R-:W-:Y:S01]  /*2680*/  UMOV UR6, 0xffffffff ;  /* 0xffffffff00067882 */ /* 0x000fe20000000000 */
[----:B------:R-:W-:-:S11]  /*2690*/  LOP3.LUT P5, RZ, R10, 0x1f, RZ, 0xc0, !PT ;  /* 0x0000001f0aff7812 */ /* 0x000fd600078ac0ff */
[----:B------:R-:W-:Y:S01]  /*26a0*/  @!P4 VIADD R134, R134, 0x8 ;  /* 0x000000088686c836 */ /* 0x000fe20000000000 */
[----:B------:R-:W-:Y:S06]  /*26b0*/  BRA.DIV UR6, `(.L_x_1339) ;  /* 0x0000003606187947 */ /* 0x000fec000b800000 */
        /* <DEDUP_REMOVED lines=18> */
.L_x_1378:
        /* <DEDUP_REMOVED lines=9> */
[----:B----4-:R-:W-:-:S05]  /*2870*/  LEA R124, R127, R124, 0x18 ;  /* 0x0000007c7f7c7211 */ /* 0x010fca00078ec0ff */
[--C-:B------:R-:W-:Y:S02]  /*2880*/  @!P5 IMAD R205, R135, 0x8, R124.reuse ;  /* 0x0000000887cdd824 */ /* 0x100fe400078e027c */
[----:B------:R-:W-:-:S03]  /*2890*/  IMAD R206, R134, 0x8, R124 ;  /* 0x0000000886ce7824 */ /* 0x000fc600078e027c */
[----:B------:R-:W-:Y:S01]  /*28a0*/  @!P5 STS.64 [R205+0x7000], R190 ;  /* 0x007000becd00d388 */ /* 0x000fe20000000a00 */
[----:B------:R-:W-:Y:S06]  /*28b0*/  BAR.SYNC.DEFER_BLOCKING 0x0 ;  /* 0x0000000000007b1d */ /* 0x000fec0000010000 */
[----:B------:R-:W2:Y:S04]  /*28c0*/  LDS.128 R124, [R206+0x7000] ;  /* 0x00700000ce7c7984 */ /* 0x000ea80000000c00 */
[----:B-1----:R-:W1:Y:S04]  /*28d0*/  LDS.128 R128, [R206+0x7010] ;  /* 0x00701000ce807984 */ /* 0x002e680000000c00 */
[----:B------:R-:W3:Y:S04]  /*28e0*/  LDS.128 R132, [R206+0x7020] ;  /* 0x00702000ce847984 */ /* 0x000ee80000000c00 */
[----:B-----5:R-:W4:Y:S01]  /*28f0*/  LDS.128 R136, [R206+0x7030] ;  /* 0x00703000ce887984 */ /* 0x020f220000000c00 */
        /* <DEDUP_REMOVED lines=19> */
[----:B0-----:R-:W-:-:S04]  /*2a30*/  ISETP.NE.AND P5, PT, R7, RZ, PT ;  /* 0x000000ff0700720c */ /* 0x001fc80003fa5270 */
        /* <DEDUP_REMOVED lines=80> */
.L_x_1342:
        /* <DEDUP_REMOVED lines=18> */
.L_x_1343:
[----:B------:R-:W-:-:S07]  /*3060*/  VIADD R2, R2, 0x100 ;  /* 0x0000010002027836 */ /* 0x000fce0000000000 */
.L_x_1341:
[----:B------:R-:W-:Y:S05]  /*3070*/  BSYNC B0 ;  /* 0x0000000000007941 */ /* 0x000fea0003800000 */
.L_x_1340:
[----:B------:R-:W-:Y:S01]  /*3080*/  ISETP.NE.AND P5, PT, R11, RZ, PT ;  /* 0x000000ff0b00720c */ /* 0x000fe20003fa5270 */
[----:B------:R-:W-:-:S12]  /*3090*/  BSSY B0, `(.L_x_1344) ;  /* 0x0000066000007945 */ /* 0x000fd80003800000 */
[----:B------:R-:W-:Y:S05]  /*30a0*/  @!P5 BRA `(.L_x_1345) ;  /* 0x000000040090d947 */ /* 0x000fea0003800000 */
[----:B0-----:R-:W-:-:S04]  /*30b0*/  ISETP.NE.AND P5, PT, R7, RZ, PT ;  /* 0x000000ff0700720c */ /* 0x001fc80003fa5270 */
[----:B------:R-:W-:Y:S02]  /*30c0*/  FSEL R130, R132, RZ, !P5 ;  /* 0x000000ff84827208 */ /* 0x000fe40006800000 */
        /* <DEDUP_REMOVED lines=18> */
[----:B------:R-:W-:Y:S01]  /*31f0*/  @P5 IMAD.U32 R124, R126, 0x10000, RZ ;  /* 0x000100007e7c5824 */ /* 0x000fe200078e00ff */
[----:B------:R-:W-:Y:S01]  /*3200*/  @P5 SHF.L.U32 R126, R131, 0x10, RZ ;  /* 0x00000010837e5819 */ /* 0x000fe200000006ff */
[----:B------:R-:W-:Y:S02]  /*3210*/  @P5 IMAD.U32 R131, R128, 0x10000, RZ ;  /* 0x0001000080835824 */ /* 0x000fe400078e00ff */
        /* <DEDUP_REMOVED lines=58> */
.L_x_1346:
        /* <DEDUP_REMOVED lines=18> */
.L_x_1347:
[----:B------:R-:W-:-:S07]  /*36e0*/  VIADD R2, R2, 0x100 ;  /* 0x0000010002027836 */ /* 0x000fce0000000000 */
.L_x_1345:
[----:B------:R-:W-:Y:S05]  /*36f0*/  BSYNC B0 ;  /* 0x0000000000007941 */ /* 0x000fea0003800000 */
.L_x_1344:
[----:B------:R-:W-:Y:S04]  /*3700*/  BSSY B0, `(.L_x_1348) ;  /* 0x0000066000007945 */ /* 0x000fe80003800000 */
        /* <DEDUP_REMOVED lines=17> */
[----:B------:R-:W-:Y:S01]  /*3820*/  @P5 IMAD.MOV.U32 R124, RZ, RZ, R170 ;  /* 0x000000ffff7c5224 */ /* 0x000fe200078e00aa */
[--C-:B------:R-:W-:Y:S02]  /*3830*/  @P5 SHF.R.U64 R126, R170, 0x10, R171.reuse ;  /* 0x00000010aa7e5819 */ /* 0x100fe400000012ab */
[----:B------:R-:W-:Y:S01]  /*3840*/  @P5 SHF.R.U32.HI R137, RZ, 0x10, R171 ;  /* 0x00000010ff895819 */ /* 0x000fe200000116ab */
[----:B------:R-:W-:Y:S02]  /*3850*/  @P5 IMAD.U32 R131, R130, 0x10000, RZ ;  /* 0x0001000082835824 */ /* 0x000fe400078e00ff */
[----:B------:R-:W-:Y:S01]  /*3860*/  FMUL.FTZ R130, R4, R129 ;  /* 0x0000008104827220 */ /* 0x000fe20000410000 */
[----:B------:R-:W-:-:S02]  /*3870*/  @P5 IMAD.U32 R124, R124, 0x10000, RZ ;  /* 0x000100007c7c5824 */ /* 0x000fc400078e00ff */
[----:B------:R-:W-:Y:S02]  /*3880*/  @P5 IMAD.U32 R126, R126, 0x10000, RZ ;  /* 0x000100007e7e5824 */ /* 0x000fe400078e00ff */
[----:B------:R-:W-:Y:S01]  /*3890*/  @P5 FADD.FTZ R130, R130, R131 ;  /* 0x0000008382825221 */ /* 0x000fe20000010000 */
[----:B------:R-:W-:Y:S02]  /*38a0*/  @P5 IMAD.U32 R137, R137, 0x10000, RZ ;  /* 0x0001000089895824 */ /* 0x000fe400078e00ff */
        /* <DEDUP_REMOVED lines=56> */
.L_x_1350:
        /* <DEDUP_REMOVED lines=18> */
.L_x_1351:
[----:B------:R-:W-:-:S07]  /*3d50*/  IADD3 R2, R2, 0x100, RZ ;  /* 0x0000010002027810 */ /* 0x000fce0007ffe0ff */
.L_x_1349:
[----:B------:R-:W-:Y:S05]  /*3d60*/  BSYNC B0 ;  /* 0x0000000000007941 */ /* 0x000fea0003800000 */
.L_x_1348:
        /* <DEDUP_REMOVED lines=83> */
.L_x_1354:
        /* <DEDUP_REMOVED lines=18> */
.L_x_1355:
[----:B------:R-:W-:-:S07]  /*43c0*/  VIADD R2, R2, 0x100 ;  /* 0x0000010002027836 */ /* 0x000fce0000000000 */
.L_x_1353:
[----:B------:R-:W-:Y:S05]  /*43d0*/  BSYNC B0 ;  /* 0x0000000000007941 */ /* 0x000fea0003800000 */
.L_x_1352:
        /* <DEDUP_REMOVED lines=83> */
.L_x_1358:
        /* <DEDUP_REMOVED lines=18> */
.L_x_1359:
[----:B------:R-:W-:-:S07]  /*4a30*/  VIADD R2, R2, 0x100 ;  /* 0x0000010002027836 */ /* 0x000fce0000000000 */
.L_x_1357:
[----:B------:R-:W-:Y:S05]  /*4a40*/  BSYNC B0 ;  /* 0x0000000000007941 */ /* 0x000fea0003800000 */
.L_x_1356:
        /* <DEDUP_REMOVED lines=83> */
.L_x_1362:
        /* <DEDUP_REMOVED lines=18> */
.L_x_1363:
[----:B------:R-:W-:-:S07]  /*50a0*/  IADD3 R2, R2, 0x100, RZ ;  /* 0x0000010002027810 */ /* 0x000fce0007ffe0ff */
.L_x_1361:
[----:B------:R-:W-:Y:S05]  /*50b0*/  BSYNC B0 ;  /* 0x0000000000007941 */ /* 0x000fea0003800000 */
.L_x_1360:
        /* <DEDUP_REMOVED lines=21> */
[--C-:B------:R-:W-:Y:S01]  /*5210*/  @P5 SHF.R.U32.HI R132, RZ, 0x10, R183.reuse ;  /* 0x00000010ff845819 */ /* 0x100fe200000116b7 */
[----:B------:R-:W-:Y:S02]  /*5220*/  @P5 IMAD.MOV.U32 R128, RZ, RZ, R183 ;  /* 0x000000ffff805224 */ /* 0x000fe400078e00b7 */
        /* <DEDUP_REMOVED lines=61> */
.L_x_1366:
        /* <DEDUP_REMOVED lines=18> */
.L_x_1365:
[----:B------:R-:W-:Y:S05]  /*5720*/  BSYNC B0 ;  /* 0x0000000000007941 */ /* 0x000fea0003800000 */
.L_x_1364:
[----:B------:R-:W-:Y:S01]  /*5730*/  VIADD R6, R6, UR20 ;  /* 0x0000001406067c36 */ /* 0x000fe20008000000 */
[----:B------:R-:W-:-:S04]  /*5740*/  SEL R137, RZ, 0x1, P4 ;  /* 0x00000001ff897807 */ /* 0x000fc80002000000 */
[----:B------:R-:W-:-:S13]  /*5750*/  ISETP.GE.AND P4, PT, R6, UR21, PT ;  /* 0x0000001506007c0c */ /* 0x000fda000bf86270 */
[----:B------:R-:W-:Y:S05]  /*5760*/  @!P4 BRA `(.L_x_1367) ;  /* 0xffffffac0098c947 */ /* 0x000fea000383ffff */
.L_x_1324:
[----:B------:R-:W3:Y:S01]  /*5770*/  S2R R14, SR_TID.X ;  /* 0x00000000000e7919 */ /* 0x000ee20000002100 */
[----:B------:R-:W3:Y:S01]  /*5780*/  S2UR UR6, SR_CTAID.X ;  /* 0x00000000000679c3 */ /* 0x000ee20000002500 */
[----:B------:R-:W-:Y:S02]  /*5790*/  ISETP.NE.AND P4, PT, R5, RZ, PT ;  /* 0x000000ff0500720c */ /* 0x000fe40003f85270 */
[----:B------:R-:W-:-:S05]  /*57a0*/  ISETP.NE.AND P5, PT, R11, RZ, PT ;  /* 0x000000ff0b00720c */ /* 0x000fca0003fa5270 */
[----:B------:R-:W4:Y:S08]  /*57b0*/  @P0 LDC.64 R12, c[0x0][0x2d8] ;  /* 0x0000b600ff0c0b82 */ /* 0x000f300000000a00 */
[----:B------:R-:W1:Y:S08]  /*57c0*/  @P4 LDC.64 R2, c[0x0][0x2d0] ;  /* 0x0000b400ff024b82 */ /* 0x000e700000000a00 */
[----:B------:R-:W2:Y:S01]  /*57d0*/  @P4 LDC.64 R4, c[0x0][0x2d8] ;  /* 0x0000b600ff044b82 */ /* 0x000ea20000000a00 */
[----:B---3--:R-:W-:-:S07]  /*57e0*/  LEA.HI R0, R14, UR6, RZ, 0x18 ;  /* 0x000000060e007c11 */ /* 0x008fce000f8fc0ff */
[----:B0-----:R-:W0:Y:S01]  /*57f0*/  @P5 LDC.64 R6, c[0x0][0x2d0] ;  /* 0x0000b400ff065b82 */ /* 0x001e220000000a00 */
[----:B------:R-:W-:Y:S01]  /*5800*/  LOP3.LUT R29, R14, 0xff, RZ, 0xc0, !PT ;  /* 0x000000ff0e1d7812 */ /* 0x000fe200078ec0ff */
[----:B------:R-:W-:-:S06]  /*5810*/  IMAD R0, R0, R9, RZ ;  /* 0x0000000900007224 */ /* 0x000fcc00078e02ff */
[----:B------:R-:W3:Y:S01]  /*5820*/  @P5 LDC.64 R10, c[0x0][0x2d8] ;  /* 0x0000b600ff0a5b82 */ /* 0x000ee20000000a00 */
[----:B------:R-:W-:-:S05]  /*5830*/  LEA.HI R29, R0, R29, RZ, 0x1e ;  /* 0x0000001d001d7211 */ /* 0x000fca00078ff0ff */
[C---:B-1----:R-:W-:Y:S02]  /*5840*/  @P4 IMAD.WIDE.U32 R2, R29.reuse, 0x10, R2 ;  /* 0x000000101d024825 */ /* 0x042fe400078e0002 */
[----:B------:R-:W1:Y:S02]  /*5850*/  @P0 LDC.64 R8, c[0x0][0x2d0] ;  /* 0x0000b400ff080b82 */ /* 0x000e640000000a00 */
[C---:B--2---:R-:W-:Y:S01]  /*5860*/  @P4 IMAD.WIDE.U32 R4, R29.reuse, 0x10, R4 ;  /* 0x000000101d044825 */ /* 0x044fe200078e0004 */
[----:B------:R2:W-:Y:S03]  /*5870*/  @P4 STG.E.128 desc[UR4][R2.64], R64 ;  /* 0x0000004002004986 */ /* 0x0005e6000c101d04 */
[----:B------:R-:W-:Y:S01]  /*5880*/  @P4 VIADD R29, R29, 0x100 ;  /* 0x000001001d1d4836 */ /* 0x000fe20000000000 */
[----:B------:R2:W-:Y:S01]  /*5890*/  @P4 STG.E.128 desc[UR4][R4.64], R92 ;  /* 0x0000005c04004986 */ /* 0x0005e2000c101d04 */
[----:B------:R-:W2:Y:S01]  /*58a0*/  @P1 LDC.64 R14, c[0x0][0x2d0] ;  /* 0x0000b400ff0e1b82 */ /* 0x000ea20000000a00 */
[----:B------:R-:W-:Y:S01]  /*58b0*/  ISETP.NE.AND P4, PT, R17, RZ, PT ;  /* 0x000000ff1100720c */ /* 0x000fe20003f85270 */
[----:B0-----:R-:W-:-:S05]  /*58c0*/  @P5 IMAD.WIDE.U32 R6, R29, 0x10, R6 ;  /* 0x000000101d065825 */ /* 0x001fca00078e0006 */
[----:B------:R0:W-:Y:S01]  /*58d0*/  @P5 STG.E.128 desc[UR4][R6.64], R60 ;  /* 0x0000003c06005986 */ /* 0x0001e2000c101d04 */
[----:B------:R-:W0:Y:S01]  /*58e0*/  @P1 LDC.64 R18, c[0x0][0x2d8] ;  /* 0x0000b600ff121b82 */ /* 0x000e220000000a00 */
[----:B---3--:R-:W-:-:S04]  /*58f0*/  @P5 IMAD.WIDE.U32 R10, R29, 0x10, R10 ;  /* 0x000000101d0a5825 */ /* 0x008fc800078e000a */
[----:B------:R-:W-:Y:S01]  /*5900*/  @P5 VIADD R29, R29, 0x100 ;  /* 0x000001001d1d5836 */ /* 0x000fe20000000000 */
[----:B------:R3:W-:Y:S02]  /*5910*/  @P5 STG.E.128 desc[UR4][R10.64], R88 ;  /* 0x000000580a005986 */ /* 0x0007e4000c101d04 */
[----:B------:R-:W3:Y:S01]  /*5920*/  @P2 LDC.64 R20, c[0x0][0x2d0] ;  /* 0x0000b400ff142b82 */ /* 0x000ee20000000a00 */
[----:B-1----:R-:W-:-:S04]  /*5930*/  @P0 IMAD.WIDE.U32 R8, R29, 0x10, R8 ;  /* 0x000000101d080825 */ /* 0x002fc800078e0008 */
[C---:B----4-:R-:W-:Y:S01]  /*5940*/  @P0 IMAD.WIDE.U32 R12, R29.reuse, 0x10, R12 ;  /* 0x000000101d0c0825 */ /* 0x050fe200078e000c */
[----:B------:R1:W-:Y:S02]  /*5950*/  @P0 STG.E.128 desc[UR4][R8.64], R56 ;  /* 0x0000003808000986 */ /* 0x0003e4000c101d04 */
[----:B------:R-:W4:Y:S01]  /*5960*/  @P2 LDC.64 R22, c[0x0][0x2d8] ;  /* 0x0000b600ff162b82 */ /* 0x000f220000000a00 */
[----:B------:R-:W-:Y:S01]  /*5970*/  @P0 VIADD R29, R29, 0x100 ;  /* 0x000001001d1d0836 */ /* 0x000fe20000000000 */
[----:B------:R1:W-:Y:S03]  /*5980*/  @P0 STG.E.128 desc[UR4][R12.64], R84 ;  /* 0x000000540c000986 */ /* 0x0003e6000c101d04 */
[----:B--2---:R-:W-:-:S03]  /*5990*/  @P1 IMAD.WIDE.U32 R14, R29, 0x10, R14 ;  /* 0x000000101d0e1825 */ /* 0x004fc600078e000e */
[----:B------:R-:W2:Y:S01]  /*59a0*/  @P3 LDC.64 R24, c[0x0][0x2d0] ;  /* 0x0000b400ff183b82 */ /* 0x000ea20000000a00 */
[C---:B0-----:R-:W-:Y:S01]  /*59b0*/  @P1 IMAD.WIDE.U32 R18, R29.reuse, 0x10, R18 ;  /* 0x000000101d121825 */ /* 0x041fe200078e0012 */
[----:B------:R-:W-:Y:S01]  /*59c0*/  @P1 IADD3 R29, R29, 0x100, RZ ;  /* 0x000001001d1d1810 */ /* 0x000fe20007ffe0ff */
[----:B------:R1:W-:Y:S04]  /*59d0*/  @P1 STG.E.128 desc[UR4][R14.64], R52 ;  /* 0x000000340e001986 */ /* 0x0003e8000c101d04 */
[----:B------:R1:W-:Y:S01]  /*59e0*/  @P1 STG.E.128 desc[UR4][R18.64], R80 ;  /* 0x0000005012001986 */ /* 0x0003e2000c101d04 */
[----:B------:R-:W0:Y:S01]  /*59f0*/  @P3 LDC.64 R26, c[0x0][0x2d8] ;  /* 0x0000b600ff1a3b82 */ /* 0x000e220000000a00 */
[----:B---3--:R-:W-:-:S05]  /*5a00*/  @P2 IMAD.WIDE.U32 R20, R29, 0x10, R20 ;  /* 0x000000101d142825 */ /* 0x008fca00078e0014 */
[----:B------:R1:W-:Y:S01]  /*5a10*/  @P2 STG.E.128 desc[UR4][R20.64], R48 ;  /* 0x0000003014002986 */ /* 0x0003e2000c101d04 */
[----:B----4-:R-:W-:-:S04]  /*5a20*/  @P2 IMAD.WIDE.U32 R22, R29, 0x10, R22 ;  /* 0x000000101d162825 */ /* 0x010fc800078e0016 */
[----:B------:R-:W-:Y:S01]  /*5a30*/  @P2 VIADD R29, R29, 0x100 ;  /* 0x000001001d1d2836 */ /* 0x000fe20000000000 */
[----:B------:R1:W-:Y:S03]  /*5a40*/  @P2 STG.E.128 desc[UR4][R22.64], R76 ;  /* 0x0000004c16002986 */ /* 0x0003e6000c101d04 */
[----:B--2---:R-:W-:-:S05]  /*5a50*/  @P3 IMAD.WIDE.U32 R24, R29, 0x10, R24 ;  /* 0x000000101d183825 */ /* 0x004fca00078e0018 */
[----:B------:R1:W-:Y:S01]  /*5a60*/  @P3 STG.E.128 desc[UR4][R24.64], R44 ;  /* 0x0000002c18003986 */ /* 0x0003e2000c101d04 */
[----:B0-----:R-:W-:-:S05]  /*5a70*/  @P3 IMAD.WIDE.U32 R26, R29, 0x10, R26 ;  /* 0x000000101d1a3825 */ /* 0x001fca00078e001a */
[----:B------:R1:W-:Y:S01]  /*5a80*/  @P3 STG.E.128 desc[UR4][R26.64], R72 ;  /* 0x000000481a003986 */ /* 0x0003e2000c101d04 */
[----:B------:R-:W-:Y:S05]  /*5a90*/  @!P4 EXIT ;  /* 0x000000000000c94d */ /* 0x000fea0003800000 */
[----:B------:R-:W0:Y:S01]  /*5aa0*/  LDC.64 R2, c[0x0][0x2d0] ;  /* 0x0000b400ff027b82 */ /* 0x000e220000000a00 */
[----:B------:R-:W-:-:S07]  /*5ab0*/  @P3 VIADD R29, R29, 0x100 ;  /* 0x000001001d1d3836 */ /* 0x000fce0000000000 */
[----:B------:R-:W2:Y:S01]  /*5ac0*/  LDC.64 R4, c[0x0][0x2d8] ;  /* 0x0000b600ff047b82 */ /* 0x000ea20000000a00 */
[----:B0-----:R-:W-:-:S05]  /*5ad0*/  IMAD.WIDE.U32 R2, R29, 0x10, R2 ;  /* 0x000000101d027825 */ /* 0x001fca00078e0002 */
[----:B------:R-:W-:Y:S01]  /*5ae0*/  STG.E.128 desc[UR4][R2.64], R40 ;  /* 0x0000002802007986 */ /* 0x000fe2000c101d04 */
[----:B--2---:R-:W-:-:S05]  /*5af0*/  IMAD.WIDE.U32 R4, R29, 0x10, R4 ;  /* 0x000000101d047825 */ /* 0x004fca00078e0004 */
[----:B------:R-:W-:Y:S01]  /*5b00*/  STG.E.128 desc[UR4][R4.64], R68 ;  /* 0x0000004404007986 */ /* 0x000fe2000c101d04 */
[----:B------:R-:W-:Y:S05]  /*5b10*/  EXIT ;  /* 0x000000000000794d */ /* 0x000fea0003800000 */
.L_x_1339:
[----:B------:R-:W-:Y:S01]  /*5b20*/  IMAD.MOV.U32 R133, RZ, RZ, R138 ;  /* 0x000000ffff857224 */ /* 0x000fe200078e008a */
[----:B------:R-:W-:Y:S01]  /*5b30*/  MOV R132, 0xffffffff ;  /* 0xffffffff00847802 */ /* 0x000fe20000000f00 */
[----:B-----5:R-:W-:Y:S02]  /*5b40*/  IMAD.MOV.U32 R136, RZ, RZ, 0x10 ;  /* 0x00000010ff887424 */ /* 0x020fe400078e00ff */
[----:B------:R-:W-:-:S07]  /*5b50*/  IMAD.MOV.U32 R137, RZ, RZ, 0x1f ;  /* 0x0000001fff897424 */ /* 0x000fce00078e00ff */
[----:B0-----:R-:W-:Y:S05]  /*5b60*/  WARPSYNC.COLLECTIVE R132, `(.L_x_1368) ;  /* 0x0000000084087348 */ /* 0x001fea0003c00000 */
[----:B------:R1:W2:Y:S02]  /*5b70*/  SHFL.DOWN P6, R191, R133, R136, R137 ;  /* 0x0800008885bf7389 */ /* 0x0002a400000c0089 */
[----:B012---:R-:W-:Y:S01]  /*5b80*/  ENDCOLLECTIVE ;  /* 0x000000000000791b */ /* 0x007fe20003800000 */
.L_x_1368:
[----:B------:R-:W-:Y:S02]  /*5b90*/  IMAD.MOV.U32 R133, RZ, RZ, R190 ;  /* 0x000000ffff857224 */ /* 0x000fe400078e00be */
[----:B------:R-:W-:-:S07]  /*5ba0*/  IMAD.MOV.U32 R125, RZ, RZ, R191 ;  /* 0x000000ffff7d7224 */ /* 0x000fce00078e00bf */
[----:B------:R-:W-:Y:S05]  /*5bb0*/  WARPSYNC.COLLECTIVE R132, `(.L_x_1369) ;  /* 0x0000000084087348 */ /* 0x000fea0003c00000 */
[----:B------:R0:W1:Y:S02]  /*5bc0*/  SHFL.DOWN P6, R191, R133, R136, R137 ;  /* 0x0800008885bf7389 */ /* 0x00006400000c0089 */
[----:B01----:R-:W-:Y:S01]  /*5bd0*/  ENDCOLLECTIVE ;  /* 0x000000000000791b */ /* 0x003fe20003800000 */
.L_x_1369:
[----:B------:R-:W-:-:S04]  /*5be0*/  FADD.FTZ R125, R125, R138 ;  /* 0x0000008a7d7d7221 */ /* 0x000fc80000010000 */
[----:B------:R-:W-:Y:S02]  /*5bf0*/  IMAD.MOV.U32 R133, RZ, RZ, R125 ;  /* 0x000000ffff857224 */ /* 0x000fe400078e007d */
[----:B------:R-:W-:Y:S02]  /*5c00*/  IMAD.MOV.U32 R136, RZ, RZ, 0x8 ;  /* 0x00000008ff887424 */ /* 0x000fe400078e00ff */
[----:B------:R-:W-:-:S07]  /*5c10*/  IMAD.MOV.U32 R127, RZ, RZ, R191 ;  /* 0x000000ffff7f7224 */ /* 0x000fce00078e00bf */
[----:B------:R-:W-:Y:S05]  /*5c20*/  WARPSYNC.COLLECTIVE R132, `(.L_x_1370) ;  /* 0x0000000084087348 */ /* 0x000fea0003c00000 */
[----:B------:R0:W1:Y:S02]  /*5c30*/  SHFL.DOWN P6, R191, R133, R136, R137 ;  /* 0x0800008885bf7389 */ /* 0x00006400000c0089 */
[----:B01----:R-:W-:Y:S01]  /*5c40*/  ENDCOLLECTIVE ;  /* 0x000000000000791b */ /* 0x003fe20003800000 */
.L_x_1370:
[----:B------:R-:W-:-:S04]  /*5c50*/  FADD.FTZ R127, R127, R190 ;  /* 0x000000be7f7f7221 */ /* 0x000fc80000010000 */
[----:B------:R-:W-:Y:S01]  /*5c60*/  IMAD.MOV.U32 R133, RZ, RZ, R127 ;  /* 0x000000ffff857224 */ /* 0x000fe200078e007f */
[----:B------:R-:W-:-:S07]  /*5c70*/  MOV R124, R191 ;  /* 0x000000bf007c7202 */ /* 0x000fce0000000f00 */
[----:B------:R-:W-:Y:S05]  /*5c80*/  WARPSYNC.COLLECTIVE R132, `(.L_x_1371) ;  /* 0x0000000084087348 */ /* 0x000fea0003c00000 */
[----:B------:R0:W1:Y:S02]  /*5c90*/  SHFL.DOWN P6, R191, R133, R136, R137 ;  /* 0x0800008885bf7389 */ /* 0x00006400000c0089 */
[----:B01----:R-:W-:Y:S01]  /*5ca0*/  ENDCOLLECTIVE ;  /* 0x000000000000791b */ /* 0x003fe20003800000 */
.L_x_1371:
[----:B------:R-:W-:-:S04]  /*5cb0*/  FADD.FTZ R124, R125, R124 ;  /* 0x0000007c7d7c7221 */ /* 0x000fc80000010000 */
[----:B------:R-:W-:Y:S02]  /*5cc0*/  IMAD.MOV.U32 R133, RZ, RZ, R124 ;  /* 0x000000ffff857224 */ /* 0x000fe400078e007c */
[----:B------:R-:W-:Y:S02]  /*5cd0*/  IMAD.MOV.U32 R136, RZ, RZ, 0x4 ;  /* 0x00000004ff887424 */ /* 0x000fe400078e00ff */
[----:B------:R-:W-:-:S07]  /*5ce0*/  IMAD.MOV.U32 R126, RZ, RZ, R191 ;  /* 0x000000ffff7e7224 */ /* 0x000fce00078e00bf */
[----:B------:R-:W-:Y:S05]  /*5cf0*/  WARPSYNC.COLLECTIVE R132, `(.L_x_1372) ;  /* 0x0000000084087348 */ /* 0x000fea0003c00000 */
[----:B------:R0:W1:Y:S02]  /*5d00*/  SHFL.DOWN P6, R191, R133, R136, R137 ;  /* 0x0800008885bf7389 */ /* 0x00006400000c0089 */
[----:B01----:R-:W-:Y:S01]  /*5d10*/  ENDCOLLECTIVE ;  /* 0x000000000000791b */ /* 0x003fe20003800000 */
.L_x_1372:
[----:B------:R-:W-:-:S05]  /*5d20*/  FADD.FTZ R126, R127, R126 ;  /* 0x0000007e7f7e7221 */ /* 0x000fca0000010000 */
[----:B------:R-:W-:Y:S01]  /*5d30*/  MOV R133, R126 ;  /* 0x0000007e00857202 */ /* 0x000fe20000000f00 */
[----:B------:R-:W-:-:S07]  /*5d40*/  IMAD.MOV.U32 R129, RZ, RZ, R191 ;  /* 0x000000ffff817224 */ /* 0x000fce00078e00bf */
[----:B------:R-:W-:Y:S05]  /*5d50*/  WARPSYNC.COLLECTIVE R132, `(.L_x_1373) ;  /* 0x0000000084087348 */ /* 0x000fea0003c00000 */
[----:B------:R0:W1:Y:S02]  /*5d60*/  SHFL.DOWN P6, R191, R133, R136, R137 ;  /* 0x0800008885bf7389 */ /* 0x00006400000c0089 */
[----:B01----:R-:W-:Y:S01]  /*5d70*/  ENDCOLLECTIVE ;  /* 0x000000000000791b */ /* 0x003fe20003800000 */
.L_x_1373:
[----:B------:R-:W-:-:S04]  /*5d80*/  FADD.FTZ R129, R124, R129 ;  /* 0x000000817c817221 */ /* 0x000fc80000010000 */
[----:B------:R-:W-:Y:S02]  /*5d90*/  IMAD.MOV.U32 R133, RZ, RZ, R129 ;  /* 0x000000ffff857224 */ /* 0x000fe400078e0081 */
[----:B------:R-:W-:Y:S02]  /*5da0*/  IMAD.MOV.U32 R136, RZ, RZ, 0x2 ;  /* 0x00000002ff887424 */ /* 0x000fe400078e00ff */
[----:B------:R-:W-:-:S07]  /*5db0*/  IMAD.MOV.U32 R131, RZ, RZ, R191 ;  /* 0x000000ffff837224 */ /* 0x000fce00078e00bf */
[----:B------:R-:W-:Y:S05]  /*5dc0*/  WARPSYNC.COLLECTIVE R132, `(.L_x_1374) ;  /* 0x0000000084087348 */ /* 0x000fea0003c00000 */
[----:B------:R0:W1:Y:S02]  /*5dd0*/  SHFL.DOWN P6, R191, R133, R136, R137 ;  /* 0x0800008885bf7389 */ /* 0x00006400000c0089 */
[----:B01----:R-:W-:Y:S01]  /*5de0*/  ENDCOLLECTIVE ;  /* 0x000000000000791b */ /* 0x003fe20003800000 */
.L_x_1374:
[----:B------:R-:W-:-:S04]  /*5df0*/  FADD.FTZ R131, R126, R131 ;  /* 0x000000837e837221 */ /* 0x000fc80000010000 */
[----:B------:R-:W-:Y:S02]  /*5e00*/  IMAD.MOV.U32 R133, RZ, RZ, R131 ;  /* 0x000000ffff857224 */ /* 0x000fe400078e0083 */
[----:B------:R-:W-:-:S07]  /*5e10*/  IMAD.MOV.U32 R128, RZ, RZ, R191 ;  /* 0x000000ffff807224 */ /* 0x000fce00078e00bf */
[----:B------:R-:W-:Y:S05]  /*5e20*/  WARPSYNC.COLLECTIVE R132, `(.L_x_1375) ;  /* 0x0000000084087348 */ /* 0x000fea0003c00000 */
[----:B------:R0:W1:Y:S02]  /*5e30*/  SHFL.DOWN P6, R191, R133, R136, R137 ;  /* 0x0800008885bf7389 */ /* 0x00006400000c0089 */
[----:B01----:R-:W-:Y:S01]  /*5e40*/  ENDCOLLECTIVE ;  /* 0x000000000000791b */ /* 0x003fe20003800000 */
.L_x_1375:
[----:B------:R-:W-:-:S04]  /*5e50*/  FADD.FTZ R128, R129, R128 ;  /* 0x0000008081807221 */ /* 0x000fc80000010000 */
[----:B------:R-:W-:Y:S02]  /*5e60*/  IMAD.MOV.U32 R133, RZ, RZ, R128 ;  /* 0x000000ffff857224 */ /* 0x000fe400078e0080 */
[----:B------:R-:W-:Y:S01]  /*5e70*/  IMAD.MOV.U32 R136, RZ, RZ, 0x1 ;  /* 0x00000001ff887424 */ /* 0x000fe200078e00ff */
[----:B------:R-:W-:-:S07]  /*5e80*/  MOV R130, R191 ;  /* 0x000000bf00827202 */ /* 0x000fce0000000f00 */
[----:B------:R-:W-:Y:S05]  /*5e90*/  WARPSYNC.COLLECTIVE R132, `(.L_x_1376) ;  /* 0x0000000084087348 */ /* 0x000fea0003c00000 */
[----:B------:R0:W1:Y:S02]  /*5ea0*/  SHFL.DOWN P6, R191, R133, R136, R137 ;  /* 0x0800008885bf7389 */ /* 0x00006400000c0089 */
[----:B01----:R-:W-:Y:S01]  /*5eb0*/  ENDCOLLECTIVE ;  /* 0x000000000000791b */ /* 0x003fe20003800000 */
.L_x_1376:
[----:B------:R-:W-:-:S04]  /*5ec0*/  FADD.FTZ R130, R131, R130 ;  /* 0x0000008283827221 */ /* 0x000fc80000010000 */
[----:B------:R-:W-:Y:S02]  /*5ed0*/  IMAD.MOV.U32 R133, RZ, RZ, R130 ;  /* 0x000000ffff857224 */ /* 0x000fe400078e0082 */
[----:B------:R-:W-:-:S07]  /*5ee0*/  IMAD.MOV.U32 R125, RZ, RZ, R191 ;  /* 0x000000ffff7d7224 */ /* 0x000fce00078e00bf */
[----:B------:R-:W-:Y:S05]  /*5ef0*/  WARPSYNC.COLLECTIVE R132, `(.L_x_1377) ;  /* 0x0000000084087348 */ /* 0x000fea0003c00000 */
[----:B------:R0:W1:Y:S02]  /*5f00*/  SHFL.DOWN P6, R191, R133, R136, R137 ;  /* 0x0800008885bf7389 */ /* 0x00006400000c0089 */
[----:B01----:R-:W-:Y:S01]  /*5f10*/  ENDCOLLECTIVE ;  /* 0x000000000000791b */ /* 0x003fe20003800000 */
.L_x_1377:
[----:B------:R-:W-:Y:S05]  /*5f20*/  BRA `(.L_x_1378) ;  /* 0xffffffc8002c7947 */ /* 0x000fea000383ffff */
.L_x_1379:
        /* <DEDUP_REMOVED lines=13> */
.L_x_4524:


//--------------------- .text._ZN10layer_norm22ln_bwd_finalize_kernelINS_22Kernel_traits_finalizeILj7168Ef13__nv_bfloat16S2_S2_fjLb0ELj1024ELj4ENS_18Kernel_traits_baseILj7168EfS2_S2_S2_fjLj1024EEEEELb0ELb1EEEvNS_9BwdParamsE --------------------------
	.section	.text._ZN10layer_norm22ln_bwd_finalize_kernelINS_22Kernel_traits_finalizeILj7168Ef13__nv_bfloat16S2_S2_fjLb0ELj1024ELj4ENS_18Kernel_traits_baseILj7168EfS2_S2_S2_fjLj1024EEEEELb0ELb1EEEvNS_9BwdParamsE,"ax",@progbits
	.align	128
        .global         _ZN10layer_norm22ln_bwd_finalize_kernelINS_22Kernel_traits_finalizeILj7168Ef13__nv_bfloat16S2_S2_fjLb0ELj1024ELj4ENS_18Kernel_traits_baseILj7168EfS2_S2_S2_fjLj1024EEEEELb0ELb1EEEvNS_9BwdParamsE
        .type           _ZN10layer_norm22ln_bwd_finalize_kernelINS_22Kernel_traits_finalizeILj7168Ef13__nv_bfloat16S2_S2_fjLb0ELj1024ELj4ENS_18Kernel_traits_baseILj7168EfS2_S2_S2_fjLj1024EEEEELb0ELb1EEEvNS_9BwdParamsE,@function
        .size           _ZN10layer_norm22ln_bwd_finalize_kernelINS_22Kernel_traits_finalizeILj7168Ef13__nv_bfloat16S2_S2_fjLb0ELj1024ELj4ENS_18Kernel_traits_baseILj7168EfS2_S2_S2_fjLj1024EEEEELb0ELb1EEEvNS_9BwdParamsE,(.L_x_4525 - _ZN10layer_norm22ln_bwd_finalize_kernelINS_22Kernel_traits_finalizeILj7168Ef13__nv_bfloat16S2_S2_fjLb0ELj1024ELj4ENS_18Kernel_traits_baseILj7168EfS2_S2_S2_fjLj1024EEEEELb0ELb1EEEvNS_9BwdParamsE)
        .other          _ZN10layer_norm22ln_bwd_finalize_kernelINS_22Kernel_traits_finalizeILj7168Ef13__nv_bfloat16S2_S2_fjLb0ELj1024ELj4ENS_18Kernel_traits_baseILj7168EfS2_S2_S2_fjLj1024EEEEELb0ELb1EEEvNS_9BwdParamsE,@"STO_CUDA_ENTRY STV_DEFAULT"
_ZN10layer_norm22ln_bwd_finalize_kernelINS_22Kernel_traits_finalizeILj7168Ef13__nv_bfloat16S2_S2_fjLb0ELj1024ELj4ENS_18Kernel_traits_baseILj7168EfS2_S2_S2_fjLj1024EEEEELb0ELb1EEEvNS_9BwdParamsE:
.text._ZN10layer_norm22ln_bwd_finalize_kernelINS_22Kernel_traits_finalizeILj7168Ef13__nv_bfloat16S2_S2_fjLb0ELj1024ELj4ENS_18Kernel_traits_baseILj7168EfS2_S2_S2_fjLj1024EEEEELb0ELb1EEEvNS_9BwdParamsE:
        /* <DEDUP_REMOVED lines=26> */
.L_x_1389:
[----:B0-2---:R-:W0:Y:S01]  /*01a0*/  LDC R10, c[0x0][0x210] ;  /* 0x00008400ff0a7b82 */ /* 0x005e220000000800 */
[----:B------:R-:W-:Y:S01]  /*01b0*/  BSSY B0, `(.L_x_1380) ;  /* 0x0000067000007945 */ /* 0x000fe20003800000 */
[----:B------:R-:W-:Y:S01]  /*01c0*/  HFMA2.MMA R26, -RZ, RZ, 0, 0 ;  /* 0x00000000ff1a7435 */ /* 0x000fe200000001ff */
[----:B------:R-:W-:Y:S02]  /*01d0*/  MOV R20, RZ ;  /* 0x000000ff00147202 */ /* 0x000fe40000000f00 */
[----:B0-----:R-:W-:-:S13]  /*01e0*/  ISETP.GE.U32.AND P1, PT, R5, R10, PT ;  /* 0x0000000a0500720c */ /* 0x001fda0003f26070 */
[----:B-1----:R-:W-:Y:S05]  /*01f0*/  @P1 BRA `(.L_x_1381) ;  /* 0x0000000400881947 */ /* 0x002fea0003800000 */
        /* <DEDUP_REMOVED lines=25> */
.L_x_1384:
        /* <DEDUP_REMOVED lines=34> */
.L_x_1383:
[----:B------:R-:W-:Y:S05]  /*05b0*/  BSYNC B1 ;  /* 0x0000000000017941 */ /* 0x000fea0003800000 */
.L_x_1382:
        /* <DEDUP_REMOVED lines=25> */
.L_x_1386:
[----:B------:R-:W-:Y:S05]  /*0750*/  BSYNC B1 ;  /* 0x0000000000017941 */ /* 0x000fea0003800000 */
.L_x_1385:
        /* <DEDUP_REMOVED lines=12> */
.L_x_1381:
[----:B------:R-:W-:Y:S05]  /*0820*/  BSYNC B0 ;  /* 0x0000000000007941 */ /* 0x000fea0003800000 */
.L_x_1380:
        /* <DEDUP_REMOVED lines=29> */
.L_x_1400:
[----:B------:R-:W-:Y:S01]  /*0a00*/  @!P1 SHF.R.U32.HI R12, RZ, 0x3, R0 ;  /* 0x00000003ff0c9819 */ /* 0x000fe20000011600 */
[----:B----4-:R-:W-:Y:S01]  /*0a10*/  FADD.FTZ R14, R9, R14 ;  /* 0x0000000e090e7221 */ /* 0x010fe20000010000 */
[----:B---3--:R-:W-:Y:S02]  /*0a20*/  FADD.FTZ R11, R10, R11 ;  /* 0x0000000b0a0b7221 */ /* 0x008fe40000010000 */
[----:B------:R-:W-:-:S05]  /*0a30*/  @!P1 LOP3.LUT R12, R12, 0x1ffffffc, RZ, 0xc0, !PT ;  /* 0x1ffffffc0c0c9812 */ /* 0x000fca00078ec0ff */
[----:B------:R3:W-:Y:S04]  /*0a40*/  @!P1 STS [R12+UR4+0x2000], R14 ;  /* 0x0020000e0c009988 */ /* 0x0007e80008000804 */
[----:B------:R3:W-:Y:S02]  /*0a50*/  @!P1 STS [R12+UR4+0x2080], R11 ;  /* 0x0020800b0c009988 */ /* 0x0007e40008000804 */
.L_x_1387:
[----:B------:R-:W-:Y:S05]  /*0a60*/  WARPSYNC.ALL ;  /* 0x0000000000007948 */ /* 0x000fea0003800000 */
[----:B------:R-:W-:Y:S01]  /*0a70*/  BAR.SYNC.DEFER_BLOCKING 0x0 ;  /* 0x0000000000007b1d */ /* 0x000fe20000010000 */
[C---:B------:R-:W-:Y:S02]  /*0a80*/  ISETP.GT.U32.AND P1, PT, R3.reuse, -0x1c01, PT ;  /* 0xffffe3ff0300780c */ /* 0x040fe40003f24070 */
[----:B------:R-:W-:-:S05]  /*0a90*/  IADD3 R3, R3, 0x1c00, RZ ;  /* 0x00001c0003037810 */ /* 0x000fca0007ffe0ff */
[----:B--23--:R-:W2:Y:S08]  /*0aa0*/  @P0 LDC.64 R10, c[0x0][0x318] ;  /* 0x0000c600ff0a0b82 */ /* 0x00ceb00000000a00 */
[----:B------:R-:W3:Y:S01]  /*0ab0*/  @P0 LDC.64 R12, c[0x0][0x310] ;  /* 0x0000c400ff0c0b82 */ /* 0x000ee20000000a00 */
[----:B------:R-:W4:Y:S04]  /*0ac0*/  @P0 LDS.64 R14, [R6+0x2000] ;  /* 0x00200000060e0984 */ /* 0x000f280000000a00 */
[----:B------:R-:W5:Y:S01]  /*0ad0*/  @P0 LDS.64 R16, [R6+0x2080] ;  /* 0x0020800006100984 */ /* 0x000f620000000a00 */
[----:B--2---:R-:W-:-:S04]  /*0ae0*/  @P0 IMAD.WIDE.U32 R10, R4, 0x8, R10 ;  /* 0x00000008040a0825 */ /* 0x004fc800078e000a */
[C---:B---3--:R-:W-:Y:S01]  /*0af0*/  @P0 IMAD.WIDE.U32 R12, R4.reuse, 0x8, R12 ;  /* 0x00000008040c0825 */ /* 0x048fe200078e000c */
[----:B------:R-:W-:Y:S01]  /*0b00*/  IADD3 R4, R4, 0xe00, RZ ;  /* 0x00000e0004047810 */ /* 0x000fe20007ffe0ff */
[----:B----4-:R2:W-:Y:S04]  /*0b10*/  @P0 STG.E.64 desc[UR6][R10.64], R14 ;  /* 0x0000000e0a000986 */ /* 0x0105e8000c101b06 */
[----:B-----5:R2:W-:Y:S01]  /*0b20*/  @P0 STG.E.64 desc[UR6][R12.64], R16 ;  /* 0x000000100c000986 */ /* 0x0205e2000c101b06 */
[----:B------:R-:W-:Y:S05]  /*0b30*/  @P1 BRA `(.L_x_1389) ;  /* 0xfffffff400981947 */ /* 0x000fea000383ffff */
[----:B------:R-:W-:Y:S05]  /*0b40*/  EXIT ;  /* 0x000000000000794d */ /* 0x000fea0003800000 */
.L_x_1388:
[----:B------:R-:W-:Y:S01]  /*0b50*/  HFMA2.MMA R19, -RZ, RZ, 0, 5.9604644775390625e-08 ;  /* 0x00000001ff137435 */ /* 0x000fe200000001ff */
[----:B0--3--:R-:W-:Y:S01]  /*0b60*/  MOV R20, R10 ;  /* 0x0000000a00147202 */ /* 0x009fe20000000f00 */
[----:B------:R-:W-:Y:S01]  /*0b70*/  IMAD.MOV.U32 R22, RZ, RZ, 0x1f ;  /* 0x0000001fff167424 */ /* 0x000fe200078e00ff */
[----:B------:R-:W-:-:S08]  /*0b80*/  MOV R17, 0xffffffff ;  /* 0xffffffff00117802 */ /* 0x000fd00000000f00 */
[----:B-12---:R-:W-:Y:S05]  /*0b90*/  WARPSYNC.COLLECTIVE R17, `(.L_x_1390) ;  /* 0x0000000011087348 */ /* 0x006fea0003c00000 */
[----:B------:R0:W3:Y:S02]  /*0ba0*/  SHFL.BFLY P2, R18, R20, R19, R22 ;  /* 0x0c00001314127389 */ /* 0x0000e40000040016 */
[----:B0123--:R-:W-:Y:S01]  /*0bb0*/  ENDCOLLECTIVE ;  /* 0x000000000000791b */ /* 0x00ffe20003800000 */
.L_x_1390:
[----:B------:R-:W-:Y:S01]  /*0bc0*/  HFMA2.MMA R19, -RZ, RZ, 0, 1.1920928955078125e-07 ;  /* 0x00000002ff137435 */ /* 0x000fe200000001ff */
[----:B------:R-:W-:-:S05]  /*0bd0*/  MOV R11, R18 ;  /* 0x00000012000b7202 */ /* 0x000fca0000000f00 */
[----:B------:R-:W-:-:S05]  /*0be0*/  FADD.FTZ R11, R10, R11 ;  /* 0x0000000b0a0b7221 */ /* 0x000fca0000010000 */
[----:B------:R-:W-:-:S07]  /*0bf0*/  MOV R20, R11 ;  /* 0x0000000b00147202 */ /* 0x000fce0000000f00 */
[----:B------:R-:W-:Y:S05]  /*0c00*/  WARPSYNC.COLLECTIVE R17, `(.L_x_1391) ;  /* 0x0000000011087348 */ /* 0x000fea0003c00000 */
[----:B------:R0:W1:Y:S02]  /*0c10*/  SHFL.BFLY P2, R18, R20, R19, R22 ;  /* 0x0c00001314127389 */ /* 0x0000640000040016 */
[----:B01----:R-:W-:Y:S01]  /*0c20*/  ENDCOLLECTIVE ;  /* 0x000000000000791b */ /* 0x003fe20003800000 */
.L_x_1391:
[----:B------:R-:W-:Y:S01]  /*0c30*/  HFMA2.MMA R19, -RZ, RZ, 0, 2.384185791015625e-07 ;  /* 0x00000004ff137435 */ /* 0x000fe200000001ff */
[----:B------:R-:W-:-:S04]  /*0c40*/  IMAD.MOV.U32 R12, RZ, RZ, R18 ;  /* 0x000000ffff0c7224 */ /* 0x000fc800078e0012 */
[----:B------:R-:W-:-:S05]  /*0c50*/  FADD.FTZ R12, R11, R12 ;  /* 0x0000000c0b0c7221 */ /* 0x000fca0000010000 */
[----:B------:R-:W-:-:S07]  /*0c60*/  MOV R20, R12 ;  /* 0x0000000c00147202 */ /* 0x000fce0000000f00 */
[----:B------:R-:W-:Y:S05]  /*0c70*/  WARPSYNC.COLLECTIVE R17, `(.L_x_1392) ;  /* 0x0000000011087348 */ /* 0x000fea0003c00000 */
[----:B------:R0:W1:Y:S02]  /*0c80*/  SHFL.BFLY P2, R18, R20, R19, R22 ;  /* 0x0c00001314127389 */ /* 0x0000640000040016 */
[----:B01----:R-:W-:Y:S01]  /*0c90*/  ENDCOLLECTIVE ;  /* 0x000000000000791b */ /* 0x003fe20003800000 */
.L_x_1392:
[----:B------:R-:W-:Y:S01]  /*0ca0*/  IMAD.MOV.U32 R19, RZ, RZ, 0x8 ;  /* 0x00000008ff137424 */ /* 0x000fe200078e00ff */
[----:B------:R-:W-:-:S05]  /*0cb0*/  MOV R13, R18 ;  /* 0x00000012000d7202 */ /* 0x000fca0000000f00 */
[----:B------:R-:W-:-:S05]  /*0cc0*/  FADD.FTZ R13, R12, R13 ;  /* 0x0000000d0c0d7221 */ /* 0x000fca0000010000 */
[----:B------:R-:W-:-:S07]  /*0cd0*/  MOV R20, R13 ;  /* 0x0000000d00147202 */ /* 0x000fce0000000f00 */
[----:B------:R-:W-:Y:S05]  /*0ce0*/  WARPSYNC.COLLECTIVE R17, `(.L_x_1393) ;  /* 0x0000000011087348 */ /* 0x000fea0003c00000 */
[----:B------:R0:W1:Y:S02]  /*0cf0*/  SHFL.BFLY P2, R18, R20, R19, R22 ;  /* 0x0c00001314127389 */ /* 0x0000640000040016 */
[----:B01----:R-:W-:Y:S01]  /*0d00*/  ENDCOLLECTIVE ;  /* 0x000000000000791b */ /* 0x003fe20003800000 */
.L_x_1393:
[----:B------:R-:W-:Y:S01]  /*0d10*/  HFMA2.MMA R19, -RZ, RZ, 0, 9.5367431640625e-07 ;  /* 0x00000010ff137435 */ /* 0x000fe200000001ff */
[----:B------:R-:W-:-:S05]  /*0d20*/  MOV R10, R18 ;  /* 0x00000012000a7202 */ /* 0x000fca0000000f00 */
[----:B------:R-:W-:-:S05]  /*0d30*/  FADD.FTZ R10, R13, R10 ;  /* 0x0000000a0d0a7221 */ /* 0x000fca0000010000 */
[----:B------:R-:W-:-:S07]  /*0d40*/  MOV R20, R10 ;  /* 0x0000000a00147202 */ /* 0x000fce0000000f00 */
[----:B------:R-:W-:Y:S05]  /*0d50*/  WARPSYNC.COLLECTIVE R17, `(.L_x_1394) ;  /* 0x0000000011087348 */ /* 0x000fea0003c00000 */
[----:B------:R0:W1:Y:S02]  /*0d60*/  SHFL.BFLY P2, R18, R20, R19, R22 ;  /* 0x0c00001314127389 */ /* 0x0000640000040016 */
[----:B01----:R-:W-:Y:S01]  /*0d70*/  ENDCOLLECTIVE ;  /* 0x000000000000791b */ /* 0x003fe20003800000 */
.L_x_1394:
[----:B------:R-:W-:Y:S01]  /*0d80*/  HFMA2.MMA R19, -RZ, RZ, 0, 5.9604644775390625e-08 ;  /* 0x00000001ff137435 */ /* 0x000fe200000001ff */
[----:B------:R-:W-:Y:S01]  /*0d90*/  IMAD.MOV.U32 R20, RZ, RZ, R9 ;  /* 0x000000ffff147224 */ /* 0x000fe200078e0009 */
[----:B------:R-:W-:-:S09]  /*0da0*/  MOV R11, R18 ;  /* 0x00000012000b7202 */ /* 0x000fd20000000f00 */
[----:B------:R-:W-:Y:S05]  /*0db0*/  WARPSYNC.COLLECTIVE R17, `(.L_x_1395) ;  /* 0x0000000011087348 */ /* 0x000fea0003c00000 */
[----:B------:R0:W1:Y:S02]  /*0dc0*/  SHFL.BFLY P2, R18, R20, R19, R22 ;  /* 0x0c00001314127389 */ /* 0x0000640000040016 */
[----:B01----:R-:W-:Y:S01]  /*0dd0*/  ENDCOLLECTIVE ;  /* 0x000000000000791b */ /* 0x003fe20003800000 */
.L_x_1395:
[----:B------:R-:W-:Y:S01]  /*0de0*/  HFMA2.MMA R19, -RZ, RZ, 0, 1.1920928955078125e-07 ;  /* 0x00000002ff137435 */ /* 0x000fe200000001ff */
[----:B------:R-:W-:-:S05]  /*0df0*/  MOV R12, R18 ;  /* 0x00000012000c7202 */ /* 0x000fca0000000f00 */
[----:B------:R-:W-:-:S05]  /*0e00*/  FADD.FTZ R14, R9, R12 ;  /* 0x0000000c090e7221 */ /* 0x000fca0000010000 */
[----:B------:R-:W-:-:S07]  /*0e10*/  MOV R20, R14 ;  /* 0x0000000e00147202 */ /* 0x000fce0000000f00 */
[----:B------:R-:W-:Y:S05]  /*0e20*/  WARPSYNC.COLLECTIVE R17, `(.L_x_1396) ;  /* 0x0000000011087348 */ /* 0x000fea0003c00000 */
[----:B------:R0:W1:Y:S02]  /*0e30*/  SHFL.BFLY P2, R18, R20, R19, R22 ;  /* 0x0c00001314127389 */ /* 0x0000640000040016 */
[----:B01----:R-:W-:Y:S01]  /*0e40*/  ENDCOLLECTIVE ;  /* 0x000000000000791b */ /* 0x003fe20003800000 */
.L_x_1396:
[----:B------:R-:W-:Y:S01]  /*0e50*/  HFMA2.MMA R19, -RZ, RZ, 0, 2.384185791015625e-07 ;  /* 0x00000004ff137435 */ /* 0x000fe200000001ff */
[----:B------:R-:W-:-:S04]  /*0e60*/  IMAD.MOV.U32 R13, RZ, RZ, R18 ;  /* 0x000000ffff0d7224 */ /* 0x000fc800078e0012 */
[----:B------:R-:W-:-:S05]  /*0e70*/  FADD.FTZ R15, R14, R13 ;  /* 0x0000000d0e0f7221 */ /* 0x000fca0000010000 */
[----:B------:R-:W-:-:S07]  /*0e80*/  MOV R20, R15 ;  /* 0x0000000f00147202 */ /* 0x000fce0000000f00 */
[----:B------:R-:W-:Y:S05]  /*0e90*/  WARPSYNC.COLLECTIVE R17, `(.L_x_1397) ;  /* 0x0000000011087348 */ /* 0x000fea0003c00000 */
[----:B------:R0:W1:Y:S02]  /*0ea0*/  SHFL.BFLY P2, R18, R20, R19, R22 ;  /* 0x0c00001314127389 */ /* 0x0000640000040016 */
[----:B01----:R-:W-:Y:S01]  /*0eb0*/  ENDCOLLECTIVE ;  /* 0x000000000000791b */ /* 0x003fe20003800000 */
.L_x_1397:
[----:B------:R-:W-:Y:S01]  /*0ec0*/  IMAD.MOV.U32 R19, RZ, RZ, 0x8 ;  /* 0x00000008ff137424 */ /* 0x000fe200078e00ff */
[----:B------:R-:W-:-:S05]  /*0ed0*/  MOV R16, R18 ;  /* 0x0000001200107202 */ /* 0x000fca0000000f00 */
[----:B------:R-:W-:-:S05]  /*0ee0*/  FADD.FTZ R16, R15, R16 ;  /* 0x000000100f107221 */ /* 0x000fca0000010000 */
[----:B------:R-:W-:-:S07]  /*0ef0*/  MOV R20, R16 ;  /* 0x0000001000147202 */ /* 0x000fce0000000f00 */
[----:B------:R-:W-:Y:S05]  /*0f00*/  WARPSYNC.COLLECTIVE R17, `(.L_x_1398) ;  /* 0x0000000011087348 */ /* 0x000fea0003c00000 */
[----:B------:R0:W1:Y:S02]  /*0f10*/  SHFL.BFLY P2, R18, R20, R19, R22 ;  /* 0x0c00001314127389 */ /* 0x0000640000040016 */
[----:B01----:R-:W-:Y:S01]  /*0f20*/  ENDCOLLECTIVE ;  /* 0x000000000000791b */ /* 0x003fe20003800000 */
.L_x_1398:
[----:B------:R-:W-:Y:S01]  /*0f30*/  HFMA2.MMA R19, -RZ, RZ, 0, 9.5367431640625e-07 ;  /* 0x00000010ff137435 */ /* 0x000fe200000001ff */
[----:B------:R-:W-:-:S05]  /*0f40*/  MOV R9, R18 ;  /* 0x0000001200097202 */ /* 0x000fca0000000f00 */
[----:B------:R-:W-:-:S05]  /*0f50*/  FADD.FTZ R9, R16, R9 ;  /* 0x0000000910097221 */ /* 0x000fca0000010000 */
[----:B------:R-:W-:-:S07]  /*0f60*/  MOV R20, R9 ;  /* 0x0000000900147202 */ /* 0x000fce0000000f00 */
[----:B------:R-:W-:Y:S05]  /*0f70*/  WARPSYNC.COLLECTIVE R17, `(.L_x_1399) ;  /* 0x0000000011087348 */ /* 0x000fea0003c00000 */
[----:B------:R0:W1:Y:S02]  /*0f80*/  SHFL.BFLY P2, R18, R20, R19, R22 ;  /* 0x0c00001314127389 */ /* 0x0000640000040016 */
[----:B01----:R-:W-:Y:S01]  /*0f90*/  ENDCOLLECTIVE ;  /* 0x000000000000791b */ /* 0x003fe20003800000 */
.L_x_1399:
[----:B------:R-:W-:Y:S01]  /*0fa0*/  MOV R14, R18 ;  /* 0x00000012000e7202 */ /* 0x000fe20000000f00 */
[----:B------:R-:W-:Y:S06]  /*0fb0*/  BRA `(.L_x_1400) ;  /* 0xfffffff800907947 */ /* 0x000fec000383ffff */
.L_x_1401:
        /* <DEDUP_REMOVED lines=12> */
.L_x_4525:


//--------------------- .text._ZN10layer_norm40ln_parallel_residual_bwd_finalize_kernelINS_22Kernel_traits_finalizeILj7168Ef13__nv_bfloat16S2_S2_fjLb0ELj1024ELj4ENS_18Kernel_traits_baseILj7168EfS2_S2_S2_fjLj1024EEEEELb1EEEvNS_9BwdParamsE --------------------------
	.section	.text._ZN10layer_norm40ln_parallel_residual_bwd_finalize_kernelINS_22Kernel_traits_finalizeILj7168Ef13__nv_bfloat16S2_S2_fjLb0ELj1024ELj4ENS_18Kernel_traits_baseILj7168EfS2_S2_S2_fjLj1024EEEEELb1EEEvNS_9BwdParamsE,"ax",@progbits
	.align	128
        .global         _ZN10layer_norm40ln_parallel_residual_bwd_finalize_kernelINS_22Kernel_traits_finalizeILj7168Ef13__nv_bfloat16S2_S2_fjLb0ELj1024ELj4ENS_18Kernel_traits_baseILj7168EfS2_S2_S2_fjLj1024EEEEELb1EEEvNS_9BwdParamsE
        .type           _ZN10layer_norm40ln_parallel_residual_bwd_finalize_kernelINS_22Kernel_traits_finalizeILj7168Ef13__nv_bfloat16S2_S2_fjLb0ELj1024ELj4ENS_18Kernel_traits_baseILj7168EfS2_S2_S2_fjLj1024EEEEELb1EEEvNS_9BwdParamsE,@function
        .size           _ZN10layer_norm40ln_parallel_residual_bwd_finalize_kernelINS_22Kernel_traits_finalizeILj7168Ef13__nv_bfloat16S2_S2_fjLb0ELj1024ELj4ENS_18Kernel_traits_baseILj7168EfS2_S2_S2_fjLj1024EEEEELb1EEEvNS_9BwdParamsE,(.L_x_4526 - _ZN10layer_norm40ln_parallel_residual_bwd_finalize_kernelINS_22Kernel_traits_finalizeILj7168Ef13__nv_bfloat16S2_S2_fjLb0ELj1024ELj4ENS_18Kernel_traits_baseILj7168EfS2_S2_S2_fjLj1024EEEEELb1EEEvNS_9BwdParamsE)
        .other          _ZN10layer_norm40ln_parallel_residual_bwd_finalize_kernelINS_22Kernel_traits_finalizeILj7168Ef13__nv_bfloat16S2_S2_fjLb0ELj1024ELj4ENS_18Kernel_traits_baseILj7168EfS2_S2_S2_fjLj1024EEEEELb1EEEvNS_9BwdParamsE,@"STO_CUDA_ENTRY STV_DEFAULT"
_ZN10layer_norm40ln_parallel_residual_bwd_finalize_kernelINS_22Kernel_traits_finalizeILj7168Ef13__nv_bfloat16S2_S2_fjLb0ELj1024ELj4ENS_18Kernel_traits_baseILj7168EfS2_S2_S2_fjLj1024EEEEELb1EEEvNS_9BwdParamsE:
.text._ZN10layer_norm40ln_parallel_residual_bwd_finalize_kernelINS_22Kernel_traits_finalizeILj7168Ef13__nv_bfloat16S2_S2_fjLb0ELj1024ELj4ENS_18Kernel_traits_baseILj7168EfS2_S2_S2_fjLj1024EEEEELb1EEEvNS_9BwdParamsE:
        /* <DEDUP_REMOVED lines=23> */
.L_x_1413:
        /* <DEDUP_REMOVED lines=41> */
.L_x_1406:
        /* <DEDUP_REMOVED lines=62> */
.L_x_1405:
[----:B------:R-:W-:Y:S05]  /*07e0*/  BSYNC B1 ;  /* 0x0000000000017941 */ /* 0x000fea0003800000 */
.L_x_1404:
        /* <DEDUP_REMOVED lines=39> */
.L_x_1408:
[----:B------:R-:W-:Y:S05]  /*0a60*/  BSYNC B1 ;  /* 0x0000000000017941 */ /* 0x000fea0003800000 */
.L_x_1407:
        /* <DEDUP_REMOVED lines=20> */
.L_x_1403:
[----:B------:R-:W-:Y:S05]  /*0bb0*/  BSYNC B0 ;  /* 0x0000000000007941 */ /* 0x000fea0003800000 */
.L_x_1402:
        /* <DEDUP_REMOVED lines=54> */
.L_x_1434:
        /* <DEDUP_REMOVED lines=10> */
.L_x_1409:
        /* <DEDUP_REMOVED lines=22> */
.L_x_1412:
[----:B------:R-:W-:Y:S05]  /*1120*/  BSYNC B0 ;  /* 0x0000000000007941 */ /* 0x000fea0003800000 */
.L_x_1411:
[C---:B------:R-:W-:Y:S02]  /*1130*/  ISETP.GT.U32.AND P1, PT, R4.reuse, -0x1c01, PT ;  /* 0xffffe3ff0400780c */ /* 0x040fe40003f24070 */
[----:B------:R-:W-:Y:S02]  /*1140*/  IADD3 R4, R4, 0x1c00, RZ ;  /* 0x00001c0004047810 */ /* 0x000fe40007ffe0ff */
[----:B------:R-:W-:-:S09]  /*1150*/  IADD3 R5, R5, 0xe00, RZ ;  /* 0x00000e0005057810 */ /* 0x000fd20007ffe0ff */
[----:B------:R-:W-:Y:S05]  /*1160*/  @P1 BRA `(.L_x_1413) ;  /* 0xfffffff000001947 */ /* 0x000fea000383ffff */
[----:B------:R-:W-:Y:S05]  /*1170*/  EXIT ;  /* 0x000000000000794d */ /* 0x000fea0003800000 */
.L_x_1410:
[----:B------:R-:W-:Y:S01]  /*1180*/  HFMA2.MMA R13, -RZ, RZ, 0, 5.9604644775390625e-08 ;  /* 0x00000001ff0d7435 */ /* 0x000fe200000001ff */
[----:B0-----:R-:W-:Y:S02]  /*1190*/  MOV R26, R9 ;  /* 0x00000009001a7202 */ /* 0x001fe40000000f00 */
[----:B------:R-:W-:Y:S02]  /*11a0*/  MOV R12, 0x1f ;  /* 0x0000001f000c7802 */ /* 0x000fe40000000f00 */
[----:B------:R-:W-:-:S07]  /*11b0*/  MOV R11, 0xffffffff ;  /* 0xffffffff000b7802 */ /* 0x000fce0000000f00 */
[----:B-1234-:R-:W-:Y:S05]  /*11c0*/  WARPSYNC.COLLECTIVE R11, `(.L_x_1414) ;  /* 0x000000000b087348 */ /* 0x01efea0003c00000 */
[----:B------:R0:W0:Y:S02]  /*11d0*/  SHFL.BFLY P2, R16, R26, R13, R12 ;  /* 0x0c00000d1a107389 */ /* 0x000024000004000c */
[----:B01234-:R-:W-:Y:S01]  /*11e0*/  ENDCOLLECTIVE ;  /* 0x000000000000791b */ /* 0x01ffe20003800000 */
.L_x_1414:
[----:B------:R-:W-:Y:S01]  /*11f0*/  HFMA2.MMA R13, -RZ, RZ, 0, 1.1920928955078125e-07 ;  /* 0x00000002ff0d7435 */ /* 0x000fe200000001ff */
[----:B------:R-:W-:-:S05]  /*1200*/  FADD.FTZ R10, R9, R16 ;  /* 0x00000010090a7221 */ /* 0x000fca0000010000 */
[----:B------:R-:W-:-:S07]  /*1210*/  MOV R26, R10 ;  /* 0x0000000a001a7202 */ /* 0x000fce0000000f00 */
[----:B------:R-:W-:Y:S05]  /*1220*/  WARPSYNC.COLLECTIVE R11, `(.L_x_1415) ;  /* 0x000000000b087348 */ /* 0x000fea0003c00000 */
[----:B------:R0:W1:Y:S02]  /*1230*/  SHFL.BFLY P2, R16, R26, R13, R12 ;  /* 0x0c00000d1a107389 */ /* 0x000064000004000c */
[----:B01----:R-:W-:Y:S01]  /*1240*/  ENDCOLLECTIVE ;  /* 0x000000000000791b */ /* 0x003fe20003800000 */
.L_x_1415:
[----:B------:R-:W-:Y:S01]  /*1250*/  HFMA2.MMA R13, -RZ, RZ, 0, 2.384185791015625e-07 ;  /* 0x00000004ff0d7435 */ /* 0x000fe200000001ff */
[----:B------:R-:W-:-:S05]  /*1260*/  FADD.FTZ R9, R10, R16 ;  /* 0x000000100a097221 */ /* 0x000fca0000010000 */
[----:B------:R-:W-:-:S07]  /*1270*/  MOV R26, R9 ;  /* 0x00000009001a7202 */ /* 0x000fce0000000f00 */
[----:B------:R-:W-:Y:S05]  /*1280*/  WARPSYNC.COLLECTIVE R11, `(.L_x_1416) ;  /* 0x000000000b087348 */ /* 0x000fea0003c00000 */
[----:B------:R0:W1:Y:S02]  /*1290*/  SHFL.BFLY P2, R16, R26, R13, R12 ;  /* 0x0c00000d1a107389 */ /* 0x000064000004000c */
[----:B01----:R-:W-:Y:S01]  /*12a0*/  ENDCOLLECTIVE ;  /* 0x000000000000791b */ /* 0x003fe20003800000 */
.L_x_1416:
[----:B------:R-:W-:Y:S01]  /*12b0*/  HFMA2.MMA R13, -RZ, RZ, 0, 4.76837158203125e-07 ;  /* 0x00000008ff0d7435 */ /* 0x000fe200000001ff */
[----:B------:R-:W-:-:S05]  /*12c0*/  FADD.FTZ R18, R9, R16 ;  /* 0x0000001009127221 */ /* 0x000fca0000010000 */
[----:B------:R-:W-:-:S07]  /*12d0*/  MOV R26, R18 ;  /* 0x00000012001a7202 */ /* 0x000fce0000000f00 */
[----:B------:R-:W-:Y:S05]  /*12e0*/  WARPSYNC.COLLECTIVE R11, `(.L_x_1417) ;  /* 0x000000000b087348 */ /* 0x000fea0003c00000 */
[----:B------:R0:W1:Y:S02]  /*12f0*/  SHFL.BFLY P2, R16, R26, R13, R12 ;  /* 0x0c00000d1a107389 */ /* 0x000064000004000c */
[----:B01----:R-:W-:Y:S01]  /*1300*/  ENDCOLLECTIVE ;  /* 0x000000000000791b */ /* 0x003fe20003800000 */
.L_x_1417:
[----:B------:R-:W-:Y:S01]  /*1310*/  HFMA2.MMA R13, -RZ, RZ, 0, 9.5367431640625e-07 ;  /* 0x00000010ff0d7435 */ /* 0x000fe200000001ff */
[----:B------:R-:W-:-:S05]  /*1320*/  FADD.FTZ R10, R18, R16 ;  /* 0x00000010120a7221 */ /* 0x000fca0000010000 */
[----:B------:R-:W-:-:S07]  /*1330*/  MOV R26, R10 ;  /* 0x0000000a001a7202 */ /* 0x000fce0000000f00 */
[----:B------:R-:W-:Y:S05]  /*1340*/  WARPSYNC.COLLECTIVE R11, `(.L_x_1418) ;  /* 0x000000000b087348 */ /* 0x000fea0003c00000 */
[----:B------:R0:W1:Y:S02]  /*1350*/  SHFL.BFLY P2, R16, R26, R13, R12 ;  /* 0x0c00000d1a107389 */ /* 0x000064000004000c */
[----:B01----:R-:W-:Y:S01]  /*1360*/  ENDCOLLECTIVE ;  /* 0x000000000000791b */ /* 0x003fe20003800000 */
.L_x_1418:
[----:B------:R-:W-:Y:S01]  /*1370*/  HFMA2.MMA R13, -RZ, RZ, 0, 5.9604644775390625e-08 ;  /* 0x00000001ff0d7435 */ /* 0x000fe200000001ff */
[----:B------:R-:W-:Y:S02]  /*1380*/  MOV R26, R14 ;  /* 0x0000000e001a7202 */ /* 0x000fe40000000f00 */
[----:B------:R-:W-:-:S08]  /*1390*/  MOV R9, R16 ;  /* 0x0000001000097202 */ /* 0x000fd00000000f00 */
[----:B------:R-:W-:Y:S05]  /*13a0*/  WARPSYNC.COLLECTIVE R11, `(.L_x_1419) ;  /* 0x000000000b087348 */ /* 0x000fea0003c00000 */
[----:B------:R0:W1:Y:S02]  /*13b0*/  SHFL.BFLY P2, R16, R26, R13, R12 ;  /* 0x0c00000d1a107389 */ /* 0x000064000004000c */
[----:B01----:R-:W-:Y:S01]  /*13c0*/  ENDCOLLECTIVE ;  /* 0x000000000000791b */ /* 0x003fe20003800000 */
.L_x_1419:
[----:B------:R-:W-:Y:S01]  /*13d0*/  HFMA2.MMA R13, -RZ, RZ, 0, 1.1920928955078125e-07 ;  /* 0x00000002ff0d7435 */ /* 0x000fe200000001ff */
[----:B------:R-:W-:-:S05]  /*13e0*/  MOV R15, R16 ;  /* 0x00000010000f7202 */ /* 0x000fca0000000f00 */
[----:B------:R-:W-:-:S05]  /*13f0*/  FADD.FTZ R15, R14, R15 ;  /* 0x0000000f0e0f7221 */ /* 0x000fca0000010000 */
[----:B------:R-:W-:-:S07]  /*1400*/  MOV R26, R15 ;  /* 0x0000000f001a7202 */ /* 0x000fce0000000f00 */
[----:B------:R-:W-:Y:S05]  /*1410*/  WARPSYNC.COLLECTIVE R11, `(.L_x_1420) ;  /* 0x000000000b087348 */ /* 0x000fea0003c00000 */
[----:B------:R0:W1:Y:S02]  /*1420*/  SHFL.BFLY P2, R16, R26, R13, R12 ;  /* 0x0c00000d1a107389 */ /* 0x000064000004000c */
[----:B01----:R-:W-:Y:S01]  /*1430*/  ENDCOLLECTIVE ;  /* 0x000000000000791b */ /* 0x003fe20003800000 */
.L_x_1420:
[----:B------:R-:W-:Y:S01]  /*1440*/  HFMA2.MMA R13, -RZ, RZ, 0, 2.384185791015625e-07 ;  /* 0x00000004ff0d7435 */ /* 0x000fe200000001ff */
[----:B------:R-:W-:-:S05]  /*1450*/  MOV R18, R16 ;  /* 0x0000001000127202 */ /* 0x000fca0000000f00 */
[----:B------:R-:W-:-:S05]  /*1460*/  FADD.FTZ R14, R15, R18 ;  /* 0x000000120f0e7221 */ /* 0x000fca0000010000 */
[----:B------:R-:W-:-:S07]  /*1470*/  MOV R26, R14 ;  /* 0x0000000e001a7202 */ /* 0x000fce0000000f00 */
[----:B------:R-:W-:Y:S05]  /*1480*/  WARPSYNC.COLLECTIVE R11, `(.L_x_1421) ;  /* 0x000000000b087348 */ /* 0x000fea0003c00000 */
[----:B------:R0:W1:Y:S02]  /*1490*/  SHFL.BFLY P2, R16, R26, R13, R12 ;  /* 0x0c00000d1a107389 */ /* 0x000064000004000c */
[----:B01----:R-:W-:Y:S01]  /*14a0*/  ENDCOLLECTIVE ;  /* 0x000000000000791b */ /* 0x003fe20003800000 */
.L_x_1421:
[----:B------:R-:W-:Y:S01]  /*14b0*/  HFMA2.MMA R13, -RZ, RZ, 0, 4.76837158203125e-07 ;  /* 0x00000008ff0d7435 */ /* 0x000fe200000001ff */
[----:B------:R-:W-:-:S05]  /*14c0*/  MOV R17, R16 ;  /* 0x0000001000117202 */ /* 0x000fca0000000f00 */
[----:B------:R-:W-:-:S05]  /*14d0*/  FADD.FTZ R19, R14, R17 ;  /* 0x000000110e137221 */ /* 0x000fca0000010000 */
[----:B------:R-:W-:-:S07]  /*14e0*/  MOV R26, R19 ;  /* 0x00000013001a7202 */ /* 0x000fce0000000f00 */
[----:B------:R-:W-:Y:S05]  /*14f0*/  WARPSYNC.COLLECTIVE R11, `(.L_x_1422) ;  /* 0x000000000b087348 */ /* 0x000fea0003c00000 */
[----:B------:R0:W1:Y:S02]  /*1500*/  SHFL.BFLY P2, R16, R26, R13, R12 ;  /* 0x0c00000d1a107389 */ /* 0x000064000004000c */
[----:B01----:R-:W-:Y:S01]  /*1510*/  ENDCOLLECTIVE ;  /* 0x000000000000791b */ /* 0x003fe20003800000 */
.L_x_1422:
[----:B------:R-:W-:Y:S01]  /*1520*/  HFMA2.MMA R13, -RZ, RZ, 0, 9.5367431640625e-07 ;  /* 0x00000010ff0d7435 */ /* 0x000fe200000001ff */
[----:B------:R-:W-:-:S05]  /*1530*/  MOV R20, R16 ;  /* 0x0000001000147202 */ /* 0x000fca0000000f00 */
[----:B------:R-:W-:-:S05]  /*1540*/  FADD.FTZ R15, R19, R20 ;  /* 0x00000014130f7221 */ /* 0x000fca0000010000 */
[----:B------:R-:W-:-:S07]  /*1550*/  MOV R26, R15 ;  /* 0x0000000f001a7202 */ /* 0x000fce0000000f00 */
[----:B------:R-:W-:Y:S05]  /*1560*/  WARPSYNC.COLLECTIVE R11, `(.L_x_1423) ;  /* 0x000000000b087348 */ /* 0x000fea0003c00000 */
[----:B------:R0:W1:Y:S02]  /*1570*/  SHFL.BFLY P2, R16, R26, R13, R12 ;  /* 0x0c00000d1a107389 */ /* 0x000064000004000c */
[----:B01----:R-:W-:Y:S01]  /*1580*/  ENDCOLLECTIVE ;  /* 0x000000000000791b */ /* 0x003fe20003800000 */
.L_x_1423:
[----:B------:R-:W-:Y:S01]  /*1590*/  HFMA2.MMA R13, -RZ, RZ, 0, 5.9604644775390625e-08 ;  /* 0x00000001ff0d7435 */ /* 0x000fe200000001ff */
[----:B------:R-:W-:Y:S02]  /*15a0*/  MOV R26, R8 ;  /* 0x00000008001a7202 */ /* 0x000fe40000000f00 */
[----:B------:R-:W-:-:S08]  /*15b0*/  MOV R14, R16 ;  /* 0x00000010000e7202 */ /* 0x000fd00000000f00 */
[----:B------:R-:W-:Y:S05]  /*15c0*/  WARPSYNC.COLLECTIVE R11, `(.L_x_1424) ;  /* 0x000000000b087348 */ /* 0x000fea0003c00000 */
[----:B------:R0:W1:Y:S02]  /*15d0*/  SHFL.BFLY P2, R16, R26, R13, R12 ;  /* 0x0c00000d1a107389 */ /* 0x000064000004000c */
[----:B01----:R-:W-:Y:S01]  /*15e0*/  ENDCOLLECTIVE ;  /* 0x000000000000791b */ /* 0x003fe20003800000 */
.L_x_1424:
[----:B------:R-:W-:Y:S01]  /*15f0*/  HFMA2.MMA R13, -RZ, RZ, 0, 1.1920928955078125e-07 ;  /* 0x00000002ff0d7435 */ /* 0x000fe200000001ff */
[----:B------:R-:W-:-:S05]  /*1600*/  MOV R17, R16 ;  /* 0x0000001000117202 */ /* 0x000fca0000000f00 */
[----:B------:R-:W-:-:S05]  /*1610*/  FADD.FTZ R19, R8, R17 ;  /* 0x0000001108137221 */ /* 0x000fca0000010000 */
[----:B------:R-:W-:-:S07]  /*1620*/  MOV R26, R19 ;  /* 0x00000013001a7202 */ /* 0x000fce0000000f00 */
[----:B------:R-:W-:Y:S05]  /*1630*/  WARPSYNC.COLLECTIVE R11, `(.L_x_1425) ;  /* 0x000000000b087348 */ /* 0x000fea0003c00000 */
[----:B------:R0:W1:Y:S02]  /*1640*/  SHFL.BFLY P2, R16, R26, R13, R12 ;  /* 0x0c00000d1a107389 */ /* 0x000064000004000c */
[----:B01----:R-:W-:Y:S01]  /*1650*/  ENDCOLLECTIVE ;  /* 0x000000000000791b */ /* 0x003fe20003800000 */
.L_x_1425:
[----:B------:R-:W-:Y:S01]  /*1660*/  HFMA2.MMA R13, -RZ, RZ, 0, 2.384185791015625e-07 ;  /* 0x00000004ff0d7435 */ /* 0x000fe200000001ff */
[----:B------:R-:W-:-:S05]  /*1670*/  MOV R20, R16 ;  /* 0x0000001000147202 */ /* 0x000fca0000000f00 */
[----:B------:R-:W-:-:S05]  /*1680*/  FADD.FTZ R8, R19, R20 ;  /* 0x0000001413087221 */ /* 0x000fca0000010000 */
[----:B------:R-:W-:-:S07]  /*1690*/  MOV R26, R8 ;  /* 0x00000008001a7202 */ /* 0x000fce0000000f00 */
[----:B------:R-:W-:Y:S05]  /*16a0*/  WARPSYNC.COLLECTIVE R11, `(.L_x_1426) ;  /* 0x000000000b087348 */ /* 0x000fea0003c00000 */
[----:B------:R0:W1:Y:S02]  /*16b0*/  SHFL.BFLY P2, R16, R26, R13, R12 ;  /* 0x0c00000d1a107389 */ /* 0x000064000004000c */
[----:B01----:R-:W-:Y:S01]  /*16c0*/  ENDCOLLECTIVE ;  /* 0x000000000000791b */ /* 0x003fe20003800000 */
.L_x_1426:
[----:B------:R-:W-:Y:S01]  /*16d0*/  HFMA2.MMA R13, -RZ, RZ, 0, 4.76837158203125e-07 ;  /* 0x00000008ff0d7435 */ /* 0x000fe200000001ff */
[----:B------:R-:W-:-:S05]  /*16e0*/  MOV R21, R16 ;  /* 0x0000001000157202 */ /* 0x000fca0000000f00 */
[----:B------:R-:W-:-:S05]  /*16f0*/  FADD.FTZ R21, R8, R21 ;  /* 0x0000001508157221 */ /* 0x000fca0000010000 */
[----:B------:R-:W-:-:S07]  /*1700*/  MOV R26, R21 ;  /* 0x00000015001a7202 */ /* 0x000fce0000000f00 */
[----:B------:R-:W-:Y:S05]  /*1710*/  WARPSYNC.COLLECTIVE R11, `(.L_x_1427) ;  /* 0x000000000b087348 */ /* 0x000fea0003c00000 */
[----:B------:R0:W1:Y:S02]  /*1720*/  SHFL.BFLY P2, R16, R26, R13, R12 ;  /* 0x0c00000d1a107389 */ /* 0x000064000004000c */
[----:B01----:R-:W-:Y:S01]  /*1730*/  ENDCOLLECTIVE ;  /* 0x000000000000791b */ /* 0x003fe20003800000 */
.L_x_1427:
[----:B------:R-:W-:Y:S01]  /*1740*/  HFMA2.MMA R13, -RZ, RZ, 0, 9.5367431640625e-07 ;  /* 0x00000010ff0d7435 */ /* 0x000fe200000001ff */
[----:B------:R-:W-:-:S05]  /*1750*/  MOV R22, R16 ;  /* 0x0000001000167202 */ /* 0x000fca0000000f00 */
[----:B------:R-:W-:-:S05]  /*1760*/  FADD.FTZ R17, R21, R22 ;  /* 0x0000001615117221 */ /* 0x000fca0000010000 */
[----:B------:R-:W-:-:S07]  /*1770*/  MOV R26, R17 ;  /* 0x00000011001a7202 */ /* 0x000fce0000000f00 */
[----:B------:R-:W-:Y:S05]  /*1780*/  WARPSYNC.COLLECTIVE R11, `(.L_x_1428) ;  /* 0x000000000b087348 */ /* 0x000fea0003c00000 */
[----:B------:R0:W1:Y:S02]  /*1790*/  SHFL.BFLY P2, R16, R26, R13, R12 ;  /* 0x0c00000d1a107389 */ /* 0x000064000004000c */
[----:B01----:R-:W-:Y:S01]  /*17a0*/  ENDCOLLECTIVE ;  /* 0x000000000000791b */ /* 0x003fe20003800000 */
.L_x_1428:
[----:B------:R-:W-:Y:S01]  /*17b0*/  HFMA2.MMA R13, -RZ, RZ, 0, 5.9604644775390625e-08 ;  /* 0x00000001ff0d7435 */ /* 0x000fe200000001ff */
[----:B------:R-:W-:Y:S02]  /*17c0*/  MOV R26, R7 ;  /* 0x00000007001a7202 */ /* 0x000fe40000000f00 */
[----:B------:R-:W-:-:S08]  /*17d0*/  MOV R8, R16 ;  /* 0x0000001000087202 */ /* 0x000fd00000000f00 */
[----:B------:R-:W-:Y:S05]  /*17e0*/  WARPSYNC.COLLECTIVE R11, `(.L_x_1429) ;  /* 0x000000000b087348 */ /* 0x000fea0003c00000 */
[----:B------:R0:W1:Y:S02]  /*17f0*/  SHFL.BFLY P2, R16, R26, R13, R12 ;  /* 0x0c00000d1a107389 */ /* 0x000064000004000c */
[----:B01----:R-:W-:Y:S01]  /*1800*/  ENDCOLLECTIVE ;  /* 0x000000000000791b */ /* 0x003fe20003800000 */
.L_x_1429:
[----:B------:R-:W-:Y:S01]  /*1810*/  HFMA2.MMA R13, -RZ, RZ, 0, 1.1920928955078125e-07 ;  /* 0x00000002ff0d7435 */ /* 0x000fe200000001ff */
[----:B------:R-:W-:-:S05]  /*1820*/  MOV R18, R16 ;  /* 0x0000001000127202 */ /* 0x000fca0000000f00 */
[----:B------:R-:W-:-:S05]  /*1830*/  FADD.FTZ R22, R7, R18 ;  /* 0x0000001207167221 */ /* 0x000fca0000010000 */
[----:B------:R-:W-:-:S07]  /*1840*/  MOV R26, R22 ;  /* 0x00000016001a7202 */ /* 0x000fce0000000f00 */
[----:B------:R-:W-:Y:S05]  /*1850*/  WARPSYNC.COLLECTIVE R11, `(.L_x_1430) ;  /* 0x000000000b087348 */ /* 0x000fea0003c00000 */
[----:B------:R0:W1:Y:S02]  /*1860*/  SHFL.BFLY P2, R16, R26, R13, R12 ;  /* 0x0c00000d1a107389 */ /* 0x000064000004000c */
[----:B01----:R-:W-:Y:S01]  /*1870*/  ENDCOLLECTIVE ;  /* 0x000000000000791b */ /* 0x003fe20003800000 */
.L_x_1430:
[----:B------:R-:W-:Y:S01]  /*1880*/  HFMA2.MMA R13, -RZ, RZ, 0, 2.384185791015625e-07 ;  /* 0x00000004ff0d7435 */ /* 0x000fe200000001ff */
[----:B------:R-:W-:-:S05]  /*1890*/  MOV R21, R16 ;  /* 0x0000001000157202 */ /* 0x000fca0000000f00 */
[----:B------:R-:W-:-:S05]  /*18a0*/  FADD.FTZ R7, R22, R21 ;  /* 0x0000001516077221 */ /* 0x000fca0000010000 */
[----:B------:R-:W-:-:S07]  /*18b0*/  MOV R26, R7 ;  /* 0x00000007001a7202 */ /* 0x000fce0000000f00 */
[----:B------:R-:W-:Y:S05]  /*18c0*/  WARPSYNC.COLLECTIVE R11, `(.L_x_1431) ;  /* 0x000000000b087348 */ /* 0x000fea0003c00000 */
[----:B------:R0:W1:Y:S02]  /*18d0*/  SHFL.BFLY P2, R16, R26, R13, R12 ;  /* 0x0c00000d1a107389 */ /* 0x000064000004000c */
[----:B01----:R-:W-:Y:S01]  /*18e0*/  ENDCOLLECTIVE ;  /* 0x000000000000791b */ /* 0x003fe20003800000 */
.L_x_1431:
[----:B------:R-:W-:Y:S01]  /*18f0*/  HFMA2.MMA R13, -RZ, RZ, 0, 4.76837158203125e-07 ;  /* 0x00000008ff0d7435 */ /* 0x000fe200000001ff */
[----:B------:R-:W-:-:S05]  /*1900*/  MOV R20, R16 ;  /* 0x0000001000147202 */ /* 0x000fca0000000f00 */
[----:B------:R-:W-:-:S05]  /*1910*/  FADD.FTZ R23, R7, R20 ;  /* 0x0000001407177221 */ /* 0x000fca0000010000 */
[----:B------:R-:W-:-:S07]  /*1920*/  MOV R26, R23 ;  /* 0x00000017001a7202 */ /* 0x000fce0000000f00 */
[----:B------:R-:W-:Y:S05]  /*1930*/  WARPSYNC.COLLECTIVE R11, `(.L_x_1432) ;  /* 0x000000000b087348 */ /* 0x000fea0003c00000 */
[----:B------:R0:W1:Y:S02]  /*1940*/  SHFL.BFLY P2, R16, R26, R13, R12 ;  /* 0x0c00000d1a107389 */ /* 0x000064000004000c */
[----:B01----:R-:W-:Y:S01]  /*1950*/  ENDCOLLECTIVE ;  /* 0x000000000000791b */ /* 0x003fe20003800000 */
.L_x_1432:
[----:B------:R-:W-:Y:S01]  /*1960*/  HFMA2.MMA R13, -RZ, RZ, 0, 9.5367431640625e-07 ;  /* 0x00000010ff0d7435 */ /* 0x000fe200000001ff */
[----:B------:R-:W-:-:S05]  /*1970*/  MOV R24, R16 ;  /* 0x0000001000187202 */ /* 0x000fca0000000f00 */
[----:B------:R-:W-:-:S05]  /*1980*/  FADD.FTZ R24, R23, R24 ;  /* 0x0000001817187221 */ /* 0x000fca0000010000 */
[----:B------:R-:W-:-:S07]  /*1990*/  MOV R26, R24 ;  /* 0x00000018001a7202 */ /* 0x000fce0000000f00 */
[----:B------:R-:W-:Y:S05]  /*19a0*/  WARPSYNC.COLLECTIVE R11, `(.L_x_1433) ;  /* 0x000000000b087348 */ /* 0x000fea0003c00000 */
[----:B------:R0:W1:Y:S02]  /*19b0*/  SHFL.BFLY P2, R16, R26, R13, R12 ;  /* 0x0c00000d1a107389 */ /* 0x000064000004000c */
[----:B01----:R-:W-:Y:S01]  /*19c0*/  ENDCOLLECTIVE ;  /* 0x000000000000791b */ /* 0x003fe20003800000 */
.L_x_1433:
[----:B------:R-:W-:Y:S05]  /*19d0*/  BRA `(.L_x_1434) ;  /* 0xfffffff400507947 */ /* 0x000fea000383ffff */
.L_x_1435:
        /* <DEDUP_REMOVED lines=10> */
.L_x_4526:


//--------------------- .text._ZN10layer_norm31ln_parallel_residual_bwd_kernelINS_13Kernel_traitsIf13__nv_bfloat16S2_S2_fjLj7168ELj1ELj1ELj8ELj8ENS_18Kernel_traits_baseILj7168EfS2_S2_S2_fjLj256EEEEELb1ELb1ELb1EEEvNS_9BwdParamsE --------------------------
	.section	.text._ZN10layer_norm31ln_parallel_residual_bwd_kernelINS_13Kernel_traitsIf13__nv_bfloat16S2_S2_fjLj7168ELj1ELj1ELj8ELj8ENS_18Kernel_traits_baseILj7168EfS2_S2_S2_fjLj256EEEEELb1ELb1ELb1EEEvNS_9BwdParamsE,"ax",@progbits
	.align	128
        .global         _ZN10layer_norm31ln_parallel_residual_bwd_kernelINS_13Kernel_traitsIf13__nv_bfloat16S2_S2_fjLj7168ELj1ELj1ELj8ELj8ENS_18Kernel_traits_baseILj7168EfS2_S2_S2_fjLj256EEEEELb1ELb1ELb1EEEvNS_9BwdParamsE
        .type           _ZN10layer_norm31ln_parallel_residual_bwd_kernelINS_13Kernel_traitsIf13__nv_bfloat16S2_S2_fjLj7168ELj1ELj1ELj8ELj8ENS_18Kernel_traits_baseILj7168EfS2_S2_S2_fjLj256EEEEELb1ELb1ELb1EEEvNS_9BwdParamsE,@function
        .size           _ZN10layer_norm31ln_parallel_residual_bwd_kernelINS_13Kernel_traitsIf13__nv_bfloat16S2_S2_fjLj7168ELj1ELj1ELj8ELj8ENS_18Kernel_traits_baseILj7168EfS2_S2_S2_fjLj256EEEEELb1ELb1ELb1EEEvNS_9BwdParamsE,(.L_x_4527 - _ZN10layer_norm31ln_parallel_residual_bwd_kernelINS_13Kernel_traitsIf13__nv_bfloat16S2_S2_fjLj7168ELj1ELj1ELj8ELj8ENS_18Kernel_traits_baseILj7168EfS2_S2_S2_fjLj256EEEEELb1ELb1ELb1EEEvNS_9BwdParamsE)
        .other          _ZN10layer_norm31ln_parallel_residual_bwd_kernelINS_13Kernel_traitsIf13__nv_bfloat16S2_S2_fjLj7168ELj1ELj1ELj8ELj8ENS_18Kernel_traits_baseILj7168EfS2_S2_S2_fjLj256EEEEELb1ELb1ELb1EEEvNS_9BwdParamsE,@"STO_CUDA_ENTRY STV_DEFAULT"
_ZN10layer_norm31ln_parallel_residual_bwd_kernelINS_13Kernel_traitsIf13__nv_bfloat16S2_S2_fjLj7168ELj1ELj1ELj8ELj8ENS_18Kernel_traits_baseILj7168EfS2_S2_S2_fjLj256EEEEELb1ELb1ELb1EEEvNS_9BwdParamsE:
.text._ZN10layer_norm31ln_parallel_residual_bwd_kernelINS_13Kernel_traitsIf13__nv_bfloat16S2_S2_fjLj7168ELj1ELj1ELj8ELj8ENS_18Kernel_traits_baseILj7168EfS2_S2_S2_fjLj256EEEEELb1ELb1ELb1EEEvNS_9BwdParamsE:
        /* <DEDUP_REMOVED lines=46> */
.L_x_1436:
[----:B------:R-:W-:Y:S01]  /*02e0*/  IMAD.SHL.U32 R0, R94, 0x10, RZ ;  /* 0x000000105e007824 */ /* 0x000fe200078e00ff */
[----:B------:R-:W-:-:S04]  /*02f0*/  ULDC.64 UR4, c[0x0][0x260] ;  /* 0x0000980000047ab9 */ /* 0x000fc80000000a00 */
        /* <DEDUP_REMOVED lines=12> */
[----:B------:R-:W-:Y:S01]  /*03c0*/  HFMA2.MMA R123, -RZ, RZ, 0, 0 ;  /* 0x00000000ff7b7435 */ /* 0x000fe200000001ff */
[----:B------:R-:W-:Y:S01]  /*03d0*/  IMAD.MOV.U32 R80, RZ, RZ, 0x1 ;  /* 0x00000001ff507424 */ /* 0x000fe200078e00ff */
[----:B------:R-:W-:Y:S01]  /*03e0*/  HFMA2.MMA R160, -RZ, RZ, 0, 0 ;  /* 0x00000000ffa07435 */ /* 0x000fe200000001ff */
[----:B------:R-:W-:-:S02]  /*03f0*/  ISETP.NE.AND.EX P1, PT, RZ, UR5, PT, P1 ;  /* 0x00000005ff007c0c */ /* 0x000fc4000bf25310 */
[----:B------:R-:W-:Y:S01]  /*0400*/  CS2R R116, SRZ ;  /* 0x0000000000747805 */ /* 0x000fe2000001ff00 */
[----:B------:R-:W-:Y:S01]  /*0410*/  IMAD.MOV.U32 R112, RZ, RZ, RZ ;  /* 0x000000ffff707224 */ /* 0x000fe200078e00ff */
[----:B------:R-:W-:Y:S02]  /*0420*/  CS2R R158, SRZ ;  /* 0x00000000009e7805 */ /* 0x000fe4000001ff00 */
[----:B------:R-:W-:Y:S02]  /*0430*/  CS2R R110, SRZ ;  /* 0x00000000006e7805 */ /* 0x000fe4000001ff00 */
[----:B------:R-:W-:Y:S02]  /*0440*/  CS2R R120, SRZ ;  /* 0x0000000000787805 */ /* 0x000fe4000001ff00 */
        /* <DEDUP_REMOVED lines=13> */
[----:B------:R-:W-:Y:S02]  /*0520*/  MOV R143, RZ ;  /* 0x000000ff008f7202 */ /* 0x000fe40000000f00 */
[----:B------:R-:W-:Y:S02]  /*0530*/  CS2R R162, SRZ ;  /* 0x0000000000a27805 */ /* 0x000fe4000001ff00 */
[----:B------:R-:W-:Y:S01]  /*0540*/  CS2R R156, SRZ ;  /* 0x00000000009c7805 */ /* 0x000fe2000001ff00 */
[----:B------:R-:W-:Y:S01]  /*0550*/  IMAD.MOV.U32 R126, RZ, RZ, RZ ;  /* 0x000000ffff7e7224 */ /* 0x000fe200078e00ff */
[----:B------:R-:W-:Y:S02]  /*0560*/  CS2R R154, SRZ ;  /* 0x00000000009a7805 */ /* 0x000fe4000001ff00 */
[----:B------:R-:W-:Y:S01]  /*0570*/  CS2R R118, SRZ ;  /* 0x0000000000767805 */ /* 0x000fe2000001ff00 */
[----:B------:R-:W-:Y:S01]  /*0580*/  IMAD.MOV.U32 R125, RZ, RZ, RZ ;  /* 0x000000ffff7d7224 */ /* 0x000fe200078e00ff */
[----:B------:R-:W-:-:S02]  /*0590*/  CS2R R96, SRZ ;  /* 0x0000000000607805 */ /* 0x000fc4000001ff00 */
[----:B------:R-:W-:Y:S02]  /*05a0*/  CS2R R98, SRZ ;  /* 0x0000000000627805 */ /* 0x000fe4000001ff00 */
[----:B------:R-:W-:Y:S02]  /*05b0*/  CS2R R100, SRZ ;  /* 0x0000000000647805 */ /* 0x000fe4000001ff00 */
[----:B------:R-:W-:Y:S01]  /*05c0*/  CS2R R102, SRZ ;  /* 0x0000000000667805 */ /* 0x000fe2000001ff00 */
[----:B------:R-:W-:Y:S01]  /*05d0*/  IMAD.MOV.U32 R105, RZ, RZ, RZ ;  /* 0x000000ffff697224 */ /* 0x000fe200078e00ff */
[----:B------:R-:W-:Y:S01]  /*05e0*/  LOP3.LUT R127, R94, 0xff, RZ, 0xc0, !PT ;  /* 0x000000ff5e7f7812 */ /* 0x000fe200078ec0ff */
[----:B0-----:R-:W-:-:S07]  /*05f0*/  IMAD.MOV.U32 R153, RZ, RZ, RZ ;  /* 0x000000ffff997224 */ /* 0x001fce00078e00ff */
.L_x_1454:
[----:B------:R-:W-:Y:S01]  /*0600*/  IMAD R0, R124, UR8, RZ ;  /* 0x000000087c007c24 */ /* 0x000fe2000f8e02ff */
[----:B01----:R-:W0:Y:S04]  /*0610*/  LDC.64 R62, c[0x0][0x2b8] ;  /* 0x0000ae00ff3e7b82 */ /* 0x003e280000000a00 */
[----:B------:R-:W-:-:S04]  /*0620*/  SHF.R.S32.HI R3, RZ, 0x1f, R0 ;  /* 0x0000001fff037819 */ /* 0x000fc80000011400 */
[----:B------:R-:W-:Y:S02]  /*0630*/  LEA.HI R184, R3, R0, RZ, 0x2 ;  /* 0x0000000003b87211 */ /* 0x000fe400078f10ff */
[----:B------:R-:W1:Y:S02]  /*0640*/  LDC.64 R2, c[0x0][0x250] ;  /* 0x00009400ff027b82 */ /* 0x000e640000000a00 */
[----:B------:R-:W-:-:S04]  /*0650*/  LEA.HI.SX32 R184, R184, R127, 0x1e ;  /* 0x0000007fb8b87211 */ /* 0x000fc800078ff2ff */
[C---:B------:R-:W-:Y:S01]  /*0660*/  IADD3 R199, R184.reuse, 0x200, RZ ;  /* 0x00000200b8c77810 */ /* 0x040fe20007ffe0ff */
[----:B------:R-:W-:-:S04]  /*0670*/  VIADD R195, R184, 0x100 ;  /* 0x00000100b8c37836 */ /* 0x000fc80000000000 */
[----:B------:R-:W-:Y:S01]  /*0680*/  IMAD.SHL.U32 R129, R195, 0x8, RZ ;  /* 0x00000008c3817824 */ /* 0x000fe200078e00ff */
[----:B------:R-:W-:-:S04]  /*0690*/  SHF.R.U32.HI R130, RZ, 0x1d, R195 ;  /* 0x0000001dff827819 */ /* 0x000fc800000116c3 */
[----:B------:R-:W-:Y:S01]  /*06a0*/  IADD3 R72, P0, R129, UR12, RZ ;  /* 0x0000000c81487c10 */ /* 0x000fe2000ff1e0ff */
[----:B------:R-:W-:-:S03]  /*06b0*/  IMAD.SHL.U32 R131, R199, 0x8, RZ ;  /* 0x00000008c7837824 */ /* 0x000fc600078e00ff */
[----:B------:R-:W-:Y:S02]  /*06c0*/  IADD3.X R73, R130, UR13, RZ, P0, !PT ;  /* 0x0000000d82497c10 */ /* 0x000fe400087fe4ff */
[----:B------:R-:W-:Y:S02]  /*06d0*/  SHF.R.U32.HI R132, RZ, 0x1d, R199 ;  /* 0x0000001dff847819 */ /* 0x000fe400000116c7 */
[----:B------:R-:W-:Y:S02]  /*06e0*/  IADD3 R70, P0, R131, UR12, RZ ;  /* 0x0000000c83467c10 */ /* 0x000fe4000ff1e0ff */
[----:B--2---:R-:W2:Y:S01]  /*06f0*/  LDG.E.64 R72, desc[UR6][R72.64] ;  /* 0x0000000648487981 */ /* 0x004ea2000c1e1b00 */
[----:B------:R-:W-:Y:S01]  /*0700*/  VIADD R193, R184, 0x300 ;  /* 0x00000300b8c17836 */ /* 0x000fe20000000000 */
[----:B------:R-:W-:-:S03]  /*0710*/  IADD3.X R71, R132, UR13, RZ, P0, !PT ;  /* 0x0000000d84477c10 */ /* 0x000fc600087fe4ff */
[----:B------:R-:W-:-:S03]  /*0720*/  IMAD.SHL.U32 R133, R193, 0x8, RZ ;  /* 0x00000008c1857824 */ /* 0x000fc600078e00ff */
[----:B---3--:R-:W3:Y:S01]  /*0730*/  LDG.E.64 R70, desc[UR6][R70.64] ;  /* 0x0000000646467981 */ /* 0x008ee2000c1e1b00 */
[----:B------:R-:W-:Y:S02]  /*0740*/  SHF.R.U32.HI R134, RZ, 0x1d, R193 ;  /* 0x0000001dff867819 */ /* 0x000fe400000116c1 */
[----:B------:R-:W-:Y:S02]  /*0750*/  IADD3 R68, P0, R133, UR12, RZ ;  /* 0x0000000c85447c10 */ /* 0x000fe4000ff1e0ff */
[----:B------:R-:W-:Y:S02]  /*0760*/  IADD3 R191, R184, 0x400, RZ ;  /* 0x00000400b8bf7810 */ /* 0x000fe40007ffe0ff */
[----:B------:R-:W-:Y:S01]  /*0770*/  IADD3.X R69, R134, UR13, RZ, P0, !PT ;  /* 0x0000000d86457c10 */ /* 0x000fe200087fe4ff */
[----:B------:R-:W-:Y:S02]  /*0780*/  VIADD R189, R184, 0x500 ;  /* 0x00000500b8bd7836 */ /* 0x000fe40000000000 */
[----:B------:R-:W-:Y:S01]  /*0790*/  IMAD.SHL.U32 R135, R191, 0x8, RZ ;  /* 0x00000008bf877824 */ /* 0x000fe200078e00ff */
[----:B------:R-:W-:Y:S01]  /*07a0*/  SHF.R.U32.HI R136, RZ, 0x1d, R191 ;  /* 0x0000001dff887819 */ /* 0x000fe200000116bf */
[----:B------:R-:W-:Y:S01]  /*07b0*/  IMAD.SHL.U32 R137, R189, 0x8, RZ ;  /* 0x00000008bd897824 */ /* 0x000fe200078e00ff */
[----:B----4-:R-:W4:Y:S02]  /*07c0*/  LDG.E.64 R68, desc[UR6][R68.64] ;  /* 0x0000000644447981 */ /* 0x010f24000c1e1b00 */
[----:B------:R-:W-:Y:S01]  /*07d0*/  IADD3 R66, P0, R135, UR12, RZ ;  /* 0x0000000c87427c10 */ /* 0x000fe2000ff1e0ff */
[----:B-1----:R-:W-:Y:S01]  /*07e0*/  IMAD.WIDE R76, R124, 0x4, R2 ;  /* 0x000000047c4c7825 */ /* 0x002fe200078e0202 */
[----:B------:R-:W-:Y:S01]  /*07f0*/  SHF.R.U32.HI R138, RZ, 0x1d, R189 ;  /* 0x0000001dff8a7819 */ /* 0x000fe200000116bd */
[----:B------:R-:W1:Y:S01]  /*0800*/  LDC.64 R2, c[0x0][0x258] ;  /* 0x00009600ff027b82 */ /* 0x000e620000000a00 */
[----:B------:R-:W-:Y:S01]  /*0810*/  IADD3.X R67, R136, UR13, RZ, P0, !PT ;  /* 0x0000000d88437c10 */ /* 0x000fe200087fe4ff */
[----:B------:R-:W-:Y:S01]  /*0820*/  VIADD R0, R184, 0x600 ;  /* 0x00000600b8007836 */ /* 0x000fe20000000000 */
[----:B------:R-:W-:-:S02]  /*0830*/  IADD3 R32, P0, R137, UR12, RZ ;  /* 0x0000000c89207c10 */ /* 0x000fc4000ff1e0ff */
[----:B------:R-:W-:Y:S01]  /*0840*/  SHF.L.U32 R139, R184, 0x3, RZ ;  /* 0x00000003b88b7819 */ /* 0x000fe200000006ff */
[----:B------:R-:W-:Y:S01]  /*0850*/  IMAD.SHL.U32 R141, R0, 0x8, RZ ;  /* 0x00000008008d7824 */ /* 0x000fe200078e00ff */
[----:B------:R-:W-:Y:S02]  /*0860*/  IADD3.X R33, R138, UR13, RZ, P0, !PT ;  /* 0x0000000d8a217c10 */ /* 0x000fe400087fe4ff */
[----:B------:R-:W-:Y:S01]  /*0870*/  SHF.R.U32.HI R140, RZ, 0x1d, R184 ;  /* 0x0000001dff8c7819 */ /* 0x000fe200000116b8 */
[----:B0-----:R-:W-:Y:S01]  /*0880*/  IMAD.WIDE.U32 R36, R184, 0x8, R62 ;  /* 0x00000008b8247825 */ /* 0x001fe200078e003e */
[----:B------:R-:W-:Y:S01]  /*0890*/  IADD3 R34, P0, R139, UR12, RZ ;  /* 0x0000000c8b227c10 */ /* 0x000fe2000ff1e0ff */
[----:B------:R-:W4:Y:S01]  /*08a0*/  LDG.E.64 R66, desc[UR6][R66.64] ;  /* 0x0000000642427981 */ /* 0x000f22000c1e1b00 */
[----:B------:R-:W-:Y:S02]  /*08b0*/  SHF.R.U32.HI R142, RZ, 0x1d, R0 ;  /* 0x0000001dff8e7819 */ /* 0x000fe40000011600 */
[----:B------:R-:W-:Y:S01]  /*08c0*/  IADD3.X R35, R140, UR13, RZ, P0, !PT ;  /* 0x0000000d8c237c10 */ /* 0x000fe200087fe4ff */
[--C-:B------:R-:W-:Y:S01]  /*08d0*/  IMAD.WIDE.U32 R38, R195, 0x8, R62.reuse ;  /* 0x00000008c3267825 */ /* 0x100fe200078e003e */
[----:B------:R-:W-:Y:S01]  /*08e0*/  IADD3 R64, P0, R141, UR12, RZ ;  /* 0x0000000c8d407c10 */ /* 0x000fe2000ff1e0ff */
[----:B------:R-:W4:Y:S02]  /*08f0*/  LDG.E.64 R36, desc[UR6][R36.64] ;  /* 0x0000000624247981 */ /* 0x000f24000c1e1b00 */
[--C-:B------:R-:W-:Y:S01]  /*0900*/  IMAD.WIDE.U32 R40, R199, 0x8, R62.reuse ;  /* 0x00000008c7287825 */ /* 0x100fe200078e003e */
[----:B------:R-:W-:Y:S01]  /*0910*/  IADD3.X R65, R142, UR13, RZ, P0, !PT ;  /* 0x0000000d8e417c10 */ /* 0x000fe200087fe4ff */
[----:B------:R-:W4:Y:S02]  /*0920*/  LDG.E.64 R34, desc[UR6][R34.64] ;  /* 0x0000000622227981 */ /* 0x000f24000c1e1b00 */
[----:B------:R-:W-:-:S02]  /*0930*/  IMAD.WIDE.U32 R42, R193, 0x8, R62 ;  /* 0x00000008c12a7825 */ /* 0x000fc400078e003e */
[----:B------:R-:W4:Y:S02]  /*0940*/  LDG.E.64 R40, desc[UR6][R40.64] ;  /* 0x0000000628287981 */ /* 0x000f24000c1e1b00 */
[--C-:B------:R-:W-:Y:S02]  /*0950*/  IMAD.WIDE.U32 R44, R191, 0x8, R62.reuse ;  /* 0x00000008bf2c7825 */ /* 0x100fe400078e003e */
[----:B------:R-:W4:Y:S02]  /*0960*/  LDG.E.64 R32, desc[UR6][R32.64] ;  /* 0x0000000620207981 */ /* 0x000f24000c1e1b00 */
[--C-:B------:R-:W-:Y:S02]  /*0970*/  IMAD.WIDE.U32 R46, R189, 0x8, R62.reuse ;  /* 0x00000008bd2e7825 */ /* 0x100fe400078e003e */
[----:B------:R-:W4:Y:S02]  /*0980*/  LDG.E.64 R44, desc[UR6][R44.64] ;  /* 0x000000062c2c7981 */ /* 0x000f24000c1e1b00 */
[----:B------:R-:W-:-:S02]  /*0990*/  IMAD.WIDE.U32 R62, R0, 0x8, R62 ;  /* 0x00000008003e7825 */ /* 0x000fc400078e003e */
[----:B------:R-:W4:Y:S04]  /*09a0*/  LDG.E.64 R46, desc[UR6][R46.64] ;  /* 0x000000062e2e7981 */ /* 0x000f28000c1e1b00 */
[----:B------:R-:W4:Y:S04]  /*09b0*/  LDG.E.64 R62, desc[UR6][R62.64] ;  /* 0x000000063e3e7981 */ /* 0x000f28000c1e1b00 */
[----:B------:R-:W4:Y:S04]  /*09c0*/  LDG.E.64 R64, desc[UR6][R64.64] ;  /* 0x0000000640407981 */ /* 0x000f28000c1e1b00 */
[----:B------:R0:W4:Y:S01]  /*09d0*/  LDG.E R190, desc[UR6][R76.64] ;  /* 0x000000064cbe7981 */ /* 0x000122000c1e1900 */
[----:B-1----:R-:W-:-:S02]  /*09e0*/  IMAD.WIDE R78, R124, 0x4, R2 ;  /* 0x000000047c4e7825 */ /* 0x002fc400078e0202 */
[----:B------:R-:W1:Y:S01]  /*09f0*/  LDC.64 R2, c[0x0][0x300] ;  /* 0x0000c000ff027b82 */ /* 0x000e620000000a00 */
[----:B------:R-:W4:Y:S04]  /*0a00*/  LDG.E.64 R38, desc[UR6][R38.64] ;  /* 0x0000000626267981 */ /* 0x000f28000c1e1b00 */
[----:B------:R1:W4:Y:S01]  /*0a10*/  LDG.E R182, desc[UR6][R78.64] ;  /* 0x000000064eb67981 */ /* 0x000322000c1e1900 */
[----:B------:R-:W-:Y:S02]  /*0a20*/  IMAD.SHL.U32 R91, R184, 0x4, RZ ;  /* 0x00000004b85b7824 */ /* 0x000fe400078e00ff */
[----:B0-----:R-:W0:Y:S01]  /*0a30*/  @P1 LDC.64 R76, c[0x0][0x2c8] ;  /* 0x0000b200ff4c1b82 */ /* 0x001e220000000a00 */
[----:B------:R-:W4:Y:S01]  /*0a40*/  LDG.E.64 R42, desc[UR6][R42.64] ;  /* 0x000000062a2a7981 */ /* 0x000f22000c1e1b00 */
[----:B-1----:R-:W-:-:S02]  /*0a50*/  ISETP.NE.U32.AND P0, PT, R2, RZ, PT ;  /* 0x000000ff0200720c */ /* 0x002fc40003f05070 */
[----:B------:R-:W-:Y:S02]  /*0a60*/  SHF.R.U32.HI R192, RZ, 0x1e, R184 ;  /* 0x0000001effc07819 */ /* 0x000fe400000116b8 */
[----:B------:R-:W-:Y:S02]  /*0a70*/  LOP3.LUT P4, RZ, R80, 0xff, RZ, 0xc0, !PT ;  /* 0x000000ff50ff7812 */ /* 0x000fe4000788c0ff */
[----:B------:R-:W-:Y:S01]  /*0a80*/  SHF.L.U32 R205, R195, 0x2, RZ ;  /* 0x00000002c3cd7819 */ /* 0x000fe200000006ff */
[----:B------:R-:W-:Y:S01]  /*0a90*/  IMAD.SHL.U32 R209, R193, 0x4, RZ ;  /* 0x00000004c1d17824 */ /* 0x000fe200078e00ff */
[----:B------:R-:W-:Y:S01]  /*0aa0*/  ISETP.NE.AND.EX P0, PT, R3, RZ, PT, P0 ;  /* 0x000000ff0300720c */ /* 0x000fe20003f05300 */
[----:B------:R-:W-:Y:S01]  /*0ab0*/  IMAD.SHL.U32 R207, R199, 0x4, RZ ;  /* 0x00000004c7cf7824 */ /* 0x000fe200078e00ff */
[----:B------:R-:W-:Y:S02]  /*0ac0*/  IADD3 R74, P2, R91, UR14, RZ ;  /* 0x0000000e5b4a7c10 */ /* 0x000fe4000ff5e0ff */
[----:B------:R-:W-:Y:S01]  /*0ad0*/  SHF.R.U32.HI R194, RZ, 0x1e, R195 ;  /* 0x0000001effc27819 */ /* 0x000fe200000116c3 */
[----:B------:R-:W-:Y:S01]  /*0ae0*/  IMAD.SHL.U32 R203, R191, 0x4, RZ ;  /* 0x00000004bfcb7824 */ /* 0x000fe200078e00ff */
[----:B------:R-:W-:Y:S01]  /*0af0*/  IADD3.X R75, R192, UR15, RZ, P2, !PT ;  /* 0x0000000fc04b7c10 */ /* 0x000fe200097fe4ff */
[----:B------:R-:W1:Y:S01]  /*0b00*/  @P1 LDC.64 R78, c[0x0][0x2c8] ;  /* 0x0000b200ff4e1b82 */ /* 0x000e620000000a00 */
[----:B------:R-:W-:-:S02]  /*0b10*/  IADD3 R84, P2, R205, UR14, RZ ;  /* 0x0000000ecd547c10 */ /* 0x000fc4000ff5e0ff */
[----:B------:R-:W-:Y:S01]  /*0b20*/  SHF.R.U32.HI R206, RZ, 0x1e, R193 ;  /* 0x0000001effce7819 */ /* 0x000fe200000116c1 */
[----:B-----5:R0:W5:Y:S04]  /*0b30*/  LDG.E R183, desc[UR6][R74.64] ;  /* 0x000000064ab77981 */ /* 0x020168000c1e1900 */
[----:B------:R-:W1:Y:S01]  /*0b40*/  @P0 LDC.64 R80, c[0x0][0x248] ;  /* 0x00009200ff500b82 */ /* 0x000e620000000a00 */
[----:B------:R-:W-:Y:S02]  /*0b50*/  IADD3.X R85, R194, UR15, RZ, P2, !PT ;  /* 0x0000000fc2557c10 */ /* 0x000fe400097fe4ff */
[----:B------:R-:W-:Y:S02]  /*0b60*/  SHF.R.U32.HI R198, RZ, 0x1e, R199 ;  /* 0x0000001effc67819 */ /* 0x000fe400000116c7 */
[----:B------:R-:W-:Y:S01]  /*0b70*/  IADD3 R86, P3, R207, UR14, RZ ;  /* 0x0000000ecf567c10 */ /* 0x000fe2000ff7e0ff */
[----:B------:R-:W5:Y:S01]  /*0b80*/  LDG.E R185, desc[UR6][R84.64] ;  /* 0x0000000654b97981 */ /* 0x000f62000c1e1900 */
[----:B0-----:R-:W-:Y:S01]  /*0b90*/  IADD3 R74, P2, R209, UR14, RZ ;  /* 0x0000000ed14a7c10 */ /* 0x001fe2000ff5e0ff */
[----:B------:R-:W0:Y:S01]  /*0ba0*/  @P0 LDC.64 R82, c[0x0][0x248] ;  /* 0x00009200ff520b82 */ /* 0x000e220000000a00 */
[----:B------:R-:W-:-:S02]  /*0bb0*/  IADD3.X R87, R198, UR15, RZ, P3, !PT ;  /* 0x0000000fc6577c10 */ /* 0x000fc40009ffe4ff */
[----:B------:R-:W-:Y:S02]  /*0bc0*/  IADD3.X R75, R206, UR15, RZ, P2, !PT ;  /* 0x0000000fce4b7c10 */ /* 0x000fe400097fe4ff */
[----:B------:R-:W-:Y:S01]  /*0bd0*/  SHF.R.U32.HI R204, RZ, 0x1e, R191 ;  /* 0x0000001effcc7819 */ /* 0x000fe200000116bf */
[----:B------:R1:W5:Y:S01]  /*0be0*/  LDG.E R187, desc[UR6][R86.64] ;  /* 0x0000000656bb7981 */ /* 0x000362000c1e1900 */
[----:B------:R-:W-:Y:S02]  /*0bf0*/  IADD3 R92, P2, R203, UR14, RZ ;  /* 0x0000000ecb5c7c10 */ /* 0x000fe4000ff5e0ff */
[----:B------:R-:W-:Y:S01]  /*0c00*/  SHF.L.U32 R201, R189, 0x2, RZ ;  /* 0x00000002bdc97819 */ /* 0x000fe200000006ff */
[----:B------:R1:W5:Y:S01]  /*0c10*/  LDG.E R188, desc[UR6][R74.64] ;  /* 0x000000064abc7981 */ /* 0x000362000c1e1900 */
[----:B------:R-:W-:Y:S02]  /*0c20*/  IADD3.X R93, R204, UR15, RZ, P2, !PT ;  /* 0x0000000fcc5d7c10 */ /* 0x000fe400097fe4ff */
[----:B------:R-:W-:-:S02]  /*0c30*/  SHF.R.U32.HI R202, RZ, 0x1e, R189 ;  /* 0x0000001effca7819 */ /* 0x000fc400000116bd */
[----:B------:R-:W-:Y:S01]  /*0c40*/  IADD3 R88, P2, R201, UR14, RZ ;  /* 0x0000000ec9587c10 */ /* 0x000fe2000ff5e0ff */
[----:B------:R0:W5:Y:S01]  /*0c50*/  LDG.E R186, desc[UR6][R92.64] ;  /* 0x000000065cba7981 */ /* 0x000162000c1e1900 */
[----:B-1----:R-:W-:Y:S01]  /*0c60*/  @P1 LEA R86, P3, R195, R76, 0x3 ;  /* 0x0000004cc3561211 */ /* 0x002fe200078618ff */
[----:B------:R-:W1:Y:S01]  /*0c70*/  @P0 LDC.64 R74, c[0x0][0x248] ;  /* 0x00009200ff4a0b82 */ /* 0x000e620000000a00 */
[----:B------:R-:W-:Y:S02]  /*0c80*/  IADD3.X R89, R202, UR15, RZ, P2, !PT ;  /* 0x0000000fca597c10 */ /* 0x000fe400097fe4ff */
[----:B------:R-:W-:Y:S02]  /*0c90*/  @P0 IADD3 R84, P2, R91, R80, RZ ;  /* 0x000000505b540210 */ /* 0x000fe40007f5e0ff */
[----:B------:R-:W-:Y:S01]  /*0ca0*/  @P1 LEA.HI.X R87, R195, R77, RZ, 0x3, P3 ;  /* 0x0000004dc3571211 */ /* 0x000fe200018f1cff */
[----:B------:R-:W-:Y:S01]  /*0cb0*/  IMAD.SHL.U32 R197, R0, 0x4, RZ ;  /* 0x0000000400c57824 */ /* 0x000fe200078e00ff */
[----:B------:R-:W5:Y:S01]  /*0cc0*/  LDG.E R88, desc[UR6][R88.64] ;  /* 0x0000000658587981 */ /* 0x000f62000c1e1900 */
[----:B------:R-:W1:Y:S01]  /*0cd0*/  @P1 LDC.64 R76, c[0x0][0x2c8] ;  /* 0x0000b200ff4c1b82 */ /* 0x000e620000000a00 */
[----:B------:R-:W-:Y:S01]  /*0ce0*/  @P0 IMAD.X R85, R192, 0x1, R81, P2 ;  /* 0x00000001c0550824 */ /* 0x000fe200010e0651 */
[----:B0-----:R-:W-:Y:S01]  /*0cf0*/  @P0 IADD3 R82, P2, R205, R82, RZ ;  /* 0x00000052cd520210 */ /* 0x001fe20007f5e0ff */
[----:B------:R-:W5:Y:S05]  /*0d00*/  @P1 LDG.E.64 R48, desc[UR6][R86.64] ;  /* 0x0000000656301981 */ /* 0x000f6a000c1e1b00 */
[----:B------:R-:W0:Y:S01]  /*0d10*/  @P0 LDC.64 R80, c[0x0][0x248] ;  /* 0x00009200ff500b82 */ /* 0x000e220000000a00 */
[----:B------:R-:W-:Y:S01]  /*0d20*/  @P0 IMAD.X R83, R194, 0x1, R83, P2 ;  /* 0x00000001c2530824 */ /* 0x000fe200010e0653 */
[----:B------:R-:W-:Y:S01]  /*0d30*/  @P1 LEA R92, P2, R199, R78, 0x3 ;  /* 0x0000004ec75c1211 */ /* 0x000fe200078418ff */
[----:B------:R1:W5:Y:S01]  /*0d40*/  @P0 LDG.E R148, desc[UR6][R84.64] ;  /* 0x0000000654940981 */ /* 0x000362000c1e1900 */
[----:B------:R-:W-:-:S02]  /*0d50*/  SHF.R.U32.HI R196, RZ, 0x1e, R0 ;  /* 0x0000001effc47819 */ /* 0x000fc40000011600 */
[----:B------:R-:W-:Y:S01]  /*0d60*/  @P1 LEA.HI.X R93, R199, R79, RZ, 0x3, P2 ;  /* 0x0000004fc75d1211 */ /* 0x000fe200010f1cff */
[----:B------:R0:W5:Y:S01]  /*0d70*/  @P0 LDG.E R180, desc[UR6][R82.64] ;  /* 0x0000000652b40981 */ /* 0x000162000c1e1900 */
[----:B------:R-:W-:Y:S01]  /*0d80*/  IADD3 R90, P5, R197, UR14, RZ ;  /* 0x0000000ec55a7c10 */ /* 0x000fe2000ffbe0ff */
[----:B------:R-:W4:Y:S02]  /*0d90*/  @P0 LDC.64 R78, c[0x0][0x248] ;  /* 0x00009200ff4e0b82 */ /* 0x000f240000000a00 */
[----:B------:R-:W5:Y:S01]  /*0da0*/  @P1 LDG.E.64 R50, desc[UR6][R92.64] ;  /* 0x000000065c321981 */ /* 0x000f62000c1e1b00 */
[----:B-1----:R-:W-:Y:S02]  /*0db0*/  @P0 IADD3 R84, P2, R207, R74, RZ ;  /* 0x0000004acf540210 */ /* 0x002fe40007f5e0ff */
[----:B------:R-:W-:-:S03]  /*0dc0*/  IADD3.X R91, R196, UR15, RZ, P5, !PT ;  /* 0x0000000fc45b7c10 */ /* 0x000fc6000affe4ff */
[----:B------:R-:W-:Y:S01]  /*0dd0*/  @P0 IMAD.X R85, R198, 0x1, R75, P2 ;  /* 0x00000001c6550824 */ /* 0x000fe200010e064b */
[C---:B------:R-:W-:Y:S01]  /*0de0*/  @P1 LEA R86, P2, R193.reuse, R76, 0x3 ;  /* 0x0000004cc1561211 */ /* 0x040fe200078418ff */
[----:B------:R1:W5:Y:S01]  /*0df0*/  LDG.E R90, desc[UR6][R90.64] ;  /* 0x000000065a5a7981 */ /* 0x000362000c1e1900 */
[----:B------:R-:W1:Y:S02]  /*0e00*/  @P1 LDC.64 R74, c[0x0][0x2c8] ;  /* 0x0000b200ff4a1b82 */ /* 0x000e640000000a00 */
[----:B------:R-:W-:Y:S01]  /*0e10*/  @P1 LEA.HI.X R87, R193, R77, RZ, 0x3, P2 ;  /* 0x0000004dc1571211 */ /* 0x000fe200010f1cff */
[----:B------:R4:W5:Y:S01]  /*0e20*/  @P0 LDG.E R149, desc[UR6][R84.64] ;  /* 0x0000000654950981 */ /* 0x000962000c1e1900 */
[----:B0-----:R-:W-:Y:S02]  /*0e30*/  @P0 IADD3 R82, P2, R209, R80, RZ ;  /* 0x00000050d1520210 */ /* 0x001fe40007f5e0ff */
[----:B------:R-:W-:Y:S01]  /*0e40*/  ISETP.NE.AND P5, PT, RZ, UR9, PT ;  /* 0x00000009ff007c0c */ /* 0x000fe2000bfa5270 */
[----:B------:R0:W5:Y:S01]  /*0e50*/  @P1 LDG.E.64 R52, desc[UR6][R86.64] ;  /* 0x0000000656341981 */ /* 0x000162000c1e1b00 */
[----:B------:R-:W0:Y:S01]  /*0e60*/  @P1 LDC.64 R76, c[0x0][0x2c8] ;  /* 0x0000b200ff4c1b82 */ /* 0x000e220000000a00 */
[----:B------:R-:W-:-:S05]  /*0e70*/  @P0 IMAD.X R83, R206, 0x1, R81, P2 ;  /* 0x00000001ce530824 */ /* 0x000fca00010e0651 */
[----:B------:R-:W5:Y:S02]  /*0e80*/  @P0 LDG.E R150, desc[UR6][R82.64] ;  /* 0x0000000652960981 */ /* 0x000f64000c1e1900 */
[----:B------:R-:W2:Y:S01]  /*0e90*/  @P1 LDC.64 R80, c[0x0][0x2c8] ;  /* 0x0000b200ff501b82 */ /* 0x000ea20000000a00 */
[----:B-1----:R-:W-:-:S04]  /*0ea0*/  @P1 LEA R74, P3, R189, R74, 0x3 ;  /* 0x0000004abd4a1211 */ /* 0x002fc800078618ff */
[----:B------:R-:W-:-:S05]  /*0eb0*/  @P1 LEA.HI.X R75, R189, R75, RZ, 0x3, P3 ;  /* 0x0000004bbd4b1211 */ /* 0x000fca00018f1cff */
[----:B------:R-:W5:Y:S01]  /*0ec0*/  @P1 LDG.E.64 R56, desc[UR6][R74.64] ;  /* 0x000000064a381981 */ /* 0x000f62000c1e1b00 */
[----:B--2---:R-:W-:-:S04]  /*0ed0*/  @P1 LEA R80, P3, R0, R80, 0x3 ;  /* 0x0000005000501211 */ /* 0x004fc800078618ff */
[----:B------:R-:W-:-:S05]  /*0ee0*/  @P1 LEA.HI.X R81, R0, R81, RZ, 0x3, P3 ;  /* 0x0000005100511211 */ /* 0x000fca00018f1cff */
[----:B------:R-:W5:Y:S01]  /*0ef0*/  @P1 LDG.E.64 R60, desc[UR6][R80.64] ;  /* 0x00000006503c1981 */ /* 0x000f62000c1e1b00 */
[----:B------:R-:W-:Y:S01]  /*0f00*/  MOV R192, R72 ;  /* 0x0000004800c07202 */ /* 0x000fe20000000f00 */
[--C-:B------:R-:W-:Y:S01]  /*0f10*/  IMAD.MOV.U32 R194, RZ, RZ, R73.reuse ;  /* 0x000000ffffc27224 */ /* 0x100fe200078e0049 */
[--C-:B------:R-:W-:Y:S02]  /*0f20*/  SHF.R.U64 R89, R72, 0x10, R73.reuse ;  /* 0x0000001048597819 */ /* 0x100fe40000001249 */
[----:B------:R-:W-:Y:S02]  /*0f30*/  SHF.R.U32.HI R195, RZ, 0x10, R73 ;  /* 0x00000010ffc37819 */ /* 0x000fe40000011649 */
[----:B------:R-:W1:Y:S01]  /*0f40*/  @P1 LDC.64 R72, c[0x0][0x2c8] ;  /* 0x0000b200ff481b82 */ /* 0x000e620000000a00 */
[----:B---3--:R-:W-:Y:S01]  /*0f50*/  IMAD.MOV.U32 R199, RZ, RZ, R70 ;  /* 0x000000ffffc77224 */ /* 0x008fe200078e0046 */
[----:B------:R-:W-:Y:S02]  /*0f60*/  SHF.R.U64 R91, R70, 0x10, R71 ;  /* 0x00000010465b7819 */ /* 0x000fe40000001247 */
[----:B------:R-:W-:-:S02]  /*0f70*/  MOV R198, R71 ;  /* 0x0000004700c67202 */ /* 0x000fc40000000f00 */
[----:B------:R-:W-:Y:S02]  /*0f80*/  SHF.R.U32.HI R200, RZ, 0x10, R71 ;  /* 0x00000010ffc87819 */ /* 0x000fe40000011647 */
[----:B------:R-:W2:Y:S01]  /*0f90*/  @P0 LDC.64 R70, c[0x0][0x248] ;  /* 0x00009200ff460b82 */ /* 0x000ea20000000a00 */
[----:B----4-:R-:W-:Y:S01]  /*0fa0*/  IMAD.MOV.U32 R193, RZ, RZ, R68 ;  /* 0x000000ffffc17224 */ /* 0x010fe200078e0044 */
[--C-:B------:R-:W-:Y:S01]  /*0fb0*/  SHF.R.U64 R92, R68, 0x10, R69.reuse ;  /* 0x00000010445c7819 */ /* 0x100fe20000001245 */
[--C-:B------:R-:W-:Y:S01]  /*0fc0*/  IMAD.MOV.U32 R93, RZ, RZ, R69.reuse ;  /* 0x000000ffff5d7224 */ /* 0x100fe200078e0045 */
[----:B------:R-:W-:-:S04]  /*0fd0*/  SHF.R.U32.HI R84, RZ, 0x10, R69 ;  /* 0x00000010ff547819 */ /* 0x000fc80000011645 */
[----:B------:R-:W3:Y:S01]  /*0fe0*/  @P0 LDC.64 R68, c[0x0][0x248] ;  /* 0x00009200ff440b82 */ /* 0x000ee20000000a00 */
[----:B-1----:R-:W-:-:S04]  /*0ff0*/  @P1 LEA R72, P2, R191, R72, 0x3 ;  /* 0x00000048bf481211 */ /* 0x002fc800078418ff */
[----:B------:R-:W-:Y:S02]  /*1000*/  @P1 LEA.HI.X R73, R191, R73, RZ, 0x3, P2 ;  /* 0x00000049bf491211 */ /* 0x000fe400010f1cff */
[----:B------:R-:W-:Y:S01]  /*1010*/  @P0 IADD3 R78, P2, R203, R78, RZ ;  /* 0x0000004ecb4e0210 */ /* 0x000fe20007f5e0ff */
[----:B------:R-:W-:Y:S01]  /*1020*/  IMAD.MOV.U32 R85, RZ, RZ, R66 ;  /* 0x000000ffff557224 */ /* 0x000fe200078e0042 */
[----:B0-----:R-:W-:Y:S01]  /*1030*/  SHF.R.U64 R86, R66, 0x10, R67 ;  /* 0x0000001042567819 */ /* 0x001fe20000001243 */
[----:B------:R-:W5:Y:S01]  /*1040*/  @P1 LDG.E.64 R54, desc[UR6][R72.64] ;  /* 0x0000000648361981 */ /* 0x000f62000c1e1b00 */
[----:B------:R-:W-:Y:S02]  /*1050*/  @P0 IADD3.X R79, R204, R79, RZ, P2, !PT ;  /* 0x0000004fcc4f0210 */ /* 0x000fe400017fe4ff */
[----:B--2---:R-:W-:Y:S01]  /*1060*/  @P0 IADD3 R70, P2, R201, R70, RZ ;  /* 0x00000046c9460210 */ /* 0x004fe20007f5e0ff */
[----:B------:R-:W-:Y:S01]  /*1070*/  IMAD.MOV.U32 R191, RZ, RZ, R36 ;  /* 0x000000ffffbf7224 */ /* 0x000fe200078e0024 */
[----:B------:R-:W-:Y:S01]  /*1080*/  SHF.R.U64 R189, R36, 0x10, R37 ;  /* 0x0000001024bd7819 */ /* 0x000fe20000001225 */
[----:B------:R0:W5:Y:S02]  /*1090*/  @P0 LDG.E R151, desc[UR6][R78.64] ;  /* 0x000000064e970981 */ /* 0x000164000c1e1900 */
[----:B------:R-:W-:Y:S01]  /*10a0*/  @P0 IMAD.X R71, R202, 0x1, R71, P2 ;  /* 0x00000001ca470824 */ /* 0x000fe200010e0647 */
[----:B------:R-:W-:-:S04]  /*10b0*/  @P1 LEA R76, P2, R184, R76, 0x3 ;  /* 0x0000004cb84c1211 */ /* 0x000fc800078418ff */
[----:B------:R-:W-:Y:S01]  /*10c0*/  @P1 LEA.HI.X R77, R184, R77, RZ, 0x3, P2 ;  /* 0x0000004db84d1211 */ /* 0x000fe200010f1cff */
[----:B------:R-:W-:Y:S01]  /*10d0*/  IMAD.MOV.U32 R66, RZ, RZ, R40 ;  /* 0x000000ffff427224 */ /* 0x000fe200078e0028 */
[----:B------:R-:W-:Y:S01]  /*10e0*/  SHF.R.U64 R36, R40, 0x10, R41 ;  /* 0x0000001028247819 */ /* 0x000fe20000001229 */
[----:B0-----:R-:W-:Y:S01]  /*10f0*/  IMAD.MOV.U32 R79, RZ, RZ, R34 ;  /* 0x000000ffff4f7224 */ /* 0x001fe200078e0022 */
[----:B------:R-:W5:Y:S01]  /*1100*/  @P0 LDG.E R181, desc[UR6][R70.64] ;  /* 0x0000000646b50981 */ /* 0x000f62000c1e1900 */
[----:B------:R-:W-:Y:S01]  /*1110*/  IMAD.MOV.U32 R201, RZ, RZ, R33 ;  /* 0x000000ffffc97224 */ /* 0x000fe200078e0021 */
[----:B---3--:R-:W-:Y:S01]  /*1120*/  @P0 IADD3 R68, P2, R197, R68, RZ ;  /* 0x00000044c5440210 */ /* 0x008fe20007f5e0ff */
[----:B------:R-:W-:Y:S01]  /*1130*/  IMAD.MOV.U32 R81, RZ, RZ, R44 ;  /* 0x000000ffff517224 */ /* 0x000fe200078e002c */
[----:B------:R0:W5:Y:S01]  /*1140*/  @P1 LDG.E.64 R58, desc[UR6][R76.64] ;  /* 0x000000064c3a1981 */ /* 0x000162000c1e1b00 */
[----:B------:R-:W-:Y:S01]  /*1150*/  IMAD.MOV.U32 R82, RZ, RZ, R46 ;  /* 0x000000ffff527224 */ /* 0x000fe200078e002e */
[----:B------:R-:W-:Y:S01]  /*1160*/  SHF.R.U64 R205, R34, 0x10, R35 ;  /* 0x0000001022cd7819 */ /* 0x000fe20000001223 */
[----:B------:R-:W-:-:S02]  /*1170*/  IMAD.U32 R79, R79, 0x10000, RZ ;  /* 0x000100004f4f7824 */ /* 0x000fc400078e00ff */
[----:B------:R-:W-:Y:S01]  /*1180*/  IMAD.MOV.U32 R40, RZ, RZ, R63 ;  /* 0x000000ffff287224 */ /* 0x000fe200078e003f */
[----:B0-----:R-:W-:Y:S02]  /*1190*/  SHF.R.U64 R77, R44, 0x10, R45 ;  /* 0x000000102c4d7819 */ /* 0x001fe4000000122d */
[----:B------:R-:W-:Y:S02]  /*11a0*/  SHF.R.U64 R76, R46, 0x10, R47 ;  /* 0x000000102e4c7819 */ /* 0x000fe4000000122f */
[--C-:B------:R-:W-:Y:S02]  /*11b0*/  SHF.R.U64 R44, R62, 0x10, R63.reuse ;  /* 0x000000103e2c7819 */ /* 0x100fe4000000123f */
[----:B------:R-:W-:Y:S01]  /*11c0*/  SHF.R.U32.HI R46, RZ, 0x10, R63 ;  /* 0x00000010ff2e7819 */ /* 0x000fe2000001163f */
[----:B------:R-:W-:Y:S01]  /*11d0*/  IMAD.MOV.U32 R63, RZ, RZ, R64 ;  /* 0x000000ffff3f7224 */ /* 0x000fe200078e0040 */
[----:B------:R-:W-:Y:S01]  /*11e0*/  FSEL R208, R190, RZ, !P5 ;  /* 0x000000ffbed07208 */ /* 0x000fe20006800000 */
[----:B------:R-:W-:Y:S01]  /*11f0*/  IMAD.MOV.U32 R70, RZ, RZ, R38 ;  /* 0x000000ffff467224 */ /* 0x000fe200078e0026 */
[----:B------:R-:W-:Y:S01]  /*1200*/  SHF.R.U64 R34, R38, 0x10, R39 ;  /* 0x0000001026227819 */ /* 0x000fe20000001227 */
[----:B------:R-:W-:Y:S01]  /*1210*/  IMAD.MOV.U32 R0, RZ, RZ, R37 ;  /* 0x000000ffff007224 */ /* 0x000fe200078e0025 */
[----:B------:R-:W-:Y:S01]  /*1220*/  MOV R74, R47 ;  /* 0x0000002f004a7202 */ /* 0x000fe20000000f00 */
[----:B------:R-:W-:Y:S01]  /*1230*/  IMAD.MOV.U32 R38, RZ, RZ, R41 ;  /* 0x000000ffff267224 */ /* 0x000fe200078e0029 */
[----:B------:R-:W-:Y:S01]  /*1240*/  SHF.R.U32.HI R75, RZ, 0x10, R47 ;  /* 0x00000010ff4b7819 */ /* 0x000fe2000001162f */
[----:B------:R-:W-:Y:S01]  /*1250*/  IMAD.MOV.U32 R47, RZ, RZ, R62 ;  /* 0x000000ffff2f7224 */ /* 0x000fe200078e003e */
[----:B------:R-:W-:Y:S01]  /*1260*/  SHF.R.U32.HI R72, RZ, 0x10, R41 ;  /* 0x00000010ff487819 */ /* 0x000fe20000011629 */
[----:B------:R-:W-:Y:S01]  /*1270*/  @P0 IMAD.X R69, R196, 0x1, R69, P2 ;  /* 0x00000001c4450824 */ /* 0x000fe200010e0645 */
[----:B------:R-:W-:Y:S01]  /*1280*/  SHF.R.U64 R197, R64, 0x10, R65 ;  /* 0x0000001040c57819 */ /* 0x000fe20000001241 */
[----:B------:R-:W-:Y:S01]  /*1290*/  IMAD.U32 R41, R199, 0x10000, RZ ;  /* 0x00010000c7297824 */ /* 0x000fe200078e00ff */
[----:B------:R-:W-:Y:S01]  /*12a0*/  SHF.L.U32 R62, R201, 0x10, RZ ;  /* 0x00000010c93e7819 */ /* 0x000fe200000006ff */
[----:B------:R-:W-:Y:S01]  /*12b0*/  IMAD.U32 R64, R63, 0x10000, RZ ;  /* 0x000100003f407824 */ /* 0x000fe200078e00ff */
[----:B------:R-:W-:Y:S01]  /*12c0*/  MOV R196, R35 ;  /* 0x0000002300c47202 */ /* 0x000fe20000000f00 */
[----:B------:R-:W-:Y:S01]  /*12d0*/  FADD.FTZ R63, -R208, R79 ;  /* 0x0000004fd03f7221 */ /* 0x000fe20000010100 */
[----:B------:R-:W-:Y:S01]  /*12e0*/  SHF.R.U32.HI R204, RZ, 0x10, R35 ;  /* 0x00000010ffcc7819 */ /* 0x000fe20000011623 */
[----:B------:R-:W-:Y:S01]  /*12f0*/  IMAD.U32 R35, R205, 0x10000, RZ ;  /* 0x00010000cd237824 */ /* 0x000fe200078e00ff */
[----:B------:R-:W-:Y:S01]  /*1300*/  SHF.L.U32 R194, R194, 0x10, RZ ;  /* 0x00000010c2c27819 */ /* 0x000fe200000006ff */
[----:B------:R-:W-:-:S02]  /*1310*/  IMAD.U32 R191, R191, 0x10000, RZ ;  /* 0x00010000bfbf7824 */ /* 0x000fc400078e00ff */
[----:B------:R-:W-:Y:S01]  /*1320*/  FADD.FTZ R201, -R208, R41 ;  /* 0x00000029d0c97221 */ /* 0x000fe20000010100 */
[----:B------:R-:W-:Y:S01]  /*1330*/  SHF.L.U32 R213, R0, 0x10, RZ ;  /* 0x0000001000d57819 */ /* 0x000fe200000006ff */
[----:B------:R-:W-:Y:S01]  /*1340*/  IMAD.U32 R209, R89, 0x10000, RZ ;  /* 0x0001000059d17824 */ /* 0x000fe200078e00ff */
[----:B------:R-:W-:Y:S01]  /*1350*/  MOV R203, R32 ;  /* 0x0000002000cb7202 */ /* 0x000fe20000000f00 */
[----:B------:R-:W-:Y:S01]  /*1360*/  FADD.FTZ R41, -R208, R62 ;  /* 0x0000003ed0297221 */ /* 0x000fe20000010100 */
[----:B------:R-:W-:Y:S01]  /*1370*/  SHF.R.U64 R202, R32, 0x10, R33 ;  /* 0x0000001020ca7819 */ /* 0x000fe20000001221 */
[----:B------:R-:W-:Y:S01]  /*1380*/  FMUL.FTZ R0, R182, R63 ;  /* 0x0000003fb6007220 */ /* 0x000fe20000410000 */
[----:B------:R0:W5:Y:S01]  /*1390*/  @P0 LDG.E R152, desc[UR6][R68.64] ;  /* 0x0000000644980981 */ /* 0x000162000c1e1900 */
[----:B------:R-:W-:Y:S01]  /*13a0*/  MOV R32, R39 ;  /* 0x0000002700207202 */ /* 0x000fe20000000f00 */
[----:B------:R-:W-:Y:S02]  /*13b0*/  IMAD.U32 R92, R92, 0x10000, RZ ;  /* 0x000100005c5c7824 */ /* 0x000fe400078e00ff */
[----:B------:R-:W-:Y:S01]  /*13c0*/  FADD.FTZ R89, -R208, R35 ;  /* 0x00000023d0597221 */ /* 0x000fe20000010100 */
[----:B------:R-:W-:Y:S01]  /*13d0*/  IMAD.U32 R62, R189, 0x10000, RZ ;  /* 0x00010000bd3e7824 */ /* 0x000fe200078e00ff */
[----:B------:R-:W-:Y:S01]  /*13e0*/  SHF.L.U32 R196, R196, 0x10, RZ ;  /* 0x00000010c4c47819 */ /* 0x000fe200000006ff */
[----:B------:R-:W-:Y:S01]  /*13f0*/  FMUL.FTZ R189, R4, R191 ;  /* 0x000000bf04bd7220 */ /* 0x000fe20000410000 */
[----:B------:R-:W-:Y:S01]  /*1400*/  MOV R71, R65 ;  /* 0x0000004100477202 */ /* 0x000fe20000000f00 */
[----:B------:R-:W-:Y:S01]  /*1410*/  IMAD.U32 R190, R197, 0x10000, RZ ;  /* 0x00010000c5be7824 */ /* 0x000fe200078e00ff */
[----:B------:R-:W-:-:S02]  /*1420*/  SHF.R.U32.HI R206, RZ, 0x10, R65 ;  /* 0x00000010ffce7819 */ /* 0x000fc40000011641 */
[----:B0-----:R-:W-:Y:S01]  /*1430*/  MOV R69, R43 ;  /* 0x0000002b00457202 */ /* 0x001fe20000000f00 */
[----:B------:R-:W-:Y:S02]  /*1440*/  IMAD.U32 R65, R85, 0x10000, RZ ;  /* 0x0001000055417824 */ /* 0x000fe400078e00ff */
[----:B------:R-:W-:Y:S01]  /*1450*/  FADD.FTZ R197, -R208, R194 ;  /* 0x000000c2d0c57221 */ /* 0x000fe20000010100 */
[----:B------:R-:W-:Y:S01]  /*1460*/  FADD.FTZ R126, R191, R126 ;  /* 0x0000007ebf7e7221 */ /* 0x000fe20000010000 */
[----:B------:R-:W-:Y:S01]  /*1470*/  FFMA.FTZ R153, R0, R191, R153 ;  /* 0x000000bf00997223 */ /* 0x000fe20000010099 */
[----:B------:R-:W-:Y:S01]  /*1480*/  IMAD.MOV.U32 R87, RZ, RZ, R67 ;  /* 0x000000ffff577224 */ /* 0x000fe200078e0043 */
[----:B------:R-:W-:Y:S01]  /*1490*/  SHF.R.U32.HI R184, RZ, 0x10, R37 ;  /* 0x00000010ffb87819 */ /* 0x000fe20000011625 */
[----:B------:R-:W-:Y:S01]  /*14a0*/  FADD.FTZ R85, -R208, R92 ;  /* 0x0000005cd0557221 */ /* 0x000fe20000010100 */
[----:B------:R-:W-:Y:S01]  /*14b0*/  FMUL.FTZ R194, R182, R89 ;  /* 0x00000059b6c27220 */ /* 0x000fe20000410000 */
[----:B------:R-:W-:Y:S01]  /*14c0*/  SHF.L.U32 R191, R32, 0x10, RZ ;  /* 0x0000001020bf7819 */ /* 0x000fe200000006ff */
[----:B------:R-:W-:-:S02]  /*14d0*/  IMAD.U32 R192, R192, 0x10000, RZ ;  /* 0x00010000c0c07824 */ /* 0x000fc400078e00ff */
[----:B------:R-:W-:Y:S01]  /*14e0*/  FMUL.FTZ R89, R5, R62 ;  /* 0x0000003e05597220 */ /* 0x000fe20000410000 */
[----:B------:R-:W-:Y:S01]  /*14f0*/  SHF.L.U32 R92, R69, 0x10, RZ ;  /* 0x00000010455c7819 */ /* 0x000fe200000006ff */
[----:B------:R-:W-:Y:S01]  /*1500*/  FADD.FTZ R32, RZ, R189 ;  /* 0x000000bdff207221 */ /* 0x000fe20000010000 */
[----:B------:R-:W-:Y:S02]  /*1510*/  IMAD.U32 R37, R204, 0x10000, RZ ;  /* 0x00010000cc257824 */ /* 0x000fe400078e00ff */
[----:B------:R-:W-:Y:S01]  /*1520*/  FADD.FTZ R211, -R208, R196 ;  /* 0x000000c4d0d37221 */ /* 0x000fe20000010100 */
[----:B------:R-:W-:Y:S02]  /*1530*/  IMAD.U32 R86, R86, 0x10000, RZ ;  /* 0x0001000056567824 */ /* 0x000fe400078e00ff */
[----:B------:R-:W-:Y:S01]  /*1540*/  FFMA.FTZ R69, R0, R189, RZ ;  /* 0x000000bd00457223 */ /* 0x000fe200000100ff */
[----:B------:R-:W-:Y:S01]  /*1550*/  SHF.R.U32.HI R68, RZ, 0x10, R39 ;  /* 0x00000010ff447819 */ /* 0x000fe20000011627 */
[--C-:B------:R-:W-:Y:S01]  /*1560*/  IMAD.MOV.U32 R78, RZ, RZ, R45.reuse ;  /* 0x000000ffff4e7224 */ /* 0x100fe200078e002d */
[----:B------:R-:W-:Y:S01]  /*1570*/  SHF.R.U32.HI R83, RZ, 0x10, R45 ;  /* 0x00000010ff537819 */ /* 0x000fe2000001162d */
[----:B------:R-:W-:Y:S01]  /*1580*/  IMAD.U32 R39, R195, 0x10000, RZ ;  /* 0x00010000c3277824 */ /* 0x000fe200078e00ff */
[----:B------:R-:W-:Y:S01]  /*1590*/  SHF.L.U32 R45, R87, 0x10, RZ ;  /* 0x00000010572d7819 */ /* 0x000fe200000006ff */
[----:B------:R-:W-:-:S02]  /*15a0*/  IMAD.U32 R200, R200, 0x10000, RZ ;  /* 0x00010000c8c87824 */ /* 0x000fc400078e00ff */
[C---:B------:R-:W-:Y:S01]  /*15b0*/  FADD.FTZ R195, -R208.reuse, R192 ;  /* 0x000000c0d0c37221 */ /* 0x040fe20000010100 */
[----:B------:R-:W-:Y:S01]  /*15c0*/  FADD.FTZ R209, -R208, R209 ;  /* 0x000000d1d0d17221 */ /* 0x000fe20000010100 */
[----:B------:R-:W-:Y:S02]  /*15d0*/  IMAD.U32 R184, R184, 0x10000, RZ ;  /* 0x00010000b8b87824 */ /* 0x000fe400078e00ff */
[----:B------:R-:W-:Y:S01]  /*15e0*/  FMUL.FTZ R63, R6, R213 ;  /* 0x000000d5063f7220 */ /* 0x000fe20000410000 */
[----:B------:R-:W-:Y:S01]  /*15f0*/  FADD.FTZ R32, R32, R89 ;  /* 0x0000005920207221 */ /* 0x000fe20000010000 */
[----:B------:R-:W-:Y:S01]  /*1600*/  SHF.R.U32.HI R67, RZ, 0x10, R67 ;  /* 0x00000010ff437819 */ /* 0x000fe20000011643 */
[C---:B------:R-:W-:Y:S01]  /*1610*/  FADD.FTZ R215, -R208.reuse, R37 ;  /* 0x00000025d0d77221 */ /* 0x040fe20000010100 */
[----:B------:R-:W-:Y:S01]  /*1620*/  FADD.FTZ R87, -R208, R86 ;  /* 0x00000056d0577221 */ /* 0x000fe20000010100 */
[----:B------:R-:W-:Y:S01]  /*1630*/  FMUL.FTZ R192, R182, R211 ;  /* 0x000000d3b6c07220 */ /* 0x000fe20000410000 */
[----:B------:R-:W-:Y:S01]  /*1640*/  FFMA.FTZ R69, R194, R89, R69 ;  /* 0x00000059c2457223 */ /* 0x000fe20000010045 */
[----:B------:R-:W-:Y:S01]  /*1650*/  SHF.L.U32 R198, R198, 0x10, RZ ;  /* 0x00000010c6c67819 */ /* 0x000fe200000006ff */
[----:B------:R-:W-:-:S02]  /*1660*/  IMAD.U32 R86, R77, 0x10000, RZ ;  /* 0x000100004d567824 */ /* 0x000fc400078e00ff */
[----:B------:R-:W-:Y:S01]  /*1670*/  FADD.FTZ R205, -R208, R200 ;  /* 0x000000c8d0cd7221 */ /* 0x000fe20000010100 */
[----:B------:R-:W-:Y:S01]  /*1680*/  FADD.FTZ R154, R62, R154 ;  /* 0x0000009a3e9a7221 */ /* 0x000fe20000010000 */
[----:B------:R-:W-:Y:S01]  /*1690*/  FFMA.FTZ R155, R194, R62, R155 ;  /* 0x0000003ec29b7223 */ /* 0x000fe2000001009b */
[----:B------:R-:W-:Y:S02]  /*16a0*/  IMAD.U32 R77, R75, 0x10000, RZ ;  /* 0x000100004b4d7824 */ /* 0x000fe400078e00ff */
[----:B------:R-:W-:Y:S01]  /*16b0*/  FADD.FTZ R37, -R208, R190 ;  /* 0x000000bed0257221 */ /* 0x000fe20000010100 */
[----:B------:R-:W-:Y:S01]  /*16c0*/  FMUL.FTZ R62, R7, R184 ;  /* 0x000000b8073e7220 */ /* 0x000fe20000410000 */
[----:B------:R-:W-:Y:S02]  /*16d0*/  IMAD.U32 R70, R70, 0x10000, RZ ;  /* 0x0001000046467824 */ /* 0x000fe400078e00ff */
[----:B------:R-:W-:Y:S01]  /*16e0*/  FMUL.FTZ R200, R182, R209 ;  /* 0x000000d1b6c87220 */ /* 0x000fe20000410000 */
[----:B------:R-:W-:-:S02]  /*16f0*/  IMAD.U32 R34, R34, 0x10000, RZ ;  /* 0x0001000022227824 */ /* 0x000fc400078e00ff */
[----:B------:R-:W-:Y:S01]  /*1700*/  FADD.FTZ R75, R32, R63 ;  /* 0x0000003f204b7221 */ /* 0x000fe20000010000 */
[----:B------:R-:W-:Y:S01]  /*1710*/  FMUL.FTZ R190, R182, R215 ;  /* 0x000000d7b6be7220 */ /* 0x000fe20000410000 */
[----:B------:R-:W-:Y:S01]  /*1720*/  FFMA.FTZ R69, R192, R63, R69 ;  /* 0x0000003fc0457223 */ /* 0x000fe20000010045 */
[----:B------:R-:W-:Y:S02]  /*1730*/  IMAD.U32 R67, R67, 0x10000, RZ ;  /* 0x0001000043437824 */ /* 0x000fe400078e00ff */
[----:B------:R-:W-:Y:S01]  /*1740*/  FADD.FTZ R207, -R208, R198 ;  /* 0x000000c6d0cf7221 */ /* 0x000fe20000010100 */
[----:B------:R-:W-:Y:S02]  /*1750*/  IMAD.U32 R202, R202, 0x10000, RZ ;  /* 0x00010000caca7824 */ /* 0x000fe400078e00ff */
[----:B------:R-:W-:Y:S01]  /*1760*/  FMUL.FTZ R212, R182, R197 ;  /* 0x000000c5b6d47220 */ /* 0x000fe20000410000 */
[----:B------:R-:W-:Y:S01]  /*1770*/  FADD.FTZ R65, -R208, R65 ;  /* 0x00000041d0417221 */ /* 0x000fe20000010100 */
[----:B------:R-:W-:Y:S01]  /*1780*/  FMUL.FTZ R198, R8, R70 ;  /* 0x0000004608c67220 */ /* 0x000fe20000410000 */
[----:B------:R-:W-:Y:S01]  /*1790*/  FADD.FTZ R162, R34, R162 ;  /* 0x000000a222a27221 */ /* 0x000fe20000010000 */
[-C--:B------:R-:W-:Y:S01]  /*17a0*/  FFMA.FTZ R163, R200, R34.reuse, R163 ;  /* 0x00000022c8a37223 */ /* 0x080fe200000100a3 */
[----:B------:R-:W-:Y:S01]  /*17b0*/  FMUL.FTZ R197, R9, R34 ;  /* 0x0000002209c57220 */ /* 0x000fe20000410000 */
[----:B------:R-:W-:Y:S01]  /*17c0*/  FADD.FTZ R75, R75, R62 ;  /* 0x0000003e4b4b7221 */ /* 0x000fe20000010000 */
[----:B------:R-:W-:Y:S01]  /*17d0*/  SHF.L.U32 R204, R71, 0x10, RZ ;  /* 0x0000001047cc7819 */ /* 0x000fe200000006ff */
[----:B------:R-:W-:Y:S01]  /*17e0*/  FMUL.FTZ R195, R182, R195 ;  /* 0x000000c3b6c37220 */ /* 0x000fe20000410000 */
[----:B------:R-:W-:Y:S01]  /*17f0*/  FFMA.FTZ R34, R190, R62, R69 ;  /* 0x0000003ebe227223 */ /* 0x000fe20000010045 */
[C---:B------:R-:W-:Y:S01]  /*1800*/  FADD.FTZ R71, -R208.reuse, R67 ;  /* 0x00000043d0477221 */ /* 0x040fe20000010100 */
[C---:B------:R-:W-:Y:S01]  /*1810*/  FADD.FTZ R199, -R208.reuse, R39 ;  /* 0x00000027d0c77221 */ /* 0x040fe20000010100 */
[----:B------:R-:W-:Y:S01]  /*1820*/  FADD.FTZ R67, -R208, R202 ;  /* 0x000000cad0437221 */ /* 0x000fe20000010100 */
[----:B------:R-:W-:Y:S01]  /*1830*/  SHF.R.U32.HI R33, RZ, 0x10, R33 ;  /* 0x00000010ff217819 */ /* 0x000fe20000011621 */
[----:B------:R-:W-:Y:S01]  /*1840*/  FMUL.FTZ R202, R182, R65 ;  /* 0x00000041b6ca7220 */ /* 0x000fe20000410000 */
[----:B------:R-:W-:Y:S01]  /*1850*/  FADD.FTZ R32, R75, R198 ;  /* 0x000000c64b207221 */ /* 0x000fe20000010000 */
[----:B------:R-:W-:Y:S01]  /*1860*/  FFMA.FTZ R65, R195, R198, R34 ;  /* 0x000000c6c3417223 */ /* 0x000fe20000010022 */
[----:B------:R-:W-:-:S02]  /*1870*/  IMAD.U32 R91, R91, 0x10000, RZ ;  /* 0x000100005b5b7824 */ /* 0x000fc400078e00ff */
[----:B------:R-:W-:Y:S01]  /*1880*/  FMUL.FTZ R214, R182, R199 ;  /* 0x000000c7b6d67220 */ /* 0x000fe20000410000 */
[----:B------:R-:W-:Y:S02]  /*1890*/  IMAD.MOV.U32 R73, RZ, RZ, R42 ;  /* 0x000000ffff497224 */ /* 0x000fe400078e002a */
[----:B------:R-:W-:Y:S01]  /*18a0*/  FMUL.FTZ R199, R10, R191 ;  /* 0x000000bf0ac77220 */ /* 0x000fe20000410000 */
[----:B------:R-:W-:Y:S02]  /*18b0*/  IMAD.U32 R68, R68, 0x10000, RZ ;  /* 0x0001000044447824 */ /* 0x000fe400078e00ff */
[----:B------:R-:W-:Y:S01]  /*18c0*/  FADD.FTZ R32, R32, R197 ;  /* 0x000000c520207221 */ /* 0x000fe20000010000 */
[--C-:B------:R-:W-:Y:S01]  /*18d0*/  SHF.R.U64 R42, R42, 0x10, R43.reuse ;  /* 0x000000102a2a7819 */ /* 0x100fe2000000122b */
[----:B------:R-:W-:Y:S01]  /*18e0*/  IMAD.U32 R33, R33, 0x10000, RZ ;  /* 0x0001000021217824 */ /* 0x000fe200078e00ff */
[----:B------:R-:W-:Y:S01]  /*18f0*/  SHF.R.U32.HI R80, RZ, 0x10, R43 ;  /* 0x00000010ff507819 */ /* 0x000fe2000001162b */
[----:B------:R-:W-:Y:S01]  /*1900*/  FFMA.FTZ R65, R200, R197, R65 ;  /* 0x000000c5c8417223 */ /* 0x000fe20000010041 */
[----:B------:R-:W-:-:S02]  /*1910*/  IMAD.U32 R193, R193, 0x10000, RZ ;  /* 0x00010000c1c17824 */ /* 0x000fc400078e00ff */
[----:B------:R-:W-:Y:S01]  /*1920*/  FMUL.FTZ R210, R182, R201 ;  /* 0x000000c9b6d27220 */ /* 0x000fe20000410000 */
[----:B------:R-:W-:Y:S02]  /*1930*/  IMAD.U32 R43, R203, 0x10000, RZ ;  /* 0x00010000cb2b7824 */ /* 0x000fe400078e00ff */
[----:B------:R-:W-:Y:S01]  /*1940*/  FADD.FTZ R203, -R208, R91 ;  /* 0x0000005bd0cb7221 */ /* 0x000fe20000010100 */
[----:B------:R-:W-:Y:S01]  /*1950*/  IMAD.U32 R206, R206, 0x10000, RZ ;  /* 0x00010000cece7824 */ /* 0x000fe200078e00ff */
[----:B------:R-:W-:Y:S01]  /*1960*/  SHF.L.U32 R93, R93, 0x10, RZ ;  /* 0x000000105d5d7819 */ /* 0x000fe200000006ff */
[----:B------:R-:W-:Y:S02]  /*1970*/  IMAD.U32 R211, R66, 0x10000, RZ ;  /* 0x0001000042d37824 */ /* 0x000fe400078e00ff */
[----:B------:R-:W-:Y:S01]  /*1980*/  FMUL.FTZ R201, R11, R68 ;  /* 0x000000440bc97220 */ /* 0x000fe20000410000 */
[----:B------:R-:W-:Y:S01]  /*1990*/  FADD.FTZ R32, R32, R199 ;  /* 0x000000c720207221 */ /* 0x000fe20000010000 */
[----:B------:R-:W-:Y:S01]  /*19a0*/  FADD.FTZ R79, -R208, R33 ;  /* 0x00000021d04f7221 */ /* 0x000fe20000010100 */
[----:B------:R-:W-:Y:S01]  /*19b0*/  FFMA.FTZ R65, R212, R199, R65 ;  /* 0x000000c7d4417223 */ /* 0x000fe20000010041 */
[----:B------:R-:W-:-:S02]  /*19c0*/  IMAD.U32 R84, R84, 0x10000, RZ ;  /* 0x0001000054547824 */ /* 0x000fc400078e00ff */
[C---:B------:R-:W-:Y:S01]  /*19d0*/  FADD.FTZ R193, -R208.reuse, R193 ;  /* 0x000000c1d0c17221 */ /* 0x040fe20000010100 */
[----:B------:R-:W-:Y:S01]  /*19e0*/  FADD.FTZ R33, -R208, R206 ;  /* 0x000000ced0217221 */ /* 0x000fe20000010100 */
[----:B------:R-:W-:Y:S02]  /*19f0*/  IMAD.U32 R72, R72, 0x10000, RZ ;  /* 0x0001000048487824 */ /* 0x000fe400078e00ff */
[C---:B------:R-:W-:Y:S01]  /*1a00*/  FMUL.FTZ R216, R182.reuse, R203 ;  /* 0x000000cbb6d87220 */ /* 0x040fe20000410000 */
[----:B------:R-:W-:Y:S01]  /*1a10*/  FMUL.FTZ R206, R182, R205 ;  /* 0x000000cdb6ce7220 */ /* 0x000fe20000410000 */
[----:B------:R-:W-:Y:S01]  /*1a20*/  FADD.FTZ R45, -R208, R45 ;  /* 0x0000002dd02d7221 */ /* 0x000fe20000010100 */
[----:B------:R-:W-:Y:S02]  /*1a30*/  IMAD.U32 R36, R36, 0x10000, RZ ;  /* 0x0001000024247824 */ /* 0x000fe400078e00ff */
[----:B------:R-:W-:Y:S01]  /*1a40*/  FMUL.FTZ R203, R12, R211 ;  /* 0x000000d30ccb7220 */ /* 0x000fe20000410000 */
[----:B------:R-:W-:Y:S01]  /*1a50*/  FADD.FTZ R32, R32, R201 ;  /* 0x000000c920207221 */ /* 0x000fe20000010000 */
[----:B------:R-:W-:Y:S01]  /*1a60*/  FADD.FTZ R91, -R208, R93 ;  /* 0x0000005dd05b7221 */ /* 0x000fe20000010100 */
[----:B------:R-:W-:Y:S01]  /*1a70*/  FADD.FTZ R158, R184, R158 ;  /* 0x0000009eb89e7221 */ /* 0x000fe20000010000 */
[----:B------:R-:W-:Y:S01]  /*1a80*/  FFMA.FTZ R111, R190, R184, R111 ;  /* 0x000000b8be6f7223 */ /* 0x000fe2000001006f */
[----:B------:R-:W-:Y:S01]  /*1a90*/  FFMA.FTZ R65, R214, R201, R65 ;  /* 0x000000c9d6417223 */ /* 0x000fe20000010041 */
[C---:B------:R-:W-:Y:S01]  /*1aa0*/  FADD.FTZ R93, -R208.reuse, R84 ;  /* 0x00000054d05d7221 */ /* 0x040fe20000010100 */
[C---:B------:R-:W-:Y:S01]  /*1ab0*/  FADD.FTZ R43, -R208.reuse, R43 ;  /* 0x0000002bd02b7221 */ /* 0x040fe20000010100 */
[C---:B------:R-:W-:Y:S01]  /*1ac0*/  FADD.FTZ R39, -R208.reuse, R64 ;  /* 0x00000040d0277221 */ /* 0x040fe20000010100 */
[----:B------:R-:W-:Y:S01]  /*1ad0*/  FADD.FTZ R35, -R208, R204 ;  /* 0x000000ccd0237221 */ /* 0x000fe20000010100 */
[----:B------:R-:W-:Y:S01]  /*1ae0*/  FADD.FTZ R156, R213, R156 ;  /* 0x0000009cd59c7221 */ /* 0x000fe20000010000 */
[----:B------:R-:W-:Y:S01]  /*1af0*/  FFMA.FTZ R157, R192, R213, R157 ;  /* 0x000000d5c09d7223 */ /* 0x000fe2000001009d */
[----:B------:R-:W-:Y:S01]  /*1b00*/  FMUL.FTZ R184, R182, R193 ;  /* 0x000000c1b6b87220 */ /* 0x000fe20000410000 */
[----:B------:R-:W-:Y:S01]  /*1b10*/  SHF.L.U32 R213, R38, 0x10, RZ ;  /* 0x0000001026d57819 */ /* 0x000fe200000006ff */
[----:B------:R-:W-:Y:S01]  /*1b20*/  FMUL.FTZ R208, R182, R207 ;  /* 0x000000cfb6d07220 */ /* 0x000fe20000410000 */
[----:B------:R-:W-:Y:S01]  /*1b30*/  FADD.FTZ R174, R72, R174 ;  /* 0x000000ae48ae7221 */ /* 0x000fe20000010000 */
[-C--:B------:R-:W-:Y:S01]  /*1b40*/  FFMA.FTZ R175, R206, R72.reuse, R175 ;  /* 0x00000048ceaf7223 */ /* 0x080fe200000100af */
[----:B------:R-:W-:Y:S01]  /*1b50*/  FMUL.FTZ R193, R15, R72 ;  /* 0x000000480fc17220 */ /* 0x000fe20000410000 */
[----:B------:R-:W-:Y:S01]  /*1b60*/  FMUL.FTZ R207, R13, R36 ;  /* 0x000000240dcf7220 */ /* 0x000fe20000410000 */
[----:B------:R-:W-:Y:S01]  /*1b70*/  FMUL.FTZ R72, R182, R45 ;  /* 0x0000002db6487220 */ /* 0x000fe20000410000 */
[----:B------:R-:W-:Y:S01]  /*1b80*/  FADD.FTZ R32, R32, R203 ;  /* 0x000000cb20207221 */ /* 0x000fe20000010000 */
[----:B------:R-:W-:Y:S01]  /*1b90*/  FFMA.FTZ R45, R210, R203, R65 ;  /* 0x000000cbd22d7223 */ /* 0x000fe20000010041 */
[----:B------:R-:W-:-:S02]  /*1ba0*/  FMUL.FTZ R205, R14, R213 ;  /* 0x000000d50ecd7220 */ /* 0x000fc40000410000 */
[----:B------:R-:W-:Y:S01]  /*1bb0*/  FADD.FTZ R32, R32, R207 ;  /* 0x000000cf20207221 */ /* 0x000fe20000010000 */
[----:B------:R-:W-:Y:S01]  /*1bc0*/  FFMA.FTZ R45, R216, R207, R45 ;  /* 0x000000cfd82d7223 */ /* 0x000fe2000001002d */
[----:B------:R-:W-:Y:S02]  /*1bd0*/  IMAD.U32 R215, R73, 0x10000, RZ ;  /* 0x0001000049d77824 */ /* 0x000fe400078e00ff */
[----:B------:R-:W-:Y:S01]  /*1be0*/  FADD.FTZ R32, R32, R205 ;  /* 0x000000cd20207221 */ /* 0x000fe20000010000 */
[----:B------:R-:W-:Y:S01]  /*1bf0*/  FFMA.FTZ R45, R208, R205, R45 ;  /* 0x000000cdd02d7223 */ /* 0x000fe2000001002d */
[----:B------:R-:W-:Y:S01]  /*1c00*/  FMUL.FTZ R196, R182, R85 ;  /* 0x00000055b6c47220 */ /* 0x000fe20000410000 */
[----:B------:R-:W-:Y:S02]  /*1c10*/  IMAD.U32 R42, R42, 0x10000, RZ ;  /* 0x000100002a2a7824 */ /* 0x000fe400078e00ff */
[----:B------:R-:W-:Y:S01]  /*1c20*/  FMUL.FTZ R85, R16, R215 ;  /* 0x000000d710557220 */ /* 0x000fe20000410000 */
[----:B------:R-:W-:Y:S01]  /*1c30*/  FADD.FTZ R32, R32, R193 ;  /* 0x000000c120207221 */ /* 0x000fe20000010000 */
[----:B------:R-:W-:Y:S01]  /*1c40*/  FFMA.FTZ R45, R206, R193, R45 ;  /* 0x000000c1ce2d7223 */ /* 0x000fe2000001002d */
[----:B------:R-:W-:-:S02]  /*1c50*/  IMAD.U32 R66, R76, 0x10000, RZ ;  /* 0x000100004c427824 */ /* 0x000fc400078e00ff */
[----:B------:R-:W-:Y:S01]  /*1c60*/  FADD.FTZ R164, R191, R164 ;  /* 0x000000a4bfa47221 */ /* 0x000fe20000010000 */
[----:B------:R-:W-:Y:S01]  /*1c70*/  FFMA.FTZ R165, R212, R191, R165 ;  /* 0x000000bfd4a57223 */ /* 0x000fe200000100a5 */
[C---:B------:R-:W-:Y:S01]  /*1c80*/  FMUL.FTZ R204, R182.reuse, R91 ;  /* 0x0000005bb6cc7220 */ /* 0x040fe20000410000 */
[----:B------:R-:W-:Y:S01]  /*1c90*/  FMUL.FTZ R191, R17, R42 ;  /* 0x0000002a11bf7220 */ /* 0x000fe20000410000 */
[----:B------:R-:W-:Y:S01]  /*1ca0*/  FMUL.FTZ R76, R182, R43 ;  /* 0x0000002bb64c7220 */ /* 0x000fe20000410000 */
[----:B------:R-:W-:Y:S01]  /*1cb0*/  FADD.FTZ R32, R32, R85 ;  /* 0x0000005520207221 */ /* 0x000fe20000010000 */
[----:B------:R-:W-:Y:S01]  /*1cc0*/  FFMA.FTZ R43, R184, R85, R45 ;  /* 0x00000055b82b7223 */ /* 0x000fe2000001002d */
[----:B------:R-:W-:Y:S01]  /*1cd0*/  FADD.FTZ R95, R92, R95 ;  /* 0x0000005f5c5f7221 */ /* 0x000fe20000010000 */
[-C--:B------:R-:W-:Y:S01]  /*1ce0*/  FFMA.FTZ R105, R204, R92.reuse, R105 ;  /* 0x0000005ccc697223 */ /* 0x080fe20000010069 */
[----:B------:R-:W-:Y:S02]  /*1cf0*/  IMAD.U32 R80, R80, 0x10000, RZ ;  /* 0x0001000050507824 */ /* 0x000fe400078e00ff */
[----:B------:R-:W-:Y:S01]  /*1d00*/  FMUL.FTZ R92, R18, R92 ;  /* 0x0000005c125c7220 */ /* 0x000fe20000410000 */
[----:B------:R-:W-:Y:S01]  /*1d10*/  FADD.FTZ R45, R32, R191 ;  /* 0x000000bf202d7221 */ /* 0x000fe20000010000 */
[----:B------:R-:W-:Y:S01]  /*1d20*/  FFMA.FTZ R43, R196, R191, R43 ;  /* 0x000000bfc42b7223 */ /* 0x000fe2000001002b */
[----:B------:R-:W-:-:S02]  /*1d30*/  IMAD.U32 R38, R81, 0x10000, RZ ;  /* 0x0001000051267824 */ /* 0x000fc400078e00ff */
[----:B------:R-:W-:Y:S01]  /*1d40*/  FMUL.FTZ R91, R19, R80 ;  /* 0x00000050135b7220 */ /* 0x000fe20000410000 */
[----:B------:R-:W-:Y:S01]  /*1d50*/  FADD.FTZ R32, R45, R92 ;  /* 0x0000005c2d207221 */ /* 0x000fe20000010000 */
[----:B------:R-:W-:Y:S01]  /*1d60*/  SHF.L.U32 R78, R78, 0x10, RZ ;  /* 0x000000104e4e7819 */ /* 0x000fe200000006ff */
[----:B------:R-:W-:Y:S01]  /*1d70*/  FMUL.FTZ R93, R182, R93 ;  /* 0x0000005db65d7220 */ /* 0x000fe20000410000 */
        /* <DEDUP_REMOVED lines=16> */
[----:B------:R-:W-:-:S02]  /*1e80*/  IMAD.U32 R83, R83, 0x10000, RZ ;  /* 0x0001000053537824 */ /* 0x000fc400078e00ff */
        /* <DEDUP_REMOVED lines=33> */
[----:B------:R-:W-:Y:S02]  /*20a0*/  IMAD.U32 R44, R44, 0x10000, RZ ;  /* 0x000100002c2c7824 */ /* 0x000fe400078e00ff */
[----:B------:R-:W-:Y:S01]  /*20b0*/  FMUL.FTZ R65, R28, R47 ;  /* 0x0000002f1c417220 */ /* 0x000fe20000410000 */
[----:B------:R-:W-:Y:S01]  /*20c0*/  FADD.FTZ R32, R32, R77 ;  /* 0x0000004d20207221 */ /* 0x000fe20000010000 */
[----:B------:R-:W-:Y:S01]  /*20d0*/  FFMA.FTZ R37, R79, R77, R34 ;  /* 0x0000004d4f257223 */ /* 0x000fe20000010022 */
[----:B------:R-:W-:Y:S01]  /*20e0*/  SHF.L.U32 R40, R40, 0x10, RZ ;  /* 0x0000001028287819 */ /* 0x000fe200000006ff */
        /* <DEDUP_REMOVED lines=12> */
[----:B------:R-:W-:Y:S02]  /*21b0*/  VIADD R124, R124, UR10 ;  /* 0x0000000a7c7c7c36 */ /* 0x000fe40008000000 */
        /* <DEDUP_REMOVED lines=50> */
.L_x_1465:
[----:B01----:R-:W-:Y:S01]  /*24e0*/  FADD.FTZ R32, R32, R33 ;  /* 0x0000002120207221 */ /* 0x003fe20000010000 */
[----:B--2---:R-:W-:Y:S01]  /*24f0*/  FADD.FTZ R33, R34, R35 ;  /* 0x0000002322217221 */ /* 0x004fe20000010000 */
        /* <DEDUP_REMOVED lines=10> */
.L_x_1439:
[----:B------:R-:W-:Y:S05]  /*25a0*/  WARPSYNC.ALL ;  /* 0x0000000000007948 */ /* 0x000fea0003800000 */
[----:B------:R-:W1:Y:S08]  /*25b0*/  S2UR UR5, SR_CgaCtaId ;  /* 0x00000000000579c3 */ /* 0x000e700000008800 */
[----:B------:R-:W-:Y:S01]  /*25c0*/  BAR.SYNC.DEFER_BLOCKING 0x0 ;  /* 0x0000000000007b1d */ /* 0x000fe20000010000 */
[----:B0-----:R-:W-:-:S02]  /*25d0*/  SHF.R.U32.HI R32, RZ, 0x5, R94 ;  /* 0x00000005ff207819 */ /* 0x001fc4000001165e */
[C---:B-----5:R-:W-:Y:S02]  /*25e0*/  LOP3.LUT P6, RZ, R183.reuse, 0xff00, RZ, 0xc0, !PT ;  /* 0x0000ff00b7ff7812 */ /* 0x060fe400078cc0ff */
[----:B------:R-:W-:Y:S01]  /*25f0*/  LOP3.LUT R32, R32, 0x7fffff8, RZ, 0xc0, !PT ;  /* 0x07fffff820207812 */ /* 0x000fe200078ec0ff */
[----:B------:R-:W-:Y:S01]  /*2600*/  UMOV UR4, 0x400 ;  /* 0x0000040000047882 */ /* 0x000fe20000000000 */
[----:B------:R-:W-:Y:S02]  /*2610*/  LOP3.LUT P2, RZ, R183, 0xff, RZ, 0xc0, !PT ;  /* 0x000000ffb7ff7812 */ /* 0x000fe4000784c0ff */
[----:B------:R-:W-:Y:S02]  /*2620*/  @!P4 IADD3 R32, R32, 0x8, RZ ;  /* 0x000000082020c810 */ /* 0x000fe40007ffe0ff */
[----:B------:R-:W-:-:S04]  /*2630*/  @P1 SHF.R.U32.HI R221, RZ, 0x10, R61 ;  /* 0x00000010ffdd1819 */ /* 0x000fc8000001163d */
[----:B------:R-:W-:Y:S01]  /*2640*/  @P1 SHF.L.U32 R221, R221, 0x10, RZ ;  /* 0x00000010dddd1819 */ /* 0x000fe200000006ff */
        /* <DEDUP_REMOVED lines=10> */
[----:B------:R-:W-:Y:S02]  /*26f0*/  @P1 IMAD.MOV.U32 R34, RZ, RZ, R58 ;  /* 0x000000ffff221224 */ /* 0x000fe400078e003a */
[----:B-1----:R-:W-:Y:S01]  /*2700*/  FADD.FTZ R211, R211, R36 ;  /* 0x00000024d3d37221 */ /* 0x002fe20000010000 */
[----:B------:R-:W-:Y:S01]  /*2710*/  FADD.FTZ R32, R32, R37 ;  /* 0x0000002520207221 */ /* 0x000fe20000010000 */
[----:B------:R-:W-:Y:S02]  /*2720*/  @P1 IMAD.U32 R35, R34, 0x10000, RZ ;  /* 0x0001000022231824 */ /* 0x000fe400078e00ff */
[----:B------:R-:W-:Y:S01]  /*2730*/  FADD.FTZ R211, R38, R211 ;  /* 0x000000d326d37221 */ /* 0x000fe20000010000 */
[----:B------:R-:W-:Y:S01]  /*2740*/  FADD.FTZ R32, R39, R32 ;  /* 0x0000002027207221 */ /* 0x000fe20000010000 */
[----:B------:R-:W-:-:S02]  /*2750*/  @P1 SHF.R.U64 R39, R48, 0x10, R49 ;  /* 0x0000001030271819 */ /* 0x000fc40000001231 */
[----:B--2---:R-:W-:Y:S01]  /*2760*/  FADD.FTZ R211, R211, R40 ;  /* 0x00000028d3d37221 */ /* 0x004fe20000010000 */
[----:B------:R-:W-:Y:S01]  /*2770*/  FADD.FTZ R32, R32, R41 ;  /* 0x0000002920207221 */ /* 0x000fe20000010000 */
[----:B------:R-:W-:Y:S02]  /*2780*/  @P1 SHF.R.U32.HI R40, RZ, 0x10, R59 ;  /* 0x00000010ff281819 */ /* 0x000fe4000001163b */
[----:B------:R-:W-:Y:S01]  /*2790*/  FADD.FTZ R211, R42, R211 ;  /* 0x000000d32ad37221 */ /* 0x000fe20000010000 */
[----:B------:R-:W-:Y:S01]  /*27a0*/  FADD.FTZ R32, R43, R32 ;  /* 0x000000202b207221 */ /* 0x000fe20000010000 */
[----:B------:R-:W-:Y:S02]  /*27b0*/  @P1 SHF.R.U32.HI R43, RZ, 0x10, R49 ;  /* 0x00000010ff2b1819 */ /* 0x000fe40000011631 */
        /* <DEDUP_REMOVED lines=14> */
[--C-:B------:R-:W-:Y:S01]  /*28a0*/  @P1 SHF.R.U64 R37, R58, 0x10, R59.reuse ;  /* 0x000000103a251819 */ /* 0x100fe2000000123b */
[----:B------:R-:W-:Y:S01]  /*28b0*/  FADD.FTZ R89, R89, -R194 ;  /* 0x800000c259597221 */ /* 0x000fe20000010000 */
[----:B------:R-:W-:Y:S01]  /*28c0*/  FADD.FTZ R189, R189, -R0 ;  /* 0x80000000bdbd7221 */ /* 0x000fe20000010000 */
[----:B------:R-:W-:Y:S01]  /*28d0*/  FADD.FTZ R63, R63, -R192 ;  /* 0x800000c03f3f7221 */ /* 0x000fe20000010000 */
[----:B------:R-:W-:Y:S01]  /*28e0*/  @P1 SHF.L.U32 R37, R37, 0x10, RZ ;  /* 0x0000001025251819 */ /* 0x000fe200000006ff */
[----:B------:R-:W-:Y:S01]  /*28f0*/  FMUL.FTZ R36, R182, R89 ;  /* 0x00000059b6247220 */ /* 0x000fe20000410000 */
[----:B------:R-:W-:-:S02]  /*2900*/  @P1 IMAD.MOV.U32 R0, RZ, RZ, R59 ;  /* 0x000000ffff001224 */ /* 0x000fc400078e003b */
[-C--:B------:R-:W-:Y:S01]  /*2910*/  FFMA.FTZ R200, R200, R32.reuse, R33 ;  /* 0x00000020c8c87223 */ /* 0x080fe20000010021 */
[----:B------:R-:W-:Y:S01]  /*2920*/  FMUL.FTZ R38, R182, R63 ;  /* 0x0000003fb6267220 */ /* 0x000fe20000410000 */
[----:B------:R-:W-:Y:S01]  /*2930*/  @P1 FADD.FTZ R36, R36, R37 ;  /* 0x0000002524241221 */ /* 0x000fe20000010000 */
[----:B------:R-:W-:Y:S02]  /*2940*/  @P1 IMAD.U32 R37, R0, 0x10000, RZ ;  /* 0x0001000000251824 */ /* 0x000fe400078e00ff */
[----:B------:R-:W-:Y:S01]  /*2950*/  FADD.FTZ R197, R197, -R200 ;  /* 0x800000c8c5c57221 */ /* 0x000fe20000010000 */
[----:B------:R-:W-:Y:S01]  /*2960*/  @P1 SHF.L.U32 R0, R40, 0x10, RZ ;  /* 0x0000001028001819 */ /* 0x000fe200000006ff */
[----:B------:R-:W-:Y:S01]  /*2970*/  FMUL.FTZ R47, R182, R47 ;  /* 0x0000002fb62f7220 */ /* 0x000fe20000410000 */
[-CC-:B------:R-:W-:Y:S01]  /*2980*/  FFMA.FTZ R212, R212, R32.reuse, R33.reuse ;  /* 0x00000020d4d47223 */ /* 0x180fe20000010021 */
[----:B------:R-:W-:Y:S01]  /*2990*/  FFMA.FTZ R195, R195, R32, R33 ;  /* 0x00000020c3c37223 */ /* 0x000fe20000010021 */
[----:B------:R-:W-:Y:S01]  /*29a0*/  @P1 FADD.FTZ R38, R38, R37 ;  /* 0x0000002526261221 */ /* 0x000fe20000010000 */
[----:B------:R-:W-:-:S02]  /*29b0*/  @P1 IMAD.U32 R37, R39, 0x10000, RZ ;  /* 0x0001000027251824 */ /* 0x000fc400078e00ff */
[C---:B------:R-:W-:Y:S01]  /*29c0*/  FMUL.FTZ R62, R182.reuse, R197 ;  /* 0x000000c5b63e7220 */ /* 0x040fe20000410000 */
[----:B------:R-:W-:Y:S01]  /*29d0*/  FMUL.FTZ R34, R182, R189 ;  /* 0x000000bdb6227220 */ /* 0x000fe20000410000 */
[----:B------:R-:W-:Y:S01]  /*29e0*/  @P1 FADD.FTZ R47, R47, R0 ;  /* 0x000000002f2f1221 */ /* 0x000fe20000010000 */
[----:B------:R-:W-:Y:S01]  /*29f0*/  FADD.FTZ R199, R199, -R212 ;  /* 0x800000d4c7c77221 */ /* 0x000fe20000010000 */
[----:B------:R-:W-:Y:S01]  /*2a00*/  @P1 MOV R0, R48 ;  /* 0x0000003000001202 */ /* 0x000fe20000000f00 */
[----:B------:R-:W-:Y:S01]  /*2a10*/  FADD.FTZ R195, R198, -R195 ;  /* 0x800000c3c6c37221 */ /* 0x000fe20000010000 */
[----:B------:R-:W-:Y:S01]  /*2a20*/  @P1 FADD.FTZ R62, R62, R37 ;  /* 0x000000253e3e1221 */ /* 0x000fe20000010000 */
[----:B------:R-:W-:Y:S01]  /*2a30*/  @P1 FADD.FTZ R34, R34, R35 ;  /* 0x0000002322221221 */ /* 0x000fe20000010000 */
[----:B------:R-:W-:Y:S02]  /*2a40*/  @P1 IMAD.MOV.U32 R39, RZ, RZ, R49 ;  /* 0x000000ffff271224 */ /* 0x000fe400078e0031 */
[----:B------:R-:W-:Y:S01]  /*2a50*/  FMUL.FTZ R37, R36, UR17 ;  /* 0x0000001124257c20 */ /* 0x000fe20008410000 */
[----:B------:R-:W-:Y:S01]  /*2a60*/  FMUL.FTZ R63, R182, R199 ;  /* 0x000000c7b63f7220 */ /* 0x000fe20000410000 */
[----:B------:R-:W-:-:S02]  /*2a70*/  @P1 IMAD.U32 R0, R0, 0x10000, RZ ;  /* 0x0001000000001824 */ /* 0x000fc400078e00ff */
[----:B------:R-:W-:Y:S01]  /*2a80*/  FMUL.FTZ R199, R182, R195 ;  /* 0x000000c3b6c77220 */ /* 0x000fe20000410000 */
[----:B------:R-:W-:Y:S01]  /*2a90*/  FMUL.FTZ R35, R34, UR17 ;  /* 0x0000001122237c20 */ /* 0x000fe20008410000 */
[-CC-:B------:R-:W-:Y:S01]  /*2aa0*/  FFMA.FTZ R214, R214, R32.reuse, R33.reuse ;  /* 0x00000020d6d67223 */ /* 0x180fe20000010021 */
[-C--:B------:R-:W-:Y:S01]  /*2ab0*/  FFMA.FTZ R216, R216, R32.reuse, R33 ;  /* 0x00000020d8d87223 */ /* 0x080fe20000010021 */
[----:B------:R-:W-:Y:S01]  /*2ac0*/  @P1 IMAD.U32 R40, R39, 0x10000, RZ ;  /* 0x0001000027281824 */ /* 0x000fe200078e00ff */
[----:B------:R-:W-:Y:S01]  /*2ad0*/  FSEL R46, R37, RZ, P6 ;  /* 0x000000ff252e7208 */ /* 0x000fe20003000000 */
[----:B------:R-:W-:Y:S01]  /*2ae0*/  @P1 FADD.FTZ R199, R199, R0 ;  /* 0x00000000c7c71221 */ /* 0x000fe20000010000 */
[----:B------:R-:W-:Y:S01]  /*2af0*/  @P0 LOP3.LUT P6, RZ, R148, 0xff00, RZ, 0xc0, !PT ;  /* 0x0000ff0094ff0812 */ /* 0x000fe200078cc0ff */
[----:B------:R-:W-:Y:S01]  /*2b00*/  FADD.FTZ R201, R201, -R214 ;  /* 0x800000d6c9c97221 */ /* 0x000fe20000010000 */
[----:B------:R-:W-:Y:S01]  /*2b10*/  @P1 SHF.R.U64 R0, R50, 0x10, R51 ;  /* 0x0000001032001819 */ /* 0x000fe20000001233 */
[----:B------:R-:W-:Y:S01]  /*2b20*/  FADD.FTZ R207, R207, -R216 ;  /* 0x800000d8cfcf7221 */ /* 0x000fe20000010000 */
[----:B------:R-:W-:Y:S01]  /*2b30*/  @P1 FADD.FTZ R63, R63, R40 ;  /* 0x000000283f3f1221 */ /* 0x000fe20000010000 */
[----:B------:R-:W-:Y:S01]  /*2b40*/  FSEL R41, R35, RZ, P2 ;  /* 0x000000ff23297208 */ /* 0x000fe20001000000 */
[----:B------:R-:W-:Y:S01]  /*2b50*/  FMUL.FTZ R40, R38, UR17 ;  /* 0x0000001126287c20 */ /* 0x000fe20008410000 */
[----:B------:R-:W-:Y:S01]  /*2b60*/  LOP3.LUT P2, RZ, R183, 0xff0000, RZ, 0xc0, !PT ;  /* 0x00ff0000b7ff7812 */ /* 0x000fe2000784c0ff */
[----:B------:R-:W-:Y:S01]  /*2b70*/  FMUL.FTZ R39, R47, UR17 ;  /* 0x000000112f277c20 */ /* 0x000fe20008410000 */
[----:B------:R-:W-:Y:S01]  /*2b80*/  @P0 FSEL R35, R35, RZ, P5 ;  /* 0x000000ff23230208 */ /* 0x000fe20002800000 */
[----:B------:R-:W-:Y:S01]  /*2b90*/  @P1 IMAD.U32 R0, R0, 0x10000, RZ ;  /* 0x0001000000001824 */ /* 0x000fe200078e00ff */
[----:B------:R-:W-:Y:S01]  /*2ba0*/  @P0 FSEL R37, R37, RZ, P6 ;  /* 0x000000ff25250208 */ /* 0x000fe20003000000 */
[C---:B------:R-:W-:Y:S01]  /*2bb0*/  FMUL.FTZ R194, R182.reuse, R201 ;  /* 0x000000c9b6c27220 */ /* 0x040fe20000410000 */
[----:B------:R-:W-:Y:S01]  /*2bc0*/  LOP3.LUT P5, RZ, R183, 0xff000000, RZ, 0xc0, !PT ;  /* 0xff000000b7ff7812 */ /* 0x000fe200078ac0ff */
[----:B------:R-:W-:Y:S01]  /*2bd0*/  FMUL.FTZ R195, R182, R207 ;  /* 0x000000cfb6c37220 */ /* 0x000fe20000410000 */
[----:B------:R-:W-:Y:S01]  /*2be0*/  @P0 LOP3.LUT P6, RZ, R148, 0xff0000, RZ, 0xc0, !PT ;  /* 0x00ff000094ff0812 */ /* 0x000fe200078cc0ff */
[----:B------:R-:W-:Y:S01]  /*2bf0*/  FMUL.FTZ R198, R62, UR17 ;  /* 0x000000113ec67c20 */ /* 0x000fe20008410000 */
[C---:B------:R-:W-:Y:S01]  /*2c00*/  FSEL R45, R40.reuse, RZ, P2 ;  /* 0x000000ff282d7208 */ /* 0x040fe20001000000 */
[----:B------:R-:W-:Y:S01]  /*2c10*/  FMUL.FTZ R197, R63, UR17 ;  /* 0x000000113fc57c20 */ /* 0x000fe20008410000 */
[----:B------:R-:W-:Y:S01]  /*2c20*/  @P0 FSEL R40, R40, RZ, P6 ;  /* 0x000000ff28280208 */ /* 0x000fe20003000000 */
[----:B------:R-:W-:Y:S01]  /*2c30*/  @P1 FADD.FTZ R194, R194, R43 ;  /* 0x0000002bc2c21221 */ /* 0x000fe20000010000 */
[----:B------:R-:W-:Y:S01]  /*2c40*/  FSEL R44, R39, RZ, P5 ;  /* 0x000000ff272c7208 */ /* 0x000fe20002800000 */
[----:B------:R-:W-:Y:S01]  /*2c50*/  @P1 FADD.FTZ R195, R195, R0 ;  /* 0x00000000c3c31221 */ /* 0x000fe20000010000 */
[----:B------:R-:W-:Y:S01]  /*2c60*/  @P0 LOP3.LUT P2, RZ, R148, 0xff000000, RZ, 0xc0, !PT ;  /* 0xff00000094ff0812 */ /* 0x000fe2000784c0ff */
[----:B------:R-:W-:Y:S01]  /*2c70*/  FMUL.FTZ R201, R199, UR17 ;  /* 0x00000011c7c97c20 */ /* 0x000fe20008410000 */
[C---:B------:R-:W-:Y:S01]  /*2c80*/  LOP3.LUT P6, RZ, R185.reuse, 0xff00, RZ, 0xc0, !PT ;  /* 0x0000ff00b9ff7812 */ /* 0x040fe200078cc0ff */
[----:B------:R-:W-:Y:S01]  /*2c90*/  FMUL.FTZ R200, R194, UR17 ;  /* 0x00000011c2c87c20 */ /* 0x000fe20008410000 */
[----:B------:R-:W-:Y:S01]  /*2ca0*/  LOP3.LUT P5, RZ, R185, 0xff0000, RZ, 0xc0, !PT ;  /* 0x00ff0000b9ff7812 */ /* 0x000fe200078ac0ff */
[----:B------:R-:W-:Y:S01]  /*2cb0*/  FMUL.FTZ R189, R195, UR17 ;  /* 0x00000011c3bd7c20 */ /* 0x000fe20008410000 */
[----:B------:R-:W-:Y:S01]  /*2cc0*/  @P0 FSEL R39, R39, RZ, P2 ;  /* 0x000000ff27270208 */ /* 0x000fe20001000000 */
[-C--:B------:R-:W-:Y:S01]  /*2cd0*/  FFMA.FTZ R190, R208, R32.reuse, R33 ;  /* 0x00000020d0be7223 */ /* 0x080fe20000010021 */
[----:B------:R-:W-:Y:S01]  /*2ce0*/  FSEL R42, R198, RZ, P6 ;  /* 0x000000ffc62a7208 */ /* 0x000fe20003000000 */
[----:B------:R-:W-:Y:S01]  /*2cf0*/  @P1 IMAD.MOV.U32 R89, RZ, RZ, R51 ;  /* 0x000000ffff591224 */ /* 0x000fe200078e0033 */
[----:B------:R-:W-:Y:S01]  /*2d00*/  FSEL R43, R197, RZ, P5 ;  /* 0x000000ffc52b7208 */ /* 0x000fe20002800000 */
[-CC-:B------:R-:W-:Y:S01]  /*2d10*/  FFMA.FTZ R206, R206, R32.reuse, R33.reuse ;  /* 0x00000020cece7223 */ /* 0x180fe20000010021 */
[C---:B------:R-:W-:Y:S01]  /*2d20*/  LOP3.LUT P2, RZ, R185.reuse, 0xff, RZ, 0xc0, !PT ;  /* 0x000000ffb9ff7812 */ /* 0x040fe2000784c0ff */
[-CC-:B------:R-:W-:Y:S01]  /*2d30*/  FFMA.FTZ R196, R196, R32.reuse, R33.reuse ;  /* 0x00000020c4c47223 */ /* 0x180fe20000010021 */
[----:B------:R-:W-:Y:S01]  /*2d40*/  LOP3.LUT P6, RZ, R185, 0xff000000, RZ, 0xc0, !PT ;  /* 0xff000000b9ff7812 */ /* 0x000fe200078cc0ff */
[----:B------:R-:W-:Y:S01]  /*2d50*/  FADD.FTZ R205, R205, -R190 ;  /* 0x800000becdcd7221 */ /* 0x000fe20000010000 */
[----:B------:R-:W-:Y:S01]  /*2d60*/  LOP3.LUT P5, RZ, R187, 0xff00, RZ, 0xc0, !PT ;  /* 0x0000ff00bbff7812 */ /* 0x000fe200078ac0ff */
[-CC-:B------:R-:W-:Y:S01]  /*2d70*/  FFMA.FTZ R210, R210, R32.reuse, R33.reuse ;  /* 0x00000020d2d27223 */ /* 0x180fe20000010021 */
[----:B------:R-:W-:Y:S01]  /*2d80*/  FSEL R183, R201, RZ, P2 ;  /* 0x000000ffc9b77208 */ /* 0x000fe20001000000 */
[----:B------:R-:W-:Y:S01]  /*2d90*/  FADD.FTZ R193, R193, -R206 ;  /* 0x800000cec1c17221 */ /* 0x000fe20000010000 */
[----:B------:R-:W-:Y:S01]  /*2da0*/  FSEL R0, R200, RZ, P6 ;  /* 0x000000ffc8007208 */ /* 0x000fe20003000000 */
[----:B------:R-:W-:Y:S01]  /*2db0*/  FADD.FTZ R203, R203, -R210 ;  /* 0x800000d2cbcb7221 */ /* 0x000fe20000010000 */
[----:B------:R-:W-:Y:S01]  /*2dc0*/  FSEL R208, R189, RZ, P5 ;  /* 0x000000ffbdd07208 */ /* 0x000fe20002800000 */
[-CC-:B------:R-:W-:Y:S01]  /*2dd0*/  FFMA.FTZ R184, R184, R32.reuse, R33.reuse ;  /* 0x00000020b8b87223 */ /* 0x180fe20000010021 */
[C---:B------:R-:W-:Y:S01]  /*2de0*/  LOP3.LUT P2, RZ, R187.reuse, 0xff0000, RZ, 0xc0, !PT ;  /* 0x00ff0000bbff7812 */ /* 0x040fe2000784c0ff */
[----:B------:R-:W-:Y:S01]  /*2df0*/  FMUL.FTZ R190, R182, R203 ;  /* 0x000000cbb6be7220 */ /* 0x000fe20000410000 */
[C---:B------:R-:W-:Y:S01]  /*2e00*/  LOP3.LUT P6, RZ, R187.reuse, 0xff, RZ, 0xc0, !PT ;  /* 0x000000ffbbff7812 */ /* 0x040fe200078cc0ff */
[----:B------:R-:W-:Y:S01]  /*2e10*/  FFMA.FTZ R203, R204, R32, R33 ;  /* 0x00000020cccb7223 */ /* 0x000fe20000010021 */
[----:B------:R-:W-:Y:S01]  /*2e20*/  LOP3.LUT P5, RZ, R187, 0xff000000, RZ, 0xc0, !PT ;  /* 0xff000000bbff7812 */ /* 0x000fe200078ac0ff */
[----:B------:R-:W-:Y:S01]  /*2e30*/  FADD.FTZ R187, R191, -R196 ;  /* 0x800000c4bfbb7221 */ /* 0x000fe20000010000 */
[----:B------:R-:W-:Y:S01]  /*2e40*/  @P1 SHF.L.U32 R185, R89, 0x10, RZ ;  /* 0x0000001059b91819 */ /* 0x000fe200000006ff */
[----:B------:R-:W-:Y:S01]  /*2e50*/  FMUL.FTZ R196, R182, R205 ;  /* 0x000000cdb6c47220 */ /* 0x000fe20000410000 */
[----:B------:R-:W-:Y:S01]  /*2e60*/  @P1 SHF.R.U32.HI R192, RZ, 0x10, R51 ;  /* 0x00000010ffc01819 */ /* 0x000fe20000011633 */
[----:B------:R-:W-:Y:S01]  /*2e70*/  @P1 IMAD.MOV.U32 R89, RZ, RZ, R50 ;  /* 0x000000ffff591224 */ /* 0x000fe200078e0032 */
[----:B------:R-:W-:Y:S01]  /*2e80*/  @P1 SHF.R.U64 R206, R52, 0x10, R53 ;  /* 0x0000001034ce1819 */ /* 0x000fe20000001235 */
[----:B------:R-:W-:Y:S01]  /*2e90*/  @P1 FADD.FTZ R196, R196, R185 ;  /* 0x000000b9c4c41221 */ /* 0x000fe20000010000 */
[----:B------:R-:W-:Y:S01]  /*2ea0*/  @P1 SHF.L.U32 R192, R192, 0x10, RZ ;  /* 0x00000010c0c01819 */ /* 0x000fe200000006ff */
[----:B------:R-:W-:-:S02]  /*2eb0*/  @P1 IMAD.U32 R89, R89, 0x10000, RZ ;  /* 0x0001000059591824 */ /* 0x000fc400078e00ff */
[----:B------:R-:W-:Y:S01]  /*2ec0*/  FMUL.FTZ R185, R182, R193 ;  /* 0x000000c1b6b97220 */ /* 0x000fe20000410000 */
[----:B------:R-:W-:Y:S02]  /*2ed0*/  @P1 IMAD.U32 R206, R206, 0x10000, RZ ;  /* 0x00010000cece1824 */ /* 0x000fe400078e00ff */
[----:B------:R-:W-:Y:S01]  /*2ee0*/  FMUL.FTZ R187, R182, R187 ;  /* 0x000000bbb6bb7220 */ /* 0x000fe20000410000 */
[----:B------:R-:W-:Y:S01]  /*2ef0*/  FMUL.FTZ R191, R196, UR17 ;  /* 0x00000011c4bf7c20 */ /* 0x000fe20008410000 */
[----:B------:R-:W-:Y:S01]  /*2f00*/  @P1 FADD.FTZ R190, R190, R89 ;  /* 0x00000059bebe1221 */ /* 0x000fe20000010000 */
[----:B------:R-:W-:Y:S01]  /*2f10*/  @P1 FADD.FTZ R185, R185, R192 ;  /* 0x000000c0b9b91221 */ /* 0x000fe20000010000 */
[----:B------:R-:W-:Y:S01]  /*2f20*/  @P1 FADD.FTZ R187, R187, R206 ;  /* 0x000000cebbbb1221 */ /* 0x000fe20000010000 */
[-C--:B------:R-:W-:Y:S01]  /*2f30*/  FFMA.FTZ R87, R87, R32.reuse, R33 ;  /* 0x0000002057577223 */ /* 0x080fe20000010021 */
[----:B------:R-:W-:Y:S01]  /*2f40*/  FMUL.FTZ R192, R190, UR17 ;  /* 0x00000011bec07c20 */ /* 0x000fe20008410000 */
[----:B------:R-:W-:Y:S01]  /*2f50*/  FSEL R207, R191, RZ, P2 ;  /* 0x000000ffbfcf7208 */ /* 0x000fe20001000000 */
[----:B------:R-:W-:Y:S01]  /*2f60*/  FMUL.FTZ R193, R185, UR17 ;  /* 0x00000011b9c17c20 */ /* 0x000fe20008410000 */
[----:B------:R-:W-:Y:S01]  /*2f70*/  FMUL.FTZ R89, R187, UR17 ;  /* 0x00000011bb597c20 */ /* 0x000fe20008410000 */
[----:B------:R-:W-:Y:S01]  /*2f80*/  LOP3.LUT P2, RZ, R188, 0xff00, RZ, 0xc0, !PT ;  /* 0x0000ff00bcff7812 */ /* 0x000fe2000784c0ff */
[----:B------:R-:W-:Y:S01]  /*2f90*/  FADD.FTZ R85, R85, -R184 ;  /* 0x800000b855557221 */ /* 0x000fe20000010000 */
[----:B------:R-:W-:Y:S01]  /*2fa0*/  FSEL R205, R192, RZ, P6 ;  /* 0x000000ffc0cd7208 */ /* 0x000fe20003000000 */
[----:B------:R-:W-:Y:S01]  /*2fb0*/  FADD.FTZ R203, R92, -R203 ;  /* 0x800000cb5ccb7221 */ /* 0x000fe20000010000 */
[----:B------:R-:W-:Y:S01]  /*2fc0*/  FSEL R209, R193, RZ, P5 ;  /* 0x000000ffc1d17208 */ /* 0x000fe20002800000 */
[----:B------:R-:W-:Y:S01]  /*2fd0*/  FADD.FTZ R213, R86, -R87 ;  /* 0x8000005756d57221 */ /* 0x000fe20000010000 */
[----:B------:R-:W-:Y:S01]  /*2fe0*/  FSEL R206, R89, RZ, P2 ;  /* 0x000000ff59ce7208 */ /* 0x000fe20001000000 */
[----:B------:R-:W-:Y:S01]  /*2ff0*/  FMUL.FTZ R184, R182, R85 ;  /* 0x00000055b6b87220 */ /* 0x000fe20000410000 */
[C---:B------:R-:W-:Y:S01]  /*3000*/  LOP3.LUT P6, RZ, R188.reuse, 0xff0000, RZ, 0xc0, !PT ;  /* 0x00ff0000bcff7812 */ /* 0x040fe200078cc0ff */
[----:B------:R0:W-:Y:S01]  /*3010*/  F2F.BF16.F32 R204, R0 ;  /* 0x0000000000cc7304 */ /* 0x0001e20000202000 */
[----:B------:R-:W-:Y:S01]  /*3020*/  LOP3.LUT P5, RZ, R188, 0xff, RZ, 0xc0, !PT ;  /* 0x000000ffbcff7812 */ /* 0x000fe200078ac0ff */
[-CC-:B------:R-:W-:Y:S01]  /*3030*/  FFMA.FTZ R217, R78, R32.reuse, R33.reuse ;  /* 0x000000204ed97223 */ /* 0x180fe20000010021 */
[----:B------:R-:W-:Y:S01]  /*3040*/  LOP3.LUT P2, RZ, R188, 0xff000000, RZ, 0xc0, !PT ;  /* 0xff000000bcff7812 */ /* 0x000fe2000784c0ff */
[----:B------:R-:W-:Y:S01]  /*3050*/  FFMA.FTZ R188, R93, R32, R33 ;  /* 0x000000205dbc7223 */ /* 0x000fe20000010021 */
[--C-:B------:R-:W-:Y:S01]  /*3060*/  @P1 IMAD.MOV.U32 R93, RZ, RZ, R53.reuse ;  /* 0x000000ffff5d1224 */ /* 0x100fe200078e0035 */
[----:B------:R-:W-:Y:S01]  /*3070*/  @P1 SHF.R.U32.HI R85, RZ, 0x10, R53 ;  /* 0x00000010ff551819 */ /* 0x000fe20000011635 */
[----:B------:R-:W-:Y:S01]  /*3080*/  FADD.FTZ R217, R74, -R217 ;  /* 0x800000d94ad97221 */ /* 0x000fe20000010000 */
[----:B------:R-:W-:Y:S01]  /*3090*/  FADD.FTZ R211, R91, -R188 ;  /* 0x800000bc5bd37221 */ /* 0x000fe20000010000 */
[----:B------:R-:W-:Y:S01]  /*30a0*/  @P1 MOV R91, R52 ;  /* 0x00000034005b1202 */ /* 0x000fe20000000f00 */
[----:B------:R-:W-:-:S02]  /*30b0*/  @P1 IMAD.U32 R93, R93, 0x10000, RZ ;  /* 0x000100005d5d1824 */ /* 0x000fc400078e00ff */
[----:B------:R-:W-:Y:S01]  /*30c0*/  FMUL.FTZ R188, R182, R203 ;  /* 0x000000cbb6bc7220 */ /* 0x000fe20000410000 */
[----:B------:R-:W-:Y:S01]  /*30d0*/  @P1 SHF.R.U64 R92, R54, 0x10, R55 ;  /* 0x00000010365c1819 */ /* 0x000fe20000001237 */
[----:B------:R-:W-:Y:S01]  /*30e0*/  FMUL.FTZ R86, R182, R211 ;  /* 0x000000d3b6567220 */ /* 0x000fe20000410000 */
[----:B------:R-:W-:Y:S02]  /*30f0*/  @P1 IMAD.U32 R87, R91, 0x10000, RZ ;  /* 0x000100005b571824 */ /* 0x000fe400078e00ff */
[----:B------:R-:W-:Y:S01]  /*3100*/  @P1 FADD.FTZ R188, R188, R93 ;  /* 0x0000005dbcbc1221 */ /* 0x000fe20000010000 */
[----:B------:R-:W-:Y:S01]  /*3110*/  @P1 SHF.L.U32 R85, R85, 0x10, RZ ;  /* 0x0000001055551819 */ /* 0x000fe200000006ff */
[----:B------:R-:W-:Y:S02]  /*3120*/  @P1 IMAD.U32 R92, R92, 0x10000, RZ ;  /* 0x000100005c5c1824 */ /* 0x000fe400078e00ff */
[----:B------:R-:W-:Y:S01]  /*3130*/  @P1 FADD.FTZ R184, R184, R87 ;  /* 0x00000057b8b81221 */ /* 0x000fe20000010000 */
[----:B------:R-:W-:Y:S01]  /*3140*/  FMUL.FTZ R87, R182, R213 ;  /* 0x000000d5b6577220 */ /* 0x000fe20000410000 */
[----:B------:R1:W-:Y:S01]  /*3150*/  F2F.BF16.F32 R203, R183 ;  /* 0x000000b700cb7304 */ /* 0x0003e20000202000 */
[----:B------:R-:W-:Y:S01]  /*3160*/  @P1 FADD.FTZ R86, R86, R85 ;  /* 0x0000005556561221 */ /* 0x000fe20000010000 */
[-CC-:B------:R-:W-:Y:S01]  /*3170*/  FFMA.FTZ R91, R71, R32.reuse, R33.reuse ;  /* 0x00000020475b7223 */ /* 0x180fe20000010021 */
[----:B------:R-:W-:Y:S01]  /*3180*/  @P1 FADD.FTZ R87, R87, R92 ;  /* 0x0000005c57571221 */ /* 0x000fe20000010000 */
[----:B------:R-:W-:Y:S01]  /*3190*/  FMUL.FTZ R93, R184, UR17 ;  /* 0x00000011b85d7c20 */ /* 0x000fe20008410000 */
[-C--:B------:R-:W-:Y:S01]  /*31a0*/  FFMA.FTZ R71, R202, R32.reuse, R33 ;  /* 0x00000020ca477223 */ /* 0x080fe20000010021 */
[----:B------:R-:W-:Y:S01]  /*31b0*/  FMUL.FTZ R92, R86, UR17 ;  /* 0x00000011565c7c20 */ /* 0x000fe20008410000 */
[----:B0-----:R-:W-:Y:S01]  /*31c0*/  FMUL.FTZ R0, R87, UR17 ;  /* 0x0000001157007c20 */ /* 0x001fe20008410000 */
[----:B------:R-:W-:Y:S01]  /*31d0*/  FADD.FTZ R213, R68, -R91 ;  /* 0x8000005b44d57221 */ /* 0x000fe20000010000 */
[----:B-1----:R-:W-:Y:S01]  /*31e0*/  FMUL.FTZ R183, R188, UR17 ;  /* 0x00000011bcb77c20 */ /* 0x002fe20008410000 */
[----:B------:R-:W-:Y:S01]  /*31f0*/  FFMA.FTZ R91, R67, R32, R33 ;  /* 0x00000020435b7223 */ /* 0x000fe20000010021 */
[----:B------:R-:W-:Y:S01]  /*3200*/  @P1 MOV R67, R54 ;  /* 0x0000003600431202 */ /* 0x000fe20000000f00 */
[----:B------:R-:W-:Y:S01]  /*3210*/  FADD.FTZ R71, R70, -R71 ;  /* 0x8000004746477221 */ /* 0x000fe20000010000 */
[----:B------:R-:W-:Y:S01]  /*3220*/  FSEL R85, R93, RZ, P5 ;  /* 0x000000ff5d557208 */ /* 0x000fe20002800000 */
[----:B------:R-:W-:Y:S01]  /*3230*/  @P1 IMAD.MOV.U32 R74, RZ, RZ, R57 ;  /* 0x000000ffff4a1224 */ /* 0x000fe200078e0039 */
[----:B------:R-:W-:Y:S01]  /*3240*/  FSEL R211, R183, RZ, P6 ;  /* 0x000000ffb7d37208 */ /* 0x000fe20003000000 */
[-CC-:B------:R-:W-:Y:S01]  /*3250*/  FFMA.FTZ R76, R76, R32.reuse, R33.reuse ;  /* 0x000000204c4c7223 */ /* 0x180fe20000010021 */
[----:B------:R-:W-:Y:S01]  /*3260*/  LOP3.LUT P6, RZ, R186, 0xff00, RZ, 0xc0, !PT ;  /* 0x0000ff00baff7812 */ /* 0x000fe200078cc0ff */
[-C--:B------:R-:W-:Y:S01]  /*3270*/  FFMA.FTZ R80, R80, R32.reuse, R33 ;  /* 0x0000002050507223 */ /* 0x080fe20000010021 */
[----:B------:R-:W-:Y:S01]  /*3280*/  FSEL R210, R92, RZ, P2 ;  /* 0x000000ff5cd27208 */ /* 0x000fe20001000000 */
[----:B------:R-:W-:Y:S01]  /*3290*/  FADD.FTZ R215, R66, -R91 ;  /* 0x8000005b42d77221 */ /* 0x000fe20000010000 */
[----:B------:R-:W-:Y:S01]  /*32a0*/  FSEL R212, R0, RZ, P6 ;  /* 0x000000ff00d47208 */ /* 0x000fe20003000000 */
[-C--:B------:R-:W-:Y:S01]  /*32b0*/  FFMA.FTZ R78, R79, R32.reuse, R33 ;  /* 0x000000204f4e7223 */ /* 0x080fe20000010021 */
[C---:B------:R-:W-:Y:S01]  /*32c0*/  LOP3.LUT P5, RZ, R186.reuse, 0xff0000, RZ, 0xc0, !PT ;  /* 0x00ff0000baff7812 */ /* 0x040fe200078ac0ff */
[----:B------:R-:W-:Y:S01]  /*32d0*/  @P1 IMAD.U32 R67, R67, 0x10000, RZ ;  /* 0x0001000043431824 */ /* 0x000fe200078e00ff */
[----:B------:R-:W-:Y:S01]  /*32e0*/  LOP3.LUT P2, RZ, R186, 0xff, RZ, 0xc0, !PT ;  /* 0x000000ffbaff7812 */ /* 0x000fe2000784c0ff */
[----:B------:R-:W-:Y:S01]  /*32f0*/  FMUL.FTZ R66, R182, R71 ;  /* 0x00000047b6427220 */ /* 0x000fe20000410000 */
[----:B------:R-:W-:Y:S01]  /*3300*/  LOP3.LUT P6, RZ, R186, 0xff000000, RZ, 0xc0, !PT ;  /* 0xff000000baff7812 */ /* 0x000fe200078cc0ff */
[----:B------:R-:W-:Y:S01]  /*3310*/  FADD.FTZ R75, R75, -R76 ;  /* 0x8000004c4b4b7221 */ /* 0x000fe20000010000 */
[----:B------:R-:W-:Y:S01]  /*3320*/  F2F.BF16.F32 R186, R209 ;  /* 0x000000d100ba7304 */ /* 0x000fe20000202000 */
[----:B------:R-:W-:Y:S01]  /*3330*/  @P1 SHF.R.U32.HI R70, RZ, 0x10, R55 ;  /* 0x00000010ff461819 */ /* 0x000fe20000011637 */
[----:B------:R-:W-:Y:S01]  /*3340*/  FFMA.FTZ R72, R72, R32, R33 ;  /* 0x0000002048487223 */ /* 0x000fe20000010021 */
[----:B------:R-:W-:Y:S01]  /*3350*/  @P1 SHF.L.U32 R76, R74, 0x10, RZ ;  /* 0x000000104a4c1819 */ /* 0x000fe200000006ff */
[----:B------:R-:W-:Y:S01]  /*3360*/  FADD.FTZ R79, R77, -R78 ;  /* 0x8000004e4d4f7221 */ /* 0x000fe20000010000 */
[----:B------:R-:W-:Y:S01]  /*3370*/  @P1 FADD.FTZ R66, R66, R67 ;  /* 0x0000004342421221 */ /* 0x000fe20000010000 */
[----:B------:R-:W-:Y:S01]  /*3380*/  @P1 SHF.L.U32 R70, R70, 0x10, RZ ;  /* 0x0000001046461819 */ /* 0x000fe200000006ff */
[----:B------:R-:W-:Y:S01]  /*3390*/  FMUL.FTZ R67, R182, R213 ;  /* 0x000000d5b6437220 */ /* 0x000fe20000410000 */
[----:B------:R0:W-:Y:S01]  /*33a0*/  F2F.BF16.F32 R209, R85 ;  /* 0x0000005500d17304 */ /* 0x0001e20000202000 */
[----:B------:R-:W-:Y:S01]  /*33b0*/  @P1 SHF.R.U32.HI R78, RZ, 0x10, R57 ;  /* 0x00000010ff4e1819 */ /* 0x000fe20000011639 */
[----:B------:R-:W-:Y:S01]  /*33c0*/  FADD.FTZ R69, R69, -R72 ;  /* 0x8000004845457221 */ /* 0x000fe20000010000 */
[----:B------:R-:W-:-:S02]  /*33d0*/  @P1 IMAD.MOV.U32 R68, RZ, RZ, R55 ;  /* 0x000000ffff441224 */ /* 0x000fc400078e0037 */
[----:B------:R-:W-:Y:S01]  /*33e0*/  @P1 FADD.FTZ R67, R67, R70 ;  /* 0x0000004643431221 */ /* 0x000fe20000010000 */
[----:B------:R-:W-:Y:S02]  /*33f0*/  @P1 IMAD.MOV.U32 R74, RZ, RZ, R56 ;  /* 0x000000ffff4a1224 */ /* 0x000fe400078e0038 */
[----:B------:R-:W-:Y:S01]  /*3400*/  FMUL.FTZ R91, R182, R69 ;  /* 0x00000045b65b7220 */ /* 0x000fe20000410000 */
[----:B------:R-:W-:Y:S01]  /*3410*/  @P1 IMAD.U32 R68, R68, 0x10000, RZ ;  /* 0x0001000044441824 */ /* 0x000fe200078e00ff */
[----:B------:R-:W-:Y:S01]  /*3420*/  @P1 SHF.R.U64 R71, R56, 0x10, R57 ;  /* 0x0000001038471819 */ /* 0x000fe20000001239 */
[----:B0-----:R-:W-:Y:S01]  /*3430*/  FADD.FTZ R85, R73, -R80 ;  /* 0x8000005049557221 */ /* 0x001fe20000010000 */
[----:B------:R-:W-:Y:S01]  /*3440*/  FMUL.FTZ R73, R182, R217 ;  /* 0x000000d9b6497220 */ /* 0x000fe20000410000 */
[----:B------:R-:W-:Y:S01]  /*3450*/  @P1 SHF.R.U64 R80, R60, 0x10, R61 ;  /* 0x000000103c501819 */ /* 0x000fe2000000123d */
[----:B------:R-:W-:Y:S01]  /*3460*/  FMUL.FTZ R70, R66, UR17 ;  /* 0x0000001142467c20 */ /* 0x000fe20008410000 */
[----:B------:R-:W-:-:S02]  /*3470*/  @P1 IMAD.U32 R77, R74, 0x10000, RZ ;  /* 0x000100004a4d1824 */ /* 0x000fc400078e00ff */
[----:B------:R-:W-:Y:S01]  /*3480*/  @P1 FADD.FTZ R73, R73, R76 ;  /* 0x0000004c49491221 */ /* 0x000fe20000010000 */
[----:B------:R-:W-:Y:S01]  /*3490*/  @P1 SHF.L.U32 R76, R78, 0x10, RZ ;  /* 0x000000104e4c1819 */ /* 0x000fe200000006ff */
[----:B------:R-:W-:Y:S02]  /*34a0*/  @P1 IMAD.MOV.U32 R78, RZ, RZ, R61 ;  /* 0x000000ffff4e1224 */ /* 0x000fe400078e003d */
[C---:B------:R-:W-:Y:S01]  /*34b0*/  FMUL.FTZ R74, R182.reuse, R75 ;  /* 0x0000004bb64a7220 */ /* 0x040fe20000410000 */
[----:B------:R-:W-:Y:S01]  /*34c0*/  FMUL.FTZ R75, R182, R79 ;  /* 0x0000004fb64b7220 */ /* 0x000fe20000410000 */
[----:B------:R-:W-:Y:S02]  /*34d0*/  @P1 IMAD.U32 R79, R80, 0x10000, RZ ;  /* 0x00010000504f1824 */ /* 0x000fe400078e00ff */
[----:B------:R-:W-:Y:S01]  /*34e0*/  @P1 FADD.FTZ R91, R91, R68 ;  /* 0x000000445b5b1221 */ /* 0x000fe20000010000 */
[----:B------:R-:W-:Y:S01]  /*34f0*/  @P1 SHF.L.U32 R80, R78, 0x10, RZ ;  /* 0x000000104e501819 */ /* 0x000fe200000006ff */
[----:B------:R-:W-:-:S02]  /*3500*/  @P1 IMAD.U32 R71, R71, 0x10000, RZ ;  /* 0x0001000047471824 */ /* 0x000fc400078e00ff */
[----:B------:R-:W-:Y:S01]  /*3510*/  FMUL.FTZ R68, R182, R215 ;  /* 0x000000d7b6447220 */ /* 0x000fe20000410000 */
[----:B------:R-:W-:Y:S01]  /*3520*/  FSEL R213, R70, RZ, P2 ;  /* 0x000000ff46d57208 */ /* 0x000fe20001000000 */
[-C--:B------:R-:W-:Y:S01]  /*3530*/  FFMA.FTZ R82, R82, R32.reuse, R33 ;  /* 0x0000002052527223 */ /* 0x080fe20000010021 */
[----:B------:R-:W-:Y:S01]  /*3540*/  FMUL.FTZ R78, R73, UR17 ;  /* 0x00000011494e7c20 */ /* 0x000fe20008410000 */
[----:B------:R-:W-:Y:S01]  /*3550*/  LOP3.LUT P2, RZ, R88, 0xff0000, RZ, 0xc0, !PT ;  /* 0x00ff000058ff7812 */ /* 0x000fe2000784c0ff */
[----:B------:R-:W-:Y:S01]  /*3560*/  FMUL.FTZ R69, R91, UR17 ;  /* 0x000000115b457c20 */ /* 0x000fe20008410000 */
[----:B------:R-:W-:Y:S01]  /*3570*/  @P1 FADD.FTZ R68, R68, R71 ;  /* 0x0000004744441221 */ /* 0x000fe20000010000 */
[----:B------:R-:W-:Y:S01]  /*3580*/  FADD.FTZ R81, R81, -R82 ;  /* 0x8000005251517221 */ /* 0x000fe20000010000 */
        /* <DEDUP_REMOVED lines=9> */
[----:B------:R-:W-:Y:S01]  /*3620*/  LOP3.LUT P5, RZ, R88, 0xff00, RZ, 0xc0, !PT ;  /* 0x0000ff0058ff7812 */ /* 0x000fe200078ac0ff */
[----:B------:R-:W-:Y:S01]  /*3630*/  @P1 FADD.FTZ R75, R75, R76 ;  /* 0x0000004c4b4b1221 */ /* 0x000fe20000010000 */
[----:B------:R-:W-:Y:S01]  /*3640*/  ISETP.NE.AND.EX P2, PT, RZ, UR19, PT, P2 ;  /* 0x00000013ff007c0c */ /* 0x000fe2000bf45320 */
[----:B------:R-:W-:Y:S01]  /*3650*/  FADD.FTZ R65, R65, -R64 ;  /* 0x8000004041417221 */ /* 0x000fe20000010000 */
[----:B------:R-:W-:Y:S01]  /*3660*/  FMUL.FTZ R71, R67, UR17 ;  /* 0x0000001143477c20 */ /* 0x000fe20008410000 */
[----:B------:R-:W-:Y:S01]  /*3670*/  FMUL.FTZ R76, R182, R85 ;  /* 0x00000055b64c7220 */ /* 0x000fe20000410000 */
[----:B------:R-:W-:Y:S01]  /*3680*/  FADD.FTZ R33, R83, -R84 ;  /* 0x8000005453217221 */ /* 0x000fe20000010000 */
[----:B------:R-:W1:Y:S01]  /*3690*/  F2F.BF16.F32 R44, R44 ;  /* 0x0000002c002c7304 */ /* 0x000e620000202000 */
[----:B------:R-:W-:Y:S01]  /*36a0*/  @P1 FADD.FTZ R77, R77, R80 ;  /* 0x000000504d4d1221 */ /* 0x000fe20000010000 */
[----:B------:R-:W-:Y:S01]  /*36b0*/  FSEL R216, R72, RZ, P5 ;  /* 0x000000ff48d87208 */ /* 0x000fe20002800000 */
[----:B------:R-:W-:Y:S01]  /*36c0*/  FMUL.FTZ R80, R75, UR17 ;  /* 0x000000114b507c20 */ /* 0x000fe20008410000 */
[----:B------:R-:W-:Y:S01]  /*36d0*/  LOP3.LUT P5, RZ, R88, 0xff000000, RZ, 0xc0, !PT ;  /* 0xff00000058ff7812 */ /* 0x000fe200078ac0ff */
[----:B------:R-:W-:Y:S01]  /*36e0*/  FMUL.FTZ R83, R182, R65 ;  /* 0x00000041b6537220 */ /* 0x000fe20000410000 */
[----:B------:R-:W-:Y:S01]  /*36f0*/  @P1 FADD.FTZ R76, R76, R79 ;  /* 0x0000004f4c4c1221 */ /* 0x000fe20000010000 */
[----:B------:R-:W-:Y:S01]  /*3700*/  @P1 IMAD.MOV.U32 R32, RZ, RZ, R60 ;  /* 0x000000ffff201224 */ /* 0x000fe200078e003c */
[----:B------:R-:W2:Y:S01]  /*3710*/  F2F.BF16.F32 R45, R45 ;  /* 0x0000002d002d7304 */ /* 0x000ea20000202000 */
[----:B------:R-:W-:Y:S01]  /*3720*/  FMUL.FTZ R182, R182, R33 ;  /* 0x00000021b6b67220 */ /* 0x000fe20000410000 */
[----:B------:R-:W-:Y:S01]  /*3730*/  FSEL R214, R71, RZ, P6 ;  /* 0x000000ff47d67208 */ /* 0x000fe20003000000 */
[----:B------:R-:W-:Y:S01]  /*3740*/  FMUL.FTZ R79, R74, UR17 ;  /* 0x000000114a4f7c20 */ /* 0x000fe20008410000 */
[----:B------:R-:W-:Y:S01]  /*3750*/  LOP3.LUT P6, RZ, R88, 0xff, RZ, 0xc0, !PT ;  /* 0x000000ff58ff7812 */ /* 0x000fe200078cc0ff */
[----:B------:R-:W-:Y:S01]  /*3760*/  FMUL.FTZ R82, R77, UR17 ;  /* 0x000000114d527c20 */ /* 0x000fe20008410000 */
[----:B------:R-:W-:Y:S01]  /*3770*/  FSEL R85, R80, RZ, P5 ;  /* 0x000000ff50557208 */ /* 0x000fe20002800000 */
[----:B------:R-:W-:Y:S01]  /*3780*/  @P1 IMAD.U32 R32, R32, 0x10000, RZ ;  /* 0x0001000020201824 */ /* 0x000fe200078e00ff */
[----:B------:R-:W3:Y:S01]  /*3790*/  F2F.BF16.F32 R41, R41 ;  /* 0x0000002900297304 */ /* 0x000ee20000202000 */
[----:B------:R-:W-:Y:S01]  /*37a0*/  LOP3.LUT P5, RZ, R90, 0xff0000, RZ, 0xc0, !PT ;  /* 0x00ff00005aff7812 */ /* 0x000fe200078ac0ff */
[----:B------:R-:W-:Y:S01]  /*37b0*/  @P1 FADD.FTZ R182, R182, R221 ;  /* 0x000000ddb6b61221 */ /* 0x000fe20000010000 */
[----:B------:R-:W-:Y:S01]  /*37c0*/  FMUL.FTZ R81, R76, UR17 ;  /* 0x000000114c517c20 */ /* 0x000fe20008410000 */
[----:B------:R-:W-:Y:S01]  /*37d0*/  FSEL R219, R79, RZ, P6 ;  /* 0x000000ff4fdb7208 */ /* 0x000fe20003000000 */
[----:B------:R-:W-:Y:S01]  /*37e0*/  @P1 FADD.FTZ R83, R83, R32 ;  /* 0x0000002053531221 */ /* 0x000fe20000010000 */
[----:B------:R-:W-:Y:S01]  /*37f0*/  LOP3.LUT P6, RZ, R90, 0xff00, RZ, 0xc0, !PT ;  /* 0x0000ff005aff7812 */ /* 0x000fe200078cc0ff */
[----:B------:R-:W-:Y:S01]  /*3800*/  FMUL.FTZ R84, R182, UR17 ;  /* 0x00000011b6547c20 */ /* 0x000fe20008410000 */
[----:B------:R-:W4:Y:S01]  /*3810*/  F2F.BF16.F32 R42, R42 ;  /* 0x0000002a002a7304 */ /* 0x000f220000202000 */
[----:B------:R-:W-:Y:S01]  /*3820*/  FSEL R218, R82, RZ, P5 ;  /* 0x000000ff52da7208 */ /* 0x000fe20002800000 */
[----:B0-----:R-:W-:Y:S01]  /*3830*/  IMAD.WIDE.U32 R32, R46, 0x10000, RZ ;  /* 0x000100002e207825 */ /* 0x001fe200078e00ff */
[----:B------:R-:W-:-:S02]  /*3840*/  @P2 F2FP.BF16.F32.PACK_AB R38, RZ, R38 ;  /* 0x00000026ff26223e */ /* 0x000fc400000010ff */
[----:B------:R-:W-:Y:S01]  /*3850*/  LOP3.LUT P5, RZ, R90, 0xff000000, RZ, 0xc0, !PT ;  /* 0xff0000005aff7812 */ /* 0x000fe200078ac0ff */
[----:B-1----:R-:W-:Y:S01]  /*3860*/  IMAD.U32 R44, R44, 0x10000, RZ ;  /* 0x000100002c2c7824 */ /* 0x002fe200078e00ff */
[----:B------:R-:W-:Y:S01]  /*3870*/  @P2 PRMT R128, R38, 0x7610, R128 ;  /* 0x0000761026802816 */ /* 0x000fe20000000080 */
[----:B------:R-:W-:Y:S01]  /*3880*/  F2F.BF16.F32 R88, R212 ;  /* 0x000000d400587304 */ /* 0x000fe20000202000 */
[----:B------:R-:W-:Y:S01]  /*3890*/  FSEL R38, R84, RZ, P5 ;  /* 0x000000ff54267208 */ /* 0x000fe20002800000 */
[----:B------:R-:W-:Y:S01]  /*38a0*/  IMAD.U32 R204, R204, 0x10000, RZ ;  /* 0x00010000cccc7824 */ /* 0x000fe200078e00ff */
[----:B--2---:R-:W-:Y:S02]  /*38b0*/  LOP3.LUT R45, R33, R44, R45, 0xfe, !PT ;  /* 0x0000002c212d7212 */ /* 0x004fe400078efe2d */
[----:B---3--:R-:W-:Y:S01]  /*38c0*/  LOP3.LUT R44, R32, R41, RZ, 0xfc, !PT ;  /* 0x00000029202c7212 */ /* 0x008fe200078efcff */
[----:B----4-:R-:W-:Y:S02]  /*38d0*/  IMAD.WIDE.U32 R32, R42, 0x10000, RZ ;  /* 0x000100002a207825 */ /* 0x010fe400078e00ff */
[----:B------:R0:W1:Y:S01]  /*38e0*/  F2F.BF16.F32 R212, R214 ;  /* 0x000000d600d47304 */ /* 0x0000620000202000 */
[----:B------:R-:W-:-:S02]  /*38f0*/  @P0 F2FP.BF16.F32.PACK_AB R40, RZ, R40 ;  /* 0x00000028ff28023e */ /* 0x000fc400000010ff */
[----:B------:R-:W-:Y:S02]  /*3900*/  @P2 F2FP.BF16.F32.PACK_AB R34, RZ, R34 ;  /* 0x00000022ff22223e */ /* 0x000fe400000010ff */
[----:B------:R-:W-:Y:S02]  /*3910*/  LOP3.LUT R32, R32, R203, RZ, 0xfc, !PT ;  /* 0x000000cb20207212 */ /* 0x000fe400078efcff */
[----:B------:R-:W-:Y:S01]  /*3920*/  @P0 PRMT R161, R40, 0x7610, R161 ;  /* 0x0000761028a10816 */ /* 0x000fe200000000a1 */
[----:B------:R-:W2:Y:S01]  /*3930*/  F2F.BF16.F32 R202, R210 ;  /* 0x000000d200ca7304 */ /* 0x000ea20000202000 */
[----:B0-----:R-:W-:Y:S02]  /*3940*/  FSEL R214, R81, RZ, P6 ;  /* 0x000000ff51d67208 */ /* 0x001fe40003000000 */
[----:B------:R-:W-:Y:S02]  /*3950*/  LOP3.LUT P6, RZ, R90, 0xff, RZ, 0xc0, !PT ;  /* 0x000000ff5aff7812 */ /* 0x000fe400078cc0ff */
[----:B------:R-:W-:-:S02]  /*3960*/  @P2 F2FP.BF16.F32.PACK_AB R36, RZ, R36 ;  /* 0x00000024ff24223e */ /* 0x000fc400000010ff */
[----:B------:R-:W-:Y:S01]  /*3970*/  @P0 F2FP.BF16.F32.PACK_AB R35, RZ, R35 ;  /* 0x00000023ff23023e */ /* 0x000fe200000010ff */
[----:B------:R-:W0:Y:S01]  /*3980*/  F2F.BF16.F32 R210, R216 ;  /* 0x000000d800d27304 */ /* 0x000e220000202000 */
[----:B------:R-:W-:Y:S01]  /*3990*/  @P0 F2FP.BF16.F32.PACK_AB R37, RZ, R37 ;  /* 0x00000025ff25023e */ /* 0x000fe200000010ff */
[----:B-1----:R-:W-:Y:S01]  /*39a0*/  IMAD.U32 R212, R212, 0x10000, RZ ;  /* 0x00010000d4d47824 */ /* 0x002fe200078e00ff */
[----:B------:R-:W-:Y:S02]  /*39b0*/  @P0 F2FP.BF16.F32.PACK_AB R39, RZ, R39 ;  /* 0x00000027ff27023e */ /* 0x000fe400000010ff */
[----:B------:R-:W-:Y:S02]  /*39c0*/  @P2 PRMT R113, R34, 0x7610, R113 ;  /* 0x0000761022712816 */ /* 0x000fe40000000071 */
[----:B------:R-:W-:Y:S01]  /*39d0*/  @P2 PRMT R114, R36, 0x7610, R114 ;  /* 0x0000761024722816 */ /* 0x000fe20000000072 */
[----:B------:R1:W3:Y:S01]  /*39e0*/  F2F.BF16.F32 R64, R85 ;  /* 0x0000005500407304 */ /* 0x0002e20000202000 */
[----:B------:R-:W-:Y:S01]  /*39f0*/  @P0 PRMT R122, R35, 0x7610, R122 ;  /* 0x00007610237a0816 */ /* 0x000fe2000000007a */
[----:B--2---:R-:W-:Y:S01]  /*3a00*/  IMAD.U32 R202, R202, 0x10000, RZ ;  /* 0x00010000caca7824 */ /* 0x004fe200078e00ff */
[----:B------:R-:W-:-:S02]  /*3a10*/  @P0 PRMT R108, R37, 0x7610, R108 ;  /* 0x00007610256c0816 */ /* 0x000fc4000000006c */
[----:B------:R-:W-:Y:S01]  /*3a20*/  @P0 PRMT R104, R39, 0x7610, R104 ;  /* 0x0000761027680816 */ /* 0x000fe20000000068 */
[----:B0-----:R-:W-:Y:S02]  /*3a30*/  IMAD.WIDE.U32 R40, R210, 0x10000, RZ ;  /* 0x00010000d2287825 */ /* 0x001fe400078e00ff */
[----:B------:R-:W0:Y:S02]  /*3a40*/  F2F.BF16.F32 R43, R43 ;  /* 0x0000002b002b7304 */ /* 0x000e240000202000 */
[----:B-1----:R-:W-:Y:S01]  /*3a50*/  FMUL.FTZ R85, R83, UR17 ;  /* 0x0000001153557c20 */ /* 0x002fe20008410000 */
[----:B------:R-:W-:Y:S02]  /*3a60*/  SHF.L.U32 R186, R186, 0x10, RZ ;  /* 0x00000010baba7819 */ /* 0x000fe400000006ff */
[----:B------:R-:W-:Y:S02]  /*3a70*/  IADD3 R46, P5, R139, UR20, RZ ;  /* 0x000000148b2e7c10 */ /* 0x000fe4000ffbe0ff */
[----:B------:R-:W-:Y:S01]  /*3a80*/  FSEL R42, R85, RZ, P6 ;  /* 0x000000ff552a7208 */ /* 0x000fe20003000000 */
[----:B------:R-:W1:Y:S01]  /*3a90*/  F2F.BF16.F32 R208, R208 ;  /* 0x000000d000d07304 */ /* 0x000e620000202000 */
[----:B---3--:R-:W-:-:S02]  /*3aa0*/  SHF.L.U32 R64, R64, 0x10, RZ ;  /* 0x0000001040407819 */ /* 0x008fc400000006ff */
[----:B------:R-:W-:Y:S02]  /*3ab0*/  @P0 LOP3.LUT P6, RZ, R180, 0xff00, RZ, 0xc0, !PT ;  /* 0x0000ff00b4ff0812 */ /* 0x000fe400078cc0ff */
[----:B------:R-:W-:Y:S02]  /*3ac0*/  @P2 F2FP.BF16.F32.PACK_AB R90, RZ, R63 ;  /* 0x0000003fff5a223e */ /* 0x000fe400000010ff */
[----:B0-----:R-:W-:Y:S01]  /*3ad0*/  LOP3.LUT R33, R33, R204, R43, 0xfe, !PT ;  /* 0x000000cc21217212 */ /* 0x001fe200078efe2b */
[----:B------:R-:W0:Y:S01]  /*3ae0*/  F2F.BF16.F32 R206, R206 ;  /* 0x000000ce00ce7304 */ /* 0x000e220000202000 */
[----:B-1----:R-:W-:-:S07]  /*3af0*/  IMAD.WIDE.U32 R34, R208, 0x10000, RZ ;  /* 0x00010000d0227825 */ /* 0x002fce00078e00ff */
[----:B------:R-:W1:Y:S01]  /*3b00*/  F2F.BF16.F32 R217, R217 ;  /* 0x000000d900d97304 */ /* 0x000e620000202000 */
[----:B0-----:R-:W-:-:S07]  /*3b10*/  IMAD.WIDE.U32 R36, R206, 0x10000, RZ ;  /* 0x00010000ce247825 */ /* 0x001fce00078e00ff */
[----:B------:R-:W-:Y:S01]  /*3b20*/  F2F.BF16.F32 R214, R214 ;  /* 0x000000d600d67304 */ /* 0x000fe20000202000 */
[----:B------:R-:W-:Y:S02]  /*3b30*/  LOP3.LUT R36, R36, R209, RZ, 0xfc, !PT ;  /* 0x000000d124247212 */ /* 0x000fe400078efcff */
[----:B-1----:R-:W-:-:S05]  /*3b40*/  LOP3.LUT R41, R41, R64, R217, 0xfe, !PT ;  /* 0x0000004029297212 */ /* 0x002fca00078efed9 */
[----:B------:R0:W1:Y:S01]  /*3b50*/  F2F.BF16.F32 R65, R38 ;  /* 0x0000002600417304 */ /* 0x0000620000202000 */
[----:B------:R-:W-:Y:S02]  /*3b60*/  @P2 F2FP.BF16.F32.PACK_AB R64, RZ, R47 ;  /* 0x0000002fff40223e */ /* 0x000fe400000010ff */
[----:B------:R-:W-:Y:S02]  /*3b70*/  IADD3.X R47, R140, UR21, RZ, P5, !PT ;  /* 0x000000158c2f7c10 */ /* 0x000fe4000affe4ff */
[----:B------:R-:W-:-:S03]  /*3b80*/  @P2 PRMT R115, R64, 0x7610, R115 ;  /* 0x0000761040732816 */ /* 0x000fc60000000073 */
[----:B------:R-:W2:Y:S01]  /*3b90*/  F2F.BF16.F32 R207, R207 ;  /* 0x000000cf00cf7304 */ /* 0x000ea20000202000 */
[----:B0-----:R-:W-:Y:S01]  /*3ba0*/  IMAD.WIDE.U32 R38, R88, 0x10000, RZ ;  /* 0x0001000058267825 */ /* 0x001fe200078e00ff */
[----:B------:R-:W-:-:S03]  /*3bb0*/  @P2 F2FP.BF16.F32.PACK_AB R88, RZ, R62 ;  /* 0x0000003eff58223e */ /* 0x000fc600000010ff */
[----:B-1----:R-:W-:-:S03]  /*3bc0*/  IMAD.U32 R65, R65, 0x10000, RZ ;  /* 0x0001000041417824 */ /* 0x002fc600078e00ff */
[----:B------:R-:W0:Y:S01]  /*3bd0*/  F2F.BF16.F32 R205, R205 ;  /* 0x000000cd00cd7304 */ /* 0x000e220000202000 */
[----:B--2---:R-:W-:-:S07]  /*3be0*/  LOP3.LUT R35, R35, R186, R207, 0xfe, !PT ;  /* 0x000000ba23237212 */ /* 0x004fce00078efecf */
[----:B------:R-:W1:Y:S01]  /*3bf0*/  F2F.BF16.F32 R211, R211 ;  /* 0x000000d300d37304 */ /* 0x000e620000202000 */
[----:B0-----:R-:W-:-:S07]  /*3c00*/  LOP3.LUT R34, R34, R205, RZ, 0xfc, !PT ;  /* 0x000000cd22227212 */ /* 0x001fce00078efcff */
[----:B------:R-:W0:Y:S01]  /*3c10*/  F2F.BF16.F32 R215, R215 ;  /* 0x000000d700d77304 */ /* 0x000e220000202000 */
[----:B-1----:R-:W-:-:S07]  /*3c20*/  LOP3.LUT R37, R37, R202, R211, 0xfe, !PT ;  /* 0x000000ca25257212 */ /* 0x002fce00078efed3 */
[----:B------:R-:W1:Y:S01]  /*3c30*/  F2F.BF16.F32 R213, R213 ;  /* 0x000000d500d57304 */ /* 0x000e620000202000 */
[----:B0-----:R-:W-:-:S07]  /*3c40*/  LOP3.LUT R39, R39, R212, R215, 0xfe, !PT ;  /* 0x000000d427277212 */ /* 0x001fce00078efed7 */
[----:B------:R-:W0:Y:S01]  /*3c50*/  F2F.BF16.F32 R219, R219 ;  /* 0x000000db00db7304 */ /* 0x000e220000202000 */
[----:B-1----:R-:W-:-:S07]  /*3c60*/  LOP3.LUT R38, R38, R213, RZ, 0xfc, !PT ;  /* 0x000000d526267212 */ /* 0x002fce00078efcff */
[----:B------:R-:W1:Y:S01]  /*3c70*/  F2F.BF16.F32 R218, R218 ;  /* 0x000000da00da7304 */ /* 0x000e620000202000 */
[----:B0-----:R-:W-:-:S07]  /*3c80*/  LOP3.LUT R40, R40, R219, RZ, 0xfc, !PT ;  /* 0x000000db28287212 */ /* 0x001fce00078efcff */
[----:B------:R0:W2:Y:S02]  /*3c90*/  F2F.BF16.F32 R203, R42 ;  /* 0x0000002a00cb7304 */ /* 0x0000a40000202000 */
[----:B0-----:R-:W-:-:S05]  /*3ca0*/  IMAD.WIDE.U32 R42, R214, 0x10000, RZ ;  /* 0x00010000d62a7825 */ /* 0x001fca00078e00ff */
[----:B-1----:R-:W-:Y:S02]  /*3cb0*/  LOP3.LUT R43, R43, R65, R218, 0xfe, !PT ;  /* 0x000000412b2b7212 */ /* 0x002fe400078efeda */
        /* <DEDUP_REMOVED lines=10> */
.L_x_1440:
[----:B------:R1:W-:Y:S01]  /*3d60*/  STG.E.64 desc[UR6][R46.64], R44 ;  /* 0x0000002c2e007986 */ /* 0x0003e2000c101b06 */
[----:B------:R-:W-:Y:S02]  /*3d70*/  @P2 PRMT R114, R88, 0x7610, R114 ;  /* 0x0000761058722816 */ /* 0x000fe40000000072 */
[----:B------:R-:W-:Y:S01]  /*3d80*/  @P2 PRMT R128, R90, 0x7610, R128 ;  /* 0x000076105a802816 */ /* 0x000fe20000000080 */
[----:B------:R-:W-:Y:S06]  /*3d90*/  @!P0 BRA `(.L_x_1441) ;  /* 0x0000000000208947 */ /* 0x000fec0003800000 */
[----:B-1----:R-:W-:Y:S02]  /*3da0*/  LOP3.LUT R46, R108, 0xffff, RZ, 0xc0, !PT ;  /* 0x0000ffff6c2e7812 */ /* 0x002fe400078ec0ff */
[----:B------:R-:W-:Y:S02]  /*3db0*/  IADD3 R44, P5, R139, R2, RZ ;  /* 0x000000028b2c7210 */ /* 0x000fe40007fbe0ff */
[----:B0-----:R-:W-:Y:S01]  /*3dc0*/  PRMT R63, R161, 0x5410, R104 ;  /* 0x00005410a13f7816 */ /* 0x001fe20000000068 */
[----:B------:R-:W-:-:S04]  /*3dd0*/  IMAD.WIDE.U32 R46, R46, 0x10000, RZ ;  /* 0x000100002e2e7825 */ /* 0x000fc800078e00ff */
[----:B------:R-:W-:Y:S01]  /*3de0*/  IMAD.X R45, R140, 0x1, R3, P5 ;  /* 0x000000018c2d7824 */ /* 0x000fe200028e0603 */
[----:B------:R-:W-:Y:S02]  /*3df0*/  LOP3.LUT R47, R63, R47, RZ, 0xfc, !PT ;  /* 0x0000002f3f2f7212 */ /* 0x000fe400078efcff */
[----:B------:R-:W-:-:S05]  /*3e00*/  LOP3.LUT R46, R46, 0xffff, R122, 0xf8, !PT ;  /* 0x0000ffff2e2e7812 */ /* 0x000fca00078ef87a */
[----:B------:R2:W-:Y:S02]  /*3e10*/  STG.E.64 desc[UR6][R44.64], R46 ;  /* 0x0000002e2c007986 */ /* 0x0005e4000c101b06 */
.L_x_1441:
        /* <DEDUP_REMOVED lines=33> */
.L_x_1442:
[----:B------:R2:W-:Y:S01]  /*4030*/  STG.E.64 desc[UR6][R44.64], R32 ;  /* 0x000000202c007986 */ /* 0x0005e2000c101b06 */
[----:B------:R-:W-:Y:S02]  /*4040*/  @P2 PRMT R114, R195, 0x7610, R114 ;  /* 0x00007610c3722816 */ /* 0x000fe40000000072 */
[----:B------:R-:W-:Y:S01]  /*4050*/  @P2 PRMT R128, R196, 0x7610, R128 ;  /* 0x00007610c4802816 */ /* 0x000fe20000000080 */
[----:B------:R-:W-:Y:S06]  /*4060*/  @!P0 BRA `(.L_x_1443) ;  /* 0x0000000000208947 */ /* 0x000fec0003800000 */
[----:B--2---:R-:W-:Y:S02]  /*4070*/  LOP3.LUT R44, R108, 0xffff, RZ, 0xc0, !PT ;  /* 0x0000ffff6c2c7812 */ /* 0x004fe400078ec0ff */
[----:B------:R-:W-:Y:S02]  /*4080*/  IADD3 R32, P5, R129, R2, RZ ;  /* 0x0000000281207210 */ /* 0x000fe40007fbe0ff */
[----:B-1----:R-:W-:Y:S01]  /*4090*/  PRMT R47, R161, 0x5410, R104 ;  /* 0x00005410a12f7816 */ /* 0x002fe20000000068 */
[----:B------:R-:W-:Y:S01]  /*40a0*/  IMAD.WIDE.U32 R44, R44, 0x10000, RZ ;  /* 0x000100002c2c7825 */ /* 0x000fe200078e00ff */
[----:B------:R-:W-:-:S04]  /*40b0*/  IADD3.X R33, R130, R3, RZ, P5, !PT ;  /* 0x0000000382217210 */ /* 0x000fc80002ffe4ff */
[----:B------:R-:W-:Y:S02]  /*40c0*/  LOP3.LUT R45, R47, R45, RZ, 0xfc, !PT ;  /* 0x0000002d2f2d7212 */ /* 0x000fe400078efcff */
[----:B------:R-:W-:-:S05]  /*40d0*/  LOP3.LUT R44, R44, 0xffff, R122, 0xf8, !PT ;  /* 0x0000ffff2c2c7812 */ /* 0x000fca00078ef87a */
[----:B------:R3:W-:Y:S02]  /*40e0*/  STG.E.64 desc[UR6][R32.64], R44 ;  /* 0x0000002c20007986 */ /* 0x0007e4000c101b06 */
.L_x_1443:
        /* <DEDUP_REMOVED lines=12> */
[----:B--23--:R-:W-:Y:S02]  /*41b0*/  IADD3 R32, P5, R131, UR20, RZ ;  /* 0x0000001483207c10 */ /* 0x00cfe4000ffbe0ff */
        /* <DEDUP_REMOVED lines=20> */
.L_x_1444:
[----:B------:R3:W-:Y:S01]  /*4300*/  STG.E.64 desc[UR6][R32.64], R34 ;  /* 0x0000002220007986 */ /* 0x0007e2000c101b06 */
[----:B------:R-:W-:Y:S02]  /*4310*/  @P2 PRMT R114, R187, 0x7610, R114 ;  /* 0x00007610bb722816 */ /* 0x000fe40000000072 */
[----:B------:R-:W-:Y:S01]  /*4320*/  @P2 PRMT R128, R188, 0x7610, R128 ;  /* 0x00007610bc802816 */ /* 0x000fe20000000080 */
[----:B------:R-:W-:Y:S06]  /*4330*/  @!P0 BRA `(.L_x_1445) ;  /* 0x0000000000208947 */ /* 0x000fec0003800000 */
[----:B---3--:R-:W-:Y:S02]  /*4340*/  LOP3.LUT R34, R108, 0xffff, RZ, 0xc0, !PT ;  /* 0x0000ffff6c227812 */ /* 0x008fe400078ec0ff */
[----:B------:R-:W-:Y:S02]  /*4350*/  IADD3 R32, P5, R131, R2, RZ ;  /* 0x0000000283207210 */ /* 0x000fe40007fbe0ff */
[----:B--2---:R-:W-:Y:S01]  /*4360*/  PRMT R45, R161, 0x5410, R104 ;  /* 0x00005410a12d7816 */ /* 0x004fe20000000068 */
[----:B------:R-:W-:-:S04]  /*4370*/  IMAD.WIDE.U32 R34, R34, 0x10000, RZ ;  /* 0x0001000022227825 */ /* 0x000fc800078e00ff */
[----:B------:R-:W-:Y:S01]  /*4380*/  IMAD.X R33, R132, 0x1, R3, P5 ;  /* 0x0000000184217824 */ /* 0x000fe200028e0603 */
[----:B------:R-:W-:Y:S02]  /*4390*/  LOP3.LUT R35, R45, R35, RZ, 0xfc, !PT ;  /* 0x000000232d237212 */ /* 0x000fe400078efcff */
[----:B------:R-:W-:-:S05]  /*43a0*/  LOP3.LUT R34, R34, 0xffff, R122, 0xf8, !PT ;  /* 0x0000ffff22227812 */ /* 0x000fca00078ef87a */
[----:B------:R4:W-:Y:S02]  /*43b0*/  STG.E.64 desc[UR6][R32.64], R34 ;  /* 0x0000002220007986 */ /* 0x0009e4000c101b06 */
.L_x_1445:
        /* <DEDUP_REMOVED lines=33> */
.L_x_1446:
[----:B------:R4:W-:Y:S01]  /*45d0*/  STG.E.64 desc[UR6][R32.64], R36 ;  /* 0x0000002420007986 */ /* 0x0009e2000c101b06 */
[----:B------:R-:W-:Y:S02]  /*45e0*/  @P2 PRMT R114, R87, 0x7610, R114 ;  /* 0x0000761057722816 */ /* 0x000fe40000000072 */
[----:B------:R-:W-:Y:S01]  /*45f0*/  @P2 PRMT R128, R91, 0x7610, R128 ;  /* 0x000076105b802816 */ /* 0x000fe20000000080 */
[----:B------:R-:W-:Y:S06]  /*4600*/  @!P0 BRA `(.L_x_1447) ;  /* 0x0000000000208947 */ /* 0x000fec0003800000 */
[----:B---3--:R-:W-:Y:S02]  /*4610*/  LOP3.LUT R34, R108, 0xffff, RZ, 0xc0, !PT ;  /* 0x0000ffff6c227812 */ /* 0x008fe400078ec0ff */
[----:B----4-:R-:W-:Y:S02]  /*4620*/  IADD3 R32, P5, R133, R2, RZ ;  /* 0x0000000285207210 */ /* 0x010fe40007fbe0ff */
[----:B------:R-:W-:Y:S01]  /*4630*/  PRMT R37, R161, 0x5410, R104 ;  /* 0x00005410a1257816 */ /* 0x000fe20000000068 */
[----:B------:R-:W-:-:S04]  /*4640*/  IMAD.WIDE.U32 R34, R34, 0x10000, RZ ;  /* 0x0001000022227825 */ /* 0x000fc800078e00ff */
[----:B------:R-:W-:Y:S01]  /*4650*/  IMAD.X R33, R134, 0x1, R3, P5 ;  /* 0x0000000186217824 */ /* 0x000fe200028e0603 */
[----:B------:R-:W-:Y:S02]  /*4660*/  LOP3.LUT R35, R37, R35, RZ, 0xfc, !PT ;  /* 0x0000002325237212 */ /* 0x000fe400078efcff */
[----:B------:R-:W-:-:S05]  /*4670*/  LOP3.LUT R34, R34, 0xffff, R122, 0xf8, !PT ;  /* 0x0000ffff22227812 */ /* 0x000fca00078ef87a */
[----:B------:R3:W-:Y:S02]  /*4680*/  STG.E.64 desc[UR6][R32.64], R34 ;  /* 0x0000002220007986 */ /* 0x0007e4000c101b06 */
.L_x_1447:
        /* <DEDUP_REMOVED lines=33> */
.L_x_1448:
[----:B------:R4:W-:Y:S01]  /*48a0*/  STG.E.64 desc[UR6][R32.64], R38 ;  /* 0x0000002620007986 */ /* 0x0009e2000c101b06 */
[----:B------:R-:W-:Y:S02]  /*48b0*/  @P2 PRMT R114, R68, 0x7610, R114 ;  /* 0x0000761044722816 */ /* 0x000fe40000000072 */
[----:B------:R-:W-:Y:S01]  /*48c0*/  @P2 PRMT R128, R73, 0x7610, R128 ;  /* 0x0000761049802816 */ /* 0x000fe20000000080 */
[----:B------:R-:W-:Y:S06]  /*48d0*/  @!P0 BRA `(.L_x_1449) ;  /* 0x0000000000208947 */ /* 0x000fec0003800000 */
[----:B---3--:R-:W-:Y:S02]  /*48e0*/  LOP3.LUT R34, R108, 0xffff, RZ, 0xc0, !PT ;  /* 0x0000ffff6c227812 */ /* 0x008fe400078ec0ff */
[----:B----4-:R-:W-:Y:S02]  /*48f0*/  IADD3 R32, P5, R135, R2, RZ ;  /* 0x0000000287207210 */ /* 0x010fe40007fbe0ff */
[----:B------:R-:W-:Y:S01]  /*4900*/  PRMT R37, R161, 0x5410, R104 ;  /* 0x00005410a1257816 */ /* 0x000fe20000000068 */
[----:B------:R-:W-:Y:S01]  /*4910*/  IMAD.WIDE.U32 R34, R34, 0x10000, RZ ;  /* 0x0001000022227825 */ /* 0x000fe200078e00ff */
[----:B------:R-:W-:-:S04]  /*4920*/  IADD3.X R33, R136, R3, RZ, P5, !PT ;  /* 0x0000000388217210 */ /* 0x000fc80002ffe4ff */
[----:B------:R-:W-:Y:S02]  /*4930*/  LOP3.LUT R35, R37, R35, RZ, 0xfc, !PT ;  /* 0x0000002325237212 */ /* 0x000fe400078efcff */
[----:B------:R-:W-:-:S05]  /*4940*/  LOP3.LUT R34, R34, 0xffff, R122, 0xf8, !PT ;  /* 0x0000ffff22227812 */ /* 0x000fca00078ef87a */
[----:B------:R3:W-:Y:S02]  /*4950*/  STG.E.64 desc[UR6][R32.64], R34 ;  /* 0x0000002220007986 */ /* 0x0007e4000c101b06 */
.L_x_1449:
        /* <DEDUP_REMOVED lines=21> */
[----:B---3--:R-:W-:Y:S02]  /*4ab0*/  LOP3.LUT R34, R114, 0xffff, RZ, 0xc0, !PT ;  /* 0x0000ffff72227812 */ /* 0x008fe400078ec0ff */
[----:B----4-:R-:W-:Y:S02]  /*4ac0*/  IADD3 R32, P5, R137, UR18, RZ ;  /* 0x0000001289207c10 */ /* 0x010fe4000ffbe0ff */
[----:B------:R-:W-:Y:S01]  /*4ad0*/  PRMT R37, R128, 0x5410, R115 ;  /* 0x0000541080257816 */ /* 0x000fe20000000073 */
[----:B------:R-:W-:Y:S01]  /*4ae0*/  IMAD.WIDE.U32 R34, R34, 0x10000, RZ ;  /* 0x0001000022227825 */ /* 0x000fe200078e00ff */
[----:B------:R-:W-:-:S04]  /*4af0*/  IADD3.X R33, R138, UR19, RZ, P5, !PT ;  /* 0x000000138a217c10 */ /* 0x000fc8000affe4ff */
[----:B------:R-:W-:Y:S02]  /*4b00*/  LOP3.LUT R35, R37, R35, RZ, 0xfc, !PT ;  /* 0x0000002325237212 */ /* 0x000fe400078efcff */
[----:B------:R-:W-:-:S05]  /*4b10*/  LOP3.LUT R34, R34, 0xffff, R113, 0xf8, !PT ;  /* 0x0000ffff22227812 */ /* 0x000fca00078ef871 */
[----:B------:R3:W-:Y:S02]  /*4b20*/  STG.E.64 desc[UR6][R32.64], R34 ;  /* 0x0000002220007986 */ /* 0x0007e4000c101b06 */
.L_x_1450:
[----:B---34-:R-:W-:Y:S02]  /*4b30*/  IADD3 R32, P6, R137, UR20, RZ ;  /* 0x0000001489207c10 */ /* 0x018fe4000ffde0ff */
        /* <DEDUP_REMOVED lines=12> */
[----:B---3--:R-:W-:Y:S06]  /*4c00*/  @!P0 BRA `(.L_x_1451) ;  /* 0x0000000000208947 */ /* 0x008fec0003800000 */
        /* <DEDUP_REMOVED lines=8> */
.L_x_1451:
[----:B------:R-:W-:Y:S05]  /*4c90*/  @!P2 BRA `(.L_x_1452) ;  /* 0x000000000020a947 */ /* 0x000fea0003800000 */
        /* <DEDUP_REMOVED lines=8> */
.L_x_1452:
        /* <DEDUP_REMOVED lines=17> */
[----:B---34-:R-:W-:Y:S02]  /*4e30*/  LOP3.LUT R32, R108, 0xffff, RZ, 0xc0, !PT ;  /* 0x0000ffff6c207812 */ /* 0x018fe400078ec0ff */
[----:B------:R-:W-:Y:S02]  /*4e40*/  IADD3 R2, P0, R141, R2, RZ ;  /* 0x000000028d027210 */ /* 0x000fe40007f1e0ff */
[----:B------:R-:W-:Y:S01]  /*4e50*/  PRMT R35, R161, 0x5410, R104 ;  /* 0x00005410a1237816 */ /* 0x000fe20000000068 */
[----:B------:R-:W-:-:S04]  /*4e60*/  IMAD.WIDE.U32 R32, R32, 0x10000, RZ ;  /* 0x0001000020207825 */ /* 0x000fc800078e00ff */
[----:B------:R-:W-:Y:S01]  /*4e70*/  IMAD.X R3, R142, 0x1, R3, P0 ;  /* 0x000000018e037824 */ /* 0x000fe200000e0603 */
[----:B------:R-:W-:Y:S02]  /*4e80*/  LOP3.LUT R33, R35, R33, RZ, 0xfc, !PT ;  /* 0x0000002123217212 */ /* 0x000fe400078efcff */
[----:B------:R-:W-:-:S05]  /*4e90*/  LOP3.LUT R32, R32, 0xffff, R122, 0xf8, !PT ;  /* 0x0000ffff20207812 */ /* 0x000fca00078ef87a */
[----:B------:R0:W-:Y:S02]  /*4ea0*/  STG.E.64 desc[UR6][R2.64], R32 ;  /* 0x0000002002007986 */ /* 0x0001e4000c101b06 */
.L_x_1453:
[----:B------:R-:W-:Y:S01]  /*4eb0*/  SEL R80, RZ, 0x1, P4 ;  /* 0x00000001ff507807 */ /* 0x000fe20002000000 */
[----:B------:R-:W-:Y:S06]  /*4ec0*/  @!P3 BRA `(.L_x_1454) ;  /* 0xffffffb400ccb947 */ /* 0x000fec000383ffff */
        /* <DEDUP_REMOVED lines=20> */
[----:B0--34-:R-:W-:Y:S01]  /*5010*/  MOV R32, R147 ;  /* 0x0000009300207202 */ /* 0x019fe20000000f00 */
        /* <DEDUP_REMOVED lines=29> */
.L_x_1437:
[----:B------:R-:W0:Y:S01]  /*51f0*/  S2UR UR4, SR_CTAID.X ;  /* 0x00000000000479c3 */ /* 0x000e220000002500 */
[----:B------:R-:W-:-:S07]  /*5200*/  LOP3.LUT R19, R94, 0xff, RZ, 0xc0, !PT ;  /* 0x000000ff5e137812 */ /* 0x000fce00078ec0ff */
[----:B------:R-:W3:Y:S08]  /*5210*/  LDC.64 R2, c[0x0][0x2d0] ;  /* 0x0000b400ff027b82 */ /* 0x000ef00000000a00 */
[----:B------:R-:W4:Y:S01]  /*5220*/  LDC.64 R16, c[0x0][0x2d8] ;  /* 0x0000b600ff107b82 */ /* 0x000f220000000a00 */
[----:B0-----:R-:W-:Y:S01]  /*5230*/  LEA.HI R0, R94, UR4, RZ, 0x18 ;  /* 0x000000045e007c11 */ /* 0x001fe2000f8fc0ff */
[----:B------:R-:W-:-:S04]  /*5240*/  ULDC UR4, c[0x0][0x218] ;  /* 0x0000860000047ab9 */ /* 0x000fc80000000800 */
[----:B------:R-:W-:-:S05]  /*5250*/  IMAD R0, R0, UR4, RZ ;  /* 0x0000000400007c24 */ /* 0x000fca000f8e02ff */
[----:B------:R-:W-:-:S05]  /*5260*/  LEA.HI R19, R0, R19, RZ, 0x1e ;  /* 0x0000001300137211 */ /* 0x000fca00078ff0ff */
[----:B---3--:R-:W-:-:S04]  /*5270*/  IMAD.WIDE.U32 R2, R19, 0x10, R2 ;  /* 0x0000001013027825 */ /* 0x008fc800078e0002 */
[----:B----4-:R-:W-:Y:S01]  /*5280*/  IMAD.WIDE.U32 R16, R19, 0x10, R16 ;  /* 0x0000001013107825 */ /* 0x010fe200078e0010 */
        /* <DEDUP_REMOVED lines=15> */
.L_x_1438:
[----:B------:R-:W-:Y:S01]  /*5380*/  HFMA2.MMA R42, -RZ, RZ, 0, 9.5367431640625e-07 ;  /* 0x00000010ff2a7435 */ /* 0x000fe200000001ff */
[----:B------:R-:W-:Y:S02]  /*5390*/  IMAD.MOV.U32 R43, RZ, RZ, R32 ;  /* 0x000000ffff2b7224 */ /* 0x000fe400078e0020 */
[----:B------:R-:W-:Y:S02]  /*53a0*/  IMAD.MOV.U32 R45, RZ, RZ, 0x1f ;  /* 0x0000001fff2d7424 */ /* 0x000fe400078e00ff */
[----:B------:R-:W-:-:S07]  /*53b0*/  IMAD.MOV.U32 R40, RZ, RZ, -0x1 ;  /* 0xffffffffff287424 */ /* 0x000fce00078e00ff */
[----:B-----5:R-:W-:Y:S05]  /*53c0*/  WARPSYNC.COLLECTIVE R40, `(.L_x_1455) ;  /* 0x0000000028087348 */ /* 0x020fea0003c00000 */
[----:B------:R0:W1:Y:S02]  /*53d0*/  SHFL.DOWN P6, R41, R43, R42, R45 ;  /* 0x0800002a2b297389 */ /* 0x00006400000c002d */
[----:B01---5:R-:W-:Y:S01]  /*53e0*/  ENDCOLLECTIVE ;  /* 0x000000000000791b */ /* 0x023fe20003800000 */
.L_x_1455:
[----:B------:R-:W-:Y:S01]  /*53f0*/  IMAD.MOV.U32 R43, RZ, RZ, R34 ;  /* 0x000000ffff2b7224 */ /* 0x000fe200078e0022 */
[----:B------:R-:W-:-:S07]  /*5400*/  MOV R33, R41 ;  /* 0x0000002900217202 */ /* 0x000fce0000000f00 */
[----:B------:R-:W-:Y:S05]  /*5410*/  WARPSYNC.COLLECTIVE R40, `(.L_x_1456) ;  /* 0x0000000028087348 */ /* 0x000fea0003c00000 */
[----:B------:R0:W1:Y:S02]  /*5420*/  SHFL.DOWN P6, R41, R43, R42, R45 ;  /* 0x0800002a2b297389 */ /* 0x00006400000c002d */
[----:B01----:R-:W-:Y:S01]  /*5430*/  ENDCOLLECTIVE ;  /* 0x000000000000791b */ /* 0x003fe20003800000 */
.L_x_1456:
[----:B------:R-:W-:-:S05]  /*5440*/  FADD.FTZ R33, R32, R33 ;  /* 0x0000002120217221 */ /* 0x000fca0000010000 */
[----:B------:R-:W-:Y:S01]  /*5450*/  MOV R43, R33 ;  /* 0x00000021002b7202 */ /* 0x000fe20000000f00 */
[----:B------:R-:W-:Y:S02]  /*5460*/  IMAD.MOV.U32 R42, RZ, RZ, 0x8 ;  /* 0x00000008ff2a7424 */ /* 0x000fe400078e00ff */
[----:B------:R-:W-:-:S07]  /*5470*/  IMAD.MOV.U32 R35, RZ, RZ, R41 ;  /* 0x000000ffff237224 */ /* 0x000fce00078e0029 */
[----:B------:R-:W-:Y:S05]  /*5480*/  WARPSYNC.COLLECTIVE R40, `(.L_x_1457) ;  /* 0x0000000028087348 */ /* 0x000fea0003c00000 */
[----:B------:R0:W1:Y:S02]  /*5490*/  SHFL.DOWN P6, R41, R43, R42, R45 ;  /* 0x0800002a2b297389 */ /* 0x00006400000c002d */
[----:B01----:R-:W-:Y:S01]  /*54a0*/  ENDCOLLECTIVE ;  /* 0x000000000000791b */ /* 0x003fe20003800000 */
.L_x_1457:
[----:B------:R-:W-:-:S05]  /*54b0*/  FADD.FTZ R35, R34, R35 ;  /* 0x0000002322237221 */ /* 0x000fca0000010000 */
[----:B------:R-:W-:Y:S01]  /*54c0*/  MOV R43, R35 ;  /* 0x00000023002b7202 */ /* 0x000fe20000000f00 */
[----:B------:R-:W-:-:S07]  /*54d0*/  IMAD.MOV.U32 R36, RZ, RZ, R41 ;  /* 0x000000ffff247224 */ /* 0x000fce00078e0029 */
[----:B------:R-:W-:Y:S05]  /*54e0*/  WARPSYNC.COLLECTIVE R40, `(.L_x_1458) ;  /* 0x0000000028087348 */ /* 0x000fea0003c00000 */
[----:B------:R0:W1:Y:S02]  /*54f0*/  SHFL.DOWN P6, R41, R43, R42, R45 ;  /* 0x0800002a2b297389 */ /* 0x00006400000c002d */
[----:B01----:R-:W-:Y:S01]  /*5500*/  ENDCOLLECTIVE ;  /* 0x000000000000791b */ /* 0x003fe20003800000 */
.L_x_1458:
[----:B------:R-:W-:Y:S01]  /*5510*/  FADD.FTZ R36, R33, R36 ;  /* 0x0000002421247221 */ /* 0x000fe20000010000 */
[----:B------:R-:W-:-:S03]  /*5520*/  HFMA2.MMA R42, -RZ, RZ, 0, 2.384185791015625e-07 ;  /* 0x00000004ff2a7435 */ /* 0x000fc600000001ff */
[----:B------:R-:W-:Y:S02]  /*5530*/  IMAD.MOV.U32 R43, RZ, RZ, R36 ;  /* 0x000000ffff2b7224 */ /* 0x000fe400078e0024 */
[----:B------:R-:W-:-:S07]  /*5540*/  IMAD.MOV.U32 R38, RZ, RZ, R41 ;  /* 0x000000ffff267224 */ /* 0x000fce00078e0029 */
[----:B------:R-:W-:Y:S05]  /*5550*/  WARPSYNC.COLLECTIVE R40, `(.L_x_1459) ;  /* 0x0000000028087348 */ /* 0x000fea0003c00000 */
[----:B------:R0:W1:Y:S02]  /*5560*/  SHFL.DOWN P6, R41, R43, R42, R45 ;  /* 0x0800002a2b297389 */ /* 0x00006400000c002d */
[----:B01----:R-:W-:Y:S01]  /*5570*/  ENDCOLLECTIVE ;  /* 0x000000000000791b */ /* 0x003fe20003800000 */
.L_x_1459:
[----:B------:R-:W-:-:S04]  /*5580*/  FADD.FTZ R38, R35, R38 ;  /* 0x0000002623267221 */ /* 0x000fc80000010000 */
[----:B------:R-:W-:Y:S02]  /*5590*/  IMAD.MOV.U32 R43, RZ, RZ, R38 ;  /* 0x000000ffff2b7224 */ /* 0x000fe400078e0026 */
[----:B------:R-:W-:-:S07]  /*55a0*/  IMAD.MOV.U32 R37, RZ, RZ, R41 ;  /* 0x000000ffff257224 */ /* 0x000fce00078e0029 */
[----:B------:R-:W-:Y:S05]  /*55b0*/  WARPSYNC.COLLECTIVE R40, `(.L_x_1460) ;  /* 0x0000000028087348 */ /* 0x000fea0003c00000 */
[----:B------:R0:W1:Y:S02]  /*55c0*/  SHFL.DOWN P6, R41, R43, R42, R45 ;  /* 0x0800002a2b297389 */ /* 0x00006400000c002d */
[----:B01----:R-:W-:Y:S01]  /*55d0*/  ENDCOLLECTIVE ;  /* 0x000000000000791b */ /* 0x003fe20003800000 */
.L_x_1460:
[----:B------:R-:W-:-:S04]  /*55e0*/  FADD.FTZ R37, R36, R37 ;  /* 0x0000002524257221 */ /* 0x000fc80000010000 */
[----:B------:R-:W-:Y:S02]  /*55f0*/  IMAD.MOV.U32 R43, RZ, RZ, R37 ;  /* 0x000000ffff2b7224 */ /* 0x000fe400078e0025 */
[----:B------:R-:W-:Y:S01]  /*5600*/  IMAD.MOV.U32 R42, RZ, RZ, 0x2 ;  /* 0x00000002ff2a7424 */ /* 0x000fe200078e00ff */
[----:B------:R-:W-:-:S07]  /*5610*/  MOV R39, R41 ;  /* 0x0000002900277202 */ /* 0x000fce0000000f00 */
[----:B------:R-:W-:Y:S05]  /*5620*/  WARPSYNC.COLLECTIVE R40, `(.L_x_1461) ;  /* 0x0000000028087348 */ /* 0x000fea0003c00000 */
[----:B------:R0:W1:Y:S02]  /*5630*/  SHFL.DOWN P6, R41, R43, R42, R45 ;  /* 0x0800002a2b297389 */ /* 0x00006400000c002d */
[----:B01----:R-:W-:Y:S01]  /*5640*/  ENDCOLLECTIVE ;  /* 0x000000000000791b */ /* 0x003fe20003800000 */
.L_x_1461:
[----:B------:R-:W-:-:S04]  /*5650*/  FADD.FTZ R39, R38, R39 ;  /* 0x0000002726277221 */ /* 0x000fc80000010000 */
[----:B------:R-:W-:Y:S01]  /*5660*/  IMAD.MOV.U32 R43, RZ, RZ, R39 ;  /* 0x000000ffff2b7224 */ /* 0x000fe200078e0027 */
[----:B------:R-:W-:-:S07]  /*5670*/  MOV R32, R41 ;  /* 0x0000002900207202 */ /* 0x000fce0000000f00 */
[----:B------:R-:W-:Y:S05]  /*5680*/  WARPSYNC.COLLECTIVE R40, `(.L_x_1462) ;  /* 0x0000000028087348 */ /* 0x000fea0003c00000 */
[----:B------:R0:W1:Y:S02]  /*5690*/  SHFL.DOWN P6, R41, R43, R42, R45 ;  /* 0x0800002a2b297389 */ /* 0x00006400000c002d */
[----:B01----:R-:W-:Y:S01]  /*56a0*/  ENDCOLLECTIVE ;  /* 0x000000000000791b */ /* 0x003fe20003800000 */
.L_x_1462:
[----:B------:R-:W-:-:S05]  /*56b0*/  FADD.FTZ R32, R37, R32 ;  /* 0x0000002025207221 */ /* 0x000fca0000010000 */
[----:B------:R-:W-:Y:S01]  /*56c0*/  MOV R43, R32 ;  /* 0x00000020002b7202 */ /* 0x000fe20000000f00 */
[----:B------:R-:W-:Y:S02]  /*56d0*/  IMAD.MOV.U32 R42, RZ, RZ, 0x1 ;  /* 0x00000001ff2a7424 */ /* 0x000fe400078e00ff */
[----:B------:R-:W-:-:S07]  /*56e0*/  IMAD.MOV.U32 R34, RZ, RZ, R41 ;  /* 0x000000ffff227224 */ /* 0x000fce00078e0029 */
[----:B------:R-:W-:Y:S05]  /*56f0*/  WARPSYNC.COLLECTIVE R40, `(.L_x_1463) ;  /* 0x0000000028087348 */ /* 0x000fea0003c00000 */
[----:B------:R0:W1:Y:S02]  /*5700*/  SHFL.DOWN P6, R41, R43, R42, R45 ;  /* 0x0800002a2b297389 */ /* 0x00006400000c002d */
[----:B01----:R-:W-:Y:S01]  /*5710*/  ENDCOLLECTIVE ;  /* 0x000000000000791b */ /* 0x003fe20003800000 */
.L_x_1463:
[----:B------:R-:W-:-:S05]  /*5720*/  FADD.FTZ R34, R39, R34 ;  /* 0x0000002227227221 */ /* 0x000fca0000010000 */
[----:B------:R-:W-:Y:S01]  /*5730*/  MOV R43, R34 ;  /* 0x00000022002b7202 */ /* 0x000fe20000000f00 */
[----:B------:R-:W-:-:S07]  /*5740*/  IMAD.MOV.U32 R33, RZ, RZ, R41 ;  /* 0x000000ffff217224 */ /* 0x000fce00078e0029 */
[----:B------:R-:W-:Y:S05]  /*5750*/  WARPSYNC.COLLECTIVE R40, `(.L_x_1464) ;  /* 0x0000000028087348 */ /* 0x000fea0003c00000 */
[----:B------:R0:W1:Y:S02]  /*5760*/  SHFL.DOWN P6, R41, R43, R42, R45 ;  /* 0x0800002a2b297389 */ /* 0x00006400000c002d */
[----:B01----:R-:W-:Y:S01]  /*5770*/  ENDCOLLECTIVE ;  /* 0x000000000000791b */ /* 0x003fe20003800000 */
.L_x_1464:
[----:B------:R-:W-:Y:S01]  /*5780*/  IMAD.MOV.U32 R35, RZ, RZ, R41 ;  /* 0x000000ffff237224 */ /* 0x000fe200078e0029 */
[----:B------:R-:W-:Y:S06]  /*5790*/  BRA `(.L_x_1465) ;  /* 0xffffffcc00507947 */ /* 0x000fec000383ffff */
.L_x_1466:
        /* <DEDUP_REMOVED lines=14> */
.L_x_4527:


//--------------------- .text._ZN10layer_norm31ln_parallel_residual_bwd_kernelINS_13Kernel_traitsI13__nv_bfloat16S2_fS2_fjLj7168ELj1ELj1ELj8ELj8ENS_18Kernel_traits_baseILj7168ES2_S2_fS2_fjLj256EEEEELb0ELb0ELb0EEEvNS_9BwdParamsE --------------------------
	.section	.text._ZN10layer_norm31ln_parallel_residual_bwd_kernelINS_13Kernel_traitsI13__nv_bfloat16S2_fS2_fjLj7168ELj1ELj1ELj8ELj8ENS_18Kernel_traits_baseILj7168ES2_S2_fS2_fjLj256EEEEELb0ELb0ELb0EEEvNS_9BwdParamsE,"ax",@progbits
	.align	128
        .global         _ZN10layer_norm31ln_parallel_residual_bwd_kernelINS_13Kernel_traitsI13__nv_bfloat16S2_fS2_fjLj7168ELj1ELj1ELj8ELj8ENS_18Kernel_traits_baseILj7168ES2_S2_fS2_fjLj256EEEEELb0ELb0ELb0EEEvNS_9BwdParamsE
        .type           _ZN10layer_norm31ln_parallel_residual_bwd_kernelINS_13Kernel_traitsI13__nv_bfloat16S2_fS2_fjLj7168ELj1ELj1ELj8ELj8ENS_18Kernel_traits_baseILj7168ES2_S2_fS2_fjLj256EEEEELb0ELb0ELb0EEEvNS_9BwdParamsE,@function
        .size           _ZN10layer_norm31ln_parallel_residual_bwd_kernelINS_13Kernel_traitsI13__nv_bfloat16S2_fS2_fjLj7168ELj1ELj1ELj8ELj8ENS_18Kernel_traits_baseILj7168ES2_S2_fS2_fjLj256EEEEELb0ELb0ELb0EEEvNS_9BwdParamsE,(.L_x_4528 - _ZN10layer_norm31ln_parallel_residual_bwd_kernelINS_13Kernel_traitsI13__nv_bfloat16S2_fS2_fjLj7168ELj1ELj1ELj8ELj8ENS_18Kernel_traits_baseILj7168ES2_S2_fS2_fjLj256EEEEELb0ELb0ELb0EEEvNS_9BwdParamsE)
        .other          _ZN10layer_norm31ln_parallel_residual_bwd_kernelINS_13Kernel_traitsI13__nv_bfloat16S2_fS2_fjLj7168ELj1ELj1ELj8ELj8ENS_18Kernel_traits_baseILj7168ES2_S2_fS2_fjLj256EEEEELb0ELb0ELb0EEEvNS_9BwdParamsE,@"STO_CUDA_ENTRY STV_DEFAULT"
_ZN10layer_norm31ln_parallel_residual_bwd_kernelINS_13Kernel_traitsI13__nv_bfloat16S2_fS2_fjLj7168ELj1ELj1ELj8ELj8ENS_18Kernel_traits_baseILj7168ES2_S2_fS2_fjLj256EEEEELb0ELb0ELb0EEEvNS_9BwdParamsE:
.text._ZN10layer_norm31ln_parallel_residual_bwd_kernelINS_13Kernel_traitsI13__nv_bfloat16S2_fS2_fjLj7168ELj1ELj1ELj8ELj8ENS_18Kernel_traits_baseILj7168ES2_S2_fS2_fjLj256EEEEELb0ELb0ELb0EEEvNS_9BwdParamsE:
        /* <DEDUP_REMOVED lines=44> */
[----:B----4-:R-:W-:-:S07]  /*02c0*/  @P5 IMAD.WIDE.U32 R30, R53, 0x8, R30 ;  /* 0x00000008351e5825 */ /* 0x010fce00078e001e */
        /* <DEDUP_REMOVED lines=12> */
[----:B------:R-:W-:Y:S01]  /*0390*/  @P1 IADD3 R53, R53, 0x100, RZ ;  /* 0x0000010035351810 */ /* 0x000fe20007ffe0ff */
[----:B------:R4:W5:Y:S01]  /*03a0*/  @P5 LDG.E.64 R140, desc[UR4][R30.64] ;  /* 0x000000041e8c5981 */ /* 0x000962000c1e1b00 */
[----:B------:R-:W-:Y:S02]  /*03b0*/  LEA.HI R0, R132, UR6, RZ, 0x18 ;  /* 0x0000000684007c11 */ /* 0x000fe4000f8fc0ff */
[----:B------:R-:W-:Y:S02]  /*03c0*/  P2R R220, PR, RZ, 0x10 ;  /* 0x00000010ffdc7803 */ /* 0x000fe40000000000 */
        /* <DEDUP_REMOVED lines=24> */
[----:B--2---:R-:W-:Y:S01]  /*0550*/  CS2R R36, SRZ ;  /* 0x0000000000247805 */ /* 0x004fe2000001ff00 */
[----:B------:R0:W5:Y:S01]  /*0560*/  @P3 LDG.E.64 R4, desc[UR4][R46.64] ;  /* 0x000000042e043981 */ /* 0x000162000c1e1b00 */
        /* <DEDUP_REMOVED lines=54> */
[----:B------:R-:W-:Y:S01]  /*08d0*/  IMAD.MOV.U32 R233, RZ, RZ, R5 ;  /* 0x000000ffffe97224 */ /* 0x000fe200078e0005 */
[----:B------:R-:W-:Y:S01]  /*08e0*/  SHF.R.U64 R228, R2, 0x10, R3 ;  /* 0x0000001002e47819 */ /* 0x000fe20000001203 */
[----:B------:R-:W-:Y:S01]  /*08f0*/  IMAD.MOV.U32 R225, RZ, RZ, R7 ;  /* 0x000000ffffe17224 */ /* 0x000fe200078e0007 */
[----:B------:R-:W-:Y:S01]  /*0900*/  MOV R2, R0 ;  /* 0x0000000000027202 */ /* 0x000fe20000000f00 */
[----:B------:R-:W-:Y:S01]  /*0910*/  IMAD.U32 R0, R22, 0x10000, RZ ;  /* 0x0001000016007824 */ /* 0x000fe200078e00ff */
[----:B------:R-:W-:Y:S01]  /*0920*/  SHF.R.U64 R150, R24, 0x10, R25 ;  /* 0x0000001018967819 */ /* 0x000fe20000001219 */
[----:B------:R-:W-:Y:S01]  /*0930*/  IMAD.MOV.U32 R24, RZ, RZ, R137 ;  /* 0x000000ffff187224 */ /* 0x000fe200078e0089 */
[----:B------:R-:W-:Y:S01]  /*0940*/  MOV R26, R25 ;  /* 0x00000019001a7202 */ /* 0x000fe20000000f00 */
[----:B------:R-:W-:Y:S01]  /*0950*/  IMAD.MOV.U32 R241, RZ, RZ, R13 ;  /* 0x000000fffff17224 */ /* 0x000fe200078e000d */
[----:B------:R-:W-:Y:S01]  /*0960*/  SHF.R.U32.HI R148, RZ, 0x10, R25 ;  /* 0x00000010ff947819 */ /* 0x000fe20000011619 */
[----:B------:R0:W-:Y:S01]  /*0970*/  STL [R1+0x64], R0 ;  /* 0x0000640001007387 */ /* 0x0001e20000100800 */
[----:B------:R-:W-:Y:S01]  /*0980*/  MOV R237, R4 ;  /* 0x0000000400ed7202 */ /* 0x000fe20000000f00 */
[----:B------:R-:W-:Y:S01]  /*0990*/  HFMA2.MMA R218, -RZ, RZ, 0, 5.9604644775390625e-08 ;  /* 0x00000001ffda7435 */ /* 0x000fe200000001ff */
[----:B------:R-:W-:Y:S01]  /*09a0*/  SHF.R.U64 R235, R4, 0x10, R5 ;  /* 0x0000001004eb7819 */ /* 0x000fe20000001205 */
[----:B------:R-:W-:Y:S01]  /*09b0*/  IMAD.U32 R241, R241, 0x10000, RZ ;  /* 0x00010000f1f17824 */ /* 0x000fe200078e00ff */
[----:B------:R-:W-:Y:S01]  /*09c0*/  MOV R226, R3 ;  /* 0x0000000300e27202 */ /* 0x000fe20000000f00 */
[----:B------:R-:W-:Y:S01]  /*09d0*/  IMAD.U32 R230, R230, 0x10000, RZ ;  /* 0x00010000e6e67824 */ /* 0x000fe200078e00ff */
[----:B------:R-:W-:-:S02]  /*09e0*/  SHF.R.U32.HI R224, RZ, 0x10, R3 ;  /* 0x00000010ffe07819 */ /* 0x000fc40000011603 */
[----:B------:R-:W-:Y:S02]  /*09f0*/  SHF.L.U32 R4, R150, 0x10, RZ ;  /* 0x0000001096047819 */ /* 0x000fe400000006ff */
[----:B------:R-:W-:Y:S02]  /*0a00*/  MOV R23, R136 ;  /* 0x0000008800177202 */ /* 0x000fe40000000f00 */
[----:B------:R-:W-:Y:S01]  /*0a10*/  SHF.L.U32 R3, R26, 0x10, RZ ;  /* 0x000000101a037819 */ /* 0x000fe200000006ff */
[----:B------:R1:W-:Y:S01]  /*0a20*/  STL [R1+0x5c], R4 ;  /* 0x00005c0401007387 */ /* 0x0003e20000100800 */
[----:B0-----:R-:W-:Y:S02]  /*0a30*/  SHF.L.U32 R0, R148, 0x10, RZ ;  /* 0x0000001094007819 */ /* 0x001fe400000006ff */
[--C-:B------:R-:W-:Y:S01]  /*0a40*/  SHF.R.U64 R149, R136, 0x10, R137.reuse ;  /* 0x0000001088957819 */ /* 0x100fe20000001289 */
[----:B------:R0:W-:Y:S01]  /*0a50*/  STL [R1+0x54], R3 ;  /* 0x0000540301007387 */ /* 0x0001e20000100800 */
[----:B------:R-:W-:Y:S01]  /*0a60*/  SHF.R.U32.HI R147, RZ, 0x10, R137 ;  /* 0x00000010ff937819 */ /* 0x000fe20000011689 */
[----:B------:R-:W-:Y:S01]  /*0a70*/  IMAD.MOV.U32 R137, RZ, RZ, R141 ;  /* 0x000000ffff897224 */ /* 0x000fe200078e008d */
[----:B------:R-:W-:Y:S01]  /*0a80*/  MOV R25, R138 ;  /* 0x0000008a00197202 */ /* 0x000fe20000000f00 */
[----:B------:R2:W-:Y:S01]  /*0a90*/  STL [R1+0x4c], R0 ;  /* 0x00004c0001007387 */ /* 0x0005e20000100800 */
[----:B------:R-:W-:Y:S01]  /*0aa0*/  SHF.R.U64 R146, R138, 0x10, R139 ;  /* 0x000000108a927819 */ /* 0x000fe2000000128b */
[----:B-1----:R-:W-:Y:S01]  /*0ab0*/  IMAD.U32 R4, R23, 0x10000, RZ ;  /* 0x0001000017047824 */ /* 0x002fe200078e00ff */
[----:B------:R-:W-:-:S02]  /*0ac0*/  MOV R136, R139 ;  /* 0x0000008b00887202 */ /* 0x000fc40000000f00 */
[----:B------:R-:W-:Y:S02]  /*0ad0*/  SHF.R.U32.HI R144, RZ, 0x10, R139 ;  /* 0x00000010ff907819 */ /* 0x000fe4000001168b */
[----:B0-----:R-:W-:Y:S01]  /*0ae0*/  SHF.L.U32 R3, R149, 0x10, RZ ;  /* 0x0000001095037819 */ /* 0x001fe200000006ff */
[----:B------:R0:W-:Y:S01]  /*0af0*/  STL [R1+0x60], R4 ;  /* 0x0000600401007387 */ /* 0x0001e20000100800 */
[----:B------:R-:W-:Y:S02]  /*0b00*/  MOV R27, R140 ;  /* 0x0000008c001b7202 */ /* 0x000fe40000000f00 */
[----:B--2---:R-:W-:Y:S01]  /*0b10*/  SHF.L.U32 R0, R24, 0x10, RZ ;  /* 0x0000001018007819 */ /* 0x004fe200000006ff */
[----:B------:R1:W-:Y:S01]  /*0b20*/  STL [R1+0x58], R3 ;  /* 0x0000580301007387 */ /* 0x0003e20000100800 */
[--C-:B------:R-:W-:Y:S02]  /*0b30*/  SHF.R.U64 R145, R140, 0x10, R141.reuse ;  /* 0x000000108c917819 */ /* 0x100fe4000000128d */
[----:B------:R-:W-:Y:S01]  /*0b40*/  SHF.R.U32.HI R143, RZ, 0x10, R141 ;  /* 0x00000010ff8f7819 */ /* 0x000fe2000001168d */
[----:B------:R2:W-:Y:S01]  /*0b50*/  STL [R1+0x50], R0 ;  /* 0x0000500001007387 */ /* 0x0005e20000100800 */
[----:B------:R-:W-:-:S02]  /*0b60*/  MOV R138, R20 ;  /* 0x00000014008a7202 */ /* 0x000fc40000000f00 */
[----:B0-----:R-:W-:Y:S02]  /*0b70*/  SHF.L.U32 R4, R147, 0x10, RZ ;  /* 0x0000001093047819 */ /* 0x001fe400000006ff */
[--C-:B------:R-:W-:Y:S01]  /*0b80*/  SHF.R.U64 R142, R20, 0x10, R21.reuse ;  /* 0x00000010148e7819 */ /* 0x100fe20000001215 */
[----:B-1----:R-:W-:Y:S01]  /*0b90*/  IMAD.U32 R3, R25, 0x10000, RZ ;  /* 0x0001000019037824 */ /* 0x002fe200078e00ff */
[----:B------:R-:W-:Y:S01]  /*0ba0*/  MOV R139, R21 ;  /* 0x00000015008b7202 */ /* 0x000fe20000000f00 */
[----:B------:R0:W-:Y:S01]  /*0bb0*/  STL [R1+0x48], R4 ;  /* 0x0000480401007387 */ /* 0x0001e20000100800 */
[----:B------:R-:W-:Y:S01]  /*0bc0*/  SHF.R.U32.HI R140, RZ, 0x10, R21 ;  /* 0x00000010ff8c7819 */ /* 0x000fe20000011615 */
[----:B------:R-:W-:Y:S01]  /*0bd0*/  IMAD.MOV.U32 R21, RZ, RZ, R19 ;  /* 0x000000ffff157224 */ /* 0x000fe200078e0013 */
[----:B--2---:R-:W-:Y:S01]  /*0be0*/  SHF.L.U32 R0, R146, 0x10, RZ ;  /* 0x0000001092007819 */ /* 0x004fe200000006ff */
[----:B------:R1:W-:Y:S01]  /*0bf0*/  STL [R1+0x44], R3 ;  /* 0x0000440301007387 */ /* 0x0003e20000100800 */
[----:B------:R-:W-:-:S02]  /*0c00*/  MOV R20, R18 ;  /* 0x0000001200147202 */ /* 0x000fc40000000f00 */
[--C-:B------:R-:W-:Y:S01]  /*0c10*/  SHF.R.U64 R141, R18, 0x10, R19.reuse ;  /* 0x00000010128d7819 */ /* 0x100fe20000001213 */
[----:B------:R2:W-:Y:S01]  /*0c20*/  STL [R1+0x3c], R0 ;  /* 0x00003c0001007387 */ /* 0x0005e20000100800 */
[----:B------:R-:W-:Y:S02]  /*0c30*/  SHF.R.U32.HI R19, RZ, 0x10, R19 ;  /* 0x00000010ff137819 */ /* 0x000fe40000011613 */
[----:B0-----:R-:W-:Y:S02]  /*0c40*/  SHF.L.U32 R4, R136, 0x10, RZ ;  /* 0x0000001088047819 */ /* 0x001fe400000006ff */
[----:B------:R-:W-:Y:S02]  /*0c50*/  MOV R18, R16 ;  /* 0x0000001000127202 */ /* 0x000fe40000000f00 */
[----:B-1----:R-:W-:Y:S01]  /*0c60*/  SHF.L.U32 R3, R144, 0x10, RZ ;  /* 0x0000001090037819 */ /* 0x002fe200000006ff */
[----:B------:R0:W-:Y:S01]  /*0c70*/  STL [R1+0x34], R4 ;  /* 0x0000340401007387 */ /* 0x0001e20000100800 */
[----:B------:R-:W-:-:S02]  /*0c80*/  SHF.R.U64 R252, R16, 0x10, R17 ;  /* 0x0000001010fc7819 */ /* 0x000fc40000001211 */
[----:B--2---:R-:W-:Y:S01]  /*0c90*/  SHF.L.U32 R0, R27, 0x10, RZ ;  /* 0x000000101b007819 */ /* 0x004fe200000006ff */
[----:B------:R1:W-:Y:S01]  /*0ca0*/  STL [R1+0x2c], R3 ;  /* 0x00002c0301007387 */ /* 0x0003e20000100800 */
[----:B------:R-:W-:Y:S02]  /*0cb0*/  MOV R16, R14 ;  /* 0x0000000e00107202 */ /* 0x000fe40000000f00 */
[----:B------:R-:W-:Y:S01]  /*0cc0*/  SHF.R.U64 R244, R8, 0x10, R9 ;  /* 0x0000001008f47819 */ /* 0x000fe20000001209 */
[----:B------:R2:W-:Y:S01]  /*0cd0*/  STL [R1+0x40], R0 ;  /* 0x0000400001007387 */ /* 0x0005e20000100800 */
[----:B------:R-:W-:Y:S01]  /*0ce0*/  SHF.R.U32.HI R232, RZ, 0x10, R11 ;  /* 0x00000010ffe87819 */ /* 0x000fe2000001160b */
[----:B0-----:R-:W-:Y:S01]  /*0cf0*/  IMAD.U32 R4, R145, 0x10000, RZ ;  /* 0x0001000091047824 */ /* 0x001fe200078e00ff */
[----:B------:R-:W-:Y:S01]  /*0d00*/  SHF.R.U64 R227, R6, 0x10, R7 ;  /* 0x0000001006e37819 */ /* 0x000fe20000001207 */
[----:B------:R-:W-:Y:S01]  /*0d10*/  IMAD.U32 R244, R244, 0x10000, RZ ;  /* 0x00010000f4f47824 */ /* 0x000fe200078e00ff */
[----:B------:R-:W-:Y:S01]  /*0d20*/  MOV R250, R17 ;  /* 0x0000001100fa7202 */ /* 0x000fe20000000f00 */
[----:B------:R-:W-:Y:S01]  /*0d30*/  IMAD.U32 R232, R232, 0x10000, RZ ;  /* 0x00010000e8e87824 */ /* 0x000fe200078e00ff */
[----:B-1----:R-:W-:Y:S01]  /*0d40*/  SHF.L.U32 R3, R137, 0x10, RZ ;  /* 0x0000001089037819 */ /* 0x002fe200000006ff */
[----:B------:R0:W-:Y:S01]  /*0d50*/  STL [R1+0x38], R4 ;  /* 0x0000380401007387 */ /* 0x0001e20000100800 */
[----:B------:R-:W-:Y:S01]  /*0d60*/  SHF.R.U32.HI R248, RZ, 0x10, R17 ;  /* 0x00000010fff87819 */ /* 0x000fe20000011611 */
[----:B------:R-:W-:Y:S01]  /*0d70*/  IMAD.U32 R227, R227, 0x10000, RZ ;  /* 0x00010000e3e37824 */ /* 0x000fe200078e00ff */
[----:B--2---:R-:W-:Y:S01]  /*0d80*/  SHF.L.U32 R0, R143, 0x10, RZ ;  /* 0x000000108f007819 */ /* 0x004fe200000006ff */
[----:B------:R1:W-:Y:S01]  /*0d90*/  STL [R1+0x30], R3 ;  /* 0x0000300301007387 */ /* 0x0003e20000100800 */
[----:B------:R-:W-:-:S02]  /*0da0*/  SHF.R.U64 R251, R14, 0x10, R15 ;  /* 0x000000100efb7819 */ /* 0x000fc4000000120f */
[----:B------:R-:W-:Y:S01]  /*0db0*/  SHF.R.U32.HI R247, RZ, 0x10, R15 ;  /* 0x00000010fff77819 */ /* 0x000fe2000001160f */
[----:B------:R2:W-:Y:S01]  /*0dc0*/  STL [R1+0x28], R0 ;  /* 0x0000280001007387 */ /* 0x0005e20000100800 */
[----:B------:R-:W-:Y:S02]  /*0dd0*/  MOV R246, R8 ;  /* 0x0000000800f67202 */ /* 0x000fe40000000f00 */
[----:B0-----:R-:W-:Y:S02]  /*0de0*/  SHF.L.U32 R4, R138, 0x10, RZ ;  /* 0x000000108a047819 */ /* 0x001fe400000006ff */
[----:B------:R-:W-:Y:S02]  /*0df0*/  MOV R242, R9 ;  /* 0x0000000900f27202 */ /* 0x000fe40000000f00 */
[----:B-1----:R-:W-:Y:S01]  /*0e00*/  SHF.L.U32 R3, R142, 0x10, RZ ;  /* 0x000000108e037819 */ /* 0x002fe200000006ff */
[----:B------:R0:W-:Y:S01]  /*0e10*/  STL [R1+0x24], R4 ;  /* 0x0000240401007387 */ /* 0x0001e20000100800 */
[----:B------:R-:W-:Y:S01]  /*0e20*/  SHF.R.U32.HI R240, RZ, 0x10, R9 ;  /* 0x00000010fff07819 */ /* 0x000fe20000011609 */
[----:B--2---:R-:W-:Y:S01]  /*0e30*/  IMAD.U32 R0, R139, 0x10000, RZ ;  /* 0x000100008b007824 */ /* 0x004fe200078e00ff */
[----:B------:R-:W-:Y:S01]  /*0e40*/  MOV R245, R12 ;  /* 0x0000000c00f57202 */ /* 0x000fe20000000f00 */
[----:B------:R1:W-:Y:S01]  /*0e50*/  STL [R1+0x1c], R3 ;  /* 0x00001c0301007387 */ /* 0x0003e20000100800 */
[----:B------:R-:W-:-:S02]  /*0e60*/  SHF.R.U64 R243, R12, 0x10, R13 ;  /* 0x000000100cf37819 */ /* 0x000fc4000000120d */
[----:B------:R-:W-:Y:S01]  /*0e70*/  SHF.R.U32.HI R239, RZ, 0x10, R13 ;  /* 0x00000010ffef7819 */ /* 0x000fe2000001160d */
[----:B------:R2:W-:Y:S01]  /*0e80*/  STL [R1+0x14], R0 ;  /* 0x0000140001007387 */ /* 0x0005e20000100800 */
[----:B------:R-:W-:Y:S02]  /*0e90*/  MOV R238, R10 ;  /* 0x0000000a00ee7202 */ /* 0x000fe40000000f00 */
[----:B0-----:R-:W-:Y:S02]  /*0ea0*/  SHF.L.U32 R4, R140, 0x10, RZ ;  /* 0x000000108c047819 */ /* 0x001fe400000006ff */
[----:B------:R-:W-:Y:S02]  /*0eb0*/  SHF.R.U64 R236, R10, 0x10, R11 ;  /* 0x000000100aec7819 */ /* 0x000fe4000000120b */
[----:B-1----:R-:W-:Y:S01]  /*0ec0*/  SHF.L.U32 R3, R20, 0x10, RZ ;  /* 0x0000001014037819 */ /* 0x002fe200000006ff */
[----:B------:R0:W-:Y:S01]  /*0ed0*/  STL [R1+0xc], R4 ;  /* 0x00000c0401007387 */ /* 0x0001e20000100800 */
[----:B------:R-:W-:-:S02]  /*0ee0*/  MOV R234, R11 ;  /* 0x0000000b00ea7202 */ /* 0x000fc40000000f00 */
[----:B--2---:R-:W-:Y:S01]  /*0ef0*/  SHF.L.U32 R0, R141, 0x10, RZ ;  /* 0x000000108d007819 */ /* 0x004fe200000006ff */
[----:B------:R1:W-:Y:S01]  /*0f00*/  STL [R1+0x20], R3 ;  /* 0x0000200301007387 */ /* 0x0003e20000100800 */
[----:B------:R-:W-:Y:S02]  /*0f10*/  SHF.R.U32.HI R231, RZ, 0x10, R5 ;  /* 0x00000010ffe77819 */ /* 0x000fe40000011605 */
[----:B------:R-:W-:Y:S01]  /*0f20*/  MOV R229, R6 ;  /* 0x0000000600e57202 */ /* 0x000fe20000000f00 */
[----:B------:R2:W-:Y:S01]  /*0f30*/  STL [R1+0x18], R0 ;  /* 0x0000180001007387 */ /* 0x0005e20000100800 */
[----:B------:R-:W-:Y:S02]  /*0f40*/  SHF.R.U32.HI R223, RZ, 0x10, R7 ;  /* 0x00000010ffdf7819 */ /* 0x000fe40000011607 */
[----:B0-----:R-:W-:Y:S02]  /*0f50*/  SHF.L.U32 R4, R21, 0x10, RZ ;  /* 0x0000001015047819 */ /* 0x001fe400000006ff */
[----:B------:R-:W-:Y:S01]  /*0f60*/  MOV R29, RZ ;  /* 0x000000ff001d7202 */ /* 0x000fe20000000f00 */
[----:B-1----:R-:W-:Y:S01]  /*0f70*/  IMAD.U32 R3, R19, 0x10000, RZ ;  /* 0x0001000013037824 */ /* 0x002fe200078e00ff */
[----:B------:R-:W-:Y:S01]  /*0f80*/  SHF.L.U32 R252, R252, 0x10, RZ ;  /* 0x00000010fcfc7819 */ /* 0x000fe200000006ff */
[----:B------:R-:W-:Y:S01]  /*0f90*/  STL [R1+0x10], R4 ;  /* 0x0000100401007387 */ /* 0x000fe20000100800 */
[----:B------:R-:W-:-:S02]  /*0fa0*/  SHF.L.U32 R250, R250, 0x10, RZ ;  /* 0x00000010fafa7819 */ /* 0x000fc400000006ff */
[----:B--2---:R-:W-:Y:S01]  /*0fb0*/  SHF.L.U32 R0, R18, 0x10, RZ ;  /* 0x0000001012007819 */ /* 0x004fe200000006ff */
[----:B------:R-:W-:Y:S01]  /*0fc0*/  STL [R1+0x8], R3 ;  /* 0x0000080301007387 */ /* 0x000fe20000100800 */
[----:B------:R-:W-:Y:S02]  /*0fd0*/  SHF.L.U32 R248, R248, 0x10, RZ ;  /* 0x00000010f8f87819 */ /* 0x000fe400000006ff */
[----:B------:R-:W-:Y:S01]  /*0fe0*/  SHF.L.U32 R251, R251, 0x10, RZ ;  /* 0x00000010fbfb7819 */ /* 0x000fe200000006ff */
[----:B------:R0:W-:Y:S01]  /*0ff0*/  STL [R1+0x4], R0 ;  /* 0x0000040001007387 */ /* 0x0001e20000100800 */
[----:B------:R-:W-:Y:S02]  /*1000*/  SHF.L.U32 R249, R249, 0x10, RZ ;  /* 0x00000010f9f97819 */ /* 0x000fe400000006ff */
[----:B------:R-:W-:Y:S02]  /*1010*/  SHF.L.U32 R247, R247, 0x10, RZ ;  /* 0x00000010f7f77819 */ /* 0x000fe400000006ff */
[----:B------:R-:W-:-:S02]  /*1020*/  SHF.L.U32 R246, R246, 0x10, RZ ;  /* 0x00000010f6f67819 */ /* 0x000fc400000006ff */
[----:B------:R-:W-:Y:S02]  /*1030*/  SHF.L.U32 R242, R242, 0x10, RZ ;  /* 0x00000010f2f27819 */ /* 0x000fe400000006ff */
[----:B------:R-:W-:Y:S01]  /*1040*/  SHF.L.U32 R240, R240, 0x10, RZ ;  /* 0x00000010f0f07819 */ /* 0x000fe200000006ff */
[----:B0-----:R-:W-:Y:S01]  /*1050*/  IMAD.U32 R0, R16, 0x10000, RZ ;  /* 0x0001000010007824 */ /* 0x001fe200078e00ff */
[----:B------:R-:W-:Y:S02]  /*1060*/  SHF.L.U32 R245, R245, 0x10, RZ ;  /* 0x00000010f5f57819 */ /* 0x000fe400000006ff */
[----:B------:R-:W-:Y:S02]  /*1070*/  SHF.L.U32 R243, R243, 0x10, RZ ;  /* 0x00000010f3f37819 */ /* 0x000fe400000006ff */
[----:B------:R0:W-:Y:S01]  /*1080*/  STL [R1], R0 ;  /* 0x0000000001007387 */ /* 0x0001e20000100800 */
        /* <DEDUP_REMOVED lines=13> */
[----:B0-----:R-:W-:-:S07]  /*1160*/  SHF.L.U32 R223, R223, 0x10, RZ ;  /* 0x00000010dfdf7819 */ /* 0x001fce00000006ff */
.L_x_1503:
[----:B0123--:R-:W0:Y:S01]  /*1170*/  LDC.64 R174, c[0x0][0x250] ;  /* 0x00009400ffae7b82 */ /* 0x00fe220000000a00 */
[----:B------:R-:W1:Y:S01]  /*1180*/  S2R R4, SR_TID.X ;  /* 0x0000000000047919 */ /* 0x000e620000002100 */
[----:B------:R-:W-:-:S06]  /*1190*/  ISETP.NE.AND P4, PT, R222, RZ, PT ;  /* 0x000000ffde00720c */ /* 0x000fcc0003f85270 */
[----:B------:R-:W2:Y:S01]  /*11a0*/  LDC.64 R172, c[0x0][0x258] ;  /* 0x00009600ffac7b82 */ /* 0x000ea20000000a00 */
[----:B0-----:R-:W-:-:S05]  /*11b0*/  IMAD.WIDE R174, R2, 0x4, R174 ;  /* 0x0000000402ae7825 */ /* 0x001fca00078e02ae */
[----:B------:R-:W5:Y:S01]  /*11c0*/  LDG.E R203, desc[UR4][R174.64] ;  /* 0x00000004aecb7981 */ /* 0x000f62000c1e1900 */
[----:B------:R-:W-:Y:S01]  /*11d0*/  MOV R219, UR13 ;  /* 0x0000000d00db7c02 */ /* 0x000fe20008000f00 */
        /* <DEDUP_REMOVED lines=8> */
[----:B------:R-:W-:Y:S02]  /*1260*/  CS2R R204, SRZ ;  /* 0x0000000000cc7805 */ /* 0x000fe4000001ff00 */
[----:B------:R-:W-:Y:S01]  /*1270*/  MOV R206, R4 ;  /* 0x0000000400ce7202 */ /* 0x000fe20000000f00 */
[----:B------:R-:W-:Y:S06]  /*1280*/  @!P4 BRA `(.L_x_1469) ;  /* 0x000000040048c947 */ /* 0x000fec0003800000 */
[----:B------:R-:W-:Y:S01]  /*1290*/  ISETP.NE.U32.AND P4, PT, RZ, UR8, PT ;  /* 0x00000008ff007c0c */ /* 0x000fe2000bf85070 */
[----:B------:R-:W0:Y:S01]  /*12a0*/  LDC.U8 R198, c[0x0][0x2a0] ;  /* 0x0000a800ffc67b82 */ /* 0x000e220000000000 */
[----:B------:R-:W2:Y:S02]  /*12b0*/  LDL R217, [R1+0x60] ;  /* 0x0000600001d97983 */ /* 0x000ea40000100800 */
        /* <DEDUP_REMOVED lines=8> */
[----:B------:R1:W5:Y:S01]  /*1340*/  @P4 LDG.E.128 R136, desc[UR4][R10.64] ;  /* 0x000000040a884981 */ /* 0x000362000c1e1d00 */
[----:B------:R-:W-:-:S04]  /*1350*/  LEA R172, P4, R4, UR10, 0x4 ;  /* 0x0000000a04ac7c11 */ /* 0x000fc8000f8820ff */
[----:B------:R-:W-:Y:S02]  /*1360*/  LEA.HI.X R173, R4, UR11, RZ, 0x4, P4 ;  /* 0x0000000b04ad7c11 */ /* 0x000fe4000a0f24ff */
[----:B0-----:R-:W-:Y:S02]  /*1370*/  ISETP.NE.AND P4, PT, R198, RZ, PT ;  /* 0x000000ffc600720c */ /* 0x001fe40003f85270 */
[----:B------:R-:W0:Y:S02]  /*1380*/  LDC.64 R198, c[0x0][0x2b8] ;  /* 0x0000ae00ffc67b82 */ /* 0x000e240000000a00 */
[----:B------:R-:W2:Y:S06]  /*1390*/  LDG.E.128 R172, desc[UR4][R172.64] ;  /* 0x00000004acac7981 */ /* 0x000eac000c1e1d00 */
[----:B-1----:R-:W1:Y:S01]  /*13a0*/  LDC.64 R10, c[0x0][0x2c0] ;  /* 0x0000b000ff0a7b82 */ /* 0x002e620000000a00 */
[----:B0-----:R-:W-:-:S06]  /*13b0*/  IMAD.WIDE.U32 R198, R4, 0x8, R198 ;  /* 0x0000000804c67825 */ /* 0x001fcc00078e00c6 */
[----:B------:R-:W3:Y:S01]  /*13c0*/  LDG.E.64 R198, desc[UR4][R198.64] ;  /* 0x00000004c6c67981 */ /* 0x000ee2000c1e1b00 */
[----:B-1----:R-:W-:-:S06]  /*13d0*/  IMAD.WIDE.U32 R10, R4, 0x8, R10 ;  /* 0x00000008040a7825 */ /* 0x002fcc00078e000a */
[----:B------:R-:W4:Y:S01]  /*13e0*/  LDG.E.64 R10, desc[UR4][R10.64] ;  /* 0x000000040a0a7981 */ /* 0x000f22000c1e1b00 */
[----:B-----5:R-:W-:-:S05]  /*13f0*/  FSEL R0, R203, RZ, !P4 ;  /* 0x000000ffcb007208 */ /* 0x020fca0006000000 */
[C---:B--2---:R-:W-:Y:S01]  /*1400*/  FADD.FTZ R172, -R0.reuse, R172 ;  /* 0x000000ac00ac7221 */ /* 0x044fe20000010100 */
[C---:B------:R-:W-:Y:S01]  /*1410*/  FADD.FTZ R173, -R0.reuse, R173 ;  /* 0x000000ad00ad7221 */ /* 0x040fe20000010100 */
[C---:B------:R-:W-:Y:S01]  /*1420*/  FADD.FTZ R174, -R0.reuse, R174 ;  /* 0x000000ae00ae7221 */ /* 0x040fe20000010100 */
[----:B------:R-:W-:Y:S01]  /*1430*/  FADD.FTZ R12, -R0, R175 ;  /* 0x000000af000c7221 */ /* 0x000fe20000010100 */
[----:B---3--:R-:W-:Y:S01]  /*1440*/  MOV R0, R198 ;  /* 0x000000c600007202 */ /* 0x008fe20000000f00 */
[----:B----4-:R-:W-:-:S05]  /*1450*/  IMAD.MOV.U32 R9, RZ, RZ, R10 ;  /* 0x000000ffff097224 */ /* 0x010fca00078e000a */
[----:B------:R-:W-:Y:S02]  /*1460*/  SHF.L.U32 R175, R9, 0x10, RZ ;  /* 0x0000001009af7819 */ /* 0x000fe400000006ff */
[----:B------:R-:W-:Y:S01]  /*1470*/  SHF.L.U32 R9, R0, 0x10, RZ ;  /* 0x0000001000097819 */ /* 0x000fe200000006ff */
[----:B------:R-:W-:Y:S02]  /*1480*/  FMUL.FTZ R0, R3, R172 ;  /* 0x000000ac03007220 */ /* 0x000fe40000410000 */
[----:B------:R-:W-:Y:S02]  /*1490*/  FMUL.FTZ R172, R217, R175 ;  /* 0x000000afd9ac7220 */ /* 0x000fe40000410000 */
[----:B------:R-:W-:Y:S01]  /*14a0*/  FADD.FTZ R56, R56, R9 ;  /* 0x0000000938387221 */ /* 0x000fe20000010000 */
[-C--:B------:R-:W-:Y:S01]  /*14b0*/  FFMA.FTZ R28, R0, R9.reuse, R28 ;  /* 0x00000009001c7223 */ /* 0x080fe2000001001c */
[----:B------:R-:W-:Y:S01]  /*14c0*/  FFMA.FTZ R9, R208, R9, R172 ;  /* 0x00000009d0097223 */ /* 0x000fe200000100ac */
[----:B------:R-:W-:Y:S01]  /*14d0*/  SHF.R.U64 R172, R10, 0x10, R11 ;  /* 0x000000100aac7819 */ /* 0x000fe2000000120b */
[----:B------:R-:W-:Y:S01]  /*14e0*/  FADD.FTZ R108, R108, R175 ;  /* 0x000000af6c6c7221 */ /* 0x000fe20000010000 */
[----:B------:R-:W-:Y:S01]  /*14f0*/  FFMA.FTZ R84, R0, R175, R84 ;  /* 0x000000af00547223 */ /* 0x000fe20000010054 */
[----:B------:R-:W-:-:S02]  /*1500*/  SHF.R.U64 R175, R198, 0x10, R199 ;  /* 0x00000010c6af7819 */ /* 0x000fc400000012c7 */
[----:B------:R-:W-:-:S03]  /*1510*/  SHF.L.U32 R172, R172, 0x10, RZ ;  /* 0x00000010acac7819 */ /* 0x000fc600000006ff */
[----:B------:R-:W-:Y:S02]  /*1520*/  IMAD.U32 R175, R175, 0x10000, RZ ;  /* 0x00010000afaf7824 */ /* 0x000fe400078e00ff */
[----:B------:R-:W-:Y:S02]  /*1530*/  FMUL.FTZ R217, R204, R172 ;  /* 0x000000acccd97220 */ /* 0x000fe40000410000 */
[----:B------:R-:W2:Y:S02]  /*1540*/  LDL R204, [R1+0x4c] ;  /* 0x00004c0001cc7983 */ /* 0x000ea40000100800 */
[----:B------:R-:W-:Y:S02]  /*1550*/  FFMA.FTZ R217, R202, R175, R217 ;  /* 0x000000afcad97223 */ /* 0x000fe400000100d9 */
[----:B------:R-:W3:Y:S01]  /*1560*/  LDL R202, [R1+0x48] ;  /* 0x0000480001ca7983 */ /* 0x000ee20000100800 */
[----:B------:R-:W-:Y:S01]  /*1570*/  FMUL.FTZ R10, R3, R173 ;  /* 0x000000ad030a7220 */ /* 0x000fe20000410000 */
[----:B------:R-:W-:Y:S01]  /*1580*/  FADD.FTZ R57, R57, R175 ;  /* 0x000000af39397221 */ /* 0x000fe20000010000 */
[----:B------:R-:W-:-:S02]  /*1590*/  SHF.R.U32.HI R173, RZ, 0x10, R199 ;  /* 0x00000010ffad7819 */ /* 0x000fc400000116c7 */
[----:B------:R-:W-:Y:S01]  /*15a0*/  FFMA.FTZ R29, R10, R175, R29 ;  /* 0x000000af0a1d7223 */ /* 0x000fe2000001001d */
[----:B------:R-:W-:Y:S02]  /*15b0*/  MOV R175, R199 ;  /* 0x000000c700af7202 */ /* 0x000fe40000000f00 */
[----:B------:R-:W-:Y:S02]  /*15c0*/  MOV R198, R11 ;  /* 0x0000000b00c67202 */ /* 0x000fe40000000f00 */
[----:B------:R-:W-:Y:S02]  /*15d0*/  SHF.R.U32.HI R199, RZ, 0x10, R11 ;  /* 0x00000010ffc77819 */ /* 0x000fe4000001160b */
[----:B------:R-:W-:-:S03]  /*15e0*/  SHF.L.U32 R198, R198, 0x10, RZ ;  /* 0x00000010c6c67819 */ /* 0x000fc600000006ff */
[----:B------:R-:W-:Y:S01]  /*15f0*/  IMAD.U32 R199, R199, 0x10000, RZ ;  /* 0x00010000c7c77824 */ /* 0x000fe200078e00ff */
[----:B------:R-:W-:Y:S01]  /*1600*/  SHF.L.U32 R175, R175, 0x10, RZ ;  /* 0x00000010afaf7819 */ /* 0x000fe200000006ff */
[----:B------:R-:W-:Y:S01]  /*1610*/  FMUL.FTZ R208, R206, R198 ;  /* 0x000000c6ced07220 */ /* 0x000fe20000410000 */
[----:B------:R-:W-:-:S03]  /*1620*/  SHF.L.U32 R173, R173, 0x10, RZ ;  /* 0x00000010adad7819 */ /* 0x000fc600000006ff */
[----:B------:R-:W-:Y:S01]  /*1630*/  FFMA.FTZ R208, R205, R175, R208 ;  /* 0x000000afcdd07223 */ /* 0x000fe200000100d0 */
[----:B------:R-:W-:Y:S01]  /*1640*/  FFMA.FTZ R205, R0, R9, RZ ;  /* 0x0000000900cd7223 */ /* 0x000fe200000100ff */
[----:B------:R-:W-:-:S03]  /*1650*/  FMUL.FTZ R11, R3, R174 ;  /* 0x000000ae030b7220 */ /* 0x000fc60000410000 */
[----:B------:R-:W-:Y:S01]  /*1660*/  FFMA.FTZ R205, R10, R217, R205 ;  /* 0x000000d90acd7223 */ /* 0x000fe200000100cd */
[----:B------:R-:W-:-:S03]  /*1670*/  FMUL.FTZ R12, R3, R12 ;  /* 0x0000000c030c7220 */ /* 0x000fc60000410000 */
        /* <DEDUP_REMOVED lines=10> */
[-C--:B------:R-:W-:Y:S01]  /*1720*/  FFMA.FTZ R87, R12, R199.reuse, R87 ;  /* 0x000000c70c577223 */ /* 0x080fe20000010057 */
[----:B------:R-:W-:Y:S01]  /*1730*/  IADD3 R206, R4, 0x100, RZ ;  /* 0x0000010004ce7810 */ /* 0x000fe20007ffe0ff */
[----:B---3--:R-:W-:-:S04]  /*1740*/  FMUL.FTZ R202, R202, R199 ;  /* 0x000000c7caca7220 */ /* 0x008fc80000410000 */
[----:B--2---:R-:W-:Y:S01]  /*1750*/  FFMA.FTZ R202, R204, R173, R202 ;  /* 0x000000adccca7223 */ /* 0x004fe200000100ca */
[----:B------:R-:W-:-:S04]  /*1760*/  FADD.FTZ R204, RZ, R9 ;  /* 0x00000009ffcc7221 */ /* 0x000fc80000010000 */
[----:B------:R-:W-:-:S04]  /*1770*/  FADD.FTZ R204, R204, R217 ;  /* 0x000000d9cccc7221 */ /* 0x000fc80000010000 */
[----:B------:R-:W-:Y:S01]  /*1780*/  FADD.FTZ R204, R204, R208 ;  /* 0x000000d0cccc7221 */ /* 0x000fe20000010000 */
[----:B------:R-:W-:-:S03]  /*1790*/  FFMA.FTZ R205, R12, R202, R205 ;  /* 0x000000ca0ccd7223 */ /* 0x000fc600000100cd */
[----:B------:R-:W-:-:S07]  /*17a0*/  FADD.FTZ R204, R204, R202 ;  /* 0x000000cacccc7221 */ /* 0x000fce0000010000 */
.L_x_1469:
[----:B------:R-:W-:Y:S05]  /*17b0*/  BSYNC B0 ;  /* 0x0000000000007941 */ /* 0x000fea0003800000 */
.L_x_1468:
[----:B------:R-:W-:Y:S01]  /*17c0*/  ISETP.NE.AND P4, PT, R221, RZ, PT ;  /* 0x000000ffdd00720c */ /* 0x000fe20003f85270 */
[----:B------:R-:W-:-:S12]  /*17d0*/  BSSY B0, `(.L_x_1470) ;  /* 0x0000054000007945 */ /* 0x000fd80003800000 */
[----:B------:R-:W-:Y:S05]  /*17e0*/  @!P4 BRA `(.L_x_1471) ;  /* 0x000000040048c947 */ /* 0x000fea0003800000 */
[----:B------:R-:W-:Y:S01]  /*17f0*/  ISETP.NE.U32.AND P4, PT, RZ, UR8, PT ;  /* 0x00000008ff007c0c */ /* 0x000fe2000bf85070 */
[----:B------:R-:W0:Y:S01]  /*1800*/  LDC.64 R198, c[0x0][0x2b8] ;  /* 0x0000ae00ffc67b82 */ /* 0x000e220000000a00 */
[----:B------:R-:W2:Y:S02]  /*1810*/  LDL R201, [R1+0x44] ;  /* 0x0000440001c97983 */ /* 0x000ea40000100800 */
[----:B------:R-:W-:Y:S02]  /*1820*/  ISETP.NE.AND.EX P4, PT, RZ, UR9, PT, P4 ;  /* 0x00000009ff007c0c */ /* 0x000fe4000bf85340 */
[----:B------:R-:W3:Y:S03]  /*1830*/  LDL R215, [R1+0x38] ;  /* 0x0000380001d77983 */ /* 0x000ee60000100800 */
[----:B------:R-:W1:Y:S01]  /*1840*/  LDC.U8 R174, c[0x0][0x2a0] ;  /* 0x0000a800ffae7b82 */ /* 0x000e620000000000 */
[----:B------:R-:W4:Y:S07]  /*1850*/  LDL R200, [R1+0x3c] ;  /* 0x00003c0001c87983 */ /* 0x000f2e0000100800 */
[----:B------:R-:W-:-:S04]  /*1860*/  @P4 LEA R14, P5, R206, UR8, 0x4 ;  /* 0x00000008ce0e4c11 */ /* 0x000fc8000f8a20ff */
[----:B------:R-:W-:-:S05]  /*1870*/  @P4 LEA.HI.X R15, R206, UR9, RZ, 0x4, P5 ;  /* 0x00000009ce0f4c11 */ /* 0x000fca000a8f24ff */
[----:B------:R1:W5:Y:S01]  /*1880*/  @P4 LDG.E.128 R140, desc[UR4][R14.64] ;  /* 0x000000040e8c4981 */ /* 0x000362000c1e1d00 */
[C---:B------:R-:W-:Y:S01]  /*1890*/  LEA R172, P4, R206.reuse, UR10, 0x4 ;  /* 0x0000000aceac7c11 */ /* 0x040fe2000f8820ff */
[----:B0-----:R-:W-:-:S03]  /*18a0*/  IMAD.WIDE.U32 R198, R206, 0x8, R198 ;  /* 0x00000008cec67825 */ /* 0x001fc600078e00c6 */
[----:B------:R-:W-:Y:S02]  /*18b0*/  LEA.HI.X R173, R206, UR11, RZ, 0x4, P4 ;  /* 0x0000000bcead7c11 */ /* 0x000fe4000a0f24ff */
[----:B-1----:R-:W-:Y:S01]  /*18c0*/  ISETP.NE.AND P4, PT, R174, RZ, PT ;  /* 0x000000ffae00720c */ /* 0x002fe20003f85270 */
[----:B------:R-:W2:Y:S01]  /*18d0*/  LDG.E.64 R198, desc[UR4][R198.64] ;  /* 0x00000004c6c67981 */ /* 0x000ea2000c1e1b00 */
[----:B------:R-:W0:Y:S03]  /*18e0*/  LDC.64 R14, c[0x0][0x2c0] ;  /* 0x0000b000ff0e7b82 */ /* 0x000e260000000a00 */
[----:B------:R-:W3:Y:S01]  /*18f0*/  LDG.E.128 R172, desc[UR4][R172.64] ;  /* 0x00000004acac7981 */ /* 0x000ee2000c1e1d00 */
[----:B-----5:R-:W-:Y:S01]  /*1900*/  FSEL R13, R203, RZ, !P4 ;  /* 0x000000ffcb0d7208 */ /* 0x020fe20006000000 */
[----:B0-----:R-:W-:-:S06]  /*1910*/  IMAD.WIDE.U32 R14, R206, 0x8, R14 ;  /* 0x00000008ce0e7825 */ /* 0x001fcc00078e000e */
[----:B------:R-:W4:Y:S01]  /*1920*/  LDG.E.64 R14, desc[UR4][R14.64] ;  /* 0x000000040e0e7981 */ /* 0x000f22000c1e1b00 */
[C---:B---3--:R-:W-:Y:S01]  /*1930*/  FADD.FTZ R172, -R13.reuse, R172 ;  /* 0x000000ac0dac7221 */ /* 0x048fe20000010100 */
[C---:B------:R-:W-:Y:S01]  /*1940*/  FADD.FTZ R173, -R13.reuse, R173 ;  /* 0x000000ad0dad7221 */ /* 0x040fe20000010100 */
[C---:B------:R-:W-:Y:S01]  /*1950*/  FADD.FTZ R174, -R13.reuse, R174 ;  /* 0x000000ae0dae7221 */ /* 0x040fe20000010100 */
[----:B------:R-:W-:Y:S01]  /*1960*/  FADD.FTZ R16, -R13, R175 ;  /* 0x000000af0d107221 */ /* 0x000fe20000010100 */
[----:B--2---:R-:W-:-:S04]  /*1970*/  MOV R13, R198 ;  /* 0x000000c6000d7202 */ /* 0x004fc80000000f00 */
[----:B------:R-:W-:Y:S01]  /*1980*/  SHF.L.U32 R216, R13, 0x10, RZ ;  /* 0x000000100dd87819 */ /* 0x000fe200000006ff */
[----:B------:R-:W-:Y:S02]  /*1990*/  FMUL.FTZ R13, R3, R172 ;  /* 0x000000ac030d7220 */ /* 0x000fe40000410000 */
[----:B------:R-:W2:Y:S02]  /*19a0*/  LDL R172, [R1+0x40] ;  /* 0x0000400001ac7983 */ /* 0x000ea40000100800 */
[----:B------:R-:W-:Y:S01]  /*19b0*/  FADD.FTZ R60, R60, R216 ;  /* 0x000000d83c3c7221 */ /* 0x000fe20000010000 */
[----:B------:R-:W-:Y:S01]  /*19c0*/  FFMA.FTZ R32, R13, R216, R32 ;  /* 0x000000d80d207223 */ /* 0x000fe20000010020 */
[----:B----4-:R-:W-:-:S05]  /*19d0*/  MOV R175, R14 ;  /* 0x0000000e00af7202 */ /* 0x010fca0000000f00 */
[----:B------:R-:W-:-:S04]  /*19e0*/  IMAD.U32 R175, R175, 0x10000, RZ ;  /* 0x00010000afaf7824 */ /* 0x000fc800078e00ff */
[----:B------:R-:W-:Y:S01]  /*19f0*/  FADD.FTZ R112, R112, R175 ;  /* 0x000000af70707221 */ /* 0x000fe20000010000 */
[-C--:B------:R-:W-:Y:S01]  /*1a00*/  FFMA.FTZ R88, R13, R175.reuse, R88 ;  /* 0x000000af0d587223 */ /* 0x080fe20000010058 */
[----:B--2---:R-:W-:-:S04]  /*1a10*/  FMUL.FTZ R172, R172, R175 ;  /* 0x000000afacac7220 */ /* 0x004fc80000410000 */
[----:B------:R-:W-:Y:S01]  /*1a20*/  FFMA.FTZ R216, R201, R216, R172 ;  /* 0x000000d8c9d87223 */ /* 0x000fe200000100ac */
[----:B------:R-:W-:Y:S01]  /*1a30*/  SHF.R.U64 R172, R14, 0x10, R15 ;  /* 0x000000100eac7819 */ /* 0x000fe2000000120f */
[----:B------:R-:W2:Y:S01]  /*1a40*/  LDL R201, [R1+0x30] ;  /* 0x0000300001c97983 */ /* 0x000ea20000100800 */
[----:B------:R-:W-:Y:S02]  /*1a50*/  SHF.R.U64 R175, R198, 0x10, R199 ;  /* 0x00000010c6af7819 */ /* 0x000fe400000012c7 */
[----:B------:R-:W-:Y:S01]  /*1a60*/  SHF.L.U32 R172, R172, 0x10, RZ ;  /* 0x00000010acac7819 */ /* 0x000fe200000006ff */
[----:B------:R-:W-:Y:S01]  /*1a70*/  FMUL.FTZ R14, R3, R173 ;  /* 0x000000ad030e7220 */ /* 0x000fe20000410000 */
[----:B------:R-:W-:-:S03]  /*1a80*/  SHF.L.U32 R175, R175, 0x10, RZ ;  /* 0x00000010afaf7819 */ /* 0x000fc600000006ff */
[----:B------:R-:W-:Y:S01]  /*1a90*/  FMUL.FTZ R215, R215, R172 ;  /* 0x000000acd7d77220 */ /* 0x000fe20000410000 */
[----:B------:R-:W-:Y:S01]  /*1aa0*/  SHF.R.U32.HI R173, RZ, 0x10, R199 ;  /* 0x00000010ffad7819 */ /* 0x000fe200000116c7 */
[-C--:B------:R-:W-:Y:S01]  /*1ab0*/  FFMA.FTZ R33, R14, R175.reuse, R33 ;  /* 0x000000af0e217223 */ /* 0x080fe20000010021 */
[----:B------:R-:W-:Y:S01]  /*1ac0*/  FADD.FTZ R61, R61, R175 ;  /* 0x000000af3d3d7221 */ /* 0x000fe20000010000 */
[----:B------:R-:W-:Y:S01]  /*1ad0*/  FFMA.FTZ R215, R200, R175, R215 ;  /* 0x000000afc8d77223 */ /* 0x000fe200000100d7 */
[----:B------:R-:W-:Y:S01]  /*1ae0*/  MOV R175, R199 ;  /* 0x000000c700af7202 */ /* 0x000fe20000000f00 */
[--C-:B------:R-:W-:Y:S01]  /*1af0*/  IMAD.MOV.U32 R198, RZ, RZ, R15.reuse ;  /* 0x000000ffffc67224 */ /* 0x100fe200078e000f */
[----:B------:R-:W-:Y:S01]  /*1b00*/  SHF.R.U32.HI R199, RZ, 0x10, R15 ;  /* 0x00000010ffc77819 */ /* 0x000fe2000001160f */
[----:B------:R-:W-:Y:S01]  /*1b10*/  FMUL.FTZ R15, R3, R174 ;  /* 0x000000ae030f7220 */ /* 0x000fe20000410000 */
[----:B------:R-:W3:Y:S01]  /*1b20*/  LDL R200, [R1+0x28] ;  /* 0x0000280001c87983 */ /* 0x000ee20000100800 */
[----:B------:R-:W-:-:S03]  /*1b30*/  FADD.FTZ R113, R113, R172 ;  /* 0x000000ac71717221 */ /* 0x000fc60000010000 */
[----:B------:R-:W4:Y:S01]  /*1b40*/  LDL R174, [R1+0x34] ;  /* 0x0000340001ae7983 */ /* 0x000f220000100800 */
[----:B------:R-:W-:-:S03]  /*1b50*/  FFMA.FTZ R89, R14, R172, R89 ;  /* 0x000000ac0e597223 */ /* 0x000fc60000010059 */
[----:B------:R-:W4:Y:S01]  /*1b60*/  LDL R172, [R1+0x2c] ;  /* 0x00002c0001ac7983 */ /* 0x000f220000100800 */
[----:B------:R-:W-:Y:S01]  /*1b70*/  SHF.L.U32 R198, R198, 0x10, RZ ;  /* 0x00000010c6c67819 */ /* 0x000fe200000006ff */
[----:B------:R-:W-:Y:S01]  /*1b80*/  FADD.FTZ R204, R204, R216 ;  /* 0x000000d8cccc7221 */ /* 0x000fe20000010000 */
[----:B------:R-:W-:Y:S01]  /*1b90*/  SHF.L.U32 R175, R175, 0x10, RZ ;  /* 0x00000010afaf7819 */ /* 0x000fe200000006ff */
[----:B------:R-:W-:Y:S01]  /*1ba0*/  FFMA.FTZ R205, R13, R216, R205 ;  /* 0x000000d80dcd7223 */ /* 0x000fe200000100cd */
[----:B------:R-:W-:Y:S01]  /*1bb0*/  SHF.L.U32 R199, R199, 0x10, RZ ;  /* 0x00000010c7c77819 */ /* 0x000fe200000006ff */
[----:B------:R-:W-:Y:S01]  /*1bc0*/  FADD.FTZ R204, R204, R215 ;  /* 0x000000d7cccc7221 */ /* 0x000fe20000010000 */
[----:B------:R-:W-:Y:S01]  /*1bd0*/  SHF.L.U32 R173, R173, 0x10, RZ ;  /* 0x00000010adad7819 */ /* 0x000fe200000006ff */
[----:B------:R-:W-:Y:S01]  /*1be0*/  FFMA.FTZ R205, R14, R215, R205 ;  /* 0x000000d70ecd7223 */ /* 0x000fe200000100cd */
        /* <DEDUP_REMOVED lines=8> */
[----:B------:R-:W-:Y:S01]  /*1c70*/  FFMA.FTZ R91, R16, R199, R91 ;  /* 0x000000c7105b7223 */ /* 0x000fe2000001005b */
[----:B------:R-:W-:-:S02]  /*1c80*/  VIADD R206, R206, 0x100 ;  /* 0x00000100cece7836 */ /* 0x000fc40000000000 */
[----:B--2---:R-:W-:Y:S01]  /*1c90*/  FMUL.FTZ R201, R201, R198 ;  /* 0x000000c6c9c97220 */ /* 0x004fe20000410000 */
[----:B---3--:R-:W-:-:S03]  /*1ca0*/  FMUL.FTZ R200, R200, R199 ;  /* 0x000000c7c8c87220 */ /* 0x008fc60000410000 */
[----:B----4-:R-:W-:Y:S01]  /*1cb0*/  FFMA.FTZ R201, R174, R175, R201 ;  /* 0x000000afaec97223 */ /* 0x010fe200000100c9 */
[----:B------:R-:W-:-:S03]  /*1cc0*/  FFMA.FTZ R200, R172, R173, R200 ;  /* 0x000000adacc87223 */ /* 0x000fc600000100c8 */
[----:B------:R-:W-:Y:S01]  /*1cd0*/  FADD.FTZ R204, R204, R201 ;  /* 0x000000c9cccc7221 */ /* 0x000fe20000010000 */
[----:B------:R-:W-:-:S03]  /*1ce0*/  FFMA.FTZ R205, R15, R201, R205 ;  /* 0x000000c90fcd7223 */ /* 0x000fc600000100cd */
[----:B------:R-:W-:Y:S01]  /*1cf0*/  FADD.FTZ R204, R204, R200 ;  /* 0x000000c8cccc7221 */ /* 0x000fe20000010000 */
[----:B------:R-:W-:-:S07]  /*1d00*/  FFMA.FTZ R205, R16, R200, R205 ;  /* 0x000000c810cd7223 */ /* 0x000fce00000100cd */
.L_x_1471:
[----:B------:R-:W-:Y:S05]  /*1d10*/  BSYNC B0 ;  /* 0x0000000000007941 */ /* 0x000fea0003800000 */
.L_x_1470:
[----:B------:R-:W-:Y:S04]  /*1d20*/  BSSY B0, `(.L_x_1472) ;  /* 0x0000054000007945 */ /* 0x000fe80003800000 */
        /* <DEDUP_REMOVED lines=28> */
[----:B------:R-:W2:Y:S01]  /*1ef0*/  LDL R172, [R1+0x20] ;  /* 0x0000200001ac7983 */ /* 0x000ea20000100800 */
[----:B----4-:R-:W-:-:S04]  /*1f00*/  MOV R22, R18 ;  /* 0x0000001200167202 */ /* 0x010fc80000000f00 */
[----:B------:R-:W-:-:S05]  /*1f10*/  SHF.L.U32 R22, R22, 0x10, RZ ;  /* 0x0000001016167819 */ /* 0x000fca00000006ff */
[----:B------:R-:W-:Y:S01]  /*1f20*/  FADD.FTZ R116, R116, R22 ;  /* 0x0000001674747221 */ /* 0x000fe20000010000 */
[C---:B------:R-:W-:Y:S01]  /*1f30*/  FFMA.FTZ R92, R17.reuse, R22, R92 ;  /* 0x00000016115c7223 */ /* 0x040fe2000001005c */
[----:B------:R-:W-:Y:S01]  /*1f40*/  FADD.FTZ R64, R64, R214 ;  /* 0x000000d640407221 */ /* 0x000fe20000010000 */
[----:B------:R-:W-:Y:S01]  /*1f50*/  FFMA.FTZ R36, R17, R214, R36 ;  /* 0x000000d611247223 */ /* 0x000fe20000010024 */
[----:B------:R-:W-:-:S04]  /*1f60*/  SHF.R.U64 R20, R20, 0x10, R21 ;  /* 0x0000001014147819 */ /* 0x000fc80000001215 */
[----:B------:R-:W-:Y:S01]  /*1f70*/  SHF.L.U32 R20, R20, 0x10, RZ ;  /* 0x0000001014147819 */ /* 0x000fe200000006ff */
[----:B--2---:R-:W-:Y:S01]  /*1f80*/  FMUL.FTZ R172, R172, R22 ;  /* 0x00000016acac7220 */ /* 0x004fe20000410000 */
[----:B------:R-:W-:Y:S01]  /*1f90*/  SHF.R.U64 R22, R18, 0x10, R19 ;  /* 0x0000001012167819 */ /* 0x000fe20000001213 */
[----:B------:R-:W-:-:S04]  /*1fa0*/  FMUL.FTZ R18, R3, R173 ;  /* 0x000000ad03127220 */ /* 0x000fc80000410000 */
[----:B------:R-:W-:Y:S02]  /*1fb0*/  IMAD.U32 R22, R22, 0x10000, RZ ;  /* 0x0001000016167824 */ /* 0x000fe400078e00ff */
[----:B------:R-:W-:Y:S02]  /*1fc0*/  FFMA.FTZ R214, R213, R214, R172 ;  /* 0x000000d6d5d67223 */ /* 0x000fe400000100ac */
[-C--:B------:R-:W-:Y:S01]  /*1fd0*/  FMUL.FTZ R213, R199, R22.reuse ;  /* 0x00000016c7d57220 */ /* 0x080fe20000410000 */
[----:B------:R-:W-:Y:S01]  /*1fe0*/  FADD.FTZ R117, R117, R22 ;  /* 0x0000001675757221 */ /* 0x000fe20000010000 */
[----:B------:R-:W-:Y:S01]  /*1ff0*/  FFMA.FTZ R93, R18, R22, R93 ;  /* 0x00000016125d7223 */ /* 0x000fe2000001005d */
[----:B------:R-:W-:Y:S01]  /*2000*/  MOV R172, R19 ;  /* 0x0000001300ac7202 */ /* 0x000fe20000000f00 */
[----:B------:R-:W2:Y:S01]  /*2010*/  LDL R22, [R1+0x10] ;  /* 0x0000100001167983 */ /* 0x000ea20000100800 */
[----:B------:R-:W-:Y:S01]  /*2020*/  SHF.R.U32.HI R173, RZ, 0x10, R19 ;  /* 0x00000010ffad7819 */ /* 0x000fe20000011613 */
[----:B------:R-:W-:-:S02]  /*2030*/  FMUL.FTZ R19, R3, R174 ;  /* 0x000000ae03137220 */ /* 0x000fc40000410000 */
[----:B------:R-:W3:Y:S01]  /*2040*/  LDL R174, [R1+0x14] ;  /* 0x0000140001ae7983 */ /* 0x000ee20000100800 */
[----:B------:R-:W-:-:S03]  /*2050*/  FFMA.FTZ R213, R198, R20, R213 ;  /* 0x00000014c6d57223 */ /* 0x000fc600000100d5 */
[----:B------:R-:W4:Y:S04]  /*2060*/  LDL R199, [R1+0x8] ;  /* 0x0000080001c77983 */ /* 0x000f280000100800 */
[----:B------:R-:W4:Y:S01]  /*2070*/  LDL R198, [R1+0xc] ;  /* 0x00000c0001c67983 */ /* 0x000f220000100800 */
[----:B------:R-:W-:Y:S01]  /*2080*/  FFMA.FTZ R37, R18, R20, R37 ;  /* 0x0000001412257223 */ /* 0x000fe20000010025 */
[----:B------:R-:W-:Y:S01]  /*2090*/  FADD.FTZ R65, R65, R20 ;  /* 0x0000001441417221 */ /* 0x000fe20000010000 */
[----:B------:R-:W-:Y:S02]  /*20a0*/  MOV R20, R21 ;  /* 0x0000001500147202 */ /* 0x000fe40000000f00 */
[----:B------:R-:W-:-:S03]  /*20b0*/  SHF.L.U32 R172, R172, 0x10, RZ ;  /* 0x00000010acac7819 */ /* 0x000fc600000006ff */
[----:B------:R-:W-:Y:S01]  /*20c0*/  IMAD.U32 R20, R20, 0x10000, RZ ;  /* 0x0001000014147824 */ /* 0x000fe200078e00ff */
[----:B------:R-:W-:Y:S01]  /*20d0*/  SHF.R.U32.HI R21, RZ, 0x10, R21 ;  /* 0x00000010ff157819 */ /* 0x000fe20000011615 */
[----:B------:R-:W-:Y:S01]  /*20e0*/  FADD.FTZ R204, R204, R214 ;  /* 0x000000d6cccc7221 */ /* 0x000fe20000010000 */
[----:B------:R-:W-:Y:S01]  /*20f0*/  SHF.L.U32 R173, R173, 0x10, RZ ;  /* 0x00000010adad7819 */ /* 0x000fe200000006ff */
[----:B------:R-:W-:Y:S01]  /*2100*/  FADD.FTZ R66, R66, R20 ;  /* 0x0000001442427221 */ /* 0x000fe20000010000 */
[----:B------:R-:W-:Y:S01]  /*2110*/  FFMA.FTZ R38, R19, R20, R38 ;  /* 0x0000001413267223 */ /* 0x000fe20000010026 */
[----:B------:R-:W-:Y:S01]  /*2120*/  FFMA.FTZ R205, R17, R214, R205 ;  /* 0x000000d611cd7223 */ /* 0x000fe200000100cd */
[----:B------:R-:W-:Y:S01]  /*2130*/  FADD.FTZ R118, R118, R172 ;  /* 0x000000ac76767221 */ /* 0x000fe20000010000 */
[-C--:B------:R-:W-:Y:S01]  /*2140*/  FFMA.FTZ R94, R19, R172.reuse, R94 ;  /* 0x000000ac135e7223 */ /* 0x080fe2000001005e */
[----:B------:R-:W-:Y:S01]  /*2150*/  FADD.FTZ R204, R204, R213 ;  /* 0x000000d5cccc7221 */ /* 0x000fe20000010000 */
[----:B------:R-:W-:Y:S01]  /*2160*/  FFMA.FTZ R205, R18, R213, R205 ;  /* 0x000000d512cd7223 */ /* 0x000fe200000100cd */
[----:B------:R-:W-:Y:S01]  /*2170*/  FADD.FTZ R119, R119, R173 ;  /* 0x000000ad77777221 */ /* 0x000fe20000010000 */
[----:B------:R-:W-:Y:S01]  /*2180*/  IADD3 R206, R206, 0x100, RZ ;  /* 0x00000100cece7810 */ /* 0x000fe20007ffe0ff */
[----:B--2---:R-:W-:-:S04]  /*2190*/  FMUL.FTZ R22, R22, R172 ;  /* 0x000000ac16167220 */ /* 0x004fc80000410000 */
[----:B---3--:R-:W-:Y:S01]  /*21a0*/  FFMA.FTZ R20, R174, R20, R22 ;  /* 0x00000014ae147223 */ /* 0x008fe20000010016 */
[----:B------:R-:W-:Y:S01]  /*21b0*/  SHF.L.U32 R22, R21, 0x10, RZ ;  /* 0x0000001015167819 */ /* 0x000fe200000006ff */
[----:B------:R-:W-:Y:S01]  /*21c0*/  FMUL.FTZ R21, R3, R175 ;  /* 0x000000af03157220 */ /* 0x000fe20000410000 */
[-C--:B----4-:R-:W-:Y:S01]  /*21d0*/  FMUL.FTZ R172, R199, R173.reuse ;  /* 0x000000adc7ac7220 */ /* 0x090fe20000410000 */
[----:B------:R-:W-:Y:S02]  /*21e0*/  FADD.FTZ R204, R204, R20 ;  /* 0x00000014cccc7221 */ /* 0x000fe40000010000 */
[----:B------:R-:W-:Y:S01]  /*21f0*/  FADD.FTZ R67, R67, R22 ;  /* 0x0000001643437221 */ /* 0x000fe20000010000 */
[-C--:B------:R-:W-:Y:S01]  /*2200*/  FFMA.FTZ R39, R21, R22.reuse, R39 ;  /* 0x0000001615277223 */ /* 0x080fe20000010027 */
[----:B------:R-:W-:Y:S01]  /*2210*/  FFMA.FTZ R22, R198, R22, R172 ;  /* 0x00000016c6167223 */ /* 0x000fe200000100ac */
[----:B------:R-:W-:Y:S01]  /*2220*/  FFMA.FTZ R205, R19, R20, R205 ;  /* 0x0000001413cd7223 */ /* 0x000fe200000100cd */
[----:B------:R-:W-:-:S02]  /*2230*/  FFMA.FTZ R95, R21, R173, R95 ;  /* 0x000000ad155f7223 */ /* 0x000fc4000001005f */
[----:B------:R-:W-:Y:S01]  /*2240*/  FADD.FTZ R204, R204, R22 ;  /* 0x00000016cccc7221 */ /* 0x000fe20000010000 */
[----:B------:R-:W-:-:S07]  /*2250*/  FFMA.FTZ R205, R21, R22, R205 ;  /* 0x0000001615cd7223 */ /* 0x000fce00000100cd */
.L_x_1473:
[----:B------:R-:W-:Y:S05]  /*2260*/  BSYNC B0 ;  /* 0x0000000000007941 */ /* 0x000fea0003800000 */
.L_x_1472:
[----:B------:R-:W-:Y:S04]  /*2270*/  BSSY B0, `(.L_x_1474) ;  /* 0x000004e000007945 */ /* 0x000fe80003800000 */
[----:B------:R-:W-:Y:S05]  /*2280*/  @!P1 BRA `(.L_x_1475) ;  /* 0x0000000400309947 */ /* 0x000fea0003800000 */
[----:B------:R-:W-:Y:S01]  /*2290*/  ISETP.NE.U32.AND P4, PT, RZ, UR8, PT ;  /* 0x00000008ff007c0c */ /* 0x000fe2000bf85070 */
[----:B------:R-:W0:Y:S01]  /*22a0*/  LDC.U8 R172, c[0x0][0x2a0] ;  /* 0x0000a800ffac7b82 */ /* 0x000e220000000000 */
[----:B------:R-:W2:Y:S02]  /*22b0*/  LDL R199, [R1] ;  /* 0x0000000001c77983 */ /* 0x000ea40000100800 */
[----:B------:R-:W-:Y:S02]  /*22c0*/  ISETP.NE.AND.EX P4, PT, RZ, UR9, PT, P4 ;  /* 0x00000009ff007c0c */ /* 0x000fe4000bf85340 */
[----:B------:R-:W3:Y:S03]  /*22d0*/  LDL R198, [R1+0x4] ;  /* 0x0000040001c67983 */ /* 0x000ee60000100800 */
[----:B------:R-:W1:Y:S08]  /*22e0*/  LDC.64 R174, c[0x0][0x2b8] ;  /* 0x0000ae00ffae7b82 */ /* 0x000e700000000a00 */
[----:B------:R-:W-:-:S04]  /*22f0*/  @P4 LEA R24, P5, R206, UR8, 0x4 ;  /* 0x00000008ce184c11 */ /* 0x000fc8000f8a20ff */
[----:B------:R-:W-:-:S05]  /*2300*/  @P4 LEA.HI.X R25, R206, UR9, RZ, 0x4, P5 ;  /* 0x00000009ce194c11 */ /* 0x000fca000a8f24ff */
[----:B------:R4:W5:Y:S01]  /*2310*/  @P4 LDG.E.128 R148, desc[UR4][R24.64] ;  /* 0x0000000418944981 */ /* 0x000962000c1e1d00 */
[C---:B-1----:R-:W-:Y:S01]  /*2320*/  IMAD.WIDE.U32 R174, R206.reuse, 0x8, R174 ;  /* 0x00000008ceae7825 */ /* 0x042fe200078e00ae */
[----:B----4-:R-:W-:-:S05]  /*2330*/  LEA R24, P4, R206, UR10, 0x4 ;  /* 0x0000000ace187c11 */ /* 0x010fca000f8820ff */
[----:B------:R-:W4:Y:S01]  /*2340*/  LDG.E.64 R174, desc[UR4][R174.64] ;  /* 0x00000004aeae7981 */ /* 0x000f22000c1e1b00 */
[----:B------:R-:W-:Y:S02]  /*2350*/  LEA.HI.X R25, R206, UR11, RZ, 0x4, P4 ;  /* 0x0000000bce197c11 */ /* 0x000fe4000a0f24ff */
[----:B0-----:R-:W-:Y:S02]  /*2360*/  ISETP.NE.AND P4, PT, R172, RZ, PT ;  /* 0x000000ffac00720c */ /* 0x001fe40003f85270 */
[----:B------:R-:W0:Y:S02]  /*2370*/  LDC.64 R172, c[0x0][0x2c0] ;  /* 0x0000b000ffac7b82 */ /* 0x000e240000000a00 */
[----:B------:R-:W2:Y:S01]  /*2380*/  LDG.E.128 R24, desc[UR4][R24.64] ;  /* 0x0000000418187981 */ /* 0x000ea2000c1e1d00 */
[----:B-----5:R-:W-:Y:S01]  /*2390*/  FSEL R23, R203, RZ, !P4 ;  /* 0x000000ffcb177208 */ /* 0x020fe20006000000 */
[----:B0-----:R-:W-:-:S06]  /*23a0*/  IMAD.WIDE.U32 R172, R206, 0x8, R172 ;  /* 0x00000008ceac7825 */ /* 0x001fcc00078e00ac */
[----:B------:R-:W3:Y:S01]  /*23b0*/  LDG.E.64 R172, desc[UR4][R172.64] ;  /* 0x00000004acac7981 */ /* 0x000ee2000c1e1b00 */
[----:B------:R-:W-:Y:S01]  /*23c0*/  IADD3 R206, R206, 0x100, RZ ;  /* 0x00000100cece7810 */ /* 0x000fe20007ffe0ff */
[C---:B--2---:R-:W-:Y:S01]  /*23d0*/  FADD.FTZ R176, -R23.reuse, R24 ;  /* 0x0000001817b07221 */ /* 0x044fe20000010100 */
[C---:B------:R-:W-:Y:S01]  /*23e0*/  FADD.FTZ R24, -R23.reuse, R25 ;  /* 0x0000001917187221 */ /* 0x040fe20000010100 */
[C---:B------:R-:W-:Y:S01]  /*23f0*/  FADD.FTZ R25, -R23.reuse, R26 ;  /* 0x0000001a17197221 */ /* 0x040fe20000010100 */
[----:B------:R-:W-:Y:S01]  /*2400*/  FADD.FTZ R27, -R23, R27 ;  /* 0x0000001b171b7221 */ /* 0x000fe20000010100 */
[----:B----4-:R-:W-:-:S05]  /*2410*/  IMAD.MOV.U32 R23, RZ, RZ, R174 ;  /* 0x000000ffff177224 */ /* 0x010fca00078e00ae */
[----:B------:R-:W-:Y:S01]  /*2420*/  SHF.L.U32 R212, R23, 0x10, RZ ;  /* 0x0000001017d47819 */ /* 0x000fe200000006ff */
[----:B------:R-:W-:Y:S01]  /*2430*/  FMUL.FTZ R23, R3, R176 ;  /* 0x000000b003177220 */ /* 0x000fe20000410000 */
[----:B---3--:R-:W-:-:S04]  /*2440*/  MOV R26, R172 ;  /* 0x000000ac001a7202 */ /* 0x008fc80000000f00 */
[----:B------:R-:W-:-:S05]  /*2450*/  SHF.L.U32 R26, R26, 0x10, RZ ;  /* 0x000000101a1a7819 */ /* 0x000fca00000006ff */
[-C--:B------:R-:W-:Y:S01]  /*2460*/  FMUL.FTZ R176, R199, R26.reuse ;  /* 0x0000001ac7b07220 */ /* 0x080fe20000410000 */
[----:B------:R-:W-:Y:S01]  /*2470*/  FADD.FTZ R120, R120, R26 ;  /* 0x0000001a78787221 */ /* 0x000fe20000010000 */
[----:B------:R-:W-:Y:S01]  /*2480*/  FFMA.FTZ R96, R23, R26, R96 ;  /* 0x0000001a17607223 */ /* 0x000fe20000010060 */
[----:B------:R-:W-:Y:S02]  /*2490*/  SHF.R.U64 R26, R172, 0x10, R173 ;  /* 0x00000010ac1a7819 */ /* 0x000fe400000012ad */
[----:B------:R-:W-:Y:S02]  /*24a0*/  SHF.R.U64 R172, R174, 0x10, R175 ;  /* 0x00000010aeac7819 */ /* 0x000fe400000012af */
[----:B------:R-:W-:Y:S01]  /*24b0*/  SHF.L.U32 R26, R26, 0x10, RZ ;  /* 0x000000101a1a7819 */ /* 0x000fe200000006ff */
[----:B------:R-:W-:Y:S01]  /*24c0*/  FMUL.FTZ R24, R3, R24 ;  /* 0x0000001803187220 */ /* 0x000fe20000410000 */
[----:B------:R-:W-:-:S03]  /*24d0*/  SHF.L.U32 R172, R172, 0x10, RZ ;  /* 0x00000010acac7819 */ /* 0x000fc600000006ff */
[----:B------:R-:W-:Y:S01]  /*24e0*/  FMUL.FTZ R211, R251, R26 ;  /* 0x0000001afbd37220 */ /* 0x000fe20000410000 */
[----:B------:R-:W-:Y:S02]  /*24f0*/  IMAD.MOV.U32 R174, RZ, RZ, R175 ;  /* 0x000000ffffae7224 */ /* 0x000fe400078e00af */
[-C--:B------:R-:W-:Y:S01]  /*2500*/  FFMA.FTZ R41, R24, R172.reuse, R41 ;  /* 0x000000ac18297223 */ /* 0x080fe20000010029 */
[----:B------:R-:W-:Y:S01]  /*2510*/  FADD.FTZ R69, R69, R172 ;  /* 0x000000ac45457221 */ /* 0x000fe20000010000 */
[----:B------:R-:W-:Y:S01]  /*2520*/  FFMA.FTZ R211, R252, R172, R211 ;  /* 0x000000acfcd37223 */ /* 0x000fe200000100d3 */
[----:B------:R-:W-:Y:S02]  /*2530*/  SHF.R.U32.HI R172, RZ, 0x10, R175 ;  /* 0x00000010ffac7819 */ /* 0x000fe400000116af */
[----:B------:R-:W-:Y:S01]  /*2540*/  MOV R175, R173 ;  /* 0x000000ad00af7202 */ /* 0x000fe20000000f00 */
[----:B------:R-:W-:Y:S01]  /*2550*/  FADD.FTZ R68, R68, R212 ;  /* 0x000000d444447221 */ /* 0x000fe20000010000 */
[-C--:B------:R-:W-:Y:S01]  /*2560*/  FFMA.FTZ R40, R23, R212.reuse, R40 ;  /* 0x000000d417287223 */ /* 0x080fe20000010028 */
[----:B------:R-:W-:Y:S01]  /*2570*/  SHF.R.U32.HI R173, RZ, 0x10, R173 ;  /* 0x00000010ffad7819 */ /* 0x000fe200000116ad */
[----:B------:R-:W-:Y:S01]  /*2580*/  FFMA.FTZ R212, R198, R212, R176 ;  /* 0x000000d4c6d47223 */ /* 0x000fe200000100b0 */
[----:B------:R-:W-:Y:S01]  /*2590*/  SHF.L.U32 R175, R175, 0x10, RZ ;  /* 0x00000010afaf7819 */ /* 0x000fe200000006ff */
[----:B------:R-:W-:Y:S01]  /*25a0*/  FADD.FTZ R121, R121, R26 ;  /* 0x0000001a79797221 */ /* 0x000fe20000010000 */
[----:B------:R-:W-:Y:S01]  /*25b0*/  FFMA.FTZ R97, R24, R26, R97 ;  /* 0x0000001a18617223 */ /* 0x000fe20000010061 */
[----:B------:R-:W-:Y:S01]  /*25c0*/  SHF.L.U32 R174, R174, 0x10, RZ ;  /* 0x00000010aeae7819 */ /* 0x000fe200000006ff */
[----:B------:R-:W-:Y:S01]  /*25d0*/  FADD.FTZ R204, R204, R212 ;  /* 0x000000d4cccc7221 */ /* 0x000fe20000010000 */
[----:B------:R-:W-:Y:S01]  /*25e0*/  SHF.L.U32 R173, R173, 0x10, RZ ;  /* 0x00000010adad7819 */ /* 0x000fe200000006ff */
[----:B------:R-:W-:Y:S01]  /*25f0*/  FMUL.FTZ R26, R249, R175 ;  /* 0x000000aff91a7220 */ /* 0x000fe20000410000 */
[----:B------:R-:W-:Y:S01]  /*2600*/  FFMA.FTZ R205, R23, R212, R205 ;  /* 0x000000d417cd7223 */ /* 0x000fe200000100cd */
[----:B------:R-:W-:Y:S01]  /*2610*/  FMUL.FTZ R25, R3, R25 ;  /* 0x0000001903197220 */ /* 0x000fe20000410000 */
[----:B------:R-:W-:-:S02]  /*2620*/  IMAD.U32 R172, R172, 0x10000, RZ ;  /* 0x00010000acac7824 */ /* 0x000fc400078e00ff */
[----:B------:R-:W-:Y:S01]  /*2630*/  FFMA.FTZ R26, R250, R174, R26 ;  /* 0x000000aefa1a7223 */ /* 0x000fe2000001001a */
[----:B------:R-:W-:Y:S01]  /*2640*/  FMUL.FTZ R176, R247, R173 ;  /* 0x000000adf7b07220 */ /* 0x000fe20000410000 */
[----:B------:R-:W-:Y:S01]  /*2650*/  FADD.FTZ R204, R204, R211 ;  /* 0x000000d3cccc7221 */ /* 0x000fe20000010000 */
[----:B------:R-:W-:Y:S01]  /*2660*/  FFMA.FTZ R205, R24, R211, R205 ;  /* 0x000000d318cd7223 */ /* 0x000fe200000100cd */
[----:B------:R-:W-:Y:S01]  /*2670*/  FMUL.FTZ R27, R3, R27 ;  /* 0x0000001b031b7220 */ /* 0x000fe20000410000 */
[----:B------:R-:W-:Y:S01]  /*2680*/  FFMA.FTZ R176, R248, R172, R176 ;  /* 0x000000acf8b07223 */ /* 0x000fe200000100b0 */
[----:B------:R-:W-:Y:S01]  /*2690*/  FADD.FTZ R204, R204, R26 ;  /* 0x0000001acccc7221 */ /* 0x000fe20000010000 */
[C---:B------:R-:W-:Y:S01]  /*26a0*/  FFMA.FTZ R205, R25.reuse, R26, R205 ;  /* 0x0000001a19cd7223 */ /* 0x040fe200000100cd */
[----:B------:R-:W-:Y:S01]  /*26b0*/  FADD.FTZ R70, R70, R174 ;  /* 0x000000ae46467221 */ /* 0x000fe20000010000 */
[C---:B------:R-:W-:Y:S01]  /*26c0*/  FFMA.FTZ R42, R25.reuse, R174, R42 ;  /* 0x000000ae192a7223 */ /* 0x040fe2000001002a */
        /* <DEDUP_REMOVED lines=8> */
.L_x_1475:
[----:B------:R-:W-:Y:S05]  /*2750*/  BSYNC B0 ;  /* 0x0000000000007941 */ /* 0x000fea0003800000 */
.L_x_1474:
[----:B------:R-:W-:Y:S04]  /*2760*/  BSSY B0, `(.L_x_1476) ;  /* 0x000004c000007945 */ /* 0x000fe80003800000 */
[----:B------:R-:W-:Y:S05]  /*2770*/  @!P2 BRA `(.L_x_1477) ;  /* 0x000000040028a947 */ /* 0x000fea0003800000 */
[----:B------:R-:W-:Y:S01]  /*2780*/  ISETP.NE.U32.AND P4, PT, RZ, UR8, PT ;  /* 0x00000008ff007c0c */ /* 0x000fe2000bf85070 */
[----:B------:R-:W0:Y:S03]  /*2790*/  LDC.64 R180, c[0x0][0x2c0] ;  /* 0x0000b000ffb47b82 */ /* 0x000e260000000a00 */
[----:B------:R-:W-:-:S05]  /*27a0*/  ISETP.NE.AND.EX P4, PT, RZ, UR9, PT, P4 ;  /* 0x00000009ff007c0c */ /* 0x000fca000bf85340 */
[----:B------:R-:W1:Y:S08]  /*27b0*/  LDC.64 R182, c[0x0][0x2b8] ;  /* 0x0000ae00ffb67b82 */ /* 0x000e700000000a00 */
[----:B------:R-:W2:Y:S01]  /*27c0*/  LDC.U8 R174, c[0x0][0x2a0] ;  /* 0x0000a800ffae7b82 */ /* 0x000ea20000000000 */
[----:B------:R-:W-:-:S04]  /*27d0*/  @P4 LEA R172, P5, R206, UR8, 0x4 ;  /* 0x00000008ceac4c11 */ /* 0x000fc8000f8a20ff */
[----:B------:R-:W-:-:S05]  /*27e0*/  @P4 LEA.HI.X R173, R206, UR9, RZ, 0x4, P5 ;  /* 0x00000009cead4c11 */ /* 0x000fca000a8f24ff */
[----:B------:R3:W5:Y:S01]  /*27f0*/  @P4 LDG.E.128 R152, desc[UR4][R172.64] ;  /* 0x00000004ac984981 */ /* 0x000762000c1e1d00 */
[----:B0-----:R-:W-:-:S04]  /*2800*/  IMAD.WIDE.U32 R180, R206, 0x8, R180 ;  /* 0x00000008ceb47825 */ /* 0x001fc800078e00b4 */
[C---:B-1----:R-:W-:Y:S02]  /*2810*/  IMAD.WIDE.U32 R182, R206.reuse, 0x8, R182 ;  /* 0x00000008ceb67825 */ /* 0x042fe400078e00b6 */
[----:B------:R-:W4:Y:S01]  /*2820*/  LDG.E.64 R180, desc[UR4][R180.64] ;  /* 0x00000004b4b47981 */ /* 0x000f22000c1e1b00 */
[----:B---3--:R-:W-:-:S03]  /*2830*/  LEA R172, P4, R206, UR10, 0x4 ;  /* 0x0000000aceac7c11 */ /* 0x008fc6000f8820ff */
[----:B------:R-:W3:Y:S01]  /*2840*/  LDG.E.64 R182, desc[UR4][R182.64] ;  /* 0x00000004b6b67981 */ /* 0x000ee2000c1e1b00 */
[----:B------:R-:W-:Y:S02]  /*2850*/  LEA.HI.X R173, R206, UR11, RZ, 0x4, P4 ;  /* 0x0000000bcead7c11 */ /* 0x000fe4000a0f24ff */
[----:B--2---:R-:W-:-:S04]  /*2860*/  ISETP.NE.AND P4, PT, R174, RZ, PT ;  /* 0x000000ffae00720c */ /* 0x004fc80003f85270 */
[----:B------:R-:W2:Y:S01]  /*2870*/  LDG.E.128 R172, desc[UR4][R172.64] ;  /* 0x00000004acac7981 */ /* 0x000ea2000c1e1d00 */
[----:B-----5:R-:W-:Y:S02]  /*2880*/  FSEL R177, R203, RZ, !P4 ;  /* 0x000000ffcbb17208 */ /* 0x020fe40006000000 */
[----:B------:R-:W-:Y:S02]  /*2890*/  IADD3 R206, R206, 0x100, RZ ;  /* 0x00000100cece7810 */ /* 0x000fe40007ffe0ff */
[----:B----4-:R-:W-:-:S04]  /*28a0*/  MOV R178, R180 ;  /* 0x000000b400b27202 */ /* 0x010fc80000000f00 */
[----:B------:R-:W-:Y:S01]  /*28b0*/  SHF.L.U32 R178, R178, 0x10, RZ ;  /* 0x00000010b2b27819 */ /* 0x000fe200000006ff */
[C---:B--2---:R-:W-:Y:S01]  /*28c0*/  FADD.FTZ R172, -R177.reuse, R172 ;  /* 0x000000acb1ac7221 */ /* 0x044fe20000010100 */
[C---:B------:R-:W-:Y:S01]  /*28d0*/  FADD.FTZ R173, -R177.reuse, R173 ;  /* 0x000000adb1ad7221 */ /* 0x040fe20000010100 */
[C---:B------:R-:W-:Y:S01]  /*28e0*/  FADD.FTZ R174, -R177.reuse, R174 ;  /* 0x000000aeb1ae7221 */ /* 0x040fe20000010100 */
[----:B------:R-:W-:Y:S01]  /*28f0*/  FADD.FTZ R175, -R177, R175 ;  /* 0x000000afb1af7221 */ /* 0x000fe20000010100 */
[----:B---3--:R-:W-:-:S05]  /*2900*/  MOV R177, R182 ;  /* 0x000000b600b17202 */ /* 0x008fca0000000f00 */
[----:B------:R-:W-:Y:S02]  /*2910*/  IMAD.U32 R210, R177, 0x10000, RZ ;  /* 0x00010000b1d27824 */ /* 0x000fe400078e00ff */
[----:B------:R-:W-:Y:S01]  /*2920*/  FMUL.FTZ R177, R3, R172 ;  /* 0x000000ac03b17220 */ /* 0x000fe20000410000 */
[----:B------:R-:W-:Y:S01]  /*2930*/  FMUL.FTZ R172, R245, R178 ;  /* 0x000000b2f5ac7220 */ /* 0x000fe20000410000 */
[----:B------:R-:W-:Y:S02]  /*2940*/  FADD.FTZ R72, R72, R210 ;  /* 0x000000d248487221 */ /* 0x000fe40000010000 */
[-C--:B------:R-:W-:Y:S01]  /*2950*/  FFMA.FTZ R44, R177, R210.reuse, R44 ;  /* 0x000000d2b12c7223 */ /* 0x080fe2000001002c */
[----:B------:R-:W-:Y:S01]  /*2960*/  FFMA.FTZ R210, R246, R210, R172 ;  /* 0x000000d2f6d27223 */ /* 0x000fe200000100ac */
[----:B------:R-:W-:Y:S02]  /*2970*/  SHF.R.U64 R172, R180, 0x10, R181 ;  /* 0x00000010b4ac7819 */ /* 0x000fe400000012b5 */
[----:B------:R-:W-:-:S02]  /*2980*/  SHF.R.U64 R180, R182, 0x10, R183 ;  /* 0x00000010b6b47819 */ /* 0x000fc400000012b7 */
[----:B------:R-:W-:Y:S01]  /*2990*/  SHF.L.U32 R172, R172, 0x10, RZ ;  /* 0x00000010acac7819 */ /* 0x000fe200000006ff */
[----:B------:R-:W-:Y:S01]  /*29a0*/  FADD.FTZ R124, R124, R178 ;  /* 0x000000b27c7c7221 */ /* 0x000fe20000010000 */
[----:B------:R-:W-:Y:S01]  /*29b0*/  FFMA.FTZ R100, R177, R178, R100 ;  /* 0x000000b2b1647223 */ /* 0x000fe20000010064 */
[----:B------:R-:W-:Y:S01]  /*29c0*/  SHF.L.U32 R180, R180, 0x10, RZ ;  /* 0x00000010b4b47819 */ /* 0x000fe200000006ff */
[----:B------:R-:W-:Y:S01]  /*29d0*/  FMUL.FTZ R178, R3, R173 ;  /* 0x000000ad03b27220 */ /* 0x000fe20000410000 */
[----:B------:R-:W-:Y:S01]  /*29e0*/  FMUL.FTZ R179, R243, R172 ;  /* 0x000000acf3b37220 */ /* 0x000fe20000410000 */
[----:B------:R-:W-:Y:S02]  /*29f0*/  MOV R182, R181 ;  /* 0x000000b500b67202 */ /* 0x000fe40000000f00 */
[-C--:B------:R-:W-:Y:S01]  /*2a00*/  FFMA.FTZ R45, R178, R180.reuse, R45 ;  /* 0x000000b4b22d7223 */ /* 0x080fe2000001002d */
[----:B------:R-:W-:Y:S01]  /*2a10*/  FFMA.FTZ R179, R244, R180, R179 ;  /* 0x000000b4f4b37223 */ /* 0x000fe200000100b3 */
[----:B------:R-:W-:Y:S01]  /*2a20*/  FADD.FTZ R73, R73, R180 ;  /* 0x000000b449497221 */ /* 0x000fe20000010000 */
[----:B------:R-:W-:Y:S01]  /*2a30*/  MOV R180, R183 ;  /* 0x000000b700b47202 */ /* 0x000fe20000000f00 */
[----:B------:R-:W-:Y:S01]  /*2a40*/  IMAD.U32 R182, R182, 0x10000, RZ ;  /* 0x00010000b6b67824 */ /* 0x000fe200078e00ff */
[----:B------:R-:W-:-:S02]  /*2a50*/  SHF.R.U32.HI R173, RZ, 0x10, R183 ;  /* 0x00000010ffad7819 */ /* 0x000fc400000116b7 */
[----:B------:R-:W-:Y:S01]  /*2a60*/  SHF.R.U32.HI R183, RZ, 0x10, R181 ;  /* 0x00000010ffb77819 */ /* 0x000fe200000116b5 */
[----:B------:R-:W-:Y:S01]  /*2a70*/  FADD.FTZ R125, R125, R172 ;  /* 0x000000ac7d7d7221 */ /* 0x000fe20000010000 */
[----:B------:R-:W-:Y:S01]  /*2a80*/  SHF.L.U32 R181, R180, 0x10, RZ ;  /* 0x00000010b4b57819 */ /* 0x000fe200000006ff */
[----:B------:R-:W-:Y:S01]  /*2a90*/  FFMA.FTZ R101, R178, R172, R101 ;  /* 0x000000acb2657223 */ /* 0x000fe20000010065 */
[----:B------:R-:W-:Y:S01]  /*2aa0*/  FMUL.FTZ R180, R3, R174 ;  /* 0x000000ae03b47220 */ /* 0x000fe20000410000 */
[----:B------:R-:W-:Y:S02]  /*2ab0*/  FMUL.FTZ R172, R241, R182 ;  /* 0x000000b6f1ac7220 */ /* 0x000fe40000410000 */
[----:B------:R-:W-:Y:S01]  /*2ac0*/  FADD.FTZ R74, R74, R181 ;  /* 0x000000b54a4a7221 */ /* 0x000fe20000010000 */
[-C--:B------:R-:W-:Y:S01]  /*2ad0*/  FFMA.FTZ R46, R180, R181.reuse, R46 ;  /* 0x000000b5b42e7223 */ /* 0x080fe2000001002e */
[----:B------:R-:W-:Y:S01]  /*2ae0*/  FFMA.FTZ R181, R242, R181, R172 ;  /* 0x000000b5f2b57223 */ /* 0x000fe200000100ac */
[----:B------:R-:W-:Y:S01]  /*2af0*/  SHF.L.U32 R172, R183, 0x10, RZ ;  /* 0x00000010b7ac7819 */ /* 0x000fe200000006ff */
[----:B------:R-:W-:Y:S01]  /*2b00*/  FADD.FTZ R204, R204, R210 ;  /* 0x000000d2cccc7221 */ /* 0x000fe20000010000 */
[----:B------:R-:W-:Y:S01]  /*2b10*/  FFMA.FTZ R205, R177, R210, R205 ;  /* 0x000000d2b1cd7223 */ /* 0x000fe200000100cd */
[----:B------:R-:W-:-:S02]  /*2b20*/  SHF.L.U32 R173, R173, 0x10, RZ ;  /* 0x00000010adad7819 */ /* 0x000fc400000006ff */
        /* <DEDUP_REMOVED lines=15> */
.L_x_1477:
[----:B------:R-:W-:Y:S05]  /*2c20*/  BSYNC B0 ;  /* 0x0000000000007941 */ /* 0x000fea0003800000 */
.L_x_1476:
        /* <DEDUP_REMOVED lines=8> */
[C---:B------:R-:W-:Y:S01]  /*2cb0*/  @P4 LEA.HI.X R173, R206.reuse, UR9, RZ, 0x4, P5 ;  /* 0x00000009cead4c11 */ /* 0x040fe2000a8f24ff */
[----:B0-----:R-:W-:-:S04]  /*2cc0*/  IMAD.WIDE.U32 R186, R206, 0x8, R186 ;  /* 0x00000008ceba7825 */ /* 0x001fc800078e00ba */
[----:B------:R0:W5:Y:S04]  /*2cd0*/  @P4 LDG.E.128 R156, desc[UR4][R172.64] ;  /* 0x00000004ac9c4981 */ /* 0x000168000c1e1d00 */
[----:B------:R-:W3:Y:S01]  /*2ce0*/  LDG.E.64 R186, desc[UR4][R186.64] ;  /* 0x00000004baba7981 */ /* 0x000ee2000c1e1b00 */
[C---:B-1----:R-:W-:Y:S01]  /*2cf0*/  IMAD.WIDE.U32 R188, R206.reuse, 0x8, R188 ;  /* 0x00000008cebc7825 */ /* 0x042fe200078e00bc */
[----:B0-----:R-:W-:-:S05]  /*2d00*/  LEA R172, P4, R206, UR10, 0x4 ;  /* 0x0000000aceac7c11 */ /* 0x001fca000f8820ff */
[----:B------:R-:W4:Y:S01]  /*2d10*/  LDG.E.64 R188, desc[UR4][R188.64] ;  /* 0x00000004bcbc7981 */ /* 0x000f22000c1e1b00 */
[----:B------:R-:W-:Y:S02]  /*2d20*/  LEA.HI.X R173, R206, UR11, RZ, 0x4, P4 ;  /* 0x0000000bcead7c11 */ /* 0x000fe4000a0f24ff */
[----:B--2---:R-:W-:-:S04]  /*2d30*/  ISETP.NE.AND P4, PT, R174, RZ, PT ;  /* 0x000000ffae00720c */ /* 0x004fc80003f85270 */
[----:B------:R-:W2:Y:S01]  /*2d40*/  LDG.E.128 R172, desc[UR4][R172.64] ;  /* 0x00000004acac7981 */ /* 0x000ea2000c1e1d00 */
[----:B-----5:R-:W-:Y:S02]  /*2d50*/  FSEL R184, R203, RZ, !P4 ;  /* 0x000000ffcbb87208 */ /* 0x020fe40006000000 */
[----:B------:R-:W-:Y:S01]  /*2d60*/  IADD3 R206, R206, 0x100, RZ ;  /* 0x00000100cece7810 */ /* 0x000fe20007ffe0ff */
[----:B---3--:R-:W-:-:S05]  /*2d70*/  IMAD.MOV.U32 R185, RZ, RZ, R186 ;  /* 0x000000ffffb97224 */ /* 0x008fca00078e00ba */
[----:B------:R-:W-:Y:S01]  /*2d80*/  SHF.L.U32 R185, R185, 0x10, RZ ;  /* 0x00000010b9b97819 */ /* 0x000fe200000006ff */
[C---:B--2---:R-:W-:Y:S01]  /*2d90*/  FADD.FTZ R172, -R184.reuse, R172 ;  /* 0x000000acb8ac7221 */ /* 0x044fe20000010100 */
[C---:B------:R-:W-:Y:S01]  /*2da0*/  FADD.FTZ R173, -R184.reuse, R173 ;  /* 0x000000adb8ad7221 */ /* 0x040fe20000010100 */
[C---:B------:R-:W-:Y:S01]  /*2db0*/  FADD.FTZ R174, -R184.reuse, R174 ;  /* 0x000000aeb8ae7221 */ /* 0x040fe20000010100 */
[----:B------:R-:W-:Y:S01]  /*2dc0*/  FADD.FTZ R175, -R184, R175 ;  /* 0x000000afb8af7221 */ /* 0x000fe20000010100 */
[----:B----4-:R-:W-:-:S04]  /*2dd0*/  MOV R184, R188 ;  /* 0x000000bc00b87202 */ /* 0x010fc80000000f00 */
[----:B------:R-:W-:Y:S01]  /*2de0*/  SHF.L.U32 R207, R184, 0x10, RZ ;  /* 0x00000010b8cf7819 */ /* 0x000fe200000006ff */
[----:B------:R-:W-:Y:S01]  /*2df0*/  FMUL.FTZ R184, R3, R172 ;  /* 0x000000ac03b87220 */ /* 0x000fe20000410000 */
[----:B------:R-:W-:-:S03]  /*2e00*/  FMUL.FTZ R172, R237, R185 ;  /* 0x000000b9edac7220 */ /* 0x000fc60000410000 */
[----:B------:R-:W-:Y:S01]  /*2e10*/  FADD.FTZ R48, R48, R207 ;  /* 0x000000cf30307221 */ /* 0x000fe20000010000 */
[-C--:B------:R-:W-:Y:S01]  /*2e20*/  FFMA.FTZ R76, R184, R207.reuse, R76 ;  /* 0x000000cfb84c7223 */ /* 0x080fe2000001004c */
[----:B------:R-:W-:Y:S01]  /*2e30*/  FFMA.FTZ R207, R238, R207, R172 ;  /* 0x000000cfeecf7223 */ /* 0x000fe200000100ac */
[----:B------:R-:W-:Y:S02]  /*2e40*/  SHF.R.U64 R172, R186, 0x10, R187 ;  /* 0x00000010baac7819 */ /* 0x000fe400000012bb */
[----:B------:R-:W-:Y:S02]  /*2e50*/  SHF.R.U64 R188, R188, 0x10, R189 ;  /* 0x00000010bcbc7819 */ /* 0x000fe400000012bd */
[----:B------:R-:W-:Y:S01]  /*2e60*/  SHF.L.U32 R172, R172, 0x10, RZ ;  /* 0x00000010acac7819 */ /* 0x000fe200000006ff */
[----:B------:R-:W-:Y:S01]  /*2e70*/  FADD.FTZ R160, R160, R185 ;  /* 0x000000b9a0a07221 */ /* 0x000fe20000010000 */
[----:B------:R-:W-:Y:S01]  /*2e80*/  FFMA.FTZ R128, R184, R185, R128 ;  /* 0x000000b9b8807223 */ /* 0x000fe20000010080 */
[----:B------:R-:W-:-:S02]  /*2e90*/  IMAD.U32 R188, R188, 0x10000, RZ ;  /* 0x00010000bcbc7824 */ /* 0x000fc400078e00ff */
[----:B------:R-:W-:Y:S01]  /*2ea0*/  FMUL.FTZ R185, R3, R173 ;  /* 0x000000ad03b97220 */ /* 0x000fe20000410000 */
[----:B------:R-:W-:Y:S01]  /*2eb0*/  FMUL.FTZ R186, R235, R172 ;  /* 0x000000acebba7220 */ /* 0x000fe20000410000 */
[----:B------:R-:W-:Y:S01]  /*2ec0*/  SHF.R.U32.HI R173, RZ, 0x10, R189 ;  /* 0x00000010ffad7819 */ /* 0x000fe200000116bd */
[----:B------:R-:W-:Y:S01]  /*2ed0*/  FADD.FTZ R49, R49, R188 ;  /* 0x000000bc31317221 */ /* 0x000fe20000010000 */
[-C--:B------:R-:W-:Y:S01]  /*2ee0*/  FFMA.FTZ R77, R185, R188.reuse, R77 ;  /* 0x000000bcb94d7223 */ /* 0x080fe2000001004d */
[----:B------:R-:W-:Y:S01]  /*2ef0*/  FFMA.FTZ R186, R236, R188, R186 ;  /* 0x000000bcecba7223 */ /* 0x000fe200000100ba */
[----:B------:R-:W-:Y:S02]  /*2f00*/  MOV R188, R189 ;  /* 0x000000bd00bc7202 */ /* 0x000fe40000000f00 */
[----:B------:R-:W-:-:S04]  /*2f10*/  MOV R189, R187 ;  /* 0x000000bb00bd7202 */ /* 0x000fc80000000f00 */
[----:B------:R-:W-:Y:S01]  /*2f20*/  SHF.L.U32 R189, R189, 0x10, RZ ;  /* 0x00000010bdbd7819 */ /* 0x000fe200000006ff */
[----:B------:R-:W-:Y:S01]  /*2f30*/  FADD.FTZ R161, R161, R172 ;  /* 0x000000aca1a17221 */ /* 0x000fe20000010000 */
[----:B------:R-:W-:Y:S01]  /*2f40*/  SHF.R.U32.HI R190, RZ, 0x10, R187 ;  /* 0x00000010ffbe7819 */ /* 0x000fe200000116bb */
[----:B------:R-:W-:Y:S01]  /*2f50*/  FFMA.FTZ R129, R185, R172, R129 ;  /* 0x000000acb9817223 */ /* 0x000fe20000010081 */
[----:B------:R-:W-:Y:S01]  /*2f60*/  SHF.L.U32 R188, R188, 0x10, RZ ;  /* 0x00000010bcbc7819 */ /* 0x000fe200000006ff */
[----:B------:R-:W-:Y:S01]  /*2f70*/  FMUL.FTZ R187, R3, R174 ;  /* 0x000000ae03bb7220 */ /* 0x000fe20000410000 */
[----:B------:R-:W-:Y:S01]  /*2f80*/  FMUL.FTZ R172, R233, R189 ;  /* 0x000000bde9ac7220 */ /* 0x000fe20000410000 */
[----:B------:R-:W-:Y:S02]  /*2f90*/  FADD.FTZ R204, R204, R207 ;  /* 0x000000cfcccc7221 */ /* 0x000fe40000010000 */
[----:B------:R-:W-:Y:S01]  /*2fa0*/  FADD.FTZ R50, R50, R188 ;  /* 0x000000bc32327221 */ /* 0x000fe20000010000 */
[-C--:B------:R-:W-:Y:S01]  /*2fb0*/  FFMA.FTZ R78, R187, R188.reuse, R78 ;  /* 0x000000bcbb4e7223 */ /* 0x080fe2000001004e */
[----:B------:R-:W-:Y:S01]  /*2fc0*/  FFMA.FTZ R188, R234, R188, R172 ;  /* 0x000000bceabc7223 */ /* 0x000fe200000100ac */
[----:B------:R-:W-:-:S02]  /*2fd0*/  IMAD.U32 R172, R190, 0x10000, RZ ;  /* 0x00010000beac7824 */ /* 0x000fc400078e00ff */
[----:B------:R-:W-:Y:S01]  /*2fe0*/  FFMA.FTZ R205, R184, R207, R205 ;  /* 0x000000cfb8cd7223 */ /* 0x000fe200000100cd */
[----:B------:R-:W-:Y:S01]  /*2ff0*/  SHF.L.U32 R173, R173, 0x10, RZ ;  /* 0x00000010adad7819 */ /* 0x000fe200000006ff */
[----:B------:R-:W-:Y:S01]  /*3000*/  FADD.FTZ R204, R204, R186 ;  /* 0x000000bacccc7221 */ /* 0x000fe20000010000 */
[----:B------:R-:W-:Y:S01]  /*3010*/  FMUL.FTZ R190, R231, R172 ;  /* 0x000000ace7be7220 */ /* 0x000fe20000410000 */
[----:B------:R-:W-:Y:S01]  /*3020*/  FFMA.FTZ R205, R185, R186, R205 ;  /* 0x000000bab9cd7223 */ /* 0x000fe200000100cd */
[----:B------:R-:W-:Y:S01]  /*3030*/  FADD.FTZ R162, R162, R189 ;  /* 0x000000bda2a27221 */ /* 0x000fe20000010000 */
[----:B------:R-:W-:Y:S01]  /*3040*/  FFMA.FTZ R130, R187, R189, R130 ;  /* 0x000000bdbb827223 */ /* 0x000fe20000010082 */
[----:B------:R-:W-:Y:S01]  /*3050*/  FMUL.FTZ R189, R3, R175 ;  /* 0x000000af03bd7220 */ /* 0x000fe20000410000 */
[-C--:B------:R-:W-:Y:S01]  /*3060*/  FFMA.FTZ R190, R232, R173.reuse, R190 ;  /* 0x000000ade8be7223 */ /* 0x080fe200000100be */
        /* <DEDUP_REMOVED lines=8> */
.L_x_1479:
[----:B------:R-:W-:Y:S05]  /*30f0*/  BSYNC B0 ;  /* 0x0000000000007941 */ /* 0x000fea0003800000 */
.L_x_1478:
[----:B------:R-:W-:Y:S01]  /*3100*/  ISETP.NE.AND P4, PT, R220, RZ, PT ;  /* 0x000000ffdc00720c */ /* 0x000fe20003f85270 */
[----:B------:R-:W-:-:S12]  /*3110*/  BSSY B0, `(.L_x_1480) ;  /* 0x000004b000007945 */ /* 0x000fd80003800000 */
[----:B------:R-:W-:Y:S05]  /*3120*/  @!P4 BRA `(.L_x_1481) ;  /* 0x000000040024c947 */ /* 0x000fea0003800000 */
[----:B------:R-:W-:Y:S01]  /*3130*/  ISETP.NE.U32.AND P4, PT, RZ, UR8, PT ;  /* 0x00000008ff007c0c */ /* 0x000fe2000bf85070 */
[----:B------:R-:W0:Y:S03]  /*3140*/  LDC.U8 R174, c[0x0][0x2a0] ;  /* 0x0000a800ffae7b82 */ /* 0x000e260000000000 */
[----:B------:R-:W-:-:S05]  /*3150*/  ISETP.NE.AND.EX P4, PT, RZ, UR9, PT, P4 ;  /* 0x00000009ff007c0c */ /* 0x000fca000bf85340 */
[----:B------:R-:W1:Y:S08]  /*3160*/  LDC.64 R192, c[0x0][0x2b8] ;  /* 0x0000ae00ffc07b82 */ /* 0x000e700000000a00 */
[----:B------:R-:W2:Y:S01]  /*3170*/  LDC.64 R194, c[0x0][0x2c0] ;  /* 0x0000b000ffc27b82 */ /* 0x000ea20000000a00 */
[----:B------:R-:W-:-:S04]  /*3180*/  @P4 LEA R172, P5, R206, UR8, 0x4 ;  /* 0x00000008ceac4c11 */ /* 0x000fc8000f8a20ff */
[----:B------:R-:W-:-:S05]  /*3190*/  @P4 LEA.HI.X R173, R206, UR9, RZ, 0x4, P5 ;  /* 0x00000009cead4c11 */ /* 0x000fca000a8f24ff */
[----:B------:R3:W5:Y:S01]  /*31a0*/  @P4 LDG.E.128 R164, desc[UR4][R172.64] ;  /* 0x00000004aca44981 */ /* 0x000762000c1e1d00 */
[----:B0-----:R-:W-:-:S04]  /*31b0*/  ISETP.NE.AND P4, PT, R174, RZ, PT ;  /* 0x000000ffae00720c */ /* 0x001fc80003f85270 */
[----:B-----5:R-:W-:Y:S01]  /*31c0*/  FSEL R203, R203, RZ, !P4 ;  /* 0x000000ffcbcb7208 */ /* 0x020fe20006000000 */
[C---:B-1----:R-:W-:Y:S01]  /*31d0*/  IMAD.WIDE.U32 R192, R206.reuse, 0x8, R192 ;  /* 0x00000008cec07825 */ /* 0x042fe200078e00c0 */
[----:B---3--:R-:W-:-:S05]  /*31e0*/  LEA R172, P4, R206, UR10, 0x4 ;  /* 0x0000000aceac7c11 */ /* 0x008fca000f8820ff */
[----:B------:R-:W3:Y:S01]  /*31f0*/  LDG.E.64 R192, desc[UR4][R192.64] ;  /* 0x00000004c0c07981 */ /* 0x000ee2000c1e1b00 */
[C---:B--2---:R-:W-:Y:S01]  /*3200*/  IMAD.WIDE.U32 R194, R206.reuse, 0x8, R194 ;  /* 0x00000008cec27825 */ /* 0x044fe200078e00c2 */
[----:B------:R-:W-:-:S05]  /*3210*/  LEA.HI.X R173, R206, UR11, RZ, 0x4, P4 ;  /* 0x0000000bcead7c11 */ /* 0x000fca000a0f24ff */
[----:B------:R-:W2:Y:S04]  /*3220*/  LDG.E.64 R194, desc[UR4][R194.64] ;  /* 0x00000004c2c27981 */ /* 0x000ea8000c1e1b00 */
[----:B------:R-:W4:Y:S01]  /*3230*/  LDG.E.128 R172, desc[UR4][R172.64] ;  /* 0x00000004acac7981 */ /* 0x000f22000c1e1d00 */
[----:B---3--:R-:W-:Y:S02]  /*3240*/  MOV R191, R192 ;  /* 0x000000c000bf7202 */ /* 0x008fe40000000f00 */
[--C-:B------:R-:W-:Y:S02]  /*3250*/  SHF.R.U64 R192, R192, 0x10, R193.reuse ;  /* 0x00000010c0c07819 */ /* 0x100fe400000012c1 */
[----:B------:R-:W-:Y:S02]  /*3260*/  MOV R196, R193 ;  /* 0x000000c100c47202 */ /* 0x000fe40000000f00 */
[----:B------:R-:W-:Y:S01]  /*3270*/  SHF.R.U32.HI R197, RZ, 0x10, R193 ;  /* 0x00000010ffc57819 */ /* 0x000fe200000116c1 */
[----:B--2---:R-:W-:Y:S01]  /*3280*/  IMAD.MOV.U32 R193, RZ, RZ, R194 ;  /* 0x000000ffffc17224 */ /* 0x004fe200078e00c2 */
[----:B------:R-:W-:Y:S01]  /*3290*/  SHF.L.U32 R209, R191, 0x10, RZ ;  /* 0x00000010bfd17819 */ /* 0x000fe200000006ff */
[----:B----4-:R-:W-:-:S03]  /*32a0*/  FADD.FTZ R172, -R203, R172 ;  /* 0x000000accbac7221 */ /* 0x010fc60000010100 */
[----:B------:R-:W-:Y:S01]  /*32b0*/  SHF.L.U32 R193, R193, 0x10, RZ ;  /* 0x00000010c1c17819 */ /* 0x000fe200000006ff */
[----:B------:R-:W-:-:S04]  /*32c0*/  FMUL.FTZ R191, R3, R172 ;  /* 0x000000ac03bf7220 */ /* 0x000fc80000410000 */
[----:B------:R-:W-:Y:S01]  /*32d0*/  FMUL.FTZ R172, R229, R193 ;  /* 0x000000c1e5ac7220 */ /* 0x000fe20000410000 */
[----:B------:R-:W-:Y:S01]  /*32e0*/  FADD.FTZ R80, R80, R209 ;  /* 0x000000d150507221 */ /* 0x000fe20000010000 */
[-C--:B------:R-:W-:Y:S01]  /*32f0*/  FFMA.FTZ R52, R191, R209.reuse, R52 ;  /* 0x000000d1bf347223 */ /* 0x080fe20000010034 */
[----:B------:R-:W-:Y:S01]  /*3300*/  SHF.R.U64 R194, R194, 0x10, R195 ;  /* 0x00000010c2c27819 */ /* 0x000fe200000012c3 */
[----:B------:R-:W-:Y:S01]  /*3310*/  FFMA.FTZ R209, R230, R209, R172 ;  /* 0x000000d1e6d17223 */ /* 0x000fe200000100ac */
[----:B------:R-:W-:Y:S01]  /*3320*/  FADD.FTZ R173, -R203, R173 ;  /* 0x000000adcbad7221 */ /* 0x000fe20000010100 */
[----:B------:R-:W-:Y:S01]  /*3330*/  MOV R172, R195 ;  /* 0x000000c300ac7202 */ /* 0x000fe20000000f00 */
[----:B------:R-:W-:Y:S01]  /*3340*/  FADD.FTZ R132, R132, R193 ;  /* 0x000000c184847221 */ /* 0x000fe20000010000 */
[----:B------:R-:W-:Y:S01]  /*3350*/  FFMA.FTZ R104, R191, R193, R104 ;  /* 0x000000c1bf687223 */ /* 0x000fe20000010068 */
[----:B------:R-:W-:Y:S01]  /*3360*/  SHF.L.U32 R194, R194, 0x10, RZ ;  /* 0x00000010c2c27819 */ /* 0x000fe200000006ff */
[----:B------:R-:W-:-:S02]  /*3370*/  IMAD.U32 R193, R192, 0x10000, RZ ;  /* 0x00010000c0c17824 */ /* 0x000fc400078e00ff */
[----:B------:R-:W-:Y:S01]  /*3380*/  FMUL.FTZ R192, R3, R173 ;  /* 0x000000ad03c07220 */ /* 0x000fe20000410000 */
[----:B------:R-:W-:Y:S01]  /*3390*/  SHF.L.U32 R172, R172, 0x10, RZ ;  /* 0x00000010acac7819 */ /* 0x000fe200000006ff */
[----:B------:R-:W-:Y:S01]  /*33a0*/  FADD.FTZ R174, -R203, R174 ;  /* 0x000000aecbae7221 */ /* 0x000fe20000010100 */
[----:B------:R-:W-:Y:S01]  /*33b0*/  SHF.R.U32.HI R198, RZ, 0x10, R195 ;  /* 0x00000010ffc67819 */ /* 0x000fe200000116c3 */
[-C--:B------:R-:W-:Y:S01]  /*33c0*/  FMUL.FTZ R173, R227, R194.reuse ;  /* 0x000000c2e3ad7220 */ /* 0x080fe20000410000 */
[----:B------:R-:W-:Y:S01]  /*33d0*/  FADD.FTZ R133, R133, R194 ;  /* 0x000000c285857221 */ /* 0x000fe20000010000 */
[----:B------:R-:W-:Y:S01]  /*33e0*/  FFMA.FTZ R105, R192, R194, R105 ;  /* 0x000000c2c0697223 */ /* 0x000fe20000010069 */
[----:B------:R-:W-:Y:S01]  /*33f0*/  SHF.L.U32 R196, R196, 0x10, RZ ;  /* 0x00000010c4c47819 */ /* 0x000fe200000006ff */
[----:B------:R-:W-:Y:S01]  /*3400*/  FMUL.FTZ R194, R3, R174 ;  /* 0x000000ae03c27220 */ /* 0x000fe20000410000 */
[----:B------:R-:W-:Y:S01]  /*3410*/  FMUL.FTZ R195, R225, R172 ;  /* 0x000000ace1c37220 */ /* 0x000fe20000410000 */
[----:B------:R-:W-:Y:S01]  /*3420*/  FADD.FTZ R175, -R203, R175 ;  /* 0x000000afcbaf7221 */ /* 0x000fe20000010100 */
[----:B------:R-:W-:Y:S01]  /*3430*/  FADD.FTZ R81, R81, R193 ;  /* 0x000000c151517221 */ /* 0x000fe20000010000 */
[-C--:B------:R-:W-:Y:S01]  /*3440*/  FFMA.FTZ R53, R192, R193.reuse, R53 ;  /* 0x000000c1c0357223 */ /* 0x080fe20000010035 */
[----:B------:R-:W-:Y:S01]  /*3450*/  SHF.L.U32 R198, R198, 0x10, RZ ;  /* 0x00000010c6c67819 */ /* 0x000fe200000006ff */
[----:B------:R-:W-:Y:S01]  /*3460*/  FFMA.FTZ R193, R228, R193, R173 ;  /* 0x000000c1e4c17223 */ /* 0x000fe200000100ad */
[----:B------:R-:W-:Y:S01]  /*3470*/  FADD.FTZ R204, R204, R209 ;  /* 0x000000d1cccc7221 */ /* 0x000fe20000010000 */
[----:B------:R-:W-:Y:S01]  /*3480*/  FFMA.FTZ R205, R191, R209, R205 ;  /* 0x000000d1bfcd7223 */ /* 0x000fe200000100cd */
[----:B------:R-:W-:Y:S01]  /*3490*/  FADD.FTZ R82, R82, R196 ;  /* 0x000000c452527221 */ /* 0x000fe20000010000 */
[-C--:B------:R-:W-:Y:S01]  /*34a0*/  FFMA.FTZ R54, R194, R196.reuse, R54 ;  /* 0x000000c4c2367223 */ /* 0x080fe20000010036 */
        /* <DEDUP_REMOVED lines=17> */
.L_x_1481:
[----:B------:R-:W-:Y:S05]  /*35c0*/  BSYNC B0 ;  /* 0x0000000000007941 */ /* 0x000fea0003800000 */
.L_x_1480:
[----:B------:R-:W0:Y:S01]  /*35d0*/  S2R R172, SR_TID.X ;  /* 0x0000000000ac7919 */ /* 0x000e220000002100 */
        /* <DEDUP_REMOVED lines=13> */
[----:B------:R-:W0:Y:S04]  /*36b0*/  SHFL.DOWN PT, R206, R205, 0x8, 0x1f ;  /* 0x09001f00cdce7f89 */ /* 0x000e2800000e0000 */
[----:B-----5:R-:W1:Y:S01]  /*36c0*/  SHFL.DOWN PT, R203, R204, 0x4, 0x1f ;  /* 0x08801f00cccb7f89 */ /* 0x020e6200000e0000 */
[----:B0-----:R-:W-:Y:S01]  /*36d0*/  FADD.FTZ R205, R205, R206 ;  /* 0x000000cecdcd7221 */ /* 0x001fe20000010000 */
[----:B-1----:R-:W-:-:S04]  /*36e0*/  FADD.FTZ R203, R204, R203 ;  /* 0x000000cbcccb7221 */ /* 0x002fc80000010000 */
[----:B------:R-:W0:Y:S04]  /*36f0*/  SHFL.DOWN PT, R199, R205, 0x4, 0x1f ;  /* 0x08801f00cdc77f89 */ /* 0x000e2800000e0000 */
[----:B------:R-:W1:Y:S01]  /*3700*/  SHFL.DOWN PT, R206, R203, 0x2, 0x1f ;  /* 0x08401f00cbce7f89 */ /* 0x000e6200000e0000 */
[----:B0-----:R-:W-:Y:S01]  /*3710*/  FADD.FTZ R199, R205, R199 ;  /* 0x000000c7cdc77221 */ /* 0x001fe20000010000 */
[----:B-1----:R-:W-:-:S04]  /*3720*/  FADD.FTZ R203, R203, R206 ;  /* 0x000000cecbcb7221 */ /* 0x002fc80000010000 */
[----:B------:R-:W0:Y:S04]  /*3730*/  SHFL.DOWN PT, R206, R199, 0x2, 0x1f ;  /* 0x08401f00c7ce7f89 */ /* 0x000e2800000e0000 */
[----:B------:R1:W2:Y:S01]  /*3740*/  SHFL.DOWN PT, R204, R203, 0x1, 0x1f ;  /* 0x08201f00cbcc7f89 */ /* 0x0002a200000e0000 */
[----:B0-----:R-:W-:-:S05]  /*3750*/  FADD.FTZ R199, R199, R206 ;  /* 0x000000cec7c77221 */ /* 0x001fca0000010000 */
[----:B--2---:R1:W0:Y:S02]  /*3760*/  SHFL.DOWN PT, R173, R199, 0x1, 0x1f ;  /* 0x08201f00c7ad7f89 */ /* 0x00422400000e0000 */
.L_x_1526:
[----:B0-----:R-:W-:Y:S01]  /*3770*/  FADD.FTZ R173, R199, R173 ;  /* 0x000000adc7ad7221 */ /* 0x001fe20000010000 */
[----:B------:R-:W-:Y:S01]  /*3780*/  @!P5 LOP3.LUT R175, R218, 0x7, RZ, 0xc0, !PT ;  /* 0x00000007daafd812 */ /* 0x000fe200078ec0ff */
[----:B-1----:R-:W0:Y:S01]  /*3790*/  S2R R199, SR_CgaCtaId ;  /* 0x0000000000c77919 */ /* 0x002e220000008800 */
[----:B------:R-:W-:Y:S01]  /*37a0*/  MOV R174, 0x400 ;  /* 0x0000040000ae7802 */ /* 0x000fe20000000f00 */
[----:B------:R-:W-:Y:S01]  /*37b0*/  FADD.FTZ R172, R203, R204 ;  /* 0x000000cccbac7221 */ /* 0x000fe20000010000 */
[----:B------:R-:W-:Y:S01]  /*37c0*/  @!P5 IADD3 R175, R198, R175, RZ ;  /* 0x000000afc6afd210 */ /* 0x000fe20007ffe0ff */
[----:B------:R-:W-:Y:S05]  /*37d0*/  WARPSYNC.ALL ;  /* 0x0000000000007948 */ /* 0x000fea0003800000 */
[----:B------:R-:W-:Y:S01]  /*37e0*/  ISETP.NE.AND P6, PT, R222, RZ, PT ;  /* 0x000000ffde00720c */ /* 0x000fe20003fc5270 */
[----:B------:R-:W-:Y:S01]  /*37f0*/  BSSY B0, `(.L_x_1483) ;  /* 0x0000056000007945 */ /* 0x000fe20003800000 */
[----:B0-----:R-:W-:-:S04]  /*3800*/  LEA R174, R199, R174, 0x18 ;  /* 0x000000aec7ae7211 */ /* 0x001fc800078ec0ff */
[-C--:B------:R-:W-:Y:S02]  /*3810*/  @!P5 LEA R175, R175, R174.reuse, 0x3 ;  /* 0x000000aeafafd211 */ /* 0x080fe400078e18ff */
[----:B------:R-:W-:-:S03]  /*3820*/  LEA R198, R198, R174, 0x3 ;  /* 0x000000aec6c67211 */ /* 0x000fc600078e18ff */
[----:B------:R-:W-:Y:S01]  /*3830*/  @!P5 STS.64 [R175+0x7000], R172 ;  /* 0x007000acaf00d388 */ /* 0x000fe20000000a00 */
        /* <DEDUP_REMOVED lines=43> */
[----:B------:R-:W-:Y:S01]  /*3af0*/  @P5 FADD.FTZ R198, R136, R198 ;  /* 0x000000c688c65221 */ /* 0x000fe20000010000 */
[----:B------:R-:W-:Y:S01]  /*3b00*/  @P5 FADD.FTZ R174, R137, R174 ;  /* 0x000000ae89ae5221 */ /* 0x000fe20000010000 */
[----:B------:R-:W-:Y:S01]  /*3b10*/  @P5 FADD.FTZ R199, R138, R199 ;  /* 0x000000c78ac75221 */ /* 0x000fe20000010000 */
[----:B------:R-:W-:Y:S01]  /*3b20*/  @P5 FADD.FTZ R203, R139, R203 ;  /* 0x000000cb8bcb5221 */ /* 0x000fe20000010000 */
[----:B------:R-:W-:-:S04]  /*3b30*/  ISETP.NE.U32.AND P5, PT, RZ, UR14, PT ;  /* 0x0000000eff007c0c */ /* 0x000fc8000bfa5070 */
[----:B------:R-:W-:-:S04]  /*3b40*/  ISETP.NE.AND.EX P5, PT, RZ, UR15, PT, P5 ;  /* 0x0000000fff007c0c */ /* 0x000fc8000bfa5350 */
[----:B------:R-:W-:Y:S02]  /*3b50*/  SEL R169, R174, R169, P5 ;  /* 0x000000a9aea97207 */ /* 0x000fe40002800000 */
[----:B------:R-:W0:Y:S01]  /*3b60*/  F2F.BF16.F32 R174, R174 ;  /* 0x000000ae00ae7304 */ /* 0x000e220000202000 */
[----:B------:R-:W-:Y:S02]  /*3b70*/  SEL R171, R203, R171, P5 ;  /* 0x000000abcbab7207 */ /* 0x000fe40002800000 */
[----:B------:R-:W-:Y:S02]  /*3b80*/  SEL R170, R199, R170, P5 ;  /* 0x000000aac7aa7207 */ /* 0x000fe40002800000 */
[----:B------:R-:W-:-:S03]  /*3b90*/  SEL R168, R198, R168, P5 ;  /* 0x000000a8c6a87207 */ /* 0x000fc60002800000 */
[----:B------:R-:W1:Y:S01]  /*3ba0*/  F2F.BF16.F32 R203, R203 ;  /* 0x000000cb00cb7304 */ /* 0x000e620000202000 */
[----:B0-----:R-:W-:-:S07]  /*3bb0*/  @P6 PRMT R5, R174, 0x7610, R5 ;  /* 0x00007610ae056816 */ /* 0x001fce0000000005 */
[----:B------:R-:W0:Y:S01]  /*3bc0*/  F2F.BF16.F32 R199, R199 ;  /* 0x000000c700c77304 */ /* 0x000e220000202000 */
[----:B------:R-:W-:Y:S01]  /*3bd0*/  IMAD.WIDE.U32 R174, R174, 0x10000, RZ ;  /* 0x00010000aeae7825 */ /* 0x000fe200078e00ff */
[----:B-1----:R-:W-:-:S06]  /*3be0*/  @P6 PRMT R6, R203, 0x7610, R6 ;  /* 0x00007610cb066816 */ /* 0x002fcc0000000006 */
[----:B------:R-:W1:Y:S01]  /*3bf0*/  F2F.BF16.F32 R198, R198 ;  /* 0x000000c600c67304 */ /* 0x000e620000202000 */
[----:B------:R-:W-:Y:S02]  /*3c00*/  SHF.L.U32 R203, R203, 0x10, RZ ;  /* 0x00000010cbcb7819 */ /* 0x000fe400000006ff */
[----:B0-----:R-:W-:Y:S02]  /*3c10*/  @P6 PRMT R7, R199, 0x7610, R7 ;  /* 0x00007610c7076816 */ /* 0x001fe40000000007 */
[----:B------:R-:W-:Y:S02]  /*3c20*/  LOP3.LUT R175, R175, R203, R199, 0xfe, !PT ;  /* 0x000000cbafaf7212 */ /* 0x000fe400078efec7 */
[----:B-1----:R-:W-:Y:S02]  /*3c30*/  @P6 PRMT R8, R198, 0x7610, R8 ;  /* 0x00007610c6086816 */ /* 0x002fe40000000008 */
[----:B------:R-:W-:Y:S02]  /*3c40*/  LOP3.LUT R174, R174, R198, RZ, 0xfc, !PT ;  /* 0x000000c6aeae7212 */ /* 0x000fe400078efcff */
[----:B------:R-:W0:Y:S02]  /*3c50*/  @P5 LDC.64 R198, c[0x0][0x308] ;  /* 0x0000c200ffc65b82 */ /* 0x000e240000000a00 */
[----:B0-----:R-:W-:-:S05]  /*3c60*/  @P5 IMAD.WIDE.U32 R198, R4, 0x10, R198 ;  /* 0x0000001004c65825 */ /* 0x001fca00078e00c6 */
[----:B------:R0:W-:Y:S02]  /*3c70*/  @P5 STG.E.128 desc[UR4][R198.64], R168 ;  /* 0x000000a8c6005986 */ /* 0x0001e4000c101d04 */
[----:B0-----:R-:W0:Y:S02]  /*3c80*/  LDC.64 R198, c[0x0][0x2f8] ;  /* 0x0000be00ffc67b82 */ /* 0x001e240000000a00 */
[----:B0-----:R-:W-:-:S05]  /*3c90*/  IMAD.WIDE.U32 R198, R4, 0x8, R198 ;  /* 0x0000000804c67825 */ /* 0x001fca00078e00c6 */
[----:B------:R0:W-:Y:S01]  /*3ca0*/  STG.E.64 desc[UR4][R198.64], R174 ;  /* 0x000000aec6007986 */ /* 0x0001e2000c101b04 */
[----:B------:R-:W-:Y:S05]  /*3cb0*/  @!P6 BRA `(.L_x_1485) ;  /* 0x000000000020e947 */ /* 0x000fea0003800000 */
[----:B0-----:R-:W-:Y:S02]  /*3cc0*/  LOP3.LUT R174, R5, 0xffff, RZ, 0xc0, !PT ;  /* 0x0000ffff05ae7812 */ /* 0x001fe400078ec0ff */
[----:B------:R-:W-:-:S03]  /*3cd0*/  PRMT R198, R7, 0x5410, R6 ;  /* 0x0000541007c67816 */ /* 0x000fc60000000006 */
[----:B------:R-:W-:-:S05]  /*3ce0*/  IMAD.WIDE.U32 R174, R174, 0x10000, RZ ;  /* 0x00010000aeae7825 */ /* 0x000fca00078e00ff */
[----:B------:R-:W-:Y:S02]  /*3cf0*/  LOP3.LUT R175, R198, R175, RZ, 0xfc, !PT ;  /* 0x000000afc6af7212 */ /* 0x000fe400078efcff */
[----:B------:R-:W-:Y:S02]  /*3d00*/  LEA R198, P5, R4, UR16, 0x3 ;  /* 0x0000001004c67c11 */ /* 0x000fe4000f8a18ff */
[----:B------:R-:W-:Y:S02]  /*3d10*/  LOP3.LUT R174, R174, 0xffff, R8, 0xf8, !PT ;  /* 0x0000ffffaeae7812 */ /* 0x000fe400078ef808 */
[----:B------:R-:W-:-:S05]  /*3d20*/  LEA.HI.X R199, R4, UR17, RZ, 0x3, P5 ;  /* 0x0000001104c77c11 */ /* 0x000fca000a8f1cff */
[----:B------:R1:W-:Y:S04]  /*3d30*/  STG.E.64 desc[UR4][R198.64], R174 ;  /* 0x000000aec6007986 */ /* 0x0003e8000c101b04 */
.L_x_1485:
[----:B------:R-:W-:-:S07]  /*3d40*/  VIADD R4, R4, 0x100 ;  /* 0x0000010004047836 */ /* 0x000fce0000000000 */
.L_x_1484:
[----:B------:R-:W-:Y:S05]  /*3d50*/  BSYNC B0 ;  /* 0x0000000000007941 */ /* 0x000fea0003800000 */
.L_x_1483:
[----:B------:R-:W-:Y:S01]  /*3d60*/  ISETP.NE.AND P5, PT, R221, RZ, PT ;  /* 0x000000ffdd00720c */ /* 0x000fe20003fa5270 */
[----:B------:R-:W-:-:S12]  /*3d70*/  BSSY B0, `(.L_x_1486) ;  /* 0x000003b000007945 */ /* 0x000fd80003800000 */
[----:B------:R-:W-:Y:S05]  /*3d80*/  @!P5 BRA `(.L_x_1487) ;  /* 0x0000000000e4d947 */ /* 0x000fea0003800000 */
[----:B01----:R-:W0:Y:S01]  /*3d90*/  LDC.U8 R174, c[0x0][0x2a0] ;  /* 0x0000a800ffae7b82 */ /* 0x003e220000000000 */
        /* <DEDUP_REMOVED lines=55> */
.L_x_1488:
[----:B------:R-:W-:-:S07]  /*4110*/  IADD3 R4, R4, 0x100, RZ ;  /* 0x0000010004047810 */ /* 0x000fce0007ffe0ff */
.L_x_1487:
[----:B------:R-:W-:Y:S05]  /*4120*/  BSYNC B0 ;  /* 0x0000000000007941 */ /* 0x000fea0003800000 */
.L_x_1486:
[----:B------:R-:W-:Y:S04]  /*4130*/  BSSY B0, `(.L_x_1489) ;  /* 0x000003b000007945 */ /* 0x000fe80003800000 */
        /* <DEDUP_REMOVED lines=57> */
.L_x_1491:
[----:B------:R-:W-:-:S07]  /*44d0*/  IADD3 R4, R4, 0x100, RZ ;  /* 0x0000010004047810 */ /* 0x000fce0007ffe0ff */
.L_x_1490:
[----:B------:R-:W-:Y:S05]  /*44e0*/  BSYNC B0 ;  /* 0x0000000000007941 */ /* 0x000fea0003800000 */
.L_x_1489:
        /* <DEDUP_REMOVED lines=28> */
[----:B------:R-:W-:Y:S01]  /*46b0*/  SEL R171, R203, R171, P5 ;  /* 0x000000abcbab7207 */ /* 0x000fe20002800000 */
[----:B------:R-:W0:Y:S01]  /*46c0*/  F2F.BF16.F32 R174, R174 ;  /* 0x000000ae00ae7304 */ /* 0x000e220000202000 */
[----:B------:R-:W-:Y:S02]  /*46d0*/  SEL R170, R199, R170, P5 ;  /* 0x000000aac7aa7207 */ /* 0x000fe40002800000 */
[----:B------:R-:W-:-:S05]  /*46e0*/  SEL R168, R198, R168, P5 ;  /* 0x000000a8c6a87207 */ /* 0x000fca0002800000 */
[----:B------:R-:W1:Y:S01]  /*46f0*/  F2F.BF16.F32 R203, R203 ;  /* 0x000000cb00cb7304 */ /* 0x000e620000202000 */
[----:B0-----:R-:W-:-:S07]  /*4700*/  @P6 PRMT R5, R174, 0x7610, R5 ;  /* 0x00007610ae056816 */ /* 0x001fce0000000005 */
[----:B------:R-:W0:Y:S01]  /*4710*/  F2F.BF16.F32 R199, R199 ;  /* 0x000000c700c77304 */ /* 0x000e220000202000 */
[----:B------:R-:W-:Y:S01]  /*4720*/  IMAD.WIDE.U32 R174, R174, 0x10000, RZ ;  /* 0x00010000aeae7825 */ /* 0x000fe200078e00ff */
[----:B-1----:R-:W-:-:S06]  /*4730*/  @P6 PRMT R6, R203, 0x7610, R6 ;  /* 0x00007610cb066816 */ /* 0x002fcc0000000006 */
[----:B------:R-:W1:Y:S01]  /*4740*/  F2F.BF16.F32 R198, R198 ;  /* 0x000000c600c67304 */ /* 0x000e620000202000 */
[----:B------:R-:W-:Y:S01]  /*4750*/  IMAD.U32 R203, R203, 0x10000, RZ ;  /* 0x00010000cbcb7824 */ /* 0x000fe200078e00ff */
[----:B0-----:R-:W-:-:S04]  /*4760*/  @P6 PRMT R7, R199, 0x7610, R7 ;  /* 0x00007610c7076816 */ /* 0x001fc80000000007 */
        /* <DEDUP_REMOVED lines=18> */
.L_x_1494:
[----:B------:R-:W-:-:S07]  /*4890*/  IADD3 R4, R4, 0x100, RZ ;  /* 0x0000010004047810 */ /* 0x000fce0007ffe0ff */
.L_x_1493:
[----:B------:R-:W-:Y:S05]  /*48a0*/  BSYNC B0 ;  /* 0x0000000000007941 */ /* 0x000fea0003800000 */
.L_x_1492:
        /* <DEDUP_REMOVED lines=58> */
.L_x_1497:
[----:B------:R-:W-:-:S07]  /*4c50*/  IADD3 R4, R4, 0x100, RZ ;  /* 0x0000010004047810 */ /* 0x000fce0007ffe0ff */
.L_x_1496:
[----:B------:R-:W-:Y:S05]  /*4c60*/  BSYNC B0 ;  /* 0x0000000000007941 */ /* 0x000fea0003800000 */
.L_x_1495:
        /* <DEDUP_REMOVED lines=58> */
.L_x_1500:
[----:B------:R-:W-:-:S07]  /*5010*/  VIADD R4, R4, 0x100 ;  /* 0x0000010004047836 */ /* 0x000fce0000000000 */
.L_x_1499:
[----:B------:R-:W-:Y:S05]  /*5020*/  BSYNC B0 ;  /* 0x0000000000007941 */ /* 0x000fea0003800000 */
.L_x_1498:
        /* <DEDUP_REMOVED lines=26> */
[----:B------:R-:W-:Y:S01]  /*51d0*/  ISETP.NE.U32.AND P5, PT, RZ, UR14, PT ;  /* 0x0000000eff007c0c */ /* 0x000fe2000bfa5070 */
[----:B------:R-:W0:Y:S03]  /*51e0*/  F2F.BF16.F32 R198, R174 ;  /* 0x000000ae00c67304 */ /* 0x000e260000202000 */
[----:B------:R-:W-:-:S04]  /*51f0*/  ISETP.NE.AND.EX P5, PT, RZ, UR15, PT, P5 ;  /* 0x0000000fff007c0c */ /* 0x000fc8000bfa5350 */
[----:B------:R-:W-:Y:S01]  /*5200*/  SEL R171, R3, R171, P5 ;  /* 0x000000ab03ab7207 */ /* 0x000fe20002800000 */
[----:B------:R-:W1:Y:S01]  /*5210*/  F2F.BF16.F32 R175, R172 ;  /* 0x000000ac00af7304 */ /* 0x000e620000202000 */
[----:B------:R-:W-:Y:S02]  /*5220*/  SEL R169, R174, R169, P5 ;  /* 0x000000a9aea97207 */ /* 0x000fe40002800000 */
[----:B------:R-:W-:Y:S02]  /*5230*/  SEL R170, R172, R170, P5 ;  /* 0x000000aaacaa7207 */ /* 0x000fe40002800000 */
[----:B------:R-:W-:Y:S02]  /*5240*/  SEL R168, R173, R168, P5 ;  /* 0x000000a8ada87207 */ /* 0x000fe40002800000 */
[----:B0-----:R-:W-:Y:S01]  /*5250*/  @P6 PRMT R5, R198, 0x7610, R5 ;  /* 0x00007610c6056816 */ /* 0x001fe20000000005 */
[----:B------:R-:W0:Y:S01]  /*5260*/  F2F.BF16.F32 R3, R3 ;  /* 0x0000000300037304 */ /* 0x000e220000202000 */
[----:B-1----:R-:W-:-:S07]  /*5270*/  @P6 PRMT R7, R175, 0x7610, R7 ;  /* 0x00007610af076816 */ /* 0x002fce0000000007 */
[----:B------:R1:W2:Y:S01]  /*5280*/  F2F.BF16.F32 R174, R173 ;  /* 0x000000ad00ae7304 */ /* 0x0002a20000202000 */
[C---:B0-----:R-:W-:Y:S01]  /*5290*/  @P6 PRMT R6, R3.reuse, 0x7610, R6 ;  /* 0x0000761003066816 */ /* 0x041fe20000000006 */
[----:B-1----:R-:W-:Y:S01]  /*52a0*/  IMAD.WIDE.U32 R172, R198, 0x10000, RZ ;  /* 0x00010000c6ac7825 */ /* 0x002fe200078e00ff */
[----:B------:R-:W-:-:S04]  /*52b0*/  SHF.L.U32 R198, R3, 0x10, RZ ;  /* 0x0000001003c67819 */ /* 0x000fc800000006ff */
[----:B------:R-:W-:Y:S02]  /*52c0*/  LOP3.LUT R173, R173, R198, R175, 0xfe, !PT ;  /* 0x000000c6adad7212 */ /* 0x000fe400078efeaf */
[----:B--2---:R-:W-:Y:S02]  /*52d0*/  @P6 PRMT R8, R174, 0x7610, R8 ;  /* 0x00007610ae086816 */ /* 0x004fe40000000008 */
        /* <DEDUP_REMOVED lines=8> */
[----:B--2---:R-:W-:Y:S02]  /*5360*/  LOP3.LUT R172, R5, 0xffff, RZ, 0xc0, !PT ;  /* 0x0000ffff05ac7812 */ /* 0x004fe400078ec0ff */
[----:B------:R-:W-:Y:S02]  /*5370*/  PRMT R3, R7, 0x5410, R6 ;  /* 0x0000541007037816 */ /* 0x000fe40000000006 */
[----:B------:R-:W-:Y:S01]  /*5380*/  LEA R174, P5, R4, UR16, 0x3 ;  /* 0x0000001004ae7c11 */ /* 0x000fe2000f8a18ff */
[----:B------:R-:W-:-:S03]  /*5390*/  IMAD.WIDE.U32 R172, R172, 0x10000, RZ ;  /* 0x00010000acac7825 */ /* 0x000fc600078e00ff */
[----:B------:R-:W-:Y:S02]  /*53a0*/  LEA.HI.X R175, R4, UR17, RZ, 0x3, P5 ;  /* 0x0000001104af7c11 */ /* 0x000fe4000a8f1cff */
[----:B------:R-:W-:Y:S02]  /*53b0*/  LOP3.LUT R173, R3, R173, RZ, 0xfc, !PT ;  /* 0x000000ad03ad7212 */ /* 0x000fe400078efcff */
[----:B------:R-:W-:-:S05]  /*53c0*/  LOP3.LUT R172, R172, 0xffff, R8, 0xf8, !PT ;  /* 0x0000ffffacac7812 */ /* 0x000fca00078ef808 */
[----:B------:R3:W-:Y:S02]  /*53d0*/  STG.E.64 desc[UR4][R174.64], R172 ;  /* 0x000000acae007986 */ /* 0x0007e4000c101b04 */
.L_x_1502:
[----:B------:R-:W-:Y:S05]  /*53e0*/  BSYNC B0 ;  /* 0x0000000000007941 */ /* 0x000fea0003800000 */
.L_x_1501:
[----:B------:R-:W-:Y:S02]  /*53f0*/  IADD3 R2, R2, UR18, RZ ;  /* 0x0000001202027c10 */ /* 0x000fe4000fffe0ff */
[----:B------:R-:W-:Y:S02]  /*5400*/  SEL R218, RZ, 0x1, P4 ;  /* 0x00000001ffda7807 */ /* 0x000fe40002000000 */
[----:B------:R-:W-:-:S13]  /*5410*/  ISETP.GE.AND P4, PT, R2, UR19, PT ;  /* 0x0000001302007c0c */ /* 0x000fda000bf86270 */
[----:B------:R-:W-:Y:S05]  /*5420*/  @!P4 BRA `(.L_x_1503) ;  /* 0xffffffbc0050c947 */ /* 0x000fea000383ffff */
.L_x_1467:
[----:B------:R-:W4:Y:S01]  /*5430*/  S2R R0, SR_TID.X ;  /* 0x0000000000007919 */ /* 0x000f220000002100 */
[----:B------:R-:W4:Y:S01]  /*5440*/  S2UR UR6, SR_CTAID.X ;  /* 0x00000000000679c3 */ /* 0x000f220000002500 */
[----:B------:R-:W-:Y:S01]  /*5450*/  ISETP.NE.AND P4, PT, R222, RZ, PT ;  /* 0x000000ffde00720c */ /* 0x000fe20003f85270 */
[----:B------:R-:W-:Y:S01]  /*5460*/  BSSY B0, `(.L_x_1504) ;  /* 0x0000013000007945 */ /* 0x000fe20003800000 */
[C---:B----45:R-:W-:Y:S02]  /*5470*/  LEA.HI R2, R0.reuse, UR6, RZ, 0x18 ;  /* 0x0000000600027c11 */ /* 0x070fe4000f8fc0ff */
[----:B------:R-:W-:-:S03]  /*5480*/  LOP3.LUT R0, R0, 0xff, RZ, 0xc0, !PT ;  /* 0x000000ff00007812 */ /* 0x000fc600078ec0ff */
[----:B------:R-:W-:-:S05]  /*5490*/  IMAD R219, R2, R219, RZ ;  /* 0x000000db02db7224 */ /* 0x000fca00078e02ff */
[----:B------:R-:W-:Y:S01]  /*54a0*/  LEA.HI R219, R219, R0, RZ, 0x1e ;  /* 0x00000000dbdb7211 */ /* 0x000fe200078ff0ff */
[----:B------:R-:W-:Y:S06]  /*54b0*/  @!P4 BRA `(.L_x_1505) ;  /* 0x000000000034c947 */ /* 0x000fec0003800000 */
[----:B------:R-:W4:Y:S08]  /*54c0*/  LDC.64 R2, c[0x0][0x2d0] ;  /* 0x0000b400ff027b82 */ /* 0x000f300000000a00 */
[----:B------:R-:W5:Y:S08]  /*54d0*/  LDC.64 R4, c[0x0][0x2d8] ;  /* 0x0000b600ff047b82 */ /* 0x000f700000000a00 */
[----:B------:R-:W0:Y:S08]  /*54e0*/  LDC.64 R6, c[0x0][0x2e0] ;  /* 0x0000b800ff067b82 */ /* 0x000e300000000a00 */
[----:B------:R-:W1:Y:S01]  /*54f0*/  LDC.64 R8, c[0x0][0x2e8] ;  /* 0x0000ba00ff087b82 */ /* 0x000e620000000a00 */
[----:B----4-:R-:W-:-:S05]  /*5500*/  IMAD.WIDE.U32 R2, R219, 0x10, R2 ;  /* 0x00000010db027825 */ /* 0x010fca00078e0002 */
[----:B------:R4:W-:Y:S01]  /*5510*/  STG.E.128 desc[UR4][R2.64], R56 ;  /* 0x0000003802007986 */ /* 0x0009e2000c101d04 */
[----:B-----5:R-:W-:-:S05]  /*5520*/  IMAD.WIDE.U32 R4, R219, 0x10, R4 ;  /* 0x00000010db047825 */ /* 0x020fca00078e0004 */
[----:B------:R4:W-:Y:S01]  /*5530*/  STG.E.128 desc[UR4][R4.64], R28 ;  /* 0x0000001c04007986 */ /* 0x0009e2000c101d04 */
[----:B0-----:R-:W-:-:S05]  /*5540*/  IMAD.WIDE.U32 R6, R219, 0x10, R6 ;  /* 0x00000010db067825 */ /* 0x001fca00078e0006 */
[----:B------:R4:W-:Y:S01]  /*5550*/  STG.E.128 desc[UR4][R6.64], R108 ;  /* 0x0000006c06007986 */ /* 0x0009e2000c101d04 */
[C---:B-1----:R-:W-:Y:S01]  /*5560*/  IMAD.WIDE.U32 R8, R219.reuse, 0x10, R8 ;  /* 0x00000010db087825 */ /* 0x042fe200078e0008 */
[----:B------:R-:W-:-:S04]  /*5570*/  IADD3 R219, R219, 0x100, RZ ;  /* 0x00000100dbdb7810 */ /* 0x000fc80007ffe0ff */
[----:B------:R4:W-:Y:S03]  /*5580*/  STG.E.128 desc[UR4][R8.64], R84 ;  /* 0x0000005408007986 */ /* 0x0009e6000c101d04 */
.L_x_1505:
[----:B------:R-:W-:Y:S05]  /*5590*/  BSYNC B0 ;  /* 0x0000000000007941 */ /* 0x000fea0003800000 */
.L_x_1504:
[----:B------:R-:W-:Y:S01]  /*55a0*/  ISETP.NE.AND P4, PT, R221, RZ, PT ;  /* 0x000000ffdd00720c */ /* 0x000fe20003f85270 */
[----:B------:R-:W-:-:S12]  /*55b0*/  BSSY B0, `(.L_x_1506) ;  /* 0x000000f000007945 */ /* 0x000fd80003800000 */
[----:B------:R-:W-:Y:S05]  /*55c0*/  @!P4 BRA `(.L_x_1507) ;  /* 0x000000000034c947 */ /* 0x000fea0003800000 */
[----:B----4-:R-:W4:Y:S08]  /*55d0*/  LDC.64 R2, c[0x0][0x2d0] ;  /* 0x0000b400ff027b82 */ /* 0x010f300000000a00 */
        /* <DEDUP_REMOVED lines=12> */
.L_x_1507:
[----:B------:R-:W-:Y:S05]  /*56a0*/  BSYNC B0 ;  /* 0x0000000000007941 */ /* 0x000fea0003800000 */
.L_x_1506:
[----:B------:R-:W-:Y:S04]  /*56b0*/  BSSY B0, `(.L_x_1508) ;  /* 0x000000f000007945 */ /* 0x000fe80003800000 */
        /* <DEDUP_REMOVED lines=11> */
[----:B-1----:R-:W-:-:S04]  /*5770*/  IMAD.WIDE.U32 R8, R219, 0x10, R8 ;  /* 0x00000010db087825 */ /* 0x002fc800078e0008 */
[----:B------:R-:W-:Y:S01]  /*5780*/  VIADD R219, R219, 0x100 ;  /* 0x00000100dbdb7836 */ /* 0x000fe20000000000 */
[----:B------:R4:W-:Y:S06]  /*5790*/  STG.E.128 desc[UR4][R8.64], R92 ;  /* 0x0000005c08007986 */ /* 0x0009ec000c101d04 */
.L_x_1509:
[----:B------:R-:W-:Y:S05]  /*57a0*/  BSYNC B0 ;  /* 0x0000000000007941 */ /* 0x000fea0003800000 */
.L_x_1508:
        /* <DEDUP_REMOVED lines=15> */
.L_x_1511:
[----:B------:R-:W-:Y:S05]  /*58a0*/  BSYNC B0 ;  /* 0x0000000000007941 */ /* 0x000fea0003800000 */
.L_x_1510:
        /* <DEDUP_REMOVED lines=15> */
.L_x_1513:
[----:B------:R-:W-:Y:S05]  /*59a0*/  BSYNC B0 ;  /* 0x0000000000007941 */ /* 0x000fea0003800000 */
.L_x_1512:
        /* <DEDUP_REMOVED lines=15> */
.L_x_1515:
[----:B------:R-:W-:Y:S05]  /*5aa0*/  BSYNC B0 ;  /* 0x0000000000007941 */ /* 0x000fea0003800000 */
.L_x_1514:
[----:B------:R-:W-:-:S13]  /*5ab0*/  ISETP.NE.AND P0, PT, R220, RZ, PT ;  /* 0x000000ffdc00720c */ /* 0x000fda0003f05270 */
[----:B------:R-:W-:Y:S05]  /*5ac0*/  @!P0 EXIT ;  /* 0x000000000000894d */ /* 0x000fea0003800000 */
[----:B----4-:R-:W4:Y:S08]  /*5ad0*/  LDC.64 R2, c[0x0][0x2d0] ;  /* 0x0000b400ff027b82 */ /* 0x010f300000000a00 */
[----:B------:R-:W5:Y:S08]  /*5ae0*/  LDC.64 R4, c[0x0][0x2d8] ;  /* 0x0000b600ff047b82 */ /* 0x000f700000000a00 */
[----:B------:R-:W0:Y:S08]  /*5af0*/  LDC.64 R6, c[0x0][0x2e0] ;  /* 0x0000b800ff067b82 */ /* 0x000e300000000a00 */
[----:B------:R-:W1:Y:S01]  /*5b00*/  LDC.64 R8, c[0x0][0x2e8] ;  /* 0x0000ba00ff087b82 */ /* 0x000e620000000a00 */
[----:B----4-:R-:W-:-:S05]  /*5b10*/  IMAD.WIDE.U32 R2, R219, 0x10, R2 ;  /* 0x00000010db027825 */ /* 0x010fca00078e0002 */
[----:B------:R-:W-:Y:S01]  /*5b20*/  STG.E.128 desc[UR4][R2.64], R80 ;  /* 0x0000005002007986 */ /* 0x000fe2000c101d04 */
[----:B-----5:R-:W-:-:S05]  /*5b30*/  IMAD.WIDE.U32 R4, R219, 0x10, R4 ;  /* 0x00000010db047825 */ /* 0x020fca00078e0004 */
[----:B------:R-:W-:Y:S01]  /*5b40*/  STG.E.128 desc[UR4][R4.64], R52 ;  /* 0x0000003404007986 */ /* 0x000fe2000c101d04 */
[----:B0-----:R-:W-:-:S05]  /*5b50*/  IMAD.WIDE.U32 R6, R219, 0x10, R6 ;  /* 0x00000010db067825 */ /* 0x001fca00078e0006 */
[----:B------:R-:W-:Y:S01]  /*5b60*/  STG.E.128 desc[UR4][R6.64], R132 ;  /* 0x0000008406007986 */ /* 0x000fe2000c101d04 */
[----:B-1----:R-:W-:-:S05]  /*5b70*/  IMAD.WIDE.U32 R8, R219, 0x10, R8 ;  /* 0x00000010db087825 */ /* 0x002fca00078e0008 */
[----:B------:R-:W-:Y:S01]  /*5b80*/  STG.E.128 desc[UR4][R8.64], R104 ;  /* 0x0000006808007986 */ /* 0x000fe2000c101d04 */
[----:B------:R-:W-:Y:S05]  /*5b90*/  EXIT ;  /* 0x000000000000794d */ /* 0x000fea0003800000 */
.L_x_1482:
[----:B------:R-:W-:Y:S01]  /*5ba0*/  HFMA2.MMA R173, -RZ, RZ, 0, 1.847743988037109375e-06 ;  /* 0x0000001fffad7435 */ /* 0x000fe200000001ff */
[----:B------:R-:W-:Y:S01]  /*5bb0*/  MOV R175, R204 ;  /* 0x000000cc00af7202 */ /* 0x000fe20000000f00 */
[----:B------:R-:W-:Y:S01]  /*5bc0*/  IMAD.MOV.U32 R172, RZ, RZ, 0x10 ;  /* 0x00000010ffac7424 */ /* 0x000fe200078e00ff */
[----:B------:R-:W-:-:S08]  /*5bd0*/  MOV R174, 0xffffffff ;  /* 0xffffffff00ae7802 */ /* 0x000fd00000000f00 */
[----:B-----5:R-:W-:Y:S05]  /*5be0*/  WARPSYNC.COLLECTIVE R174, `(.L_x_1516) ;  /* 0x00000000ae087348 */ /* 0x020fea0003c00000 */
[----:B------:R0:W1:Y:S02]  /*5bf0*/  SHFL.DOWN P6, R206, R175, R172, R173 ;  /* 0x080000acafce7389 */ /* 0x00006400000c00ad */
[----:B01---5:R-:W-:Y:S01]  /*5c00*/  ENDCOLLECTIVE ;  /* 0x000000000000791b */ /* 0x023fe20003800000 */
.L_x_1516:
[----:B------:R-:W-:Y:S01]  /*5c10*/  MOV R175, R205 ;  /* 0x000000cd00af7202 */ /* 0x000fe20000000f00 */
[----:B------:R-:W-:-:S07]  /*5c20*/  FADD.FTZ R204, R206, R204 ;  /* 0x000000cccecc7221 */ /* 0x000fce0000010000 */
[----:B------:R-:W-:Y:S05]  /*5c30*/  WARPSYNC.COLLECTIVE R174, `(.L_x_1517) ;  /* 0x00000000ae087348 */ /* 0x000fea0003c00000 */
[----:B------:R0:W1:Y:S02]  /*5c40*/  SHFL.DOWN P6, R206, R175, R172, R173 ;  /* 0x080000acafce7389 */ /* 0x00006400000c00ad */
[----:B01----:R-:W-:Y:S01]  /*5c50*/  ENDCOLLECTIVE ;  /* 0x000000000000791b */ /* 0x003fe20003800000 */
.L_x_1517:
[----:B------:R-:W-:Y:S01]  /*5c60*/  MOV R175, R204 ;  /* 0x000000cc00af7202 */ /* 0x000fe20000000f00 */
[----:B------:R-:W-:Y:S02]  /*5c70*/  IMAD.MOV.U32 R172, RZ, RZ, 0x8 ;  /* 0x00000008ffac7424 */ /* 0x000fe400078e00ff */
[----:B------:R-:W-:-:S07]  /*5c80*/  FADD.FTZ R205, R206, R205 ;  /* 0x000000cdcecd7221 */ /* 0x000fce0000010000 */
[----:B------:R-:W-:Y:S05]  /*5c90*/  WARPSYNC.COLLECTIVE R174, `(.L_x_1518) ;  /* 0x00000000ae087348 */ /* 0x000fea0003c00000 */
[----:B------:R0:W1:Y:S02]  /*5ca0*/  SHFL.DOWN P6, R206, R175, R172, R173 ;  /* 0x080000acafce7389 */ /* 0x00006400000c00ad */
[----:B01----:R-:W-:Y:S01]  /*5cb0*/  ENDCOLLECTIVE ;  /* 0x000000000000791b */ /* 0x003fe20003800000 */
.L_x_1518:
[----:B------:R-:W-:Y:S01]  /*5cc0*/  MOV R175, R205 ;  /* 0x000000cd00af7202 */ /* 0x000fe20000000f00 */
[----:B------:R-:W-:-:S07]  /*5cd0*/  FADD.FTZ R204, R204, R206 ;  /* 0x000000cecccc7221 */ /* 0x000fce0000010000 */
[----:B------:R-:W-:Y:S05]  /*5ce0*/  WARPSYNC.COLLECTIVE R174, `(.L_x_1519) ;  /* 0x00000000ae087348 */ /* 0x000fea0003c00000 */
[----:B------:R0:W1:Y:S02]  /*5cf0*/  SHFL.DOWN P6, R206, R175, R172, R173 ;  /* 0x080000acafce7389 */ /* 0x00006400000c00ad */
[----:B01----:R-:W-:Y:S01]  /*5d00*/  ENDCOLLECTIVE ;  /* 0x000000000000791b */ /* 0x003fe20003800000 */
.L_x_1519:
[----:B------:R-:W-:Y:S01]  /*5d10*/  HFMA2.MMA R172, -RZ, RZ, 0, 2.384185791015625e-07 ;  /* 0x00000004ffac7435 */ /* 0x000fe200000001ff */
[----:B------:R-:W-:Y:S01]  /*5d20*/  MOV R175, R204 ;  /* 0x000000cc00af7202 */ /* 0x000fe20000000f00 */
[----:B------:R-:W-:-:S09]  /*5d30*/  FADD.FTZ R205, R205, R206 ;  /* 0x000000cecdcd7221 */ /* 0x000fd20000010000 */
[----:B------:R-:W-:Y:S05]  /*5d40*/  WARPSYNC.COLLECTIVE R174, `(.L_x_1520) ;  /* 0x00000000ae087348 */ /* 0x000fea0003c00000 */
[----:B------:R0:W1:Y:S02]  /*5d50*/  SHFL.DOWN P6, R206, R175, R172, R173 ;  /* 0x080000acafce7389 */ /* 0x00006400000c00ad */
[----:B01----:R-:W-:Y:S01]  /*5d60*/  ENDCOLLECTIVE ;  /* 0x000000000000791b */ /* 0x003fe20003800000 */
.L_x_1520:
[----:B------:R-:W-:Y:S01]  /*5d70*/  IMAD.MOV.U32 R175, RZ, RZ, R205 ;  /* 0x000000ffffaf7224 */ /* 0x000fe200078e00cd */
[----:B------:R-:W-:-:S07]  /*5d80*/  MOV R203, R206 ;  /* 0x000000ce00cb7202 */ /* 0x000fce0000000f00 */
[----:B------:R-:W-:Y:S05]  /*5d90*/  WARPSYNC.COLLECTIVE R174, `(.L_x_1521) ;  /* 0x00000000ae087348 */ /* 0x000fea0003c00000 */
[----:B------:R0:W1:Y:S02]  /*5da0*/  SHFL.DOWN P6, R206, R175, R172, R173 ;  /* 0x080000acafce7389 */ /* 0x00006400000c00ad */
[----:B01----:R-:W-:Y:S01]  /*5db0*/  ENDCOLLECTIVE ;  /* 0x000000000000791b */ /* 0x003fe20003800000 */
.L_x_1521:
[----:B------:R-:W-:Y:S01]  /*5dc0*/  FADD.FTZ R203, R204, R203 ;  /* 0x000000cbcccb7221 */ /* 0x000fe20000010000 */
[----:B------:R-:W-:-:S04]  /*5dd0*/  HFMA2.MMA R172, -RZ, RZ, 0, 1.1920928955078125e-07 ;  /* 0x00000002ffac7435 */ /* 0x000fc800000001ff */
[----:B------:R-:W-:Y:S02]  /*5de0*/  MOV R175, R203 ;  /* 0x000000cb00af7202 */ /* 0x000fe40000000f00 */
[----:B------:R-:W-:-:S07]  /*5df0*/  MOV R199, R206 ;  /* 0x000000ce00c77202 */ /* 0x000fce0000000f00 */
[----:B------:R-:W-:Y:S05]  /*5e00*/  WARPSYNC.COLLECTIVE R174, `(.L_x_1522) ;  /* 0x00000000ae087348 */ /* 0x000fea0003c00000 */
[----:B------:R0:W1:Y:S02]  /*5e10*/  SHFL.DOWN P6, R206, R175, R172, R173 ;  /* 0x080000acafce7389 */ /* 0x00006400000c00ad */
[----:B01----:R-:W-:Y:S01]  /*5e20*/  ENDCOLLECTIVE ;  /* 0x000000000000791b */ /* 0x003fe20003800000 */
.L_x_1522:
[----:B------:R-:W-:-:S05]  /*5e30*/  FADD.FTZ R199, R205, R199 ;  /* 0x000000c7cdc77221 */ /* 0x000fca0000010000 */
[----:B------:R-:W-:Y:S01]  /*5e40*/  MOV R175, R199 ;  /* 0x000000c700af7202 */ /* 0x000fe20000000f00 */
[----:B------:R-:W-:-:S07]  /*5e50*/  FADD.FTZ R203, R203, R206 ;  /* 0x000000cecbcb7221 */ /* 0x000fce0000010000 */
[----:B------:R-:W-:Y:S05]  /*5e60*/  WARPSYNC.COLLECTIVE R174, `(.L_x_1523) ;  /* 0x00000000ae087348 */ /* 0x000fea0003c00000 */
[----:B------:R0:W1:Y:S02]  /*5e70*/  SHFL.DOWN P6, R206, R175, R172, R173 ;  /* 0x080000acafce7389 */ /* 0x00006400000c00ad */
[----:B01----:R-:W-:Y:S01]  /*5e80*/  ENDCOLLECTIVE ;  /* 0x000000000000791b */ /* 0x003fe20003800000 */
.L_x_1523:
[----:B------:R-:W-:Y:S01]  /*5e90*/  HFMA2.MMA R172, -RZ, RZ, 0, 5.9604644775390625e-08 ;  /* 0x00000001ffac7435 */ /* 0x000fe200000001ff */
[----:B------:R-:W-:Y:S02]  /*5ea0*/  IMAD.MOV.U32 R175, RZ, RZ, R203 ;  /* 0x000000ffffaf7224 */ /* 0x000fe400078e00cb */
[----:B------:R-:W-:-:S08]  /*5eb0*/  FADD.FTZ R199, R199, R206 ;  /* 0x000000cec7c77221 */ /* 0x000fd00000010000 */
[----:B------:R-:W-:Y:S05]  /*5ec0*/  WARPSYNC.COLLECTIVE R174, `(.L_x_1524) ;  /* 0x00000000ae087348 */ /* 0x000fea0003c00000 */
[----:B------:R0:W1:Y:S02]  /*5ed0*/  SHFL.DOWN P6, R206, R175, R172, R173 ;  /* 0x080000acafce7389 */ /* 0x00006400000c00ad */
[----:B01----:R-:W-:Y:S01]  /*5ee0*/  ENDCOLLECTIVE ;  /* 0x000000000000791b */ /* 0x003fe20003800000 */
.L_x_1524:
[----:B------:R-:W-:Y:S02]  /*5ef0*/  MOV R175, R199 ;  /* 0x000000c700af7202 */ /* 0x000fe40000000f00 */
[----:B------:R-:W-:-:S07]  /*5f00*/  MOV R204, R206 ;  /* 0x000000ce00cc7202 */ /* 0x000fce0000000f00 */
[----:B------:R-:W-:Y:S05]  /*5f10*/  WARPSYNC.COLLECTIVE R174, `(.L_x_1525) ;  /* 0x00000000ae087348 */ /* 0x000fea0003c00000 */
[----:B------:R0:W1:Y:S02]  /*5f20*/  SHFL.DOWN P6, R206, R175, R172, R173 ;  /* 0x080000acafce7389 */ /* 0x00006400000c00ad */
[----:B01----:R-:W-:Y:S01]  /*5f30*/  ENDCOLLECTIVE ;  /* 0x000000000000791b */ /* 0x003fe20003800000 */
.L_x_1525:
[----:B------:R-:W-:Y:S01]  /*5f40*/  MOV R173, R206 ;  /* 0x000000ce00ad7202 */ /* 0x000fe20000000f00 */
[----:B------:R-:W-:Y:S06]  /*5f50*/  BRA `(.L_x_1526) ;  /* 0xffffffd800047947 */ /* 0x000fec000383ffff */
.L_x_1527:
        /* <DEDUP_REMOVED lines=10> */
.L_x_4528:


//--------------------- .text._ZN10layer_norm31ln_parallel_residual_bwd_kernelINS_13Kernel_traitsI13__nv_bfloat16S2_fS2_fjLj7168ELj1ELj1ELj8ELj8ENS_18Kernel_traits_baseILj7168ES2_S2_fS2_fjLj256EEEEELb0ELb0ELb1EEEvNS_9BwdParamsE --------------------------
	.section	.text._ZN10layer_norm31ln_parallel_residual_bwd_kernelINS_13Kernel_traitsI13__nv_bfloat16S2_fS2_fjLj7168ELj1ELj1ELj8ELj8ENS_18Kernel_traits_baseILj7168ES2_S2_fS2_fjLj256EEEEELb0ELb0ELb1EEEvNS_9BwdParamsE,"ax",@progbits
	.align	128
        .global         _ZN10layer_norm31ln_parallel_residual_bwd_kernelINS_13Kernel_traitsI13__nv_bfloat16S2_fS2_fjLj7168ELj1ELj1ELj8ELj8ENS_18Kernel_traits_baseILj7168ES2_S2_fS2_fjLj256EEEEELb0ELb0ELb1EEEvNS_9BwdParamsE
        .type           _ZN10layer_norm31ln_parallel_residual_bwd_kernelINS_13Kernel_traitsI13__nv_bfloat16S2_fS2_fjLj7168ELj1ELj1ELj8ELj8ENS_18Kernel_traits_baseILj7168ES2_S2_fS2_fjLj256EEEEELb0ELb0ELb1EEEvNS_9BwdParamsE,@function
        .size           _ZN10layer_norm31ln_parallel_residual_bwd_kernelINS_13Kernel_traitsI13__nv_bfloat16S2_fS2_fjLj7168ELj1ELj1ELj8ELj8ENS_18Kernel_traits_baseILj7168ES2_S2_fS2_fjLj256EEEEELb0ELb0ELb1EEEvNS_9BwdParamsE,(.L_x_4529 - _ZN10layer_norm31ln_parallel_residual_bwd_kernelINS_13Kernel_traitsI13__nv_bfloat16S2_fS2_fjLj7168ELj1ELj1ELj8ELj8ENS_18Kernel_traits_baseILj7168ES2_S2_fS2_fjLj256EEEEELb0ELb0ELb1EEEvNS_9BwdParamsE)
        .other          _ZN10layer_norm31ln_parallel_residual_bwd_kernelINS_13Kernel_traitsI13__nv_bfloat16S2_fS2_fjLj7168ELj1ELj1ELj8ELj8ENS_18Kernel_traits_baseILj7168ES2_S2_fS2_fjLj256EEEEELb0ELb0ELb1EEEvNS_9BwdParamsE,@"STO_CUDA_ENTRY STV_DEFAULT"
_ZN10layer_norm31ln_parallel_residual_bwd_kernelINS_13Kernel_traitsI13__nv_bfloat16S2_fS2_fjLj7168ELj1ELj1ELj8ELj8ENS_18Kernel_traits_baseILj7168ES2_S2_fS2_fjLj256EEEEELb0ELb0ELb1EEEvNS_9BwdParamsE:
.text._ZN10layer_norm31ln_parallel_residual_bwd_kernelINS_13Kernel_traitsI13__nv_bfloat16S2_fS2_fjLj7168ELj1ELj1ELj8ELj8ENS_18Kernel_traits_baseILj7168ES2_S2_fS2_fjLj256EEEEELb0ELb0ELb1EEEvNS_9BwdParamsE:
        /* <DEDUP_REMOVED lines=75> */
.L_x_1528:
[----:B------:R-:W-:Y:S01]  /*04b0*/  IMAD.SHL.U32 R0, R0, 0x8, RZ ;  /* 0x0000000800007824 */ /* 0x000fe200078e00ff */
[----:B------:R-:W-:-:S04]  /*04c0*/  ULDC.64 UR4, c[0x0][0x260] ;  /* 0x0000980000047ab9 */ /* 0x000fc80000000a00 */
[----:B------:R-:W-:-:S04]  /*04d0*/  LOP3.LUT R0, R0, 0x7f8, RZ, 0xc0, !PT ;  /* 0x000007f800007812 */ /* 0x000fc800078ec0ff */
[----:B------:R-:W-:-:S04]  /*04e0*/  IADD3 R2, P0, R0, UR4, RZ ;  /* 0x0000000400027c10 */ /* 0x000fc8000ff1e0ff */
[----:B------:R-:W-:Y:S01]  /*04f0*/  IADD3.X R3, RZ, UR5, RZ, P0, !PT ;  /* 0x00000005ff037c10 */ /* 0x000fe200087fe4ff */
[----:B------:R-:W-:-:S04]  /*0500*/  ULDC.64 UR4, c[0x0][0x268] ;  /* 0x00009a0000047ab9 */ /* 0x000fc80000000a00 */
[----:B------:R-:W2:Y:S04]  /*0510*/  LDG.E.64 R6, desc[UR6][R2.64] ;  /* 0x0000000602067981 */ /* 0x000ea8000c1e1b00 */
[----:B------:R-:W3:Y:S01]  /*0520*/  LDG.E.64 R10, desc[UR6][R2.64+0x800] ;  /* 0x00080006020a7981 */ /* 0x000ee2000c1e1b00 */
[----:B------:R-:W-:-:S03]  /*0530*/  IADD3 R4, P0, R0, UR4, RZ ;  /* 0x0000000400047c10 */ /* 0x000fc6000ff1e0ff */
[----:B------:R-:W4:Y:S02]  /*0540*/  LDG.E.64 R14, desc[UR6][R2.64+0x1000] ;  /* 0x00100006020e7981 */ /* 0x000f24000c1e1b00 */
[----:B------:R-:W-:Y:S01]  /*0550*/  IMAD.X R5, RZ, RZ, UR5, P0 ;  /* 0x00000005ff057e24 */ /* 0x000fe200080e06ff */
[----:B------:R-:W-:Y:S01]  /*0560*/  ULDC.64 UR4, c[0x0][0x2c8] ;  /* 0x0000b20000047ab9 */ /* 0x000fe20000000a00 */
[----:B------:R-:W5:Y:S04]  /*0570*/  LDG.E.64 R18, desc[UR6][R2.64+0x1800] ;  /* 0x0018000602127981 */ /* 0x000f68000c1e1b00 */
[----:B------:R-:W4:Y:S04]  /*0580*/  LDG.E.64 R8, desc[UR6][R4.64] ;  /* 0x0000000604087981 */ /* 0x000f28000c1e1b00 */
[----:B------:R-:W4:Y:S04]  /*0590*/  LDG.E.64 R12, desc[UR6][R4.64+0x800] ;  /* 0x00080006040c7981 */ /* 0x000f28000c1e1b00 */
[----:B------:R-:W4:Y:S04]  /*05a0*/  LDG.E.64 R16, desc[UR6][R4.64+0x1000] ;  /* 0x0010000604107981 */ /* 0x000f28000c1e1b00 */
[----:B------:R-:W4:Y:S04]  /*05b0*/  LDG.E.64 R20, desc[UR6][R4.64+0x1800] ;  /* 0x0018000604147981 */ /* 0x000f28000c1e1b00 */
[----:B------:R-:W4:Y:S04]  /*05c0*/  LDG.E.64 R22, desc[UR6][R2.64+0x2000] ;  /* 0x0020000602167981 */ /* 0x000f28000c1e1b00 */
[----:B------:R-:W4:Y:S04]  /*05d0*/  LDG.E.64 R244, desc[UR6][R2.64+0x2800] ;  /* 0x0028000602f47981 */ /* 0x000f28000c1e1b00 */
[----:B------:R2:W4:Y:S04]  /*05e0*/  LDG.E.64 R236, desc[UR6][R2.64+0x3000] ;  /* 0x0030000602ec7981 */ /* 0x000528000c1e1b00 */
[----:B------:R-:W4:Y:S04]  /*05f0*/  LDG.E.64 R26, desc[UR6][R4.64+0x2800] ;  /* 0x00280006041a7981 */ /* 0x000f28000c1e1b00 */
[----:B------:R-:W4:Y:S04]  /*0600*/  LDG.E.64 R28, desc[UR6][R4.64+0x3000] ;  /* 0x00300006041c7981 */ /* 0x000f28000c1e1b00 */
[----:B------:R0:W4:Y:S01]  /*0610*/  LDG.E.64 R24, desc[UR6][R4.64+0x2000] ;  /* 0x0020000604187981 */ /* 0x000122000c1e1b00 */
[----:B------:R-:W-:Y:S01]  /*0620*/  ISETP.NE.U32.AND P0, PT, RZ, UR4, PT ;  /* 0x00000004ff007c0c */ /* 0x000fe2000bf05070 */
[----:B------:R-:W-:-:S02]  /*0630*/  HFMA2.MMA R184, -RZ, RZ, 0, 5.9604644775390625e-08 ;  /* 0x00000001ffb87435 */ /* 0x000fc400000001ff */
[----:B------:R-:W-:Y:S02]  /*0640*/  HFMA2.MMA R171, -RZ, RZ, 0, 0 ;  /* 0x00000000ffab7435 */ /* 0x000fe400000001ff */
[----:B------:R-:W-:Y:S01]  /*0650*/  HFMA2.MMA R129, -RZ, RZ, 0, 0 ;  /* 0x00000000ff817435 */ /* 0x000fe200000001ff */
[----:B------:R-:W-:Y:S02]  /*0660*/  ISETP.NE.AND.EX P0, PT, RZ, UR5, PT, P0 ;  /* 0x00000005ff007c0c */ /* 0x000fe4000bf05300 */
        /* <DEDUP_REMOVED lines=17> */
[----:B------:R-:W-:Y:S01]  /*0780*/  MOV R188, RZ ;  /* 0x000000ff00bc7202 */ /* 0x000fe20000000f00 */
        /* <DEDUP_REMOVED lines=20> */
[----:B------:R-:W-:Y:S02]  /*08d0*/  MOV R126, RZ ;  /* 0x000000ff007e7202 */ /* 0x000fe40000000f00 */
[----:B------:R-:W-:Y:S02]  /*08e0*/  CS2R R30, SRZ ;  /* 0x00000000001e7805 */ /* 0x000fe4000001ff00 */
[----:B------:R-:W-:Y:S02]  /*08f0*/  CS2R R32, SRZ ;  /* 0x0000000000207805 */ /* 0x000fe4000001ff00 */
[----:B------:R-:W-:Y:S02]  /*0900*/  CS2R R34, SRZ ;  /* 0x0000000000227805 */ /* 0x000fe4000001ff00 */
[----:B------:R-:W-:Y:S02]  /*0910*/  CS2R R36, SRZ ;  /* 0x0000000000247805 */ /* 0x000fe4000001ff00 */
[----:B------:R-:W-:-:S02]  /*0920*/  CS2R R38, SRZ ;  /* 0x0000000000267805 */ /* 0x000fc4000001ff00 */
[----:B------:R-:W-:Y:S02]  /*0930*/  CS2R R40, SRZ ;  /* 0x0000000000287805 */ /* 0x000fe4000001ff00 */
[----:B--2---:R-:W-:Y:S01]  /*0940*/  SHF.L.U32 R2, R6, 0x10, RZ ;  /* 0x0000001006027819 */ /* 0x004fe200000006ff */
[----:B------:R-:W-:-:S04]  /*0950*/  IMAD.U32 R0, R7, 0x10000, RZ ;  /* 0x0001000007007824 */ /* 0x000fc800078e00ff */
[----:B------:R3:W-:Y:S04]  /*0960*/  STL [R1+0x7c], R2 ;  /* 0x00007c0201007387 */ /* 0x0007e80000100800 */
[----:B------:R1:W-:Y:S01]  /*0970*/  STL [R1+0x6c], R0 ;  /* 0x00006c0001007387 */ /* 0x0003e20000100800 */
[----:B---3--:R-:W-:Y:S01]  /*0980*/  SHF.L.U32 R2, R10, 0x10, RZ ;  /* 0x000000100a027819 */ /* 0x008fe200000006ff */
[----:B-1----:R-:W-:-:S04]  /*0990*/  IMAD.U32 R0, R11, 0x10000, RZ ;  /* 0x000100000b007824 */ /* 0x002fc800078e00ff */
[----:B------:R4:W-:Y:S01]  /*09a0*/  STL [R1+0x5c], R2 ;  /* 0x00005c0201007387 */ /* 0x0009e20000100800 */
[----:B-----5:R-:W-:-:S03]  /*09b0*/  SHF.L.U32 R3, R18, 0x10, RZ ;  /* 0x0000001012037819 */ /* 0x020fc600000006ff */
[----:B------:R1:W-:Y:S01]  /*09c0*/  STL [R1+0x4c], R0 ;  /* 0x00004c0001007387 */ /* 0x0003e20000100800 */
[----:B----4-:R-:W-:Y:S01]  /*09d0*/  SHF.L.U32 R2, R14, 0x10, RZ ;  /* 0x000000100e027819 */ /* 0x010fe200000006ff */
[----:B-1----:R-:W-:-:S04]  /*09e0*/  IMAD.U32 R0, R15, 0x10000, RZ ;  /* 0x000100000f007824 */ /* 0x002fc800078e00ff */
[----:B------:R-:W-:Y:S04]  /*09f0*/  STL [R1+0x3c], R2 ;  /* 0x00003c0201007387 */ /* 0x000fe80000100800 */
[----:B------:R1:W-:Y:S04]  /*0a00*/  STL [R1+0x2c], R0 ;  /* 0x00002c0001007387 */ /* 0x0003e80000100800 */
[----:B------:R2:W-:Y:S01]  /*0a10*/  STL [R1+0x1c], R3 ;  /* 0x00001c0301007387 */ /* 0x0005e20000100800 */
[----:B-1----:R-:W-:Y:S01]  /*0a20*/  IMAD.U32 R0, R19, 0x10000, RZ ;  /* 0x0001000013007824 */ /* 0x002fe200078e00ff */
[----:B--2---:R-:W-:-:S04]  /*0a30*/  SHF.L.U32 R3, R8, 0x10, RZ ;  /* 0x0000001008037819 */ /* 0x004fc800000006ff */
[----:B------:R1:W-:Y:S04]  /*0a40*/  STL [R1+0xc], R0 ;  /* 0x00000c0001007387 */ /* 0x0003e80000100800 */
[----:B------:R2:W-:Y:S01]  /*0a50*/  STL [R1+0x78], R3 ;  /* 0x0000780301007387 */ /* 0x0005e20000100800 */
[----:B-1----:R-:W-:Y:S01]  /*0a60*/  IMAD.U32 R0, R9, 0x10000, RZ ;  /* 0x0001000009007824 */ /* 0x002fe200078e00ff */
[----:B--2---:R-:W-:-:S04]  /*0a70*/  SHF.L.U32 R3, R12, 0x10, RZ ;  /* 0x000000100c037819 */ /* 0x004fc800000006ff */
[----:B------:R1:W-:Y:S01]  /*0a80*/  STL [R1+0x68], R0 ;  /* 0x0000680001007387 */ /* 0x0003e20000100800 */
[----:B------:R-:W-:-:S03]  /*0a90*/  SHF.R.U64 R64, R6, 0x10, R7 ;  /* 0x0000001006407819 */ /* 0x000fc60000001207 */
[----:B------:R2:W-:Y:S01]  /*0aa0*/  STL [R1+0x58], R3 ;  /* 0x0000580301007387 */ /* 0x0005e20000100800 */
[----:B-1----:R-:W-:Y:S01]  /*0ab0*/  IMAD.U32 R0, R13, 0x10000, RZ ;  /* 0x000100000d007824 */ /* 0x002fe200078e00ff */
[----:B--2---:R-:W-:-:S04]  /*0ac0*/  SHF.L.U32 R3, R16, 0x10, RZ ;  /* 0x0000001010037819 */ /* 0x004fc800000006ff */
[----:B------:R1:W-:Y:S01]  /*0ad0*/  STL [R1+0x48], R0 ;  /* 0x0000480001007387 */ /* 0x0003e20000100800 */
[----:B------:R-:W-:Y:S02]  /*0ae0*/  SHF.R.U32.HI R62, RZ, 0x10, R7 ;  /* 0x00000010ff3e7819 */ /* 0x000fe40000011607 */
[--C-:B------:R-:W-:Y:S01]  /*0af0*/  SHF.R.U64 R60, R10, 0x10, R11.reuse ;  /* 0x000000100a3c7819 */ /* 0x100fe2000000120b */
[----:B------:R2:W-:Y:S01]  /*0b00*/  STL [R1+0x38], R3 ;  /* 0x0000380301007387 */ /* 0x0005e20000100800 */
[----:B------:R-:W-:Y:S02]  /*0b10*/  SHF.R.U32.HI R58, RZ, 0x10, R11 ;  /* 0x00000010ff3a7819 */ /* 0x000fe4000001160b */
[----:B0-----:R-:W-:Y:S01]  /*0b20*/  SHF.L.U32 R4, R20, 0x10, RZ ;  /* 0x0000001014047819 */ /* 0x001fe200000006ff */
[----:B-1----:R-:W-:Y:S01]  /*0b30*/  IMAD.U32 R0, R17, 0x10000, RZ ;  /* 0x0001000011007824 */ /* 0x002fe200078e00ff */
[----:B------:R-:W-:Y:S01]  /*0b40*/  SHF.R.U64 R56, R14, 0x10, R15 ;  /* 0x000000100e387819 */ /* 0x000fe2000000120f */
[----:B------:R-:W-:-:S02]  /*0b50*/  IMAD.U32 R64, R64, 0x10000, RZ ;  /* 0x0001000040407824 */ /* 0x000fc400078e00ff */
[----:B--2---:R-:W-:Y:S01]  /*0b60*/  IMAD.U32 R3, R21, 0x10000, RZ ;  /* 0x0001000015037824 */ /* 0x004fe200078e00ff */
[----:B------:R-:W-:Y:S01]  /*0b70*/  SHF.R.U32.HI R54, RZ, 0x10, R15 ;  /* 0x00000010ff367819 */ /* 0x000fe2000001160f */
[----:B------:R-:W-:Y:S01]  /*0b80*/  STL [R1+0x28], R0 ;  /* 0x0000280001007387 */ /* 0x000fe20000100800 */
[--C-:B------:R-:W-:Y:S02]  /*0b90*/  SHF.R.U64 R52, R18, 0x10, R19.reuse ;  /* 0x0000001012347819 */ /* 0x100fe40000001213 */
[----:B------:R-:W-:Y:S01]  /*0ba0*/  SHF.L.U32 R62, R62, 0x10, RZ ;  /* 0x000000103e3e7819 */ /* 0x000fe200000006ff */
[----:B------:R-:W-:Y:S01]  /*0bb0*/  STL [R1+0x18], R4 ;  /* 0x0000180401007387 */ /* 0x000fe20000100800 */
[----:B------:R-:W-:Y:S01]  /*0bc0*/  SHF.L.U32 R60, R60, 0x10, RZ ;  /* 0x000000103c3c7819 */ /* 0x000fe200000006ff */
[----:B------:R-:W-:Y:S01]  /*0bd0*/  IMAD.U32 R58, R58, 0x10000, RZ ;  /* 0x000100003a3a7824 */ /* 0x000fe200078e00ff */
[----:B------:R-:W-:Y:S01]  /*0be0*/  SHF.R.U32.HI R2, RZ, 0x10, R19 ;  /* 0x00000010ff027819 */ /* 0x000fe20000011613 */
[----:B------:R-:W-:Y:S01]  /*0bf0*/  STL [R1+0x8], R3 ;  /* 0x0000080301007387 */ /* 0x000fe20000100800 */
[----:B------:R-:W-:Y:S01]  /*0c00*/  SHF.L.U32 R56, R56, 0x10, RZ ;  /* 0x0000001038387819 */ /* 0x000fe200000006ff */
[----:B------:R-:W-:Y:S01]  /*0c10*/  IMAD.U32 R52, R52, 0x10000, RZ ;  /* 0x0001000034347824 */ /* 0x000fe200078e00ff */
[----:B------:R-:W-:Y:S01]  /*0c20*/  SHF.L.U32 R54, R54, 0x10, RZ ;  /* 0x0000001036367819 */ /* 0x000fe200000006ff */
[----:B------:R-:W-:Y:S01]  /*0c30*/  STL [R1+0x74], R64 ;  /* 0x0000744001007387 */ /* 0x000fe20000100800 */
[----:B------:R-:W-:-:S03]  /*0c40*/  SHF.L.U32 R2, R2, 0x10, RZ ;  /* 0x0000001002027819 */ /* 0x000fc600000006ff */
[----:B------:R-:W-:Y:S01]  /*0c50*/  STL [R1+0x64], R62 ;  /* 0x0000643e01007387 */ /* 0x000fe20000100800 */
[----:B------:R-:W-:-:S03]  /*0c60*/  SHF.R.U64 R63, R8, 0x10, R9 ;  /* 0x00000010083f7819 */ /* 0x000fc60000001209 */
[----:B------:R-:W-:Y:S04]  /*0c70*/  STL [R1+0x54], R60 ;  /* 0x0000543c01007387 */ /* 0x000fe80000100800 */
[----:B------:R-:W-:Y:S01]  /*0c80*/  STL [R1+0x44], R58 ;  /* 0x0000443a01007387 */ /* 0x000fe20000100800 */
[----:B------:R-:W-:-:S03]  /*0c90*/  SHF.R.U32.HI R61, RZ, 0x10, R9 ;  /* 0x00000010ff3d7819 */ /* 0x000fc60000011609 */
[----:B------:R-:W-:Y:S04]  /*0ca0*/  STL [R1+0x34], R56 ;  /* 0x0000343801007387 */ /* 0x000fe80000100800 */
[----:B------:R0:W-:Y:S01]  /*0cb0*/  STL [R1+0x24], R54 ;  /* 0x0000243601007387 */ /* 0x0001e20000100800 */
[----:B------:R-:W-:-:S03]  /*0cc0*/  SHF.R.U64 R59, R12, 0x10, R13 ;  /* 0x000000100c3b7819 */ /* 0x000fc6000000120d */
[----:B------:R-:W-:Y:S01]  /*0cd0*/  STL [R1+0x14], R52 ;  /* 0x0000143401007387 */ /* 0x000fe20000100800 */
[----:B------:R-:W-:-:S03]  /*0ce0*/  SHF.R.U32.HI R57, RZ, 0x10, R13 ;  /* 0x00000010ff397819 */ /* 0x000fc6000001160d */
[----:B------:R1:W-:Y:S01]  /*0cf0*/  STL [R1+0x4], R2 ;  /* 0x0000040201007387 */ /* 0x0003e20000100800 */
[--C-:B------:R-:W-:Y:S01]  /*0d00*/  SHF.R.U64 R55, R16, 0x10, R17.reuse ;  /* 0x0000001010377819 */ /* 0x100fe20000001211 */
[----:B0-----:R-:W-:Y:S01]  /*0d10*/  IMAD.U32 R54, R61, 0x10000, RZ ;  /* 0x000100003d367824 */ /* 0x001fe200078e00ff */
[----:B------:R-:W-:Y:S02]  /*0d20*/  SHF.R.U32.HI R53, RZ, 0x10, R17 ;  /* 0x00000010ff357819 */ /* 0x000fe40000011611 */
[----:B-1----:R-:W-:Y:S02]  /*0d30*/  SHF.L.U32 R2, R63, 0x10, RZ ;  /* 0x000000103f027819 */ /* 0x002fe400000006ff */
[----:B------:R-:W-:-:S03]  /*0d40*/  SHF.L.U32 R52, R59, 0x10, RZ ;  /* 0x000000103b347819 */ /* 0x000fc600000006ff */
[----:B------:R0:W-:Y:S01]  /*0d50*/  STL [R1+0x70], R2 ;  /* 0x0000700201007387 */ /* 0x0001e20000100800 */
[--C-:B------:R-:W-:Y:S02]  /*0d60*/  SHF.R.U64 R16, R20, 0x10, R21.reuse ;  /* 0x0000001014107819 */ /* 0x100fe40000001215 */
[----:B------:R-:W-:Y:S01]  /*0d70*/  SHF.R.U32.HI R0, RZ, 0x10, R21 ;  /* 0x00000010ff007819 */ /* 0x000fe20000011615 */
[----:B------:R1:W-:Y:S01]  /*0d80*/  STL [R1+0x60], R54 ;  /* 0x0000603601007387 */ /* 0x0003e20000100800 */
[----:B0-----:R-:W-:-:S03]  /*0d90*/  SHF.L.U32 R2, R57, 0x10, RZ ;  /* 0x0000001039027819 */ /* 0x001fc600000006ff */
[----:B------:R0:W-:Y:S01]  /*0da0*/  STL [R1+0x50], R52 ;  /* 0x0000503401007387 */ /* 0x0001e20000100800 */
[----:B-1----:R-:W-:-:S03]  /*0db0*/  IMAD.U32 R54, R55, 0x10000, RZ ;  /* 0x0001000037367824 */ /* 0x002fc600078e00ff */
[----:B------:R1:W-:Y:S01]  /*0dc0*/  STL [R1+0x40], R2 ;  /* 0x0000400201007387 */ /* 0x0003e20000100800 */
[----:B------:R-:W-:Y:S01]  /*0dd0*/  IMAD.U32 R0, R0, 0x10000, RZ ;  /* 0x0001000000007824 */ /* 0x000fe200078e00ff */
[----:B0-----:R-:W-:Y:S02]  /*0de0*/  SHF.L.U32 R52, R53, 0x10, RZ ;  /* 0x0000001035347819 */ /* 0x001fe400000006ff */
[----:B------:R0:W-:Y:S01]  /*0df0*/  STL [R1+0x30], R54 ;  /* 0x0000303601007387 */ /* 0x0001e20000100800 */
[----:B-1----:R-:W-:-:S03]  /*0e00*/  SHF.L.U32 R2, R16, 0x10, RZ ;  /* 0x0000001010027819 */ /* 0x002fc600000006ff */
[----:B------:R0:W-:Y:S04]  /*0e10*/  STL [R1+0x20], R52 ;  /* 0x0000203401007387 */ /* 0x0001e80000100800 */
[----:B------:R0:W-:Y:S04]  /*0e20*/  STL [R1+0x10], R2 ;  /* 0x0000100201007387 */ /* 0x0001e80000100800 */
[----:B------:R0:W-:Y:S01]  /*0e30*/  STL [R1], R0 ;  /* 0x0000000001007387 */ /* 0x0001e20000100800 */
[----:B------:R-:W-:Y:S01]  /*0e40*/  SHF.R.U32.HI R246, RZ, 0x10, R23 ;  /* 0x00000010fff67819 */ /* 0x000fe20000011617 */
[----:B------:R-:W-:Y:S01]  /*0e50*/  IMAD.U32 R240, R245, 0x10000, RZ ;  /* 0x00010000f5f07824 */ /* 0x000fe200078e00ff */
[--C-:B------:R-:W-:Y:S01]  /*0e60*/  SHF.R.U64 R242, R244, 0x10, R245.reuse ;  /* 0x00000010f4f27819 */ /* 0x100fe200000012f5 */
[----:B------:R-:W-:Y:S01]  /*0e70*/  IMAD.U32 R232, R237, 0x10000, RZ ;  /* 0x00010000ede87824 */ /* 0x000fe200078e00ff */
[----:B------:R-:W-:-:S02]  /*0e80*/  SHF.R.U32.HI R238, RZ, 0x10, R245 ;  /* 0x00000010ffee7819 */ /* 0x000fc400000116f5 */
[--C-:B------:R-:W-:Y:S02]  /*0e90*/  SHF.R.U64 R234, R236, 0x10, R237.reuse ;  /* 0x00000010ecea7819 */ /* 0x100fe400000012ed */
[----:B------:R-:W-:Y:S02]  /*0ea0*/  SHF.R.U32.HI R230, RZ, 0x10, R237 ;  /* 0x00000010ffe67819 */ /* 0x000fe400000116ed */
[----:B------:R-:W-:Y:S02]  /*0eb0*/  SHF.R.U64 R241, R26, 0x10, R27 ;  /* 0x000000101af17819 */ /* 0x000fe4000000121b */
[----:B------:R-:W-:Y:S02]  /*0ec0*/  SHF.R.U32.HI R229, RZ, 0x10, R29 ;  /* 0x00000010ffe57819 */ /* 0x000fe4000001161d */
[----:B------:R-:W-:Y:S02]  /*0ed0*/  SHF.R.U64 R250, R22, 0x10, R23 ;  /* 0x0000001016fa7819 */ /* 0x000fe40000001217 */
[----:B------:R-:W-:-:S02]  /*0ee0*/  SHF.R.U64 R249, R24, 0x10, R25 ;  /* 0x0000001018f97819 */ /* 0x000fc40000001219 */
[----:B------:R-:W-:Y:S02]  /*0ef0*/  SHF.R.U32.HI R245, RZ, 0x10, R25 ;  /* 0x00000010fff57819 */ /* 0x000fe40000011619 */
[----:B------:R-:W-:Y:S02]  /*0f00*/  SHF.R.U32.HI R237, RZ, 0x10, R27 ;  /* 0x00000010ffed7819 */ /* 0x000fe4000001161b */
        /* <DEDUP_REMOVED lines=9> */
[----:B------:R-:W-:Y:S02]  /*0fa0*/  CS2R R18, SRZ ;  /* 0x0000000000127805 */ /* 0x000fe4000001ff00 */
[----:B------:R-:W-:Y:S02]  /*0fb0*/  SHF.L.U32 R244, R244, 0x10, RZ ;  /* 0x00000010f4f47819 */ /* 0x000fe400000006ff */
[----:B------:R-:W-:Y:S02]  /*0fc0*/  CS2R R14, SRZ ;  /* 0x00000000000e7805 */ /* 0x000fe4000001ff00 */
[----:B------:R-:W-:Y:S02]  /*0fd0*/  SHF.L.U32 R236, R236, 0x10, RZ ;  /* 0x00000010ecec7819 */ /* 0x000fe400000006ff */
[----:B------:R-:W-:Y:S02]  /*0fe0*/  CS2R R12, SRZ ;  /* 0x00000000000c7805 */ /* 0x000fe4000001ff00 */
[----:B------:R-:W-:-:S02]  /*0ff0*/  MOV R17, RZ ;  /* 0x000000ff00117202 */ /* 0x000fc40000000f00 */
        /* <DEDUP_REMOVED lines=21> */
[----:B0-----:R-:W-:-:S07]  /*1150*/  SHF.L.U32 R233, R233, 0x10, RZ ;  /* 0x00000010e9e97819 */ /* 0x001fce00000006ff */
.L_x_1539:
[----:B0-----:R-:W0:Y:S01]  /*1160*/  S2R R60, SR_TID.X ;  /* 0x00000000003c7919 */ /* 0x001e220000002100 */
[----:B-1----:R-:W1:Y:S01]  /*1170*/  LDC.64 R206, c[0x0][0x2c0] ;  /* 0x0000b000ffce7b82 */ /* 0x002e620000000a00 */
[----:B--2---:R-:W-:Y:S01]  /*1180*/  IMAD R54, R128, UR8, RZ ;  /* 0x0000000880367c24 */ /* 0x004fe2000f8e02ff */
[----:B------:R-:W2:Y:S04]  /*1190*/  LDL R193, [R1+0x78] ;  /* 0x0000780001c17983 */ /* 0x000ea80000100800 */
[----:B------:R-:W-:Y:S01]  /*11a0*/  SHF.R.S32.HI R55, RZ, 0x1f, R54 ;  /* 0x0000001fff377819 */ /* 0x000fe20000011436 */
[----:B------:R-:W3:Y:S01]  /*11b0*/  LDL R192, [R1+0x7c] ;  /* 0x00007c0001c07983 */ /* 0x000ee20000100800 */
[----:B------:R-:W4:Y:S02]  /*11c0*/  LDC.64 R204, c[0x0][0x2b8] ;  /* 0x0000ae00ffcc7b82 */ /* 0x000f240000000a00 */
[----:B------:R-:W-:Y:S01]  /*11d0*/  LEA.HI R173, R55, R54, RZ, 0x2 ;  /* 0x0000003637ad7211 */ /* 0x000fe200078f10ff */
[----:B------:R-:W3:Y:S04]  /*11e0*/  LDL R200, [R1+0x70] ;  /* 0x0000700001c87983 */ /* 0x000ee80000100800 */
[----:B------:R-:W3:Y:S01]  /*11f0*/  LDL R195, [R1+0x68] ;  /* 0x0000680001c37983 */ /* 0x000ee20000100800 */
[----:B------:R-:W4:Y:S03]  /*1200*/  LDC.64 R52, c[0x0][0x250] ;  /* 0x00009400ff347b82 */ /* 0x000f260000000a00 */
[----:B------:R-:W3:Y:S04]  /*1210*/  LDL R196, [R1+0x74] ;  /* 0x0000740001c47983 */ /* 0x000ee80000100800 */
[----:B------:R-:W3:Y:S01]  /*1220*/  LDL R194, [R1+0x6c] ;  /* 0x00006c0001c27983 */ /* 0x000ee20000100800 */
[----:B------:R-:W4:Y:S03]  /*1230*/  LDC.64 R54, c[0x0][0x258] ;  /* 0x00009600ff367b82 */ /* 0x000f260000000a00 */
[----:B------:R-:W3:Y:S01]  /*1240*/  LDL R212, [R1+0x58] ;  /* 0x0000580001d47983 */ /* 0x000ee20000100800 */
[----:B0-----:R-:W-:-:S04]  /*1250*/  LOP3.LUT R60, R60, 0xff, RZ, 0xc0, !PT ;  /* 0x000000ff3c3c7812 */ /* 0x001fc800078ec0ff */
[----:B------:R-:W0:Y:S01]  /*1260*/  @P0 LDC.64 R150, c[0x0][0x2c8] ;  /* 0x0000b200ff960b82 */ /* 0x000e220000000a00 */
[----:B------:R-:W3:Y:S01]  /*1270*/  LDL R209, [R1+0x5c] ;  /* 0x00005c0001d17983 */ /* 0x000ee20000100800 */
[----:B------:R-:W-:-:S03]  /*1280*/  LEA.HI.SX32 R173, R173, R60, 0x1e ;  /* 0x0000003cadad7211 */ /* 0x000fc600078ff2ff */
[----:B------:R-:W3:Y:S02]  /*1290*/  LDL R211, [R1+0x50] ;  /* 0x0000500001d37983 */ /* 0x000ee40000100800 */
[C---:B-1----:R-:W-:Y:S01]  /*12a0*/  IMAD.WIDE.U32 R64, R173.reuse, 0x8, R206 ;  /* 0x00000008ad407825 */ /* 0x042fe200078e00ce */
[----:B------:R-:W1:Y:S01]  /*12b0*/  @P0 LDC.64 R160, c[0x0][0x2c8] ;  /* 0x0000b200ffa00b82 */ /* 0x000e620000000a00 */
[----:B------:R-:W3:Y:S02]  /*12c0*/  LDL R210, [R1+0x54] ;  /* 0x0000540001d27983 */ /* 0x000ee40000100800 */
[C---:B----4-:R-:W-:Y:S02]  /*12d0*/  IMAD.WIDE.U32 R66, R173.reuse, 0x8, R204 ;  /* 0x00000008ad427825 */ /* 0x050fe400078e00cc */
[----:B------:R-:W4:Y:S02]  /*12e0*/  LDG.E.64 R64, desc[UR6][R64.64] ;  /* 0x0000000640407981 */ /* 0x000f24000c1e1b00 */
[----:B------:R-:W-:Y:S01]  /*12f0*/  IMAD.WIDE R52, R128, 0x4, R52 ;  /* 0x0000000480347825 */ /* 0x000fe200078e0234 */
[----:B------:R-:W1:Y:S01]  /*1300*/  @P0 LDC.64 R152, c[0x0][0x2c8] ;  /* 0x0000b200ff980b82 */ /* 0x000e620000000a00 */
[----:B------:R-:W2:Y:S01]  /*1310*/  LDG.E.64 R66, desc[UR6][R66.64] ;  /* 0x0000000642427981 */ /* 0x000ea2000c1e1b00 */
[----:B------:R-:W-:-:S03]  /*1320*/  LEA R104, P1, R173, UR12, 0x4 ;  /* 0x0000000cad687c11 */ /* 0x000fc6000f8220ff */
[----:B------:R0:W3:Y:S03]  /*1330*/  LDG.E R208, desc[UR6][R52.64] ;  /* 0x0000000634d07981 */ /* 0x0000e6000c1e1900 */
[----:B------:R-:W1:Y:S01]  /*1340*/  @P0 LDC.64 R60, c[0x0][0x2c8] ;  /* 0x0000b200ff3c0b82 */ /* 0x000e620000000a00 */
[----:B------:R-:W-:Y:S01]  /*1350*/  IADD3 R174, R173, 0x100, RZ ;  /* 0x00000100adae7810 */ /* 0x000fe20007ffe0ff */
[----:B0-----:R-:W-:-:S06]  /*1360*/  IMAD.WIDE R52, R128, 0x4, R54 ;  /* 0x0000000480347825 */ /* 0x001fcc00078e0236 */
[----:B------:R-:W0:Y:S01]  /*1370*/  @P0 LDC.64 R62, c[0x0][0x2c8] ;  /* 0x0000b200ff3e0b82 */ /* 0x000e220000000a00 */
[C---:B------:R-:W-:Y:S01]  /*1380*/  LEA.HI.X R105, R173.reuse, UR13, RZ, 0x4, P1 ;  /* 0x0000000dad697c11 */ /* 0x040fe200088f24ff */
[----:B------:R1:W3:Y:S01]  /*1390*/  LDG.E R172, desc[UR6][R52.64] ;  /* 0x0000000634ac7981 */ /* 0x0002e2000c1e1900 */
[C---:B------:R-:W-:Y:S01]  /*13a0*/  IADD3 R175, R173.reuse, 0x200, RZ ;  /* 0x00000200adaf7810 */ /* 0x040fe20007ffe0ff */
[----:B------:R-:W-:-:S04]  /*13b0*/  VIADD R168, R173, 0x300 ;  /* 0x00000300ada87836 */ /* 0x000fc80000000000 */
[----:B------:R-:W2:Y:S01]  /*13c0*/  @P0 LDC.64 R158, c[0x0][0x2c8] ;  /* 0x0000b200ff9e0b82 */ /* 0x000ea20000000a00 */
[----:B------:R-:W-:Y:S01]  /*13d0*/  IADD3 R170, R173, 0x400, RZ ;  /* 0x00000400adaa7810 */ /* 0x000fe20007ffe0ff */
[----:B------:R-:W3:Y:S01]  /*13e0*/  LDG.E.128 R104, desc[UR6][R104.64] ;  /* 0x0000000668687981 */ /* 0x000ee2000c1e1d00 */
[----:B-1----:R-:W-:-:S04]  /*13f0*/  LEA R52, P1, R174, UR12, 0x4 ;  /* 0x0000000cae347c11 */ /* 0x002fc8000f8220ff */
[C---:B------:R-:W-:Y:S02]  /*1400*/  LEA.HI.X R53, R174.reuse, UR13, RZ, 0x4, P1 ;  /* 0x0000000dae357c11 */ /* 0x040fe400088f24ff */
[C---:B------:R-:W-:Y:S02]  /*1410*/  LEA R72, P1, R175.reuse, UR12, 0x4 ;  /* 0x0000000caf487c11 */ /* 0x040fe4000f8220ff */
[C---:B------:R-:W-:Y:S02]  /*1420*/  @P0 LEA R150, P3, R175.reuse, R150, 0x4 ;  /* 0x00000096af960211 */ /* 0x040fe400078620ff */
[C---:B------:R-:W-:Y:S02]  /*1430*/  LEA.HI.X R73, R175.reuse, UR13, RZ, 0x4, P1 ;  /* 0x0000000daf497c11 */ /* 0x040fe400088f24ff */
[----:B------:R-:W-:Y:S01]  /*1440*/  @P0 LEA R160, P2, R174, R160, 0x4 ;  /* 0x000000a0aea00211 */ /* 0x000fe200078420ff */
[----:B------:R-:W-:Y:S01]  /*1450*/  IMAD.WIDE.U32 R162, R170, 0x8, R204 ;  /* 0x00000008aaa27825 */ /* 0x000fe200078e00cc */
[----:B------:R-:W-:Y:S01]  /*1460*/  LEA R68, P1, R168, UR12, 0x4 ;  /* 0x0000000ca8447c11 */ /* 0x000fe2000f8220ff */
[----:B------:R-:W3:Y:S01]  /*1470*/  LDG.E.128 R52, desc[UR6][R52.64] ;  /* 0x0000000634347981 */ /* 0x000ee2000c1e1d00 */
[----:B------:R-:W-:-:S02]  /*1480*/  @P0 LEA.HI.X R151, R175, R151, RZ, 0x4, P3 ;  /* 0x00000097af970211 */ /* 0x000fc400018f24ff */
[C---:B------:R-:W-:Y:S02]  /*1490*/  LEA.HI.X R69, R168.reuse, UR13, RZ, 0x4, P1 ;  /* 0x0000000da8457c11 */ /* 0x040fe400088f24ff */
[----:B------:R-:W-:Y:S01]  /*14a0*/  @P0 LEA R60, P4, R168, R60, 0x4 ;  /* 0x0000003ca83c0211 */ /* 0x000fe200078820ff */
[----:B------:R-:W5:Y:S01]  /*14b0*/  @P0 LDG.E.128 R84, desc[UR6][R150.64] ;  /* 0x0000000696540981 */ /* 0x000f62000c1e1d00 */
[C---:B------:R-:W-:Y:S02]  /*14c0*/  @P0 LEA R152, P1, R173.reuse, R152, 0x4 ;  /* 0x00000098ad980211 */ /* 0x040fe400078220ff */
[C---:B------:R-:W-:Y:S01]  /*14d0*/  @P0 LEA.HI.X R161, R174.reuse, R161, RZ, 0x4, P2 ;  /* 0x000000a1aea10211 */ /* 0x040fe200010f24ff */
[----:B------:R-:W-:Y:S01]  /*14e0*/  IMAD.WIDE.U32 R154, R174, 0x8, R206 ;  /* 0x00000008ae9a7825 */ /* 0x000fe200078e00ce */
[----:B------:R-:W-:Y:S01]  /*14f0*/  LEA R164, P2, R170, UR12, 0x4 ;  /* 0x0000000caaa47c11 */ /* 0x000fe2000f8420ff */
[----:B------:R-:W3:Y:S01]  /*1500*/  LDG.E.128 R72, desc[UR6][R72.64] ;  /* 0x0000000648487981 */ /* 0x000ee2000c1e1d00 */
[----:B------:R-:W-:-:S02]  /*1510*/  @P0 LEA.HI.X R153, R173, R153, RZ, 0x4, P1 ;  /* 0x00000099ad990211 */ /* 0x000fc400008f24ff */
[----:B------:R-:W-:Y:S01]  /*1520*/  @P0 LEA.HI.X R61, R168, R61, RZ, 0x4, P4 ;  /* 0x0000003da83d0211 */ /* 0x000fe200020f24ff */
[----:B------:R0:W3:Y:S01]  /*1530*/  LDG.E.64 R150, desc[UR6][R162.64] ;  /* 0x00000006a2967981 */ /* 0x0000e2000c1e1b00 */
[----:B------:R-:W-:-:S03]  /*1540*/  LEA.HI.X R165, R170, UR13, RZ, 0x4, P2 ;  /* 0x0000000daaa57c11 */ /* 0x000fc600090f24ff */
[----:B------:R-:W5:Y:S01]  /*1550*/  @P0 LDG.E.128 R88, desc[UR6][R60.64] ;  /* 0x000000063c580981 */ /* 0x000f62000c1e1d00 */
[----:B------:R-:W-:-:S03]  /*1560*/  IMAD.WIDE.U32 R156, R174, 0x8, R204 ;  /* 0x00000008ae9c7825 */ /* 0x000fc600078e00cc */
[----:B------:R-:W3:Y:S01]  /*1570*/  LDG.E.64 R154, desc[UR6][R154.64] ;  /* 0x000000069a9a7981 */ /* 0x000ee2000c1e1b00 */
[----:B0-----:R-:W-:-:S03]  /*1580*/  @P0 LEA R162, P1, R170, R62, 0x4 ;  /* 0x0000003eaaa20211 */ /* 0x001fc600078220ff */
[----:B------:R-:W3:Y:S01]  /*1590*/  LDG.E.64 R156, desc[UR6][R156.64] ;  /* 0x000000069c9c7981 */ /* 0x000ee2000c1e1b00 */
[----:B------:R-:W-:-:S03]  /*15a0*/  @P0 LEA.HI.X R163, R170, R63, RZ, 0x4, P1 ;  /* 0x0000003faaa30211 */ /* 0x000fc600008f24ff */
[----:B------:R-:W3:Y:S04]  /*15b0*/  LDG.E.128 R60, desc[UR6][R164.64] ;  /* 0x00000006a43c7981 */ /* 0x000ee8000c1e1d00 */
[----:B------:R0:W5:Y:S01]  /*15c0*/  @P0 LDG.E.128 R80, desc[UR6][R160.64] ;  /* 0x00000006a0500981 */ /* 0x000162000c1e1d00 */
[----:B--2---:R-:W-:Y:S01]  /*15d0*/  SHF.R.U32.HI R189, RZ, 0x10, R67 ;  /* 0x00000010ffbd7819 */ /* 0x004fe20000011643 */
[----:B0-----:R-:W0:Y:S01]  /*15e0*/  @P0 LDC.64 R160, c[0x0][0x2c8] ;  /* 0x0000b200ffa00b82 */ /* 0x001e220000000a00 */
[----:B------:R-:W-:Y:S01]  /*15f0*/  IADD3 R164, R173, 0x500, RZ ;  /* 0x00000500ada47810 */ /* 0x000fe20007ffe0ff */
[----:B------:R-:W5:Y:S03]  /*1600*/  @P0 LDG.E.128 R92, desc[UR6][R162.64] ;  /* 0x00000006a25c0981 */ /* 0x000f66000c1e1d00 */
[C---:B------:R-:W-:Y:S01]  /*1610*/  @P0 LEA R158, P1, R164.reuse, R158, 0x4 ;  /* 0x0000009ea49e0211 */ /* 0x040fe200078220ff */
[----:B------:R-:W5:Y:S03]  /*1620*/  @P0 LDG.E.128 R76, desc[UR6][R152.64] ;  /* 0x00000006984c0981 */ /* 0x000f66000c1e1d00 */
[----:B------:R-:W-:-:S02]  /*1630*/  @P0 LEA.HI.X R159, R164, R159, RZ, 0x4, P1 ;  /* 0x0000009fa49f0211 */ /* 0x000fc400008f24ff */
[----:B----4-:R-:W-:Y:S02]  /*1640*/  MOV R190, R65 ;  /* 0x0000004100be7202 */ /* 0x010fe40000000f00 */
[----:B------:R-:W-:Y:S01]  /*1650*/  SHF.R.U32.HI R191, RZ, 0x10, R65 ;  /* 0x00000010ffbf7819 */ /* 0x000fe20000011641 */
[----:B------:R1:W5:Y:S01]  /*1660*/  @P0 LDG.E.128 R96, desc[UR6][R158.64] ;  /* 0x000000069e600981 */ /* 0x000362000c1e1d00 */
[----:B------:R-:W-:Y:S01]  /*1670*/  MOV R165, R67 ;  /* 0x0000004300a57202 */ /* 0x000fe20000000f00 */
[----:B------:R-:W-:Y:S02]  /*1680*/  IMAD.WIDE.U32 R144, R175, 0x8, R206 ;  /* 0x00000008af907825 */ /* 0x000fe400078e00ce */
[----:B------:R-:W2:Y:S02]  /*1690*/  LDG.E.128 R68, desc[UR6][R68.64] ;  /* 0x0000000644447981 */ /* 0x000ea4000c1e1d00 */
[----:B-1----:R-:W-:Y:S01]  /*16a0*/  IMAD.MOV.U32 R159, RZ, RZ, R64 ;  /* 0x000000ffff9f7224 */ /* 0x002fe200078e0040 */
[----:B------:R-:W-:-:S02]  /*16b0*/  MOV R158, R66 ;  /* 0x00000042009e7202 */ /* 0x000fc40000000f00 */
[----:B------:R-:W-:Y:S01]  /*16c0*/  ISETP.NE.AND P2, PT, RZ, UR9, PT ;  /* 0x00000009ff007c0c */ /* 0x000fe2000bf45270 */
[----:B------:R-:W-:Y:S01]  /*16d0*/  VIADD R162, R173, 0x600 ;  /* 0x00000600ada27836 */ /* 0x000fe20000000000 */
[----:B------:R-:W-:Y:S01]  /*16e0*/  SHF.R.U64 R66, R66, 0x10, R67 ;  /* 0x0000001042427819 */ /* 0x000fe20000001243 */
[----:B------:R-:W-:Y:S01]  /*16f0*/  IMAD.U32 R190, R190, 0x10000, RZ ;  /* 0x00010000bebe7824 */ /* 0x000fe200078e00ff */
[----:B------:R-:W-:Y:S01]  /*1700*/  SHF.R.U64 R67, R64, 0x10, R65 ;  /* 0x0000001040437819 */ /* 0x000fe20000001241 */
[----:B------:R-:W-:Y:S01]  /*1710*/  IMAD.U32 R189, R189, 0x10000, RZ ;  /* 0x00010000bdbd7824 */ /* 0x000fe200078e00ff */
[----:B------:R-:W-:Y:S01]  /*1720*/  SHF.L.U32 R64, R159, 0x10, RZ ;  /* 0x000000109f407819 */ /* 0x000fe200000006ff */
[----:B------:R-:W-:Y:S01]  /*1730*/  IMAD.U32 R158, R158, 0x10000, RZ ;  /* 0x000100009e9e7824 */ /* 0x000fe200078e00ff */
[----:B------:R-:W-:Y:S01]  /*1740*/  SHF.L.U32 R191, R191, 0x10, RZ ;  /* 0x00000010bfbf7819 */ /* 0x000fe200000006ff */
[----:B------:R-:W-:Y:S01]  /*1750*/  IMAD.WIDE.U32 R142, R168, 0x8, R206 ;  /* 0x00000008a88e7825 */ /* 0x000fe200078e00ce */
[----:B------:R-:W-:-:S03]  /*1760*/  SHF.L.U32 R165, R165, 0x10, RZ ;  /* 0x00000010a5a57819 */ /* 0x000fc600000006ff */
[----:B------:R-:W-:Y:S01]  /*1770*/  FMUL.FTZ R197, R193, R64 ;  /* 0x00000040c1c57220 */ /* 0x000fe20000410000 */
[----:B------:R-:W4:Y:S04]  /*1780*/  LDG.E.64 R144, desc[UR6][R144.64] ;  /* 0x0000000690907981 */ /* 0x000f28000c1e1b00 */
[----:B------:R-:W2:Y:S01]  /*1790*/  LDL R193, [R1+0x60] ;  /* 0x0000600001c17983 */ /* 0x000ea20000100800 */
[----:B---3--:R-:W-:-:S03]  /*17a0*/  FFMA.FTZ R197, R192, R158, R197 ;  /* 0x0000009ec0c57223 */ /* 0x008fc600000100c5 */
[----:B------:R-:W3:Y:S01]  /*17b0*/  LDL R192, [R1+0x64] ;  /* 0x0000640001c07983 */ /* 0x000ee20000100800 */
[----:B------:R-:W-:Y:S02]  /*17c0*/  FSEL R208, R208, RZ, !P2 ;  /* 0x000000ffd0d07208 */ /* 0x000fe40005000000 */
[----:B0-----:R-:W-:Y:S02]  /*17d0*/  @P0 LEA R160, P1, R162, R160, 0x4 ;  /* 0x000000a0a2a00211 */ /* 0x001fe400078220ff */
[----:B------:R-:W-:Y:S01]  /*17e0*/  SHF.L.U32 R199, R66, 0x10, RZ ;  /* 0x0000001042c77819 */ /* 0x000fe200000006ff */
[C---:B------:R-:W-:Y:S01]  /*17f0*/  FADD.FTZ R104, -R208.reuse, R104 ;  /* 0x00000068d0687221 */ /* 0x040fe20000010100 */
[C---:B------:R-:W-:Y:S01]  /*1800*/  FADD.FTZ R105, -R208.reuse, R105 ;  /* 0x00000069d0697221 */ /* 0x040fe20000010100 */
[----:B------:R-:W-:Y:S01]  /*1810*/  FADD.FTZ R107, -R208, R107 ;  /* 0x0000006bd06b7221 */ /* 0x000fe20000010100 */
[----:B------:R-:W-:Y:S01]  /*1820*/  FADD.FTZ R183, R190, R183 ;  /* 0x000000b7beb77221 */ /* 0x000fe20000010000 */
[----:B------:R-:W-:Y:S01]  /*1830*/  FMUL.FTZ R163, R172, R104 ;  /* 0x00000068aca37220 */ /* 0x000fe20000410000 */
[----:B------:R-:W-:Y:S01]  /*1840*/  SHF.L.U32 R104, R67, 0x10, RZ ;  /* 0x0000001043687819 */ /* 0x000fe200000006ff */
[----:B------:R-:W-:Y:S01]  /*1850*/  FADD.FTZ R106, -R208, R106 ;  /* 0x0000006ad06a7221 */ /* 0x000fe20000010100 */
[C---:B------:R-:W-:Y:S01]  /*1860*/  FMUL.FTZ R198, R172.reuse, R105 ;  /* 0x00000069acc67220 */ /* 0x040fe20000410000 */
[----:B------:R-:W-:Y:S01]  /*1870*/  FMUL.FTZ R203, R172, R107 ;  /* 0x0000006baccb7220 */ /* 0x000fe20000410000 */
[----:B------:R-:W-:Y:S01]  /*1880*/  @P0 LEA.HI.X R161, R162, R161, RZ, 0x4, P1 ;  /* 0x000000a1a2a10211 */ /* 0x000fe200008f24ff */
[----:B------:R-:W-:Y:S01]  /*1890*/  FMUL.FTZ R105, R200, R104 ;  /* 0x00000068c8697220 */ /* 0x000fe20000410000 */
[----:B------:R-:W-:Y:S01]  /*18a0*/  FMUL.FTZ R201, R172, R106 ;  /* 0x0000006aacc97220 */ /* 0x000fe20000410000 */
[----:B------:R-:W-:Y:S01]  /*18b0*/  FMUL.FTZ R200, R195, R190 ;  /* 0x000000bec3c87220 */ /* 0x000fe20000410000 */
[----:B------:R-:W-:-:S04]  /*18c0*/  IMAD.WIDE.U32 R152, R170, 0x8, R206 ;  /* 0x00000008aa987825 */ /* 0x000fc800078e00ce */
[----:B------:R-:W-:Y:S01]  /*18d0*/  FADD.FTZ R124, R199, R124 ;  /* 0x0000007cc77c7221 */ /* 0x000fe20000010000 */
[-C--:B------:R-:W-:Y:S01]  /*18e0*/  FFMA.FTZ R44, R198, R199.reuse, R44 ;  /* 0x000000c7c62c7223 */ /* 0x080fe2000001002c */
[----:B------:R-:W-:Y:S01]  /*18f0*/  FADD.FTZ R122, R189, R122 ;  /* 0x0000007abd7a7221 */ /* 0x000fe20000010000 */
[----:B------:R-:W-:Y:S01]  /*1900*/  IMAD.MOV.U32 R107, RZ, RZ, R154 ;  /* 0x000000ffff6b7224 */ /* 0x000fe200078e009a */
[----:B------:R-:W-:Y:S01]  /*1910*/  MOV R106, R156 ;  /* 0x0000009c006a7202 */ /* 0x000fe20000000f00 */
[----:B------:R-:W-:Y:S01]  /*1920*/  FFMA.FTZ R199, R196, R199, R105 ;  /* 0x000000c7c4c77223 */ /* 0x000fe20000010069 */
[----:B------:R-:W-:Y:S01]  /*1930*/  FADD.FTZ R52, -R208, R52 ;  /* 0x00000034d0347221 */ /* 0x000fe20000010100 */
[-C--:B------:R-:W-:Y:S01]  /*1940*/  FFMA.FTZ R200, R194, R165.reuse, R200 ;  /* 0x000000a5c2c87223 */ /* 0x080fe200000100c8 */
[----:B------:R-:W-:Y:S01]  /*1950*/  FFMA.FTZ R5, R201, R190, R5 ;  /* 0x000000bec9057223 */ /* 0x000fe20000010005 */
[----:B------:R-:W-:Y:S01]  /*1960*/  IMAD.U32 R196, R107, 0x10000, RZ ;  /* 0x000100006bc47824 */ /* 0x000fe200078e00ff */
[----:B------:R0:W5:Y:S01]  /*1970*/  @P0 LDG.E.128 R100, desc[UR6][R160.64] ;  /* 0x00000006a0640981 */ /* 0x000162000c1e1d00 */
[----:B------:R-:W-:Y:S01]  /*1980*/  FADD.FTZ R121, R165, R121 ;  /* 0x00000079a5797221 */ /* 0x000fe20000010000 */
[----:B------:R-:W-:Y:S01]  /*1990*/  FFMA.FTZ R41, R201, R165, R41 ;  /* 0x000000a5c9297223 */ /* 0x000fe20000010029 */
[--C-:B------:R-:W-:Y:S01]  /*19a0*/  SHF.R.U64 R190, R156, 0x10, R157.reuse ;  /* 0x000000109cbe7819 */ /* 0x100fe2000000129d */
[----:B------:R-:W-:Y:S01]  /*19b0*/  FFMA.FTZ R42, R203, R189, R42 ;  /* 0x000000bdcb2a7223 */ /* 0x000fe2000001002a */
[----:B------:R-:W-:Y:S01]  /*19c0*/  SHF.R.U32.HI R194, RZ, 0x10, R157 ;  /* 0x00000010ffc27819 */ /* 0x000fe2000001169d */
[----:B------:R-:W-:Y:S01]  /*19d0*/  IMAD.WIDE.U32 R146, R175, 0x8, R204 ;  /* 0x00000008af927825 */ /* 0x000fe200078e00cc */
[----:B------:R-:W-:-:S03]  /*19e0*/  SHF.L.U32 R165, R106, 0x10, RZ ;  /* 0x000000106aa57819 */ /* 0x000fc600000006ff */
[----:B------:R-:W-:Y:S01]  /*19f0*/  FADD.FTZ R185, R191, R185 ;  /* 0x000000b9bfb97221 */ /* 0x000fe20000010000 */
[----:B------:R-:W-:Y:S01]  /*1a00*/  FFMA.FTZ R4, R203, R191, R4 ;  /* 0x000000bfcb047223 */ /* 0x000fe20000010004 */
[----:B0-----:R-:W-:-:S04]  /*1a10*/  IMAD.WIDE.U32 R160, R164, 0x8, R206 ;  /* 0x00000008a4a07825 */ /* 0x001fc800078e00ce */
[----:B------:R-:W-:Y:S01]  /*1a20*/  FADD.FTZ R43, R158, R43 ;  /* 0x0000002b9e2b7221 */ /* 0x000fe20000010000 */
[----:B------:R-:W-:Y:S01]  /*1a30*/  FADD.FTZ R119, R165, R119 ;  /* 0x00000077a5777221 */ /* 0x000fe20000010000 */
[----:B------:R-:W4:Y:S01]  /*1a40*/  LDG.E.64 R146, desc[UR6][R146.64] ;  /* 0x0000000692927981 */ /* 0x000f22000c1e1b00 */
[----:B------:R-:W-:Y:S01]  /*1a50*/  FFMA.FTZ R123, R163, R158, R123 ;  /* 0x0000009ea37b7223 */ /* 0x000fe2000001007b */
[----:B------:R-:W-:Y:S01]  /*1a60*/  SHF.R.U32.HI R195, RZ, 0x10, R155 ;  /* 0x00000010ffc37819 */ /* 0x000fe2000001169b */
[--C-:B------:R-:W-:Y:S01]  /*1a70*/  IMAD.WIDE.U32 R148, R168, 0x8, R204.reuse ;  /* 0x00000008a8947825 */ /* 0x100fe200078e00cc */
[----:B------:R-:W4:Y:S03]  /*1a80*/  LDG.E.64 R142, desc[UR6][R142.64] ;  /* 0x000000068e8e7981 */ /* 0x000f26000c1e1b00 */
[----:B------:R-:W-:-:S04]  /*1a90*/  IMAD.WIDE.U32 R158, R164, 0x8, R204 ;  /* 0x00000008a49e7825 */ /* 0x000fc800078e00cc */
[----:B--2---:R-:W-:Y:S01]  /*1aa0*/  FMUL.FTZ R202, R193, R191 ;  /* 0x000000bfc1ca7220 */ /* 0x004fe20000410000 */
[C---:B------:R-:W-:Y:S01]  /*1ab0*/  FADD.FTZ R53, -R208.reuse, R53 ;  /* 0x00000035d0357221 */ /* 0x040fe20000010100 */
[----:B------:R-:W-:Y:S01]  /*1ac0*/  FADD.FTZ R54, -R208, R54 ;  /* 0x00000036d0367221 */ /* 0x000fe20000010100 */
[----:B------:R-:W-:Y:S01]  /*1ad0*/  SHF.L.U32 R190, R190, 0x10, RZ ;  /* 0x00000010bebe7819 */ /* 0x000fe200000006ff */
[----:B---3--:R-:W-:Y:S01]  /*1ae0*/  FFMA.FTZ R202, R192, R189, R202 ;  /* 0x000000bdc0ca7223 */ /* 0x008fe200000100ca */
[----:B------:R-:W-:Y:S01]  /*1af0*/  MOV R192, R157 ;  /* 0x0000009d00c07202 */ /* 0x000fe20000000f00 */
[----:B------:R-:W-:-:S04]  /*1b00*/  IMAD.WIDE.U32 R156, R162, 0x8, R206 ;  /* 0x00000008a29c7825 */ /* 0x000fc800078e00ce */
[----:B------:R-:W-:Y:S01]  /*1b10*/  FMUL.FTZ R189, R172, R52 ;  /* 0x00000034acbd7220 */ /* 0x000fe20000410000 */
[----:B------:R-:W2:Y:S01]  /*1b20*/  LDL R206, [R1+0x48] ;  /* 0x0000480001ce7983 */ /* 0x000ea20000100800 */
[----:B------:R-:W-:Y:S02]  /*1b30*/  FMUL.FTZ R52, R212, R196 ;  /* 0x000000c4d4347220 */ /* 0x000fe40000410000 */
[-C--:B------:R-:W-:Y:S01]  /*1b40*/  FFMA.FTZ R39, R189, R165.reuse, R39 ;  /* 0x000000a5bd277223 */ /* 0x080fe20000010027 */
[----:B------:R-:W3:Y:S01]  /*1b50*/  LDL R207, [R1+0x40] ;  /* 0x0000400001cf7983 */ /* 0x000ee20000100800 */
[----:B------:R-:W-:-:S03]  /*1b60*/  FFMA.FTZ R165, R209, R165, R52 ;  /* 0x000000a5d1a57223 */ /* 0x000fc60000010034 */
[----:B------:R-:W3:Y:S01]  /*1b70*/  LDL R209, [R1+0x4c] ;  /* 0x00004c0001d17983 */ /* 0x000ee20000100800 */
[----:B------:R-:W-:Y:S02]  /*1b80*/  SHF.R.U64 R191, R154, 0x10, R155 ;  /* 0x000000109abf7819 */ /* 0x000fe4000000129b */
[----:B------:R-:W-:Y:S01]  /*1b90*/  MOV R193, R155 ;  /* 0x0000009b00c17202 */ /* 0x000fe20000000f00 */
[----:B------:R-:W-:-:S04]  /*1ba0*/  IMAD.WIDE.U32 R154, R162, 0x8, R204 ;  /* 0x00000008a29a7825 */ /* 0x000fc800078e00cc */
[----:B------:R-:W-:Y:S01]  /*1bb0*/  FADD.FTZ R120, R190, R120 ;  /* 0x00000078be787221 */ /* 0x000fe20000010000 */
[----:B------:R-:W3:Y:S04]  /*1bc0*/  LDL R204, [R1+0x44] ;  /* 0x0000440001cc7983 */ /* 0x000ee80000100800 */
[----:B------:R-:W3:Y:S01]  /*1bd0*/  LDL R205, [R1+0x38] ;  /* 0x0000380001cd7983 */ /* 0x000ee20000100800 */
[----:B------:R-:W-:Y:S01]  /*1be0*/  SHF.L.U32 R52, R191, 0x10, RZ ;  /* 0x00000010bf347819 */ /* 0x000fe200000006ff */
[----:B------:R-:W-:Y:S01]  /*1bf0*/  FMUL.FTZ R191, R172, R53 ;  /* 0x00000035acbf7220 */ /* 0x000fe20000410000 */
[----:B------:R-:W-:Y:S01]  /*1c00*/  FADD.FTZ R55, -R208, R55 ;  /* 0x00000037d0377221 */ /* 0x000fe20000010100 */
[----:B------:R-:W-:Y:S01]  /*1c10*/  SHF.L.U32 R192, R192, 0x10, RZ ;  /* 0x00000010c0c07819 */ /* 0x000fe200000006ff */
[----:B------:R-:W-:Y:S01]  /*1c20*/  FADD.FTZ R181, R196, R181 ;  /* 0x000000b5c4b57221 */ /* 0x000fe20000010000 */
[-C--:B------:R-:W-:Y:S01]  /*1c30*/  FMUL.FTZ R53, R211, R52.reuse ;  /* 0x00000034d3357220 */ /* 0x080fe20000410000 */
[----:B------:R-:W-:Y:S01]  /*1c40*/  FADD.FTZ R182, R52, R182 ;  /* 0x000000b634b67221 */ /* 0x000fe20000010000 */
[----:B------:R-:W-:Y:S01]  /*1c50*/  FFMA.FTZ R6, R191, R52, R6 ;  /* 0x00000034bf067223 */ /* 0x000fe20000010006 */
[----:B------:R-:W-:-:S02]  /*1c60*/  IMAD.U32 R52, R193, 0x10000, RZ ;  /* 0x00010000c1347824 */ /* 0x000fc400078e00ff */
[----:B------:R-:W-:Y:S01]  /*1c70*/  FMUL.FTZ R193, R172, R54 ;  /* 0x00000036acc17220 */ /* 0x000fe20000410000 */
[-C--:B------:R-:W-:Y:S01]  /*1c80*/  FFMA.FTZ R40, R191, R190.reuse, R40 ;  /* 0x000000bebf287223 */ /* 0x080fe20000010028 */
[----:B------:R-:W-:Y:S01]  /*1c90*/  FFMA.FTZ R190, R210, R190, R53 ;  /* 0x000000bed2be7223 */ /* 0x000fe20000010035 */
[----:B------:R-:W-:Y:S01]  /*1ca0*/  FADD.FTZ R179, R52, R179 ;  /* 0x000000b334b37221 */ /* 0x000fe20000010000 */
[----:B------:R-:W-:Y:S01]  /*1cb0*/  FFMA.FTZ R9, R193, R52, R9 ;  /* 0x00000034c1097223 */ /* 0x000fe20000010009 */
[----:B------:R-:W-:Y:S01]  /*1cc0*/  FFMA.FTZ R7, R189, R196, R7 ;  /* 0x000000c4bd077223 */ /* 0x000fe20000010007 */
[----:B------:R-:W-:Y:S01]  /*1cd0*/  FMUL.FTZ R196, R172, R55 ;  /* 0x00000037acc47220 */ /* 0x000fe20000410000 */
[----:B------:R-:W-:Y:S01]  /*1ce0*/  FADD.FTZ R117, R192, R117 ;  /* 0x00000075c0757221 */ /* 0x000fe20000010000 */
[----:B------:R-:W-:Y:S01]  /*1cf0*/  FFMA.FTZ R37, R193, R192, R37 ;  /* 0x000000c0c1257223 */ /* 0x000fe20000010025 */
[----:B------:R-:W-:Y:S02]  /*1d00*/  IMAD.U32 R194, R194, 0x10000, RZ ;  /* 0x00010000c2c27824 */ /* 0x000fe400078e00ff */
[----:B------:R-:W-:Y:S01]  /*1d10*/  FADD.FTZ R72, -R208, R72 ;  /* 0x00000048d0487221 */ /* 0x000fe20000010100 */
[----:B----4-:R-:W-:Y:S01]  /*1d20*/  SHF.R.U64 R54, R146, 0x10, R147 ;  /* 0x0000001092367819 */ /* 0x010fe20000001293 */
[----:B------:R-:W4:Y:S04]  /*1d30*/  LDL R211, [R1+0x30] ;  /* 0x0000300001d37983 */ /* 0x000f280000100800 */
[----:B------:R-:W4:Y:S01]  /*1d40*/  LDL R210, [R1+0x28] ;  /* 0x0000280001d27983 */ /* 0x000f220000100800 */
[----:B------:R-:W-:-:S03]  /*1d50*/  FADD.FTZ R73, -R208, R73 ;  /* 0x00000049d0497221 */ /* 0x000fc60000010100 */
[----:B------:R-:W4:Y:S01]  /*1d60*/  LDG.E.64 R148, desc[UR6][R148.64] ;  /* 0x0000000694947981 */ /* 0x000f22000c1e1b00 */
[C---:B------:R-:W-:Y:S01]  /*1d70*/  FADD.FTZ R74, -R208.reuse, R74 ;  /* 0x0000004ad04a7221 */ /* 0x040fe20000010100 */
[----:B------:R-:W-:Y:S02]  /*1d80*/  FADD.FTZ R75, -R208, R75 ;  /* 0x0000004bd04b7221 */ /* 0x000fe40000010100 */
[----:B------:R-:W4:Y:S04]  /*1d90*/  LDL R212, [R1+0x1c] ;  /* 0x00001c0001d47983 */ /* 0x000f280000100800 */
[----:B------:R-:W4:Y:S01]  /*1da0*/  LDG.E.64 R152, desc[UR6][R152.64] ;  /* 0x0000000698987981 */ /* 0x000f22000c1e1b00 */
[----:B------:R-:W-:Y:S01]  /*1db0*/  FADD.FTZ R186, R64, R186 ;  /* 0x000000ba40ba7221 */ /* 0x000fe20000010000 */
[----:B------:R-:W-:-:S02]  /*1dc0*/  FFMA.FTZ R20, R163, R64, R20 ;  /* 0x00000040a3147223 */ /* 0x000fc40000010014 */
[----:B------:R-:W4:Y:S04]  /*1dd0*/  LDG.E.64 R160, desc[UR6][R160.64] ;  /* 0x00000006a0a07981 */ /* 0x000f28000c1e1b00 */
[----:B------:R-:W4:Y:S01]  /*1de0*/  LDG.E.64 R158, desc[UR6][R158.64] ;  /* 0x000000069e9e7981 */ /* 0x000f22000c1e1b00 */
[----:B------:R-:W-:Y:S01]  /*1df0*/  FADD.FTZ R187, R104, R187 ;  /* 0x000000bb68bb7221 */ /* 0x000fe20000010000 */
[----:B------:R-:W-:Y:S02]  /*1e00*/  FFMA.FTZ R3, R198, R104, R3 ;  /* 0x00000068c6037223 */ /* 0x000fe40000010003 */
[----:B------:R-:W4:Y:S04]  /*1e10*/  LDG.E.64 R156, desc[UR6][R156.64] ;  /* 0x000000069c9c7981 */ /* 0x000f28000c1e1b00 */
[----:B------:R-:W4:Y:S01]  /*1e20*/  LDG.E.64 R154, desc[UR6][R154.64] ;  /* 0x000000069a9a7981 */ /* 0x000f22000c1e1b00 */
[----:B--2---:R-:W-:Y:S01]  /*1e30*/  FMUL.FTZ R53, R206, R52 ;  /* 0x00000034ce357220 */ /* 0x004fe20000410000 */
[----:B------:R-:W-:-:S02]  /*1e40*/  SHF.L.U32 R52, R195, 0x10, RZ ;  /* 0x00000010c3347819 */ /* 0x000fc400000006ff */
[----:B------:R-:W2:Y:S03]  /*1e50*/  LDL R206, [R1+0x3c] ;  /* 0x00003c0001ce7983 */ /* 0x000ea60000100800 */
[----:B---3--:R-:W-:Y:S01]  /*1e60*/  FMUL.FTZ R195, R207, R52 ;  /* 0x00000034cfc37220 */ /* 0x008fe20000410000 */
[----:B------:R-:W-:Y:S01]  /*1e70*/  FADD.FTZ R180, R52, R180 ;  /* 0x000000b434b47221 */ /* 0x000fe20000010000 */
[----:B------:R-:W-:Y:S01]  /*1e80*/  FFMA.FTZ R192, R209, R192, R53 ;  /* 0x000000c0d1c07223 */ /* 0x000fe20000010035 */
[----:B------:R-:W-:Y:S01]  /*1e90*/  FFMA.FTZ R8, R196, R52, R8 ;  /* 0x00000034c4087223 */ /* 0x000fe20000010008 */
[----:B------:R-:W-:Y:S01]  /*1ea0*/  MOV R52, R147 ;  /* 0x0000009300347202 */ /* 0x000fe20000000f00 */
[----:B------:R-:W3:Y:S01]  /*1eb0*/  LDL R209, [R1+0x2c] ;  /* 0x00002c0001d17983 */ /* 0x000ee20000100800 */
[----:B------:R-:W-:Y:S01]  /*1ec0*/  SHF.R.U32.HI R53, RZ, 0x10, R147 ;  /* 0x00000010ff357819 */ /* 0x000fe20000011693 */
[----:B------:R-:W-:-:S02]  /*1ed0*/  IMAD.MOV.U32 R147, RZ, RZ, R144 ;  /* 0x000000ffff937224 */ /* 0x000fc400078e0090 */
[----:B------:R-:W-:Y:S01]  /*1ee0*/  FFMA.FTZ R195, R204, R194, R195 ;  /* 0x000000c2ccc37223 */ /* 0x000fe200000100c3 */
[----:B------:R-:W-:Y:S01]  /*1ef0*/  MOV R204, R146 ;  /* 0x0000009200cc7202 */ /* 0x000fe20000000f00 */
[----:B------:R-:W3:Y:S01]  /*1f00*/  LDL R207, [R1+0x20] ;  /* 0x0000200001cf7983 */ /* 0x000ee20000100800 */
[----:B------:R-:W-:Y:S02]  /*1f10*/  SHF.L.U32 R147, R147, 0x10, RZ ;  /* 0x0000001093937819 */ /* 0x000fe400000006ff */
[----:B------:R-:W-:Y:S01]  /*1f20*/  SHF.R.U64 R146, R144, 0x10, R145 ;  /* 0x0000001090927819 */ /* 0x000fe20000001291 */
[----:B------:R-:W-:Y:S02]  /*1f30*/  FMUL.FTZ R144, R172, R72 ;  /* 0x00000048ac907220 */ /* 0x000fe40000410000 */
[----:B------:R-:W-:Y:S02]  /*1f40*/  FMUL.FTZ R72, R205, R147 ;  /* 0x00000093cd487220 */ /* 0x000fe40000410000 */
[----:B------:R-:W3:Y:S01]  /*1f50*/  LDL R205, [R1+0x34] ;  /* 0x0000340001cd7983 */ /* 0x000ee20000100800 */
[----:B------:R-:W-:Y:S01]  /*1f60*/  IMAD.U32 R204, R204, 0x10000, RZ ;  /* 0x00010000cccc7824 */ /* 0x000fe200078e00ff */
[----:B------:R-:W-:Y:S01]  /*1f70*/  SHF.L.U32 R146, R146, 0x10, RZ ;  /* 0x0000001092927819 */ /* 0x000fe200000006ff */
[----:B------:R-:W-:Y:S01]  /*1f80*/  FADD.FTZ R118, R194, R118 ;  /* 0x00000076c2767221 */ /* 0x000fe20000010000 */
[----:B------:R-:W-:Y:S01]  /*1f90*/  FFMA.FTZ R38, R196, R194, R38 ;  /* 0x000000c2c4267223 */ /* 0x000fe20000010026 */
[----:B------:R-:W-:-:S02]  /*1fa0*/  MOV R55, R145 ;  /* 0x0000009100377202 */ /* 0x000fc40000000f00 */
[----:B------:R-:W-:Y:S01]  /*1fb0*/  SHF.R.U32.HI R194, RZ, 0x10, R145 ;  /* 0x00000010ffc27819 */ /* 0x000fe20000011691 */
[----:B------:R-:W-:Y:S01]  /*1fc0*/  FMUL.FTZ R145, R172, R73 ;  /* 0x00000049ac917220 */ /* 0x000fe20000410000 */
[----:B------:R-:W-:Y:S01]  /*1fd0*/  SHF.L.U32 R54, R54, 0x10, RZ ;  /* 0x0000001036367819 */ /* 0x000fe200000006ff */
[----:B----4-:R-:W-:Y:S01]  /*1fe0*/  FMUL.FTZ R73, R211, R146 ;  /* 0x00000092d3497220 */ /* 0x010fe20000410000 */
[----:B--2---:R-:W-:Y:S01]  /*1ff0*/  FFMA.FTZ R72, R206, R204, R72 ;  /* 0x000000ccce487223 */ /* 0x004fe20000010048 */
[----:B------:R-:W-:Y:S01]  /*2000*/  IMAD.U32 R55, R55, 0x10000, RZ ;  /* 0x0001000037377824 */ /* 0x000fe200078e00ff */
[----:B------:R-:W2:Y:S01]  /*2010*/  LDL R206, [R1+0x24] ;  /* 0x0000240001ce7983 */ /* 0x000ea20000100800 */
[----:B------:R-:W-:Y:S01]  /*2020*/  FADD.FTZ R177, R147, R177 ;  /* 0x000000b193b17221 */ /* 0x000fe20000010000 */
[----:B------:R-:W-:Y:S01]  /*2030*/  FFMA.FTZ R11, R144, R147, R11 ;  /* 0x00000093900b7223 */ /* 0x000fe2000001000b */
[----:B------:R-:W-:Y:S01]  /*2040*/  FADD.FTZ R178, R146, R178 ;  /* 0x000000b292b27221 */ /* 0x000fe20000010000 */
[----:B------:R-:W-:Y:S01]  /*2050*/  FFMA.FTZ R10, R145, R146, R10 ;  /* 0x00000092910a7223 */ /* 0x000fe2000001000a */
[----:B------:R-:W-:Y:S01]  /*2060*/  SHF.L.U32 R52, R52, 0x10, RZ ;  /* 0x0000001034347819 */ /* 0x000fe200000006ff */
[----:B------:R-:W-:-:S02]  /*2070*/  IMAD.U32 R53, R53, 0x10000, RZ ;  /* 0x0001000035357824 */ /* 0x000fc400078e00ff */
[----:B------:R-:W-:Y:S01]  /*2080*/  FADD.FTZ R116, R54, R116 ;  /* 0x0000007436747221 */ /* 0x000fe20000010000 */
[-C--:B------:R-:W-:Y:S01]  /*2090*/  FFMA.FTZ R36, R145, R54.reuse, R36 ;  /* 0x0000003691247223 */ /* 0x080fe20000010024 */
[----:B------:R-:W4:Y:S01]  /*20a0*/  LDL R211, [R1+0x10] ;  /* 0x0000100001d37983 */ /* 0x000f220000100800 */
[----:B---3--:R-:W-:-:S03]  /*20b0*/  FFMA.FTZ R73, R205, R54, R73 ;  /* 0x00000036cd497223 */ /* 0x008fc60000010049 */
[----:B------:R-:W3:Y:S01]  /*20c0*/  LDL R205, [R1+0x18] ;  /* 0x0000180001cd7983 */ /* 0x000ee20000100800 */
[----:B------:R-:W-:Y:S01]  /*20d0*/  FMUL.FTZ R147, R172, R74 ;  /* 0x0000004aac937220 */ /* 0x000fe20000410000 */
[----:B------:R-:W-:Y:S01]  /*20e0*/  FMUL.FTZ R146, R210, R55 ;  /* 0x00000037d2927220 */ /* 0x000fe20000410000 */
[----:B------:R-:W-:Y:S01]  /*20f0*/  FADD.FTZ R113, R52, R113 ;  /* 0x0000007134717221 */ /* 0x000fe20000010000 */
[----:B------:R-:W-:Y:S01]  /*2100*/  FADD.FTZ R114, R53, R114 ;  /* 0x0000007235727221 */ /* 0x000fe20000010000 */
[-C--:B------:R-:W-:Y:S01]  /*2110*/  FFMA.FTZ R33, R147, R52.reuse, R33 ;  /* 0x0000003493217223 */ /* 0x080fe20000010021 */
[----:B------:R-:W-:Y:S01]  /*2120*/  FFMA.FTZ R146, R209, R52, R146 ;  /* 0x00000034d1927223 */ /* 0x000fe20000010092 */
[----:B------:R-:W-:Y:S01]  /*2130*/  SHF.L.U32 R52, R194, 0x10, RZ ;  /* 0x00000010c2347819 */ /* 0x000fe200000006ff */
[----:B------:R-:W-:Y:S01]  /*2140*/  FMUL.FTZ R194, R172, R75 ;  /* 0x0000004bacc27220 */ /* 0x000fe20000410000 */
[----:B------:R-:W-:Y:S01]  /*2150*/  SHF.R.U64 R54, R148, 0x10, R149 ;  /* 0x0000001094367819 */ /* 0x000fe20000001295 */
[----:B------:R-:W4:Y:S02]  /*2160*/  LDL R210, [R1+0x14] ;  /* 0x0000140001d27983 */ /* 0x000f240000100800 */
[-C--:B------:R-:W-:Y:S01]  /*2170*/  FMUL.FTZ R75, R207, R52.reuse ;  /* 0x00000034cf4b7220 */ /* 0x080fe20000410000 */
[----:B------:R-:W-:Y:S01]  /*2180*/  FFMA.FTZ R34, R194, R53, R34 ;  /* 0x00000035c2227223 */ /* 0x000fe20000010022 */
[----:B------:R-:W-:Y:S01]  /*2190*/  FADD.FTZ R176, R52, R176 ;  /* 0x000000b034b07221 */ /* 0x000fe20000010000 */
[----:B------:R-:W-:Y:S01]  /*21a0*/  FFMA.FTZ R12, R194, R52, R12 ;  /* 0x00000034c20c7223 */ /* 0x000fe2000001000c */
[----:B------:R-:W-:Y:S01]  /*21b0*/  MOV R52, R149 ;  /* 0x0000009500347202 */ /* 0x000fe20000000f00 */
[----:B------:R-:W-:Y:S01]  /*21c0*/  FADD.FTZ R115, R204, R115 ;  /* 0x00000073cc737221 */ /* 0x000fe20000010000 */
[----:B------:R-:W-:Y:S01]  /*21d0*/  FFMA.FTZ R35, R144, R204, R35 ;  /* 0x000000cc90237223 */ /* 0x000fe20000010023 */
[----:B------:R-:W4:Y:S01]  /*21e0*/  LDL R209, [R1+0x8] ;  /* 0x0000080001d17983 */ /* 0x000f220000100800 */
[----:B------:R-:W-:-:S02]  /*21f0*/  MOV R204, R148 ;  /* 0x0000009400cc7202 */ /* 0x000fc40000000f00 */
[----:B------:R-:W-:Y:S01]  /*2200*/  SHF.R.U64 R148, R142, 0x10, R143 ;  /* 0x000000108e947819 */ /* 0x000fe2000000128f */
[----:B------:R-:W4:Y:S01]  /*2210*/  LDL R207, [R1+0xc] ;  /* 0x00000c0001cf7983 */ /* 0x000f220000100800 */
[----:B------:R-:W-:-:S04]  /*2220*/  LEA R64, P1, R164, UR12, 0x4 ;  /* 0x0000000ca4407c11 */ /* 0x000fc8000f8220ff */
[----:B------:R-:W-:Y:S02]  /*2230*/  LEA.HI.X R65, R164, UR13, RZ, 0x4, P1 ;  /* 0x0000000da4417c11 */ /* 0x000fe400088f24ff */
[----:B------:R-:W-:-:S04]  /*2240*/  LEA R104, P1, R162, UR12, 0x4 ;  /* 0x0000000ca2687c11 */ /* 0x000fc8000f8220ff */
[----:B------:R-:W4:Y:S01]  /*2250*/  LDG.E.128 R64, desc[UR6][R64.64] ;  /* 0x0000000640407981 */ /* 0x000f22000c1e1d00 */
[----:B------:R-:W-:-:S06]  /*2260*/  LEA.HI.X R105, R162, UR13, RZ, 0x4, P1 ;  /* 0x0000000da2697c11 */ /* 0x000fcc00088f24ff */
[----:B------:R-:W4:Y:S01]  /*2270*/  LDG.E.128 R104, desc[UR6][R104.64] ;  /* 0x0000000668687981 */ /* 0x000f22000c1e1d00 */
[----:B--2---:R-:W-:Y:S01]  /*2280*/  FFMA.FTZ R75, R206, R53, R75 ;  /* 0x00000035ce4b7223 */ /* 0x004fe2000001004b */
[----:B------:R-:W-:Y:S01]  /*2290*/  SHF.R.U32.HI R53, RZ, 0x10, R149 ;  /* 0x00000010ff357819 */ /* 0x000fe20000011695 */
[----:B------:R-:W-:Y:S01]  /*22a0*/  IMAD.MOV.U32 R149, RZ, RZ, R142 ;  /* 0x000000ffff957224 */ /* 0x000fe200078e008e */
[----:B------:R-:W2:Y:S04]  /*22b0*/  LDL R206, [R1] ;  /* 0x0000000001ce7983 */ /* 0x000ea80000100800 */
[----:B------:R-:W-:-:S05]  /*22c0*/  SHF.L.U32 R149, R149, 0x10, RZ ;  /* 0x0000001095957819 */ /* 0x000fca00000006ff */
[----:B---3--:R-:W-:Y:S02]  /*22d0*/  FMUL.FTZ R142, R205, R149 ;  /* 0x00000095cd8e7220 */ /* 0x008fe40000410000 */
[----:B------:R-:W3:Y:S01]  /*22e0*/  LDL R205, [R1+0x4] ;  /* 0x0000040001cd7983 */ /* 0x000ee20000100800 */
[----:B------:R-:W-:Y:S01]  /*22f0*/  SHF.L.U32 R148, R148, 0x10, RZ ;  /* 0x0000001094947819 */ /* 0x000fe200000006ff */
[----:B------:R-:W-:Y:S01]  /*2300*/  FADD.FTZ R171, R55, R171 ;  /* 0x000000ab37ab7221 */ /* 0x000fe20000010000 */
[----:B------:R-:W-:Y:S01]  /*2310*/  FFMA.FTZ R13, R147, R55, R13 ;  /* 0x00000037930d7223 */ /* 0x000fe2000001000d */
[C---:B------:R-:W-:Y:S01]  /*2320*/  FADD.FTZ R68, -R208.reuse, R68 ;  /* 0x00000044d0447221 */ /* 0x040fe20000010100 */
[----:B------:R-:W-:Y:S01]  /*2330*/  FADD.FTZ R69, -R208, R69 ;  /* 0x00000045d0457221 */ /* 0x000fe20000010100 */
[----:B------:R-:W-:Y:S02]  /*2340*/  MOV R55, R143 ;  /* 0x0000008f00377202 */ /* 0x000fe40000000f00 */
[----:B------:R-:W-:Y:S01]  /*2350*/  SHF.R.U32.HI R74, RZ, 0x10, R143 ;  /* 0x00000010ff4a7819 */ /* 0x000fe2000001168f */
[----:B------:R-:W-:Y:S01]  /*2360*/  IMAD.U32 R204, R204, 0x10000, RZ ;  /* 0x00010000cccc7824 */ /* 0x000fe200078e00ff */
[----:B------:R-:W-:Y:S01]  /*2370*/  SHF.L.U32 R54, R54, 0x10, RZ ;  /* 0x0000001036367819 */ /* 0x000fe200000006ff */
[C---:B------:R-:W-:Y:S01]  /*2380*/  FMUL.FTZ R68, R172.reuse, R68 ;  /* 0x00000044ac447220 */ /* 0x040fe20000410000 */
[----:B------:R-:W-:Y:S01]  /*2390*/  FMUL.FTZ R69, R172, R69 ;  /* 0x00000045ac457220 */ /* 0x000fe20000410000 */
[----:B----4-:R-:W-:Y:S01]  /*23a0*/  FMUL.FTZ R143, R211, R148 ;  /* 0x00000094d38f7220 */ /* 0x010fe20000410000 */
[C---:B------:R-:W-:Y:S01]  /*23b0*/  FADD.FTZ R70, -R208.reuse, R70 ;  /* 0x00000046d0467221 */ /* 0x040fe20000010100 */
[----:B------:R-:W-:Y:S01]  /*23c0*/  FADD.FTZ R71, -R208, R71 ;  /* 0x00000047d0477221 */ /* 0x000fe20000010100 */
[----:B------:R-:W-:Y:S01]  /*23d0*/  SHF.L.U32 R74, R74, 0x10, RZ ;  /* 0x000000104a4a7819 */ /* 0x000fe200000006ff */
[----:B------:R-:W-:-:S02]  /*23e0*/  IMAD.U32 R55, R55, 0x10000, RZ ;  /* 0x0001000037377824 */ /* 0x000fc400078e00ff */
        /* <DEDUP_REMOVED lines=10> */
[----:B------:R-:W-:Y:S01]  /*2490*/  SHF.L.U32 R52, R52, 0x10, RZ ;  /* 0x0000001034347819 */ /* 0x000fe200000006ff */
[C---:B------:R-:W-:Y:S01]  /*24a0*/  FMUL.FTZ R148, R172.reuse, R70 ;  /* 0x00000046ac947220 */ /* 0x040fe20000410000 */
[----:B------:R-:W-:Y:S01]  /*24b0*/  FMUL.FTZ R149, R172, R71 ;  /* 0x00000047ac957220 */ /* 0x000fe20000410000 */
[----:B------:R-:W-:Y:S01]  /*24c0*/  MOV R204, R150 ;  /* 0x0000009600cc7202 */ /* 0x000fe20000000f00 */
[----:B------:R-:W-:Y:S01]  /*24d0*/  FMUL.FTZ R70, R209, R55 ;  /* 0x00000037d1467220 */ /* 0x000fe20000410000 */
[----:B------:R-:W-:Y:S01]  /*24e0*/  SHF.R.U64 R54, R150, 0x10, R151 ;  /* 0x0000001096367819 */ /* 0x000fe20000001297 */
[----:B------:R-:W-:-:S02]  /*24f0*/  IMAD.U32 R53, R53, 0x10000, RZ ;  /* 0x0001000035357824 */ /* 0x000fc400078e00ff */
[----:B------:R-:W-:Y:S02]  /*2500*/  IMAD.MOV.U32 R150, RZ, RZ, R152 ;  /* 0x000000ffff967224 */ /* 0x000fe400078e0098 */
[----:B------:R-:W-:Y:S01]  /*2510*/  FADD.FTZ R60, -R208, R60 ;  /* 0x0000003cd03c7221 */ /* 0x000fe20000010100 */
[----:B------:R-:W-:Y:S01]  /*2520*/  FADD.FTZ R215, R55, R215 ;  /* 0x000000d737d77221 */ /* 0x000fe20000010000 */
        /* <DEDUP_REMOVED lines=8> */
[----:B------:R-:W-:-:S02]  /*25b0*/  SHF.R.U64 R152, R152, 0x10, R153 ;  /* 0x0000001098987819 */ /* 0x000fc40000001299 */
[----:B------:R-:W-:Y:S02]  /*25c0*/  MOV R55, R153 ;  /* 0x0000009900377202 */ /* 0x000fe40000000f00 */
[----:B------:R-:W-:Y:S01]  /*25d0*/  MOV R52, R151 ;  /* 0x0000009700347202 */ /* 0x000fe20000000f00 */
[C---:B------:R-:W-:Y:S01]  /*25e0*/  FADD.FTZ R61, -R208.reuse, R61 ;  /* 0x0000003dd03d7221 */ /* 0x040fe20000010100 */
[C---:B------:R-:W-:Y:S01]  /*25f0*/  FADD.FTZ R62, -R208.reuse, R62 ;  /* 0x0000003ed03e7221 */ /* 0x040fe20000010100 */
[----:B------:R-:W-:Y:S01]  /*2600*/  FADD.FTZ R63, -R208, R63 ;  /* 0x0000003fd03f7221 */ /* 0x000fe20000010100 */
[----:B------:R-:W-:Y:S02]  /*2610*/  IMAD.U32 R204, R204, 0x10000, RZ ;  /* 0x00010000cccc7824 */ /* 0x000fe400078e00ff */
[----:B------:R-:W-:Y:S02]  /*2620*/  IMAD.U32 R55, R55, 0x10000, RZ ;  /* 0x0001000037377824 */ /* 0x000fe400078e00ff */
[----:B------:R-:W-:Y:S01]  /*2630*/  FMUL.FTZ R207, R172, R63 ;  /* 0x0000003faccf7220 */ /* 0x000fe20000410000 */
[----:B------:R-:W-:Y:S01]  /*2640*/  FADD.FTZ R51, R204, R51 ;  /* 0x00000033cc337221 */ /* 0x000fe20000010000 */
[----:B------:R-:W-:Y:S01]  /*2650*/  SHF.L.U32 R52, R52, 0x10, RZ ;  /* 0x0000001034347819 */ /* 0x000fe200000006ff */
[----:B------:R-:W-:Y:S01]  /*2660*/  FADD.FTZ R169, R55, R169 ;  /* 0x000000a937a97221 */ /* 0x000fe20000010000 */
[----:B------:R-:W-:-:S02]  /*2670*/  IMAD.MOV.U32 R63, RZ, RZ, R160 ;  /* 0x000000ffff3f7224 */ /* 0x000fc400078e00a0 */
[----:B------:R-:W-:Y:S01]  /*2680*/  FADD.FTZ R67, -R208, R67 ;  /* 0x00000043d0437221 */ /* 0x000fe20000010100 */
[----:B------:R-:W-:Y:S01]  /*2690*/  SHF.L.U32 R54, R54, 0x10, RZ ;  /* 0x0000001036367819 */ /* 0x000fe200000006ff */
[----:B------:R-:W-:Y:S01]  /*26a0*/  FADD.FTZ R49, R52, R49 ;  /* 0x0000003134317221 */ /* 0x000fe20000010000 */
[C---:B------:R-:W-:Y:S01]  /*26b0*/  FADD.FTZ R64, -R208.reuse, R64 ;  /* 0x00000040d0407221 */ /* 0x040fe20000010100 */
[----:B------:R-:W-:Y:S01]  /*26c0*/  SHF.L.U32 R63, R63, 0x10, RZ ;  /* 0x000000103f3f7819 */ /* 0x000fe200000006ff */
[----:B------:R-:W-:Y:S01]  /*26d0*/  FADD.FTZ R66, -R208, R66 ;  /* 0x00000042d0427221 */ /* 0x000fe20000010100 */
[----:B------:R-:W-:Y:S01]  /*26e0*/  FMUL.FTZ R211, R172, R67 ;  /* 0x00000043acd37220 */ /* 0x000fe20000410000 */
[----:B------:R-:W-:Y:S02]  /*26f0*/  FADD.FTZ R108, R54, R108 ;  /* 0x0000006c366c7221 */ /* 0x000fe40000010000 */
[----:B------:R-:W-:Y:S01]  /*2700*/  FMUL.FTZ R210, R172, R66 ;  /* 0x00000042acd27220 */ /* 0x000fe20000410000 */
[C---:B------:R-:W-:Y:S01]  /*2710*/  FADD.FTZ R65, -R208.reuse, R65 ;  /* 0x00000041d0417221 */ /* 0x040fe20000010100 */
[----:B------:R-:W-:Y:S01]  /*2720*/  FADD.FTZ R129, R63, R129 ;  /* 0x000000813f817221 */ /* 0x000fe20000010000 */
[----:B------:R-:W-:-:S04]  /*2730*/  FADD.FTZ R104, -R208, R104 ;  /* 0x00000068d0687221 */ /* 0x000fc80000010100 */
[----:B------:R-:W-:Y:S01]  /*2740*/  FMUL.FTZ R104, R172, R104 ;  /* 0x00000068ac687220 */ /* 0x000fe20000410000 */
[----:B------:R-:W-:Y:S01]  /*2750*/  IADD3 R128, R128, UR10, RZ ;  /* 0x0000000a80807c10 */ /* 0x000fe2000fffe0ff */
[----:B------:R-:W-:-:S03]  /*2760*/  UMOV UR4, 0xffffffff ;  /* 0xffffffff00047882 */ /* 0x000fc60000000000 */
[----:B------:R-:W-:Y:S01]  /*2770*/  ISETP.GE.AND P1, PT, R128, UR11, PT ;  /* 0x0000000b80007c0c */ /* 0x000fe2000bf26270 */
[----:B--2---:R-:W-:Y:S01]  /*2780*/  FMUL.FTZ R71, R206, R74 ;  /* 0x0000004ace477220 */ /* 0x004fe20000410000 */
[----:B------:R-:W-:Y:S02]  /*2790*/  SHF.R.U32.HI R74, RZ, 0x10, R153 ;  /* 0x00000010ff4a7819 */ /* 0x000fe40000011699 */
[----:B------:R-:W-:Y:S02]  /*27a0*/  SHF.L.U32 R153, R150, 0x10, RZ ;  /* 0x0000001096997819 */ /* 0x000fe400000006ff */
[----:B------:R-:W-:-:S03]  /*27b0*/  SHF.L.U32 R74, R74, 0x10, RZ ;  /* 0x000000104a4a7819 */ /* 0x000fc600000006ff */
[----:B------:R-:W-:Y:S01]  /*27c0*/  FMUL.FTZ R150, R251, R153 ;  /* 0x00000099fb967220 */ /* 0x000fe20000410000 */
[----:B------:R-:W-:Y:S01]  /*27d0*/  FADD.FTZ R213, R153, R213 ;  /* 0x000000d599d57221 */ /* 0x000fe20000010000 */
[----:B------:R-:W-:Y:S01]  /*27e0*/  FMUL.FTZ R206, R245, R74 ;  /* 0x0000004af5ce7220 */ /* 0x000fe20000410000 */
[----:B---3--:R-:W-:Y:S01]  /*27f0*/  FFMA.FTZ R71, R205, R53, R71 ;  /* 0x00000035cd477223 */ /* 0x008fe20000010047 */
[----:B------:R-:W-:Y:S01]  /*2800*/  SHF.R.U32.HI R53, RZ, 0x10, R151 ;  /* 0x00000010ff357819 */ /* 0x000fe20000011697 */
[----:B------:R-:W-:Y:S01]  /*2810*/  FMUL.FTZ R151, R172, R60 ;  /* 0x0000003cac977220 */ /* 0x000fe20000410000 */
[----:B------:R-:W-:-:S03]  /*2820*/  SHF.L.U32 R60, R152, 0x10, RZ ;  /* 0x00000010983c7819 */ /* 0x000fc600000006ff */
[----:B------:R-:W-:Y:S01]  /*2830*/  FFMA.FTZ R227, R151, R153, R227 ;  /* 0x0000009997e37223 */ /* 0x000fe200000100e3 */
[----:B------:R-:W-:Y:S01]  /*2840*/  FMUL.FTZ R153, R172, R61 ;  /* 0x0000003dac997220 */ /* 0x000fe20000410000 */
[----:B------:R-:W-:Y:S01]  /*2850*/  FMUL.FTZ R152, R249, R60 ;  /* 0x0000003cf9987220 */ /* 0x000fe20000410000 */
[----:B------:R-:W-:Y:S01]  /*2860*/  FADD.FTZ R214, R60, R214 ;  /* 0x000000d63cd67221 */ /* 0x000fe20000010000 */
[----:B------:R-:W-:Y:S01]  /*2870*/  FMUL.FTZ R205, R172, R62 ;  /* 0x0000003eaccd7220 */ /* 0x000fe20000410000 */
[----:B------:R-:W-:Y:S01]  /*2880*/  FFMA.FTZ R228, R153, R60, R228 ;  /* 0x0000003c99e47223 */ /* 0x000fe200000100e4 */
[----:B------:R-:W-:Y:S01]  /*2890*/  IMAD.U32 R53, R53, 0x10000, RZ ;  /* 0x0001000035357824 */ /* 0x000fe200078e00ff */
[----:B------:R-:W-:Y:S01]  /*28a0*/  SHF.R.U32.HI R60, RZ, 0x10, R161 ;  /* 0x00000010ff3c7819 */ /* 0x000fe200000116a1 */
[-C--:B------:R-:W-:Y:S01]  /*28b0*/  FFMA.FTZ R27, R151, R204.reuse, R27 ;  /* 0x000000cc971b7223 */ /* 0x080fe2000001001b */
[----:B------:R-:W-:Y:S01]  /*28c0*/  FFMA.FTZ R150, R252, R204, R150 ;  /* 0x000000ccfc967223 */ /* 0x000fe20000010096 */
[-C--:B------:R-:W-:Y:S01]  /*28d0*/  FMUL.FTZ R204, R247, R55.reuse ;  /* 0x00000037f7cc7220 */ /* 0x080fe20000410000 */
[----:B------:R-:W-:Y:S01]  /*28e0*/  FFMA.FTZ R225, R205, R55, R225 ;  /* 0x00000037cde17223 */ /* 0x000fe200000100e1 */
[----:B------:R-:W-:Y:S01]  /*28f0*/  FADD.FTZ R50, R53, R50 ;  /* 0x0000003235327221 */ /* 0x000fe20000010000 */
[-C--:B------:R-:W-:Y:S01]  /*2900*/  FFMA.FTZ R26, R207, R53.reuse, R26 ;  /* 0x00000035cf1a7223 */ /* 0x080fe2000001001a */
[----:B------:R-:W-:Y:S01]  /*2910*/  FFMA.FTZ R206, R246, R53, R206 ;  /* 0x00000035f6ce7223 */ /* 0x000fe200000100ce */
[----:B------:R-:W-:-:S02]  /*2920*/  SHF.R.U32.HI R53, RZ, 0x10, R159 ;  /* 0x00000010ff357819 */ /* 0x000fc4000001169f */
[----:B------:R-:W-:Y:S02]  /*2930*/  MOV R55, R161 ;  /* 0x000000a100377202 */ /* 0x000fe40000000f00 */
[----:B------:R-:W-:Y:S01]  /*2940*/  SHF.L.U32 R60, R60, 0x10, RZ ;  /* 0x000000103c3c7819 */ /* 0x000fe200000006ff */
[-C--:B------:R-:W-:Y:S01]  /*2950*/  FFMA.FTZ R25, R205, R52.reuse, R25 ;  /* 0x00000034cd197223 */ /* 0x080fe20000010019 */
[----:B------:R-:W-:Y:S01]  /*2960*/  FFMA.FTZ R204, R248, R52, R204 ;  /* 0x00000034f8cc7223 */ /* 0x000fe200000100cc */
[----:B------:R-:W-:Y:S01]  /*2970*/  MOV R61, R158 ;  /* 0x0000009e003d7202 */ /* 0x000fe20000000f00 */
[----:B------:R-:W-:Y:S01]  /*2980*/  IMAD.U32 R55, R55, 0x10000, RZ ;  /* 0x0001000037377824 */ /* 0x000fe200078e00ff */
[----:B------:R-:W-:Y:S01]  /*2990*/  MOV R52, R159 ;  /* 0x0000009f00347202 */ /* 0x000fe20000000f00 */
[----:B------:R-:W-:Y:S02]  /*29a0*/  IMAD.U32 R53, R53, 0x10000, RZ ;  /* 0x0001000035357824 */ /* 0x000fe400078e00ff */
[----:B------:R-:W-:Y:S01]  /*29b0*/  FMUL.FTZ R212, R237, R60 ;  /* 0x0000003cedd47220 */ /* 0x000fe20000410000 */
[-C--:B------:R-:W-:Y:S01]  /*29c0*/  FFMA.FTZ R28, R153, R54.reuse, R28 ;  /* 0x00000036991c7223 */ /* 0x080fe2000001001c */
[----:B------:R-:W-:Y:S01]  /*29d0*/  FFMA.FTZ R152, R250, R54, R152 ;  /* 0x00000036fa987223 */ /* 0x000fe20000010098 */
[----:B------:R-:W-:Y:S01]  /*29e0*/  SHF.R.U64 R54, R158, 0x10, R159 ;  /* 0x000000109e367819 */ /* 0x000fe2000000129f */
[----:B------:R-:W-:Y:S01]  /*29f0*/  IMAD.U32 R61, R61, 0x10000, RZ ;  /* 0x000100003d3d7824 */ /* 0x000fe200078e00ff */
[----:B------:R-:W-:Y:S01]  /*2a00*/  SHF.L.U32 R52, R52, 0x10, RZ ;  /* 0x0000001034347819 */ /* 0x000fe200000006ff */
[----:B------:R-:W-:Y:S01]  /*2a10*/  FMUL.FTZ R159, R172, R64 ;  /* 0x00000040ac9f7220 */ /* 0x000fe20000410000 */
[----:B------:R-:W-:Y:S01]  /*2a20*/  FMUL.FTZ R158, R243, R63 ;  /* 0x0000003ff39e7220 */ /* 0x000fe20000410000 */
[----:B------:R-:W-:Y:S01]  /*2a30*/  FMUL.FTZ R209, R239, R55 ;  /* 0x00000037efd17220 */ /* 0x000fe20000410000 */
[----:B------:R-:W-:Y:S01]  /*2a40*/  FADD.FTZ R46, R53, R46 ;  /* 0x0000002e352e7221 */ /* 0x000fe20000010000 */
[-C--:B------:R-:W-:Y:S01]  /*2a50*/  FFMA.FTZ R22, R211, R53.reuse, R22 ;  /* 0x00000035d3167223 */ /* 0x080fe20000010016 */
[----:B------:R-:W-:Y:S01]  /*2a60*/  FFMA.FTZ R212, R238, R53, R212 ;  /* 0x00000035eed47223 */ /* 0x000fe200000100d4 */
[----:B------:R-:W-:Y:S01]  /*2a70*/  SHF.R.U32.HI R53, RZ, 0x10, R157 ;  /* 0x00000010ff357819 */ /* 0x000fe2000001169d */
[----:B------:R-:W-:Y:S01]  /*2a80*/  FADD.FTZ R47, R61, R47 ;  /* 0x0000002f3d2f7221 */ /* 0x000fe20000010000 */
[-C--:B------:R-:W-:Y:S01]  /*2a90*/  FFMA.FTZ R23, R159, R61.reuse, R23 ;  /* 0x0000003d9f177223 */ /* 0x080fe20000010017 */
[----:B------:R-:W-:Y:S01]  /*2aa0*/  FFMA.FTZ R158, R244, R61, R158 ;  /* 0x0000003df49e7223 */ /* 0x000fe2000001009e */
[----:B------:R-:W-:Y:S01]  /*2ab0*/  FADD.FTZ R45, R52, R45 ;  /* 0x0000002d342d7221 */ /* 0x000fe20000010000 */
[-C--:B------:R-:W-:Y:S01]  /*2ac0*/  FFMA.FTZ R21, R210, R52.reuse, R21 ;  /* 0x00000034d2157223 */ /* 0x080fe20000010015 */
[----:B------:R-:W-:Y:S01]  /*2ad0*/  FFMA.FTZ R209, R240, R52, R209 ;  /* 0x00000034f0d17223 */ /* 0x000fe200000100d1 */
[----:B------:R-:W-:Y:S01]  /*2ae0*/  SHF.R.U32.HI R52, RZ, 0x10, R155 ;  /* 0x00000010ff347819 */ /* 0x000fe2000001169b */
[----:B------:R-:W-:Y:S01]  /*2af0*/  IMAD.MOV.U32 R64, RZ, RZ, R156 ;  /* 0x000000ffff407224 */ /* 0x000fe200078e009c */
[----:B------:R-:W-:Y:S01]  /*2b00*/  SHF.R.U64 R61, R156, 0x10, R157 ;  /* 0x000000109c3d7819 */ /* 0x000fe2000000129d */
[----:B------:R-:W-:Y:S01]  /*2b10*/  FADD.FTZ R156, -R208, R107 ;  /* 0x0000006bd09c7221 */ /* 0x000fe20000010100 */
[----:B------:R-:W-:Y:S01]  /*2b20*/  SHF.L.U32 R53, R53, 0x10, RZ ;  /* 0x0000001035357819 */ /* 0x000fe200000006ff */
[----:B------:R-:W-:Y:S01]  /*2b30*/  FADD.FTZ R131, R55, R131 ;  /* 0x0000008337837221 */ /* 0x000fe20000010000 */
[----:B------:R-:W-:Y:S01]  /*2b40*/  FFMA.FTZ R219, R210, R55, R219 ;  /* 0x00000037d2db7223 */ /* 0x000fe200000100db */
[----:B------:R-:W-:Y:S01]  /*2b50*/  MOV R55, R157 ;  /* 0x0000009d00377202 */ /* 0x000fe20000000f00 */
[----:B------:R-:W-:-:S02]  /*2b60*/  IMAD.U32 R52, R52, 0x10000, RZ ;  /* 0x0001000034347824 */ /* 0x000fc400078e00ff */
        /* <DEDUP_REMOVED lines=41> */
[----:B------:R-:W-:Y:S02]  /*2e00*/  SHF.R.U64 R62, R160, 0x10, R161 ;  /* 0x00000010a03e7819 */ /* 0x000fe400000012a1 */
[----:B------:R-:W-:Y:S01]  /*2e10*/  FADD.FTZ R52, R152, R52 ;  /* 0x0000003498347221 */ /* 0x000fe20000010000 */
[----:B------:R-:W-:Y:S01]  /*2e20*/  FFMA.FTZ R53, R153, R152, R53 ;  /* 0x0000009899357223 */ /* 0x000fe20000010035 */
[----:B------:R-:W-:Y:S02]  /*2e30*/  SHF.L.U32 R62, R62, 0x10, RZ ;  /* 0x000000103e3e7819 */ /* 0x000fe400000006ff */
[----:B------:R-:W-:Y:S01]  /*2e40*/  FADD.FTZ R52, R204, R52 ;  /* 0x00000034cc347221 */ /* 0x000fe20000010000 */
[----:B------:R-:W-:Y:S01]  /*2e50*/  FFMA.FTZ R53, R205, R204, R53 ;  /* 0x000000cccd357223 */ /* 0x000fe20000010035 */
[----:B------:R-:W-:Y:S01]  /*2e60*/  SHF.L.U32 R54, R54, 0x10, RZ ;  /* 0x0000001036367819 */ /* 0x000fe200000006ff */
[----:B------:R-:W-:Y:S01]  /*2e70*/  FMUL.FTZ R161, R172, R65 ;  /* 0x00000041aca17220 */ /* 0x000fe20000410000 */
[----:B------:R-:W-:Y:S01]  /*2e80*/  FMUL.FTZ R160, R241, R62 ;  /* 0x0000003ef1a07220 */ /* 0x000fe20000410000 */
[----:B------:R-:W-:Y:S01]  /*2e90*/  FADD.FTZ R52, R206, R52 ;  /* 0x00000034ce347221 */ /* 0x000fe20000010000 */
[----:B------:R-:W-:Y:S01]  /*2ea0*/  FFMA.FTZ R53, R207, R206, R53 ;  /* 0x000000cecf357223 */ /* 0x000fe20000010035 */
[----:B------:R-:W0:Y:S01]  /*2eb0*/  S2R R65, SR_TID.X ;  /* 0x0000000000417919 */ /* 0x000e220000002100 */
[----:B------:R-:W-:Y:S01]  /*2ec0*/  FFMA.FTZ R160, R242, R54, R160 ;  /* 0x00000036f2a07223 */ /* 0x000fe200000100a0 */
[----:B------:R-:W-:Y:S01]  /*2ed0*/  FADD.FTZ R52, R158, R52 ;  /* 0x000000349e347221 */ /* 0x000fe20000010000 */
[----:B------:R-:W-:Y:S01]  /*2ee0*/  FFMA.FTZ R53, R159, R158, R53 ;  /* 0x0000009e9f357223 */ /* 0x000fe20000010035 */
[----:B------:R-:W-:Y:S01]  /*2ef0*/  FADD.FTZ R130, R62, R130 ;  /* 0x000000823e827221 */ /* 0x000fe20000010000 */
[C---:B------:R-:W-:Y:S01]  /*2f00*/  FFMA.FTZ R224, R161.reuse, R62, R224 ;  /* 0x0000003ea1e07223 */ /* 0x040fe200000100e0 */
[----:B------:R-:W-:Y:S01]  /*2f10*/  MOV R62, R154 ;  /* 0x0000009a003e7202 */ /* 0x000fe20000000f00 */
[----:B------:R-:W-:Y:S01]  /*2f20*/  FADD.FTZ R52, R160, R52 ;  /* 0x00000034a0347221 */ /* 0x000fe20000010000 */
[----:B------:R-:W-:Y:S01]  /*2f30*/  SHF.L.U32 R64, R64, 0x10, RZ ;  /* 0x0000001040407819 */ /* 0x000fe200000006ff */
[----:B------:R-:W-:Y:S01]  /*2f40*/  FFMA.FTZ R53, R161, R160, R53 ;  /* 0x000000a0a1357223 */ /* 0x000fe20000010035 */
[----:B------:R-:W-:Y:S01]  /*2f50*/  FFMA.FTZ R223, R159, R63, R223 ;  /* 0x0000003f9fdf7223 */ /* 0x000fe200000100df */
[----:B------:R-:W-:Y:S01]  /*2f60*/  FADD.FTZ R132, R60, R132 ;  /* 0x000000843c847221 */ /* 0x000fe20000010000 */
[----:B------:R-:W-:Y:S01]  /*2f70*/  FFMA.FTZ R220, R211, R60, R220 ;  /* 0x0000003cd3dc7223 */ /* 0x000fe200000100dc */
[----:B------:R-:W-:Y:S01]  /*2f80*/  SHF.R.U64 R60, R154, 0x10, R155 ;  /* 0x000000109a3c7819 */ /* 0x000fe2000000129b */
[----:B------:R-:W-:Y:S01]  /*2f90*/  FADD.FTZ R63, -R208, R105 ;  /* 0x00000069d03f7221 */ /* 0x000fe20000010100 */
[----:B------:R-:W-:Y:S01]  /*2fa0*/  SHF.L.U32 R61, R61, 0x10, RZ ;  /* 0x000000103d3d7819 */ /* 0x000fe200000006ff */
[----:B------:R-:W-:-:S02]  /*2fb0*/  IMAD.U32 R62, R62, 0x10000, RZ ;  /* 0x000100003e3e7824 */ /* 0x000fc400078e00ff */
[----:B------:R-:W-:Y:S01]  /*2fc0*/  FMUL.FTZ R105, R235, R64 ;  /* 0x00000040eb697220 */ /* 0x000fe20000410000 */
[----:B------:R-:W-:Y:S01]  /*2fd0*/  FADD.FTZ R52, R209, R52 ;  /* 0x00000034d1347221 */ /* 0x000fe20000010000 */
[----:B------:R-:W-:Y:S01]  /*2fe0*/  FFMA.FTZ R53, R210, R209, R53 ;  /* 0x000000d1d2357223 */ /* 0x000fe20000010035 */
[----:B------:R-:W-:Y:S01]  /*2ff0*/  FADD.FTZ R48, R54, R48 ;  /* 0x0000003036307221 */ /* 0x000fe20000010000 */
[----:B------:R-:W-:Y:S01]  /*3000*/  FFMA.FTZ R24, R161, R54, R24 ;  /* 0x00000036a1187223 */ /* 0x000fe20000010018 */
[----:B------:R-:W-:Y:S01]  /*3010*/  MOV R54, R155 ;  /* 0x0000009b00367202 */ /* 0x000fe20000000f00 */
[----:B------:R-:W-:Y:S01]  /*3020*/  FFMA.FTZ R105, R236, R62, R105 ;  /* 0x0000003eec697223 */ /* 0x000fe20000010069 */
[----:B------:R-:W-:Y:S01]  /*3030*/  SHF.L.U32 R60, R60, 0x10, RZ ;  /* 0x000000103c3c7819 */ /* 0x000fe200000006ff */
[----:B------:R-:W-:Y:S01]  /*3040*/  FMUL.FTZ R107, R233, R61 ;  /* 0x0000003de96b7220 */ /* 0x000fe20000410000 */
[----:B------:R-:W-:Y:S02]  /*3050*/  IMAD.U32 R55, R55, 0x10000, RZ ;  /* 0x0001000037377824 */ /* 0x000fe400078e00ff */
[----:B------:R-:W-:Y:S01]  /*3060*/  FADD.FTZ R52, R212, R52 ;  /* 0x00000034d4347221 */ /* 0x000fe20000010000 */
[----:B------:R-:W-:Y:S01]  /*3070*/  FFMA.FTZ R53, R211, R212, R53 ;  /* 0x000000d4d3357223 */ /* 0x000fe20000010035 */
[----:B------:R-:W-:Y:S01]  /*3080*/  FADD.FTZ R154, -R208, R106 ;  /* 0x0000006ad09a7221 */ /* 0x000fe20000010100 */
[----:B------:R-:W-:Y:S01]  /*3090*/  SHF.L.U32 R54, R54, 0x10, RZ ;  /* 0x0000001036367819 */ /* 0x000fe200000006ff */
[----:B------:R-:W-:Y:S01]  /*30a0*/  FMUL.FTZ R106, R172, R63 ;  /* 0x0000003fac6a7220 */ /* 0x000fe20000410000 */
        /* <DEDUP_REMOVED lines=24> */
[----:B0-----:R-:W-:Y:S01]  /*3230*/  LOP3.LUT P3, RZ, R65, 0x1f, RZ, 0xc0, !PT ;  /* 0x0000001f41ff7812 */ /* 0x001fe2000786c0ff */
[----:B------:R-:W-:Y:S01]  /*3240*/  FADD.FTZ R52, R52, R157 ;  /* 0x0000009d34347221 */ /* 0x000fe20000010000 */
[----:B------:R-:W-:Y:S01]  /*3250*/  P2R R74, PR, RZ, 0x2 ;  /* 0x00000002ff4a7803 */ /* 0x000fe20000000000 */
[----:B------:R-:W-:Y:S01]  /*3260*/  FFMA.FTZ R53, R156, R157, R53 ;  /* 0x0000009d9c357223 */ /* 0x000fe20000010035 */
[----:B------:R-:W-:Y:S09]  /*3270*/  BRA.DIV UR4, `(.L_x_1530) ;  /* 0x0000002204ec7947 */ /* 0x000ff2000b800000 */
        /* <DEDUP_REMOVED lines=18> */
.L_x_1550:
[----:B------:R-:W-:Y:S01]  /*33a0*/  LOP3.LUT P1, RZ, R184, 0xff, RZ, 0xc0, !PT ;  /* 0x000000ffb8ff7812 */ /* 0x000fe2000782c0ff */
[----:B-1----:R-:W-:Y:S01]  /*33b0*/  FADD.FTZ R52, R52, R55 ;  /* 0x0000003734347221 */ /* 0x002fe20000010000 */
[----:B0-----:R-:W-:Y:S01]  /*33c0*/  FADD.FTZ R53, R53, R54 ;  /* 0x0000003635357221 */ /* 0x001fe20000010000 */
        /* <DEDUP_REMOVED lines=10> */
.L_x_1531:
[----:B------:R-:W-:Y:S05]  /*3470*/  WARPSYNC.ALL ;  /* 0x0000000000007948 */ /* 0x000fea0003800000 */
[----:B------:R-:W1:Y:S08]  /*3480*/  S2UR UR5, SR_CgaCtaId ;  /* 0x00000000000579c3 */ /* 0x000e700000008800 */
[----:B------:R-:W-:Y:S01]  /*3490*/  BAR.SYNC.DEFER_BLOCKING 0x0 ;  /* 0x0000000000007b1d */ /* 0x000fe20000010000 */
[----:B------:R-:W-:-:S02]  /*34a0*/  SHF.R.U32.HI R60, RZ, 0x5, R65 ;  /* 0x00000005ff3c7819 */ /* 0x000fc40000011641 */
[----:B------:R-:W-:Y:S02]  /*34b0*/  ISETP.NE.U32.AND P3, PT, RZ, UR18, PT ;  /* 0x00000012ff007c0c */ /* 0x000fe4000bf65070 */
[----:B------:R-:W-:Y:S01]  /*34c0*/  LOP3.LUT R60, R60, 0x7fffff8, RZ, 0xc0, !PT ;  /* 0x07fffff83c3c7812 */ /* 0x000fe200078ec0ff */
[----:B------:R-:W-:Y:S01]  /*34d0*/  UMOV UR4, 0x400 ;  /* 0x0000040000047882 */ /* 0x000fe20000000000 */
[----:B------:R-:W-:Y:S02]  /*34e0*/  ISETP.NE.AND.EX P3, PT, RZ, UR19, PT, P3 ;  /* 0x00000013ff007c0c */ /* 0x000fe4000bf65330 */
[----:B------:R-:W-:Y:S01]  /*34f0*/  ISETP.NE.U32.AND P4, PT, RZ, UR18, PT ;  /* 0x00000012ff007c0c */ /* 0x000fe2000bf85070 */
[----:B------:R-:W-:-:S03]  /*3500*/  @!P1 VIADD R60, R60, 0x8 ;  /* 0x000000083c3c9836 */ /* 0x000fc60000000000 */
[----:B------:R-:W-:Y:S01]  /*3510*/  ISETP.NE.AND.EX P4, PT, RZ, UR19, PT, P4 ;  /* 0x00000013ff007c0c */ /* 0x000fe2000bf85340 */
        /* <DEDUP_REMOVED lines=17> */
[----:B------:R0:W1:Y:S02]  /*3630*/  LDS.128 R52, [R60+0x7030] ;  /* 0x007030003c347984 */ /* 0x0000640000000c00 */
[----:B0-----:R-:W-:Y:S01]  /*3640*/  @P3 LEA R60, P5, R173, UR18, 0x4 ;  /* 0x00000012ad3c3c11 */ /* 0x001fe2000f8a20ff */
[----:B-1----:R-:W-:Y:S01]  /*3650*/  FADD.FTZ R52, R61, R52 ;  /* 0x000000343d347221 */ /* 0x002fe20000010000 */
[----:B------:R-:W-:Y:S02]  /*3660*/  FADD.FTZ R53, R62, R53 ;  /* 0x000000353e357221 */ /* 0x000fe40000010000 */
[----:B------:R-:W-:Y:S01]  /*3670*/  @P3 LEA.HI.X R61, R173, UR19, RZ, 0x4, P5 ;  /* 0x00000013ad3d3c11 */ /* 0x000fe2000a8f24ff */
[----:B------:R-:W-:Y:S01]  /*3680*/  FADD.FTZ R52, R54, R52 ;  /* 0x0000003436347221 */ /* 0x000fe20000010000 */
[----:B------:R-:W-:-:S03]  /*3690*/  FADD.FTZ R53, R55, R53 ;  /* 0x0000003537357221 */ /* 0x000fc60000010000 */
[----:B------:R-:W-:Y:S01]  /*36a0*/  FMUL.FTZ R52, R52, UR14 ;  /* 0x0000000e34347c20 */ /* 0x000fe20008410000 */
[----:B------:R-:W-:-:S04]  /*36b0*/  FMUL.FTZ R208, R53, UR14 ;  /* 0x0000000e35d07c20 */ /* 0x000fc80008410000 */
        /* <DEDUP_REMOVED lines=15> */
[----:B------:R-:W-:Y:S01]  /*37b0*/  SHF.L.U32 R198, R173, 0x3, RZ ;  /* 0x00000003adc67819 */ /* 0x000fe200000006ff */
[----:B-----5:R-:W-:Y:S01]  /*37c0*/  @P2 FADD.FTZ R63, R76, R63 ;  /* 0x0000003f4c3f2221 */ /* 0x020fe20000010000 */
[----:B------:R-:W-:Y:S01]  /*37d0*/  @P2 FADD.FTZ R65, R77, R65 ;  /* 0x000000414d412221 */ /* 0x000fe20000010000 */
[----:B------:R-:W-:Y:S01]  /*37e0*/  @P2 FADD.FTZ R64, R78, R64 ;  /* 0x000000404e402221 */ /* 0x000fe20000010000 */
[----:B------:R-:W-:Y:S01]  /*37f0*/  @P2 FADD.FTZ R62, R79, R62 ;  /* 0x0000003e4f3e2221 */ /* 0x000fe20000010000 */
[----:B------:R-:W-:Y:S01]  /*3800*/  SHF.R.U32.HI R163, RZ, 0x1d, R173 ;  /* 0x0000001dffa37819 */ /* 0x000fe200000116ad */
[----:B------:R-:W-:Y:S01]  /*3810*/  IMAD.SHL.U32 R197, R174, 0x8, RZ ;  /* 0x00000008aec57824 */ /* 0x000fe200078e00ff */
[----:B------:R-:W-:-:S02]  /*3820*/  SEL R52, R63, R56, P4 ;  /* 0x000000383f347207 */ /* 0x000fc40002000000 */
[----:B------:R-:W-:Y:S01]  /*3830*/  SEL R53, R65, R57, P4 ;  /* 0x0000003941357207 */ /* 0x000fe20002000000 */
[----:B------:R-:W-:Y:S01]  /*3840*/  F2F.BF16.F32 R63, R63 ;  /* 0x0000003f003f7304 */ /* 0x000fe20000202000 */
[----:B------:R-:W-:Y:S02]  /*3850*/  SEL R54, R64, R58, P4 ;  /* 0x0000003a40367207 */ /* 0x000fe40002000000 */
[----:B------:R-:W-:Y:S02]  /*3860*/  SEL R55, R62, R59, P4 ;  /* 0x0000003b3e377207 */ /* 0x000fe40002000000 */
[----:B------:R-:W-:-:S03]  /*3870*/  SHF.R.U32.HI R173, RZ, 0x1d, R174 ;  /* 0x0000001dffad7819 */ /* 0x000fc600000116ae */
[----:B------:R0:W-:Y:S01]  /*3880*/  @P3 STG.E.128 desc[UR6][R60.64], R52 ;  /* 0x000000343c003986 */ /* 0x0001e2000c101d06 */
[----:B------:R-:W1:Y:S08]  /*3890*/  F2F.BF16.F32 R62, R62 ;  /* 0x0000003e003e7304 */ /* 0x000e700000202000 */
[----:B0-----:R-:W0:Y:S01]  /*38a0*/  F2F.BF16.F32 R60, R65 ;  /* 0x00000041003c7304 */ /* 0x001e220000202000 */
[----:B-1----:R-:W-:-:S07]  /*38b0*/  SHF.L.U32 R54, R62, 0x10, RZ ;  /* 0x000000103e367819 */ /* 0x002fce00000006ff */
[----:B------:R-:W1:Y:S01]  /*38c0*/  F2F.BF16.F32 R61, R64 ;  /* 0x00000040003d7304 */ /* 0x000e620000202000 */
[----:B0-----:R-:W-:-:S03]  /*38d0*/  IMAD.WIDE.U32 R52, R60, 0x10000, RZ ;  /* 0x000100003c347825 */ /* 0x001fc600078e00ff */
[----:B------:R-:W-:Y:S02]  /*38e0*/  LOP3.LUT R52, R52, R63, RZ, 0xfc, !PT ;  /* 0x0000003f34347212 */ /* 0x000fe400078efcff */
[----:B-1----:R-:W-:Y:S02]  /*38f0*/  LOP3.LUT R53, R53, R54, R61, 0xfe, !PT ;  /* 0x0000003635357212 */ /* 0x002fe400078efe3d */
[----:B------:R-:W-:-:S04]  /*3900*/  IADD3 R54, P5, R198, UR20, RZ ;  /* 0x00000014c6367c10 */ /* 0x000fc8000ffbe0ff */
[----:B------:R-:W-:Y:S02]  /*3910*/  IADD3.X R55, R163, UR21, RZ, P5, !PT ;  /* 0x00000015a3377c10 */ /* 0x000fe4000affe4ff */
[----:B------:R-:W-:-:S03]  /*3920*/  @P3 LEA R64, P5, R174, UR18, 0x4 ;  /* 0x00000012ae403c11 */ /* 0x000fc6000f8a20ff */
[----:B------:R0:W-:Y:S01]  /*3930*/  STG.E.64 desc[UR6][R54.64], R52 ;  /* 0x0000003436007986 */ /* 0x0001e2000c101b06 */
[----:B------:R-:W-:Y:S02]  /*3940*/  @P3 LEA.HI.X R65, R174, UR19, RZ, 0x4, P5 ;  /* 0x00000013ae413c11 */ /* 0x000fe4000a8f24ff */
[----:B------:R-:W-:-:S04]  /*3950*/  IADD3 R66, P5, R197, UR20, RZ ;  /* 0x00000014c5427c10 */ /* 0x000fc8000ffbe0ff */
[----:B------:R-:W-:Y:S02]  /*3960*/  IADD3.X R67, R173, UR21, RZ, P5, !PT ;  /* 0x00000015ad437c10 */ /* 0x000fe4000affe4ff */
[----:B------:R-:W-:-:S04]  /*3970*/  ISETP.NE.U32.AND P5, PT, RZ, UR16, PT ;  /* 0x00000010ff007c0c */ /* 0x000fc8000bfa5070 */
[----:B------:R-:W-:-:S13]  /*3980*/  ISETP.NE.AND.EX P5, PT, RZ, UR17, PT, P5 ;  /* 0x00000011ff007c0c */ /* 0x000fda000bfa5350 */
[----:B------:R-:W-:Y:S02]  /*3990*/  @P5 PRMT R2, R63, 0x7610, R2 ;  /* 0x000076103f025816 */ /* 0x000fe40000000002 */
[----:B------:R-:W-:Y:S02]  /*39a0*/  @P5 PRMT R127, R60, 0x7610, R127 ;  /* 0x000076103c7f5816 */ /* 0x000fe4000000007f */
[----:B------:R-:W-:Y:S02]  /*39b0*/  @P5 PRMT R0, R61, 0x7610, R0 ;  /* 0x000076103d005816 */ /* 0x000fe40000000000 */
[----:B------:R-:W-:Y:S01]  /*39c0*/  @P5 PRMT R16, R62, 0x7610, R16 ;  /* 0x000076103e105816 */ /* 0x000fe20000000010 */
[----:B0-----:R-:W-:Y:S06]  /*39d0*/  @!P5 BRA `(.L_x_1532) ;  /* 0x000000000020d947 */ /* 0x001fec0003800000 */
        /* <DEDUP_REMOVED lines=8> */
.L_x_1532:
        /* <DEDUP_REMOVED lines=14> */
[----:B------:R-:W-:Y:S01]  /*3b40*/  @P2 FADD.FTZ R190, R81, R190 ;  /* 0x000000be51be2221 */ /* 0x000fe20000010000 */
[----:B------:R-:W-:Y:S01]  /*3b50*/  @P2 FADD.FTZ R174, R83, R174 ;  /* 0x000000ae53ae2221 */ /* 0x000fe20000010000 */
[--C-:B------:R-:W-:Y:S01]  /*3b60*/  FFMA.FTZ R151, R151, R208, R184.reuse ;  /* 0x000000d097977223 */ /* 0x100fe200000100b8 */
[----:B------:R-:W-:Y:S01]  /*3b70*/  @P2 FADD.FTZ R189, R82, R189 ;  /* 0x000000bd52bd2221 */ /* 0x000fe20000010000 */
[----:B0-----:R-:W-:Y:S01]  /*3b80*/  SEL R52, R165, R56, P4 ;  /* 0x00000038a5347207 */ /* 0x001fe20002000000 */
[--C-:B------:R-:W-:Y:S01]  /*3b90*/  FFMA.FTZ R106, R106, R208, R184.reuse ;  /* 0x000000d06a6a7223 */ /* 0x100fe200000100b8 */
[----:B------:R-:W-:Y:S01]  /*3ba0*/  SEL R53, R190, R57, P4 ;  /* 0x00000039be357207 */ /* 0x000fe20002000000 */
[----:B------:R-:W-:Y:S01]  /*3bb0*/  FADD.FTZ R149, R71, -R149 ;  /* 0x8000009547957221 */ /* 0x000fe20000010000 */
[----:B------:R-:W-:Y:S01]  /*3bc0*/  SEL R54, R189, R58, P4 ;  /* 0x0000003abd367207 */ /* 0x000fe20002000000 */
[-CC-:B------:R-:W-:Y:S01]  /*3bd0*/  FFMA.FTZ R147, R147, R208.reuse, R184.reuse ;  /* 0x000000d093937223 */ /* 0x180fe200000100b8 */
[----:B------:R-:W-:Y:S01]  /*3be0*/  SEL R55, R174, R59, P4 ;  /* 0x0000003bae377207 */ /* 0x000fe20002000000 */
[-CC-:B------:R-:W-:Y:S01]  /*3bf0*/  FFMA.FTZ R194, R194, R208.reuse, R184.reuse ;  /* 0x000000d0c2c27223 */ /* 0x180fe200000100b8 */
[-CC-:B------:R-:W-:Y:S01]  /*3c00*/  FFMA.FTZ R68, R68, R208.reuse, R184.reuse ;  /* 0x000000d044447223 */ /* 0x180fe200000100b8 */
[-CC-:B------:R-:W-:Y:S01]  /*3c10*/  FFMA.FTZ R69, R69, R208.reuse, R184.reuse ;  /* 0x000000d045457223 */ /* 0x180fe200000100b8 */
[-CC-:B------:R-:W-:Y:S01]  /*3c20*/  FFMA.FTZ R148, R148, R208.reuse, R184.reuse ;  /* 0x000000d094947223 */ /* 0x180fe200000100b8 */
[----:B------:R0:W-:Y:S01]  /*3c30*/  @P3 STG.E.128 desc[UR6][R64.64], R52 ;  /* 0x0000003440003986 */ /* 0x0001e2000c101d06 */
[-CC-:B------:R-:W-:Y:S01]  /*3c40*/  FFMA.FTZ R153, R153, R208.reuse, R184.reuse ;  /* 0x000000d099997223 */ /* 0x180fe200000100b8 */
[-CC-:B------:R-:W-:Y:S01]  /*3c50*/  FFMA.FTZ R205, R205, R208.reuse, R184.reuse ;  /* 0x000000d0cdcd7223 */ /* 0x180fe200000100b8 */
        /* <DEDUP_REMOVED lines=15> */
[----:B0-----:R0:W1:Y:S01]  /*3d50*/  F2F.BF16.F32 R64, R190 ;  /* 0x000000be00407304 */ /* 0x0010620000202000 */
[----:B------:R-:W-:-:S02]  /*3d60*/  @P3 LEA R60, P6, R175, UR18, 0x4 ;  /* 0x00000012af3c3c11 */ /* 0x000fc4000f8c20ff */
[C---:B------:R-:W-:Y:S02]  /*3d70*/  SHF.L.U32 R163, R175.reuse, 0x3, RZ ;  /* 0x00000003afa37819 */ /* 0x040fe400000006ff */
[----:B------:R-:W-:Y:S02]  /*3d80*/  @P3 LEA.HI.X R61, R175, UR19, RZ, 0x4, P6 ;  /* 0x00000013af3d3c11 */ /* 0x000fe4000b0f24ff */
[----:B------:R-:W-:Y:S01]  /*3d90*/  SHF.R.U32.HI R175, RZ, 0x1d, R175 ;  /* 0x0000001dffaf7819 */ /* 0x000fe200000116af */
[----:B------:R-:W2:Y:S01]  /*3da0*/  F2F.BF16.F32 R54, R174 ;  /* 0x000000ae00367304 */ /* 0x000ea20000202000 */
[----:B0-----:R-:W-:Y:S01]  /*3db0*/  FMUL.FTZ R190, R172, R149 ;  /* 0x00000095acbe7220 */ /* 0x001fe20000410000 */
[----:B------:R-:W-:Y:S01]  /*3dc0*/  FADD.FTZ R149, R158, -R159 ;  /* 0x8000009f9e957221 */ /* 0x000fe20000010000 */
[C---:B------:R-:W-:Y:S01]  /*3dd0*/  FMUL.FTZ R159, R172.reuse, R153 ;  /* 0x00000099ac9f7220 */ /* 0x040fe20000410000 */
[C---:B------:R-:W-:Y:S01]  /*3de0*/  FMUL.FTZ R158, R172.reuse, R205 ;  /* 0x000000cdac9e7220 */ /* 0x040fe20000410000 */
[----:B------:R-:W-:Y:S01]  /*3df0*/  @P2 FADD.FTZ R190, R91, R190 ;  /* 0x000000be5bbe2221 */ /* 0x000fe20000010000 */
[----:B------:R-:W-:Y:S01]  /*3e00*/  FMUL.FTZ R149, R172, R149 ;  /* 0x00000095ac957220 */ /* 0x000fe20000410000 */
[----:B-1----:R-:W-:Y:S01]  /*3e10*/  IMAD.WIDE.U32 R52, R64, 0x10000, RZ ;  /* 0x0001000040347825 */ /* 0x002fe200078e00ff */
[----:B------:R0:W1:Y:S03]  /*3e20*/  F2F.BF16.F32 R55, R189 ;  /* 0x000000bd00377304 */ /* 0x0000660000202000 */
[----:B------:R-:W-:Y:S01]  /*3e30*/  @P2 FADD.FTZ R159, R93, R159 ;  /* 0x0000009f5d9f2221 */ /* 0x000fe20000010000 */
[----:B------:R-:W-:Y:S01]  /*3e40*/  @P2 FADD.FTZ R158, R94, R158 ;  /* 0x0000009e5e9e2221 */ /* 0x000fe20000010000 */
[----:B------:R-:W-:Y:S01]  /*3e50*/  @P2 FADD.FTZ R149, R96, R149 ;  /* 0x0000009560952221 */ /* 0x000fe20000010000 */
[----:B------:R-:W-:-:S02]  /*3e60*/  IADD3 R62, P6, R163, UR20, RZ ;  /* 0x00000014a33e7c10 */ /* 0x000fc4000ffde0ff */
[----:B------:R-:W-:Y:S01]  /*3e70*/  @P5 PRMT R127, R64, 0x7610, R127 ;  /* 0x00007610407f5816 */ /* 0x000fe2000000007f */
[----:B------:R3:W4:Y:S01]  /*3e80*/  F2F.BF16.F32 R65, R165 ;  /* 0x000000a500417304 */ /* 0x0007220000202000 */
[----:B0-----:R-:W-:Y:S01]  /*3e90*/  FMUL.FTZ R189, R172, R148 ;  /* 0x00000094acbd7220 */ /* 0x001fe20000410000 */
[----:B--2---:R-:W-:Y:S02]  /*3ea0*/  @P5 PRMT R16, R54, 0x7610, R16 ;  /* 0x0000761036105816 */ /* 0x004fe40000000010 */
[----:B------:R-:W-:Y:S01]  /*3eb0*/  IADD3.X R63, R175, UR21, RZ, P6, !PT ;  /* 0x00000015af3f7c10 */ /* 0x000fe2000b7fe4ff */
[----:B------:R-:W-:Y:S01]  /*3ec0*/  @P2 FADD.FTZ R189, R90, R189 ;  /* 0x000000bd5abd2221 */ /* 0x000fe20000010000 */
[----:B-1----:R-:W-:Y:S02]  /*3ed0*/  @P5 PRMT R0, R55, 0x7610, R0 ;  /* 0x0000761037005816 */ /* 0x002fe40000000000 */
[----:B------:R-:W0:Y:S01]  /*3ee0*/  F2F.BF16.F32 R153, R159 ;  /* 0x0000009f00997304 */ /* 0x000e220000202000 */
[----:B---3--:R-:W-:-:S04]  /*3ef0*/  SHF.L.U32 R165, R54, 0x10, RZ ;  /* 0x0000001036a57819 */ /* 0x008fc800000006ff */
[----:B------:R-:W-:Y:S02]  /*3f00*/  LOP3.LUT R53, R53, R165, R55, 0xfe, !PT ;  /* 0x000000a535357212 */ /* 0x000fe400078efe37 */
[----:B----4-:R-:W-:Y:S01]  /*3f10*/  LOP3.LUT R52, R52, R65, RZ, 0xfc, !PT ;  /* 0x0000004134347212 */ /* 0x010fe200078efcff */
[----:B------:R-:W1:Y:S01]  /*3f20*/  F2F.BF16.F32 R148, R158 ;  /* 0x0000009e00947304 */ /* 0x000e620000202000 */
[----:B------:R-:W-:-:S03]  /*3f30*/  @P5 PRMT R2, R65, 0x7610, R2 ;  /* 0x0000761041025816 */ /* 0x000fc60000000002 */
[----:B------:R2:W-:Y:S04]  /*3f40*/  STG.E.64 desc[UR6][R66.64], R52 ;  /* 0x0000003442007986 */ /* 0x0005e8000c101b06 */
[----:B------:R-:W3:Y:S01]  /*3f50*/  F2F.BF16.F32 R107, R149 ;  /* 0x00000095006b7304 */ /* 0x000ee20000202000 */
[-CC-:B--2---:R-:W-:Y:S01]  /*3f60*/  FFMA.FTZ R52, R144, R208.reuse, R184.reuse ;  /* 0x000000d090347223 */ /* 0x184fe200000100b8 */
        /* <DEDUP_REMOVED lines=9> */
[----:B------:R-:W-:Y:S01]  /*4000*/  FMUL.FTZ R143, R172, R144 ;  /* 0x00000090ac8f7220 */ /* 0x000fe20000410000 */
[----:B------:R-:W-:Y:S01]  /*4010*/  FFMA.FTZ R208, R156, R208, R184 ;  /* 0x000000d09cd07223 */ /* 0x000fe200000100b8 */
[----:B------:R-:W-:Y:S01]  /*4020*/  FADD.FTZ R52, R72, -R52 ;  /* 0x8000003448347221 */ /* 0x000fe20000010000 */
        /* <DEDUP_REMOVED lines=11> */
[----:B------:R-:W-:Y:S01]  /*40e0*/  @P2 FADD.FTZ R66, R86, R66 ;  /* 0x0000004256422221 */ /* 0x000fe20000010000 */
        /* <DEDUP_REMOVED lines=10> */
[----:B------:R-:W2:Y:S01]  /*4190*/  F2F.BF16.F32 R71, R66 ;  /* 0x0000004200477304 */ /* 0x000ea20000202000 */
[C---:B------:R-:W-:Y:S01]  /*41a0*/  FMUL.FTZ R52, R172.reuse, R52 ;  /* 0x00000034ac347220 */ /* 0x040fe20000410000 */
[----:B------:R-:W-:Y:S01]  /*41b0*/  FMUL.FTZ R53, R172, R53 ;  /* 0x00000035ac357220 */ /* 0x000fe20000410000 */
[----:B------:R-:W-:Y:S01]  /*41c0*/  FADD.FTZ R208, R157, -R208 ;  /* 0x800000d09dd07221 */ /* 0x000fe20000010000 */
[----:B------:R-:W-:Y:S01]  /*41d0*/  SEL R54, R66, R58, P4 ;  /* 0x0000003a42367207 */ /* 0x000fe20002000000 */
[----:B------:R-:W-:Y:S01]  /*41e0*/  @P2 FADD.FTZ R52, R84, R52 ;  /* 0x0000003454342221 */ /* 0x000fe20000010000 */
[----:B------:R-:W-:Y:S01]  /*41f0*/  @P2 FADD.FTZ R53, R85, R53 ;  /* 0x0000003555352221 */ /* 0x000fe20000010000 */
[----:B------:R-:W-:Y:S01]  /*4200*/  FMUL.FTZ R172, R172, R208 ;  /* 0x000000d0acac7220 */ /* 0x000fe20000410000 */
[----:B------:R-:W4:Y:S01]  /*4210*/  F2F.BF16.F32 R68, R67 ;  /* 0x0000004300447304 */ /* 0x000f220000202000 */
[----:B------:R-:W-:-:S07]  /*4220*/  SEL R55, R67, R59, P4 ;  /* 0x0000003b43377207 */ /* 0x000fce0002000000 */
[----:B------:R-:W0:Y:S08]  /*4230*/  F2F.BF16.F32 R165, R72 ;  /* 0x0000004800a57304 */ /* 0x000e300000202000 */
        /* <DEDUP_REMOVED lines=10> */
[----:B------:R5:W0:Y:S08]  /*42e0*/  F2F.BF16.F32 R70, R52 ;  /* 0x0000003400467304 */ /* 0x000a300000202000 */
[----:B------:R1:W0:Y:S01]  /*42f0*/  F2F.BF16.F32 R69, R53 ;  /* 0x0000003500457304 */ /* 0x0002220000202000 */
[----:B-----5:R-:W-:-:S02]  /*4300*/  SEL R52, R52, R56, P4 ;  /* 0x0000003834347207 */ /* 0x020fc40002000000 */
[----:B-1----:R-:W-:Y:S01]  /*4310*/  SEL R53, R53, R57, P4 ;  /* 0x0000003935357207 */ /* 0x002fe20002000000 */
[----:B--234-:R-:W-:Y:S06]  /*4320*/  @!P5 BRA `(.L_x_1533) ;  /* 0x000000000020d947 */ /* 0x01cfec0003800000 */
        /* <DEDUP_REMOVED lines=8> */
.L_x_1533:
[----:B------:R-:W-:Y:S01]  /*43b0*/  @P2 FADD.FTZ R172, R103, R172 ;  /* 0x000000ac67ac2221 */ /* 0x000fe20000010000 */
[----:B------:R2:W-:Y:S01]  /*43c0*/  @P3 STG.E.128 desc[UR6][R60.64], R52 ;  /* 0x000000343c003986 */ /* 0x0005e2000c101d06 */
[----:B------:R-:W-:Y:S01]  /*43d0*/  @P2 FADD.FTZ R143, R100, R143 ;  /* 0x0000008f648f2221 */ /* 0x000fe20000010000 */
[----:B01----:R-:W-:Y:S01]  /*43e0*/  SHF.L.U32 R66, R160, 0x10, RZ ;  /* 0x00000010a0427819 */ /* 0x003fe200000006ff */
[----:B------:R-:W0:Y:S01]  /*43f0*/  F2F.BF16.F32 R146, R172 ;  /* 0x000000ac00927304 */ /* 0x000e220000202000 */
[----:B------:R-:W-:Y:S02]  /*4400*/  @P5 PRMT R2, R70, 0x7610, R2 ;  /* 0x0000761046025816 */ /* 0x000fe40000000002 */
[----:B------:R-:W-:Y:S02]  /*4410*/  @P5 PRMT R0, R71, 0x7610, R0 ;  /* 0x0000761047005816 */ /* 0x000fe40000000000 */
[C---:B------:R-:W-:Y:S02]  /*4420*/  @P5 PRMT R127, R69.reuse, 0x7610, R127 ;  /* 0x00007610457f5816 */ /* 0x040fe4000000007f */
[----:B------:R-:W-:Y:S01]  /*4430*/  SHF.L.U32 R157, R168, 0x3, RZ ;  /* 0x00000003a89d7819 */ /* 0x000fe200000006ff */
[----:B------:R-:W1:Y:S01]  /*4440*/  F2F.BF16.F32 R152, R143 ;  /* 0x0000008f00987304 */ /* 0x000e620000202000 */
[----:B------:R-:W-:Y:S01]  /*4450*/  @P5 PRMT R16, R68, 0x7610, R16 ;  /* 0x0000761044105816 */ /* 0x000fe20000000010 */
[----:B--2---:R-:W-:Y:S01]  /*4460*/  IMAD.WIDE.U32 R52, R69, 0x10000, RZ ;  /* 0x0001000045347825 */ /* 0x004fe200078e00ff */
[----:B0-----:R-:W-:-:S03]  /*4470*/  SHF.L.U32 R64, R146, 0x10, RZ ;  /* 0x0000001092407819 */ /* 0x001fc600000006ff */
[----:B------:R-:W-:Y:S01]  /*4480*/  IMAD.U32 R54, R68, 0x10000, RZ ;  /* 0x0001000044367824 */ /* 0x000fe200078e00ff */
[----:B------:R-:W-:Y:S01]  /*4490*/  LOP3.LUT R52, R52, R70, RZ, 0xfc, !PT ;  /* 0x0000004634347212 */ /* 0x000fe200078efcff */
[----:B------:R-:W-:Y:S01]  /*44a0*/  IMAD.WIDE.U32 R60, R174, 0x10000, RZ ;  /* 0x00010000ae3c7825 */ /* 0x000fe200078e00ff */
[----:B------:R-:W-:Y:S02]  /*44b0*/  @P3 LEA R70, P2, R168, UR18, 0x4 ;  /* 0x00000012a8463c11 */ /* 0x000fe4000f8420ff */
[----:B------:R-:W-:Y:S01]  /*44c0*/  LOP3.LUT R53, R53, R54, R71, 0xfe, !PT ;  /* 0x0000003635357212 */ /* 0x000fe200078efe47 */
[----:B------:R-:W-:Y:S01]  /*44d0*/  IMAD.WIDE.U32 R54, R153, 0x10000, RZ ;  /* 0x0001000099367825 */ /* 0x000fe200078e00ff */
[----:B------:R-:W-:Y:S02]  /*44e0*/  LOP3.LUT R67, R61, R66, R184, 0xfe, !PT ;  /* 0x000000423d437212 */ /* 0x000fe400078efeb8 */
[----:B------:R-:W-:Y:S01]  /*44f0*/  SHF.L.U32 R61, R154, 0x10, RZ ;  /* 0x000000109a3d7819 */ /* 0x000fe200000006ff */
[----:B------:R0:W-:Y:S01]  /*4500*/  STG.E.64 desc[UR6][R62.64], R52 ;  /* 0x000000343e007986 */ /* 0x0001e2000c101b06 */
[----:B------:R-:W-:-:S02]  /*4510*/  LOP3.LUT R66, R60, R165, RZ, 0xfc, !PT ;  /* 0x000000a53c427212 */ /* 0x000fc400078efcff */
[----:B------:R-:W-:Y:S02]  /*4520*/  LOP3.LUT R61, R55, R61, R148, 0xfe, !PT ;  /* 0x0000003d373d7212 */ /* 0x000fe400078efe94 */
[----:B------:R-:W-:Y:S01]  /*4530*/  LOP3.LUT R60, R54, R147, RZ, 0xfc, !PT ;  /* 0x00000093363c7212 */ /* 0x000fe200078efcff */
[----:B------:R-:W-:Y:S01]  /*4540*/  IMAD.WIDE.U32 R54, R142, 0x10000, RZ ;  /* 0x000100008e367825 */ /* 0x000fe200078e00ff */
[----:B------:R-:W-:-:S03]  /*4550*/  @P3 LEA.HI.X R71, R168, UR19, RZ, 0x4, P2 ;  /* 0x00000013a8473c11 */ /* 0x000fc600090f24ff */
[----:B0-----:R-:W-:Y:S02]  /*4560*/  IMAD.U32 R62, R105, 0x10000, RZ ;  /* 0x00010000693e7824 */ /* 0x001fe400078e00ff */
[----:B------:R-:W-:-:S03]  /*4570*/  IMAD.WIDE.U32 R52, R75, 0x10000, RZ ;  /* 0x000100004b347825 */ /* 0x000fc600078e00ff */
[----:B------:R-:W-:Y:S02]  /*4580*/  LOP3.LUT R63, R55, R62, R145, 0xfe, !PT ;  /* 0x0000003e373f7212 */ /* 0x000fe400078efe91 */
[----:B------:R-:W-:Y:S02]  /*4590*/  LOP3.LUT R65, R53, R64, R104, 0xfe, !PT ;  /* 0x0000004035417212 */ /* 0x000fe400078efe68 */
[----:B------:R-:W-:Y:S02]  /*45a0*/  LOP3.LUT R62, R54, R107, RZ, 0xfc, !PT ;  /* 0x0000006b363e7212 */ /* 0x000fe400078efcff */
[----:B-1----:R-:W-:Y:S02]  /*45b0*/  LOP3.LUT R64, R52, R152, RZ, 0xfc, !PT ;  /* 0x0000009834407212 */ /* 0x002fe400078efcff */
[----:B------:R-:W-:Y:S02]  /*45c0*/  SEL R52, R72, R56, P4 ;  /* 0x0000003848347207 */ /* 0x000fe40002000000 */
[----:B------:R-:W-:-:S02]  /*45d0*/  SEL R53, R73, R57, P4 ;  /* 0x0000003949357207 */ /* 0x000fc40002000000 */
[----:B------:R-:W-:Y:S02]  /*45e0*/  SEL R54, R189, R58, P4 ;  /* 0x0000003abd367207 */ /* 0x000fe40002000000 */
[----:B------:R-:W-:Y:S01]  /*45f0*/  SEL R55, R190, R59, P4 ;  /* 0x0000003bbe377207 */ /* 0x000fe20002000000 */
        /* <DEDUP_REMOVED lines=9> */
.L_x_1534:
[----:B------:R-:W-:Y:S01]  /*4690*/  SHF.R.U32.HI R168, RZ, 0x1d, R168 ;  /* 0x0000001dffa87819 */ /* 0x000fe200000116a8 */
[----:B------:R1:W-:Y:S01]  /*46a0*/  @P3 STG.E.128 desc[UR6][R70.64], R52 ;  /* 0x0000003446003986 */ /* 0x0003e2000c101d06 */
[----:B0-----:R-:W-:Y:S01]  /*46b0*/  IADD3 R68, P2, R157, UR20, RZ ;  /* 0x000000149d447c10 */ /* 0x001fe2000ff5e0ff */
[----:B------:R-:W-:Y:S01]  /*46c0*/  IMAD.SHL.U32 R72, R170, 0x8, RZ ;  /* 0x00000008aa487824 */ /* 0x000fe200078e00ff */
[----:B------:R-:W-:Y:S02]  /*46d0*/  @P5 PRMT R2, R165, 0x7610, R2 ;  /* 0x00007610a5025816 */ /* 0x000fe40000000002 */
[----:B------:R-:W-:Y:S02]  /*46e0*/  IADD3.X R69, R168, UR21, RZ, P2, !PT ;  /* 0x00000015a8457c10 */ /* 0x000fe400097fe4ff */
[----:B------:R-:W-:Y:S02]  /*46f0*/  @P5 PRMT R127, R174, 0x7610, R127 ;  /* 0x00007610ae7f5816 */ /* 0x000fe4000000007f */
[----:B------:R-:W-:Y:S01]  /*4700*/  @P5 PRMT R0, R184, 0x7610, R0 ;  /* 0x00007610b8005816 */ /* 0x000fe20000000000 */
[----:B------:R0:W-:Y:S01]  /*4710*/  STG.E.64 desc[UR6][R68.64], R66 ;  /* 0x0000004244007986 */ /* 0x0001e2000c101b06 */
[----:B------:R-:W-:-:S02]  /*4720*/  @P5 PRMT R16, R160, 0x7610, R16 ;  /* 0x00007610a0105816 */ /* 0x000fc40000000010 */
[C---:B-1----:R-:W-:Y:S02]  /*4730*/  @P3 LEA R70, P2, R170.reuse, UR18, 0x4 ;  /* 0x00000012aa463c11 */ /* 0x042fe4000f8420ff */
[----:B------:R-:W-:Y:S02]  /*4740*/  SEL R52, R161, R56, P4 ;  /* 0x00000038a1347207 */ /* 0x000fe40002000000 */
[----:B------:R-:W-:Y:S02]  /*4750*/  @P3 LEA.HI.X R71, R170, UR19, RZ, 0x4, P2 ;  /* 0x00000013aa473c11 */ /* 0x000fe400090f24ff */
[----:B------:R-:W-:Y:S02]  /*4760*/  SEL R53, R159, R57, P4 ;  /* 0x000000399f357207 */ /* 0x000fe40002000000 */
[----:B------:R-:W-:Y:S02]  /*4770*/  SEL R54, R158, R58, P4 ;  /* 0x0000003a9e367207 */ /* 0x000fe40002000000 */
[----:B------:R-:W-:Y:S01]  /*4780*/  SEL R55, R156, R59, P4 ;  /* 0x0000003b9c377207 */ /* 0x000fe20002000000 */
[----:B0-----:R-:W-:Y:S06]  /*4790*/  @!P5 BRA `(.L_x_1535) ;  /* 0x000000000020d947 */ /* 0x001fec0003800000 */
        /* <DEDUP_REMOVED lines=8> */
.L_x_1535:
[----:B------:R-:W-:Y:S01]  /*4820*/  SHF.R.U32.HI R170, RZ, 0x1d, R170 ;  /* 0x0000001dffaa7819 */ /* 0x000fe200000116aa */
[----:B------:R1:W-:Y:S01]  /*4830*/  @P3 STG.E.128 desc[UR6][R70.64], R52 ;  /* 0x0000003446003986 */ /* 0x0003e2000c101d06 */
[----:B0-----:R-:W-:Y:S02]  /*4840*/  IADD3 R66, P2, R72, UR20, RZ ;  /* 0x0000001448427c10 */ /* 0x001fe4000ff5e0ff */
[----:B------:R-:W-:Y:S02]  /*4850*/  @P5 PRMT R2, R147, 0x7610, R2 ;  /* 0x0000761093025816 */ /* 0x000fe40000000002 */
[----:B------:R-:W-:Y:S02]  /*4860*/  IADD3.X R67, R170, UR21, RZ, P2, !PT ;  /* 0x00000015aa437c10 */ /* 0x000fe400097fe4ff */
[----:B------:R-:W-:Y:S02]  /*4870*/  @P3 LEA R68, P2, R164, UR18, 0x4 ;  /* 0x00000012a4443c11 */ /* 0x000fe4000f8420ff */
[----:B------:R-:W-:Y:S01]  /*4880*/  @P5 PRMT R127, R153, 0x7610, R127 ;  /* 0x00007610997f5816 */ /* 0x000fe2000000007f */
[----:B------:R0:W-:Y:S01]  /*4890*/  STG.E.64 desc[UR6][R66.64], R60 ;  /* 0x0000003c42007986 */ /* 0x0001e2000c101b06 */
[----:B------:R-:W-:-:S02]  /*48a0*/  @P5 PRMT R0, R148, 0x7610, R0 ;  /* 0x0000761094005816 */ /* 0x000fc40000000000 */
[----:B------:R-:W-:Y:S02]  /*48b0*/  @P5 PRMT R16, R154, 0x7610, R16 ;  /* 0x000076109a105816 */ /* 0x000fe40000000010 */
[----:B------:R-:W-:Y:S02]  /*48c0*/  @P3 LEA.HI.X R69, R164, UR19, RZ, 0x4, P2 ;  /* 0x00000013a4453c11 */ /* 0x000fe400090f24ff */
[----:B-1----:R-:W-:Y:S02]  /*48d0*/  SEL R52, R149, R56, P4 ;  /* 0x0000003895347207 */ /* 0x002fe40002000000 */
        /* <DEDUP_REMOVED lines=12> */
.L_x_1536:
[----:B0-----:R-:W-:Y:S01]  /*49a0*/  SHF.L.U32 R66, R164, 0x3, RZ ;  /* 0x00000003a4427819 */ /* 0x001fe200000006ff */
[----:B------:R0:W-:Y:S01]  /*49b0*/  @P3 STG.E.128 desc[UR6][R68.64], R52 ;  /* 0x0000003444003986 */ /* 0x0001e2000c101d06 */
[----:B------:R-:W-:Y:S02]  /*49c0*/  SHF.R.U32.HI R164, RZ, 0x1d, R164 ;  /* 0x0000001dffa47819 */ /* 0x000fe400000116a4 */
[----:B------:R-:W-:Y:S02]  /*49d0*/  IADD3 R60, P2, R66, UR20, RZ ;  /* 0x00000014423c7c10 */ /* 0x000fe4000ff5e0ff */
[----:B------:R-:W-:Y:S02]  /*49e0*/  SHF.L.U32 R67, R162, 0x3, RZ ;  /* 0x00000003a2437819 */ /* 0x000fe400000006ff */
[----:B------:R-:W-:Y:S02]  /*49f0*/  IADD3.X R61, R164, UR21, RZ, P2, !PT ;  /* 0x00000015a43d7c10 */ /* 0x000fe400097fe4ff */
[----:B------:R-:W-:-:S02]  /*4a00*/  SEL R56, R143, R56, P4 ;  /* 0x000000388f387207 */ /* 0x000fc40002000000 */
[----:B------:R-:W-:Y:S01]  /*4a10*/  SEL R57, R144, R57, P4 ;  /* 0x0000003990397207 */ /* 0x000fe20002000000 */
[----:B------:R1:W-:Y:S01]  /*4a20*/  STG.E.64 desc[UR6][R60.64], R62 ;  /* 0x0000003e3c007986 */ /* 0x0003e2000c101b06 */
[----:B------:R-:W-:Y:S02]  /*4a30*/  SEL R58, R106, R58, P4 ;  /* 0x0000003a6a3a7207 */ /* 0x000fe40002000000 */
[----:B------:R-:W-:Y:S02]  /*4a40*/  SEL R59, R172, R59, P4 ;  /* 0x0000003bac3b7207 */ /* 0x000fe40002000000 */
[----:B------:R-:W-:Y:S02]  /*4a50*/  @P5 PRMT R2, R107, 0x7610, R2 ;  /* 0x000076106b025816 */ /* 0x000fe40000000002 */
[----:B0-----:R-:W-:Y:S02]  /*4a60*/  SHF.R.U32.HI R68, RZ, 0x1d, R162 ;  /* 0x0000001dff447819 */ /* 0x001fe400000116a2 */
[----:B------:R-:W-:-:S02]  /*4a70*/  IADD3 R52, P2, R67, UR20, RZ ;  /* 0x0000001443347c10 */ /* 0x000fc4000ff5e0ff */
[----:B------:R-:W-:Y:S02]  /*4a80*/  @P3 LEA R54, P4, R162, UR18, 0x4 ;  /* 0x00000012a2363c11 */ /* 0x000fe4000f8820ff */
[----:B------:R-:W-:Y:S02]  /*4a90*/  @P5 PRMT R127, R142, 0x7610, R127 ;  /* 0x000076108e7f5816 */ /* 0x000fe4000000007f */
[----:B------:R-:W-:Y:S02]  /*4aa0*/  @P5 PRMT R0, R145, 0x7610, R0 ;  /* 0x0000761091005816 */ /* 0x000fe40000000000 */
[----:B------:R-:W-:Y:S02]  /*4ab0*/  @P5 PRMT R16, R105, 0x7610, R16 ;  /* 0x0000761069105816 */ /* 0x000fe40000000010 */
[----:B------:R-:W-:Y:S02]  /*4ac0*/  IADD3.X R53, R68, UR21, RZ, P2, !PT ;  /* 0x0000001544357c10 */ /* 0x000fe400097fe4ff */
[----:B------:R-:W-:Y:S01]  /*4ad0*/  @P3 LEA.HI.X R55, R162, UR19, RZ, 0x4, P4 ;  /* 0x00000013a2373c11 */ /* 0x000fe2000a0f24ff */
[----:B-1----:R-:W-:Y:S06]  /*4ae0*/  @!P5 BRA `(.L_x_1537) ;  /* 0x000000000020d947 */ /* 0x002fec0003800000 */
        /* <DEDUP_REMOVED lines=8> */
.L_x_1537:
[----:B------:R1:W-:Y:S01]  /*4b70*/  @P3 STG.E.128 desc[UR6][R54.64], R56 ;  /* 0x0000003836003986 */ /* 0x0003e2000c101d06 */
[----:B------:R-:W-:Y:S02]  /*4b80*/  @P5 PRMT R2, R152, 0x7610, R2 ;  /* 0x0000761098025816 */ /* 0x000fe40000000002 */
[----:B------:R-:W-:Y:S01]  /*4b90*/  @P5 PRMT R127, R75, 0x7610, R127 ;  /* 0x000076104b7f5816 */ /* 0x000fe2000000007f */
[----:B------:R1:W-:Y:S01]  /*4ba0*/  STG.E.64 desc[UR6][R52.64], R64 ;  /* 0x0000004034007986 */ /* 0x0003e2000c101b06 */
        /* <DEDUP_REMOVED lines=11> */
.L_x_1538:
[----:B------:R-:W-:Y:S02]  /*4c60*/  ISETP.NE.AND P2, PT, R74, RZ, PT ;  /* 0x000000ff4a00720c */ /* 0x000fe40003f45270 */
[----:B------:R-:W-:-:S11]  /*4c70*/  SEL R184, RZ, 0x1, P1 ;  /* 0x00000001ffb87807 */ /* 0x000fd60000800000 */
[----:B------:R-:W-:Y:S05]  /*4c80*/  @!P2 BRA `(.L_x_1539) ;  /* 0xffffffc40034a947 */ /* 0x000fea000383ffff */
[----:B------:R-:W-:Y:S01]  /*4c90*/  MOV R70, R9 ;  /* 0x0000000900467202 */ /* 0x000fe20000000f00 */
[----:B------:R-:W-:Y:S01]  /*4ca0*/  IMAD.MOV.U32 R71, RZ, RZ, R8 ;  /* 0x000000ffff477224 */ /* 0x000fe200078e0008 */
[----:B------:R-:W-:Y:S01]  /*4cb0*/  MOV R76, R39 ;  /* 0x00000027004c7202 */ /* 0x000fe20000000f00 */
[----:B-12---:R-:W-:Y:S01]  /*4cc0*/  IMAD.MOV.U32 R53, RZ, RZ, R36 ;  /* 0x000000ffff357224 */ /* 0x006fe200078e0024 */
        /* <DEDUP_REMOVED lines=105> */
[----:B------:R-:W-:-:S07]  /*5360*/  MOV R47, R18 ;  /* 0x00000012002f7202 */ /* 0x000fce0000000f00 */
.L_x_1529:
        /* <DEDUP_REMOVED lines=44> */
.L_x_1530:
[----:B------:R-:W-:Y:S01]  /*5630*/  HFMA2.MMA R61, -RZ, RZ, 0, 1.847743988037109375e-06 ;  /* 0x0000001fff3d7435 */ /* 0x000fe200000001ff */
[----:B------:R-:W-:Y:S01]  /*5640*/  MOV R60, R52 ;  /* 0x00000034003c7202 */ /* 0x000fe20000000f00 */
[----:B------:R-:W-:Y:S01]  /*5650*/  IMAD.MOV.U32 R54, RZ, RZ, 0x10 ;  /* 0x00000010ff367424 */ /* 0x000fe200078e00ff */
[----:B------:R-:W-:-:S08]  /*5660*/  MOV R62, 0xffffffff ;  /* 0xffffffff003e7802 */ /* 0x000fd00000000f00 */
[----:B-----5:R-:W-:Y:S05]  /*5670*/  WARPSYNC.COLLECTIVE R62, `(.L_x_1540) ;  /* 0x000000003e087348 */ /* 0x020fea0003c00000 */
[----:B------:R0:W1:Y:S02]  /*5680*/  SHFL.DOWN P1, R63, R60, R54, R61 ;  /* 0x080000363c3f7389 */ /* 0x000064000002003d */
[----:B01---5:R-:W-:Y:S01]  /*5690*/  ENDCOLLECTIVE ;  /* 0x000000000000791b */ /* 0x023fe20003800000 */
.L_x_1540:
[----:B------:R-:W-:Y:S02]  /*56a0*/  IMAD.MOV.U32 R60, RZ, RZ, R53 ;  /* 0x000000ffff3c7224 */ /* 0x000fe400078e0035 */
[----:B------:R-:W-:-:S07]  /*56b0*/  FADD.FTZ R52, R52, R63 ;  /* 0x0000003f34347221 */ /* 0x000fce0000010000 */
[----:B------:R-:W-:Y:S05]  /*56c0*/  WARPSYNC.COLLECTIVE R62, `(.L_x_1541) ;  /* 0x000000003e087348 */ /* 0x000fea0003c00000 */
[----:B------:R0:W1:Y:S02]  /*56d0*/  SHFL.DOWN P1, R63, R60, R54, R61 ;  /* 0x080000363c3f7389 */ /* 0x000064000002003d */
[----:B01----:R-:W-:Y:S01]  /*56e0*/  ENDCOLLECTIVE ;  /* 0x000000000000791b */ /* 0x003fe20003800000 */
.L_x_1541:
[----:B------:R-:W-:Y:S01]  /*56f0*/  HFMA2.MMA R54, -RZ, RZ, 0, 4.76837158203125e-07 ;  /* 0x00000008ff367435 */ /* 0x000fe200000001ff */
[----:B------:R-:W-:Y:S01]  /*5700*/  MOV R60, R52 ;  /* 0x00000034003c7202 */ /* 0x000fe20000000f00 */
[----:B------:R-:W-:-:S09]  /*5710*/  FADD.FTZ R53, R53, R63 ;  /* 0x0000003f35357221 */ /* 0x000fd20000010000 */
[----:B------:R-:W-:Y:S05]  /*5720*/  WARPSYNC.COLLECTIVE R62, `(.L_x_1542) ;  /* 0x000000003e087348 */ /* 0x000fea0003c00000 */
[----:B------:R0:W1:Y:S02]  /*5730*/  SHFL.DOWN P1, R63, R60, R54, R61 ;  /* 0x080000363c3f7389 */ /* 0x000064000002003d */
[----:B01----:R-:W-:Y:S01]  /*5740*/  ENDCOLLECTIVE ;  /* 0x000000000000791b */ /* 0x003fe20003800000 */
.L_x_1542:
[----:B------:R-:W-:Y:S02]  /*5750*/  IMAD.MOV.U32 R60, RZ, RZ, R53 ;  /* 0x000000ffff3c7224 */ /* 0x000fe400078e0035 */
[----:B------:R-:W-:-:S07]  /*5760*/  FADD.FTZ R52, R52, R63 ;  /* 0x0000003f34347221 */ /* 0x000fce0000010000 */
[----:B------:R-:W-:Y:S05]  /*5770*/  WARPSYNC.COLLECTIVE R62, `(.L_x_1543) ;  /* 0x000000003e087348 */ /* 0x000fea0003c00000 */
[----:B------:R0:W1:Y:S02]  /*5780*/  SHFL.DOWN P1, R63, R60, R54, R61 ;  /* 0x080000363c3f7389 */ /* 0x000064000002003d */
[----:B01----:R-:W-:Y:S01]  /*5790*/  ENDCOLLECTIVE ;  /* 0x000000000000791b */ /* 0x003fe20003800000 */
.L_x_1543:
[----:B------:R-:W-:Y:S01]  /*57a0*/  HFMA2.MMA R54, -RZ, RZ, 0, 2.384185791015625e-07 ;  /* 0x00000004ff367435 */ /* 0x000fe200000001ff */
[----:B------:R-:W-:Y:S01]  /*57b0*/  MOV R60, R52 ;  /* 0x00000034003c7202 */ /* 0x000fe20000000f00 */
[----:B------:R-:W-:-:S09]  /*57c0*/  FADD.FTZ R53, R53, R63 ;  /* 0x0000003f35357221 */ /* 0x000fd20000010000 */
[----:B------:R-:W-:Y:S05]  /*57d0*/  WARPSYNC.COLLECTIVE R62, `(.L_x_1544) ;  /* 0x000000003e087348 */ /* 0x000fea0003c00000 */
[----:B------:R0:W1:Y:S02]  /*57e0*/  SHFL.DOWN P1, R63, R60, R54, R61 ;  /* 0x080000363c3f7389 */ /* 0x000064000002003d */
[----:B01----:R-:W-:Y:S01]  /*57f0*/  ENDCOLLECTIVE ;  /* 0x000000000000791b */ /* 0x003fe20003800000 */
.L_x_1544:
[----:B------:R-:W-:Y:S02]  /*5800*/  IMAD.MOV.U32 R60, RZ, RZ, R53 ;  /* 0x000000ffff3c7224 */ /* 0x000fe400078e0035 */
[----:B------:R-:W-:-:S07]  /*5810*/  FADD.FTZ R52, R52, R63 ;  /* 0x0000003f34347221 */ /* 0x000fce0000010000 */
[----:B------:R-:W-:Y:S05]  /*5820*/  WARPSYNC.COLLECTIVE R62, `(.L_x_1545) ;  /* 0x000000003e087348 */ /* 0x000fea0003c00000 */
[----:B------:R0:W1:Y:S02]  /*5830*/  SHFL.DOWN P1, R63, R60, R54, R61 ;  /* 0x080000363c3f7389 */ /* 0x000064000002003d */
[----:B01----:R-:W-:Y:S01]  /*5840*/  ENDCOLLECTIVE ;  /* 0x000000000000791b */ /* 0x003fe20003800000 */
.L_x_1545:
[----:B------:R-:W-:Y:S01]  /*5850*/  HFMA2.MMA R54, -RZ, RZ, 0, 1.1920928955078125e-07 ;  /* 0x00000002ff367435 */ /* 0x000fe200000001ff */
[----:B------:R-:W-:Y:S01]  /*5860*/  MOV R60, R52 ;  /* 0x00000034003c7202 */ /* 0x000fe20000000f00 */
[----:B------:R-:W-:-:S09]  /*5870*/  FADD.FTZ R53, R53, R63 ;  /* 0x0000003f35357221 */ /* 0x000fd20000010000 */
[----:B------:R-:W-:Y:S05]  /*5880*/  WARPSYNC.COLLECTIVE R62, `(.L_x_1546) ;  /* 0x000000003e087348 */ /* 0x000fea0003c00000 */
[----:B------:R0:W1:Y:S02]  /*5890*/  SHFL.DOWN P1, R63, R60, R54, R61 ;  /* 0x080000363c3f7389 */ /* 0x000064000002003d */
[----:B01----:R-:W-:Y:S01]  /*58a0*/  ENDCOLLECTIVE ;  /* 0x000000000000791b */ /* 0x003fe20003800000 */
.L_x_1546:
[----:B------:R-:W-:Y:S02]  /*58b0*/  IMAD.MOV.U32 R60, RZ, RZ, R53 ;  /* 0x000000ffff3c7224 */ /* 0x000fe400078e0035 */
[----:B------:R-:W-:-:S07]  /*58c0*/  FADD.FTZ R52, R52, R63 ;  /* 0x0000003f34347221 */ /* 0x000fce0000010000 */
[----:B------:R-:W-:Y:S05]  /*58d0*/  WARPSYNC.COLLECTIVE R62, `(.L_x_1547) ;  /* 0x000000003e087348 */ /* 0x000fea0003c00000 */
[----:B------:R0:W1:Y:S02]  /*58e0*/  SHFL.DOWN P1, R63, R60, R54, R61 ;  /* 0x080000363c3f7389 */ /* 0x000064000002003d */
[----:B01----:R-:W-:Y:S01]  /*58f0*/  ENDCOLLECTIVE ;  /* 0x000000000000791b */ /* 0x003fe20003800000 */
.L_x_1547:
[----:B------:R-:W-:Y:S01]  /*5900*/  HFMA2.MMA R54, -RZ, RZ, 0, 5.9604644775390625e-08 ;  /* 0x00000001ff367435 */ /* 0x000fe200000001ff */
[----:B------:R-:W-:Y:S01]  /*5910*/  MOV R60, R52 ;  /* 0x00000034003c7202 */ /* 0x000fe20000000f00 */
[----:B------:R-:W-:-:S09]  /*5920*/  FADD.FTZ R53, R53, R63 ;  /* 0x0000003f35357221 */ /* 0x000fd20000010000 */
[----:B------:R-:W-:Y:S05]  /*5930*/  WARPSYNC.COLLECTIVE R62, `(.L_x_1548) ;  /* 0x000000003e087348 */ /* 0x000fea0003c00000 */
[----:B------:R0:W1:Y:S02]  /*5940*/  SHFL.DOWN P1, R63, R60, R54, R61 ;  /* 0x080000363c3f7389 */ /* 0x000064000002003d */
[----:B01----:R-:W-:Y:S01]  /*5950*/  ENDCOLLECTIVE ;  /* 0x000000000000791b */ /* 0x003fe20003800000 */
.L_x_1548:
[----:B------:R-:W-:Y:S01]  /*5960*/  MOV R60, R53 ;  /* 0x00000035003c7202 */ /* 0x000fe20000000f00 */
[----:B------:R-:W-:-:S07]  /*5970*/  IMAD.MOV.U32 R55, RZ, RZ, R63 ;  /* 0x000000ffff377224 */ /* 0x000fce00078e003f */
[----:B------:R-:W-:Y:S05]  /*5980*/  WARPSYNC.COLLECTIVE R62, `(.L_x_1549) ;  /* 0x000000003e087348 */ /* 0x000fea0003c00000 */
[----:B------:R0:W1:Y:S02]  /*5990*/  SHFL.DOWN P1, R63, R60, R54, R61 ;  /* 0x080000363c3f7389 */ /* 0x000064000002003d */
[----:B01----:R-:W-:Y:S01]  /*59a0*/  ENDCOLLECTIVE ;  /* 0x000000000000791b */ /* 0x003fe20003800000 */
.L_x_1549:
[----:B------:R-:W-:Y:S01]  /*59b0*/  MOV R54, R63 ;  /* 0x0000003f00367202 */ /* 0x000fe20000000f00 */
[----:B------:R-:W-:Y:S06]  /*59c0*/  BRA `(.L_x_1550) ;  /* 0xffffffd800747947 */ /* 0x000fec000383ffff */
.L_x_1551:
        /* <DEDUP_REMOVED lines=11> */
.L_x_4529:


//--------------------- .text._ZN10layer_norm31ln_parallel_residual_bwd_kernelINS_13Kernel_traitsI13__nv_bfloat16S2_fS2_fjLj7168ELj1ELj1ELj8ELj8ENS_18Kernel_traits_baseILj7168ES2_S2_fS2_fjLj256EEEEELb0ELb1ELb0EEEvNS_9BwdParamsE --------------------------
	.section	.text._ZN10layer_norm31ln_parallel_residual_bwd_kernelINS_13Kernel_traitsI13__nv_bfloat16S2_fS2_fjLj7168ELj1ELj1ELj8ELj8ENS_18Kernel_traits_baseILj7168ES2_S2_fS2_fjLj256EEEEELb0ELb1ELb0EEEvNS_9BwdParamsE,"ax",@progbits
	.align	128
        .global         _ZN10layer_norm31ln_parallel_residual_bwd_kernelINS_13Kernel_traitsI13__nv_bfloat16S2_fS2_fjLj7168ELj1ELj1ELj8ELj8ENS_18Kernel_traits_baseILj7168ES2_S2_fS2_fjLj256EEEEELb0ELb1ELb0EEEvNS_9BwdParamsE
        .type           _ZN10layer_norm31ln_parallel_residual_bwd_kernelINS_13Kernel_traitsI13__nv_bfloat16S2_fS2_fjLj7168ELj1ELj1ELj8ELj8ENS_18Kernel_traits_baseILj7168ES2_S2_fS2_fjLj256EEEEELb0ELb1ELb0EEEvNS_9BwdParamsE,@function
        .size           _ZN10layer_norm31ln_parallel_residual_bwd_kernelINS_13Kernel_traitsI13__nv_bfloat16S2_fS2_fjLj7168ELj1ELj1ELj8ELj8ENS_18Kernel_traits_baseILj7168ES2_S2_fS2_fjLj256EEEEELb0ELb1ELb0EEEvNS_9BwdParamsE,(.L_x_4530 - _ZN10layer_norm31ln_parallel_residual_bwd_kernelINS_13Kernel_traitsI13__nv_bfloat16S2_fS2_fjLj7168ELj1ELj1ELj8ELj8ENS_18Kernel_traits_baseILj7168ES2_S2_fS2_fjLj256EEEEELb0ELb1ELb0EEEvNS_9BwdParamsE)
        .other          _ZN10layer_norm31ln_parallel_residual_bwd_kernelINS_13Kernel_traitsI13__nv_bfloat16S2_fS2_fjLj7168ELj1ELj1ELj8ELj8ENS_18Kernel_traits_baseILj7168ES2_S2_fS2_fjLj256EEEEELb0ELb1ELb0EEEvNS_9BwdParamsE,@"STO_CUDA_ENTRY STV_DEFAULT"
_ZN10layer_norm31ln_parallel_residual_bwd_kernelINS_13Kernel_traitsI13__nv_bfloat16S2_fS2_fjLj7168ELj1ELj1ELj8ELj8ENS_18Kernel_traits_baseILj7168ES2_S2_fS2_fjLj256EEEEELb0ELb1ELb0EEEvNS_9BwdParamsE:
.text._ZN10layer_norm31ln_parallel_residual_bwd_kernelINS_13Kernel_traitsI13__nv_bfloat16S2_fS2_fjLj7168ELj1ELj1ELj8ELj8ENS_18Kernel_traits_baseILj7168ES2_S2_fS2_fjLj256EEEEELb0ELb1ELb0EEEvNS_9BwdParamsE:
        /* <DEDUP_REMOVED lines=47> */
[C---:B---3--:R-:W-:Y:S01]  /*02f0*/  @P3 IMAD.WIDE.U32 R26, R33.reuse, 0x8, R26 ;  /* 0x00000008211a3825 */ /* 0x048fe200078e001a */
[----:B------:R-:W-:-:S04]  /*0300*/  @P3 IADD3 R33, R33, 0x100, RZ ;  /* 0x0000010021213810 */ /* 0x000fc80007ffe0ff */
        /* <DEDUP_REMOVED lines=37> */
[----:B0-----:R-:W-:Y:S06]  /*0560*/  @P0 BRA `(.L_x_1552) ;  /* 0x0000003800780947 */ /* 0x001fec0003800000 */
[----:B------:R-:W0:Y:S01]  /*0570*/  LDC.U8 R34, c[0x0][0x2a0] ;  /* 0x0000a800ff227b82 */ /* 0x000e220000000000 */
[--C-:B-----5:R-:W-:Y:S01]  /*0580*/  SHF.R.U64 R39, R12, 0x10, R13.reuse ;  /* 0x000000100c277819 */ /* 0x120fe2000000120d */
[----:B------:R-:W-:Y:S01]  /*0590*/  IMAD.MOV.U32 R33, RZ, RZ, R6 ;  /* 0x000000ffff217224 */ /* 0x000fe200078e0006 */
[----:B------:R-:W-:Y:S01]  /*05a0*/  MOV R19, R13 ;  /* 0x0000000d00137202 */ /* 0x000fe20000000f00 */
[----:B------:R-:W-:Y:S01]  /*05b0*/  IMAD.MOV.U32 R25, RZ, RZ, R10 ;  /* 0x000000ffff197224 */ /* 0x000fe200078e000a */
[----:B------:R-:W-:Y:S01]  /*05c0*/  SHF.R.U32.HI R18, RZ, 0x10, R13 ;  /* 0x00000010ff127819 */ /* 0x000fe2000001160d */
[----:B------:R-:W-:Y:S01]  /*05d0*/  IMAD.MOV.U32 R3, RZ, RZ, R14 ;  /* 0x000000ffff037224 */ /* 0x000fe200078e000e */
[--C-:B------:R-:W-:Y:S01]  /*05e0*/  SHF.R.U64 R32, R6, 0x10, R7.reuse ;  /* 0x0000001006207819 */ /* 0x100fe20000001207 */
[----:B------:R-:W-:Y:S01]  /*05f0*/  HFMA2.MMA R136, -RZ, RZ, 0, 5.9604644775390625e-08 ;  /* 0x00000001ff887435 */ /* 0x000fe200000001ff */
[----:B------:R-:W-:Y:S01]  /*0600*/  MOV R31, R7 ;  /* 0x00000007001f7202 */ /* 0x000fe20000000f00 */
[----:B------:R-:W-:Y:S01]  /*0610*/  IMAD.U32 R33, R33, 0x10000, RZ ;  /* 0x0001000021217824 */ /* 0x000fe200078e00ff */
[----:B------:R-:W-:Y:S01]  /*0620*/  SHF.R.U32.HI R30, RZ, 0x10, R7 ;  /* 0x00000010ff1e7819 */ /* 0x000fe20000011607 */
[----:B------:R-:W-:Y:S01]  /*0630*/  IMAD.U32 R25, R25, 0x10000, RZ ;  /* 0x0001000019197824 */ /* 0x000fe200078e00ff */
[----:B------:R-:W-:-:S02]  /*0640*/  MOV R29, R8 ;  /* 0x00000008001d7202 */ /* 0x000fc40000000f00 */
[--C-:B------:R-:W-:Y:S02]  /*0650*/  SHF.R.U64 R28, R8, 0x10, R9.reuse ;  /* 0x00000010081c7819 */ /* 0x100fe40000001209 */
[----:B------:R-:W-:Y:S01]  /*0660*/  MOV R27, R9 ;  /* 0x00000009001b7202 */ /* 0x000fe20000000f00 */
[----:B------:R-:W-:Y:S01]  /*0670*/  IMAD.U32 R29, R29, 0x10000, RZ ;  /* 0x000100001d1d7824 */ /* 0x000fe200078e00ff */
[----:B------:R-:W-:Y:S01]  /*0680*/  SHF.R.U32.HI R26, RZ, 0x10, R9 ;  /* 0x00000010ff1a7819 */ /* 0x000fe20000011609 */
[----:B------:R-:W-:Y:S01]  /*0690*/  IMAD.MOV.U32 R9, RZ, RZ, R20 ;  /* 0x000000ffff097224 */ /* 0x000fe200078e0014 */
[--C-:B------:R-:W-:Y:S02]  /*06a0*/  SHF.R.U64 R24, R10, 0x10, R11.reuse ;  /* 0x000000100a187819 */ /* 0x100fe4000000120b */
[----:B------:R-:W-:Y:S01]  /*06b0*/  MOV R23, R11 ;  /* 0x0000000b00177202 */ /* 0x000fe20000000f00 */
[----:B------:R-:W-:Y:S01]  /*06c0*/  IMAD.U32 R9, R9, 0x10000, RZ ;  /* 0x0001000009097824 */ /* 0x000fe200078e00ff */
[----:B------:R-:W-:-:S02]  /*06d0*/  SHF.R.U32.HI R22, RZ, 0x10, R11 ;  /* 0x00000010ff167819 */ /* 0x000fc4000001160b */
[----:B------:R-:W-:Y:S02]  /*06e0*/  MOV R2, R12 ;  /* 0x0000000c00027202 */ /* 0x000fe40000000f00 */
[--C-:B------:R-:W-:Y:S02]  /*06f0*/  SHF.R.U64 R38, R14, 0x10, R15.reuse ;  /* 0x000000100e267819 */ /* 0x100fe4000000120f */
[----:B------:R-:W-:Y:S02]  /*0700*/  MOV R13, R16 ;  /* 0x00000010000d7202 */ /* 0x000fe40000000f00 */
[----:B------:R-:W-:Y:S02]  /*0710*/  MOV R4, R15 ;  /* 0x0000000f00047202 */ /* 0x000fe40000000f00 */
[----:B------:R-:W-:Y:S01]  /*0720*/  SHF.R.U32.HI R14, RZ, 0x10, R15 ;  /* 0x00000010ff0e7819 */ /* 0x000fe2000001160f */
[----:B------:R-:W-:Y:S01]  /*0730*/  IMAD.U32 R13, R13, 0x10000, RZ ;  /* 0x000100000d0d7824 */ /* 0x000fe200078e00ff */
[----:B------:R-:W-:-:S02]  /*0740*/  SHF.R.U64 R12, R16, 0x10, R17 ;  /* 0x00000010100c7819 */ /* 0x000fc40000001211 */
[----:B------:R-:W-:Y:S02]  /*0750*/  MOV R11, R17 ;  /* 0x00000011000b7202 */ /* 0x000fe40000000f00 */
[----:B------:R-:W-:Y:S01]  /*0760*/  SHF.R.U32.HI R10, RZ, 0x10, R17 ;  /* 0x00000010ff0a7819 */ /* 0x000fe20000011611 */
[----:B------:R-:W-:Y:S01]  /*0770*/  IMAD.U32 R17, R3, 0x10000, RZ ;  /* 0x0001000003117824 */ /* 0x000fe200078e00ff */
[--C-:B------:R-:W-:Y:S02]  /*0780*/  SHF.R.U64 R8, R20, 0x10, R21.reuse ;  /* 0x0000001014087819 */ /* 0x100fe40000001215 */
[----:B------:R-:W-:Y:S02]  /*0790*/  MOV R7, R21 ;  /* 0x0000001500077202 */ /* 0x000fe40000000f00 */
[----:B------:R-:W-:Y:S01]  /*07a0*/  SHF.R.U32.HI R6, RZ, 0x10, R21 ;  /* 0x00000010ff067819 */ /* 0x000fe20000011615 */
[----:B------:R-:W-:Y:S01]  /*07b0*/  IMAD.U32 R21, R2, 0x10000, RZ ;  /* 0x0001000002157824 */ /* 0x000fe200078e00ff */
[----:B------:R-:W-:-:S02]  /*07c0*/  MOV R41, RZ ;  /* 0x000000ff00297202 */ /* 0x000fc40000000f00 */
        /* <DEDUP_REMOVED lines=20> */
[----:B0-----:R-:W-:-:S07]  /*0910*/  SHF.L.U32 R6, R6, 0x10, RZ ;  /* 0x0000001006067819 */ /* 0x001fce00000006ff */
.L_x_1588:
[----:B0123--:R-:W0:Y:S01]  /*0920*/  LDC.64 R128, c[0x0][0x258] ;  /* 0x00009600ff807b82 */ /* 0x00fe220000000a00 */
[----:B------:R-:W-:-:S07]  /*0930*/  ISETP.NE.AND P0, PT, R5, RZ, PT ;  /* 0x000000ff0500720c */ /* 0x000fce0003f05270 */
[----:B------:R-:W1:Y:S01]  /*0940*/  LDC.64 R138, c[0x0][0x250] ;  /* 0x00009400ff8a7b82 */ /* 0x000e620000000a00 */
[----:B0-----:R-:W-:-:S05]  /*0950*/  IMAD.WIDE R128, R35, 0x4, R128 ;  /* 0x0000000423807825 */ /* 0x001fca00078e0280 */
[----:B------:R-:W5:Y:S01]  /*0960*/  LDG.E R4, desc[UR4][R128.64] ;  /* 0x0000000480047981 */ /* 0x000f62000c1e1900 */
[----:B------:R-:W-:Y:S02]  /*0970*/  IMAD.U32 R38, RZ, RZ, UR13 ;  /* 0x0000000dff267e24 */ /* 0x000fe4000f8e00ff */
[----:B-1----:R-:W-:-:S04]  /*0980*/  IMAD.WIDE R138, R35, 0x4, R138 ;  /* 0x00000004238a7825 */ /* 0x002fc800078e028a */
[----:B------:R-:W-:Y:S01]  /*0990*/  IMAD R2, R35, R38, RZ ;  /* 0x0000002623027224 */ /* 0x000fe200078e02ff */
[----:B------:R-:W-:Y:S01]  /*09a0*/  SHF.R.U32.HI R135, RZ, 0x5, R37 ;  /* 0x00000005ff877819 */ /* 0x000fe20000011625 */
[----:B------:R-:W-:Y:S01]  /*09b0*/  BSSY B0, `(.L_x_1553) ;  /* 0x000003c000007945 */ /* 0x000fe20003800000 */
[----:B------:R0:W5:Y:S02]  /*09c0*/  LDG.E R138, desc[UR4][R138.64] ;  /* 0x000000048a8a7981 */ /* 0x000164000c1e1900 */
[----:B------:R-:W-:-:S04]  /*09d0*/  SHF.R.S32.HI R131, RZ, 0x1f, R2 ;  /* 0x0000001fff837819 */ /* 0x000fc80000011402 */
[----:B------:R-:W-:-:S04]  /*09e0*/  LEA.HI R131, R131, R2, RZ, 0x2 ;  /* 0x0000000283837211 */ /* 0x000fc800078f10ff */
[----:B------:R-:W-:Y:S02]  /*09f0*/  LEA.HI.SX32 R2, R131, R36, 0x1e ;  /* 0x0000002483027211 */ /* 0x000fe400078ff2ff */
[----:B------:R-:W-:Y:S02]  /*0a00*/  MOV R137, RZ ;  /* 0x000000ff00897202 */ /* 0x000fe40000000f00 */
[----:B------:R-:W-:Y:S02]  /*0a10*/  MOV R140, RZ ;  /* 0x000000ff008c7202 */ /* 0x000fe40000000f00 */
[----:B------:R-:W-:Y:S02]  /*0a20*/  LOP3.LUT R134, R135, 0x7fffff8, RZ, 0xc0, !PT ;  /* 0x07fffff887867812 */ /* 0x000fe400078ec0ff */
[----:B0-----:R-:W-:Y:S01]  /*0a30*/  MOV R139, R2 ;  /* 0x00000002008b7202 */ /* 0x001fe20000000f00 */
[----:B------:R-:W-:Y:S06]  /*0a40*/  @!P0 BRA `(.L_x_1554) ;  /* 0x0000000000c88947 */ /* 0x000fec0003800000 */
[----:B------:R-:W0:Y:S01]  /*0a50*/  LDC.64 R130, c[0x0][0x2b8] ;  /* 0x0000ae00ff827b82 */ /* 0x000e220000000a00 */
[----:B------:R-:W-:-:S04]  /*0a60*/  LEA R128, P0, R2, UR10, 0x4 ;  /* 0x0000000a02807c11 */ /* 0x000fc8000f8020ff */
[----:B------:R-:W-:Y:S02]  /*0a70*/  LEA.HI.X R129, R2, UR11, RZ, 0x4, P0 ;  /* 0x0000000b02817c11 */ /* 0x000fe400080f24ff */
[----:B------:R-:W-:-:S04]  /*0a80*/  ISETP.NE.U32.AND P0, PT, RZ, UR8, PT ;  /* 0x00000008ff007c0c */ /* 0x000fc8000bf05070 */
[----:B------:R-:W-:Y:S01]  /*0a90*/  ISETP.NE.AND.EX P0, PT, RZ, UR9, PT, P0 ;  /* 0x00000009ff007c0c */ /* 0x000fe2000bf05300 */
[----:B0-----:R-:W-:-:S12]  /*0aa0*/  IMAD.WIDE.U32 R132, R2, 0x8, R130 ;  /* 0x0000000802847825 */ /* 0x001fd800078e0082 */
[C---:B------:R-:W-:Y:S01]  /*0ab0*/  @P0 LEA R140, P6, R2.reuse, UR8, 0x4 ;  /* 0x00000008028c0c11 */ /* 0x040fe2000f8c20ff */
[----:B------:R-:W2:Y:S03]  /*0ac0*/  LDG.E.128 R128, desc[UR4][R128.64] ;  /* 0x0000000480807981 */ /* 0x000ea6000c1e1d00 */
[----:B------:R-:W-:Y:S01]  /*0ad0*/  @P0 LEA.HI.X R141, R2, UR9, RZ, 0x4, P6 ;  /* 0x00000009028d0c11 */ /* 0x000fe2000b0f24ff */
[----:B------:R-:W3:Y:S01]  /*0ae0*/  LDG.E.64 R132, desc[UR4][R132.64] ;  /* 0x0000000484847981 */ /* 0x000ee2000c1e1b00 */
[----:B------:R-:W-:-:S03]  /*0af0*/  ISETP.NE.AND P6, PT, R34, RZ, PT ;  /* 0x000000ff2200720c */ /* 0x000fc60003fc5270 */
[----:B------:R0:W5:Y:S02]  /*0b00*/  @P0 LDG.E.128 R96, desc[UR4][R140.64] ;  /* 0x000000048c600981 */ /* 0x000164000c1e1d00 */
[----:B-----5:R-:W-:-:S05]  /*0b10*/  FSEL R139, R138, RZ, !P6 ;  /* 0x000000ff8a8b7208 */ /* 0x020fca0007000000 */
[----:B--2---:R-:W-:Y:S01]  /*0b20*/  FADD.FTZ R143, -R139, R128 ;  /* 0x000000808b8f7221 */ /* 0x004fe20000010100 */
[----:B---3--:R-:W-:Y:S01]  /*0b30*/  IMAD.MOV.U32 R3, RZ, RZ, R132 ;  /* 0x000000ffff037224 */ /* 0x008fe200078e0084 */
[----:B------:R-:W-:-:S04]  /*0b40*/  SHF.R.U64 R148, R132, 0x10, R133 ;  /* 0x0000001084947819 */ /* 0x000fc80000001285 */
[----:B------:R-:W-:Y:S01]  /*0b50*/  SHF.L.U32 R150, R3, 0x10, RZ ;  /* 0x0000001003967819 */ /* 0x000fe200000006ff */
[----:B------:R-:W-:Y:S01]  /*0b60*/  FMUL.FTZ R3, R4, R143 ;  /* 0x0000008f04037220 */ /* 0x000fe20000410000 */
[C---:B------:R-:W-:Y:S01]  /*0b70*/  FADD.FTZ R149, -R139.reuse, R130 ;  /* 0x000000828b957221 */ /* 0x040fe20000010100 */
[----:B------:R-:W-:Y:S01]  /*0b80*/  FADD.FTZ R147, -R139, R129 ;  /* 0x000000818b937221 */ /* 0x000fe20000010100 */
[----:B------:R-:W-:Y:S01]  /*0b90*/  SHF.L.U32 R130, R148, 0x10, RZ ;  /* 0x0000001094827819 */ /* 0x000fe200000006ff */
[----:B------:R-:W-:Y:S01]  /*0ba0*/  FADD.FTZ R68, R68, R150 ;  /* 0x0000009644447221 */ /* 0x000fe20000010000 */
[-C--:B------:R-:W-:Y:S01]  /*0bb0*/  FFMA.FTZ R40, R3, R150.reuse, R40 ;  /* 0x0000009603287223 */ /* 0x080fe20000010028 */
[----:B------:R-:W-:Y:S01]  /*0bc0*/  MOV R137, R133 ;  /* 0x0000008500897202 */ /* 0x000fe20000000f00 */
[----:B------:R-:W-:Y:S01]  /*0bd0*/  FMUL.FTZ R150, R33, R150 ;  /* 0x0000009621967220 */ /* 0x000fe20000410000 */
[----:B------:R-:W-:Y:S01]  /*0be0*/  FMUL.FTZ R148, R4, R147 ;  /* 0x0000009304947220 */ /* 0x000fe20000410000 */
[----:B------:R-:W-:Y:S01]  /*0bf0*/  SHF.R.U32.HI R142, RZ, 0x10, R133 ;  /* 0x00000010ff8e7819 */ /* 0x000fe20000011685 */
[----:B------:R-:W-:Y:S01]  /*0c00*/  FMUL.FTZ R147, R32, R130 ;  /* 0x0000008220937220 */ /* 0x000fe20000410000 */
[----:B------:R-:W-:Y:S01]  /*0c10*/  FADD.FTZ R128, RZ, R150 ;  /* 0x00000096ff807221 */ /* 0x000fe20000010000 */
[----:B------:R-:W-:-:S02]  /*0c20*/  IMAD.U32 R137, R137, 0x10000, RZ ;  /* 0x0001000089897824 */ /* 0x000fc400078e00ff */
[----:B------:R-:W-:Y:S01]  /*0c30*/  FFMA.FTZ R129, R3, R150, RZ ;  /* 0x0000009603817223 */ /* 0x000fe200000100ff */
[----:B------:R-:W-:Y:S01]  /*0c40*/  FADD.FTZ R139, -R139, R131 ;  /* 0x000000838b8b7221 */ /* 0x000fe20000010100 */
[----:B------:R-:W-:Y:S01]  /*0c50*/  SHF.L.U32 R132, R142, 0x10, RZ ;  /* 0x000000108e847819 */ /* 0x000fe200000006ff */
[----:B------:R-:W-:Y:S01]  /*0c60*/  FADD.FTZ R131, R128, R147 ;  /* 0x0000009380837221 */ /* 0x000fe20000010000 */
[----:B------:R-:W-:Y:S01]  /*0c70*/  FMUL.FTZ R149, R4, R149 ;  /* 0x0000009504957220 */ /* 0x000fe20000410000 */
[----:B------:R-:W-:Y:S01]  /*0c80*/  FMUL.FTZ R152, R31, R137 ;  /* 0x000000891f987220 */ /* 0x000fe20000410000 */
        /* <DEDUP_REMOVED lines=11> */
[----:B------:R-:W-:Y:S01]  /*0d40*/  IADD3 R139, R2, 0x100, RZ ;  /* 0x00000100028b7810 */ /* 0x000fe20007ffe0ff */
[----:B------:R-:W-:Y:S01]  /*0d50*/  FADD.FTZ R137, R130, R151 ;  /* 0x0000009782897221 */ /* 0x000fe20000010000 */
[----:B0-----:R-:W-:-:S07]  /*0d60*/  FFMA.FTZ R140, R154, R151, R128 ;  /* 0x000000979a8c7223 */ /* 0x001fce0000010080 */
.L_x_1554:
[----:B------:R-:W-:Y:S05]  /*0d70*/  BSYNC B0 ;  /* 0x0000000000007941 */ /* 0x000fea0003800000 */
.L_x_1553:
[----:B------:R-:W-:Y:S04]  /*0d80*/  BSSY B0, `(.L_x_1555) ;  /* 0x0000034000007945 */ /* 0x000fe80003800000 */
[----:B------:R-:W-:Y:S05]  /*0d90*/  @!P5 BRA `(.L_x_1556) ;  /* 0x0000000000c8d947 */ /* 0x000fea0003800000 */
        /* <DEDUP_REMOVED lines=12> */
[----:B-----5:R-:W-:Y:S02]  /*0e60*/  FSEL R187, R138, RZ, !P6 ;  /* 0x000000ff8abb7208 */ /* 0x020fe40007000000 */
[----:B------:R-:W-:Y:S02]  /*0e70*/  IADD3 R139, R139, 0x100, RZ ;  /* 0x000001008b8b7810 */ /* 0x000fe40007ffe0ff */
[----:B---3--:R-:W-:Y:S01]  /*0e80*/  MOV R141, R132 ;  /* 0x00000084008d7202 */ /* 0x008fe20000000f00 */
[--C-:B------:R-:W-:Y:S01]  /*0e90*/  IMAD.MOV.U32 R153, RZ, RZ, R133.reuse ;  /* 0x000000ffff997224 */ /* 0x100fe200078e0085 */
[--C-:B------:R-:W-:Y:S02]  /*0ea0*/  SHF.R.U64 R158, R132, 0x10, R133.reuse ;  /* 0x00000010849e7819 */ /* 0x100fe40000001285 */
[----:B------:R-:W-:Y:S01]  /*0eb0*/  SHF.L.U32 R141, R141, 0x10, RZ ;  /* 0x000000108d8d7819 */ /* 0x000fe200000006ff */
[C---:B--2---:R-:W-:Y:S01]  /*0ec0*/  FADD.FTZ R155, -R187.reuse, R128 ;  /* 0x00000080bb9b7221 */ /* 0x044fe20000010100 */
[----:B------:R-:W-:Y:S01]  /*0ed0*/  SHF.R.U32.HI R156, RZ, 0x10, R133 ;  /* 0x00000010ff9c7819 */ /* 0x000fe20000011685 */
[C---:B0-----:R-:W-:Y:S01]  /*0ee0*/  FADD.FTZ R143, -R187.reuse, R130 ;  /* 0x00000082bb8f7221 */ /* 0x041fe20000010100 */
[----:B------:R-:W-:Y:S01]  /*0ef0*/  FADD.FTZ R157, -R187, R129 ;  /* 0x00000081bb9d7221 */ /* 0x000fe20000010100 */
[----:B------:R-:W-:Y:S01]  /*0f00*/  SHF.L.U32 R130, R158, 0x10, RZ ;  /* 0x000000109e827819 */ /* 0x000fe200000006ff */
[----:B------:R-:W-:Y:S01]  /*0f10*/  FMUL.FTZ R158, R29, R141 ;  /* 0x0000008d1d9e7220 */ /* 0x000fe20000410000 */
[----:B------:R-:W-:Y:S01]  /*0f20*/  SHF.L.U32 R160, R153, 0x10, RZ ;  /* 0x0000001099a07819 */ /* 0x000fe200000006ff */
[----:B------:R-:W-:Y:S01]  /*0f30*/  FMUL.FTZ R153, R4, R155 ;  /* 0x0000009b04997220 */ /* 0x000fe20000410000 */
[----:B------:R-:W-:-:S02]  /*0f40*/  IMAD.U32 R132, R156, 0x10000, RZ ;  /* 0x000100009c847824 */ /* 0x000fc400078e00ff */
[----:B------:R-:W-:Y:S01]  /*0f50*/  FMUL.FTZ R156, R4, R157 ;  /* 0x0000009d049c7220 */ /* 0x000fe20000410000 */
[----:B------:R-:W-:Y:S01]  /*0f60*/  FMUL.FTZ R155, R28, R130 ;  /* 0x000000821c9b7220 */ /* 0x000fe20000410000 */
[----:B------:R-:W-:Y:S01]  /*0f70*/  FMUL.FTZ R157, R4, R143 ;  /* 0x0000008f049d7220 */ /* 0x000fe20000410000 */
[----:B------:R-:W-:Y:S01]  /*0f80*/  FADD.FTZ R128, R137, R158 ;  /* 0x0000009e89807221 */ /* 0x000fe20000010000 */
[----:B------:R-:W-:Y:S01]  /*0f90*/  FFMA.FTZ R129, R153, R158, R140 ;  /* 0x0000009e99817223 */ /* 0x000fe2000001008c */
[----:B------:R-:W-:Y:S01]  /*0fa0*/  FADD.FTZ R187, -R187, R131 ;  /* 0x00000083bbbb7221 */ /* 0x000fe20000010100 */
[----:B------:R-:W-:Y:S01]  /*0fb0*/  FADD.FTZ R74, R74, R160 ;  /* 0x000000a04a4a7221 */ /* 0x000fe20000010000 */
[-C--:B------:R-:W-:Y:S01]  /*0fc0*/  FFMA.FTZ R46, R157, R160.reuse, R46 ;  /* 0x000000a09d2e7223 */ /* 0x080fe2000001002e */
[----:B------:R-:W-:Y:S01]  /*0fd0*/  FADD.FTZ R131, R128, R155 ;  /* 0x0000009b80837221 */ /* 0x000fe20000010000 */
[----:B------:R-:W-:Y:S01]  /*0fe0*/  FMUL.FTZ R160, R27, R160 ;  /* 0x000000a01ba07220 */ /* 0x000fe20000410000 */
        /* <DEDUP_REMOVED lines=13> */
.L_x_1556:
[----:B------:R-:W-:Y:S05]  /*10c0*/  BSYNC B0 ;  /* 0x0000000000007941 */ /* 0x000fea0003800000 */
.L_x_1555:
[----:B------:R-:W-:Y:S04]  /*10d0*/  BSSY B0, `(.L_x_1557) ;  /* 0x0000034000007945 */ /* 0x000fe80003800000 */
[----:B------:R-:W-:Y:S05]  /*10e0*/  @!P4 BRA `(.L_x_1558) ;  /* 0x0000000000c8c947 */ /* 0x000fea0003800000 */
[----:B------:R-:W0:Y:S01]  /*10f0*/  LDC.64 R132, c[0x0][0x2b8] ;  /* 0x0000ae00ff847b82 */ /* 0x000e220000000a00 */
[----:B------:R-:W-:-:S04]  /*1100*/  LEA R128, P0, R139, UR10, 0x4 ;  /* 0x0000000a8b807c11 */ /* 0x000fc8000f8020ff */
[----:B------:R-:W-:Y:S02]  /*1110*/  LEA.HI.X R129, R139, UR11, RZ, 0x4, P0 ;  /* 0x0000000b8b817c11 */ /* 0x000fe400080f24ff */
[----:B------:R-:W-:-:S04]  /*1120*/  ISETP.NE.U32.AND P0, PT, RZ, UR8, PT ;  /* 0x00000008ff007c0c */ /* 0x000fc8000bf05070 */
[----:B------:R-:W2:Y:S01]  /*1130*/  LDG.E.128 R128, desc[UR4][R128.64] ;  /* 0x0000000480807981 */ /* 0x000ea2000c1e1d00 */
[----:B------:R-:W-:Y:S01]  /*1140*/  ISETP.NE.AND.EX P0, PT, RZ, UR9, PT, P0 ;  /* 0x00000009ff007c0c */ /* 0x000fe2000bf05300 */
[----:B0-----:R-:W-:-:S12]  /*1150*/  IMAD.WIDE.U32 R132, R139, 0x8, R132 ;  /* 0x000000088b847825 */ /* 0x001fd800078e0084 */
[----:B------:R-:W-:-:S04]  /*1160*/  @P0 LEA R142, P6, R139, UR8, 0x4 ;  /* 0x000000088b8e0c11 */ /* 0x000fc8000f8c20ff */
[----:B------:R-:W-:Y:S01]  /*1170*/  @P0 LEA.HI.X R143, R139, UR9, RZ, 0x4, P6 ;  /* 0x000000098b8f0c11 */ /* 0x000fe2000b0f24ff */
[----:B------:R-:W3:Y:S01]  /*1180*/  LDG.E.64 R132, desc[UR4][R132.64] ;  /* 0x0000000484847981 */ /* 0x000ee2000c1e1b00 */
[----:B------:R-:W-:-:S03]  /*1190*/  ISETP.NE.AND P6, PT, R34, RZ, PT ;  /* 0x000000ff2200720c */ /* 0x000fc60003fc5270 */
[----:B------:R0:W5:Y:S02]  /*11a0*/  @P0 LDG.E.128 R104, desc[UR4][R142.64] ;  /* 0x000000048e680981 */ /* 0x000164000c1e1d00 */
[----:B-----5:R-:W-:Y:S01]  /*11b0*/  FSEL R187, R138, RZ, !P6 ;  /* 0x000000ff8abb7208 */ /* 0x020fe20007000000 */
[----:B------:R-:W-:-:S04]  /*11c0*/  VIADD R139, R139, 0x100 ;  /* 0x000001008b8b7836 */ /* 0x000fc80000000000 */
[C---:B--2---:R-:W-:Y:S01]  /*11d0*/  FADD.FTZ R163, -R187.reuse, R128 ;  /* 0x00000080bba37221 */ /* 0x044fe20000010100 */
[C---:B0-----:R-:W-:Y:S01]  /*11e0*/  FADD.FTZ R143, -R187.reuse, R130 ;  /* 0x00000082bb8f7221 */ /* 0x041fe20000010100 */
[C---:B------:R-:W-:Y:S01]  /*11f0*/  FADD.FTZ R165, -R187.reuse, R129 ;  /* 0x00000081bba57221 */ /* 0x040fe20000010100 */
[----:B------:R-:W-:Y:S01]  /*1200*/  FADD.FTZ R187, -R187, R131 ;  /* 0x00000083bbbb7221 */ /* 0x000fe20000010100 */
[----:B---3--:R-:W-:Y:S02]  /*1210*/  MOV R141, R132 ;  /* 0x00000084008d7202 */ /* 0x008fe40000000f00 */
[--C-:B------:R-:W-:Y:S02]  /*1220*/  SHF.R.U64 R166, R132, 0x10, R133.reuse ;  /* 0x0000001084a67819 */ /* 0x100fe40000001285 */
[----:B------:R-:W-:Y:S01]  /*1230*/  MOV R161, R133 ;  /* 0x0000008500a17202 */ /* 0x000fe20000000f00 */
[----:B------:R-:W-:Y:S01]  /*1240*/  IMAD.U32 R141, R141, 0x10000, RZ ;  /* 0x000100008d8d7824 */ /* 0x000fe200078e00ff */
[----:B------:R-:W-:-:S02]  /*1250*/  SHF.R.U32.HI R164, RZ, 0x10, R133 ;  /* 0x00000010ffa47819 */ /* 0x000fc40000011685 */
[----:B------:R-:W-:Y:S01]  /*1260*/  SHF.L.U32 R130, R166, 0x10, RZ ;  /* 0x00000010a6827819 */ /* 0x000fe200000006ff */
[----:B------:R-:W-:Y:S01]  /*1270*/  FMUL.FTZ R166, R25, R141 ;  /* 0x0000008d19a67220 */ /* 0x000fe20000410000 */
[----:B------:R-:W-:Y:S01]  /*1280*/  SHF.L.U32 R168, R161, 0x10, RZ ;  /* 0x00000010a1a87819 */ /* 0x000fe200000006ff */
[----:B------:R-:W-:Y:S01]  /*1290*/  FMUL.FTZ R161, R4, R163 ;  /* 0x000000a304a17220 */ /* 0x000fe20000410000 */
[----:B------:R-:W-:Y:S01]  /*12a0*/  SHF.L.U32 R132, R164, 0x10, RZ ;  /* 0x00000010a4847819 */ /* 0x000fe200000006ff */
[----:B------:R-:W-:Y:S01]  /*12b0*/  FMUL.FTZ R164, R4, R165 ;  /* 0x000000a504a47220 */ /* 0x000fe20000410000 */
[----:B------:R-:W-:Y:S01]  /*12c0*/  FMUL.FTZ R163, R24, R130 ;  /* 0x0000008218a37220 */ /* 0x000fe20000410000 */
[----:B------:R-:W-:Y:S01]  /*12d0*/  FMUL.FTZ R165, R4, R143 ;  /* 0x0000008f04a57220 */ /* 0x000fe20000410000 */
[----:B------:R-:W-:Y:S01]  /*12e0*/  FADD.FTZ R128, R137, R166 ;  /* 0x000000a689807221 */ /* 0x000fe20000010000 */
[----:B------:R-:W-:Y:S01]  /*12f0*/  FFMA.FTZ R129, R161, R166, R140 ;  /* 0x000000a6a1817223 */ /* 0x000fe2000001008c */
        /* <DEDUP_REMOVED lines=17> */
.L_x_1558:
[----:B------:R-:W-:Y:S05]  /*1410*/  BSYNC B0 ;  /* 0x0000000000007941 */ /* 0x000fea0003800000 */
.L_x_1557:
        /* <DEDUP_REMOVED lines=14> */
[----:B-----5:R-:W-:Y:S02]  /*1500*/  FSEL R187, R138, RZ, !P6 ;  /* 0x000000ff8abb7208 */ /* 0x020fe40007000000 */
[----:B------:R-:W-:-:S03]  /*1510*/  IADD3 R139, R139, 0x100, RZ ;  /* 0x000001008b8b7810 */ /* 0x000fc60007ffe0ff */
[C---:B--2---:R-:W-:Y:S01]  /*1520*/  FADD.FTZ R171, -R187.reuse, R128 ;  /* 0x00000080bbab7221 */ /* 0x044fe20000010100 */
[C---:B0-----:R-:W-:Y:S01]  /*1530*/  FADD.FTZ R143, -R187.reuse, R130 ;  /* 0x00000082bb8f7221 */ /* 0x041fe20000010100 */
[C---:B------:R-:W-:Y:S01]  /*1540*/  FADD.FTZ R173, -R187.reuse, R129 ;  /* 0x00000081bbad7221 */ /* 0x040fe20000010100 */
[----:B------:R-:W-:Y:S01]  /*1550*/  FADD.FTZ R187, -R187, R131 ;  /* 0x00000083bbbb7221 */ /* 0x000fe20000010100 */
[----:B---3--:R-:W-:Y:S02]  /*1560*/  MOV R141, R132 ;  /* 0x00000084008d7202 */ /* 0x008fe40000000f00 */
[--C-:B------:R-:W-:Y:S02]  /*1570*/  SHF.R.U64 R174, R132, 0x10, R133.reuse ;  /* 0x0000001084ae7819 */ /* 0x100fe40000001285 */
[----:B------:R-:W-:Y:S02]  /*1580*/  SHF.L.U32 R141, R141, 0x10, RZ ;  /* 0x000000108d8d7819 */ /* 0x000fe400000006ff */
[----:B------:R-:W-:Y:S01]  /*1590*/  MOV R169, R133 ;  /* 0x0000008500a97202 */ /* 0x000fe20000000f00 */
[----:B------:R-:W-:Y:S01]  /*15a0*/  IMAD.U32 R130, R174, 0x10000, RZ ;  /* 0x00010000ae827824 */ /* 0x000fe200078e00ff */
[----:B------:R-:W-:Y:S01]  /*15b0*/  SHF.R.U32.HI R172, RZ, 0x10, R133 ;  /* 0x00000010ffac7819 */ /* 0x000fe20000011685 */
        /* <DEDUP_REMOVED lines=26> */
.L_x_1560:
[----:B------:R-:W-:Y:S05]  /*1760*/  BSYNC B0 ;  /* 0x0000000000007941 */ /* 0x000fea0003800000 */
.L_x_1559:
        /* <DEDUP_REMOVED lines=18> */
[----:B------:R-:W-:Y:S01]  /*1890*/  FADD.FTZ R181, -R187, R129 ;  /* 0x00000081bbb57221 */ /* 0x000fe20000010100 */
[----:B---3--:R-:W-:Y:S01]  /*18a0*/  IMAD.MOV.U32 R141, RZ, RZ, R132 ;  /* 0x000000ffff8d7224 */ /* 0x008fe200078e0084 */
[--C-:B------:R-:W-:Y:S02]  /*18b0*/  SHF.R.U64 R182, R132, 0x10, R133.reuse ;  /* 0x0000001084b67819 */ /* 0x100fe40000001285 */
[----:B------:R-:W-:Y:S02]  /*18c0*/  MOV R177, R133 ;  /* 0x0000008500b17202 */ /* 0x000fe40000000f00 */
[----:B------:R-:W-:Y:S02]  /*18d0*/  SHF.L.U32 R141, R141, 0x10, RZ ;  /* 0x000000108d8d7819 */ /* 0x000fe400000006ff */
[----:B------:R-:W-:Y:S01]  /*18e0*/  SHF.R.U32.HI R180, RZ, 0x10, R133 ;  /* 0x00000010ffb47819 */ /* 0x000fe20000011685 */
[----:B------:R-:W-:Y:S01]  /*18f0*/  IMAD.U32 R184, R177, 0x10000, RZ ;  /* 0x00010000b1b87824 */ /* 0x000fe200078e00ff */
[----:B------:R-:W-:Y:S01]  /*1900*/  SHF.L.U32 R130, R182, 0x10, RZ ;  /* 0x00000010b6827819 */ /* 0x000fe200000006ff */
[----:B------:R-:W-:Y:S01]  /*1910*/  FMUL.FTZ R182, R17, R141 ;  /* 0x0000008d11b67220 */ /* 0x000fe20000410000 */
[----:B------:R-:W-:Y:S01]  /*1920*/  FMUL.FTZ R177, R4, R179 ;  /* 0x000000b304b17220 */ /* 0x000fe20000410000 */
[----:B------:R-:W-:Y:S01]  /*1930*/  SHF.L.U32 R132, R180, 0x10, RZ ;  /* 0x00000010b4847819 */ /* 0x000fe200000006ff */
        /* <DEDUP_REMOVED lines=23> */
.L_x_1562:
[----:B------:R-:W-:Y:S05]  /*1ab0*/  BSYNC B0 ;  /* 0x0000000000007941 */ /* 0x000fea0003800000 */
.L_x_1561:
        /* <DEDUP_REMOVED lines=17> */
[C---:B------:R-:W-:Y:S01]  /*1bd0*/  FADD.FTZ R191, -R192.reuse, R130 ;  /* 0x00000082c0bf7221 */ /* 0x040fe20000010100 */
[C---:B------:R-:W-:Y:S01]  /*1be0*/  FADD.FTZ R189, -R192.reuse, R129 ;  /* 0x00000081c0bd7221 */ /* 0x040fe20000010100 */
[----:B0-----:R-:W-:Y:S02]  /*1bf0*/  FADD.FTZ R143, -R192, R131 ;  /* 0x00000083c08f7221 */ /* 0x001fe40000010100 */
[----:B------:R-:W-:Y:S01]  /*1c00*/  FMUL.FTZ R191, R4, R191 ;  /* 0x000000bf04bf7220 */ /* 0x000fe20000410000 */
[----:B---3--:R-:W-:Y:S01]  /*1c10*/  MOV R141, R132 ;  /* 0x00000084008d7202 */ /* 0x008fe20000000f00 */
[--C-:B------:R-:W-:Y:S01]  /*1c20*/  IMAD.MOV.U32 R185, RZ, RZ, R133.reuse ;  /* 0x000000ffffb97224 */ /* 0x100fe200078e0085 */
[----:B------:R-:W-:Y:S02]  /*1c30*/  SHF.R.U64 R190, R132, 0x10, R133 ;  /* 0x0000001084be7819 */ /* 0x000fe40000001285 */
[----:B------:R-:W-:-:S02]  /*1c40*/  SHF.L.U32 R141, R141, 0x10, RZ ;  /* 0x000000108d8d7819 */ /* 0x000fc400000006ff */
[----:B------:R-:W-:Y:S02]  /*1c50*/  SHF.L.U32 R130, R190, 0x10, RZ ;  /* 0x00000010be827819 */ /* 0x000fe400000006ff */
[----:B------:R-:W-:Y:S01]  /*1c60*/  SHF.L.U32 R194, R185, 0x10, RZ ;  /* 0x00000010b9c27819 */ /* 0x000fe200000006ff */
[----:B------:R-:W-:Y:S01]  /*1c70*/  FMUL.FTZ R192, R13, R141 ;  /* 0x0000008d0dc07220 */ /* 0x000fe20000410000 */
[C---:B------:R-:W-:Y:S01]  /*1c80*/  FMUL.FTZ R185, R4.reuse, R187 ;  /* 0x000000bb04b97220 */ /* 0x040fe20000410000 */
[----:B------:R-:W-:Y:S01]  /*1c90*/  FMUL.FTZ R190, R4, R189 ;  /* 0x000000bd04be7220 */ /* 0x000fe20000410000 */
[----:B------:R-:W-:Y:S01]  /*1ca0*/  SHF.R.U32.HI R186, RZ, 0x10, R133 ;  /* 0x00000010ffba7819 */ /* 0x000fe20000011685 */
[----:B------:R-:W-:Y:S01]  /*1cb0*/  FMUL.FTZ R189, R12, R130 ;  /* 0x000000820cbd7220 */ /* 0x000fe20000410000 */
[----:B------:R-:W-:Y:S01]  /*1cc0*/  FADD.FTZ R128, R137, R192 ;  /* 0x000000c089807221 */ /* 0x000fe20000010000 */
[----:B------:R-:W-:Y:S01]  /*1cd0*/  FFMA.FTZ R129, R185, R192, R140 ;  /* 0x000000c0b9817223 */ /* 0x000fe2000001008c */
[----:B------:R-:W-:Y:S01]  /*1ce0*/  FADD.FTZ R90, R90, R194 ;  /* 0x000000c25a5a7221 */ /* 0x000fe20000010000 */
[----:B------:R-:W-:Y:S01]  /*1cf0*/  FFMA.FTZ R62, R191, R194, R62 ;  /* 0x000000c2bf3e7223 */ /* 0x000fe2000001003e */
[----:B------:R-:W-:Y:S01]  /*1d00*/  FADD.FTZ R131, R128, R189 ;  /* 0x000000bd80837221 */ /* 0x000fe20000010000 */
[----:B------:R-:W-:-:S02]  /*1d10*/  IMAD.U32 R132, R186, 0x10000, RZ ;  /* 0x00010000ba847824 */ /* 0x000fc400078e00ff */
        /* <DEDUP_REMOVED lines=14> */
.L_x_1564:
[----:B------:R-:W-:Y:S05]  /*1e00*/  BSYNC B0 ;  /* 0x0000000000007941 */ /* 0x000fea0003800000 */
.L_x_1563:
        /* <DEDUP_REMOVED lines=8> */
[C---:B------:R-:W-:Y:S01]  /*1e90*/  @P0 LEA R142, P6, R139.reuse, UR8, 0x4 ;  /* 0x000000088b8e0c11 */ /* 0x040fe2000f8c20ff */
[----:B0-----:R-:W-:-:S03]  /*1ea0*/  IMAD.WIDE.U32 R132, R139, 0x8, R130 ;  /* 0x000000088b847825 */ /* 0x001fc600078e0082 */
[C---:B------:R-:W-:Y:S02]  /*1eb0*/  @P0 LEA.HI.X R143, R139.reuse, UR9, RZ, 0x4, P6 ;  /* 0x000000098b8f0c11 */ /* 0x040fe4000b0f24ff */
[C---:B------:R-:W-:Y:S01]  /*1ec0*/  LEA R128, P6, R139.reuse, UR10, 0x4 ;  /* 0x0000000a8b807c11 */ /* 0x040fe2000f8c20ff */
[----:B------:R-:W2:Y:S03]  /*1ed0*/  LDG.E.64 R132, desc[UR4][R132.64] ;  /* 0x0000000484847981 */ /* 0x000ea6000c1e1b00 */
[----:B------:R-:W-:Y:S01]  /*1ee0*/  LEA.HI.X R129, R139, UR11, RZ, 0x4, P6 ;  /* 0x0000000b8b817c11 */ /* 0x000fe2000b0f24ff */
[----:B------:R0:W5:Y:S05]  /*1ef0*/  @P0 LDG.E.128 R120, desc[UR4][R142.64] ;  /* 0x000000048e780981 */ /* 0x00016a000c1e1d00 */
[----:B------:R-:W3:Y:S01]  /*1f00*/  LDG.E.128 R128, desc[UR4][R128.64] ;  /* 0x0000000480807981 */ /* 0x000ee2000c1e1d00 */
[----:B--2---:R-:W-:-:S02]  /*1f10*/  MOV R138, R132 ;  /* 0x00000084008a7202 */ /* 0x004fc40000000f00 */
[----:B------:R-:W-:-:S03]  /*1f20*/  SHF.R.U64 R197, R132, 0x10, R133 ;  /* 0x0000001084c57819 */ /* 0x000fc60000001285 */
[----:B------:R-:W-:Y:S02]  /*1f30*/  IMAD.U32 R138, R138, 0x10000, RZ ;  /* 0x000100008a8a7824 */ /* 0x000fe400078e00ff */
[C---:B---3--:R-:W-:Y:S01]  /*1f40*/  FADD.FTZ R141, -R187.reuse, R129 ;  /* 0x00000081bb8d7221 */ /* 0x048fe20000010100 */
[----:B------:R-:W-:Y:S01]  /*1f50*/  FADD.FTZ R195, -R187, R128 ;  /* 0x00000080bbc37221 */ /* 0x000fe20000010100 */
[----:B------:R-:W-:Y:S01]  /*1f60*/  SHF.L.U32 R197, R197, 0x10, RZ ;  /* 0x00000010c5c57819 */ /* 0x000fe200000006ff */
[----:B------:R-:W-:Y:S01]  /*1f70*/  FMUL.FTZ R200, R9, R138 ;  /* 0x0000008a09c87220 */ /* 0x000fe20000410000 */
[C---:B------:R-:W-:Y:S01]  /*1f80*/  FMUL.FTZ R198, R4.reuse, R141 ;  /* 0x0000008d04c67220 */ /* 0x040fe20000410000 */
[----:B------:R-:W-:Y:S01]  /*1f90*/  MOV R139, R133 ;  /* 0x00000085008b7202 */ /* 0x000fe20000000f00 */
[----:B------:R-:W-:Y:S01]  /*1fa0*/  FMUL.FTZ R195, R4, R195 ;  /* 0x000000c304c37220 */ /* 0x000fe20000410000 */
[----:B------:R-:W-:Y:S01]  /*1fb0*/  FADD.FTZ R93, R93, R197 ;  /* 0x000000c55d5d7221 */ /* 0x000fe20000010000 */
[-C--:B------:R-:W-:Y:S01]  /*1fc0*/  FFMA.FTZ R65, R198, R197.reuse, R65 ;  /* 0x000000c5c6417223 */ /* 0x080fe20000010041 */
[----:B------:R-:W-:Y:S01]  /*1fd0*/  SHF.R.U32.HI R186, RZ, 0x10, R133 ;  /* 0x00000010ffba7819 */ /* 0x000fe20000011685 */
[----:B------:R-:W-:Y:S01]  /*1fe0*/  FMUL.FTZ R197, R8, R197 ;  /* 0x000000c508c57220 */ /* 0x000fe20000410000 */
[----:B------:R-:W-:Y:S01]  /*1ff0*/  SHF.L.U32 R139, R139, 0x10, RZ ;  /* 0x000000108b8b7819 */ /* 0x000fe200000006ff */
[----:B------:R-:W-:Y:S01]  /*2000*/  FADD.FTZ R128, R137, R200 ;  /* 0x000000c889807221 */ /* 0x000fe20000010000 */
[----:B------:R-:W-:Y:S01]  /*2010*/  FADD.FTZ R199, -R187, R130 ;  /* 0x00000082bbc77221 */ /* 0x000fe20000010100 */
[----:B------:R-:W-:Y:S01]  /*2020*/  FFMA.FTZ R129, R195, R200, R140 ;  /* 0x000000c8c3817223 */ /* 0x000fe2000001008c */
[----:B0-----:R-:W-:Y:S01]  /*2030*/  FADD.FTZ R143, -R187, R131 ;  /* 0x00000083bb8f7221 */ /* 0x001fe20000010100 */
[----:B------:R-:W-:Y:S01]  /*2040*/  SHF.L.U32 R132, R186, 0x10, RZ ;  /* 0x00000010ba847819 */ /* 0x000fe200000006ff */
[----:B------:R-:W-:Y:S01]  /*2050*/  FADD.FTZ R131, R128, R197 ;  /* 0x000000c580837221 */ /* 0x000fe20000010000 */
[----:B------:R-:W-:Y:S01]  /*2060*/  FMUL.FTZ R199, R4, R199 ;  /* 0x000000c704c77220 */ /* 0x000fe20000410000 */
[----:B------:R-:W-:Y:S01]  /*2070*/  FMUL.FTZ R202, R7, R139 ;  /* 0x0000008b07ca7220 */ /* 0x000fe20000410000 */
        /* <DEDUP_REMOVED lines=13> */
.L_x_1566:
[----:B------:R-:W-:Y:S05]  /*2150*/  BSYNC B0 ;  /* 0x0000000000007941 */ /* 0x000fea0003800000 */
.L_x_1565:
[----:B------:R-:W-:Y:S01]  /*2160*/  LOP3.LUT P0, RZ, R136, 0xff, RZ, 0xc0, !PT ;  /* 0x000000ff88ff7812 */ /* 0x000fe2000780c0ff */
[----:B------:R-:W-:Y:S01]  /*2170*/  UMOV UR6, 0xffffffff ;  /* 0xffffffff00067882 */ /* 0x000fe20000000000 */
[----:B------:R-:W-:-:S04]  /*2180*/  LOP3.LUT P6, RZ, R37, 0x1f, RZ, 0xc0, !PT ;  /* 0x0000001f25ff7812 */ /* 0x000fc800078cc0ff */
[----:B------:R-:W-:-:S07]  /*2190*/  P2R R128, PR, RZ, 0x40 ;  /* 0x00000040ff807803 */ /* 0x000fce0000000000 */
        /* <DEDUP_REMOVED lines=20> */
.L_x_1599:
[----:B------:R-:W3:Y:S01]  /*22e0*/  S2R R129, SR_CgaCtaId ;  /* 0x0000000000817919 */ /* 0x000ee20000008800 */
[----:B------:R-:W-:Y:S01]  /*22f0*/  P2R R130, PR, RZ, 0x1 ;  /* 0x00000001ff827803 */ /* 0x000fe20000000000 */
[----:B-1----:R-:W-:Y:S01]  /*2300*/  FADD.FTZ R186, R137, R186 ;  /* 0x000000ba89ba7221 */ /* 0x002fe20000010000 */
[----:B------:R-:W-:Y:S01]  /*2310*/  LOP3.LUT P0, RZ, R37, 0x1f, RZ, 0xc0, !PT ;  /* 0x0000001f25ff7812 */ /* 0x000fe2000780c0ff */
[----:B--2---:R-:W-:Y:S01]  /*2320*/  FADD.FTZ R187, R136, R187 ;  /* 0x000000bb88bb7221 */ /* 0x004fe20000010000 */
[----:B------:R-:W-:Y:S01]  /*2330*/  MOV R128, 0x400 ;  /* 0x0000040000807802 */ /* 0x000fe20000000f00 */
[----:B------:R-:W-:Y:S05]  /*2340*/  WARPSYNC.ALL ;  /* 0x0000000000007948 */ /* 0x000fea0003800000 */
[----:B------:R-:W-:Y:S01]  /*2350*/  ISETP.NE.AND P6, PT, R5, RZ, PT ;  /* 0x000000ff0500720c */ /* 0x000fe20003fc5270 */
[----:B------:R-:W-:Y:S04]  /*2360*/  BSSY B0, `(.L_x_1568) ;  /* 0x0000058000007945 */ /* 0x000fe80003800000 */
[----:B------:R-:W-:-:S04]  /*2370*/  @!P0 LOP3.LUT R135, R135, 0x7, RZ, 0xc0, !PT ;  /* 0x0000000787878812 */ /* 0x000fc800078ec0ff */
[----:B------:R-:W-:Y:S02]  /*2380*/  @!P0 IADD3 R135, R134, R135, RZ ;  /* 0x0000008786878210 */ /* 0x000fe40007ffe0ff */
[----:B---3--:R-:W-:-:S04]  /*2390*/  LEA R128, R129, R128, 0x18 ;  /* 0x0000008081807211 */ /* 0x008fc800078ec0ff */
[-C--:B------:R-:W-:Y:S02]  /*23a0*/  @!P0 LEA R203, R135, R128.reuse, 0x3 ;  /* 0x0000008087cb8211 */ /* 0x080fe400078e18ff */
[----:B------:R-:W-:-:S03]  /*23b0*/  LEA R205, R134, R128, 0x3 ;  /* 0x0000008086cd7211 */ /* 0x000fc600078e18ff */
[----:B------:R-:W-:Y:S01]  /*23c0*/  @!P0 STS.64 [R203+0x7000], R186 ;  /* 0x007000bacb008388 */ /* 0x000fe20000000a00 */
[----:B------:R-:W-:Y:S01]  /*23d0*/  BAR.SYNC.DEFER_BLOCKING 0x0 ;  /* 0x0000000000007b1d */ /* 0x000fe20000010000 */
[----:B------:R-:W-:-:S05]  /*23e0*/  ISETP.NE.AND P0, PT, R130, RZ, PT ;  /* 0x000000ff8200720c */ /* 0x000fca0003f05270 */
[----:B------:R-:W1:Y:S04]  /*23f0*/  LDS.128 R128, [R205+0x7000] ;  /* 0x00700000cd807984 */ /* 0x000e680000000c00 */
[----:B------:R-:W2:Y:S04]  /*2400*/  LDS.128 R132, [R205+0x7010] ;  /* 0x00701000cd847984 */ /* 0x000ea80000000c00 */
[----:B0----5:R-:W0:Y:S04]  /*2410*/  LDS.128 R136, [R205+0x7020] ;  /* 0x00702000cd887984 */ /* 0x021e280000000c00 */
[----:B------:R-:W3:Y:S01]  /*2420*/  LDS.128 R140, [R205+0x7030] ;  /* 0x00703000cd8c7984 */ /* 0x000ee20000000c00 */
[----:B-1----:R-:W-:Y:S01]  /*2430*/  FADD.FTZ R207, RZ, R128 ;  /* 0x00000080ffcf7221 */ /* 0x002fe20000010000 */
[----:B------:R-:W-:-:S03]  /*2440*/  FADD.FTZ R128, RZ, R129 ;  /* 0x00000081ff807221 */ /* 0x000fc60000010000 */
[----:B------:R-:W-:Y:S01]  /*2450*/  FADD.FTZ R207, R130, R207 ;  /* 0x000000cf82cf7221 */ /* 0x000fe20000010000 */
[----:B------:R-:W-:-:S03]  /*2460*/  FADD.FTZ R128, R131, R128 ;  /* 0x0000008083807221 */ /* 0x000fc60000010000 */
[----:B--2---:R-:W-:Y:S01]  /*2470*/  FADD.FTZ R207, R207, R132 ;  /* 0x00000084cfcf7221 */ /* 0x004fe20000010000 */
[----:B------:R-:W-:-:S03]  /*2480*/  FADD.FTZ R128, R128, R133 ;  /* 0x0000008580807221 */ /* 0x000fc60000010000 */
[----:B------:R-:W-:Y:S01]  /*2490*/  FADD.FTZ R207, R134, R207 ;  /* 0x000000cf86cf7221 */ /* 0x000fe20000010000 */
[----:B------:R-:W-:-:S03]  /*24a0*/  FADD.FTZ R128, R135, R128 ;  /* 0x0000008087807221 */ /* 0x000fc60000010000 */
[----:B0-----:R-:W-:Y:S01]  /*24b0*/  FADD.FTZ R207, R207, R136 ;  /* 0x00000088cfcf7221 */ /* 0x001fe20000010000 */
        /* <DEDUP_REMOVED lines=36> */
[----:B------:R-:W-:-:S03]  /*2700*/  SEL R126, R139, R126, P6 ;  /* 0x0000007e8b7e7207 */ /* 0x000fc60003000000 */
[----:B------:R-:W1:Y:S02]  /*2710*/  @P6 LDC.64 R128, c[0x0][0x308] ;  /* 0x0000c200ff806b82 */ /* 0x000e640000000a00 */
[----:B------:R-:W2:Y:S01]  /*2720*/  F2F.BF16.F32 R138, R138 ;  /* 0x0000008a008a7304 */ /* 0x000ea20000202000 */
[----:B0-----:R-:W-:-:S07]  /*2730*/  IMAD.WIDE.U32 R130, R136, 0x10000, RZ ;  /* 0x0001000088827825 */ /* 0x001fce00078e00ff */
[----:B------:R-:W0:Y:S01]  /*2740*/  F2F.BF16.F32 R139, R139 ;  /* 0x0000008b008b7304 */ /* 0x000e220000202000 */
[----:B--2---:R-:W-:-:S07]  /*2750*/  SHF.L.U32 R141, R138, 0x10, RZ ;  /* 0x000000108a8d7819 */ /* 0x004fce00000006ff */
[----:B------:R-:W2:Y:S01]  /*2760*/  F2F.BF16.F32 R137, R137 ;  /* 0x0000008900897304 */ /* 0x000ea20000202000 */
[----:B-1----:R-:W-:Y:S01]  /*2770*/  @P6 IMAD.WIDE.U32 R134, R2, 0x10, R128 ;  /* 0x0000001002866825 */ /* 0x002fe200078e0080 */
[----:B0-----:R-:W-:Y:S01]  /*2780*/  LOP3.LUT R131, R131, R141, R139, 0xfe, !PT ;  /* 0x0000008d83837212 */ /* 0x001fe200078efe8b */
[----:B------:R-:W0:Y:S03]  /*2790*/  LDC.64 R128, c[0x0][0x2f8] ;  /* 0x0000be00ff807b82 */ /* 0x000e260000000a00 */
[----:B------:R1:W-:Y:S01]  /*27a0*/  @P6 STG.E.128 desc[UR4][R134.64], R124 ;  /* 0x0000007c86006986 */ /* 0x0003e2000c101d04 */
[----:B------:R-:W-:Y:S02]  /*27b0*/  ISETP.NE.U32.AND P6, PT, RZ, UR16, PT ;  /* 0x00000010ff007c0c */ /* 0x000fe4000bfc5070 */
[----:B--2---:R-:W-:Y:S02]  /*27c0*/  LOP3.LUT R130, R130, R137, RZ, 0xfc, !PT ;  /* 0x0000008982827212 */ /* 0x004fe400078efcff */
[----:B------:R-:W-:-:S13]  /*27d0*/  ISETP.NE.AND.EX P6, PT, RZ, UR17, PT, P6 ;  /* 0x00000011ff007c0c */ /* 0x000fda000bfc5360 */
[----:B------:R-:W-:Y:S01]  /*27e0*/  @P6 PRMT R39, R137, 0x7610, R39 ;  /* 0x0000761089276816 */ /* 0x000fe20000000027 */
[----:B0-----:R-:W-:Y:S01]  /*27f0*/  IMAD.WIDE.U32 R128, R2, 0x8, R128 ;  /* 0x0000000802807825 */ /* 0x001fe200078e0080 */
[----:B------:R-:W-:Y:S02]  /*2800*/  @P6 PRMT R144, R136, 0x7610, R144 ;  /* 0x0000761088906816 */ /* 0x000fe40000000090 */
[----:B------:R-:W-:Y:S02]  /*2810*/  @P6 PRMT R145, R139, 0x7610, R145 ;  /* 0x000076108b916816 */ /* 0x000fe40000000091 */
[----:B------:R1:W-:Y:S01]  /*2820*/  STG.E.64 desc[UR4][R128.64], R130 ;  /* 0x0000008280007986 */ /* 0x0003e2000c101b04 */
[----:B------:R-:W-:Y:S01]  /*2830*/  @P6 PRMT R146, R138, 0x7610, R146 ;  /* 0x000076108a926816 */ /* 0x000fe20000000092 */
[----:B------:R-:W-:Y:S06]  /*2840*/  @!P6 BRA `(.L_x_1570) ;  /* 0x000000000020e947 */ /* 0x000fec0003800000 */
[----:B-1----:R-:W-:Y:S02]  /*2850*/  LOP3.LUT R130, R144, 0xffff, RZ, 0xc0, !PT ;  /* 0x0000ffff90827812 */ /* 0x002fe400078ec0ff */
[----:B------:R-:W-:Y:S02]  /*2860*/  LEA R128, P6, R2, UR16, 0x3 ;  /* 0x0000001002807c11 */ /* 0x000fe4000f8c18ff */
[----:B------:R-:W-:Y:S01]  /*2870*/  PRMT R135, R145, 0x5410, R146 ;  /* 0x0000541091877816 */ /* 0x000fe20000000092 */
[----:B------:R-:W-:Y:S01]  /*2880*/  IMAD.WIDE.U32 R130, R130, 0x10000, RZ ;  /* 0x0001000082827825 */ /* 0x000fe200078e00ff */
[----:B------:R-:W-:-:S04]  /*2890*/  LEA.HI.X R129, R2, UR17, RZ, 0x3, P6 ;  /* 0x0000001102817c11 */ /* 0x000fc8000b0f1cff */
[----:B------:R-:W-:Y:S02]  /*28a0*/  LOP3.LUT R131, R135, R131, RZ, 0xfc, !PT ;  /* 0x0000008387837212 */ /* 0x000fe400078efcff */
[----:B------:R-:W-:-:S05]  /*28b0*/  LOP3.LUT R130, R130, 0xffff, R39, 0xf8, !PT ;  /* 0x0000ffff82827812 */ /* 0x000fca00078ef827 */
[----:B------:R0:W-:Y:S02]  /*28c0*/  STG.E.64 desc[UR4][R128.64], R130 ;  /* 0x0000008280007986 */ /* 0x0001e4000c101b04 */
.L_x_1570:
[----:B------:R-:W-:-:S07]  /*28d0*/  VIADD R2, R2, 0x100 ;  /* 0x0000010002027836 */ /* 0x000fce0000000000 */
.L_x_1569:
[----:B------:R-:W-:Y:S05]  /*28e0*/  BSYNC B0 ;  /* 0x0000000000007941 */ /* 0x000fea0003800000 */
.L_x_1568:
[----:B------:R-:W-:Y:S04]  /*28f0*/  BSSY B0, `(.L_x_1571) ;  /* 0x000003a000007945 */ /* 0x000fe80003800000 */
[----:B------:R-:W-:Y:S05]  /*2900*/  @!P5 BRA `(.L_x_1572) ;  /* 0x0000000000e0d947 */ /* 0x000fea0003800000 */
[----:B------:R-:W-:-:S04]  /*2910*/  ISETP.NE.AND P6, PT, R34, RZ, PT ;  /* 0x000000ff2200720c */ /* 0x000fc80003fc5270 */
[----:B01----:R-:W-:Y:S02]  /*2920*/  FSEL R130, R132, RZ, !P6 ;  /* 0x000000ff84827208 */ /* 0x003fe40007000000 */
        /* <DEDUP_REMOVED lines=14> */
[----:B------:R-:W0:Y:S01]  /*2a10*/  LDC.64 R128, c[0x0][0x2f8] ;  /* 0x0000be00ff807b82 */ /* 0x000e220000000a00 */
        /* <DEDUP_REMOVED lines=8> */
[----:B------:R-:W1:Y:S01]  /*2aa0*/  F2F.BF16.F32 R136, R136 ;  /* 0x0000008800887304 */ /* 0x000e620000202000 */
[----:B------:R-:W-:Y:S02]  /*2ab0*/  SEL R124, R137, R124, P6 ;  /* 0x0000007c897c7207 */ /* 0x000fe40003000000 */
[----:B------:R-:W-:-:S03]  /*2ac0*/  SEL R126, R139, R126, P6 ;  /* 0x0000007e8b7e7207 */ /* 0x000fc60003000000 */
[----:B------:R-:W2:Y:S02]  /*2ad0*/  @P6 LDC.64 R134, c[0x0][0x308] ;  /* 0x0000c200ff866b82 */ /* 0x000ea40000000a00 */
[----:B------:R-:W3:Y:S01]  /*2ae0*/  F2F.BF16.F32 R138, R138 ;  /* 0x0000008a008a7304 */ /* 0x000ee20000202000 */
[----:B0-----:R-:W-:-:S04]  /*2af0*/  IMAD.WIDE.U32 R128, R2, 0x8, R128 ;  /* 0x0000000802807825 */ /* 0x001fc800078e0080 */
[----:B-1----:R-:W-:-:S03]  /*2b00*/  IMAD.WIDE.U32 R130, R136, 0x10000, RZ ;  /* 0x0001000088827825 */ /* 0x002fc600078e00ff */
[----:B------:R-:W0:Y:S01]  /*2b10*/  F2F.BF16.F32 R139, R139 ;  /* 0x0000008b008b7304 */ /* 0x000e220000202000 */
[----:B---3--:R-:W-:-:S07]  /*2b20*/  SHF.L.U32 R141, R138, 0x10, RZ ;  /* 0x000000108a8d7819 */ /* 0x008fce00000006ff */
[----:B------:R-:W1:Y:S01]  /*2b30*/  F2F.BF16.F32 R137, R137 ;  /* 0x0000008900897304 */ /* 0x000e620000202000 */
[----:B--2---:R-:W-:Y:S01]  /*2b40*/  @P6 IMAD.WIDE.U32 R134, R2, 0x10, R134 ;  /* 0x0000001002866825 */ /* 0x004fe200078e0086 */
[----:B0-----:R-:W-:-:S04]  /*2b50*/  LOP3.LUT R131, R131, R141, R139, 0xfe, !PT ;  /* 0x0000008d83837212 */ /* 0x001fc800078efe8b */
[----:B------:R0:W-:Y:S01]  /*2b60*/  @P6 STG.E.128 desc[UR4][R134.64], R124 ;  /* 0x0000007c86006986 */ /* 0x0001e2000c101d04 */
[----:B------:R-:W-:Y:S02]  /*2b70*/  ISETP.NE.U32.AND P6, PT, RZ, UR16, PT ;  /* 0x00000010ff007c0c */ /* 0x000fe4000bfc5070 */
[----:B-1----:R-:W-:Y:S02]  /*2b80*/  LOP3.LUT R130, R130, R137, RZ, 0xfc, !PT ;  /* 0x0000008982827212 */ /* 0x002fe400078efcff */
[----:B------:R-:W-:-:S03]  /*2b90*/  ISETP.NE.AND.EX P6, PT, RZ, UR17, PT, P6 ;  /* 0x00000011ff007c0c */ /* 0x000fc6000bfc5360 */
[----:B------:R0:W-:Y:S10]  /*2ba0*/  STG.E.64 desc[UR4][R128.64], R130 ;  /* 0x0000008280007986 */ /* 0x0001f4000c101b04 */
[----:B------:R-:W-:-:S02]  /*2bb0*/  @P6 PRMT R39, R137, 0x7610, R39 ;  /* 0x0000761089276816 */ /* 0x000fc40000000027 */
[----:B------:R-:W-:Y:S02]  /*2bc0*/  @P6 PRMT R144, R136, 0x7610, R144 ;  /* 0x0000761088906816 */ /* 0x000fe40000000090 */
[----:B------:R-:W-:Y:S02]  /*2bd0*/  @P6 PRMT R145, R139, 0x7610, R145 ;  /* 0x000076108b916816 */ /* 0x000fe40000000091 */
[----:B------:R-:W-:Y:S01]  /*2be0*/  @P6 PRMT R146, R138, 0x7610, R146 ;  /* 0x000076108a926816 */ /* 0x000fe20000000092 */
[----:B0-----:R-:W-:Y:S06]  /*2bf0*/  @!P6 BRA `(.L_x_1573) ;  /* 0x000000000020e947 */ /* 0x001fec0003800000 */
[----:B------:R-:W-:Y:S02]  /*2c00*/  LOP3.LUT R128, R144, 0xffff, RZ, 0xc0, !PT ;  /* 0x0000ffff90807812 */ /* 0x000fe400078ec0ff */
[----:B------:R-:W-:Y:S02]  /*2c10*/  LEA R130, P6, R2, UR16, 0x3 ;  /* 0x0000001002827c11 */ /* 0x000fe4000f8c18ff */
[----:B------:R-:W-:Y:S01]  /*2c20*/  PRMT R135, R145, 0x5410, R146 ;  /* 0x0000541091877816 */ /* 0x000fe20000000092 */
[----:B------:R-:W-:Y:S01]  /*2c30*/  IMAD.WIDE.U32 R128, R128, 0x10000, RZ ;  /* 0x0001000080807825 */ /* 0x000fe200078e00ff */
[----:B------:R-:W-:-:S04]  /*2c40*/  LEA.HI.X R131, R2, UR17, RZ, 0x3, P6 ;  /* 0x0000001102837c11 */ /* 0x000fc8000b0f1cff */
[----:B------:R-:W-:Y:S02]  /*2c50*/  LOP3.LUT R129, R135, R129, RZ, 0xfc, !PT ;  /* 0x0000008187817212 */ /* 0x000fe400078efcff */
[----:B------:R-:W-:-:S05]  /*2c60*/  LOP3.LUT R128, R128, 0xffff, R39, 0xf8, !PT ;  /* 0x0000ffff80807812 */ /* 0x000fca00078ef827 */
[----:B------:R0:W-:Y:S02]  /*2c70*/  STG.E.64 desc[UR4][R130.64], R128 ;  /* 0x0000008082007986 */ /* 0x0001e4000c101b04 */
.L_x_1573:
[----:B------:R-:W-:-:S07]  /*2c80*/  IADD3 R2, R2, 0x100, RZ ;  /* 0x0000010002027810 */ /* 0x000fce0007ffe0ff */
.L_x_1572:
[----:B------:R-:W-:Y:S05]  /*2c90*/  BSYNC B0 ;  /* 0x0000000000007941 */ /* 0x000fea0003800000 */
.L_x_1571:
        /* <DEDUP_REMOVED lines=57> */
.L_x_1576:
[----:B------:R-:W-:-:S07]  /*3030*/  IADD3 R2, R2, 0x100, RZ ;  /* 0x0000010002027810 */ /* 0x000fce0007ffe0ff */
.L_x_1575:
[----:B------:R-:W-:Y:S05]  /*3040*/  BSYNC B0 ;  /* 0x0000000000007941 */ /* 0x000fea0003800000 */
.L_x_1574:
        /* <DEDUP_REMOVED lines=35> */
[----:B---3--:R-:W-:-:S07]  /*3280*/  IMAD.U32 R141, R138, 0x10000, RZ ;  /* 0x000100008a8d7824 */ /* 0x008fce00078e00ff */
        /* <DEDUP_REMOVED lines=21> */
.L_x_1579:
[----:B------:R-:W-:-:S07]  /*33e0*/  IADD3 R2, R2, 0x100, RZ ;  /* 0x0000010002027810 */ /* 0x000fce0007ffe0ff */
.L_x_1578:
[----:B------:R-:W-:Y:S05]  /*33f0*/  BSYNC B0 ;  /* 0x0000000000007941 */ /* 0x000fea0003800000 */
.L_x_1577:
        /* <DEDUP_REMOVED lines=57> */
.L_x_1582:
[----:B------:R-:W-:-:S07]  /*3790*/  IADD3 R2, R2, 0x100, RZ ;  /* 0x0000010002027810 */ /* 0x000fce0007ffe0ff */
.L_x_1581:
[----:B------:R-:W-:Y:S05]  /*37a0*/  BSYNC B0 ;  /* 0x0000000000007941 */ /* 0x000fea0003800000 */
.L_x_1580:
        /* <DEDUP_REMOVED lines=57> */
.L_x_1585:
[----:B------:R-:W-:-:S07]  /*3b40*/  VIADD R2, R2, 0x100 ;  /* 0x0000010002027836 */ /* 0x000fce0000000000 */
.L_x_1584:
[----:B------:R-:W-:Y:S05]  /*3b50*/  BSYNC B0 ;  /* 0x0000000000007941 */ /* 0x000fea0003800000 */
.L_x_1583:
[----:B------:R-:W-:Y:S01]  /*3b60*/  ISETP.NE.AND P6, PT, R0, RZ, PT ;  /* 0x000000ff0000720c */ /* 0x000fe20003fc5270 */
[----:B------:R-:W-:-:S12]  /*3b70*/  BSSY B0, `(.L_x_1586) ;  /* 0x0000039000007945 */ /* 0x000fd80003800000 */
        /* <DEDUP_REMOVED lines=48> */
[----:B---3--:R-:W-:Y:S02]  /*3e80*/  LOP3.LUT R130, R144, 0xffff, RZ, 0xc0, !PT ;  /* 0x0000ffff90827812 */ /* 0x008fe400078ec0ff */
[----:B------:R-:W-:Y:S02]  /*3e90*/  LEA R128, P6, R2, UR16, 0x3 ;  /* 0x0000001002807c11 */ /* 0x000fe4000f8c18ff */
[----:B------:R-:W-:Y:S01]  /*3ea0*/  PRMT R133, R145, 0x5410, R146 ;  /* 0x0000541091857816 */ /* 0x000fe20000000092 */
[----:B------:R-:W-:Y:S01]  /*3eb0*/  IMAD.WIDE.U32 R130, R130, 0x10000, RZ ;  /* 0x0001000082827825 */ /* 0x000fe200078e00ff */
[----:B------:R-:W-:-:S04]  /*3ec0*/  LEA.HI.X R129, R2, UR17, RZ, 0x3, P6 ;  /* 0x0000001102817c11 */ /* 0x000fc8000b0f1cff */
[----:B------:R-:W-:Y:S02]  /*3ed0*/  LOP3.LUT R131, R133, R131, RZ, 0xfc, !PT ;  /* 0x0000008385837212 */ /* 0x000fe400078efcff */
[----:B------:R-:W-:-:S05]  /*3ee0*/  LOP3.LUT R130, R130, 0xffff, R39, 0xf8, !PT ;  /* 0x0000ffff82827812 */ /* 0x000fca00078ef827 */
[----:B------:R2:W-:Y:S02]  /*3ef0*/  STG.E.64 desc[UR4][R128.64], R130 ;  /* 0x0000008280007986 */ /* 0x0005e4000c101b04 */
.L_x_1587:
[----:B------:R-:W-:Y:S05]  /*3f00*/  BSYNC B0 ;  /* 0x0000000000007941 */ /* 0x000fea0003800000 */
.L_x_1586:
[----:B------:R-:W-:Y:S02]  /*3f10*/  IADD3 R35, R35, UR18, RZ ;  /* 0x0000001223237c10 */ /* 0x000fe4000fffe0ff */
[----:B------:R-:W-:Y:S02]  /*3f20*/  SEL R136, RZ, 0x1, P0 ;  /* 0x00000001ff887807 */ /* 0x000fe40000000000 */
[----:B------:R-:W-:-:S13]  /*3f30*/  ISETP.GE.AND P0, PT, R35, UR19, PT ;  /* 0x0000001323007c0c */ /* 0x000fda000bf06270 */
[----:B------:R-:W-:Y:S05]  /*3f40*/  @!P0 BRA `(.L_x_1588) ;  /* 0xffffffc800748947 */ /* 0x000fea000383ffff */
.L_x_1552:
[----:B------:R-:W-:Y:S01]  /*3f50*/  ISETP.NE.AND P0, PT, R0, RZ, PT ;  /* 0x000000ff0000720c */ /* 0x000fe20003f05270 */
[----:B------:R-:W4:Y:S01]  /*3f60*/  S2UR UR6, SR_CTAID.X ;  /* 0x00000000000679c3 */ /* 0x000f220000002500 */
[----:B------:R-:W4:Y:S01]  /*3f70*/  S2R R0, SR_TID.X ;  /* 0x0000000000007919 */ /* 0x000f220000002100 */
[----:B------:R-:W-:-:S06]  /*3f80*/  ISETP.NE.AND P6, PT, R5, RZ, PT ;  /* 0x000000ff0500720c */ /* 0x000fcc0003fc5270 */
[----:B-----5:R-:W0:Y:S08]  /*3f90*/  @P5 LDC.64 R6, c[0x0][0x2d0] ;  /* 0x0000b400ff065b82 */ /* 0x020e300000000a00 */
[----:B------:R-:W1:Y:S08]  /*3fa0*/  @P6 LDC.64 R2, c[0x0][0x2d0] ;  /* 0x0000b400ff026b82 */ /* 0x000e700000000a00 */
[----:B------:R-:W2:Y:S08]  /*3fb0*/  @P6 LDC.64 R4, c[0x0][0x2d8] ;  /* 0x0000b600ff046b82 */ /* 0x000eb00000000a00 */
[----:B------:R-:W3:Y:S01]  /*3fc0*/  @P5 LDC.64 R8, c[0x0][0x2d8] ;  /* 0x0000b600ff085b82 */ /* 0x000ee20000000a00 */
[----:B----4-:R-:W-:-:S02]  /*3fd0*/  LEA.HI R11, R0, UR6, RZ, 0x18 ;  /* 0x00000006000b7c11 */ /* 0x010fc4000f8fc0ff */
[----:B------:R-:W-:-:S03]  /*3fe0*/  LOP3.LUT R27, R0, 0xff, RZ, 0xc0, !PT ;  /* 0x000000ff001b7812 */ /* 0x000fc600078ec0ff */
[----:B------:R-:W-:Y:S02]  /*3ff0*/  IMAD R38, R11, R38, RZ ;  /* 0x000000260b267224 */ /* 0x000fe400078e02ff */
[----:B------:R-:W4:Y:S03]  /*4000*/  @P4 LDC.64 R10, c[0x0][0x2d0] ;  /* 0x0000b400ff0a4b82 */ /* 0x000f260000000a00 */
[----:B------:R-:W-:-:S05]  /*4010*/  LEA.HI R27, R38, R27, RZ, 0x1e ;  /* 0x0000001b261b7211 */ /* 0x000fca00078ff0ff */
[----:B------:R-:W4:Y:S01]  /*4020*/  @P4 LDC.64 R12, c[0x0][0x2d8] ;  /* 0x0000b600ff0c4b82 */ /* 0x000f220000000a00 */
[----:B-1----:R-:W-:-:S04]  /*4030*/  @P6 IMAD.WIDE.U32 R2, R27, 0x10, R2 ;  /* 0x000000101b026825 */ /* 0x002fc800078e0002 */
[C---:B--2---:R-:W-:Y:S01]  /*4040*/  @P6 IMAD.WIDE.U32 R4, R27.reuse, 0x10, R4 ;  /* 0x000000101b046825 */ /* 0x044fe200078e0004 */
[----:B------:R-:W-:Y:S01]  /*4050*/  @P6 IADD3 R27, R27, 0x100, RZ ;  /* 0x000001001b1b6810 */ /* 0x000fe20007ffe0ff */
[----:B------:R1:W-:Y:S01]  /*4060*/  @P6 STG.E.128 desc[UR4][R2.64], R68 ;  /* 0x0000004402006986 */ /* 0x0003e2000c101d04 */
[----:B------:R-:W2:Y:S03]  /*4070*/  @P3 LDC.64 R14, c[0x0][0x2d0] ;  /* 0x0000b400ff0e3b82 */ /* 0x000ea60000000a00 */
[C---:B0-----:R-:W-:Y:S01]  /*4080*/  @P5 IMAD.WIDE.U32 R6, R27.reuse, 0x10, R6 ;  /* 0x000000101b065825 */ /* 0x041fe200078e0006 */
[----:B------:R1:W-:Y:S03]  /*4090*/  @P6 STG.E.128 desc[UR4][R4.64], R40 ;  /* 0x0000002804006986 */ /* 0x0003e6000c101d04 */
[C---:B---3--:R-:W-:Y:S01]  /*40a0*/  @P5 IMAD.WIDE.U32 R8, R27.reuse, 0x10, R8 ;  /* 0x000000101b085825 */ /* 0x048fe200078e0008 */
[----:B------:R-:W0:Y:S01]  /*40b0*/  @P3 LDC.64 R16, c[0x0][0x2d8] ;  /* 0x0000b600ff103b82 */ /* 0x000e220000000a00 */
[----:B------:R-:W-:Y:S01]  /*40c0*/  @P5 IADD3 R27, R27, 0x100, RZ ;  /* 0x000001001b1b5810 */ /* 0x000fe20007ffe0ff */
[----:B------:R1:W-:Y:S04]  /*40d0*/  @P5 STG.E.128 desc[UR4][R6.64], R72 ;  /* 0x0000004806005986 */ /* 0x0003e8000c101d04 */
[C---:B----4-:R-:W-:Y:S01]  /*40e0*/  @P4 IMAD.WIDE.U32 R10, R27.reuse, 0x10, R10 ;  /* 0x000000101b0a4825 */ /* 0x050fe200078e000a */
[----:B------:R1:W-:Y:S01]  /*40f0*/  @P5 STG.E.128 desc[UR4][R8.64], R44 ;  /* 0x0000002c08005986 */ /* 0x0003e2000c101d04 */
[----:B------:R-:W3:Y:S02]  /*4100*/  @P2 LDC.64 R18, c[0x0][0x2d0] ;  /* 0x0000b400ff122b82 */ /* 0x000ee40000000a00 */
[C---:B------:R-:W-:Y:S01]  /*4110*/  @P4 IMAD.WIDE.U32 R12, R27.reuse, 0x10, R12 ;  /* 0x000000101b0c4825 */ /* 0x040fe200078e000c */
[----:B------:R1:W-:Y:S03]  /*4120*/  @P4 STG.E.128 desc[UR4][R10.64], R76 ;  /* 0x0000004c0a004986 */ /* 0x0003e6000c101d04 */
[----:B------:R-:W-:Y:S01]  /*4130*/  @P4 VIADD R27, R27, 0x100 ;  /* 0x000001001b1b4836 */ /* 0x000fe20000000000 */
[----:B------:R1:W-:Y:S01]  /*4140*/  @P4 STG.E.128 desc[UR4][R12.64], R48 ;  /* 0x000000300c004986 */ /* 0x0003e2000c101d04 */
[----:B------:R-:W4:Y:S02]  /*4150*/  @P2 LDC.64 R20, c[0x0][0x2d8] ;  /* 0x0000b600ff142b82 */ /* 0x000f240000000a00 */
[----:B--2---:R-:W-:-:S05]  /*4160*/  @P3 IMAD.WIDE.U32 R14, R27, 0x10, R14 ;  /* 0x000000101b0e3825 */ /* 0x004fca00078e000e */
[----:B------:R1:W-:Y:S01]  /*4170*/  @P3 STG.E.128 desc[UR4][R14.64], R80 ;  /* 0x000000500e003986 */ /* 0x0003e2000c101d04 */
[----:B------:R-:W2:Y:S01]  /*4180*/  @P1 LDC.64 R22, c[0x0][0x2d0] ;  /* 0x0000b400ff161b82 */ /* 0x000ea20000000a00 */
[C---:B0-----:R-:W-:Y:S01]  /*4190*/  @P3 IMAD.WIDE.U32 R16, R27.reuse, 0x10, R16 ;  /* 0x000000101b103825 */ /* 0x041fe200078e0010 */
[----:B------:R-:W-:-:S04]  /*41a0*/  @P3 IADD3 R27, R27, 0x100, RZ ;  /* 0x000001001b1b3810 */ /* 0x000fc80007ffe0ff */
[----:B------:R1:W-:Y:S02]  /*41b0*/  @P3 STG.E.128 desc[UR4][R16.64], R52 ;  /* 0x0000003410003986 */ /* 0x0003e4000c101d04 */
[----:B------:R-:W0:Y:S01]  /*41c0*/  @P1 LDC.64 R24, c[0x0][0x2d8] ;  /* 0x0000b600ff181b82 */ /* 0x000e220000000a00 */
[----:B---3--:R-:W-:-:S05]  /*41d0*/  @P2 IMAD.WIDE.U32 R18, R27, 0x10, R18 ;  /* 0x000000101b122825 */ /* 0x008fca00078e0012 */
[----:B------:R1:W-:Y:S01]  /*41e0*/  @P2 STG.E.128 desc[UR4][R18.64], R84 ;  /* 0x0000005412002986 */ /* 0x0003e2000c101d04 */
[C---:B----4-:R-:W-:Y:S01]  /*41f0*/  @P2 IMAD.WIDE.U32 R20, R27.reuse, 0x10, R20 ;  /* 0x000000101b142825 */ /* 0x050fe200078e0014 */
[----:B------:R-:W-:-:S04]  /*4200*/  @P2 IADD3 R27, R27, 0x100, RZ ;  /* 0x000001001b1b2810 */ /* 0x000fc80007ffe0ff */
[----:B------:R1:W-:Y:S01]  /*4210*/  @P2 STG.E.128 desc[UR4][R20.64], R56 ;  /* 0x0000003814002986 */ /* 0x0003e2000c101d04 */
[----:B--2---:R-:W-:-:S05]  /*4220*/  @P1 IMAD.WIDE.U32 R22, R27, 0x10, R22 ;  /* 0x000000101b161825 */ /* 0x004fca00078e0016 */
[----:B------:R1:W-:Y:S01]  /*4230*/  @P1 STG.E.128 desc[UR4][R22.64], R88 ;  /* 0x0000005816001986 */ /* 0x0003e2000c101d04 */
[----:B0-----:R-:W-:-:S05]  /*4240*/  @P1 IMAD.WIDE.U32 R24, R27, 0x10, R24 ;  /* 0x000000101b181825 */ /* 0x001fca00078e0018 */
        /* <DEDUP_REMOVED lines=10> */
.L_x_1567:
[----:B------:R-:W-:Y:S01]  /*42f0*/  HFMA2.MMA R142, -RZ, RZ, 0, 1.847743988037109375e-06 ;  /* 0x0000001fff8e7435 */ /* 0x000fe200000001ff */
[----:B------:R-:W-:Y:S01]  /*4300*/  MOV R139, R137 ;  /* 0x00000089008b7202 */ /* 0x000fe20000000f00 */
[----:B------:R-:W-:Y:S01]  /*4310*/  IMAD.MOV.U32 R141, RZ, RZ, 0x10 ;  /* 0x00000010ff8d7424 */ /* 0x000fe200078e00ff */
[----:B-----5:R-:W-:-:S08]  /*4320*/  MOV R138, 0xffffffff ;  /* 0xffffffff008a7802 */ /* 0x020fd00000000f00 */
[----:B------:R-:W-:Y:S05]  /*4330*/  WARPSYNC.COLLECTIVE R138, `(.L_x_1589) ;  /* 0x000000008a087348 */ /* 0x000fea0003c00000 */
[----:B------:R0:W1:Y:S02]  /*4340*/  SHFL.DOWN P6, R187, R139, R141, R142 ;  /* 0x0800008d8bbb7389 */ /* 0x00006400000c008e */
[----:B01----:R-:W-:Y:S01]  /*4350*/  ENDCOLLECTIVE ;  /* 0x000000000000791b */ /* 0x003fe20003800000 */
.L_x_1589:
[----:B------:R-:W-:Y:S02]  /*4360*/  MOV R139, R140 ;  /* 0x0000008c008b7202 */ /* 0x000fe40000000f00 */
[----:B------:R-:W-:-:S07]  /*4370*/  MOV R128, R187 ;  /* 0x000000bb00807202 */ /* 0x000fce0000000f00 */
[----:B------:R-:W-:Y:S05]  /*4380*/  WARPSYNC.COLLECTIVE R138, `(.L_x_1590) ;  /* 0x000000008a087348 */ /* 0x000fea0003c00000 */
[----:B------:R0:W1:Y:S02]  /*4390*/  SHFL.DOWN P6, R187, R139, R141, R142 ;  /* 0x0800008d8bbb7389 */ /* 0x00006400000c008e */
[----:B01----:R-:W-:Y:S01]  /*43a0*/  ENDCOLLECTIVE ;  /* 0x000000000000791b */ /* 0x003fe20003800000 */
.L_x_1590:
[----:B------:R-:W-:Y:S01]  /*43b0*/  FADD.FTZ R128, R128, R137 ;  /* 0x0000008980807221 */ /* 0x000fe20000010000 */
[----:B------:R-:W-:-:S04]  /*43c0*/  HFMA2.MMA R141, -RZ, RZ, 0, 4.76837158203125e-07 ;  /* 0x00000008ff8d7435 */ /* 0x000fc800000001ff */
[----:B------:R-:W-:Y:S01]  /*43d0*/  MOV R139, R128 ;  /* 0x00000080008b7202 */ /* 0x000fe20000000f00 */
[----:B------:R-:W-:-:S07]  /*43e0*/  IMAD.MOV.U32 R129, RZ, RZ, R187 ;  /* 0x000000ffff817224 */ /* 0x000fce00078e00bb */
[----:B------:R-:W-:Y:S05]  /*43f0*/  WARPSYNC.COLLECTIVE R138, `(.L_x_1591) ;  /* 0x000000008a087348 */ /* 0x000fea0003c00000 */
[----:B------:R0:W1:Y:S02]  /*4400*/  SHFL.DOWN P6, R187, R139, R141, R142 ;  /* 0x0800008d8bbb7389 */ /* 0x00006400000c008e */
[----:B01----:R-:W-:Y:S01]  /*4410*/  ENDCOLLECTIVE ;  /* 0x000000000000791b */ /* 0x003fe20003800000 */
.L_x_1591:
[----:B------:R-:W-:-:S05]  /*4420*/  FADD.FTZ R129, R129, R140 ;  /* 0x0000008c81817221 */ /* 0x000fca0000010000 */
[----:B------:R-:W-:Y:S02]  /*4430*/  MOV R139, R129 ;  /* 0x00000081008b7202 */ /* 0x000fe40000000f00 */
[----:B------:R-:W-:-:S07]  /*4440*/  MOV R131, R187 ;  /* 0x000000bb00837202 */ /* 0x000fce0000000f00 */
[----:B------:R-:W-:Y:S05]  /*4450*/  WARPSYNC.COLLECTIVE R138, `(.L_x_1592) ;  /* 0x000000008a087348 */ /* 0x000fea0003c00000 */
[----:B------:R0:W1:Y:S02]  /*4460*/  SHFL.DOWN P6, R187, R139, R141, R142 ;  /* 0x0800008d8bbb7389 */ /* 0x00006400000c008e */
[----:B01----:R-:W-:Y:S01]  /*4470*/  ENDCOLLECTIVE ;  /* 0x000000000000791b */ /* 0x003fe20003800000 */
.L_x_1592:
[----:B------:R-:W-:Y:S01]  /*4480*/  FADD.FTZ R131, R128, R131 ;  /* 0x0000008380837221 */ /* 0x000fe20000010000 */
[----:B------:R-:W-:-:S04]  /*4490*/  HFMA2.MMA R141, -RZ, RZ, 0, 2.384185791015625e-07 ;  /* 0x00000004ff8d7435 */ /* 0x000fc800000001ff */
[----:B------:R-:W-:Y:S01]  /*44a0*/  MOV R139, R131 ;  /* 0x00000083008b7202 */ /* 0x000fe20000000f00 */
[----:B------:R-:W-:-:S07]  /*44b0*/  IMAD.MOV.U32 R130, RZ, RZ, R187 ;  /* 0x000000ffff827224 */ /* 0x000fce00078e00bb */
[----:B------:R-:W-:Y:S05]  /*44c0*/  WARPSYNC.COLLECTIVE R138, `(.L_x_1593) ;  /* 0x000000008a087348 */ /* 0x000fea0003c00000 */
[----:B------:R0:W1:Y:S02]  /*44d0*/  SHFL.DOWN P6, R187, R139, R141, R142 ;  /* 0x0800008d8bbb7389 */ /* 0x00006400000c008e */
[----:B01----:R-:W-:Y:S01]  /*44e0*/  ENDCOLLECTIVE ;  /* 0x000000000000791b */ /* 0x003fe20003800000 */
.L_x_1593:
[----:B------:R-:W-:-:S05]  /*44f0*/  FADD.FTZ R130, R129, R130 ;  /* 0x0000008281827221 */ /* 0x000fca0000010000 */
[----:B------:R-:W-:Y:S02]  /*4500*/  MOV R139, R130 ;  /* 0x00000082008b7202 */ /* 0x000fe40000000f00 */
[----:B------:R-:W-:-:S07]  /*4510*/  MOV R132, R187 ;  /* 0x000000bb00847202 */ /* 0x000fce0000000f00 */
[----:B------:R-:W-:Y:S05]  /*4520*/  WARPSYNC.COLLECTIVE R138, `(.L_x_1594) ;  /* 0x000000008a087348 */ /* 0x000fea0003c00000 */
[----:B------:R0:W1:Y:S02]  /*4530*/  SHFL.DOWN P6, R187, R139, R141, R142 ;  /* 0x0800008d8bbb7389 */ /* 0x00006400000c008e */
[----:B01----:R-:W-:Y:S01]  /*4540*/  ENDCOLLECTIVE ;  /* 0x000000000000791b */ /* 0x003fe20003800000 */
.L_x_1594:
[----:B------:R-:W-:Y:S01]  /*4550*/  FADD.FTZ R132, R131, R132 ;  /* 0x0000008483847221 */ /* 0x000fe20000010000 */
[----:B------:R-:W-:-:S04]  /*4560*/  HFMA2.MMA R141, -RZ, RZ, 0, 1.1920928955078125e-07 ;  /* 0x00000002ff8d7435 */ /* 0x000fc800000001ff */
[----:B------:R-:W-:Y:S01]  /*4570*/  MOV R139, R132 ;  /* 0x00000084008b7202 */ /* 0x000fe20000000f00 */
[----:B------:R-:W-:-:S07]  /*4580*/  IMAD.MOV.U32 R133, RZ, RZ, R187 ;  /* 0x000000ffff857224 */ /* 0x000fce00078e00bb */
[----:B------:R-:W-:Y:S05]  /*4590*/  WARPSYNC.COLLECTIVE R138, `(.L_x_1595) ;  /* 0x000000008a087348 */ /* 0x000fea0003c00000 */
[----:B------:R0:W1:Y:S02]  /*45a0*/  SHFL.DOWN P6, R187, R139, R141, R142 ;  /* 0x0800008d8bbb7389 */ /* 0x00006400000c008e */
[----:B01----:R-:W-:Y:S01]  /*45b0*/  ENDCOLLECTIVE ;  /* 0x000000000000791b */ /* 0x003fe20003800000 */
.L_x_1595:
[----:B------:R-:W-:-:S05]  /*45c0*/  FADD.FTZ R133, R130, R133 ;  /* 0x0000008582857221 */ /* 0x000fca0000010000 */
[----:B------:R-:W-:Y:S02]  /*45d0*/  MOV R139, R133 ;  /* 0x00000085008b7202 */ /* 0x000fe40000000f00 */
[----:B------:R-:W-:-:S07]  /*45e0*/  MOV R137, R187 ;  /* 0x000000bb00897202 */ /* 0x000fce0000000f00 */
[----:B------:R-:W-:Y:S05]  /*45f0*/  WARPSYNC.COLLECTIVE R138, `(.L_x_1596) ;  /* 0x000000008a087348 */ /* 0x000fea0003c00000 */
[----:B------:R0:W1:Y:S02]  /*4600*/  SHFL.DOWN P6, R187, R139, R141, R142 ;  /* 0x0800008d8bbb7389 */ /* 0x00006400000c008e */
[----:B01----:R-:W-:Y:S01]  /*4610*/  ENDCOLLECTIVE ;  /* 0x000000000000791b */ /* 0x003fe20003800000 */
.L_x_1596:
[----:B------:R-:W-:Y:S01]  /*4620*/  FADD.FTZ R137, R132, R137 ;  /* 0x0000008984897221 */ /* 0x000fe20000010000 */
[----:B------:R-:W-:-:S04]  /*4630*/  HFMA2.MMA R141, -RZ, RZ, 0, 5.9604644775390625e-08 ;  /* 0x00000001ff8d7435 */ /* 0x000fc800000001ff */
[----:B------:R-:W-:Y:S01]  /*4640*/  MOV R139, R137 ;  /* 0x00000089008b7202 */ /* 0x000fe20000000f00 */
[----:B------:R-:W-:-:S07]  /*4650*/  IMAD.MOV.U32 R136, RZ, RZ, R187 ;  /* 0x000000ffff887224 */ /* 0x000fce00078e00bb */
[----:B------:R-:W-:Y:S05]  /*4660*/  WARPSYNC.COLLECTIVE R138, `(.L_x_1597) ;  /* 0x000000008a087348 */ /* 0x000fea0003c00000 */
[----:B------:R0:W1:Y:S02]  /*4670*/  SHFL.DOWN P6, R187, R139, R141, R142 ;  /* 0x0800008d8bbb7389 */ /* 0x00006400000c008e */
[----:B01----:R-:W-:Y:S01]  /*4680*/  ENDCOLLECTIVE ;  /* 0x000000000000791b */ /* 0x003fe20003800000 */
.L_x_1597:
[----:B------:R-:W-:-:S05]  /*4690*/  FADD.FTZ R136, R133, R136 ;  /* 0x0000008885887221 */ /* 0x000fca0000010000 */
[----:B------:R-:W-:Y:S02]  /*46a0*/  MOV R139, R136 ;  /* 0x00000088008b7202 */ /* 0x000fe40000000f00 */
[----:B------:R-:W-:-:S07]  /*46b0*/  MOV R186, R187 ;  /* 0x000000bb00ba7202 */ /* 0x000fce0000000f00 */
[----:B------:R-:W-:Y:S05]  /*46c0*/  WARPSYNC.COLLECTIVE R138, `(.L_x_1598) ;  /* 0x000000008a087348 */ /* 0x000fea0003c00000 */
[----:B------:R0:W1:Y:S02]  /*46d0*/  SHFL.DOWN P6, R187, R139, R141, R142 ;  /* 0x0800008d8bbb7389 */ /* 0x00006400000c008e */
[----:B01----:R-:W-:Y:S01]  /*46e0*/  ENDCOLLECTIVE ;  /* 0x000000000000791b */ /* 0x003fe20003800000 */
.L_x_1598:
[----:B------:R-:W-:Y:S05]  /*46f0*/  BRA `(.L_x_1599) ;  /* 0xffffffd800f87947 */ /* 0x000fea000383ffff */
.L_x_1600:
        /* <DEDUP_REMOVED lines=16> */
.L_x_4530:


//--------------------- .text._ZN10layer_norm31ln_parallel_residual_bwd_kernelINS_13Kernel_traitsI13__nv_bfloat16S2_fS2_fjLj7168ELj1ELj1ELj8ELj8ENS_18Kernel_traits_baseILj7168ES2_S2_fS2_fjLj256EEEEELb0ELb1ELb1EEEvNS_9BwdParamsE --------------------------
	.section	.text._ZN10layer_norm31ln_parallel_residual_bwd_kernelINS_13Kernel_traitsI13__nv_bfloat16S2_fS2_fjLj7168ELj1ELj1ELj8ELj8ENS_18Kernel_traits_baseILj7168ES2_S2_fS2_fjLj256EEEEELb0ELb1ELb1EEEvNS_9BwdParamsE,"ax",@progbits
	.align	128
        .global         _ZN10layer_norm31ln_parallel_residual_bwd_kernelINS_13Kernel_traitsI13__nv_bfloat16S2_fS2_fjLj7168ELj1ELj1ELj8ELj8ENS_18Kernel_traits_baseILj7168ES2_S2_fS2_fjLj256EEEEELb0ELb1ELb1EEEvNS_9BwdParamsE
        .type           _ZN10layer_norm31ln_parallel_residual_bwd_kernelINS_13Kernel_traitsI13__nv_bfloat16S2_fS2_fjLj7168ELj1ELj1ELj8ELj8ENS_18Kernel_traits_baseILj7168ES2_S2_fS2_fjLj256EEEEELb0ELb1ELb1EEEvNS_9BwdParamsE,@function
        .size           _ZN10layer_norm31ln_parallel_residual_bwd_kernelINS_13Kernel_traitsI13__nv_bfloat16S2_fS2_fjLj7168ELj1ELj1ELj8ELj8ENS_18Kernel_traits_baseILj7168ES2_S2_fS2_fjLj256EEEEELb0ELb1ELb1EEEvNS_9BwdParamsE,(.L_x_4531 - _ZN10layer_norm31ln_parallel_residual_bwd_kernelINS_13Kernel_traitsI13__nv_bfloat16S2_fS2_fjLj7168ELj1ELj1ELj8ELj8ENS_18Kernel_traits_baseILj7168ES2_S2_fS2_fjLj256EEEEELb0ELb1ELb1EEEvNS_9BwdParamsE)
        .other          _ZN10layer_norm31ln_parallel_residual_bwd_kernelINS_13Kernel_traitsI13__nv_bfloat16S2_fS2_fjLj7168ELj1ELj1ELj8ELj8ENS_18Kernel_traits_baseILj7168ES2_S2_fS2_fjLj256EEEEELb0ELb1ELb1EEEvNS_9BwdParamsE,@"STO_CUDA_ENTRY STV_DEFAULT"
_ZN10layer_norm31ln_parallel_residual_bwd_kernelINS_13Kernel_traitsI13__nv_bfloat16S2_fS2_fjLj7168ELj1ELj1ELj8ELj8ENS_18Kernel_traits_baseILj7168ES2_S2_fS2_fjLj256EEEEELb0ELb1ELb1EEEvNS_9BwdParamsE:
.text._ZN10layer_norm31ln_parallel_residual_bwd_kernelINS_13Kernel_traitsI13__nv_bfloat16S2_fS2_fjLj7168ELj1ELj1ELj8ELj8ENS_18Kernel_traits_baseILj7168ES2_S2_fS2_fjLj256EEEEELb0ELb1ELb1EEEvNS_9BwdParamsE:
        /* <DEDUP_REMOVED lines=46> */
.L_x_1601:
        /* <DEDUP_REMOVED lines=14> */
[----:B------:R-:W-:-:S02]  /*03c0*/  HFMA2.MMA R184, -RZ, RZ, 0, 5.9604644775390625e-08 ;  /* 0x00000001ffb87435 */ /* 0x000fc400000001ff */
[----:B------:R-:W-:Y:S02]  /*03d0*/  HFMA2.MMA R126, -RZ, RZ, 0, 0 ;  /* 0x00000000ff7e7435 */ /* 0x000fe400000001ff */
[----:B------:R-:W-:Y:S01]  /*03e0*/  HFMA2.MMA R160, -RZ, RZ, 0, 0 ;  /* 0x00000000ffa07435 */ /* 0x000fe200000001ff */
[----:B------:R-:W-:Y:S02]  /*03f0*/  ISETP.NE.AND.EX P2, PT, RZ, UR5, PT, P2 ;  /* 0x00000005ff007c0c */ /* 0x000fe4000bf45320 */
[----:B------:R-:W-:Y:S02]  /*0400*/  CS2R R134, SRZ ;  /* 0x0000000000867805 */ /* 0x000fe4000001ff00 */
[----:B------:R-:W-:Y:S02]  /*0410*/  CS2R R130, SRZ ;  /* 0x0000000000827805 */ /* 0x000fe4000001ff00 */
[----:B------:R-:W-:Y:S01]  /*0420*/  CS2R R132, SRZ ;  /* 0x0000000000847805 */ /* 0x000fe2000001ff00 */
[----:B------:R-:W-:Y:S01]  /*0430*/  IMAD.MOV.U32 R120, RZ, RZ, RZ ;  /* 0x000000ffff787224 */ /* 0x000fe200078e00ff */
[----:B------:R-:W-:-:S02]  /*0440*/  MOV R125, RZ ;  /* 0x000000ff007d7202 */ /* 0x000fc40000000f00 */
        /* <DEDUP_REMOVED lines=24> */
[----:B------:R-:W-:-:S02]  /*05d0*/  LOP3.LUT R137, R92, 0xff, RZ, 0xc0, !PT ;  /* 0x000000ff5c897812 */ /* 0x000fc400078ec0ff */
[--C-:B--2---:R-:W-:Y:S02]  /*05e0*/  SHF.R.U64 R138, R94, 0x10, R95.reuse ;  /* 0x000000105e8a7819 */ /* 0x104fe4000000125f */
[----:B------:R-:W-:Y:S02]  /*05f0*/  SHF.R.U32.HI R139, RZ, 0x10, R95 ;  /* 0x00000010ff8b7819 */ /* 0x000fe4000001165f */
[--C-:B---3--:R-:W-:Y:S02]  /*0600*/  SHF.R.U32.HI R141, RZ, 0x10, R97.reuse ;  /* 0x00000010ff8d7819 */ /* 0x108fe40000011661 */
[----:B------:R-:W-:Y:S02]  /*0610*/  SHF.R.U64 R140, R96, 0x10, R97 ;  /* 0x00000010608c7819 */ /* 0x000fe40000001261 */
[--C-:B----4-:R-:W-:Y:S02]  /*0620*/  SHF.R.U64 R144, R100, 0x10, R101.reuse ;  /* 0x0000001064907819 */ /* 0x110fe40000001265 */
[----:B------:R-:W-:-:S02]  /*0630*/  SHF.R.U32.HI R145, RZ, 0x10, R101 ;  /* 0x00000010ff917819 */ /* 0x000fc40000011665 */
[--C-:B-----5:R-:W-:Y:S02]  /*0640*/  SHF.R.U32.HI R147, RZ, 0x10, R103.reuse ;  /* 0x00000010ff937819 */ /* 0x120fe40000011667 */
[----:B------:R-:W-:Y:S02]  /*0650*/  SHF.R.U64 R146, R102, 0x10, R103 ;  /* 0x0000001066927819 */ /* 0x000fe40000001267 */
[--C-:B------:R-:W-:Y:S02]  /*0660*/  SHF.R.U64 R150, R106, 0x10, R107.reuse ;  /* 0x000000106a967819 */ /* 0x100fe4000000126b */
[----:B------:R-:W-:Y:S02]  /*0670*/  SHF.R.U32.HI R151, RZ, 0x10, R107 ;  /* 0x00000010ff977819 */ /* 0x000fe4000001166b */
[--C-:B------:R-:W-:Y:S02]  /*0680*/  SHF.R.U64 R142, R98, 0x10, R99.reuse ;  /* 0x00000010628e7819 */ /* 0x100fe40000001263 */
[----:B------:R-:W-:-:S02]  /*0690*/  SHF.R.U32.HI R143, RZ, 0x10, R99 ;  /* 0x00000010ff8f7819 */ /* 0x000fc40000011663 */
[--C-:B------:R-:W-:Y:S02]  /*06a0*/  SHF.R.U64 R148, R104, 0x10, R105.reuse ;  /* 0x0000001068947819 */ /* 0x100fe40000001269 */
        /* <DEDUP_REMOVED lines=28> */
[----:B------:R-:W-:-:S07]  /*0870*/  SHF.L.U32 R151, R151, 0x10, RZ ;  /* 0x0000001097977819 */ /* 0x000fce00000006ff */
.L_x_1612:
[----:B------:R-:W-:Y:S01]  /*0880*/  IMAD R0, R121, UR8, RZ ;  /* 0x0000000879007c24 */ /* 0x000fe2000f8e02ff */
[----:B01----:R-:W0:Y:S04]  /*0890*/  LDC.64 R46, c[0x0][0x250] ;  /* 0x00009400ff2e7b82 */ /* 0x003e280000000a00 */
[----:B--2---:R-:W-:-:S04]  /*08a0*/  SHF.R.S32.HI R3, RZ, 0x1f, R0 ;  /* 0x0000001fff037819 */ /* 0x004fc80000011400 */
[----:B------:R-:W-:Y:S01]  /*08b0*/  LEA.HI R0, R3, R0, RZ, 0x2 ;  /* 0x0000000003007211 */ /* 0x000fe200078f10ff */
[----:B------:R-:W1:Y:S03]  /*08c0*/  LDC.64 R74, c[0x0][0x2b8] ;  /* 0x0000ae00ff4a7b82 */ /* 0x000e660000000a00 */
[----:B------:R-:W-:-:S04]  /*08d0*/  LEA.HI.SX32 R195, R0, R137, 0x1e ;  /* 0x0000008900c37211 */ /* 0x000fc800078ff2ff */
[C---:B------:R-:W-:Y:S01]  /*08e0*/  LEA R36, P0, R195.reuse, UR12, 0x4 ;  /* 0x0000000cc3247c11 */ /* 0x040fe2000f8020ff */
[----:B------:R-:W2:Y:S01]  /*08f0*/  LDC.64 R76, c[0x0][0x258] ;  /* 0x00009600ff4c7b82 */ /* 0x000ea20000000a00 */
[C---:B------:R-:W-:Y:S01]  /*0900*/  IADD3 R193, R195.reuse, 0x100, RZ ;  /* 0x00000100c3c17810 */ /* 0x040fe20007ffe0ff */
[C---:B------:R-:W-:Y:S01]  /*0910*/  VIADD R191, R195.reuse, 0x200 ;  /* 0x00000200c3bf7836 */ /* 0x040fe20000000000 */
[----:B------:R-:W-:Y:S02]  /*0920*/  LEA.HI.X R37, R195, UR13, RZ, 0x4, P0 ;  /* 0x0000000dc3257c11 */ /* 0x000fe400080f24ff */
[----:B------:R-:W-:Y:S02]  /*0930*/  LEA R40, P0, R193, UR12, 0x4 ;  /* 0x0000000cc1287c11 */ /* 0x000fe4000f8020ff */
[----:B------:R-:W-:Y:S01]  /*0940*/  IADD3 R189, R195, 0x300, RZ ;  /* 0x00000300c3bd7810 */ /* 0x000fe20007ffe0ff */
[----:B0-----:R-:W-:Y:S01]  /*0950*/  IMAD.WIDE R46, R121, 0x4, R46 ;  /* 0x00000004792e7825 */ /* 0x001fe200078e022e */
[----:B------:R-:W-:Y:S01]  /*0960*/  LEA.HI.X R41, R193, UR13, RZ, 0x4, P0 ;  /* 0x0000000dc1297c11 */ /* 0x000fe200080f24ff */
[----:B------:R-:W3:Y:S01]  /*0970*/  LDG.E.128 R36, desc[UR6][R36.64] ;  /* 0x0000000624247981 */ /* 0x000ee2000c1e1d00 */
[----:B------:R-:W-:Y:S01]  /*0980*/  LEA R44, P0, R191, UR12, 0x4 ;  /* 0x0000000cbf2c7c11 */ /* 0x000fe2000f8020ff */
[----:B------:R-:W0:Y:S01]  /*0990*/  @P2 LDC.64 R86, c[0x0][0x2c8] ;  /* 0x0000b200ff562b82 */ /* 0x000e220000000a00 */
[C---:B------:R-:W-:Y:S01]  /*09a0*/  IADD3 R187, R195.reuse, 0x400, RZ ;  /* 0x00000400c3bb7810 */ /* 0x040fe20007ffe0ff */
[----:B------:R-:W-:Y:S01]  /*09b0*/  VIADD R93, R195, 0x500 ;  /* 0x00000500c35d7836 */ /* 0x000fe20000000000 */
[----:B------:R-:W-:Y:S01]  /*09c0*/  LEA.HI.X R45, R191, UR13, RZ, 0x4, P0 ;  /* 0x0000000dbf2d7c11 */ /* 0x000fe200080f24ff */
[--C-:B-1----:R-:W-:Y:S01]  /*09d0*/  IMAD.WIDE.U32 R2, R195, 0x8, R74.reuse ;  /* 0x00000008c3027825 */ /* 0x102fe200078e004a */
[C---:B------:R-:W-:Y:S01]  /*09e0*/  LEA R48, P0, R189.reuse, UR12, 0x4 ;  /* 0x0000000cbd307c11 */ /* 0x040fe2000f8020ff */
[----:B------:R-:W4:Y:S02]  /*09f0*/  LDG.E R0, desc[UR6][R46.64] ;  /* 0x000000062e007981 */ /* 0x000f24000c1e1900 */
[----:B------:R-:W1:Y:S01]  /*0a00*/  @P2 LDC.64 R78, c[0x0][0x2c8] ;  /* 0x0000b200ff4e2b82 */ /* 0x000e620000000a00 */
[----:B------:R-:W-:Y:S01]  /*0a10*/  LEA.HI.X R49, R189, UR13, RZ, 0x4, P0 ;  /* 0x0000000dbd317c11 */ /* 0x000fe200080f24ff */
[----:B------:R-:W3:Y:S01]  /*0a20*/  LDG.E.64 R2, desc[UR6][R2.64] ;  /* 0x0000000602027981 */ /* 0x000ee2000c1e1b00 */
[----:B------:R-:W-:Y:S01]  /*0a30*/  LEA R52, P0, R187, UR12, 0x4 ;  /* 0x0000000cbb347c11 */ /* 0x000fe2000f8020ff */
[----:B------:R-:W-:Y:S01]  /*0a40*/  IMAD.WIDE.U32 R64, R193, 0x8, R74 ;  /* 0x00000008c1407825 */ /* 0x000fe200078e004a */
[----:B------:R-:W-:Y:S01]  /*0a50*/  IADD3 R185, R195, 0x600, RZ ;  /* 0x00000600c3b97810 */ /* 0x000fe20007ffe0ff */
[----:B------:R-:W3:Y:S01]  /*0a60*/  LDG.E.128 R40, desc[UR6][R40.64] ;  /* 0x0000000628287981 */ /* 0x000ee2000c1e1d00 */
[----:B------:R-:W-:Y:S01]  /*0a70*/  LEA.HI.X R53, R187, UR13, RZ, 0x4, P0 ;  /* 0x0000000dbb357c11 */ /* 0x000fe200080f24ff */
[----:B------:R-:W1:Y:S01]  /*0a80*/  @P2 LDC.64 R84, c[0x0][0x2c8] ;  /* 0x0000b200ff542b82 */ /* 0x000e620000000a00 */
[----:B------:R-:W-:Y:S01]  /*0a90*/  LEA R56, P0, R93, UR12, 0x4 ;  /* 0x0000000c5d387c11 */ /* 0x000fe2000f8020ff */
[----:B--2---:R-:W-:Y:S01]  /*0aa0*/  IMAD.WIDE R90, R121, 0x4, R76 ;  /* 0x00000004795a7825 */ /* 0x004fe200078e024c */
[----:B------:R-:W2:Y:S02]  /*0ab0*/  LDG.E.64 R64, desc[UR6][R64.64] ;  /* 0x0000000640407981 */ /* 0x000ea4000c1e1b00 */
[----:B------:R-:W-:Y:S01]  /*0ac0*/  LEA.HI.X R57, R93, UR13, RZ, 0x4, P0 ;  /* 0x0000000d5d397c11 */ /* 0x000fe200080f24ff */
[--C-:B------:R-:W-:Y:S01]  /*0ad0*/  IMAD.WIDE.U32 R70, R187, 0x8, R74.reuse ;  /* 0x00000008bb467825 */ /* 0x100fe200078e004a */
[----:B------:R-:W-:Y:S01]  /*0ae0*/  LEA R60, P1, R185, UR12, 0x4 ;  /* 0x0000000cb93c7c11 */ /* 0x000fe2000f8220ff */
[----:B------:R-:W2:Y:S01]  /*0af0*/  LDG.E R90, desc[UR6][R90.64] ;  /* 0x000000065a5a7981 */ /* 0x000ea2000c1e1900 */
[----:B------:R-:W1:Y:S01]  /*0b00*/  @P2 LDC.64 R88, c[0x0][0x2c8] ;  /* 0x0000b200ff582b82 */ /* 0x000e620000000a00 */
[----:B------:R-:W-:-:S02]  /*0b10*/  IMAD.WIDE.U32 R68, R189, 0x8, R74 ;  /* 0x00000008bd447825 */ /* 0x000fc400078e004a */
[----:B------:R-:W2:Y:S01]  /*0b20*/  LDG.E.128 R56, desc[UR6][R56.64] ;  /* 0x0000000638387981 */ /* 0x000ea2000c1e1d00 */
[----:B------:R-:W-:-:S03]  /*0b30*/  LEA.HI.X R61, R185, UR13, RZ, 0x4, P1 ;  /* 0x0000000db93d7c11 */ /* 0x000fc600088f24ff */
[----:B------:R-:W2:Y:S01]  /*0b40*/  LDG.E.128 R48, desc[UR6][R48.64] ;  /* 0x0000000630307981 */ /* 0x000ea2000c1e1d00 */
[--C-:B------:R-:W-:Y:S01]  /*0b50*/  IMAD.WIDE.U32 R66, R191, 0x8, R74.reuse ;  /* 0x00000008bf427825 */ /* 0x100fe200078e004a */
[----:B------:R-:W1:Y:S02]  /*0b60*/  @P2 LDC.64 R76, c[0x0][0x2c8] ;  /* 0x0000b200ff4c2b82 */ /* 0x000e640000000a00 */
[----:B------:R-:W2:Y:S01]  /*0b70*/  LDG.E.64 R70, desc[UR6][R70.64] ;  /* 0x0000000646467981 */ /* 0x000ea2000c1e1b00 */
[----:B------:R-:W-:-:S03]  /*0b80*/  IMAD.WIDE.U32 R72, R93, 0x8, R74 ;  /* 0x000000085d487825 */ /* 0x000fc600078e004a */
[----:B------:R-:W2:Y:S01]  /*0b90*/  LDG.E.128 R44, desc[UR6][R44.64] ;  /* 0x000000062c2c7981 */ /* 0x000ea2000c1e1d00 */
[----:B------:R-:W-:Y:S01]  /*0ba0*/  IMAD.WIDE.U32 R74, R185, 0x8, R74 ;  /* 0x00000008b94a7825 */ /* 0x000fe200078e004a */
[----:B------:R-:W1:Y:S02]  /*0bb0*/  @P2 LDC.64 R80, c[0x0][0x2c8] ;  /* 0x0000b200ff502b82 */ /* 0x000e640000000a00 */
[----:B------:R-:W2:Y:S04]  /*0bc0*/  LDG.E.128 R52, desc[UR6][R52.64] ;  /* 0x0000000634347981 */ /* 0x000ea8000c1e1d00 */
[----:B------:R-:W2:Y:S02]  /*0bd0*/  LDG.E.64 R68, desc[UR6][R68.64] ;  /* 0x0000000644447981 */ /* 0x000ea4000c1e1b00 */
[----:B------:R-:W1:Y:S02]  /*0be0*/  @P2 LDC.64 R82, c[0x0][0x2c8] ;  /* 0x0000b200ff522b82 */ /* 0x000e640000000a00 */
[----:B------:R-:W2:Y:S04]  /*0bf0*/  LDG.E.128 R60, desc[UR6][R60.64] ;  /* 0x000000063c3c7981 */ /* 0x000ea8000c1e1d00 */
[----:B------:R-:W2:Y:S04]  /*0c00*/  LDG.E.64 R72, desc[UR6][R72.64] ;  /* 0x0000000648487981 */ /* 0x000ea8000c1e1b00 */
[----:B------:R-:W2:Y:S04]  /*0c10*/  LDG.E.64 R74, desc[UR6][R74.64] ;  /* 0x000000064a4a7981 */ /* 0x000ea8000c1e1b00 */
[----:B------:R-:W2:Y:S01]  /*0c20*/  LDG.E.64 R66, desc[UR6][R66.64] ;  /* 0x0000000642427981 */ /* 0x000ea2000c1e1b00 */
[----:B0-----:R-:W-:-:S04]  /*0c30*/  @P2 LEA R86, P1, R193, R86, 0x4 ;  /* 0x00000056c1562211 */ /* 0x001fc800078220ff */
[----:B------:R-:W-:Y:S02]  /*0c40*/  @P2 LEA.HI.X R87, R193, R87, RZ, 0x4, P1 ;  /* 0x00000057c1572211 */ /* 0x000fe400008f24ff */
[----:B-1----:R-:W-:Y:S02]  /*0c50*/  @P2 LEA R78, P1, R187, R78, 0x4 ;  /* 0x0000004ebb4e2211 */ /* 0x002fe400078220ff */
[----:B------:R-:W-:Y:S01]  /*0c60*/  @P2 LEA R84, P0, R195, R84, 0x4 ;  /* 0x00000054c3542211 */ /* 0x000fe200078020ff */
[----:B------:R-:W5:Y:S01]  /*0c70*/  @P2 LDG.E.128 R8, desc[UR6][R86.64] ;  /* 0x0000000656082981 */ /* 0x000f62000c1e1d00 */
[----:B------:R-:W-:Y:S02]  /*0c80*/  @P2 LEA R88, P3, R191, R88, 0x4 ;  /* 0x00000058bf582211 */ /* 0x000fe400078620ff */
[----:B------:R-:W-:Y:S02]  /*0c90*/  @P2 LEA.HI.X R79, R187, R79, RZ, 0x4, P1 ;  /* 0x0000004fbb4f2211 */ /* 0x000fe400008f24ff */
[----:B------:R-:W-:-:S02]  /*0ca0*/  ISETP.NE.AND P1, PT, RZ, UR9, PT ;  /* 0x00000009ff007c0c */ /* 0x000fc4000bf25270 */
[----:B------:R-:W-:Y:S01]  /*0cb0*/  @P2 LEA.HI.X R85, R195, R85, RZ, 0x4, P0 ;  /* 0x00000055c3552211 */ /* 0x000fe200000f24ff */
[----:B------:R-:W5:Y:S01]  /*0cc0*/  @P2 LDG.E.128 R20, desc[UR6][R78.64] ;  /* 0x000000064e142981 */ /* 0x000f62000c1e1d00 */
[----:B------:R-:W-:Y:S02]  /*0cd0*/  @P2 LEA.HI.X R89, R191, R89, RZ, 0x4, P3 ;  /* 0x00000059bf592211 */ /* 0x000fe400018f24ff */
[----:B------:R-:W-:Y:S01]  /*0ce0*/  @P2 LEA R76, P0, R189, R76, 0x4 ;  /* 0x0000004cbd4c2211 */ /* 0x000fe200078020ff */
[----:B------:R0:W5:Y:S01]  /*0cf0*/  @P2 LDG.E.128 R4, desc[UR6][R84.64] ;  /* 0x0000000654042981 */ /* 0x000162000c1e1d00 */
[----:B------:R-:W-:Y:S02]  /*0d00*/  @P2 LEA R80, P3, R93, R80, 0x4 ;  /* 0x000000505d502211 */ /* 0x000fe400078620ff */
[----:B------:R-:W-:Y:S01]  /*0d10*/  @P2 LEA.HI.X R77, R189, R77, RZ, 0x4, P0 ;  /* 0x0000004dbd4d2211 */ /* 0x000fe200000f24ff */
[----:B------:R-:W5:Y:S01]  /*0d20*/  @P2 LDG.E.128 R12, desc[UR6][R88.64] ;  /* 0x00000006580c2981 */ /* 0x000f62000c1e1d00 */
[----:B------:R-:W-:-:S02]  /*0d30*/  @P2 LEA.HI.X R81, R93, R81, RZ, 0x4, P3 ;  /* 0x000000515d512211 */ /* 0x000fc400018f24ff */
[C---:B------:R-:W-:Y:S01]  /*0d40*/  @P2 LEA R82, P4, R185.reuse, R82, 0x4 ;  /* 0x00000052b9522211 */ /* 0x040fe200078820ff */
[----:B------:R1:W5:Y:S03]  /*0d50*/  @P2 LDG.E.128 R16, desc[UR6][R76.64] ;  /* 0x000000064c102981 */ /* 0x000366000c1e1d00 */
[----:B------:R-:W-:Y:S01]  /*0d60*/  @P2 LEA.HI.X R83, R185, R83, RZ, 0x4, P4 ;  /* 0x00000053b9532211 */ /* 0x000fe200020f24ff */
[----:B------:R1:W5:Y:S04]  /*0d70*/  @P2 LDG.E.128 R24, desc[UR6][R80.64] ;  /* 0x0000000650182981 */ /* 0x000368000c1e1d00 */
[----:B------:R1:W5:Y:S01]  /*0d80*/  @P2 LDG.E.128 R28, desc[UR6][R82.64] ;  /* 0x00000006521c2981 */ /* 0x000362000c1e1d00 */
[----:B------:R-:W-:Y:S01]  /*0d90*/  UMOV UR4, 0xffffffff ;  /* 0xffffffff00047882 */ /* 0x000fe20000000000 */
[----:B------:R-:W-:-:S02]  /*0da0*/  IADD3 R121, R121, UR10, RZ ;  /* 0x0000000a79797c10 */ /* 0x000fc4000fffe0ff */
[----:B------:R-:W-:Y:S02]  /*0db0*/  LOP3.LUT P0, RZ, R92, 0x1f, RZ, 0xc0, !PT ;  /* 0x0000001f5cff7812 */ /* 0x000fe4000780c0ff */
[----:B------:R-:W-:Y:S02]  /*0dc0*/  ISETP.GE.AND P6, PT, R121, UR11, PT ;  /* 0x0000000b79007c0c */ /* 0x000fe4000bfc6270 */
[----:B----4-:R-:W-:Y:S02]  /*0dd0*/  FSEL R194, R0, RZ, !P1 ;  /* 0x000000ff00c27208 */ /* 0x010fe40004800000 */
[----:B---3--:R-:W-:-:S03]  /*0de0*/  MOV R0, R2 ;  /* 0x0000000200007202 */ /* 0x008fc60000000f00 */
[----:B------:R-:W-:Y:S01]  /*0df0*/  FADD.FTZ R199, -R194, R37 ;  /* 0x00000025c2c77221 */ /* 0x000fe20000010100 */
[--C-:B------:R-:W-:Y:S02]  /*0e00*/  SHF.R.U64 R192, R2, 0x10, R3.reuse ;  /* 0x0000001002c07819 */ /* 0x100fe40000001203 */
[----:B------:R-:W-:Y:S01]  /*0e10*/  SHF.R.U32.HI R190, RZ, 0x10, R3 ;  /* 0x00000010ffbe7819 */ /* 0x000fe20000011603 */
[C---:B------:R-:W-:Y:S01]  /*0e20*/  FADD.FTZ R197, -R194.reuse, R36 ;  /* 0x00000024c2c57221 */ /* 0x040fe20000010100 */
[----:B------:R-:W-:Y:S01]  /*0e30*/  FADD.FTZ R207, -R194, R39 ;  /* 0x00000027c2cf7221 */ /* 0x000fe20000010100 */
[----:B------:R-:W-:Y:S01]  /*0e40*/  SHF.L.U32 R2, R0, 0x10, RZ ;  /* 0x0000001000027819 */ /* 0x000fe200000006ff */
[----:B------:R-:W-:Y:S01]  /*0e50*/  FADD.FTZ R203, -R194, R41 ;  /* 0x00000029c2cb7221 */ /* 0x000fe20000010100 */
[----:B------:R-:W-:Y:S01]  /*0e60*/  SHF.L.U32 R36, R190, 0x10, RZ ;  /* 0x00000010be247819 */ /* 0x000fe200000006ff */
[----:B0-----:R-:W-:Y:S01]  /*0e70*/  IMAD.MOV.U32 R84, RZ, RZ, R3 ;  /* 0x000000ffff547224 */ /* 0x001fe200078e0003 */
[----:B--2---:R-:W-:-:S02]  /*0e80*/  SHF.R.U64 R198, R64, 0x10, R65 ;  /* 0x0000001040c67819 */ /* 0x004fc40000001241 */
[----:B-1----:R-:W-:Y:S01]  /*0e90*/  MOV R76, R65 ;  /* 0x00000041004c7202 */ /* 0x002fe20000000f00 */
[C---:B------:R-:W-:Y:S01]  /*0ea0*/  FMUL.FTZ R190, R90.reuse, R199 ;  /* 0x000000c75abe7220 */ /* 0x040fe20000410000 */
[----:B------:R-:W-:Y:S01]  /*0eb0*/  SHF.R.U32.HI R196, RZ, 0x10, R65 ;  /* 0x00000010ffc47819 */ /* 0x000fe20000011641 */
[----:B------:R-:W-:Y:S01]  /*0ec0*/  FMUL.FTZ R0, R90, R197 ;  /* 0x000000c55a007220 */ /* 0x000fe20000410000 */
[----:B------:R-:W-:Y:S01]  /*0ed0*/  FADD.FTZ R41, -R194, R57 ;  /* 0x00000039c2297221 */ /* 0x000fe20000010100 */
[----:B------:R-:W-:Y:S02]  /*0ee0*/  IMAD.U32 R57, R192, 0x10000, RZ ;  /* 0x00010000c0397824 */ /* 0x000fe400078e00ff */
[----:B------:R-:W-:Y:S01]  /*0ef0*/  FMUL.FTZ R192, R90, R207 ;  /* 0x000000cf5ac07220 */ /* 0x000fe20000410000 */
[----:B------:R-:W-:Y:S01]  /*0f00*/  FMUL.FTZ R197, R94, R2 ;  /* 0x000000025ec57220 */ /* 0x000fe20000410000 */
[C---:B------:R-:W-:Y:S01]  /*0f10*/  FADD.FTZ R65, -R194.reuse, R49 ;  /* 0x00000031c2417221 */ /* 0x040fe20000010100 */
[----:B------:R-:W-:Y:S01]  /*0f20*/  FADD.FTZ R49, -R194, R50 ;  /* 0x00000032c2317221 */ /* 0x000fe20000010100 */
[----:B------:R-:W-:Y:S01]  /*0f30*/  SHF.R.U32.HI R80, RZ, 0x10, R71 ;  /* 0x00000010ff507819 */ /* 0x000fe20000011647 */
[----:B------:R-:W-:Y:S01]  /*0f40*/  FADD.FTZ R154, R57, R154 ;  /* 0x0000009a399a7221 */ /* 0x000fe20000010000 */
[-C--:B------:R-:W-:Y:S01]  /*0f50*/  FFMA.FTZ R155, R190, R57.reuse, R155 ;  /* 0x00000039be9b7223 */ /* 0x080fe2000001009b */
[----:B------:R-:W-:Y:S01]  /*0f60*/  FMUL.FTZ R199, R138, R57 ;  /* 0x000000398ac77220 */ /* 0x000fe20000410000 */
[C---:B------:R-:W-:Y:S01]  /*0f70*/  FADD.FTZ R85, -R194.reuse, R45 ;  /* 0x0000002dc2557221 */ /* 0x040fe20000010100 */
[----:B------:R-:W-:Y:S01]  /*0f80*/  FADD.FTZ R201, -R194, R38 ;  /* 0x00000026c2c97221 */ /* 0x000fe20000010100 */
[----:B------:R-:W-:Y:S01]  /*0f90*/  SHF.L.U32 R84, R84, 0x10, RZ ;  /* 0x0000001054547819 */ /* 0x000fe200000006ff */
[----:B------:R-:W-:Y:S01]  /*0fa0*/  FADD.FTZ R158, R36, R158 ;  /* 0x0000009e249e7221 */ /* 0x000fe20000010000 */
[----:B------:R-:W-:Y:S01]  /*0fb0*/  FADD.FTZ R45, -R194, R54 ;  /* 0x00000036c22d7221 */ /* 0x000fe20000010100 */
[-C--:B------:R-:W-:Y:S01]  /*0fc0*/  FFMA.FTZ R123, R192, R36.reuse, R123 ;  /* 0x00000024c07b7223 */ /* 0x080fe2000001007b */
[----:B------:R-:W-:Y:S01]  /*0fd0*/  FMUL.FTZ R57, R139, R36 ;  /* 0x000000248b397220 */ /* 0x000fe20000410000 */
[----:B------:R-:W-:Y:S01]  /*0fe0*/  SHF.L.U32 R54, R80, 0x10, RZ ;  /* 0x0000001050367819 */ /* 0x000fe200000006ff */
[----:B------:R-:W-:Y:S01]  /*0ff0*/  FADD.FTZ R36, RZ, R197 ;  /* 0x000000c5ff247221 */ /* 0x000fe20000010000 */
[----:B------:R-:W-:Y:S01]  /*1000*/  SHF.R.U64 R82, R70, 0x10, R71 ;  /* 0x0000001046527819 */ /* 0x000fe20000001247 */
[----:B------:R-:W-:Y:S01]  /*1010*/  FMUL.FTZ R80, R90, R49 ;  /* 0x000000315a507220 */ /* 0x000fe20000410000 */
[C---:B------:R-:W-:Y:S01]  /*1020*/  FADD.FTZ R87, -R194.reuse, R43 ;  /* 0x0000002bc2577221 */ /* 0x040fe20000010100 */
[----:B------:R-:W-:Y:S01]  /*1030*/  FADD.FTZ R79, -R194, R47 ;  /* 0x0000002fc24f7221 */ /* 0x000fe20000010100 */
[----:B------:R-:W-:Y:S01]  /*1040*/  SHF.R.U64 R88, R68, 0x10, R69 ;  /* 0x0000001044587819 */ /* 0x000fe20000001245 */
[----:B------:R-:W-:Y:S01]  /*1050*/  FFMA.FTZ R49, R0, R197, RZ ;  /* 0x000000c500317223 */ /* 0x000fe200000100ff */
        /* <DEDUP_REMOVED lines=16> */
[----:B------:R-:W-:Y:S01]  /*1160*/  MOV R38, R64 ;  /* 0x0000004000267202 */ /* 0x000fe20000000f00 */
[----:B------:R-:W-:Y:S01]  /*1170*/  FMUL.FTZ R194, R90, R201 ;  /* 0x000000c95ac27220 */ /* 0x000fe20000410000 */
[----:B------:R-:W-:Y:S01]  /*1180*/  MOV R44, R68 ;  /* 0x00000044002c7202 */ /* 0x000fe20000000f00 */
[--C-:B------:R-:W-:Y:S01]  /*1190*/  IMAD.MOV.U32 R46, RZ, RZ, R69.reuse ;  /* 0x000000ffff2e7224 */ /* 0x100fe200078e0045 */
[----:B------:R-:W-:Y:S01]  /*11a0*/  SHF.R.U32.HI R86, RZ, 0x10, R69 ;  /* 0x00000010ff567819 */ /* 0x000fe20000011645 */
[----:B------:R-:W-:Y:S01]  /*11b0*/  FMUL.FTZ R201, R95, R84 ;  /* 0x000000545fc97220 */ /* 0x000fe20000410000 */
[----:B------:R-:W-:Y:S01]  /*11c0*/  MOV R48, R70 ;  /* 0x0000004600307202 */ /* 0x000fe20000000f00 */
[----:B------:R-:W-:Y:S01]  /*11d0*/  FADD.FTZ R36, R36, R199 ;  /* 0x000000c724247221 */ /* 0x000fe20000010000 */
[----:B------:R-:W-:Y:S01]  /*11e0*/  SHF.R.U64 R78, R72, 0x10, R73 ;  /* 0x00000010484e7819 */ /* 0x000fe20000001249 */
[--C-:B------:R-:W-:Y:S01]  /*11f0*/  IMAD.MOV.U32 R68, RZ, RZ, R75.reuse ;  /* 0x000000ffff447224 */ /* 0x100fe200078e004b */
[--C-:B------:R-:W-:Y:S01]  /*1200*/  SHF.R.U64 R69, R74, 0x10, R75.reuse ;  /* 0x000000104a457819 */ /* 0x100fe2000000124b */
[----:B------:R-:W-:Y:S01]  /*1210*/  IMAD.U32 R207, R82, 0x10000, RZ ;  /* 0x0001000052cf7824 */ /* 0x000fe200078e00ff */
[----:B------:R-:W-:Y:S01]  /*1220*/  SHF.R.U32.HI R70, RZ, 0x10, R75 ;  /* 0x00000010ff467819 */ /* 0x000fe2000001164b */
[----:B------:R-:W-:Y:S01]  /*1230*/  FFMA.FTZ R49, R190, R199, R49 ;  /* 0x000000c7be317223 */ /* 0x000fe20000010031 */
[----:B------:R-:W-:-:S02]  /*1240*/  IMAD.U32 R75, R88, 0x10000, RZ ;  /* 0x00010000584b7824 */ /* 0x000fc400078e00ff */
[----:B------:R-:W-:Y:S01]  /*1250*/  FMUL.FTZ R82, R90, R65 ;  /* 0x000000415a527220 */ /* 0x000fe20000410000 */
[----:B------:R-:W-:Y:S01]  /*1260*/  SHF.L.U32 R38, R38, 0x10, RZ ;  /* 0x0000001026267819 */ /* 0x000fe200000006ff */
[----:B------:R-:W-:Y:S01]  /*1270*/  FMUL.FTZ R205, R90, R205 ;  /* 0x000000cd5acd7220 */ /* 0x000fe20000410000 */
[----:B------:R-:W-:Y:S01]  /*1280*/  FADD.FTZ R36, R36, R201 ;  /* 0x000000c924247221 */ /* 0x000fe20000010000 */
[----:B------:R-:W-:Y:S02]  /*1290*/  IMAD.U32 R62, R78, 0x10000, RZ ;  /* 0x000100004e3e7824 */ /* 0x000fe400078e00ff */
[----:B------:R-:W-:Y:S01]  /*12a0*/  FFMA.FTZ R49, R194, R201, R49 ;  /* 0x000000c9c2317223 */ /* 0x000fe20000010031 */
[----:B------:R-:W-:Y:S01]  /*12b0*/  IMAD.U32 R61, R198, 0x10000, RZ ;  /* 0x00010000c63d7824 */ /* 0x000fe200078e00ff */
[----:B------:R-:W-:Y:S01]  /*12c0*/  SHF.L.U32 R76, R76, 0x10, RZ ;  /* 0x000000104c4c7819 */ /* 0x000fe200000006ff */
[----:B------:R-:W-:Y:S01]  /*12d0*/  FADD.FTZ R178, R75, R178 ;  /* 0x000000b24bb27221 */ /* 0x000fe20000010000 */
[-C--:B------:R-:W-:Y:S01]  /*12e0*/  FFMA.FTZ R179, R82, R75.reuse, R179 ;  /* 0x0000004b52b37223 */ /* 0x080fe200000100b3 */
[----:B------:R-:W-:Y:S01]  /*12f0*/  FMUL.FTZ R78, R144, R75 ;  /* 0x0000004b904e7220 */ /* 0x000fe20000410000 */
[C---:B------:R-:W-:Y:S01]  /*1300*/  FMUL.FTZ R198, R90.reuse, R91 ;  /* 0x0000005b5ac67220 */ /* 0x040fe20000410000 */
[----:B------:R-:W-:Y:S01]  /*1310*/  FMUL.FTZ R75, R90, R51 ;  /* 0x000000335a4b7220 */ /* 0x000fe20000410000 */
        /* <DEDUP_REMOVED lines=14> */
[----:B------:R-:W-:Y:S01]  /*1400*/  IMAD.MOV.U32 R42, RZ, RZ, R66 ;  /* 0x000000ffff2a7224 */ /* 0x000fe200078e0042 */
[----:B------:R-:W-:Y:S01]  /*1410*/  SHF.R.U64 R188, R66, 0x10, R67 ;  /* 0x0000001042bc7819 */ /* 0x000fe20000001243 */
[----:B------:R-:W-:Y:S01]  /*1420*/  FADD.FTZ R36, R36, R203 ;  /* 0x000000cb24247221 */ /* 0x000fe20000010000 */
[----:B------:R-:W-:Y:S01]  /*1430*/  FFMA.FTZ R47, R196, R203, R47 ;  /* 0x000000cbc42f7223 */ /* 0x000fe2000001002f */
[----:B------:R-:W-:Y:S01]  /*1440*/  MOV R50, R71 ;  /* 0x0000004700327202 */ /* 0x000fe20000000f00 */
[----:B------:R-:W-:Y:S01]  /*1450*/  FMUL.FTZ R56, R90, R89 ;  /* 0x000000595a387220 */ /* 0x000fe20000410000 */
[----:B------:R-:W-:Y:S01]  /*1460*/  SHF.L.U32 R63, R42, 0x10, RZ ;  /* 0x000000102a3f7819 */ /* 0x000fe200000006ff */
[----:B------:R-:W-:-:S02]  /*1470*/  IMAD.U32 R71, R188, 0x10000, RZ ;  /* 0x00010000bc477824 */ /* 0x000fc400078e00ff */
[----:B------:R-:W-:Y:S01]  /*1480*/  FMUL.FTZ R89, R141, R40 ;  /* 0x000000288d597220 */ /* 0x000fe20000410000 */
[----:B------:R-:W-:Y:S01]  /*1490*/  FADD.FTZ R36, R36, R91 ;  /* 0x0000005b24247221 */ /* 0x000fe20000010000 */
[----:B------:R-:W-:Y:S01]  /*14a0*/  FMUL.FTZ R188, R90, R87 ;  /* 0x000000575abc7220 */ /* 0x000fe20000410000 */
[----:B------:R-:W-:Y:S01]  /*14b0*/  FFMA.FTZ R47, R198, R91, R47 ;  /* 0x0000005bc62f7223 */ /* 0x000fe2000001002f */
[----:B------:R-:W-:Y:S01]  /*14c0*/  SHF.R.U32.HI R186, RZ, 0x10, R67 ;  /* 0x00000010ffba7819 */ /* 0x000fe20000011643 */
[----:B------:R-:W-:Y:S01]  /*14d0*/  FMUL.FTZ R87, R98, R63 ;  /* 0x0000003f62577220 */ /* 0x000fe20000410000 */
[----:B------:R-:W-:Y:S01]  /*14e0*/  MOV R64, R67 ;  /* 0x0000004300407202 */ /* 0x000fe20000000f00 */
[----:B------:R-:W-:Y:S01]  /*14f0*/  FADD.FTZ R36, R36, R89 ;  /* 0x0000005924247221 */ /* 0x000fe20000010000 */
[----:B------:R-:W-:Y:S01]  /*1500*/  FFMA.FTZ R47, R188, R89, R47 ;  /* 0x00000059bc2f7223 */ /* 0x000fe2000001002f */
[----:B------:R-:W-:Y:S01]  /*1510*/  FADD.FTZ R135, R2, R135 ;  /* 0x0000008702877221 */ /* 0x000fe20000010000 */
[----:B------:R-:W-:Y:S01]  /*1520*/  FFMA.FTZ R153, R0, R2, R153 ;  /* 0x0000000200997223 */ /* 0x000fe20000010099 */
[----:B------:R-:W-:Y:S01]  /*1530*/  SHF.L.U32 R42, R186, 0x10, RZ ;  /* 0x00000010ba2a7819 */ /* 0x000fe200000006ff */
[----:B------:R-:W-:Y:S01]  /*1540*/  FMUL.FTZ R186, R90, R85 ;  /* 0x000000555aba7220 */ /* 0x000fe20000410000 */
[----:B------:R-:W-:Y:S01]  /*1550*/  SHF.L.U32 R64, R64, 0x10, RZ ;  /* 0x0000001040407819 */ /* 0x000fe200000006ff */
[----:B------:R-:W-:Y:S01]  /*1560*/  FMUL.FTZ R85, R142, R71 ;  /* 0x000000478e557220 */ /* 0x000fe20000410000 */
[----:B------:R-:W-:Y:S01]  /*1570*/  SHF.L.U32 R2, R70, 0x10, RZ ;  /* 0x0000001046027819 */ /* 0x000fe200000006ff */
[----:B------:R-:W-:Y:S01]  /*1580*/  FMUL.FTZ R70, R90, R45 ;  /* 0x0000002d5a467220 */ /* 0x000fe20000410000 */
[----:B------:R-:W-:Y:S01]  /*1590*/  FADD.FTZ R36, R36, R87 ;  /* 0x0000005724247221 */ /* 0x000fe20000010000 */
[----:B------:R-:W-:Y:S01]  /*15a0*/  FFMA.FTZ R45, R56, R87, R47 ;  /* 0x00000057382d7223 */ /* 0x000fe2000001002f */
[----:B------:R-:W-:Y:S01]  /*15b0*/  FMUL.FTZ R88, R90, R83 ;  /* 0x000000535a587220 */ /* 0x000fe20000410000 */
[----:B------:R-:W-:Y:S01]  /*15c0*/  FMUL.FTZ R83, R99, R64 ;  /* 0x0000004063537220 */ /* 0x000fe20000410000 */
[----:B------:R-:W-:Y:S01]  /*15d0*/  FADD.FTZ R36, R36, R85 ;  /* 0x0000005524247221 */ /* 0x000fe20000010000 */
[----:B------:R-:W-:-:S02]  /*15e0*/  IMAD.MOV.U32 R52, RZ, RZ, R72 ;  /* 0x000000ffff347224 */ /* 0x000fc400078e0048 */
[----:B------:R-:W-:Y:S01]  /*15f0*/  FFMA.FTZ R45, R186, R85, R45 ;  /* 0x00000055ba2d7223 */ /* 0x000fe2000001002d */
[----:B------:R-:W-:Y:S01]  /*1600*/  MOV R66, R73 ;  /* 0x0000004900427202 */ /* 0x000fe20000000f00 */
[----:B------:R-:W-:Y:S01]  /*1610*/  FADD.FTZ R156, R84, R156 ;  /* 0x0000009c549c7221 */ /* 0x000fe20000010000 */
[----:B------:R-:W-:Y:S01]  /*1620*/  SHF.R.U32.HI R72, RZ, 0x10, R73 ;  /* 0x00000010ff487819 */ /* 0x000fe20000011649 */
[----:B------:R-:W-:Y:S01]  /*1630*/  FFMA.FTZ R157, R194, R84, R157 ;  /* 0x00000054c29d7223 */ /* 0x000fe2000001009d */
[----:B------:R-:W-:Y:S01]  /*1640*/  SHF.L.U32 R73, R44, 0x10, RZ ;  /* 0x000000102c497819 */ /* 0x000fe200000006ff */
[----:B------:R-:W-:Y:S01]  /*1650*/  FMUL.FTZ R84, R90, R81 ;  /* 0x000000515a547220 */ /* 0x000fe20000410000 */
[----:B------:R-:W-:Y:S01]  /*1660*/  SHF.L.U32 R44, R86, 0x10, RZ ;  /* 0x00000010562c7819 */ /* 0x000fe200000006ff */
[----:B------:R-:W-:Y:S01]  /*1670*/  FMUL.FTZ R81, R143, R42 ;  /* 0x0000002a8f517220 */ /* 0x000fe20000410000 */
[----:B------:R-:W-:Y:S01]  /*1680*/  FADD.FTZ R36, R36, R83 ;  /* 0x0000005324247221 */ /* 0x000fe20000010000 */
[----:B------:R-:W-:Y:S01]  /*1690*/  FMUL.FTZ R86, R90, R79 ;  /* 0x0000004f5a567220 */ /* 0x000fe20000410000 */
[----:B------:R-:W-:Y:S01]  /*16a0*/  FFMA.FTZ R45, R88, R83, R45 ;  /* 0x00000053582d7223 */ /* 0x000fe2000001002d */
[----:B------:R-:W-:Y:S01]  /*16b0*/  FMUL.FTZ R79, R100, R73 ;  /* 0x00000049644f7220 */ /* 0x000fe20000410000 */
[----:B------:R-:W-:Y:S01]  /*16c0*/  FADD.FTZ R36, R36, R81 ;  /* 0x0000005124247221 */ /* 0x000fe20000010000 */
[----:B------:R-:W-:Y:S01]  /*16d0*/  FADD.FTZ R172, R64, R172 ;  /* 0x000000ac40ac7221 */ /* 0x000fe20000010000 */
[----:B------:R-:W-:Y:S01]  /*16e0*/  FFMA.FTZ R45, R86, R81, R45 ;  /* 0x00000051562d7223 */ /* 0x000fe2000001002d */
[----:B------:R-:W-:Y:S01]  /*16f0*/  FFMA.FTZ R173, R88, R64, R173 ;  /* 0x0000004058ad7223 */ /* 0x000fe200000100ad */
[----:B------:R-:W-:Y:S01]  /*1700*/  SHF.L.U32 R46, R46, 0x10, RZ ;  /* 0x000000102e2e7819 */ /* 0x000fe200000006ff */
[----:B------:R-:W-:Y:S01]  /*1710*/  FMUL.FTZ R64, R90, R43 ;  /* 0x0000002b5a407220 */ /* 0x000fe20000410000 */
        /* <DEDUP_REMOVED lines=16> */
[----:B------:R-:W-:Y:S01]  /*1820*/  MOV R67, R74 ;  /* 0x0000004a00437202 */ /* 0x000fe20000000f00 */
[----:B------:R-:W-:Y:S01]  /*1830*/  FADD.FTZ R152, R59, R152 ;  /* 0x000000983b987221 */ /* 0x000fe20000010000 */
[-C--:B------:R-:W-:Y:S01]  /*1840*/  FFMA.FTZ R111, R64, R59.reuse, R111 ;  /* 0x0000003b406f7223 */ /* 0x080fe2000001006f */
[----:B------:R-:W-:Y:S01]  /*1850*/  FMUL.FTZ R53, R104, R59 ;  /* 0x0000003b68357220 */ /* 0x000fe20000410000 */
[----:B------:R-:W-:Y:S01]  /*1860*/  SHF.L.U32 R74, R68, 0x10, RZ ;  /* 0x00000010444a7819 */ /* 0x000fe200000006ff */
[----:B------:R-:W-:Y:S01]  /*1870*/  FMUL.FTZ R59, R90, R41 ;  /* 0x000000295a3b7220 */ /* 0x000fe20000410000 */
        /* <DEDUP_REMOVED lines=18> */
[----:B------:R-:W-:-:S03]  /*19a0*/  FFMA.FTZ R39, R73, R63, R38 ;  /* 0x0000003f49277223 */ /* 0x000fc60000010026 */
[----:B------:R-:W-:Y:S01]  /*19b0*/  FADD.FTZ R36, R36, R61 ;  /* 0x0000003d24247221 */ /* 0x000fe20000010000 */
[----:B------:R-:W-:Y:S01]  /*19c0*/  FFMA.FTZ R38, R70, R61, R39 ;  /* 0x0000003d46267223 */ /* 0x000fe20000010027 */
[----:B------:R-:W-:Y:S02]  /*19d0*/  SHF.L.U32 R52, R66, 0x10, RZ ;  /* 0x0000001042347819 */ /* 0x000fe400000006ff */
[----:B------:R-:W-:Y:S01]  /*19e0*/  FADD.FTZ R36, R36, R55 ;  /* 0x0000003724247221 */ /* 0x000fe20000010000 */
[----:B------:R-:W-:Y:S01]  /*19f0*/  FFMA.FTZ R39, R65, R55, R38 ;  /* 0x0000003741277223 */ /* 0x000fe20000010026 */
[----:B------:R-:W-:Y:S01]  /*1a00*/  FMUL.FTZ R66, R90, R37 ;  /* 0x000000255a427220 */ /* 0x000fe20000410000 */
[----:B------:R-:W-:Y:S01]  /*1a10*/  FADD.FTZ R119, R62, R119 ;  /* 0x000000773e777221 */ /* 0x000fe20000010000 */
[-C--:B------:R-:W-:Y:S01]  /*1a20*/  FFMA.FTZ R108, R59, R62.reuse, R108 ;  /* 0x0000003e3b6c7223 */ /* 0x080fe2000001006c */
        /* <DEDUP_REMOVED lines=74> */
.L_x_1623:
[----:B-1----:R-:W-:Y:S01]  /*1ed0*/  FADD.FTZ R2, R3, R2 ;  /* 0x0000000203027221 */ /* 0x002fe20000010000 */
[----:B------:R-:W-:Y:S01]  /*1ee0*/  LOP3.LUT P5, RZ, R184, 0xff, RZ, 0xc0, !PT ;  /* 0x000000ffb8ff7812 */ /* 0x000fe200078ac0ff */
[----:B0-2---:R-:W-:Y:S01]  /*1ef0*/  FADD.FTZ R3, R37, R36 ;  /* 0x0000002425037221 */ /* 0x005fe20000010000 */
[----:B------:R-:W-:Y:S11]  /*1f00*/  @P0 BRA `(.L_x_1604) ;  /* 0x0000000000240947 */ /* 0x000ff60003800000 */
        /* <DEDUP_REMOVED lines=9> */
.L_x_1604:
[----:B------:R-:W-:Y:S05]  /*1fa0*/  WARPSYNC.ALL ;  /* 0x0000000000007948 */ /* 0x000fea0003800000 */
[----:B------:R-:W1:Y:S08]  /*1fb0*/  S2UR UR5, SR_CgaCtaId ;  /* 0x00000000000579c3 */ /* 0x000e700000008800 */
[----:B------:R-:W-:Y:S01]  /*1fc0*/  BAR.SYNC.DEFER_BLOCKING 0x0 ;  /* 0x0000000000007b1d */ /* 0x000fe20000010000 */
[----:B0-----:R-:W-:-:S02]  /*1fd0*/  SHF.R.U32.HI R2, RZ, 0x5, R92 ;  /* 0x00000005ff027819 */ /* 0x001fc4000001165c */
        /* <DEDUP_REMOVED lines=16> */
[----:B------:R-:W-:-:S03]  /*20e0*/  FADD.FTZ R36, R39, R36 ;  /* 0x0000002427247221 */ /* 0x000fc60000010000 */
[----:B-1----:R-:W-:Y:S01]  /*20f0*/  FADD.FTZ R3, R3, R40 ;  /* 0x0000002803037221 */ /* 0x002fe20000010000 */
        /* <DEDUP_REMOVED lines=18> */
[----:B------:R-:W-:Y:S01]  /*2220*/  ISETP.NE.AND.EX P1, PT, RZ, UR19, PT, P1 ;  /* 0x00000013ff007c0c */ /* 0x000fe2000bf25310 */
[----:B------:R-:W-:Y:S01]  /*2230*/  FADD.FTZ R87, R87, -R36 ;  /* 0x8000002457577221 */ /* 0x000fe20000010000 */
[-C--:B------:R-:W-:Y:S01]  /*2240*/  FFMA.FTZ R36, R75, R2.reuse, R3 ;  /* 0x000000024b247223 */ /* 0x080fe20000010003 */
[----:B------:R-:W-:Y:S01]  /*2250*/  FADD.FTZ R41, R78, -R41 ;  /* 0x800000294e297221 */ /* 0x000fe20000010000 */
[----:B------:R-:W-:Y:S01]  /*2260*/  FADD.FTZ R81, R81, -R86 ;  /* 0x8000005651517221 */ /* 0x000fe20000010000 */
[-CC-:B------:R-:W-:Y:S01]  /*2270*/  FFMA.FTZ R47, R80, R2.reuse, R3.reuse ;  /* 0x00000002502f7223 */ /* 0x180fe20000010003 */
[----:B------:R-:W-:Y:S01]  /*2280*/  FADD.FTZ R71, R71, -R36 ;  /* 0x8000002447477221 */ /* 0x000fe20000010000 */
[----:B------:R-:W-:Y:S01]  /*2290*/  FMUL.FTZ R86, R90, R41 ;  /* 0x000000295a567220 */ /* 0x000fe20000410000 */
[-CC-:B------:R-:W-:Y:S01]  /*22a0*/  FFMA.FTZ R36, R73, R2.reuse, R3.reuse ;  /* 0x0000000249247223 */ /* 0x180fe20000010003 */
[-CC-:B------:R-:W-:Y:S01]  /*22b0*/  FFMA.FTZ R41, R76, R2.reuse, R3.reuse ;  /* 0x000000024c297223 */ /* 0x180fe20000010003 */
[-CC-:B------:R-:W-:Y:S01]  /*22c0*/  FFMA.FTZ R190, R190, R2.reuse, R3.reuse ;  /* 0x00000002bebe7223 */ /* 0x180fe20000010003 */
[-CC-:B------:R-:W-:Y:S01]  /*22d0*/  FFMA.FTZ R194, R194, R2.reuse, R3.reuse ;  /* 0x00000002c2c27223 */ /* 0x180fe20000010003 */
[-CC-:B------:R-:W-:Y:S01]  /*22e0*/  FFMA.FTZ R186, R186, R2.reuse, R3.reuse ;  /* 0x00000002baba7223 */ /* 0x180fe20000010003 */
[-CC-:B------:R-:W-:Y:S01]  /*22f0*/  FFMA.FTZ R192, R192, R2.reuse, R3.reuse ;  /* 0x00000002c0c07223 */ /* 0x180fe20000010003 */
[----:B------:R-:W-:Y:S01]  /*2300*/  FADD.FTZ R63, R63, -R36 ;  /* 0x800000243f3f7221 */ /* 0x000fe20000010000 */
[-C--:B------:R-:W-:Y:S01]  /*2310*/  FFMA.FTZ R0, R0, R2.reuse, R3 ;  /* 0x0000000200007223 */ /* 0x080fe20000010003 */
[----:B------:R-:W-:Y:S01]  /*2320*/  FADD.FTZ R47, R72, -R47 ;  /* 0x8000002f482f7221 */ /* 0x000fe20000010000 */
[----:B------:R-:W-:Y:S01]  /*2330*/  FADD.FTZ R41, R68, -R41 ;  /* 0x8000002944297221 */ /* 0x000fe20000010000 */
[-CC-:B------:R-:W-:Y:S01]  /*2340*/  FFMA.FTZ R36, R65, R2.reuse, R3.reuse ;  /* 0x0000000241247223 */ /* 0x180fe20000010003 */
[----:B------:R-:W-:Y:S01]  /*2350*/  FADD.FTZ R199, R199, -R190 ;  /* 0x800000bec7c77221 */ /* 0x000fe20000010000 */
[----:B------:R-:W-:Y:S01]  /*2360*/  FADD.FTZ R39, R201, -R194 ;  /* 0x800000c2c9277221 */ /* 0x000fe20000010000 */
[----:B------:R-:W-:Y:S01]  /*2370*/  FADD.FTZ R85, R85, -R186 ;  /* 0x800000ba55557221 */ /* 0x000fe20000010000 */
[----:B------:R-:W-:Y:S01]  /*2380*/  FADD.FTZ R57, R57, -R192 ;  /* 0x800000c039397221 */ /* 0x000fe20000010000 */
[C---:B------:R-:W-:Y:S01]  /*2390*/  FMUL.FTZ R201, R90.reuse, R87 ;  /* 0x000000575ac97220 */ /* 0x040fe20000410000 */
[C---:B------:R-:W-:Y:S01]  /*23a0*/  FMUL.FTZ R186, R90.reuse, R81 ;  /* 0x000000515aba7220 */ /* 0x040fe20000410000 */
[----:B------:R-:W-:Y:S01]  /*23b0*/  FADD.FTZ R37, R197, -R0 ;  /* 0x80000000c5257221 */ /* 0x000fe20000010000 */
[C---:B------:R-:W-:Y:S01]  /*23c0*/  FMUL.FTZ R87, R90.reuse, R47 ;  /* 0x0000002f5a577220 */ /* 0x040fe20000410000 */
[C---:B------:R-:W-:Y:S01]  /*23d0*/  FMUL.FTZ R81, R90.reuse, R41 ;  /* 0x000000295a517220 */ /* 0x040fe20000410000 */
        /* <DEDUP_REMOVED lines=17> */
[----:B------:R-:W-:Y:S01]  /*24f0*/  @P1 LEA R2, P4, R195, UR18, 0x4 ;  /* 0x00000012c3021c11 */ /* 0x000fe2000f8820ff */
[C---:B------:R-:W-:Y:S01]  /*2500*/  FMUL.FTZ R44, R90.reuse, R57 ;  /* 0x000000395a2c7220 */ /* 0x040fe20000410000 */
[----:B-----5:R-:W-:Y:S01]  /*2510*/  @P3 FADD.FTZ R0, R5, R0 ;  /* 0x0000000005003221 */ /* 0x020fe20000010000 */
[C---:B------:R-:W-:Y:S01]  /*2520*/  FMUL.FTZ R37, R90.reuse, R37 ;  /* 0x000000255a257220 */ /* 0x040fe20000410000 */
[----:B------:R-:W-:Y:S01]  /*2530*/  @P1 LEA.HI.X R3, R195, UR19, RZ, 0x4, P4 ;  /* 0x00000013c3031c11 */ /* 0x000fe2000a0f24ff */
[----:B------:R-:W-:Y:S01]  /*2540*/  FMUL.FTZ R39, R90, R39 ;  /* 0x000000275a277220 */ /* 0x000fe20000410000 */
[----:B------:R-:W-:Y:S01]  /*2550*/  @P3 FADD.FTZ R44, R7, R44 ;  /* 0x0000002c072c3221 */ /* 0x000fe20000010000 */
[----:B------:R-:W-:Y:S01]  /*2560*/  FADD.FTZ R203, R203, -R196 ;  /* 0x800000c4cbcb7221 */ /* 0x000fe20000010000 */
[----:B------:R-:W-:Y:S01]  /*2570*/  ISETP.NE.U32.AND P4, PT, RZ, UR16, PT ;  /* 0x00000010ff007c0c */ /* 0x000fe2000bf85070 */
[----:B------:R-:W-:Y:S01]  /*2580*/  FADD.FTZ R89, R89, -R188 ;  /* 0x800000bc59597221 */ /* 0x000fe20000010000 */
[----:B------:R-:W0:Y:S01]  /*2590*/  F2F.BF16.F32 R40, R0 ;  /* 0x0000000000287304 */ /* 0x000e220000202000 */
[----:B------:R-:W-:Y:S01]  /*25a0*/  @P3 FADD.FTZ R37, R4, R37 ;  /* 0x0000002504253221 */ /* 0x000fe20000010000 */
[----:B------:R-:W-:Y:S01]  /*25b0*/  @P3 FADD.FTZ R39, R6, R39 ;  /* 0x0000002706273221 */ /* 0x000fe20000010000 */
[----:B------:R-:W-:Y:S01]  /*25c0*/  FADD.FTZ R205, R200, -R205 ;  /* 0x800000cdc8cd7221 */ /* 0x000fe20000010000 */
[C---:B------:R-:W-:Y:S01]  /*25d0*/  FMUL.FTZ R194, R90.reuse, R203 ;  /* 0x000000cb5ac27220 */ /* 0x040fe20000410000 */
[----:B------:R-:W-:Y:S01]  /*25e0*/  FADD.FTZ R79, R79, -R84 ;  /* 0x800000544f4f7221 */ /* 0x000fe20000010000 */
[----:B------:R-:W-:Y:S01]  /*25f0*/  ISETP.NE.AND.EX P4, PT, RZ, UR17, PT, P4 ;  /* 0x00000011ff007c0c */ /* 0x000fe2000bf85340 */
[----:B------:R-:W-:Y:S01]  /*2600*/  FADD.FTZ R91, R91, -R198 ;  /* 0x800000c65b5b7221 */ /* 0x000fe20000010000 */
[----:B------:R-:W1:Y:S01]  /*2610*/  F2F.BF16.F32 R42, R44 ;  /* 0x0000002c002a7304 */ /* 0x000e620000202000 */
[C---:B------:R-:W-:Y:S01]  /*2620*/  FMUL.FTZ R56, R90.reuse, R89 ;  /* 0x000000595a387220 */ /* 0x040fe20000410000 */
[C---:B------:R-:W-:Y:S01]  /*2630*/  FMUL.FTZ R188, R90.reuse, R85 ;  /* 0x000000555abc7220 */ /* 0x040fe20000410000 */
[----:B------:R-:W-:Y:S01]  /*2640*/  FADD.FTZ R61, R61, -R70 ;  /* 0x800000463d3d7221 */ /* 0x000fe20000010000 */
[----:B------:R-:W-:Y:S01]  /*2650*/  FADD.FTZ R83, R83, -R88 ;  /* 0x8000005853537221 */ /* 0x000fe20000010000 */
[C---:B------:R-:W-:Y:S01]  /*2660*/  FMUL.FTZ R207, R90.reuse, R205 ;  /* 0x000000cd5acf7220 */ /* 0x040fe20000410000 */
[----:B------:R-:W-:Y:S01]  /*2670*/  @P3 FADD.FTZ R194, R9, R194 ;  /* 0x000000c209c23221 */ /* 0x000fe20000010000 */
[C---:B------:R-:W-:Y:S01]  /*2680*/  FMUL.FTZ R89, R90.reuse, R79 ;  /* 0x0000004f5a597220 */ /* 0x040fe20000410000 */
[----:B------:R2:W-:Y:S01]  /*2690*/  F2F.BF16.F32 R43, R37 ;  /* 0x00000025002b7304 */ /* 0x0005e20000202000 */
[C---:B------:R-:W-:Y:S01]  /*26a0*/  FMUL.FTZ R205, R90.reuse, R91 ;  /* 0x0000005b5acd7220 */ /* 0x040fe20000410000 */
[----:B------:R-:W-:Y:S01]  /*26b0*/  @P3 FADD.FTZ R56, R11, R56 ;  /* 0x000000380b383221 */ /* 0x000fe20000010000 */
[----:B------:R-:W-:Y:S01]  /*26c0*/  @P3 FADD.FTZ R188, R13, R188 ;  /* 0x000000bc0dbc3221 */ /* 0x000fe20000010000 */
[----:B------:R-:W-:Y:S01]  /*26d0*/  FMUL.FTZ R79, R90, R61 ;  /* 0x0000003d5a4f7220 */ /* 0x000fe20000410000 */
[----:B------:R-:W-:Y:S01]  /*26e0*/  FADD.FTZ R59, R62, -R59 ;  /* 0x8000003b3e3b7221 */ /* 0x000fe20000010000 */
[----:B------:R-:W-:Y:S01]  /*26f0*/  FMUL.FTZ R199, R90, R83 ;  /* 0x000000535ac77220 */ /* 0x000fe20000410000 */
[----:B------:R-:W-:Y:S01]  /*2700*/  @P3 FADD.FTZ R186, R15, R186 ;  /* 0x000000ba0fba3221 */ /* 0x000fe20000010000 */
[----:B------:R3:W4:Y:S01]  /*2710*/  F2F.BF16.F32 R45, R39 ;  /* 0x00000027002d7304 */ /* 0x0007220000202000 */
[----:B------:R-:W-:Y:S01]  /*2720*/  FADD.FTZ R53, R53, -R64 ;  /* 0x8000004035357221 */ /* 0x000fe20000010000 */
[----:B------:R-:W-:Y:S01]  /*2730*/  FADD.FTZ R41, R52, -R41 ;  /* 0x8000002934297221 */ /* 0x000fe20000010000 */
[----:B------:R-:W-:Y:S01]  /*2740*/  FADD.FTZ R47, R60, -R47 ;  /* 0x8000002f3c2f7221 */ /* 0x000fe20000010000 */
[----:B------:R-:W-:Y:S01]  /*2750*/  FADD.FTZ R61, R67, -R36 ;  /* 0x80000024433d7221 */ /* 0x000fe20000010000 */
[----:B------:R-:W-:Y:S01]  /*2760*/  FADD.FTZ R69, R69, -R38 ;  /* 0x8000002645457221 */ /* 0x000fe20000010000 */
[----:B------:R-:W-:Y:S01]  /*2770*/  FADD.FTZ R209, R74, -R209 ;  /* 0x800000d14ad17221 */ /* 0x000fe20000010000 */
[----:B------:R-:W-:Y:S01]  /*2780*/  FADD.FTZ R49, R58, -R49 ;  /* 0x800000313a317221 */ /* 0x000fe20000010000 */
[C---:B------:R-:W-:Y:S01]  /*2790*/  FMUL.FTZ R84, R90.reuse, R71 ;  /* 0x000000475a547220 */ /* 0x040fe20000410000 */
[----:B------:R-:W-:Y:S01]  /*27a0*/  F2F.BF16.F32 R192, R194 ;  /* 0x000000c200c07304 */ /* 0x000fe20000202000 */
[----:B------:R-:W-:Y:S01]  /*27b0*/  FMUL.FTZ R78, R90, R63 ;  /* 0x0000003f5a4e7220 */ /* 0x000fe20000410000 */
[----:B------:R-:W-:Y:S01]  /*27c0*/  SEL R36, R37, R32, P0 ;  /* 0x0000002025247207 */ /* 0x000fe20000000000 */
[----:B------:R-:W-:Y:S01]  /*27d0*/  @P3 FADD.FTZ R205, R10, R205 ;  /* 0x000000cd0acd3221 */ /* 0x000fe20000010000 */
[C---:B------:R-:W-:Y:S01]  /*27e0*/  FMUL.FTZ R76, R90.reuse, R55 ;  /* 0x000000375a4c7220 */ /* 0x040fe20000410000 */
[----:B------:R-:W-:Y:S01]  /*27f0*/  FMUL.FTZ R68, R90, R59 ;  /* 0x0000003b5a447220 */ /* 0x000fe20000410000 */
[----:B--2---:R-:W-:Y:S01]  /*2800*/  SEL R37, R0, R33, P0 ;  /* 0x0000002100257207 */ /* 0x004fe20000000000 */
[----:B------:R-:W-:Y:S01]  /*2810*/  @P3 FADD.FTZ R207, R8, R207 ;  /* 0x000000cf08cf3221 */ /* 0x000fe20000010000 */
[----:B------:R-:W2:Y:S01]  /*2820*/  F2F.BF16.F32 R190, R56 ;  /* 0x0000003800be7304 */ /* 0x000ea20000202000 */
[----:B------:R-:W-:Y:S01]  /*2830*/  @P3 FADD.FTZ R199, R14, R199 ;  /* 0x000000c70ec73221 */ /* 0x000fe20000010000 */
[C---:B------:R-:W-:Y:S01]  /*2840*/  FMUL.FTZ R73, R90.reuse, R53 ;  /* 0x000000355a497220 */ /* 0x040fe20000410000 */
[C---:B------:R-:W-:Y:S01]  /*2850*/  FMUL.FTZ R67, R90.reuse, R41 ;  /* 0x000000295a437220 */ /* 0x040fe20000410000 */
[C---:B------:R-:W-:Y:S01]  /*2860*/  FMUL.FTZ R64, R90.reuse, R47 ;  /* 0x0000002f5a407220 */ /* 0x040fe20000410000 */
[C---:B------:R-:W-:Y:S01]  /*2870*/  FMUL.FTZ R61, R90.reuse, R61 ;  /* 0x0000003d5a3d7220 */ /* 0x040fe20000410000 */
[C---:B------:R-:W-:Y:S01]  /*2880*/  FMUL.FTZ R60, R90.reuse, R69 ;  /* 0x000000455a3c7220 */ /* 0x040fe20000410000 */
[C---:B------:R-:W-:Y:S01]  /*2890*/  FMUL.FTZ R59, R90.reuse, R209 ;  /* 0x000000d15a3b7220 */ /* 0x040fe20000410000 */
[----:B------:R-:W-:Y:S01]  /*28a0*/  F2F.BF16.F32 R184, R188 ;  /* 0x000000bc00b87304 */ /* 0x000fe20000202000 */
[----:B------:R-:W-:Y:S01]  /*28b0*/  FMUL.FTZ R0, R90, R49 ;  /* 0x000000315a007220 */ /* 0x000fe20000410000 */
[----:B------:R-:W-:Y:S01]  /*28c0*/  @P3 FADD.FTZ R201, R12, R201 ;  /* 0x000000c90cc93221 */ /* 0x000fe20000010000 */
[----:B------:R-:W-:Y:S01]  /*28d0*/  @P3 FADD.FTZ R86, R17, R86 ;  /* 0x0000005611563221 */ /* 0x000fe20000010000 */
[----:B------:R-:W-:Y:S01]  /*28e0*/  @P3 FADD.FTZ R84, R19, R84 ;  /* 0x0000005413543221 */ /* 0x000fe20000010000 */
[----:B------:R-:W-:Y:S01]  /*28f0*/  SHF.L.U32 R90, R195, 0x3, RZ ;  /* 0x00000003c35a7819 */ /* 0x000fe200000006ff */
[----:B------:R-:W-:Y:S01]  /*2900*/  @P3 FADD.FTZ R78, R21, R78 ;  /* 0x0000004e154e3221 */ /* 0x000fe20000010000 */
[----:B------:R-:W-:Y:S01]  /*2910*/  @P3 FADD.FTZ R76, R23, R76 ;  /* 0x0000004c174c3221 */ /* 0x000fe20000010000 */
[----:B------:R-:W2:Y:S01]  /*2920*/  F2F.BF16.F32 R88, R186 ;  /* 0x000000ba00587304 */ /* 0x000ea20000202000 */
[----:B------:R-:W-:Y:S01]  /*2930*/  SEL R38, R39, R34, P0 ;  /* 0x0000002227267207 */ /* 0x000fe20000000000 */
[----:B------:R-:W-:Y:S01]  /*2940*/  @P3 FADD.FTZ R89, R16, R89 ;  /* 0x0000005910593221 */ /* 0x000fe20000010000 */
[----:B0-----:R-:W-:Y:S01]  /*2950*/  @P4 PRMT R124, R40, 0x7610, R124 ;  /* 0x00007610287c4816 */ /* 0x001fe2000000007c */
[----:B------:R-:W-:Y:S01]  /*2960*/  @P3 FADD.FTZ R87, R18, R87 ;  /* 0x0000005712573221 */ /* 0x000fe20000010000 */
[----:B------:R-:W-:Y:S01]  /*2970*/  @P3 FADD.FTZ R81, R20, R81 ;  /* 0x0000005114513221 */ /* 0x000fe20000010000 */
[----:B------:R-:W-:Y:S01]  /*2980*/  @P3 FADD.FTZ R79, R22, R79 ;  /* 0x0000004f164f3221 */ /* 0x000fe20000010000 */
[----:B------:R-:W-:Y:S01]  /*2990*/  @P3 FADD.FTZ R73, R24, R73 ;  /* 0x0000004918493221 */ /* 0x000fe20000010000 */
[----:B------:R-:W0:Y:S01]  /*29a0*/  F2F.BF16.F32 R203, R205 ;  /* 0x000000cd00cb7304 */ /* 0x000e220000202000 */
[----:B------:R-:W-:Y:S01]  /*29b0*/  @P3 FADD.FTZ R68, R25, R68 ;  /* 0x0000004419443221 */ /* 0x000fe20000010000 */
[----:B------:R-:W-:Y:S01]  /*29c0*/  @P3 FADD.FTZ R67, R26, R67 ;  /* 0x000000431a433221 */ /* 0x000fe20000010000 */
[----:B------:R-:W-:Y:S01]  /*29d0*/  @P3 FADD.FTZ R64, R27, R64 ;  /* 0x000000401b403221 */ /* 0x000fe20000010000 */
[----:B---3--:R-:W-:Y:S01]  /*29e0*/  SEL R39, R44, R35, P0 ;  /* 0x000000232c277207 */ /* 0x008fe20000000000 */
[----:B------:R-:W-:Y:S01]  /*29f0*/  @P3 FADD.FTZ R60, R29, R60 ;  /* 0x0000003c1d3c3221 */ /* 0x000fe20000010000 */
[----:B------:R-:W-:-:S04]  /*2a00*/  IMAD.WIDE.U32 R40, R40, 0x10000, RZ ;  /* 0x0001000028287825 */ /* 0x000fc800078e00ff */
[----:B------:R-:W-:Y:S01]  /*2a10*/  @P3 FADD.FTZ R59, R30, R59 ;  /* 0x0000003b1e3b3221 */ /* 0x000fe20000010000 */
[----:B------:R-:W3:Y:S01]  /*2a20*/  F2F.BF16.F32 R57, R207 ;  /* 0x000000cf00397304 */ /* 0x000ee20000202000 */
[----:B------:R-:W-:Y:S01]  /*2a30*/  @P3 FADD.FTZ R0, R31, R0 ;  /* 0x000000001f003221 */ /* 0x000fe20000010000 */
[----:B------:R-:W-:Y:S01]  /*2a40*/  @P3 FADD.FTZ R61, R28, R61 ;  /* 0x0000003d1c3d3221 */ /* 0x000fe20000010000 */
[----:B-1----:R-:W-:Y:S01]  /*2a50*/  SHF.L.U32 R44, R42, 0x10, RZ ;  /* 0x000000102a2c7819 */ /* 0x002fe200000006ff */
[----:B------:R1:W-:Y:S01]  /*2a60*/  @P1 STG.E.128 desc[UR6][R2.64], R36 ;  /* 0x0000002402001986 */ /* 0x0003e2000c101d06 */
[----:B------:R-:W-:Y:S02]  /*2a70*/  SHF.R.U32.HI R196, RZ, 0x1d, R195 ;  /* 0x0000001dffc47819 */ /* 0x000fe400000116c3 */
[----:B------:R-:W-:Y:S01]  /*2a80*/  IADD3 R54, P3, R90, UR20, RZ ;  /* 0x000000145a367c10 */ /* 0x000fe2000ff7e0ff */
[----:B------:R-:W3:Y:S01]  /*2a90*/  F2F.BF16.F32 R197, R199 ;  /* 0x000000c700c57304 */ /* 0x000ee20000202000 */
[----:B----4-:R-:W-:-:S02]  /*2aa0*/  LOP3.LUT R41, R41, R44, R45, 0xfe, !PT ;  /* 0x0000002c29297212 */ /* 0x010fc400078efe2d */
[----:B------:R-:W-:Y:S02]  /*2ab0*/  LOP3.LUT R40, R40, R43, RZ, 0xfc, !PT ;  /* 0x0000002b28287212 */ /* 0x000fe400078efcff */
[----:B------:R-:W-:Y:S02]  /*2ac0*/  IADD3.X R55, R196, UR21, RZ, P3, !PT ;  /* 0x00000015c4377c10 */ /* 0x000fe40009ffe4ff */
[----:B--2---:R-:W-:Y:S01]  /*2ad0*/  SHF.L.U32 R52, R190, 0x10, RZ ;  /* 0x00000010be347819 */ /* 0x004fe200000006ff */
[----:B------:R-:W2:Y:S01]  /*2ae0*/  F2F.BF16.F32 R91, R201 ;  /* 0x000000c9005b7304 */ /* 0x000ea20000202000 */
[----:B------:R-:W-:Y:S01]  /*2af0*/  SHF.L.U32 R50, R88, 0x10, RZ ;  /* 0x0000001058327819 */ /* 0x000fe200000006ff */
[----:B------:R4:W-:Y:S01]  /*2b00*/  STG.E.64 desc[UR6][R54.64], R40 ;  /* 0x0000002836007986 */ /* 0x0009e2000c101b06 */
[----:B------:R-:W-:Y:S02]  /*2b10*/  @P4 PRMT R161, R42, 0x7610, R161 ;  /* 0x000076102aa14816 */ /* 0x000fe400000000a1 */
[----:B------:R-:W-:Y:S01]  /*2b20*/  @P1 LEA R42, P3, R193, UR18, 0x4 ;  /* 0x00000012c12a1c11 */ /* 0x000fe2000f8620ff */
[----:B-1----:R-:W-:Y:S01]  /*2b30*/  IMAD.WIDE.U32 R36, R192, 0x10000, RZ ;  /* 0x00010000c0247825 */ /* 0x002fe200078e00ff */
[----:B------:R-:W-:Y:S01]  /*2b40*/  @P4 PRMT R116, R45, 0x7610, R116 ;  /* 0x000076102d744816 */ /* 0x000fe20000000074 */
[----:B------:R-:W1:Y:S01]  /*2b50*/  F2F.BF16.F32 R82, R86 ;  /* 0x0000005600527304 */ /* 0x000e620000202000 */
[----:B------:R-:W-:Y:S01]  /*2b60*/  @P4 PRMT R127, R43, 0x7610, R127 ;  /* 0x000076102b7f4816 */ /* 0x000fe2000000007f */
[----:B------:R-:W-:Y:S01]  /*2b70*/  IMAD.WIDE.U32 R2, R184, 0x10000, RZ ;  /* 0x00010000b8027825 */ /* 0x000fe200078e00ff */
[----:B0-----:R-:W-:-:S02]  /*2b80*/  LOP3.LUT R53, R37, R52, R203, 0xfe, !PT ;  /* 0x0000003425357212 */ /* 0x001fc400078efecb */
[----:B---3--:R-:W-:Y:S02]  /*2b90*/  LOP3.LUT R52, R36, R57, RZ, 0xfc, !PT ;  /* 0x0000003924347212 */ /* 0x008fe400078efcff */
[----:B------:R-:W-:Y:S01]  /*2ba0*/  LOP3.LUT R51, R3, R50, R197, 0xfe, !PT ;  /* 0x0000003203337212 */ /* 0x000fe200078efec5 */
[----:B------:R-:W0:Y:S01]  /*2bb0*/  F2F.BF16.F32 R80, R84 ;  /* 0x0000005400507304 */ /* 0x000e220000202000 */
[----:B--2---:R-:W-:Y:S02]  /*2bc0*/  LOP3.LUT R50, R2, R91, RZ, 0xfc, !PT ;  /* 0x0000005b02327212 */ /* 0x004fe400078efcff */
[C---:B------:R-:W-:Y:S02]  /*2bd0*/  SHF.L.U32 R198, R193.reuse, 0x3, RZ ;  /* 0x00000003c1c67819 */ /* 0x040fe400000006ff */
[----:B------:R-:W-:Y:S01]  /*2be0*/  @P1 LEA.HI.X R43, R193, UR19, RZ, 0x4, P3 ;  /* 0x00000013c12b1c11 */ /* 0x000fe200098f24ff */
[----:B-1----:R-:W-:Y:S02]  /*2bf0*/  IMAD.WIDE.U32 R36, R82, 0x10000, RZ ;  /* 0x0001000052247825 */ /* 0x002fe400078e00ff */
[----:B------:R-:W1:Y:S02]  /*2c00*/  F2F.BF16.F32 R72, R78 ;  /* 0x0000004e00487304 */ /* 0x000e640000202000 */
[----:B0-----:R-:W-:-:S06]  /*2c10*/  IMAD.U32 R48, R80, 0x10000, RZ ;  /* 0x0001000050307824 */ /* 0x001fcc00078e00ff */
[----:B------:R-:W0:Y:S01]  /*2c20*/  F2F.BF16.F32 R70, R76 ;  /* 0x0000004c00467304 */ /* 0x000e220000202000 */
[----:B-1----:R-:W-:-:S07]  /*2c30*/  IMAD.WIDE.U32 R2, R72, 0x10000, RZ ;  /* 0x0001000048027825 */ /* 0x002fce00078e00ff */
[----:B------:R-:W1:Y:S01]  /*2c40*/  F2F.BF16.F32 R85, R87 ;  /* 0x0000005700557304 */ /* 0x000e620000202000 */
[----:B0-----:R-:W-:-:S07]  /*2c50*/  SHF.L.U32 R38, R70, 0x10, RZ ;  /* 0x0000001046267819 */ /* 0x001fce00000006ff */
[----:B------:R-:W0:Y:S01]  /*2c60*/  F2F.BF16.F32 R83, R89 ;  /* 0x0000005900537304 */ /* 0x000e220000202000 */
[----:B-1----:R-:W-:-:S07]  /*2c70*/  LOP3.LUT R49, R37, R48, R85, 0xfe, !PT ;  /* 0x0000003025317212 */ /* 0x002fce00078efe55 */
[----:B------:R-:W1:Y:S01]  /*2c80*/  F2F.BF16.F32 R71, R79 ;  /* 0x0000004f00477304 */ /* 0x000e620000202000 */
[----:B0-----:R-:W-:-:S07]  /*2c90*/  LOP3.LUT R48, R36, R83, RZ, 0xfc, !PT ;  /* 0x0000005324307212 */ /* 0x001fce00078efcff */
[----:B------:R-:W0:Y:S01]  /*2ca0*/  F2F.BF16.F32 R62, R68 ;  /* 0x00000044003e7304 */ /* 0x000e220000202000 */
[----:B-1----:R-:W-:-:S07]  /*2cb0*/  LOP3.LUT R3, R3, R38, R71, 0xfe, !PT ;  /* 0x0000002603037212 */ /* 0x002fce00078efe47 */
[----:B------:R-:W1:Y:S01]  /*2cc0*/  F2F.BF16.F32 R66, R60 ;  /* 0x0000003c00427304 */ /* 0x000e620000202000 */
[----:B0-----:R-:W-:-:S07]  /*2cd0*/  IMAD.WIDE.U32 R38, R62, 0x10000, RZ ;  /* 0x000100003e267825 */ /* 0x001fce00078e00ff */
[----:B------:R-:W0:Y:S01]  /*2ce0*/  F2F.BF16.F32 R74, R0 ;  /* 0x00000000004a7304 */ /* 0x000e220000202000 */
[----:B-1----:R-:W-:-:S07]  /*2cf0*/  IMAD.WIDE.U32 R36, R66, 0x10000, RZ ;  /* 0x0001000042247825 */ /* 0x002fce00078e00ff */
[----:B------:R-:W1:Y:S01]  /*2d00*/  F2F.BF16.F32 R58, R64 ;  /* 0x00000040003a7304 */ /* 0x000e620000202000 */
[----:B0-----:R-:W-:-:S07]  /*2d10*/  IMAD.U32 R46, R74, 0x10000, RZ ;  /* 0x000100004a2e7824 */ /* 0x001fce00078e00ff */
[----:B------:R-:W0:Y:S01]  /*2d20*/  F2F.BF16.F32 R63, R67 ;  /* 0x00000043003f7304 */ /* 0x000e220000202000 */
[----:B-1----:R-:W-:-:S07]  /*2d30*/  SHF.L.U32 R44, R58, 0x10, RZ ;  /* 0x000000103a2c7819 */ /* 0x002fce00000006ff */
[----:B------:R-:W1:Y:S01]  /*2d40*/  F2F.BF16.F32 R69, R59 ;  /* 0x0000003b00457304 */ /* 0x000e620000202000 */
[----:B0-----:R-:W-:-:S07]  /*2d50*/  LOP3.LUT R45, R39, R44, R63, 0xfe, !PT ;  /* 0x0000002c272d7212 */ /* 0x001fce00078efe3f */
[----:B------:R-:W0:Y:S01]  /*2d60*/  F2F.BF16.F32 R65, R73 ;  /* 0x0000004900417304 */ /* 0x000e220000202000 */
[----:B------:R-:W-:Y:S02]  /*2d70*/  SEL R39, R56, R35, P0 ;  /* 0x0000002338277207 */ /* 0x000fe40000000000 */
[----:B-1----:R-:W-:-:S05]  /*2d80*/  LOP3.LUT R47, R37, R46, R69, 0xfe, !PT ;  /* 0x0000002e252f7212 */ /* 0x002fca00078efe45 */
[----:B------:R-:W1:Y:S01]  /*2d90*/  F2F.BF16.F32 R77, R61 ;  /* 0x0000003d004d7304 */ /* 0x000e620000202000 */
[----:B------:R-:W-:Y:S02]  /*2da0*/  SEL R37, R194, R33, P0 ;  /* 0x00000021c2257207 */ /* 0x000fe40000000000 */
[----:B0-----:R-:W-:-:S05]  /*2db0*/  LOP3.LUT R44, R38, R65, RZ, 0xfc, !PT ;  /* 0x00000041262c7212 */ /* 0x001fca00078efcff */
[----:B------:R-:W0:Y:S01]  /*2dc0*/  F2F.BF16.F32 R75, R81 ;  /* 0x00000051004b7304 */ /* 0x000e220000202000 */
[----:B------:R-:W-:Y:S02]  /*2dd0*/  SEL R38, R205, R34, P0 ;  /* 0x00000022cd267207 */ /* 0x000fe40000000000 */
[----:B-1----:R-:W-:Y:S02]  /*2de0*/  LOP3.LUT R46, R36, R77, RZ, 0xfc, !PT ;  /* 0x0000004d242e7212 */ /* 0x002fe400078efcff */
[----:B------:R-:W-:Y:S02]  /*2df0*/  SEL R36, R207, R32, P0 ;  /* 0x00000020cf247207 */ /* 0x000fe40000000000 */
[----:B0-----:R-:W-:Y:S01]  /*2e00*/  LOP3.LUT R2, R2, R75, RZ, 0xfc, !PT ;  /* 0x0000004b02027212 */ /* 0x001fe200078efcff */
[----:B----4-:R-:W-:Y:S06]  /*2e10*/  @!P4 BRA `(.L_x_1605) ;  /* 0x000000000020c947 */ /* 0x010fec0003800000 */
        /* <DEDUP_REMOVED lines=8> */
.L_x_1605:
[----:B------:R-:W-:Y:S01]  /*2ea0*/  SHF.R.U32.HI R193, RZ, 0x1d, R193 ;  /* 0x0000001dffc17819 */ /* 0x000fe200000116c1 */
[----:B------:R1:W-:Y:S01]  /*2eb0*/  @P1 STG.E.128 desc[UR6][R42.64], R36 ;  /* 0x000000242a001986 */ /* 0x0003e2000c101d06 */
[----:B------:R-:W-:Y:S02]  /*2ec0*/  IADD3 R56, P3, R198, UR20, RZ ;  /* 0x00000014c6387c10 */ /* 0x000fe4000ff7e0ff */
[----:B------:R-:W-:Y:S02]  /*2ed0*/  @P4 PRMT R127, R57, 0x7610, R127 ;  /* 0x00007610397f4816 */ /* 0x000fe4000000007f */
[----:B------:R-:W-:Y:S02]  /*2ee0*/  IADD3.X R57, R193, UR21, RZ, P3, !PT ;  /* 0x00000015c1397c10 */ /* 0x000fe40009ffe4ff */
[----:B0-----:R-:W-:Y:S02]  /*2ef0*/  @P1 LEA R54, P3, R191, UR18, 0x4 ;  /* 0x00000012bf361c11 */ /* 0x001fe4000f8620ff */
[----:B------:R-:W-:Y:S01]  /*2f00*/  @P4 PRMT R124, R192, 0x7610, R124 ;  /* 0x00007610c07c4816 */ /* 0x000fe2000000007c */
[----:B------:R0:W-:Y:S01]  /*2f10*/  STG.E.64 desc[UR6][R56.64], R52 ;  /* 0x0000003438007986 */ /* 0x0001e2000c101b06 */
[----:B------:R-:W-:-:S02]  /*2f20*/  @P4 PRMT R116, R203, 0x7610, R116 ;  /* 0x00007610cb744816 */ /* 0x000fc40000000074 */
[----:B------:R-:W-:Y:S02]  /*2f30*/  @P4 PRMT R161, R190, 0x7610, R161 ;  /* 0x00007610bea14816 */ /* 0x000fe400000000a1 */
[C---:B------:R-:W-:Y:S02]  /*2f40*/  SHF.L.U32 R90, R191.reuse, 0x3, RZ ;  /* 0x00000003bf5a7819 */ /* 0x040fe400000006ff */
[----:B------:R-:W-:Y:S02]  /*2f50*/  @P1 LEA.HI.X R55, R191, UR19, RZ, 0x4, P3 ;  /* 0x00000013bf371c11 */ /* 0x000fe400098f24ff */
[----:B------:R-:W-:Y:S02]  /*2f60*/  SEL R40, R201, R32, P0 ;  /* 0x00000020c9287207 */ /* 0x000fe40000000000 */
[----:B------:R-:W-:Y:S02]  /*2f70*/  SEL R41, R188, R33, P0 ;  /* 0x00000021bc297207 */ /* 0x000fe40000000000 */
[----:B-1----:R-:W-:-:S02]  /*2f80*/  SEL R42, R199, R34, P0 ;  /* 0x00000022c72a7207 */ /* 0x002fc40000000000 */
[----:B------:R-:W-:Y:S01]  /*2f90*/  SEL R43, R186, R35, P0 ;  /* 0x00000023ba2b7207 */ /* 0x000fe20000000000 */
        /* <DEDUP_REMOVED lines=9> */
.L_x_1606:
[----:B------:R-:W-:Y:S01]  /*3030*/  SHF.R.U32.HI R191, RZ, 0x1d, R191 ;  /* 0x0000001dffbf7819 */ /* 0x000fe200000116bf */
[----:B------:R1:W-:Y:S01]  /*3040*/  @P1 STG.E.128 desc[UR6][R54.64], R40 ;  /* 0x0000002836001986 */ /* 0x0003e2000c101d06 */
[----:B------:R-:W-:Y:S02]  /*3050*/  IADD3 R56, P3, R90, UR20, RZ ;  /* 0x000000145a387c10 */ /* 0x000fe4000ff7e0ff */
[----:B------:R-:W-:Y:S02]  /*3060*/  @P4 PRMT R161, R88, 0x7610, R161 ;  /* 0x0000761058a14816 */ /* 0x000fe400000000a1 */
[----:B------:R-:W-:Y:S02]  /*3070*/  IADD3.X R57, R191, UR21, RZ, P3, !PT ;  /* 0x00000015bf397c10 */ /* 0x000fe40009ffe4ff */
[----:B------:R-:W-:Y:S02]  /*3080*/  @P1 LEA R52, P3, R189, UR18, 0x4 ;  /* 0x00000012bd341c11 */ /* 0x000fe4000f8620ff */
[----:B------:R-:W-:Y:S01]  /*3090*/  @P4 PRMT R127, R91, 0x7610, R127 ;  /* 0x000076105b7f4816 */ /* 0x000fe2000000007f */
[----:B------:R1:W-:Y:S01]  /*30a0*/  STG.E.64 desc[UR6][R56.64], R50 ;  /* 0x0000003238007986 */ /* 0x0003e2000c101b06 */
[----:B------:R-:W-:-:S02]  /*30b0*/  @P4 PRMT R124, R184, 0x7610, R124 ;  /* 0x00007610b87c4816 */ /* 0x000fc4000000007c */
[----:B------:R-:W-:Y:S02]  /*30c0*/  @P4 PRMT R116, R197, 0x7610, R116 ;  /* 0x00007610c5744816 */ /* 0x000fe40000000074 */
[C---:B------:R-:W-:Y:S02]  /*30d0*/  SHF.L.U32 R88, R189.reuse, 0x3, RZ ;  /* 0x00000003bd587819 */ /* 0x040fe400000006ff */
[----:B------:R-:W-:Y:S02]  /*30e0*/  @P1 LEA.HI.X R53, R189, UR19, RZ, 0x4, P3 ;  /* 0x00000013bd351c11 */ /* 0x000fe400098f24ff */
[----:B0-----:R-:W-:Y:S02]  /*30f0*/  SEL R36, R89, R32, P0 ;  /* 0x0000002059247207 */ /* 0x001fe40000000000 */
[----:B------:R-:W-:Y:S02]  /*3100*/  SEL R37, R86, R33, P0 ;  /* 0x0000002156257207 */ /* 0x000fe40000000000 */
[----:B------:R-:W-:-:S02]  /*3110*/  SEL R38, R87, R34, P0 ;  /* 0x0000002257267207 */ /* 0x000fc40000000000 */
[----:B------:R-:W-:Y:S01]  /*3120*/  SEL R39, R84, R35, P0 ;  /* 0x0000002354277207 */ /* 0x000fe20000000000 */
        /* <DEDUP_REMOVED lines=9> */
.L_x_1607:
[----:B------:R-:W-:Y:S01]  /*31c0*/  SHF.R.U32.HI R189, RZ, 0x1d, R189 ;  /* 0x0000001dffbd7819 */ /* 0x000fe200000116bd */
[----:B------:R1:W-:Y:S01]  /*31d0*/  @P1 STG.E.128 desc[UR6][R52.64], R36 ;  /* 0x0000002434001986 */ /* 0x0003e2000c101d06 */
[----:B------:R-:W-:Y:S01]  /*31e0*/  IADD3 R54, P3, R88, UR20, RZ ;  /* 0x0000001458367c10 */ /* 0x000fe2000ff7e0ff */
[----:B------:R-:W-:Y:S01]  /*31f0*/  IMAD.SHL.U32 R56, R187, 0x8, RZ ;  /* 0x00000008bb387824 */ /* 0x000fe200078e00ff */
        /* <DEDUP_REMOVED lines=8> */
[----:B0-----:R-:W-:Y:S02]  /*3280*/  SEL R40, R81, R32, P0 ;  /* 0x0000002051287207 */ /* 0x001fe40000000000 */
[----:B------:R-:W-:Y:S02]  /*3290*/  SEL R41, R78, R33, P0 ;  /* 0x000000214e297207 */ /* 0x000fe40000000000 */
[----:B------:R-:W-:Y:S02]  /*32a0*/  SEL R42, R79, R34, P0 ;  /* 0x000000224f2a7207 */ /* 0x000fe40000000000 */
        /* <DEDUP_REMOVED lines=10> */
.L_x_1608:
        /* <DEDUP_REMOVED lines=24> */
.L_x_1609:
[----:B------:R-:W-:Y:S01]  /*34d0*/  SHF.L.U32 R42, R93, 0x3, RZ ;  /* 0x000000035d2a7819 */ /* 0x000fe200000006ff */
[----:B------:R1:W-:Y:S01]  /*34e0*/  @P1 STG.E.128 desc[UR6][R48.64], R36 ;  /* 0x0000002430001986 */ /* 0x0003e2000c101d06 */
[----:B------:R-:W-:Y:S02]  /*34f0*/  SHF.R.U32.HI R93, RZ, 0x1d, R93 ;  /* 0x0000001dff5d7819 */ /* 0x000fe4000001165d */
[----:B0-----:R-:W-:Y:S02]  /*3500*/  IADD3 R40, P3, R42, UR20, RZ ;  /* 0x000000142a287c10 */ /* 0x001fe4000ff7e0ff */
[----:B------:R-:W-:Y:S02]  /*3510*/  SHF.L.U32 R43, R185, 0x3, RZ ;  /* 0x00000003b92b7819 */ /* 0x000fe400000006ff */
[----:B------:R-:W-:Y:S02]  /*3520*/  IADD3.X R41, R93, UR21, RZ, P3, !PT ;  /* 0x000000155d297c10 */ /* 0x000fe40009ffe4ff */
[----:B------:R-:W-:-:S02]  /*3530*/  SEL R32, R61, R32, P0 ;  /* 0x000000203d207207 */ /* 0x000fc40000000000 */
[----:B------:R-:W-:Y:S01]  /*3540*/  SEL R33, R60, R33, P0 ;  /* 0x000000213c217207 */ /* 0x000fe20000000000 */
[----:B------:R0:W-:Y:S01]  /*3550*/  STG.E.64 desc[UR6][R40.64], R44 ;  /* 0x0000002c28007986 */ /* 0x0001e2000c101b06 */
[----:B------:R-:W-:Y:S02]  /*3560*/  SEL R34, R59, R34, P0 ;  /* 0x000000223b227207 */ /* 0x000fe40000000000 */
[----:B------:R-:W-:Y:S02]  /*3570*/  SEL R35, R0, R35, P0 ;  /* 0x0000002300237207 */ /* 0x000fe40000000000 */
[----:B------:R-:W-:Y:S02]  /*3580*/  IADD3 R2, P3, R43, UR20, RZ ;  /* 0x000000142b027c10 */ /* 0x000fe4000ff7e0ff */
[----:B-1----:R-:W-:Y:S02]  /*3590*/  SHF.R.U32.HI R48, RZ, 0x1d, R185 ;  /* 0x0000001dff307819 */ /* 0x002fe400000116b9 */
[----:B------:R-:W-:-:S02]  /*35a0*/  @P1 LEA R36, P0, R185, UR18, 0x4 ;  /* 0x00000012b9241c11 */ /* 0x000fc4000f8020ff */
[----:B------:R-:W-:Y:S02]  /*35b0*/  @P4 PRMT R127, R65, 0x7610, R127 ;  /* 0x00007610417f4816 */ /* 0x000fe4000000007f */
[----:B------:R-:W-:Y:S02]  /*35c0*/  @P4 PRMT R124, R62, 0x7610, R124 ;  /* 0x000076103e7c4816 */ /* 0x000fe4000000007c */
[----:B------:R-:W-:Y:S02]  /*35d0*/  @P4 PRMT R116, R63, 0x7610, R116 ;  /* 0x000076103f744816 */ /* 0x000fe40000000074 */
[----:B------:R-:W-:Y:S02]  /*35e0*/  @P4 PRMT R161, R58, 0x7610, R161 ;  /* 0x000076103aa14816 */ /* 0x000fe400000000a1 */
[----:B------:R-:W-:Y:S02]  /*35f0*/  IADD3.X R3, R48, UR21, RZ, P3, !PT ;  /* 0x0000001530037c10 */ /* 0x000fe40009ffe4ff */
[----:B------:R-:W-:Y:S01]  /*3600*/  @P1 LEA.HI.X R37, R185, UR19, RZ, 0x4, P0 ;  /* 0x00000013b9251c11 */ /* 0x000fe200080f24ff */
        /* <DEDUP_REMOVED lines=9> */
.L_x_1610:
        /* <DEDUP_REMOVED lines=15> */
.L_x_1611:
        /* <DEDUP_REMOVED lines=25> */
[----:B-12---:R-:W-:Y:S01]  /*3920*/  IMAD.MOV.U32 R37, RZ, RZ, R120 ;  /* 0x000000ffff257224 */ /* 0x006fe200078e0078 */
[----:B------:R-:W-:Y:S01]  /*3930*/  MOV R12, R181 ;  /* 0x000000b5000c7202 */ /* 0x000fe20000000f00 */
[----:B0-----:R-:W-:Y:S01]  /*3940*/  IMAD.MOV.U32 R39, RZ, RZ, R130 ;  /* 0x000000ffff277224 */ /* 0x001fe200078e0082 */
        /* <DEDUP_REMOVED lines=24> */
.L_x_1602:
        /* <DEDUP_REMOVED lines=25> */
.L_x_1603:
[----:B------:R-:W-:Y:S01]  /*3c60*/  HFMA2.MMA R44, -RZ, RZ, 0, 9.5367431640625e-07 ;  /* 0x00000010ff2c7435 */ /* 0x000fe200000001ff */
[----:B------:R-:W-:Y:S01]  /*3c70*/  MOV R45, R37 ;  /* 0x00000025002d7202 */ /* 0x000fe20000000f00 */
[----:B------:R-:W-:Y:S01]  /*3c80*/  IMAD.MOV.U32 R42, RZ, RZ, -0x1 ;  /* 0xffffffffff2a7424 */ /* 0x000fe200078e00ff */
[----:B------:R-:W-:-:S08]  /*3c90*/  MOV R47, 0x1f ;  /* 0x0000001f002f7802 */ /* 0x000fd00000000f00 */
[----:B-----5:R-:W-:Y:S05]  /*3ca0*/  WARPSYNC.COLLECTIVE R42, `(.L_x_1613) ;  /* 0x000000002a087348 */ /* 0x020fea0003c00000 */
[----:B------:R0:W1:Y:S02]  /*3cb0*/  SHFL.DOWN P3, R43, R45, R44, R47 ;  /* 0x0800002c2d2b7389 */ /* 0x000064000006002f */
[----:B01---5:R-:W-:Y:S01]  /*3cc0*/  ENDCOLLECTIVE ;  /* 0x000000000000791b */ /* 0x023fe20003800000 */
.L_x_1613:
[----:B------:R-:W-:Y:S02]  /*3cd0*/  MOV R45, R3 ;  /* 0x00000003002d7202 */ /* 0x000fe40000000f00 */
[----:B------:R-:W-:-:S07]  /*3ce0*/  MOV R2, R43 ;  /* 0x0000002b00027202 */ /* 0x000fce0000000f00 */
[----:B------:R-:W-:Y:S05]  /*3cf0*/  WARPSYNC.COLLECTIVE R42, `(.L_x_1614) ;  /* 0x000000002a087348 */ /* 0x000fea0003c00000 */
[----:B------:R0:W1:Y:S02]  /*3d00*/  SHFL.DOWN P3, R43, R45, R44, R47 ;  /* 0x0800002c2d2b7389 */ /* 0x000064000006002f */
[----:B01----:R-:W-:Y:S01]  /*3d10*/  ENDCOLLECTIVE ;  /* 0x000000000000791b */ /* 0x003fe20003800000 */
.L_x_1614:
[----:B------:R-:W-:Y:S01]  /*3d20*/  FADD.FTZ R2, R37, R2 ;  /* 0x0000000225027221 */ /* 0x000fe20000010000 */
[----:B------:R-:W-:-:S03]  /*3d30*/  HFMA2.MMA R44, -RZ, RZ, 0, 4.76837158203125e-07 ;  /* 0x00000008ff2c7435 */ /* 0x000fc600000001ff */
[----:B------:R-:W-:Y:S01]  /*3d40*/  IMAD.MOV.U32 R45, RZ, RZ, R2 ;  /* 0x000000ffff2d7224 */ /* 0x000fe200078e0002 */
[----:B------:R-:W-:-:S07]  /*3d50*/  MOV R36, R43 ;  /* 0x0000002b00247202 */ /* 0x000fce0000000f00 */
[----:B------:R-:W-:Y:S05]  /*3d60*/  WARPSYNC.COLLECTIVE R42, `(.L_x_1615) ;  /* 0x000000002a087348 */ /* 0x000fea0003c00000 */
[----:B------:R0:W1:Y:S02]  /*3d70*/  SHFL.DOWN P3, R43, R45, R44, R47 ;  /* 0x0800002c2d2b7389 */ /* 0x000064000006002f */
[----:B01----:R-:W-:Y:S01]  /*3d80*/  ENDCOLLECTIVE ;  /* 0x000000000000791b */ /* 0x003fe20003800000 */
.L_x_1615:
[----:B------:R-:W-:-:S05]  /*3d90*/  FADD.FTZ R36, R3, R36 ;  /* 0x0000002403247221 */ /* 0x000fca0000010000 */
[----:B------:R-:W-:Y:S02]  /*3da0*/  MOV R45, R36 ;  /* 0x00000024002d7202 */ /* 0x000fe40000000f00 */
[----:B------:R-:W-:-:S07]  /*3db0*/  MOV R39, R43 ;  /* 0x0000002b00277202 */ /* 0x000fce0000000f00 */
[----:B------:R-:W-:Y:S05]  /*3dc0*/  WARPSYNC.COLLECTIVE R42, `(.L_x_1616) ;  /* 0x000000002a087348 */ /* 0x000fea0003c00000 */
[----:B------:R0:W1:Y:S02]  /*3dd0*/  SHFL.DOWN P3, R43, R45, R44, R47 ;  /* 0x0800002c2d2b7389 */ /* 0x000064000006002f */
[----:B01----:R-:W-:Y:S01]  /*3de0*/  ENDCOLLECTIVE ;  /* 0x000000000000791b */ /* 0x003fe20003800000 */
.L_x_1616:
[----:B------:R-:W-:Y:S01]  /*3df0*/  FADD.FTZ R39, R2, R39 ;  /* 0x0000002702277221 */ /* 0x000fe20000010000 */
[----:B------:R-:W-:-:S04]  /*3e00*/  HFMA2.MMA R44, -RZ, RZ, 0, 2.384185791015625e-07 ;  /* 0x00000004ff2c7435 */ /* 0x000fc800000001ff */
[----:B------:R-:W-:Y:S01]  /*3e10*/  MOV R45, R39 ;  /* 0x00000027002d7202 */ /* 0x000fe20000000f00 */
[----:B------:R-:W-:-:S07]  /*3e20*/  IMAD.MOV.U32 R41, RZ, RZ, R43 ;  /* 0x000000ffff297224 */ /* 0x000fce00078e002b */
[----:B------:R-:W-:Y:S05]  /*3e30*/  WARPSYNC.COLLECTIVE R42, `(.L_x_1617) ;  /* 0x000000002a087348 */ /* 0x000fea0003c00000 */
[----:B------:R0:W1:Y:S02]  /*3e40*/  SHFL.DOWN P3, R43, R45, R44, R47 ;  /* 0x0800002c2d2b7389 */ /* 0x000064000006002f */
[----:B01----:R-:W-:Y:S01]  /*3e50*/  ENDCOLLECTIVE ;  /* 0x000000000000791b */ /* 0x003fe20003800000 */
.L_x_1617:
[----:B------:R-:W-:-:S04]  /*3e60*/  FADD.FTZ R41, R36, R41 ;  /* 0x0000002924297221 */ /* 0x000fc80000010000 */
[----:B------:R-:W-:Y:S01]  /*3e70*/  IMAD.MOV.U32 R45, RZ, RZ, R41 ;  /* 0x000000ffff2d7224 */ /* 0x000fe200078e0029 */
[----:B------:R-:W-:-:S07]  /*3e80*/  MOV R38, R43 ;  /* 0x0000002b00267202 */ /* 0x000fce0000000f00 */
[----:B------:R-:W-:Y:S05]  /*3e90*/  WARPSYNC.COLLECTIVE R42, `(.L_x_1618) ;  /* 0x000000002a087348 */ /* 0x000fea0003c00000 */
[----:B------:R0:W1:Y:S02]  /*3ea0*/  SHFL.DOWN P3, R43, R45, R44, R47 ;  /* 0x0800002c2d2b7389 */ /* 0x000064000006002f */
[----:B01----:R-:W-:Y:S01]  /*3eb0*/  ENDCOLLECTIVE ;  /* 0x000000000000791b */ /* 0x003fe20003800000 */
.L_x_1618:
[----:B------:R-:W-:Y:S01]  /*3ec0*/  FADD.FTZ R38, R39, R38 ;  /* 0x0000002627267221 */ /* 0x000fe20000010000 */
[----:B------:R-:W-:-:S04]  /*3ed0*/  HFMA2.MMA R44, -RZ, RZ, 0, 1.1920928955078125e-07 ;  /* 0x00000002ff2c7435 */ /* 0x000fc800000001ff */
[----:B------:R-:W-:Y:S02]  /*3ee0*/  MOV R45, R38 ;  /* 0x00000026002d7202 */ /* 0x000fe40000000f00 */
[----:B------:R-:W-:-:S07]  /*3ef0*/  MOV R40, R43 ;  /* 0x0000002b00287202 */ /* 0x000fce0000000f00 */
[----:B------:R-:W-:Y:S05]  /*3f00*/  WARPSYNC.COLLECTIVE R42, `(.L_x_1619) ;  /* 0x000000002a087348 */ /* 0x000fea0003c00000 */
[----:B------:R0:W1:Y:S02]  /*3f10*/  SHFL.DOWN P3, R43, R45, R44, R47 ;  /* 0x0800002c2d2b7389 */ /* 0x000064000006002f */
[----:B01----:R-:W-:Y:S01]  /*3f20*/  ENDCOLLECTIVE ;  /* 0x000000000000791b */ /* 0x003fe20003800000 */
.L_x_1619:
[----:B------:R-:W-:-:S05]  /*3f30*/  FADD.FTZ R40, R41, R40 ;  /* 0x0000002829287221 */ /* 0x000fca0000010000 */
[----:B------:R-:W-:Y:S01]  /*3f40*/  MOV R45, R40 ;  /* 0x00000028002d7202 */ /* 0x000fe20000000f00 */
[----:B------:R-:W-:-:S07]  /*3f50*/  IMAD.MOV.U32 R3, RZ, RZ, R43 ;  /* 0x000000ffff037224 */ /* 0x000fce00078e002b */
[----:B------:R-:W-:Y:S05]  /*3f60*/  WARPSYNC.COLLECTIVE R42, `(.L_x_1620) ;  /* 0x000000002a087348 */ /* 0x000fea0003c00000 */
[----:B------:R0:W1:Y:S02]  /*3f70*/  SHFL.DOWN P3, R43, R45, R44, R47 ;  /* 0x0800002c2d2b7389 */ /* 0x000064000006002f */
[----:B01----:R-:W-:Y:S01]  /*3f80*/  ENDCOLLECTIVE ;  /* 0x000000000000791b */ /* 0x003fe20003800000 */
.L_x_1620:
[----:B------:R-:W-:-:S05]  /*3f90*/  FADD.FTZ R3, R38, R3 ;  /* 0x0000000326037221 */ /* 0x000fca0000010000 */
[----:B------:R-:W-:Y:S01]  /*3fa0*/  MOV R45, R3 ;  /* 0x00000003002d7202 */ /* 0x000fe20000000f00 */
[----:B------:R-:W-:Y:S01]  /*3fb0*/  IMAD.MOV.U32 R44, RZ, RZ, 0x1 ;  /* 0x00000001ff2c7424 */ /* 0x000fe200078e00ff */
[----:B------:R-:W-:-:S07]  /*3fc0*/  MOV R37, R43 ;  /* 0x0000002b00257202 */ /* 0x000fce0000000f00 */
[----:B------:R-:W-:Y:S05]  /*3fd0*/  WARPSYNC.COLLECTIVE R42, `(.L_x_1621) ;  /* 0x000000002a087348 */ /* 0x000fea0003c00000 */
[----:B------:R0:W1:Y:S02]  /*3fe0*/  SHFL.DOWN P3, R43, R45, R44, R47 ;  /* 0x0800002c2d2b7389 */ /* 0x000064000006002f */
[----:B01----:R-:W-:Y:S01]  /*3ff0*/  ENDCOLLECTIVE ;  /* 0x000000000000791b */ /* 0x003fe20003800000 */
.L_x_1621:
[----:B------:R-:W-:-:S05]  /*4000*/  FADD.FTZ R37, R40, R37 ;  /* 0x0000002528257221 */ /* 0x000fca0000010000 */
[----:B------:R-:W-:Y:S02]  /*4010*/  MOV R45, R37 ;  /* 0x00000025002d7202 */ /* 0x000fe40000000f00 */
[----:B------:R-:W-:-:S07]  /*4020*/  MOV R2, R43 ;  /* 0x0000002b00027202 */ /* 0x000fce0000000f00 */
[----:B------:R-:W-:Y:S05]  /*4030*/  WARPSYNC.COLLECTIVE R42, `(.L_x_1622) ;  /* 0x000000002a087348 */ /* 0x000fea0003c00000 */
[----:B------:R0:W1:Y:S02]  /*4040*/  SHFL.DOWN P3, R43, R45, R44, R47 ;  /* 0x0800002c2d2b7389 */ /* 0x000064000006002f */
[----:B01----:R-:W-:Y:S01]  /*4050*/  ENDCOLLECTIVE ;  /* 0x000000000000791b */ /* 0x003fe20003800000 */
.L_x_1622:
[----:B------:R-:W-:Y:S01]  /*4060*/  MOV R36, R43 ;  /* 0x0000002b00247202 */ /* 0x000fe20000000f00 */
[----:B------:R-:W-:Y:S06]  /*4070*/  BRA `(.L_x_1623) ;  /* 0xffffffdc00947947 */ /* 0x000fec000383ffff */
.L_x_1624:
        /* <DEDUP_REMOVED lines=16> */
.L_x_4531:


//--------------------- .text._ZN10layer_norm31ln_parallel_residual_bwd_kernelINS_13Kernel_traitsI13__nv_bfloat16S2_fS2_fjLj7168ELj1ELj1ELj8ELj8ENS_18Kernel_traits_baseILj7168ES2_S2_fS2_fjLj256EEEEELb1ELb0ELb0EEEvNS_9BwdParamsE --------------------------
	.section	.text._ZN10layer_norm31ln_parallel_residual_bwd_kernelINS_13Kernel_traitsI13__nv_bfloat16S2_fS2_fjLj7168ELj1ELj1ELj8ELj8ENS_18Kernel_traits_baseILj7168ES2_S2_fS2_fjLj256EEEEELb1ELb0ELb0EEEvNS_9BwdParamsE,"ax",@progbits
	.align	128
        .global         _ZN10layer_norm31ln_parallel_residual_bwd_kernelINS_13Kernel_traitsI13__nv_bfloat16S2_fS2_fjLj7168ELj1ELj1ELj8ELj8ENS_18Kernel_traits_baseILj7168ES2_S2_fS2_fjLj256EEEEELb1ELb0ELb0EEEvNS_9BwdParamsE
        .type           _ZN10layer_norm31ln_parallel_residual_bwd_kernelINS_13Kernel_traitsI13__nv_bfloat16S2_fS2_fjLj7168ELj1ELj1ELj8ELj8ENS_18Kernel_traits_baseILj7168ES2_S2_fS2_fjLj256EEEEELb1ELb0ELb0EEEvNS_9BwdParamsE,@function
        .size           _ZN10layer_norm31ln_parallel_residual_bwd_kernelINS_13Kernel_traitsI13__nv_bfloat16S2_fS2_fjLj7168ELj1ELj1ELj8ELj8ENS_18Kernel_traits_baseILj7168ES2_S2_fS2_fjLj256EEEEELb1ELb0ELb0EEEvNS_9BwdParamsE,(.L_x_4532 - _ZN10layer_norm31ln_parallel_residual_bwd_kernelINS_13Kernel_traitsI13__nv_bfloat16S2_fS2_fjLj7168ELj1ELj1ELj8ELj8ENS_18Kernel_traits_baseILj7168ES2_S2_fS2_fjLj256EEEEELb1ELb0ELb0EEEvNS_9BwdParamsE)
        .other          _ZN10layer_norm31ln_parallel_residual_bwd_kernelINS_13Kernel_traitsI13__nv_bfloat16S2_fS2_fjLj7168ELj1ELj1ELj8ELj8ENS_18Kernel_traits_baseILj7168ES2_S2_fS2_fjLj256EEEEELb1ELb0ELb0EEEvNS_9BwdParamsE,@"STO_CUDA_ENTRY STV_DEFAULT"
_ZN10layer_norm31ln_parallel_residual_bwd_kernelINS_13Kernel_traitsI13__nv_bfloat16S2_fS2_fjLj7168ELj1ELj1ELj8ELj8ENS_18Kernel_traits_baseILj7168ES2_S2_fS2_fjLj256EEEEELb1ELb0ELb0EEEvNS_9BwdParamsE:
.text._ZN10layer_norm31ln_parallel_residual_bwd_kernelINS_13Kernel_traitsI13__nv_bfloat16S2_fS2_fjLj7168ELj1ELj1ELj8ELj8ENS_18Kernel_traits_baseILj7168ES2_S2_fS2_fjLj256EEEEELb1ELb0ELb0EEEvNS_9BwdParamsE:
        /* <DEDUP_REMOVED lines=45> */
[----:B------:R-:W2:Y:S01]  /*02d0*/  @P4 LDC.64 R34, c[0x0][0x260] ;  /* 0x00009800ff224b82 */ /* 0x000ea20000000a00 */
[C---:B-1----:R-:W-:Y:S01]  /*02e0*/  @P6 IMAD.WIDE.U32 R28, R5.reuse, 0x8, R28 ;  /* 0x00000008051c6825 */ /* 0x042fe200078e001c */
[----:B------:R-:W-:-:S06]  /*02f0*/  @P6 LOP3.LUT R5, R5, 0x100, RZ, 0xfc, !PT ;  /* 0x0000010005056812 */ /* 0x000fcc00078efcff */
[----:B------:R-:W1:Y:S01]  /*0300*/  @P4 LDC.64 R36, c[0x0][0x268] ;  /* 0x00009a00ff244b82 */ /* 0x000e620000000a00 */
[C---:B---3--:R-:W-:Y:S01]  /*0310*/  @P5 IMAD.WIDE.U32 R30, R5.reuse, 0x8, R30 ;  /* 0x00000008051e5825 */ /* 0x048fe200078e001e */
[----:B------:R3:W5:Y:S06]  /*0320*/  @P6 LDG.E.64 R136, desc[UR4][R28.64] ;  /* 0x000000041c886981 */ /* 0x00076c000c1e1b00 */
[----:B------:R-:W0:Y:S01]  /*0330*/  @P3 LDC.64 R38, c[0x0][0x260] ;  /* 0x00009800ff263b82 */ /* 0x000e220000000a00 */
[----:B----4-:R-:W-:-:S07]  /*0340*/  @P5 IMAD.WIDE.U32 R32, R5, 0x8, R32 ;  /* 0x0000000805205825 */ /* 0x010fce00078e0020 */
[----:B------:R-:W4:Y:S01]  /*0350*/  @P3 LDC.64 R40, c[0x0][0x268] ;  /* 0x00009a00ff283b82 */ /* 0x000f220000000a00 */
[----:B------:R-:W-:-:S07]  /*0360*/  @P5 VIADD R5, R5, 0x100 ;  /* 0x0000010005055836 */ /* 0x000fce0000000000 */
[----:B------:R-:W3:Y:S01]  /*0370*/  @P0 LDC.64 R42, c[0x0][0x260] ;  /* 0x00009800ff2a0b82 */ /* 0x000ee20000000a00 */
[----:B--2---:R-:W-:-:S07]  /*0380*/  @P4 IMAD.WIDE.U32 R34, R5, 0x8, R34 ;  /* 0x0000000805224825 */ /* 0x004fce00078e0022 */
[----:B------:R-:W2:Y:S01]  /*0390*/  @P0 LDC.64 R44, c[0x0][0x268] ;  /* 0x00009a00ff2c0b82 */ /* 0x000ea20000000a00 */
[----:B-1----:R-:W-:-:S07]  /*03a0*/  @P4 IMAD.WIDE.U32 R36, R5, 0x8, R36 ;  /* 0x0000000805244825 */ /* 0x002fce00078e0024 */
[----:B------:R-:W1:Y:S01]  /*03b0*/  @P1 LDC.64 R46, c[0x0][0x260] ;  /* 0x00009800ff2e1b82 */ /* 0x000e620000000a00 */
[----:B------:R-:W-:-:S07]  /*03c0*/  @P4 VIADD R5, R5, 0x100 ;  /* 0x0000010005054836 */ /* 0x000fce0000000000 */
[----:B------:R-:W1:Y:S01]  /*03d0*/  @P1 LDC.64 R48, c[0x0][0x268] ;  /* 0x00009a00ff301b82 */ /* 0x000e620000000a00 */
[C---:B0-----:R-:W-:Y:S01]  /*03e0*/  @P3 IMAD.WIDE.U32 R38, R5.reuse, 0x8, R38 ;  /* 0x0000000805263825 */ /* 0x041fe200078e0026 */
[----:B------:R-:W-:Y:S01]  /*03f0*/  LEA.HI R0, R132, UR6, RZ, 0x18 ;  /* 0x0000000684007c11 */ /* 0x000fe2000f8fc0ff */
[----:B------:R0:W5:Y:S01]  /*0400*/  @P5 LDG.E.64 R138, desc[UR4][R30.64] ;  /* 0x000000041e8a5981 */ /* 0x000162000c1e1b00 */
[----:B------:R-:W-:Y:S01]  /*0410*/  @P2 LOP3.LUT R4, R4, 0x10, RZ, 0xfc, !PT ;  /* 0x0000001004042812 */ /* 0x000fe200078efcff */
[C---:B----4-:R-:W-:Y:S01]  /*0420*/  @P3 IMAD.WIDE.U32 R40, R5.reuse, 0x8, R40 ;  /* 0x0000000805283825 */ /* 0x050fe200078e0028 */
[----:B------:R-:W-:Y:S01]  /*0430*/  @P3 IADD3 R5, R5, 0x100, RZ ;  /* 0x0000010005053810 */ /* 0x000fe20007ffe0ff */
[----:B------:R4:W5:Y:S01]  /*0440*/  @P5 LDG.E.64 R140, desc[UR4][R32.64] ;  /* 0x00000004208c5981 */ /* 0x000962000c1e1b00 */
[----:B------:R-:W0:Y:S08]  /*0450*/  @P2 LDC.64 R50, c[0x0][0x260] ;  /* 0x00009800ff322b82 */ /* 0x000e300000000a00 */
[----:B------:R-:W4:Y:S01]  /*0460*/  @P2 LDC.64 R52, c[0x0][0x268] ;  /* 0x00009a00ff342b82 */ /* 0x000f220000000a00 */
[C---:B---3--:R-:W-:Y:S01]  /*0470*/  @P0 IMAD.WIDE.U32 R42, R5.reuse, 0x8, R42 ;  /* 0x00000008052a0825 */ /* 0x048fe200078e002a */
[----:B------:R3:W5:Y:S03]  /*0480*/  @P4 LDG.E.64 R22, desc[UR4][R34.64] ;  /* 0x0000000422164981 */ /* 0x000766000c1e1b00 */
[C---:B--2---:R-:W-:Y:S01]  /*0490*/  @P0 IMAD.WIDE.U32 R44, R5.reuse, 0x8, R44 ;  /* 0x00000008052c0825 */ /* 0x044fe200078e002c */
[----:B------:R-:W5:Y:S03]  /*04a0*/  @P4 LDG.E.64 R20, desc[UR4][R36.64] ;  /* 0x0000000424144981 */ /* 0x000f66000c1e1b00 */
[----:B------:R-:W-:Y:S01]  /*04b0*/  @P0 VIADD R5, R5, 0x100 ;  /* 0x0000010005050836 */ /* 0x000fe20000000000 */
[----:B------:R-:W5:Y:S03]  /*04c0*/  @P3 LDG.E.64 R18, desc[UR4][R38.64] ;  /* 0x0000000426123981 */ /* 0x000f66000c1e1b00 */
[C---:B-1----:R-:W-:Y:S01]  /*04d0*/  @P1 IMAD.WIDE.U32 R46, R5.reuse, 0x8, R46 ;  /* 0x00000008052e1825 */ /* 0x042fe200078e002e */
[----:B------:R1:W5:Y:S03]  /*04e0*/  @P3 LDG.E.64 R16, desc[UR4][R40.64] ;  /* 0x0000000428103981 */ /* 0x000366000c1e1b00 */
[C---:B------:R-:W-:Y:S01]  /*04f0*/  @P1 IMAD.WIDE.U32 R48, R5.reuse, 0x8, R48 ;  /* 0x0000000805301825 */ /* 0x040fe200078e0030 */
[----:B------:R2:W5:Y:S03]  /*0500*/  @P0 LDG.E.64 R14, desc[UR4][R42.64] ;  /* 0x000000042a0e0981 */ /* 0x000566000c1e1b00 */
[----:B------:R-:W-:Y:S01]  /*0510*/  @P1 VIADD R5, R5, 0x100 ;  /* 0x0000010005051836 */ /* 0x000fe20000000000 */
[----:B------:R-:W5:Y:S03]  /*0520*/  @P0 LDG.E.64 R6, desc[UR4][R44.64] ;  /* 0x000000042c060981 */ /* 0x000f66000c1e1b00 */
[C---:B0-----:R-:W-:Y:S01]  /*0530*/  @P2 IMAD.WIDE.U32 R24, R5.reuse, 0x8, R50 ;  /* 0x0000000805182825 */ /* 0x041fe200078e0032 */
[----:B------:R-:W5:Y:S03]  /*0540*/  @P1 LDG.E.64 R2, desc[UR4][R46.64] ;  /* 0x000000042e021981 */ /* 0x000f66000c1e1b00 */
[----:B----4-:R-:W-:Y:S01]  /*0550*/  @P2 IMAD.WIDE.U32 R28, R5, 0x8, R52 ;  /* 0x00000008051c2825 */ /* 0x010fe200078e0034 */
[----:B------:R-:W5:Y:S04]  /*0560*/  @P2 LDG.E.64 R12, desc[UR4][R24.64] ;  /* 0x00000004180c2981 */ /* 0x000f68000c1e1b00 */
[----:B------:R0:W5:Y:S01]  /*0570*/  @P2 LDG.E.64 R10, desc[UR4][R28.64] ;  /* 0x000000041c0a2981 */ /* 0x000162000c1e1b00 */
[----:B------:R-:W-:-:S02]  /*0580*/  ISETP.GE.AND P2, PT, R0, UR7, PT ;  /* 0x0000000700007c0c */ /* 0x000fc4000bf46270 */
[----:B------:R-:W-:Y:S02]  /*0590*/  CS2R R30, SRZ ;  /* 0x00000000001e7805 */ /* 0x000fe4000001ff00 */
[----:B------:R-:W-:Y:S01]  /*05a0*/  CS2R R32, SRZ ;  /* 0x0000000000207805 */ /* 0x000fe2000001ff00 */
[----:B------:R4:W5:Y:S01]  /*05b0*/  @P1 LDG.E.64 R8, desc[UR4][R48.64] ;  /* 0x0000000430081981 */ /* 0x000962000c1e1b00 */
[----:B---3--:R-:W-:Y:S02]  /*05c0*/  CS2R R34, SRZ ;  /* 0x0000000000227805 */ /* 0x008fe4000001ff00 */
[----:B------:R-:W-:Y:S02]  /*05d0*/  CS2R R64, SRZ ;  /* 0x0000000000407805 */ /* 0x000fe4000001ff00 */
[----:B------:R-:W-:Y:S02]  /*05e0*/  CS2R R66, SRZ ;  /* 0x0000000000427805 */ /* 0x000fe4000001ff00 */
[----:B-1----:R-:W-:-:S02]  /*05f0*/  CS2R R40, SRZ ;  /* 0x0000000000287805 */ /* 0x002fc4000001ff00 */
[----:B--2---:R-:W-:Y:S02]  /*0600*/  CS2R R42, SRZ ;  /* 0x00000000002a7805 */ /* 0x004fe4000001ff00 */
[----:B0-----:R-:W-:Y:S02]  /*0610*/  CS2R R28, SRZ ;  /* 0x00000000001c7805 */ /* 0x001fe4000001ff00 */
[----:B------:R-:W-:Y:S02]  /*0620*/  CS2R R44, SRZ ;  /* 0x00000000002c7805 */ /* 0x000fe4000001ff00 */
[----:B------:R-:W-:Y:S02]  /*0630*/  CS2R R46, SRZ ;  /* 0x00000000002e7805 */ /* 0x000fe4000001ff00 */
[----:B------:R-:W-:Y:S02]  /*0640*/  CS2R R50, SRZ ;  /* 0x0000000000327805 */ /* 0x000fe4000001ff00 */
[----:B----4-:R-:W-:-:S02]  /*0650*/  CS2R R48, SRZ ;  /* 0x0000000000307805 */ /* 0x010fc4000001ff00 */
        /* <DEDUP_REMOVED lines=44> */
[----:B------:R-:W-:Y:S06]  /*0920*/  @P2 BRA `(.L_x_1625) ;  /* 0x0000005c00342947 */ /* 0x000fec0003800000 */
[----:B-----5:R-:W-:Y:S01]  /*0930*/  MOV R5, R26 ;  /* 0x0000001a00057202 */ /* 0x020fe20000000f00 */
[----:B------:R-:W-:Y:S01]  /*0940*/  IMAD.MOV.U32 R250, RZ, RZ, R2 ;  /* 0x000000fffffa7224 */ /* 0x000fe200078e0002 */
[--C-:B------:R-:W-:Y:S01]  /*0950*/  SHF.R.U64 R161, R26, 0x10, R27.reuse ;  /* 0x000000101aa17819 */ /* 0x100fe2000000121b */
[----:B------:R-:W-:Y:S01]  /*0960*/  IMAD.MOV.U32 R25, RZ, RZ, R27 ;  /* 0x000000ffff197224 */ /* 0x000fe200078e001b */
[--C-:B------:R-:W-:Y:S01]  /*0970*/  SHF.R.U64 R248, R2, 0x10, R3.reuse ;  /* 0x0000001002f87819 */ /* 0x100fe20000001203 */
[----:B------:R-:W-:Y:S01]  /*0980*/  IMAD.U32 R2, R5, 0x10000, RZ ;  /* 0x0001000005027824 */ /* 0x000fe200078e00ff */
[----:B------:R-:W-:Y:S01]  /*0990*/  MOV R246, R3 ;  /* 0x0000000300f67202 */ /* 0x000fe20000000f00 */
[----:B------:R-:W-:Y:S01]  /*09a0*/  IMAD.MOV.U32 R24, RZ, RZ, R136 ;  /* 0x000000ffff187224 */ /* 0x000fe200078e0088 */
[----:B------:R-:W-:Y:S01]  /*09b0*/  SHF.R.U32.HI R244, RZ, 0x10, R3 ;  /* 0x00000010fff47819 */ /* 0x000fe20000011603 */
[----:B------:R-:W-:Y:S01]  /*09c0*/  IMAD.MOV.U32 R3, RZ, RZ, R0 ;  /* 0x000000ffff037224 */ /* 0x000fe200078e0000 */
[----:B------:R-:W-:Y:S01]  /*09d0*/  SHF.R.U32.HI R159, RZ, 0x10, R27 ;  /* 0x00000010ff9f7819 */ /* 0x000fe2000001161b */
[----:B------:R-:W-:Y:S01]  /*09e0*/  IMAD.U32 R0, R161, 0x10000, RZ ;  /* 0x00010000a1007824 */ /* 0x000fe200078e00ff */
[----:B------:R-:W-:Y:S01]  /*09f0*/  SHF.L.U32 R5, R25, 0x10, RZ ;  /* 0x0000001019057819 */ /* 0x000fe200000006ff */
[----:B------:R0:W-:Y:S01]  /*0a00*/  STL [R1+0x94], R2 ;  /* 0x0000940201007387 */ /* 0x0001e20000100800 */
[--C-:B------:R-:W-:Y:S01]  /*0a10*/  SHF.R.U64 R160, R136, 0x10, R137.reuse ;  /* 0x0000001088a07819 */ /* 0x100fe20000001289 */
[----:B------:R-:W-:Y:S01]  /*0a20*/  IMAD.MOV.U32 R27, RZ, RZ, R138 ;  /* 0x000000ffff1b7224 */ /* 0x000fe200078e008a */
[----:B------:R-:W-:Y:S01]  /*0a30*/  MOV R26, R137 ;  /* 0x00000089001a7202 */ /* 0x000fe20000000f00 */
[----:B------:R1:W-:Y:S01]  /*0a40*/  STL [R1+0x8c], R0 ;  /* 0x00008c0001007387 */ /* 0x0003e20000100800 */
[----:B------:R-:W-:Y:S01]  /*0a50*/  SHF.R.U32.HI R158, RZ, 0x10, R137 ;  /* 0x00000010ff9e7819 */ /* 0x000fe20000011689 */
[--C-:B------:R-:W-:Y:S01]  /*0a60*/  IMAD.MOV.U32 R137, RZ, RZ, R139.reuse ;  /* 0x000000ffff897224 */ /* 0x100fe200078e008b */
[--C-:B------:R-:W-:Y:S01]  /*0a70*/  SHF.R.U64 R157, R138, 0x10, R139.reuse ;  /* 0x000000108a9d7819 */ /* 0x100fe2000000128b */
[----:B------:R2:W-:Y:S01]  /*0a80*/  STL [R1+0x84], R5 ;  /* 0x0000840501007387 */ /* 0x0005e20000100800 */
[----:B------:R-:W-:Y:S01]  /*0a90*/  SHF.R.U32.HI R155, RZ, 0x10, R139 ;  /* 0x00000010ff9b7819 */ /* 0x000fe2000001168b */
[----:B0-----:R-:W-:Y:S01]  /*0aa0*/  IMAD.U32 R2, R159, 0x10000, RZ ;  /* 0x000100009f027824 */ /* 0x001fe200078e00ff */
[----:B------:R-:W-:Y:S01]  /*0ab0*/  MOV R136, R140 ;  /* 0x0000008c00887202 */ /* 0x000fe20000000f00 */
[--C-:B------:R-:W-:Y:S01]  /*0ac0*/  IMAD.MOV.U32 R138, RZ, RZ, R141.reuse ;  /* 0x000000ffff8a7224 */ /* 0x100fe200078e008d */
[--C-:B------:R-:W-:Y:S01]  /*0ad0*/  SHF.R.U64 R156, R140, 0x10, R141.reuse ;  /* 0x000000108c9c7819 */ /* 0x100fe2000000128d */
[----:B-1----:R-:W-:Y:S01]  /*0ae0*/  IMAD.U32 R0, R24, 0x10000, RZ ;  /* 0x0001000018007824 */ /* 0x002fe200078e00ff */
[----:B------:R0:W-:Y:S01]  /*0af0*/  STL [R1+0x7c], R2 ;  /* 0x00007c0201007387 */ /* 0x0001e20000100800 */
[----:B------:R-:W-:Y:S01]  /*0b00*/  SHF.R.U32.HI R154, RZ, 0x10, R141 ;  /* 0x00000010ff9a7819 */ /* 0x000fe2000001168d */
[----:B------:R-:W-:Y:S01]  /*0b10*/  IMAD.MOV.U32 R139, RZ, RZ, R22 ;  /* 0x000000ffff8b7224 */ /* 0x000fe200078e0016 */
[----:B--2---:R-:W-:Y:S01]  /*0b20*/  SHF.L.U32 R5, R160, 0x10, RZ ;  /* 0x00000010a0057819 */ /* 0x004fe200000006ff */
[----:B------:R1:W-:Y:S01]  /*0b30*/  STL [R1+0x90], R0 ;  /* 0x0000900001007387 */ /* 0x0003e20000100800 */
[--C-:B------:R-:W-:Y:S01]  /*0b40*/  SHF.R.U64 R153, R22, 0x10, R23.reuse ;  /* 0x0000001016997819 */ /* 0x100fe20000001217 */
[----:B------:R-:W-:Y:S01]  /*0b50*/  IMAD.MOV.U32 R22, RZ, RZ, R20 ;  /* 0x000000ffff167224 */ /* 0x000fe200078e0014 */
[----:B------:R-:W-:Y:S01]  /*0b60*/  MOV R140, R23 ;  /* 0x00000017008c7202 */ /* 0x000fe20000000f00 */
[----:B------:R2:W-:Y:S01]  /*0b70*/  STL [R1+0x88], R5 ;  /* 0x0000880501007387 */ /* 0x0005e20000100800 */
[----:B------:R-:W-:Y:S01]  /*0b80*/  SHF.R.U32.HI R147, RZ, 0x10, R23 ;  /* 0x00000010ff937819 */ /* 0x000fe20000011617 */
[----:B0-----:R-:W-:Y:S01]  /*0b90*/  IMAD.U32 R2, R26, 0x10000, RZ ;  /* 0x000100001a027824 */ /* 0x001fe200078e00ff */
[--C-:B------:R-:W-:Y:S01]  /*0ba0*/  SHF.R.U64 R152, R20, 0x10, R21.reuse ;  /* 0x0000001014987819 */ /* 0x100fe20000001215 */
[--C-:B------:R-:W-:Y:S01]  /*0bb0*/  IMAD.MOV.U32 R23, RZ, RZ, R21.reuse ;  /* 0x000000ffff177224 */ /* 0x100fe200078e0015 */
[----:B------:R-:W-:Y:S01]  /*0bc0*/  SHF.R.U32.HI R146, RZ, 0x10, R21 ;  /* 0x00000010ff927819 */ /* 0x000fe20000011615 */
[----:B-1----:R-:W-:Y:S01]  /*0bd0*/  IMAD.U32 R0, R158, 0x10000, RZ ;  /* 0x000100009e007824 */ /* 0x002fe200078e00ff */
[----:B------:R0:W-:Y:S01]  /*0be0*/  STL [R1+0x80], R2 ;  /* 0x0000800201007387 */ /* 0x0001e20000100800 */
[----:B------:R-:W-:Y:S01]  /*0bf0*/  MOV R20, R18 ;  /* 0x0000001200147202 */ /* 0x000fe20000000f00 */
[--C-:B------:R-:W-:Y:S01]  /*0c00*/  IMAD.MOV.U32 R21, RZ, RZ, R19.reuse ;  /* 0x000000ffff157224 */ /* 0x100fe200078e0013 */
[----:B--2---:R-:W-:Y:S01]  /*0c10*/  SHF.L.U32 R5, R27, 0x10, RZ ;  /* 0x000000101b057819 */ /* 0x004fe200000006ff */
[----:B------:R1:W-:Y:S01]  /*0c20*/  STL [R1+0x78], R0 ;  /* 0x0000780001007387 */ /* 0x0003e20000100800 */
[--C-:B------:R-:W-:Y:S01]  /*0c30*/  SHF.R.U64 R145, R18, 0x10, R19.reuse ;  /* 0x0000001012917819 */ /* 0x100fe20000001213 */
[----:B------:R-:W-:Y:S01]  /*0c40*/  IMAD.MOV.U32 R18, RZ, RZ, R16 ;  /* 0x000000ffff127224 */ /* 0x000fe200078e0010 */
[----:B------:R-:W-:Y:S01]  /*0c50*/  SHF.R.U32.HI R143, RZ, 0x10, R19 ;  /* 0x00000010ff8f7819 */ /* 0x000fe20000011613 */
[----:B------:R2:W-:Y:S01]  /*0c60*/  STL [R1+0x74], R5 ;  /* 0x0000740501007387 */ /* 0x0005e20000100800 */
        /* <DEDUP_REMOVED lines=11> */
[----:B------:R-:W-:Y:S01]  /*0d20*/  MOV R14, R6 ;  /* 0x00000006000e7202 */ /* 0x000fe20000000f00 */
[----:B------:R-:W-:Y:S01]  /*0d30*/  IMAD.MOV.U32 R249, RZ, RZ, R8 ;  /* 0x000000fffff97224 */ /* 0x000fe200078e0008 */
[----:B------:R-:W-:Y:S01]  /*0d40*/  SHF.R.U32.HI R252, RZ, 0x10, R15 ;  /* 0x00000010fffc7819 */ /* 0x000fe2000001160f */
[----:B------:R2:W-:Y:S01]  /*0d50*/  STL [R1+0x5c], R5 ;  /* 0x00005c0501007387 */ /* 0x0005e20000100800 */
[--C-:B------:R-:W-:Y:S01]  /*0d60*/  SHF.R.U64 R6, R6, 0x10, R7.reuse ;  /* 0x0000001006067819 */ /* 0x100fe20000001207 */
[----:B0-----:R-:W-:Y:S01]  /*0d70*/  IMAD.U32 R2, R136, 0x10000, RZ ;  /* 0x0001000088027824 */ /* 0x001fe200078e00ff */
[--C-:B------:R-:W-:Y:S01]  /*0d80*/  SHF.R.U32.HI R251, RZ, 0x10, R7.reuse ;  /* 0x00000010fffb7819 */ /* 0x100fe20000011607 */
[----:B------:R-:W-:Y:S01]  /*0d90*/  IMAD.MOV.U32 R15, RZ, RZ, R7 ;  /* 0x000000ffff0f7224 */ /* 0x000fe200078e0007 */
[--C-:B------:R-:W-:Y:S01]  /*0da0*/  SHF.R.U64 R247, R8, 0x10, R9.reuse ;  /* 0x0000001008f77819 */ /* 0x100fe20000001209 */
[----:B-1----:R-:W-:Y:S01]  /*0db0*/  IMAD.U32 R0, R156, 0x10000, RZ ;  /* 0x000100009c007824 */ /* 0x002fe200078e00ff */
[----:B------:R0:W-:Y:S01]  /*0dc0*/  STL [R1+0x70], R2 ;  /* 0x0000700201007387 */ /* 0x0001e20000100800 */
[--C-:B------:R-:W-:Y:S01]  /*0dd0*/  IMAD.MOV.U32 R245, RZ, RZ, R9.reuse ;  /* 0x000000fffff57224 */ /* 0x100fe200078e0009 */
[----:B------:R-:W-:Y:S01]  /*0de0*/  SHF.R.U32.HI R243, RZ, 0x10, R9 ;  /* 0x00000010fff37819 */ /* 0x000fe20000011609 */
[--C-:B------:R-:W-:Y:S01]  /*0df0*/  IMAD.MOV.U32 R238, RZ, RZ, R13.reuse ;  /* 0x000000ffffee7224 */ /* 0x100fe200078e000d */
[----:B--2---:R-:W-:Y:S01]  /*0e00*/  SHF.L.U32 R5, R138, 0x10, RZ ;  /* 0x000000108a057819 */ /* 0x004fe200000006ff */
[----:B------:R1:W-:Y:S01]  /*0e10*/  STL [R1+0x68], R0 ;  /* 0x0000680001007387 */ /* 0x0003e20000100800 */
[--C-:B------:R-:W-:Y:S01]  /*0e20*/  SHF.R.U64 R240, R12, 0x10, R13.reuse ;  /* 0x000000100cf07819 */ /* 0x100fe2000000120d */
[----:B------:R-:W-:Y:S01]  /*0e30*/  IMAD.MOV.U32 R241, RZ, RZ, R10 ;  /* 0x000000fffff17224 */ /* 0x000fe200078e000a */
[----:B------:R-:W-:Y:S01]  /*0e40*/  SHF.R.U32.HI R236, RZ, 0x10, R13 ;  /* 0x00000010ffec7819 */ /* 0x000fe2000001160d */
[----:B------:R2:W-:Y:S01]  /*0e50*/  STL [R1+0x60], R5 ;  /* 0x0000600501007387 */ /* 0x0005e20000100800 */
[----:B0-----:R-:W-:Y:S01]  /*0e60*/  IMAD.U32 R2, R154, 0x10000, RZ ;  /* 0x000100009a027824 */ /* 0x001fe200078e00ff */
[--C-:B------:R-:W-:Y:S01]  /*0e70*/  SHF.R.U64 R239, R10, 0x10, R11.reuse ;  /* 0x000000100aef7819 */ /* 0x100fe2000000120b */
[----:B------:R-:W-:Y:S01]  /*0e80*/  HFMA2.MMA R29, -RZ, RZ, 0, 0 ;  /* 0x00000000ff1d7435 */ /* 0x000fe200000001ff */
[----:B------:R-:W-:Y:S01]  /*0e90*/  SHF.R.U32.HI R235, RZ, 0x10, R11 ;  /* 0x00000010ffeb7819 */ /* 0x000fe2000001160b */
[----:B------:R-:W-:Y:S01]  /*0ea0*/  IMAD.MOV.U32 R233, RZ, RZ, 0x1 ;  /* 0x00000001ffe97424 */ /* 0x000fe200078e00ff */
[----:B------:R0:W-:Y:S01]  /*0eb0*/  STL [R1+0x58], R2 ;  /* 0x0000580201007387 */ /* 0x0001e20000100800 */
[----:B-1----:R-:W-:Y:S01]  /*0ec0*/  IMAD.U32 R0, R139, 0x10000, RZ ;  /* 0x000100008b007824 */ /* 0x002fe200078e00ff */
[----:B------:R-:W-:Y:S01]  /*0ed0*/  MOV R242, R12 ;  /* 0x0000000c00f27202 */ /* 0x000fe20000000f00 */
[----:B------:R-:W-:Y:S01]  /*0ee0*/  IMAD.U32 R251, R251, 0x10000, RZ ;  /* 0x00010000fbfb7824 */ /* 0x000fe200078e00ff */
[----:B--2---:R-:W-:Y:S01]  /*0ef0*/  SHF.L.U32 R5, R153, 0x10, RZ ;  /* 0x0000001099057819 */ /* 0x004fe200000006ff */
[----:B------:R-:W-:Y:S01]  /*0f00*/  IMAD.U32 R250, R250, 0x10000, RZ ;  /* 0x00010000fafa7824 */ /* 0x000fe200078e00ff */
[----:B------:R1:W-:Y:S01]  /*0f10*/  STL [R1+0x54], R0 ;  /* 0x0000540001007387 */ /* 0x0003e20000100800 */
[----:B------:R-:W-:Y:S01]  /*0f20*/  MOV R237, R11 ;  /* 0x0000000b00ed7202 */ /* 0x000fe20000000f00 */
[----:B------:R-:W-:Y:S01]  /*0f30*/  IMAD.U32 R246, R246, 0x10000, RZ ;  /* 0x00010000f6f67824 */ /* 0x000fe200078e00ff */
[----:B------:R-:W-:Y:S01]  /*0f40*/  SHF.L.U32 R252, R252, 0x10, RZ ;  /* 0x00000010fcfc7819 */ /* 0x000fe200000006ff */
[----:B0-----:R-:W-:Y:S01]  /*0f50*/  IMAD.U32 R2, R140, 0x10000, RZ ;  /* 0x000100008c027824 */ /* 0x001fe200078e00ff */
[----:B------:R0:W-:Y:S01]  /*0f60*/  STL [R1+0x4c], R5 ;  /* 0x00004c0501007387 */ /* 0x0001e20000100800 */
[----:B------:R-:W-:Y:S01]  /*0f70*/  SHF.L.U32 R248, R248, 0x10, RZ ;  /* 0x00000010f8f87819 */ /* 0x000fe200000006ff */
[----:B------:R-:W-:Y:S01]  /*0f80*/  IMAD.U32 R244, R244, 0x10000, RZ ;  /* 0x00010000f4f47824 */ /* 0x000fe200078e00ff */
[----:B------:R-:W-:Y:S01]  /*0f90*/  SHF.L.U32 R249, R249, 0x10, RZ ;  /* 0x00000010f9f97819 */ /* 0x000fe200000006ff */
[----:B------:R2:W-:Y:S01]  /*0fa0*/  STL [R1+0x44], R2 ;  /* 0x0000440201007387 */ /* 0x0005e20000100800 */
[----:B-1----:R-:W-:Y:S01]  /*0fb0*/  IMAD.U32 R0, R147, 0x10000, RZ ;  /* 0x0001000093007824 */ /* 0x002fe200078e00ff */
[----:B------:R-:W-:Y:S01]  /*0fc0*/  SHF.L.U32 R245, R245, 0x10, RZ ;  /* 0x00000010f5f57819 */ /* 0x000fe200000006ff */
[----:B------:R-:W-:Y:S01]  /*0fd0*/  IMAD.U32 R247, R247, 0x10000, RZ ;  /* 0x00010000f7f77824 */ /* 0x000fe200078e00ff */
[----:B------:R-:W-:Y:S01]  /*0fe0*/  SHF.L.U32 R242, R242, 0x10, RZ ;  /* 0x00000010f2f27819 */ /* 0x000fe200000006ff */
[----:B------:R-:W-:Y:S01]  /*0ff0*/  IMAD.U32 R243, R243, 0x10000, RZ ;  /* 0x00010000f3f37824 */ /* 0x000fe200078e00ff */
[----:B0-----:R-:W-:Y:S01]  /*1000*/  SHF.L.U32 R5, R22, 0x10, RZ ;  /* 0x0000001016057819 */ /* 0x001fe200000006ff */
        /* <DEDUP_REMOVED lines=9> */
[----:B------:R-:W-:Y:S01]  /*10a0*/  SHF.L.U32 R237, R237, 0x10, RZ ;  /* 0x00000010eded7819 */ /* 0x000fe200000006ff */
[----:B0-----:R-:W-:-:S02]  /*10b0*/  IMAD.U32 R0, R23, 0x10000, RZ ;  /* 0x0001000017007824 */ /* 0x001fc400078e00ff */
[----:B------:R-:W-:Y:S01]  /*10c0*/  IMAD.U32 R235, R235, 0x10000, RZ ;  /* 0x00010000ebeb7824 */ /* 0x000fe200078e00ff */
[----:B-1----:R-:W-:Y:S02]  /*10d0*/  SHF.L.U32 R5, R146, 0x10, RZ ;  /* 0x0000001092057819 */ /* 0x002fe400000006ff */
[----:B------:R0:W-:Y:S01]  /*10e0*/  STL [R1+0x40], R0 ;  /* 0x0000400001007387 */ /* 0x0001e20000100800 */
[----:B--2---:R-:W-:-:S03]  /*10f0*/  IMAD.U32 R2, R20, 0x10000, RZ ;  /* 0x0001000014027824 */ /* 0x004fc600078e00ff */
[----:B------:R1:W-:Y:S04]  /*1100*/  STL [R1+0x38], R5 ;  /* 0x0000380501007387 */ /* 0x0003e80000100800 */
[----:B------:R2:W-:Y:S01]  /*1110*/  STL [R1+0x34], R2 ;  /* 0x0000340201007387 */ /* 0x0005e20000100800 */
[----:B0-----:R-:W-:Y:S01]  /*1120*/  IMAD.U32 R0, R145, 0x10000, RZ ;  /* 0x0001000091007824 */ /* 0x001fe200078e00ff */
[----:B-1----:R-:W-:-:S04]  /*1130*/  SHF.L.U32 R5, R21, 0x10, RZ ;  /* 0x0000001015057819 */ /* 0x002fc800000006ff */
        /* <DEDUP_REMOVED lines=16> */
[----:B0-----:R-:W-:Y:S02]  /*1240*/  IMAD.U32 R0, R17, 0x10000, RZ ;  /* 0x0001000011007824 */ /* 0x001fe400078e00ff */
[----:B-1----:R-:W-:-:S03]  /*1250*/  IMAD.U32 R5, R14, 0x10000, RZ ;  /* 0x000100000e057824 */ /* 0x002fc600078e00ff */
[----:B------:R0:W-:Y:S01]  /*1260*/  STL [R1+0x4], R0 ;  /* 0x0000040001007387 */ /* 0x0001e20000100800 */
[----:B--2---:R-:W-:-:S03]  /*1270*/  IMAD.U32 R2, R6, 0x10000, RZ ;  /* 0x0001000006027824 */ /* 0x004fc600078e00ff */
[----:B------:R1:W-:Y:S04]  /*1280*/  STL [R1+0x10], R5 ;  /* 0x0000100501007387 */ /* 0x0003e80000100800 */
[----:B------:R1:W-:Y:S01]  /*1290*/  STL [R1+0x8], R2 ;  /* 0x0000080201007387 */ /* 0x0003e20000100800 */
[----:B0-----:R-:W-:-:S05]  /*12a0*/  SHF.L.U32 R0, R15, 0x10, RZ ;  /* 0x000000100f007819 */ /* 0x001fca00000006ff */
[----:B------:R1:W-:Y:S02]  /*12b0*/  STL [R1], R0 ;  /* 0x0000000001007387 */ /* 0x0003e40000100800 */
.L_x_1661:
[----:B0-----:R-:W0:Y:S01]  /*12c0*/  S2R R6, SR_TID.X ;  /* 0x0000000000067919 */ /* 0x001e220000002100 */
[----:B--23--:R-:W2:Y:S01]  /*12d0*/  LDC.64 R172, c[0x0][0x258] ;  /* 0x00009600ffac7b82 */ /* 0x00cea20000000a00 */
[----:B------:R-:W-:-:S07]  /*12e0*/  LOP3.LUT P2, RZ, R4, 0x8, RZ, 0xc0, !PT ;  /* 0x0000000804ff7812 */ /* 0x000fce000784c0ff */
[----:B-1----:R-:W3:Y:S01]  /*12f0*/  LDC.64 R200, c[0x0][0x250] ;  /* 0x00009400ffc87b82 */ /* 0x002ee20000000a00 */
[----:B------:R-:W-:Y:S01]  /*1300*/  MOV R234, UR22 ;  /* 0x0000001600ea7c02 */ /* 0x000fe20008000f00 */
[----:B--2---:R-:W-:-:S05]  /*1310*/  IMAD.WIDE R172, R3, 0x4, R172 ;  /* 0x0000000403ac7825 */ /* 0x004fca00078e02ac */
[----:B-1----:R1:W5:Y:S01]  /*1320*/  LDG.E R5, desc[UR4][R172.64] ;  /* 0x00000004ac057981 */ /* 0x002362000c1e1900 */
[----:B0-----:R-:W-:Y:S01]  /*1330*/  LOP3.LUT R174, R6, 0xff, RZ, 0xc0, !PT ;  /* 0x000000ff06ae7812 */ /* 0x001fe200078ec0ff */
[C---:B------:R-:W-:Y:S02]  /*1340*/  IMAD R6, R3.reuse, R234, RZ ;  /* 0x000000ea03067224 */ /* 0x040fe400078e02ff */
[----:B---3--:R-:W-:-:S03]  /*1350*/  IMAD.WIDE R200, R3, 0x4, R200 ;  /* 0x0000000403c87825 */ /* 0x008fc600078e02c8 */
[----:B-1----:R-:W-:Y:S01]  /*1360*/  SHF.R.S32.HI R172, RZ, 0x1f, R6 ;  /* 0x0000001fffac7819 */ /* 0x002fe20000011406 */
[----:B------:R-:W-:Y:S02]  /*1370*/  BSSY B0, `(.L_x_1626) ;  /* 0x0000065000007945 */ /* 0x000fe40003800000 */
[----:B------:R0:W5:Y:S01]  /*1380*/  LDG.E R200, desc[UR4][R200.64] ;  /* 0x00000004c8c87981 */ /* 0x000162000c1e1900 */
[----:B------:R-:W-:-:S04]  /*1390*/  LEA.HI R6, R172, R6, RZ, 0x2 ;  /* 0x00000006ac067211 */ /* 0x000fc800078f10ff */
[----:B------:R-:W-:Y:S01]  /*13a0*/  LEA.HI.SX32 R6, R6, R174, 0x1e ;  /* 0x000000ae06067211 */ /* 0x000fe200078ff2ff */
[----:B------:R-:W-:Y:S01]  /*13b0*/  IMAD.MOV.U32 R199, RZ, RZ, RZ ;  /* 0x000000ffffc77224 */ /* 0x000fe200078e00ff */
[----:B------:R-:W-:-:S03]  /*13c0*/  MOV R204, RZ ;  /* 0x000000ff00cc7202 */ /* 0x000fc60000000f00 */
[----:B0-----:R-:W-:Y:S01]  /*13d0*/  IMAD.MOV.U32 R201, RZ, RZ, R6 ;  /* 0x000000ffffc97224 */ /* 0x001fe200078e0006 */
[----:B------:R-:W-:Y:S06]  /*13e0*/  @!P2 BRA `(.L_x_1627) ;  /* 0x000000040074a947 */ /* 0x000fec0003800000 */
[----:B------:R-:W-:Y:S01]  /*13f0*/  ISETP.NE.U32.AND P2, PT, RZ, UR8, PT ;  /* 0x00000008ff007c0c */ /* 0x000fe2000bf45070 */
[----:B------:R-:W0:Y:S01]  /*1400*/  LDC.64 R202, c[0x0][0x2c0] ;  /* 0x0000b000ffca7b82 */ /* 0x000e220000000a00 */
[C---:B------:R-:W-:Y:S01]  /*1410*/  SHF.L.U32 R204, R6.reuse, 0x2, RZ ;  /* 0x0000000206cc7819 */ /* 0x040fe200000006ff */
[----:B------:R-:W2:Y:S01]  /*1420*/  LDL R229, [R1+0x90] ;  /* 0x0000900001e57983 */ /* 0x000ea20000100800 */
[----:B------:R-:W-:Y:S02]  /*1430*/  ISETP.NE.AND.EX P2, PT, RZ, UR9, PT, P2 ;  /* 0x00000009ff007c0c */ /* 0x000fe4000bf45320 */
[C---:B------:R-:W-:Y:S01]  /*1440*/  SHF.L.U64.HI R0, R6.reuse, 0x2, RZ ;  /* 0x0000000206007819 */ /* 0x040fe200000102ff */
[----:B------:R-:W3:Y:S02]  /*1450*/  LDL R228, [R1+0x94] ;  /* 0x0000940001e47983 */ /* 0x000ee40000100800 */
[----:B------:R-:W1:Y:S02]  /*1460*/  LDC.U8 R174, c[0x0][0x2a0] ;  /* 0x0000a800ffae7b82 */ /* 0x000e640000000000 */
[----:B------:R-:W4:Y:S06]  /*1470*/  LDL R230, [R1+0x88] ;  /* 0x0000880001e67983 */ /* 0x000f2c0000100800 */
[----:B------:R-:W-:-:S04]  /*1480*/  @P2 LEA R24, P3, R6, UR8, 0x4 ;  /* 0x0000000806182c11 */ /* 0x000fc8000f8620ff */
[----:B------:R-:W-:-:S05]  /*1490*/  @P2 LEA.HI.X R25, R6, UR9, RZ, 0x4, P3 ;  /* 0x0000000906192c11 */ /* 0x000fca00098f24ff */
[----:B------:R0:W5:Y:S01]  /*14a0*/  @P2 LDG.E.128 R136, desc[UR4][R24.64] ;  /* 0x0000000418882981 */ /* 0x000162000c1e1d00 */
[----:B------:R-:W-:-:S04]  /*14b0*/  ISETP.NE.U32.AND P2, PT, RZ, UR14, PT ;  /* 0x0000000eff007c0c */ /* 0x000fc8000bf45070 */
[----:B------:R-:W-:-:S13]  /*14c0*/  ISETP.NE.AND.EX P2, PT, RZ, UR15, PT, P2 ;  /* 0x0000000fff007c0c */ /* 0x000fda000bf45320 */
[----:B0-----:R-:W0:Y:S01]  /*14d0*/  @P2 LDC.64 R24, c[0x0][0x248] ;  /* 0x00009200ff182b82 */ /* 0x001e220000000a00 */
[----:B------:R-:W-:-:S06]  /*14e0*/  IMAD.WIDE.U32 R202, R6, 0x8, R202 ;  /* 0x0000000806ca7825 */ /* 0x000fcc00078e00ca */
[----:B------:R-:W2:Y:S01]  /*14f0*/  LDG.E.64 R202, desc[UR4][R202.64] ;  /* 0x00000004caca7981 */ /* 0x000ea2000c1e1b00 */
[----:B0-----:R-:W-:-:S05]  /*1500*/  @P2 IADD3 R24, P3, R204, R24, RZ ;  /* 0x00000018cc182210 */ /* 0x001fca0007f7e0ff */
[----:B------:R-:W-:-:S05]  /*1510*/  @P2 IMAD.X R25, R0, 0x1, R25, P3 ;  /* 0x0000000100192824 */ /* 0x000fca00018e0619 */
[----:B------:R0:W5:Y:S01]  /*1520*/  @P2 LDG.E R8, desc[UR4][R24.64] ;  /* 0x0000000418082981 */ /* 0x000162000c1e1900 */
[----:B------:R-:W-:-:S04]  /*1530*/  IADD3 R204, P2, R204, UR12, RZ ;  /* 0x0000000ccccc7c10 */ /* 0x000fc8000ff5e0ff */
[----:B------:R-:W-:Y:S02]  /*1540*/  IADD3.X R205, R0, UR13, RZ, P2, !PT ;  /* 0x0000000d00cd7c10 */ /* 0x000fe400097fe4ff */
[C---:B------:R-:W-:Y:S01]  /*1550*/  LEA R172, P2, R6.reuse, UR10, 0x4 ;  /* 0x0000000a06ac7c11 */ /* 0x040fe2000f8420ff */
[----:B0-----:R-:W0:Y:S03]  /*1560*/  LDC.64 R24, c[0x0][0x2b8] ;  /* 0x0000ae00ff187b82 */ /* 0x001e260000000a00 */
[----:B------:R-:W-:Y:S01]  /*1570*/  LEA.HI.X R173, R6, UR11, RZ, 0x4, P2 ;  /* 0x0000000b06ad7c11 */ /* 0x000fe200090f24ff */
[----:B------:R2:W5:Y:S01]  /*1580*/  LDG.E R9, desc[UR4][R204.64] ;  /* 0x00000004cc097981 */ /* 0x000562000c1e1900 */
[----:B-1----:R-:W-:-:S04]  /*1590*/  ISETP.NE.AND P2, PT, R174, RZ, PT ;  /* 0x000000ffae00720c */ /* 0x002fc80003f45270 */
[----:B------:R-:W3:Y:S01]  /*15a0*/  LDG.E.128 R172, desc[UR4][R172.64] ;  /* 0x00000004acac7981 */ /* 0x000ee2000c1e1d00 */
[----:B0-----:R-:W-:-:S06]  /*15b0*/  IMAD.WIDE.U32 R24, R6, 0x8, R24 ;  /* 0x0000000806187825 */ /* 0x001fcc00078e0018 */
[----:B------:R-:W4:Y:S01]  /*15c0*/  LDG.E.64 R24, desc[UR4][R24.64] ;  /* 0x0000000418187981 */ /* 0x000f22000c1e1b00 */
[----:B-----5:R-:W-:Y:S02]  /*15d0*/  FSEL R0, R200, RZ, !P2 ;  /* 0x000000ffc8007208 */ /* 0x020fe40005000000 */
[----:B--2---:R-:W-:Y:S02]  /*15e0*/  MOV R204, R202 ;  /* 0x000000ca00cc7202 */ /* 0x004fe40000000f00 */
[--C-:B------:R-:W-:Y:S02]  /*15f0*/  SHF.R.U64 R202, R202, 0x10, R203.reuse ;  /* 0x00000010caca7819 */ /* 0x100fe400000012cb */
[--C-:B------:R-:W-:Y:S01]  /*1600*/  SHF.R.U32.HI R201, RZ, 0x10, R203.reuse ;  /* 0x00000010ffc97819 */ /* 0x100fe200000116cb */
[--C-:B---3--:R-:W-:Y:S01]  /*1610*/  FADD.FTZ R23, R173, -R0.reuse ;  /* 0x80000000ad177221 */ /* 0x108fe20000010000 */
[----:B------:R-:W-:Y:S02]  /*1620*/  IMAD.MOV.U32 R173, RZ, RZ, R203 ;  /* 0x000000ffffad7224 */ /* 0x000fe400078e00cb */
[----:B------:R-:W2:Y:S01]  /*1630*/  LDL R203, [R1+0x8c] ;  /* 0x00008c0001cb7983 */ /* 0x000ea20000100800 */
[--C-:B------:R-:W-:Y:S01]  /*1640*/  FADD.FTZ R172, R172, -R0.reuse ;  /* 0x80000000acac7221 */ /* 0x100fe20000010000 */
[--C-:B------:R-:W-:Y:S01]  /*1650*/  FADD.FTZ R174, R174, -R0.reuse ;  /* 0x80000000aeae7221 */ /* 0x100fe20000010000 */
[----:B------:R-:W-:Y:S01]  /*1660*/  FADD.FTZ R175, R175, -R0 ;  /* 0x80000000afaf7221 */ /* 0x000fe20000010000 */
[----:B------:R-:W-:-:S02]  /*1670*/  SHF.L.U32 R204, R204, 0x10, RZ ;  /* 0x00000010cccc7819 */ /* 0x000fc400000006ff */
[----:B------:R-:W-:Y:S02]  /*1680*/  SHF.L.U32 R202, R202, 0x10, RZ ;  /* 0x00000010caca7819 */ /* 0x000fe400000006ff */
[----:B----4-:R-:W-:-:S05]  /*1690*/  MOV R0, R24 ;  /* 0x0000001800007202 */ /* 0x010fca0000000f00 */
[----:B------:R-:W-:Y:S02]  /*16a0*/  IMAD.U32 R205, R0, 0x10000, RZ ;  /* 0x0001000000cd7824 */ /* 0x000fe400078e00ff */
[----:B------:R-:W-:Y:S01]  /*16b0*/  FMUL.FTZ R0, R5, R172 ;  /* 0x000000ac05007220 */ /* 0x000fe20000410000 */
[----:B------:R-:W-:Y:S02]  /*16c0*/  FMUL.FTZ R172, R229, R204 ;  /* 0x000000cce5ac7220 */ /* 0x000fe40000410000 */
[----:B------:R-:W3:Y:S01]  /*16d0*/  LDL R229, [R1+0x80] ;  /* 0x0000800001e57983 */ /* 0x000ee20000100800 */
[----:B------:R-:W-:Y:S01]  /*16e0*/  FADD.FTZ R56, R56, R205 ;  /* 0x000000cd38387221 */ /* 0x000fe20000010000 */
[-C--:B------:R-:W-:Y:S01]  /*16f0*/  FFMA.FTZ R28, R0, R205.reuse, R28 ;  /* 0x000000cd001c7223 */ /* 0x080fe2000001001c */
[----:B------:R-:W-:Y:S01]  /*1700*/  SHF.R.U64 R24, R24, 0x10, R25 ;  /* 0x0000001018187819 */ /* 0x000fe20000001219 */
[----:B------:R-:W-:Y:S02]  /*1710*/  FFMA.FTZ R205, R228, R205, R172 ;  /* 0x000000cde4cd7223 */ /* 0x000fe400000100ac */
[----:B------:R-:W4:Y:S01]  /*1720*/  LDL R228, [R1+0x84] ;  /* 0x0000840001e47983 */ /* 0x000f220000100800 */
[----:B------:R-:W-:Y:S01]  /*1730*/  FMUL.FTZ R230, R230, R202 ;  /* 0x000000cae6e67220 */ /* 0x000fe20000410000 */
[----:B------:R-:W-:-:S02]  /*1740*/  IMAD.U32 R24, R24, 0x10000, RZ ;  /* 0x0001000018187824 */ /* 0x000fc400078e00ff */
[----:B------:R-:W4:Y:S02]  /*1750*/  LDL R172, [R1+0x78] ;  /* 0x0000780001ac7983 */ /* 0x000f240000100800 */
[-C--:B--2---:R-:W-:Y:S02]  /*1760*/  FFMA.FTZ R230, R203, R24.reuse, R230 ;  /* 0x00000018cbe67223 */ /* 0x084fe400000100e6 */
[----:B------:R-:W2:Y:S01]  /*1770*/  LDL R203, [R1+0x7c] ;  /* 0x00007c0001cb7983 */ /* 0x000ea20000100800 */
[----:B------:R-:W-:Y:S01]  /*1780*/  FMUL.FTZ R23, R5, R23 ;  /* 0x0000001705177220 */ /* 0x000fe20000410000 */
[----:B------:R-:W-:Y:S01]  /*1790*/  SHF.L.U32 R173, R173, 0x10, RZ ;  /* 0x00000010adad7819 */ /* 0x000fe200000006ff */
[----:B------:R-:W-:Y:S02]  /*17a0*/  IMAD.MOV.U32 R199, RZ, RZ, R25 ;  /* 0x000000ffffc77224 */ /* 0x000fe400078e0019 */
[----:B------:R-:W-:Y:S01]  /*17b0*/  FADD.FTZ R57, R57, R24 ;  /* 0x0000001839397221 */ /* 0x000fe20000010000 */
[----:B------:R-:W-:Y:S01]  /*17c0*/  FFMA.FTZ R29, R23, R24, R29 ;  /* 0x00000018171d7223 */ /* 0x000fe2000001001d */
[----:B------:R-:W-:Y:S01]  /*17d0*/  FMUL.FTZ R24, R5, R174 ;  /* 0x000000ae05187220 */ /* 0x000fe20000410000 */
[----:B------:R-:W-:Y:S01]  /*17e0*/  IMAD.U32 R199, R199, 0x10000, RZ ;  /* 0x00010000c7c77824 */ /* 0x000fe200078e00ff */
[----:B------:R-:W-:Y:S01]  /*17f0*/  SHF.R.U32.HI R25, RZ, 0x10, R25 ;  /* 0x00000010ff197819 */ /* 0x000fe20000011619 */
[----:B------:R-:W-:Y:S01]  /*1800*/  FADD.FTZ R108, R108, R204 ;  /* 0x000000cc6c6c7221 */ /* 0x000fe20000010000 */
[----:B------:R-:W-:Y:S01]  /*1810*/  FFMA.FTZ R84, R0, R204, R84 ;  /* 0x000000cc00547223 */ /* 0x000fe20000010054 */
[----:B------:R-:W-:Y:S01]  /*1820*/  FADD.FTZ R58, R58, R199 ;  /* 0x000000c73a3a7221 */ /* 0x000fe20000010000 */
[----:B------:R-:W-:Y:S01]  /*1830*/  FFMA.FTZ R30, R24, R199, R30 ;  /* 0x000000c7181e7223 */ /* 0x000fe2000001001e */
[----:B------:R-:W-:Y:S01]  /*1840*/  SHF.L.U32 R201, R201, 0x10, RZ ;  /* 0x00000010c9c97819 */ /* 0x000fe200000006ff */
[----:B------:R-:W-:-:S04]  /*1850*/  FFMA.FTZ R204, R0, R205, RZ ;  /* 0x000000cd00cc7223 */ /* 0x000fc800000100ff */
[----:B------:R-:W-:Y:S01]  /*1860*/  FFMA.FTZ R204, R23, R230, R204 ;  /* 0x000000e617cc7223 */ /* 0x000fe200000100cc */
[----:B---3--:R-:W-:-:S04]  /*1870*/  FMUL.FTZ R229, R229, R173 ;  /* 0x000000ade5e57220 */ /* 0x008fc80000410000 */
[----:B----4-:R-:W-:Y:S01]  /*1880*/  FFMA.FTZ R229, R228, R199, R229 ;  /* 0x000000c7e4e57223 */ /* 0x010fe200000100e5 */
[----:B------:R-:W-:Y:S01]  /*1890*/  FADD.FTZ R199, RZ, R205 ;  /* 0x000000cdffc77221 */ /* 0x000fe20000010000 */
[----:B------:R-:W-:Y:S02]  /*18a0*/  IMAD.U32 R228, R25, 0x10000, RZ ;  /* 0x0001000019e47824 */ /* 0x000fe400078e00ff */
[----:B------:R-:W-:Y:S01]  /*18b0*/  FMUL.FTZ R25, R5, R175 ;  /* 0x000000af05197220 */ /* 0x000fe20000410000 */
[----:B------:R-:W-:Y:S01]  /*18c0*/  FMUL.FTZ R172, R172, R201 ;  /* 0x000000c9acac7220 */ /* 0x000fe20000410000 */
[----:B------:R-:W-:Y:S01]  /*18d0*/  FADD.FTZ R199, R199, R230 ;  /* 0x000000e6c7c77221 */ /* 0x000fe20000010000 */
        /* <DEDUP_REMOVED lines=11> */
[----:B--2---:R-:W-:-:S04]  /*1990*/  FFMA.FTZ R228, R203, R228, R172 ;  /* 0x000000e4cbe47223 */ /* 0x004fc800000100ac */
[----:B------:R-:W-:Y:S01]  /*19a0*/  FADD.FTZ R199, R199, R228 ;  /* 0x000000e4c7c77221 */ /* 0x000fe20000010000 */
[----:B------:R-:W-:-:S07]  /*19b0*/  FFMA.FTZ R204, R25, R228, R204 ;  /* 0x000000e419cc7223 */ /* 0x000fce00000100cc */
.L_x_1627:
[----:B------:R-:W-:Y:S05]  /*19c0*/  BSYNC B0 ;  /* 0x0000000000007941 */ /* 0x000fea0003800000 */
.L_x_1626:
[----:B------:R-:W-:Y:S01]  /*19d0*/  LOP3.LUT P2, RZ, R4, 0x4, RZ, 0xc0, !PT ;  /* 0x0000000404ff7812 */ /* 0x000fe2000784c0ff */
[----:B------:R-:W-:-:S12]  /*19e0*/  BSSY B0, `(.L_x_1628) ;  /* 0x000005f000007945 */ /* 0x000fd80003800000 */
[----:B------:R-:W-:Y:S05]  /*19f0*/  @!P2 BRA `(.L_x_1629) ;  /* 0x000000040074a947 */ /* 0x000fea0003800000 */
[----:B------:R-:W-:Y:S01]  /*1a00*/  ISETP.NE.U32.AND P2, PT, RZ, UR8, PT ;  /* 0x00000008ff007c0c */ /* 0x000fe2000bf45070 */
[----:B------:R-:W0:Y:S01]  /*1a10*/  LDC.64 R184, c[0x0][0x2b8] ;  /* 0x0000ae00ffb87b82 */ /* 0x000e220000000a00 */
[C---:B------:R-:W-:Y:S01]  /*1a20*/  IMAD.SHL.U32 R202, R201.reuse, 0x4, RZ ;  /* 0x00000004c9ca7824 */ /* 0x040fe200078e00ff */
[----:B------:R-:W-:Y:S01]  /*1a30*/  SHF.L.U64.HI R11, R201, 0x2, RZ ;  /* 0x00000002c90b7819 */ /* 0x000fe200000102ff */
[----:B------:R-:W2:Y:S01]  /*1a40*/  LDL R227, [R1+0x70] ;  /* 0x0000700001e37983 */ /* 0x000ea20000100800 */
[----:B------:R-:W-:-:S04]  /*1a50*/  ISETP.NE.AND.EX P2, PT, RZ, UR9, PT, P2 ;  /* 0x00000009ff007c0c */ /* 0x000fc8000bf45320 */
[----:B------:R-:W1:Y:S08]  /*1a60*/  LDC.64 R186, c[0x0][0x2c0] ;  /* 0x0000b000ffba7b82 */ /* 0x000e700000000a00 */
[----:B------:R-:W3:Y:S01]  /*1a70*/  LDC.U8 R174, c[0x0][0x2a0] ;  /* 0x0000a800ffae7b82 */ /* 0x000ee20000000000 */
[----:B------:R-:W-:-:S04]  /*1a80*/  @P2 LEA R172, P3, R201, UR8, 0x4 ;  /* 0x00000008c9ac2c11 */ /* 0x000fc8000f8620ff */
[----:B------:R-:W-:-:S05]  /*1a90*/  @P2 LEA.HI.X R173, R201, UR9, RZ, 0x4, P3 ;  /* 0x00000009c9ad2c11 */ /* 0x000fca00098f24ff */
[----:B------:R4:W5:Y:S01]  /*1aa0*/  @P2 LDG.E.128 R140, desc[UR4][R172.64] ;  /* 0x00000004ac8c2981 */ /* 0x000962000c1e1d00 */
[----:B------:R-:W-:-:S04]  /*1ab0*/  ISETP.NE.U32.AND P2, PT, RZ, UR14, PT ;  /* 0x0000000eff007c0c */ /* 0x000fc8000bf45070 */
[----:B------:R-:W-:-:S13]  /*1ac0*/  ISETP.NE.AND.EX P2, PT, RZ, UR15, PT, P2 ;  /* 0x0000000fff007c0c */ /* 0x000fda000bf45320 */
[----:B----4-:R-:W4:Y:S01]  /*1ad0*/  @P2 LDC.64 R172, c[0x0][0x248] ;  /* 0x00009200ffac2b82 */ /* 0x010f220000000a00 */
[----:B0-----:R-:W-:-:S04]  /*1ae0*/  IMAD.WIDE.U32 R184, R201, 0x8, R184 ;  /* 0x00000008c9b87825 */ /* 0x001fc800078e00b8 */
[----:B-1----:R-:W-:Y:S02]  /*1af0*/  IMAD.WIDE.U32 R186, R201, 0x8, R186 ;  /* 0x00000008c9ba7825 */ /* 0x002fe400078e00ba */
[----:B------:R-:W2:Y:S04]  /*1b00*/  LDG.E.64 R184, desc[UR4][R184.64] ;  /* 0x00000004b8b87981 */ /* 0x000ea8000c1e1b00 */
[----:B------:R-:W2:Y:S01]  /*1b10*/  LDG.E.64 R186, desc[UR4][R186.64] ;  /* 0x00000004baba7981 */ /* 0x000ea2000c1e1b00 */
[----:B----4-:R-:W-:-:S04]  /*1b20*/  @P2 IADD3 R172, P3, R202, R172, RZ ;  /* 0x000000accaac2210 */ /* 0x010fc80007f7e0ff */
[----:B------:R-:W-:-:S05]  /*1b30*/  @P2 IADD3.X R173, R11, R173, RZ, P3, !PT ;  /* 0x000000ad0bad2210 */ /* 0x000fca0001ffe4ff */
[----:B------:R0:W5:Y:S01]  /*1b40*/  @P2 LDG.E R10, desc[UR4][R172.64] ;  /* 0x00000004ac0a2981 */ /* 0x000162000c1e1900 */
[----:B------:R-:W-:-:S04]  /*1b50*/  IADD3 R202, P2, R202, UR12, RZ ;  /* 0x0000000ccaca7c10 */ /* 0x000fc8000ff5e0ff */
[----:B------:R-:W-:Y:S02]  /*1b60*/  IADD3.X R203, R11, UR13, RZ, P2, !PT ;  /* 0x0000000d0bcb7c10 */ /* 0x000fe400097fe4ff */
[----:B0-----:R-:W-:-:S03]  /*1b70*/  LEA R172, P2, R201, UR10, 0x4 ;  /* 0x0000000ac9ac7c11 */ /* 0x001fc6000f8420ff */
[----:B------:R0:W5:Y:S01]  /*1b80*/  LDG.E R11, desc[UR4][R202.64] ;  /* 0x00000004ca0b7981 */ /* 0x000162000c1e1900 */
[----:B------:R-:W-:Y:S02]  /*1b90*/  LEA.HI.X R173, R201, UR11, RZ, 0x4, P2 ;  /* 0x0000000bc9ad7c11 */ /* 0x000fe400090f24ff */
[----:B---3--:R-:W-:-:S04]  /*1ba0*/  ISETP.NE.AND P2, PT, R174, RZ, PT ;  /* 0x000000ffae00720c */ /* 0x008fc80003f45270 */
[----:B------:R-:W3:Y:S01]  /*1bb0*/  LDG.E.128 R172, desc[UR4][R172.64] ;  /* 0x00000004acac7981 */ /* 0x000ee2000c1e1d00 */
[----:B-----5:R-:W-:Y:S01]  /*1bc0*/  FSEL R224, R200, RZ, !P2 ;  /* 0x000000ffc8e07208 */ /* 0x020fe20005000000 */
[----:B--2---:R-:W-:Y:S01]  /*1bd0*/  IMAD.MOV.U32 R225, RZ, RZ, R184 ;  /* 0x000000ffffe17224 */ /* 0x004fe200078e00b8 */
[----:B0-----:R-:W-:Y:S01]  /*1be0*/  SHF.R.U64 R203, R184, 0x10, R185 ;  /* 0x00000010b8cb7819 */ /* 0x001fe200000012b9 */
[----:B------:R-:W-:-:S04]  /*1bf0*/  IMAD.MOV.U32 R184, RZ, RZ, R186 ;  /* 0x000000ffffb87224 */ /* 0x000fc800078e00ba */
[----:B------:R-:W-:Y:S02]  /*1c00*/  IMAD.U32 R226, R184, 0x10000, RZ ;  /* 0x00010000b8e27824 */ /* 0x000fe400078e00ff */
[----:B---3--:R-:W-:-:S04]  /*1c10*/  FADD.FTZ R172, -R224, R172 ;  /* 0x000000ace0ac7221 */ /* 0x008fc80000010100 */
[----:B------:R-:W-:Y:S02]  /*1c20*/  FMUL.FTZ R184, R5, R172 ;  /* 0x000000ac05b87220 */ /* 0x000fe40000410000 */
[----:B------:R-:W2:Y:S01]  /*1c30*/  LDL R172, [R1+0x74] ;  /* 0x0000740001ac7983 */ /* 0x000ea20000100800 */
[C---:B------:R-:W-:Y:S01]  /*1c40*/  FADD.FTZ R173, -R224.reuse, R173 ;  /* 0x000000ade0ad7221 */ /* 0x040fe20000010100 */
[C---:B------:R-:W-:Y:S01]  /*1c50*/  FADD.FTZ R174, -R224.reuse, R174 ;  /* 0x000000aee0ae7221 */ /* 0x040fe20000010100 */
[----:B------:R-:W-:Y:S01]  /*1c60*/  FADD.FTZ R175, -R224, R175 ;  /* 0x000000afe0af7221 */ /* 0x000fe20000010100 */
[----:B------:R-:W-:Y:S01]  /*1c70*/  MOV R224, R185 ;  /* 0x000000b900e07202 */ /* 0x000fe20000000f00 */
[----:B------:R-:W-:Y:S01]  /*1c80*/  FMUL.FTZ R227, R227, R226 ;  /* 0x000000e2e3e37220 */ /* 0x000fe20000410000 */
[----:B------:R-:W-:Y:S02]  /*1c90*/  SHF.R.U32.HI R202, RZ, 0x10, R185 ;  /* 0x00000010ffca7819 */ /* 0x000fe400000116b9 */
[----:B------:R-:W-:-:S02]  /*1ca0*/  SHF.L.U32 R225, R225, 0x10, RZ ;  /* 0x00000010e1e17819 */ /* 0x000fc400000006ff */
[----:B------:R-:W-:Y:S01]  /*1cb0*/  SHF.R.U64 R185, R186, 0x10, R187 ;  /* 0x00000010bab97819 */ /* 0x000fe200000012bb */
[----:B------:R-:W-:Y:S01]  /*1cc0*/  FADD.FTZ R112, R112, R226 ;  /* 0x000000e270707221 */ /* 0x000fe20000010000 */
[----:B------:R-:W-:Y:S02]  /*1cd0*/  FFMA.FTZ R88, R184, R226, R88 ;  /* 0x000000e2b8587223 */ /* 0x000fe40000010058 */
[----:B------:R-:W3:Y:S01]  /*1ce0*/  LDL R226, [R1+0x68] ;  /* 0x0000680001e27983 */ /* 0x000ee20000100800 */
[----:B--2---:R-:W-:Y:S01]  /*1cf0*/  FFMA.FTZ R227, R172, R225, R227 ;  /* 0x000000e1ace37223 */ /* 0x004fe200000100e3 */
[----:B------:R-:W-:Y:S02]  /*1d00*/  IMAD.U32 R172, R185, 0x10000, RZ ;  /* 0x00010000b9ac7824 */ /* 0x000fe400078e00ff */
[----:B------:R-:W-:Y:S02]  /*1d10*/  FMUL.FTZ R185, R5, R173 ;  /* 0x000000ad05b97220 */ /* 0x000fe40000410000 */
[----:B------:R-:W2:Y:S01]  /*1d20*/  LDL R173, [R1+0x6c] ;  /* 0x00006c0001ad7983 */ /* 0x000ea20000100800 */
[----:B------:R-:W-:Y:S01]  /*1d30*/  MOV R186, R187 ;  /* 0x000000bb00ba7202 */ /* 0x000fe20000000f00 */
[----:B------:R-:W-:Y:S01]  /*1d40*/  FADD.FTZ R60, R60, R225 ;  /* 0x000000e13c3c7221 */ /* 0x000fe20000010000 */
[----:B------:R-:W-:Y:S01]  /*1d50*/  FFMA.FTZ R32, R184, R225, R32 ;  /* 0x000000e1b8207223 */ /* 0x000fe20000010020 */
[----:B------:R-:W-:Y:S01]  /*1d60*/  SHF.L.U32 R203, R203, 0x10, RZ ;  /* 0x00000010cbcb7819 */ /* 0x000fe200000006ff */
[----:B------:R-:W4:Y:S01]  /*1d70*/  LDL R225, [R1+0x60] ;  /* 0x0000600001e17983 */ /* 0x000f220000100800 */
[----:B------:R-:W-:Y:S01]  /*1d80*/  FADD.FTZ R113, R113, R172 ;  /* 0x000000ac71717221 */ /* 0x000fe20000010000 */
[-C--:B------:R-:W-:Y:S01]  /*1d90*/  FFMA.FTZ R89, R185, R172.reuse, R89 ;  /* 0x000000acb9597223 */ /* 0x080fe20000010059 */
[----:B---3--:R-:W-:Y:S01]  /*1da0*/  FMUL.FTZ R226, R226, R172 ;  /* 0x000000ace2e27220 */ /* 0x008fe20000410000 */
[----:B------:R-:W-:-:S02]  /*1db0*/  IMAD.U32 R172, R186, 0x10000, RZ ;  /* 0x00010000baac7824 */ /* 0x000fc400078e00ff */
[----:B------:R-:W-:Y:S01]  /*1dc0*/  FMUL.FTZ R186, R5, R174 ;  /* 0x000000ae05ba7220 */ /* 0x000fe20000410000 */
[----:B------:R-:W-:Y:S01]  /*1dd0*/  FADD.FTZ R61, R61, R203 ;  /* 0x000000cb3d3d7221 */ /* 0x000fe20000010000 */
[-C--:B------:R-:W-:Y:S01]  /*1de0*/  FFMA.FTZ R33, R185, R203.reuse, R33 ;  /* 0x000000cbb9217223 */ /* 0x080fe20000010021 */
[----:B------:R-:W3:Y:S01]  /*1df0*/  LDL R174, [R1+0x64] ;  /* 0x0000640001ae7983 */ /* 0x000ee20000100800 */
[----:B--2---:R-:W-:-:S03]  /*1e00*/  FFMA.FTZ R226, R173, R203, R226 ;  /* 0x000000cbade27223 */ /* 0x004fc600000100e2 */
[----:B------:R-:W2:Y:S04]  /*1e10*/  LDL R203, [R1+0x58] ;  /* 0x0000580001cb7983 */ /* 0x000ea80000100800 */
[----:B------:R-:W2:Y:S01]  /*1e20*/  LDL R173, [R1+0x5c] ;  /* 0x00005c0001ad7983 */ /* 0x000ea20000100800 */
[----:B------:R-:W-:Y:S01]  /*1e30*/  SHF.R.U32.HI R187, RZ, 0x10, R187 ;  /* 0x00000010ffbb7819 */ /* 0x000fe200000116bb */
[-C--:B----4-:R-:W-:Y:S01]  /*1e40*/  FMUL.FTZ R225, R225, R172.reuse ;  /* 0x000000ace1e17220 */ /* 0x090fe20000410000 */
[----:B------:R-:W-:Y:S01]  /*1e50*/  SHF.L.U32 R224, R224, 0x10, RZ ;  /* 0x00000010e0e07819 */ /* 0x000fe200000006ff */
[----:B------:R-:W-:Y:S01]  /*1e60*/  FADD.FTZ R114, R114, R172 ;  /* 0x000000ac72727221 */ /* 0x000fe20000010000 */
[----:B------:R-:W-:Y:S01]  /*1e70*/  FFMA.FTZ R90, R186, R172, R90 ;  /* 0x000000acba5a7223 */ /* 0x000fe2000001005a */
[----:B------:R-:W-:-:S02]  /*1e80*/  IMAD.U32 R172, R187, 0x10000, RZ ;  /* 0x00010000bbac7824 */ /* 0x000fc400078e00ff */
[----:B------:R-:W-:Y:S01]  /*1e90*/  FADD.FTZ R199, R199, R227 ;  /* 0x000000e3c7c77221 */ /* 0x000fe20000010000 */
[----:B------:R-:W-:Y:S01]  /*1ea0*/  FFMA.FTZ R204, R184, R227, R204 ;  /* 0x000000e3b8cc7223 */ /* 0x000fe200000100cc */
[----:B------:R-:W-:Y:S01]  /*1eb0*/  FADD.FTZ R62, R62, R224 ;  /* 0x000000e03e3e7221 */ /* 0x000fe20000010000 */
[-C--:B------:R-:W-:Y:S01]  /*1ec0*/  FFMA.FTZ R34, R186, R224.reuse, R34 ;  /* 0x000000e0ba227223 */ /* 0x080fe20000010022 */
[----:B---3--:R-:W-:Y:S01]  /*1ed0*/  FFMA.FTZ R225, R174, R224, R225 ;  /* 0x000000e0aee17223 */ /* 0x008fe200000100e1 */
[----:B------:R-:W-:Y:S01]  /*1ee0*/  SHF.L.U32 R202, R202, 0x10, RZ ;  /* 0x00000010caca7819 */ /* 0x000fe200000006ff */
[----:B------:R-:W-:Y:S01]  /*1ef0*/  FADD.FTZ R199, R199, R226 ;  /* 0x000000e2c7c77221 */ /* 0x000fe20000010000 */
[----:B------:R-:W-:Y:S01]  /*1f00*/  FFMA.FTZ R204, R185, R226, R204 ;  /* 0x000000e2b9cc7223 */ /* 0x000fe200000100cc */
[----:B------:R-:W-:Y:S02]  /*1f10*/  FMUL.FTZ R187, R5, R175 ;  /* 0x000000af05bb7220 */ /* 0x000fe40000410000 */
        /* <DEDUP_REMOVED lines=8> */
[----:B------:R-:W-:-:S04]  /*1fa0*/  FFMA.FTZ R224, R173, R202, R224 ;  /* 0x000000caade07223 */ /* 0x000fc800000100e0 */
[----:B------:R-:W-:Y:S01]  /*1fb0*/  FADD.FTZ R199, R199, R224 ;  /* 0x000000e0c7c77221 */ /* 0x000fe20000010000 */
[----:B------:R-:W-:-:S07]  /*1fc0*/  FFMA.FTZ R204, R187, R224, R204 ;  /* 0x000000e0bbcc7223 */ /* 0x000fce00000100cc */
.L_x_1629:
[----:B------:R-:W-:Y:S05]  /*1fd0*/  BSYNC B0 ;  /* 0x0000000000007941 */ /* 0x000fea0003800000 */
.L_x_1628:
[----:B------:R-:W-:Y:S01]  /*1fe0*/  LOP3.LUT P2, RZ, R4, 0x2, RZ, 0xc0, !PT ;  /* 0x0000000204ff7812 */ /* 0x000fe2000784c0ff */
[----:B------:R-:W-:-:S12]  /*1ff0*/  BSSY B0, `(.L_x_1630) ;  /* 0x000005f000007945 */ /* 0x000fd80003800000 */
[----:B------:R-:W-:Y:S05]  /*2000*/  @!P2 BRA `(.L_x_1631) ;  /* 0x000000040074a947 */ /* 0x000fea0003800000 */
[----:B------:R-:W-:Y:S01]  /*2010*/  ISETP.NE.U32.AND P2, PT, RZ, UR8, PT ;  /* 0x00000008ff007c0c */ /* 0x000fe2000bf45070 */
[----:B------:R-:W0:Y:S01]  /*2020*/  LDC.64 R188, c[0x0][0x2b8] ;  /* 0x0000ae00ffbc7b82 */ /* 0x000e220000000a00 */
[----:B------:R-:W-:Y:S01]  /*2030*/  SHF.L.U32 R202, R201, 0x2, RZ ;  /* 0x00000002c9ca7819 */ /* 0x000fe200000006ff */
[----:B------:R-:W2:Y:S01]  /*2040*/  LDL R223, [R1+0x50] ;  /* 0x0000500001df7983 */ /* 0x000ea20000100800 */
[----:B------:R-:W-:-:S05]  /*2050*/  ISETP.NE.AND.EX P2, PT, RZ, UR9, PT, P2 ;  /* 0x00000009ff007c0c */ /* 0x000fca000bf45320 */
[----:B------:R-:W1:Y:S08]  /*2060*/  LDC.64 R190, c[0x0][0x2c0] ;  /* 0x0000b000ffbe7b82 */ /* 0x000e700000000a00 */
[C---:B------:R-:W-:Y:S01]  /*2070*/  @P2 LEA R172, P3, R201.reuse, UR8, 0x4 ;  /* 0x00000008c9ac2c11 */ /* 0x040fe2000f8620ff */
[----:B------:R-:W3:Y:S03]  /*2080*/  LDC.U8 R174, c[0x0][0x2a0] ;  /* 0x0000a800ffae7b82 */ /* 0x000ee60000000000 */
[----:B------:R-:W-:-:S05]  /*2090*/  @P2 LEA.HI.X R173, R201, UR9, RZ, 0x4, P3 ;  /* 0x00000009c9ad2c11 */ /* 0x000fca00098f24ff */
[----:B------:R4:W5:Y:S01]  /*20a0*/  @P2 LDG.E.128 R144, desc[UR4][R172.64] ;  /* 0x00000004ac902981 */ /* 0x000962000c1e1d00 */
[----:B------:R-:W-:Y:S02]  /*20b0*/  ISETP.NE.U32.AND P2, PT, RZ, UR14, PT ;  /* 0x0000000eff007c0c */ /* 0x000fe4000bf45070 */
[----:B------:R-:W-:Y:S02]  /*20c0*/  SHF.L.U64.HI R2, R201, 0x2, RZ ;  /* 0x00000002c9027819 */ /* 0x000fe400000102ff */
[----:B------:R-:W-:-:S13]  /*20d0*/  ISETP.NE.AND.EX P2, PT, RZ, UR15, PT, P2 ;  /* 0x0000000fff007c0c */ /* 0x000fda000bf45320 */
[----:B----4-:R-:W4:Y:S01]  /*20e0*/  @P2 LDC.64 R172, c[0x0][0x248] ;  /* 0x00009200ffac2b82 */ /* 0x010f220000000a00 */
[----:B0-----:R-:W-:-:S04]  /*20f0*/  IMAD.WIDE.U32 R188, R201, 0x8, R188 ;  /* 0x00000008c9bc7825 */ /* 0x001fc800078e00bc */
[----:B-1----:R-:W-:Y:S02]  /*2100*/  IMAD.WIDE.U32 R190, R201, 0x8, R190 ;  /* 0x00000008c9be7825 */ /* 0x002fe400078e00be */
[----:B------:R-:W2:Y:S04]  /*2110*/  LDG.E.64 R188, desc[UR4][R188.64] ;  /* 0x00000004bcbc7981 */ /* 0x000ea8000c1e1b00 */
[----:B------:R-:W2:Y:S01]  /*2120*/  LDG.E.64 R190, desc[UR4][R190.64] ;  /* 0x00000004bebe7981 */ /* 0x000ea2000c1e1b00 */
[----:B----4-:R-:W-:-:S05]  /*2130*/  @P2 IADD3 R172, P3, R202, R172, RZ ;  /* 0x000000accaac2210 */ /* 0x010fca0007f7e0ff */
[----:B------:R-:W-:-:S05]  /*2140*/  @P2 IMAD.X R173, R2, 0x1, R173, P3 ;  /* 0x0000000102ad2824 */ /* 0x000fca00018e06ad */
        /* <DEDUP_REMOVED lines=8> */
[----:B-----5:R-:W-:Y:S02]  /*21d0*/  FSEL R220, R200, RZ, !P2 ;  /* 0x000000ffc8dc7208 */ /* 0x020fe40005000000 */
[----:B--2---:R-:W-:Y:S02]  /*21e0*/  MOV R221, R188 ;  /* 0x000000bc00dd7202 */ /* 0x004fe40000000f00 */
[----:B0-----:R-:W-:Y:S02]  /*21f0*/  SHF.R.U64 R203, R188, 0x10, R189 ;  /* 0x00000010bccb7819 */ /* 0x001fe400000012bd */
[----:B------:R-:W-:-:S04]  /*2200*/  MOV R188, R190 ;  /* 0x000000be00bc7202 */ /* 0x000fc80000000f00 */
[----:B------:R-:W-:Y:S01]  /*2210*/  SHF.L.U32 R222, R188, 0x10, RZ ;  /* 0x00000010bcde7819 */ /* 0x000fe200000006ff */
[----:B---3--:R-:W-:-:S04]  /*2220*/  FADD.FTZ R172, -R220, R172 ;  /* 0x000000acdcac7221 */ /* 0x008fc80000010100 */
[----:B------:R-:W-:Y:S02]  /*2230*/  FMUL.FTZ R188, R5, R172 ;  /* 0x000000ac05bc7220 */ /* 0x000fe40000410000 */
[----:B------:R-:W2:Y:S01]  /*2240*/  LDL R172, [R1+0x54] ;  /* 0x0000540001ac7983 */ /* 0x000ea20000100800 */
[C---:B------:R-:W-:Y:S01]  /*2250*/  FADD.FTZ R173, -R220.reuse, R173 ;  /* 0x000000addcad7221 */ /* 0x040fe20000010100 */
[C---:B------:R-:W-:Y:S01]  /*2260*/  FADD.FTZ R174, -R220.reuse, R174 ;  /* 0x000000aedcae7221 */ /* 0x040fe20000010100 */
[----:B------:R-:W-:Y:S01]  /*2270*/  FADD.FTZ R175, -R220, R175 ;  /* 0x000000afdcaf7221 */ /* 0x000fe20000010100 */
[--C-:B------:R-:W-:Y:S01]  /*2280*/  IMAD.MOV.U32 R220, RZ, RZ, R189.reuse ;  /* 0x000000ffffdc7224 */ /* 0x100fe200078e00bd */
[----:B------:R-:W-:Y:S01]  /*2290*/  SHF.R.U32.HI R202, RZ, 0x10, R189 ;  /* 0x00000010ffca7819 */ /* 0x000fe200000116bd */
[----:B------:R-:W-:Y:S02]  /*22a0*/  IMAD.U32 R221, R221, 0x10000, RZ ;  /* 0x00010000dddd7824 */ /* 0x000fe400078e00ff */
[-C--:B------:R-:W-:Y:S01]  /*22b0*/  FMUL.FTZ R223, R223, R222.reuse ;  /* 0x000000dedfdf7220 */ /* 0x080fe20000410000 */
[----:B------:R-:W-:Y:S01]  /*22c0*/  SHF.R.U64 R189, R190, 0x10, R191 ;  /* 0x00000010bebd7819 */ /* 0x000fe200000012bf */
[----:B------:R-:W-:Y:S01]  /*22d0*/  FADD.FTZ R148, R148, R222 ;  /* 0x000000de94947221 */ /* 0x000fe20000010000 */
[----:B------:R-:W-:-:S02]  /*22e0*/  FFMA.FTZ R116, R188, R222, R116 ;  /* 0x000000debc747223 */ /* 0x000fc40000010074 */
[----:B------:R-:W3:Y:S01]  /*22f0*/  LDL R222, [R1+0x48] ;  /* 0x0000480001de7983 */ /* 0x000ee20000100800 */
[----:B--2---:R-:W-:Y:S01]  /*2300*/  FFMA.FTZ R223, R172, R221, R223 ;  /* 0x000000ddacdf7223 */ /* 0x004fe200000100df */
[----:B------:R-:W-:Y:S01]  /*2310*/  SHF.L.U32 R172, R189, 0x10, RZ ;  /* 0x00000010bdac7819 */ /* 0x000fe200000006ff */
[----:B------:R-:W-:Y:S02]  /*2320*/  FMUL.FTZ R189, R5, R173 ;  /* 0x000000ad05bd7220 */ /* 0x000fe40000410000 */
[----:B------:R-:W2:Y:S01]  /*2330*/  LDL R173, [R1+0x4c] ;  /* 0x00004c0001ad7983 */ /* 0x000ea20000100800 */
[----:B------:R-:W-:Y:S02]  /*2340*/  IMAD.MOV.U32 R190, RZ, RZ, R191 ;  /* 0x000000ffffbe7224 */ /* 0x000fe400078e00bf */
[----:B------:R-:W-:Y:S01]  /*2350*/  FADD.FTZ R36, R36, R221 ;  /* 0x000000dd24247221 */ /* 0x000fe20000010000 */
[----:B------:R-:W-:Y:S01]  /*2360*/  FFMA.FTZ R64, R188, R221, R64 ;  /* 0x000000ddbc407223 */ /* 0x000fe20000010040 */
[----:B------:R-:W-:Y:S01]  /*2370*/  IMAD.U32 R203, R203, 0x10000, RZ ;  /* 0x00010000cbcb7824 */ /* 0x000fe200078e00ff */
[----:B------:R-:W4:Y:S01]  /*2380*/  LDL R221, [R1+0x40] ;  /* 0x0000400001dd7983 */ /* 0x000f220000100800 */
[----:B------:R-:W-:Y:S01]  /*2390*/  FADD.FTZ R149, R149, R172 ;  /* 0x000000ac95957221 */ /* 0x000fe20000010000 */
[-C--:B------:R-:W-:Y:S01]  /*23a0*/  FFMA.FTZ R117, R189, R172.reuse, R117 ;  /* 0x000000acbd757223 */ /* 0x080fe20000010075 */
[----:B---3--:R-:W-:Y:S01]  /*23b0*/  FMUL.FTZ R222, R222, R172 ;  /* 0x000000acdede7220 */ /* 0x008fe20000410000 */
[----:B------:R-:W-:Y:S01]  /*23c0*/  SHF.L.U32 R172, R190, 0x10, RZ ;  /* 0x00000010beac7819 */ /* 0x000fe200000006ff */
        /* <DEDUP_REMOVED lines=9> */
[----:B------:R-:W-:Y:S01]  /*2460*/  FADD.FTZ R150, R150, R172 ;  /* 0x000000ac96967221 */ /* 0x000fe20000010000 */
[----:B------:R-:W-:Y:S01]  /*2470*/  FFMA.FTZ R118, R190, R172, R118 ;  /* 0x000000acbe767223 */ /* 0x000fe20000010076 */
[----:B------:R-:W-:Y:S01]  /*2480*/  IMAD.U32 R220, R220, 0x10000, RZ ;  /* 0x00010000dcdc7824 */ /* 0x000fe200078e00ff */
[----:B------:R-:W-:Y:S01]  /*2490*/  SHF.L.U32 R172, R191, 0x10, RZ ;  /* 0x00000010bfac7819 */ /* 0x000fe200000006ff */
[----:B------:R-:W-:Y:S01]  /*24a0*/  FADD.FTZ R199, R199, R223 ;  /* 0x000000dfc7c77221 */ /* 0x000fe20000010000 */
[----:B------:R-:W-:Y:S01]  /*24b0*/  FFMA.FTZ R204, R188, R223, R204 ;  /* 0x000000dfbccc7223 */ /* 0x000fe200000100cc */
[----:B------:R-:W-:Y:S01]  /*24c0*/  FADD.FTZ R38, R38, R220 ;  /* 0x000000dc26267221 */ /* 0x000fe20000010000 */
[-C--:B------:R-:W-:Y:S01]  /*24d0*/  FFMA.FTZ R66, R190, R220.reuse, R66 ;  /* 0x000000dcbe427223 */ /* 0x080fe20000010042 */
[----:B---3--:R-:W-:Y:S01]  /*24e0*/  FFMA.FTZ R221, R174, R220, R221 ;  /* 0x000000dcaedd7223 */ /* 0x008fe200000100dd */
[----:B------:R-:W-:-:S02]  /*24f0*/  IMAD.U32 R202, R202, 0x10000, RZ ;  /* 0x00010000caca7824 */ /* 0x000fc400078e00ff */
        /* <DEDUP_REMOVED lines=11> */
[----:B------:R-:W-:-:S04]  /*25b0*/  FFMA.FTZ R220, R173, R202, R220 ;  /* 0x000000caaddc7223 */ /* 0x000fc800000100dc */
[----:B------:R-:W-:Y:S01]  /*25c0*/  FADD.FTZ R199, R199, R220 ;  /* 0x000000dcc7c77221 */ /* 0x000fe20000010000 */
[----:B------:R-:W-:-:S07]  /*25d0*/  FFMA.FTZ R204, R191, R220, R204 ;  /* 0x000000dcbfcc7223 */ /* 0x000fce00000100cc */
.L_x_1631:
[----:B------:R-:W-:Y:S05]  /*25e0*/  BSYNC B0 ;  /* 0x0000000000007941 */ /* 0x000fea0003800000 */
.L_x_1630:
        /* <DEDUP_REMOVED lines=96> */
.L_x_1633:
[----:B------:R-:W-:Y:S05]  /*2bf0*/  BSYNC B0 ;  /* 0x0000000000007941 */ /* 0x000fea0003800000 */
.L_x_1632:
[----:B------:R-:W-:Y:S04]  /*2c00*/  BSSY B0, `(.L_x_1634) ;  /* 0x000005f000007945 */ /* 0x000fe80003800000 */
[----:B------:R-:W-:Y:S05]  /*2c10*/  @!P0 BRA `(.L_x_1635) ;  /* 0x0000000400748947 */ /* 0x000fea0003800000 */
[----:B------:R-:W-:Y:S01]  /*2c20*/  ISETP.NE.U32.AND P2, PT, RZ, UR8, PT ;  /* 0x00000008ff007c0c */ /* 0x000fe2000bf45070 */
[----:B------:R-:W0:Y:S01]  /*2c30*/  LDC.64 R176, c[0x0][0x2c0] ;  /* 0x0000b000ffb07b82 */ /* 0x000e220000000a00 */
[----:B------:R1:W-:Y:S02]  /*2c40*/  STL [R1+0x98], R0 ;  /* 0x0000980001007387 */ /* 0x0003e40000100800 */
[----:B------:R-:W-:Y:S02]  /*2c50*/  ISETP.NE.AND.EX P2, PT, RZ, UR9, PT, P2 ;  /* 0x00000009ff007c0c */ /* 0x000fe4000bf45320 */
[C---:B------:R-:W-:Y:S01]  /*2c60*/  SHF.L.U32 R202, R201.reuse, 0x2, RZ ;  /* 0x00000002c9ca7819 */ /* 0x040fe200000006ff */
[----:B------:R-:W2:Y:S01]  /*2c70*/  LDL R215, [R1+0x10] ;  /* 0x0000100001d77983 */ /* 0x000ea20000100800 */
[C---:B------:R-:W-:Y:S01]  /*2c80*/  SHF.L.U64.HI R17, R201.reuse, 0x2, RZ ;  /* 0x00000002c9117819 */ /* 0x040fe200000102ff */
[----:B------:R-:W3:Y:S02]  /*2c90*/  LDC.U8 R174, c[0x0][0x2a0] ;  /* 0x0000a800ffae7b82 */ /* 0x000ee40000000000 */
[----:B-1----:R-:W4:Y:S06]  /*2ca0*/  LDL R0, [R1+0xc] ;  /* 0x00000c0001007983 */ /* 0x002f2c0000100800 */
[----:B------:R-:W-:-:S04]  /*2cb0*/  @P2 LEA R26, P3, R201, UR8, 0x4 ;  /* 0x00000008c91a2c11 */ /* 0x000fc8000f8620ff */
[----:B------:R-:W-:-:S05]  /*2cc0*/  @P2 LEA.HI.X R27, R201, UR9, RZ, 0x4, P3 ;  /* 0x00000009c91b2c11 */ /* 0x000fca00098f24ff */
[----:B------:R1:W5:Y:S01]  /*2cd0*/  @P2 LDG.E.128 R156, desc[UR4][R26.64] ;  /* 0x000000041a9c2981 */ /* 0x000362000c1e1d00 */
        /* <DEDUP_REMOVED lines=8> */
[C---:B------:R-:W-:Y:S01]  /*2d60*/  LEA R172, P2, R201.reuse, UR10, 0x4 ;  /* 0x0000000ac9ac7c11 */ /* 0x040fe2000f8420ff */
[----:B-1----:R-:W1:Y:S03]  /*2d70*/  LDC.64 R26, c[0x0][0x2b8] ;  /* 0x0000ae00ff1a7b82 */ /* 0x002e660000000a00 */
[C---:B------:R-:W-:Y:S01]  /*2d80*/  LEA.HI.X R173, R201.reuse, UR11, RZ, 0x4, P2 ;  /* 0x0000000bc9ad7c11 */ /* 0x040fe200090f24ff */
[C---:B0-----:R-:W-:Y:S01]  /*2d90*/  IMAD.WIDE.U32 R176, R201.reuse, 0x8, R176 ;  /* 0x00000008c9b07825 */ /* 0x041fe200078e00b0 */
[----:B---3--:R-:W-:Y:S01]  /*2da0*/  ISETP.NE.AND P2, PT, R174, RZ, PT ;  /* 0x000000ffae00720c */ /* 0x008fe20003f45270 */
[----:B------:R0:W5:Y:S04]  /*2db0*/  LDG.E R17, desc[UR4][R202.64] ;  /* 0x00000004ca117981 */ /* 0x000168000c1e1900 */
[----:B------:R-:W3:Y:S04]  /*2dc0*/  LDG.E.128 R172, desc[UR4][R172.64] ;  /* 0x00000004acac7981 */ /* 0x000ee8000c1e1d00 */
[----:B------:R-:W2:Y:S01]  /*2dd0*/  LDG.E.64 R176, desc[UR4][R176.64] ;  /* 0x00000004b0b07981 */ /* 0x000ea2000c1e1b00 */
[----:B-1----:R-:W-:-:S06]  /*2de0*/  IMAD.WIDE.U32 R26, R201, 0x8, R26 ;  /* 0x00000008c91a7825 */ /* 0x002fcc00078e001a */
[----:B------:R-:W4:Y:S01]  /*2df0*/  LDG.E.64 R26, desc[UR4][R26.64] ;  /* 0x000000041a1a7981 */ /* 0x000f22000c1e1b00 */
[----:B-----5:R-:W-:-:S05]  /*2e00*/  FSEL R212, R200, RZ, !P2 ;  /* 0x000000ffc8d47208 */ /* 0x020fca0005000000 */
[----:B---3--:R-:W-:Y:S01]  /*2e10*/  FADD.FTZ R172, -R212, R172 ;  /* 0x000000acd4ac7221 */ /* 0x008fe20000010100 */
[----:B----4-:R-:W-:Y:S02]  /*2e20*/  MOV R213, R26 ;  /* 0x0000001a00d57202 */ /* 0x010fe40000000f00 */
[----:B0-----:R-:W-:Y:S02]  /*2e30*/  SHF.R.U64 R203, R26, 0x10, R27 ;  /* 0x000000101acb7819 */ /* 0x001fe4000000121b */
[----:B--2---:R-:W-:-:S04]  /*2e40*/  MOV R26, R176 ;  /* 0x000000b0001a7202 */ /* 0x004fc80000000f00 */
[----:B------:R-:W-:Y:S01]  /*2e50*/  SHF.L.U32 R214, R26, 0x10, RZ ;  /* 0x000000101ad67819 */ /* 0x000fe200000006ff */
[----:B------:R-:W-:Y:S02]  /*2e60*/  FMUL.FTZ R26, R5, R172 ;  /* 0x000000ac051a7220 */ /* 0x000fe40000410000 */
[----:B------:R-:W2:Y:S02]  /*2e70*/  LDL R172, [R1+0x14] ;  /* 0x0000140001ac7983 */ /* 0x000ea40000100800 */
[-C--:B------:R-:W-:Y:S01]  /*2e80*/  FMUL.FTZ R215, R215, R214.reuse ;  /* 0x000000d6d7d77220 */ /* 0x080fe20000410000 */
[----:B------:R-:W-:Y:S01]  /*2e90*/  FADD.FTZ R124, R124, R214 ;  /* 0x000000d67c7c7221 */ /* 0x000fe20000010000 */
[----:B------:R-:W-:Y:S02]  /*2ea0*/  FFMA.FTZ R96, R26, R214, R96 ;  /* 0x000000d61a607223 */ /* 0x000fe40000010060 */
[----:B------:R-:W3:Y:S01]  /*2eb0*/  LDL R214, [R1+0x8] ;  /* 0x0000080001d67983 */ /* 0x000ee20000100800 */
[----:B------:R-:W-:-:S02]  /*2ec0*/  IMAD.U32 R213, R213, 0x10000, RZ ;  /* 0x00010000d5d57824 */ /* 0x000fc400078e00ff */
[C---:B------:R-:W-:Y:S01]  /*2ed0*/  FADD.FTZ R173, -R212.reuse, R173 ;  /* 0x000000add4ad7221 */ /* 0x040fe20000010100 */
[C---:B------:R-:W-:Y:S01]  /*2ee0*/  FADD.FTZ R174, -R212.reuse, R174 ;  /* 0x000000aed4ae7221 */ /* 0x040fe20000010100 */
[----:B------:R-:W-:Y:S01]  /*2ef0*/  FADD.FTZ R175, -R212, R175 ;  /* 0x000000afd4af7221 */ /* 0x000fe20000010100 */
[--C-:B------:R-:W-:Y:S01]  /*2f00*/  IMAD.MOV.U32 R212, RZ, RZ, R27.reuse ;  /* 0x000000ffffd47224 */ /* 0x100fe200078e001b */
[----:B------:R-:W-:Y:S01]  /*2f10*/  SHF.R.U32.HI R202, RZ, 0x10, R27 ;  /* 0x00000010ffca7819 */ /* 0x000fe2000001161b */
[----:B------:R-:W-:Y:S01]  /*2f20*/  FADD.FTZ R72, R72, R213 ;  /* 0x000000d548487221 */ /* 0x000fe20000010000 */
[----:B------:R-:W-:Y:S01]  /*2f30*/  SHF.R.U64 R27, R176, 0x10, R177 ;  /* 0x00000010b01b7819 */ /* 0x000fe200000012b1 */
[-C--:B------:R-:W-:Y:S01]  /*2f40*/  FFMA.FTZ R44, R26, R213.reuse, R44 ;  /* 0x000000d51a2c7223 */ /* 0x080fe2000001002c */
[----:B------:R-:W-:Y:S02]  /*2f50*/  IMAD.U32 R203, R203, 0x10000, RZ ;  /* 0x00010000cbcb7824 */ /* 0x000fe400078e00ff */
[----:B--2---:R-:W-:-:S02]  /*2f60*/  FFMA.FTZ R215, R172, R213, R215 ;  /* 0x000000d5acd77223 */ /* 0x004fc400000100d7 */
[----:B------:R-:W2:Y:S01]  /*2f70*/  LDL R213, [R1] ;  /* 0x0000000001d57983 */ /* 0x000ea20000100800 */
[----:B------:R-:W-:Y:S01]  /*2f80*/  SHF.L.U32 R172, R27, 0x10, RZ ;  /* 0x000000101bac7819 */ /* 0x000fe200000006ff */
[----:B------:R-:W-:Y:S02]  /*2f90*/  FMUL.FTZ R27, R5, R173 ;  /* 0x000000ad051b7220 */ /* 0x000fe40000410000 */
[----:B------:R-:W4:Y:S02]  /*2fa0*/  LDL R173, [R1+0x4] ;  /* 0x0000040001ad7983 */ /* 0x000f240000100800 */
[----:B---3--:R-:W-:-:S04]  /*2fb0*/  FMUL.FTZ R214, R214, R172 ;  /* 0x000000acd6d67220 */ /* 0x008fc80000410000 */
[----:B------:R-:W-:Y:S02]  /*2fc0*/  FFMA.FTZ R214, R0, R203, R214 ;  /* 0x000000cb00d67223 */ /* 0x000fe400000100d6 */
[----:B------:R0:W5:Y:S01]  /*2fd0*/  LDL.LU R0, [R1+0x98] ;  /* 0x0000980001007983 */ /* 0x0001620000300800 */
[----:B------:R-:W-:Y:S02]  /*2fe0*/  IMAD.MOV.U32 R176, RZ, RZ, R177 ;  /* 0x000000ffffb07224 */ /* 0x000fe400078e00b1 */
[----:B------:R-:W-:Y:S01]  /*2ff0*/  FADD.FTZ R125, R125, R172 ;  /* 0x000000ac7d7d7221 */ /* 0x000fe20000010000 */
[----:B------:R-:W-:Y:S01]  /*3000*/  FFMA.FTZ R97, R27, R172, R97 ;  /* 0x000000ac1b617223 */ /* 0x000fe20000010061 */
[----:B------:R-:W-:Y:S02]  /*3010*/  SHF.R.U32.HI R177, RZ, 0x10, R177 ;  /* 0x00000010ffb17819 */ /* 0x000fe400000116b1 */
[----:B------:R-:W-:Y:S01]  /*3020*/  SHF.L.U32 R172, R176, 0x10, RZ ;  /* 0x00000010b0ac7819 */ /* 0x000fe200000006ff */
[----:B------:R-:W-:Y:S01]  /*3030*/  FMUL.FTZ R176, R5, R174 ;  /* 0x000000ae05b07220 */ /* 0x000fe20000410000 */
[----:B------:R-:W-:-:S02]  /*3040*/  IMAD.U32 R212, R212, 0x10000, RZ ;  /* 0x00010000d4d47824 */ /* 0x000fc400078e00ff */
[----:B------:R-:W-:Y:S01]  /*3050*/  FADD.FTZ R199, R199, R215 ;  /* 0x000000d7c7c77221 */ /* 0x000fe20000010000 */
[----:B------:R-:W-:Y:S01]  /*3060*/  FADD.FTZ R126, R126, R172 ;  /* 0x000000ac7e7e7221 */ /* 0x000fe20000010000 */
[----:B------:R-:W-:Y:S01]  /*3070*/  FFMA.FTZ R98, R176, R172, R98 ;  /* 0x000000acb0627223 */ /* 0x000fe20000010062 */
[----:B------:R-:W-:Y:S01]  /*3080*/  FFMA.FTZ R204, R26, R215, R204 ;  /* 0x000000d71acc7223 */ /* 0x000fe200000100cc */
[----:B------:R-:W-:Y:S01]  /*3090*/  FADD.FTZ R74, R74, R212 ;  /* 0x000000d44a4a7221 */ /* 0x000fe20000010000 */
[----:B------:R-:W-:Y:S01]  /*30a0*/  FFMA.FTZ R46, R176, R212, R46 ;  /* 0x000000d4b02e7223 */ /* 0x000fe2000001002e */
[----:B------:R-:W-:Y:S02]  /*30b0*/  IMAD.U32 R202, R202, 0x10000, RZ ;  /* 0x00010000caca7824 */ /* 0x000fe400078e00ff */
[----:B------:R-:W-:Y:S01]  /*30c0*/  FADD.FTZ R199, R199, R214 ;  /* 0x000000d6c7c77221 */ /* 0x000fe20000010000 */
[----:B------:R-:W-:Y:S01]  /*30d0*/  FFMA.FTZ R204, R27, R214, R204 ;  /* 0x000000d61bcc7223 */ /* 0x000fe200000100cc */
[----:B------:R-:W-:Y:S01]  /*30e0*/  FADD.FTZ R73, R73, R203 ;  /* 0x000000cb49497221 */ /* 0x000fe20000010000 */
[----:B------:R-:W-:Y:S01]  /*30f0*/  FFMA.FTZ R45, R27, R203, R45 ;  /* 0x000000cb1b2d7223 */ /* 0x000fe2000001002d */
[----:B------:R-:W-:Y:S01]  /*3100*/  FADD.FTZ R75, R75, R202 ;  /* 0x000000ca4b4b7221 */ /* 0x000fe20000010000 */
[----:B------:R-:W-:Y:S01]  /*3110*/  IADD3 R201, R201, 0x100, RZ ;  /* 0x00000100c9c97810 */ /* 0x000fe20007ffe0ff */
[----:B--2---:R-:W-:Y:S01]  /*3120*/  FMUL.FTZ R213, R213, R172 ;  /* 0x000000acd5d57220 */ /* 0x004fe20000410000 */
[----:B------:R-:W-:-:S03]  /*3130*/  SHF.L.U32 R172, R177, 0x10, RZ ;  /* 0x00000010b1ac7819 */ /* 0x000fc600000006ff */
[----:B----4-:R-:W-:Y:S02]  /*3140*/  FFMA.FTZ R213, R173, R212, R213 ;  /* 0x000000d4add57223 */ /* 0x010fe400000100d5 */
[----:B------:R-:W-:Y:S01]  /*3150*/  FMUL.FTZ R212, R251, R172 ;  /* 0x000000acfbd47220 */ /* 0x000fe20000410000 */
[----:B------:R-:W-:Y:S01]  /*3160*/  FMUL.FTZ R177, R5, R175 ;  /* 0x000000af05b17220 */ /* 0x000fe20000410000 */
[----:B------:R-:W-:Y:S01]  /*3170*/  FADD.FTZ R199, R199, R213 ;  /* 0x000000d5c7c77221 */ /* 0x000fe20000010000 */
[----:B------:R-:W-:Y:S01]  /*3180*/  FFMA.FTZ R204, R176, R213, R204 ;  /* 0x000000d5b0cc7223 */ /* 0x000fe200000100cc */
[-C--:B------:R-:W-:Y:S01]  /*3190*/  FFMA.FTZ R212, R252, R202.reuse, R212 ;  /* 0x000000cafcd47223 */ /* 0x080fe200000100d4 */
[----:B------:R-:W-:Y:S01]  /*31a0*/  FFMA.FTZ R47, R177, R202, R47 ;  /* 0x000000cab12f7223 */ /* 0x000fe2000001002f */
[----:B------:R-:W-:Y:S01]  /*31b0*/  FADD.FTZ R127, R127, R172 ;  /* 0x000000ac7f7f7221 */ /* 0x000fe20000010000 */
[----:B------:R-:W-:Y:S01]  /*31c0*/  FFMA.FTZ R99, R177, R172, R99 ;  /* 0x000000acb1637223 */ /* 0x000fe20000010063 */
[----:B------:R-:W-:Y:S01]  /*31d0*/  FADD.FTZ R199, R199, R212 ;  /* 0x000000d4c7c77221 */ /* 0x000fe20000010000 */
[----:B0-----:R-:W-:-:S07]  /*31e0*/  FFMA.FTZ R204, R177, R212, R204 ;  /* 0x000000d4b1cc7223 */ /* 0x001fce00000100cc */
.L_x_1635:
[----:B------:R-:W-:Y:S05]  /*31f0*/  BSYNC B0 ;  /* 0x0000000000007941 */ /* 0x000fea0003800000 */
.L_x_1634:
[----:B------:R-:W-:Y:S04]  /*3200*/  BSSY B0, `(.L_x_1636) ;  /* 0x0000057000007945 */ /* 0x000fe80003800000 */
[----:B------:R-:W-:Y:S05]  /*3210*/  @!P1 BRA `(.L_x_1637) ;  /* 0x0000000400549947 */ /* 0x000fea0003800000 */
[----:B------:R-:W-:Y:S01]  /*3220*/  ISETP.NE.U32.AND P2, PT, RZ, UR8, PT ;  /* 0x00000008ff007c0c */ /* 0x000fe2000bf45070 */
[C---:B------:R-:W-:Y:S01]  /*3230*/  IMAD.SHL.U32 R202, R201.reuse, 0x4, RZ ;  /* 0x00000004c9ca7824 */ /* 0x040fe200078e00ff */
[----:B------:R-:W0:Y:S02]  /*3240*/  LDC.64 R178, c[0x0][0x2b8] ;  /* 0x0000ae00ffb27b82 */ /* 0x000e240000000a00 */
[----:B------:R-:W-:Y:S02]  /*3250*/  ISETP.NE.AND.EX P2, PT, RZ, UR9, PT, P2 ;  /* 0x00000009ff007c0c */ /* 0x000fe4000bf45320 */
[----:B------:R-:W-:-:S04]  /*3260*/  SHF.L.U64.HI R19, R201, 0x2, RZ ;  /* 0x00000002c9137819 */ /* 0x000fc800000102ff */
[----:B------:R-:W1:Y:S07]  /*3270*/  LDC.64 R180, c[0x0][0x2c0] ;  /* 0x0000b000ffb47b82 */ /* 0x000e6e0000000a00 */
[C---:B------:R-:W-:Y:S01]  /*3280*/  @P2 LEA R172, P3, R201.reuse, UR8, 0x4 ;  /* 0x00000008c9ac2c11 */ /* 0x040fe2000f8620ff */
[----:B------:R-:W2:Y:S03]  /*3290*/  LDC.U8 R174, c[0x0][0x2a0] ;  /* 0x0000a800ffae7b82 */ /* 0x000ea60000000000 */
[----:B------:R-:W-:-:S05]  /*32a0*/  @P2 LEA.HI.X R173, R201, UR9, RZ, 0x4, P3 ;  /* 0x00000009c9ad2c11 */ /* 0x000fca00098f24ff */
[----:B------:R3:W5:Y:S01]  /*32b0*/  @P2 LDG.E.128 R160, desc[UR4][R172.64] ;  /* 0x00000004aca02981 */ /* 0x000762000c1e1d00 */
[----:B------:R-:W-:-:S04]  /*32c0*/  ISETP.NE.U32.AND P2, PT, RZ, UR14, PT ;  /* 0x0000000eff007c0c */ /* 0x000fc8000bf45070 */
[----:B------:R-:W-:-:S13]  /*32d0*/  ISETP.NE.AND.EX P2, PT, RZ, UR15, PT, P2 ;  /* 0x0000000fff007c0c */ /* 0x000fda000bf45320 */
[----:B---3--:R-:W3:Y:S01]  /*32e0*/  @P2 LDC.64 R172, c[0x0][0x248] ;  /* 0x00009200ffac2b82 */ /* 0x008ee20000000a00 */
[----:B0-----:R-:W-:-:S04]  /*32f0*/  IMAD.WIDE.U32 R178, R201, 0x8, R178 ;  /* 0x00000008c9b27825 */ /* 0x001fc800078e00b2 */
[----:B-1----:R-:W-:Y:S02]  /*3300*/  IMAD.WIDE.U32 R180, R201, 0x8, R180 ;  /* 0x00000008c9b47825 */ /* 0x002fe400078e00b4 */
[----:B------:R-:W4:Y:S04]  /*3310*/  LDG.E.64 R178, desc[UR4][R178.64] ;  /* 0x00000004b2b27981 */ /* 0x000f28000c1e1b00 */
[----:B------:R-:W4:Y:S01]  /*3320*/  LDG.E.64 R180, desc[UR4][R180.64] ;  /* 0x00000004b4b47981 */ /* 0x000f22000c1e1b00 */
[----:B---3--:R-:W-:-:S04]  /*3330*/  @P2 IADD3 R172, P3, R202, R172, RZ ;  /* 0x000000accaac2210 */ /* 0x008fc80007f7e0ff */
[----:B------:R-:W-:-:S05]  /*3340*/  @P2 IADD3.X R173, R19, R173, RZ, P3, !PT ;  /* 0x000000ad13ad2210 */ /* 0x000fca0001ffe4ff */
[----:B------:R0:W5:Y:S01]  /*3350*/  @P2 LDG.E R18, desc[UR4][R172.64] ;  /* 0x00000004ac122981 */ /* 0x000162000c1e1900 */
[----:B------:R-:W-:-:S04]  /*3360*/  IADD3 R202, P2, R202, UR12, RZ ;  /* 0x0000000ccaca7c10 */ /* 0x000fc8000ff5e0ff */
[----:B------:R-:W-:Y:S02]  /*3370*/  IADD3.X R203, R19, UR13, RZ, P2, !PT ;  /* 0x0000000d13cb7c10 */ /* 0x000fe400097fe4ff */
[----:B0-----:R-:W-:-:S03]  /*3380*/  LEA R172, P2, R201, UR10, 0x4 ;  /* 0x0000000ac9ac7c11 */ /* 0x001fc6000f8420ff */
[----:B------:R0:W5:Y:S01]  /*3390*/  LDG.E R19, desc[UR4][R202.64] ;  /* 0x00000004ca137981 */ /* 0x000162000c1e1900 */
[----:B------:R-:W-:Y:S02]  /*33a0*/  LEA.HI.X R173, R201, UR11, RZ, 0x4, P2 ;  /* 0x0000000bc9ad7c11 */ /* 0x000fe400090f24ff */
[----:B--2---:R-:W-:-:S04]  /*33b0*/  ISETP.NE.AND P2, PT, R174, RZ, PT ;  /* 0x000000ffae00720c */ /* 0x004fc80003f45270 */
[----:B------:R-:W2:Y:S01]  /*33c0*/  LDG.E.128 R172, desc[UR4][R172.64] ;  /* 0x00000004acac7981 */ /* 0x000ea2000c1e1d00 */
[----:B-----5:R-:W-:Y:S01]  /*33d0*/  FSEL R207, R200, RZ, !P2 ;  /* 0x000000ffc8cf7208 */ /* 0x020fe20005000000 */
[----:B------:R-:W-:Y:S02]  /*33e0*/  VIADD R201, R201, 0x100 ;  /* 0x00000100c9c97836 */ /* 0x000fe40000000000 */
[----:B----4-:R-:W-:Y:S01]  /*33f0*/  IMAD.MOV.U32 R209, RZ, RZ, R178 ;  /* 0x000000ffffd17224 */ /* 0x010fe200078e00b2 */
[--C-:B0-----:R-:W-:Y:S02]  /*3400*/  SHF.R.U64 R203, R178, 0x10, R179.reuse ;  /* 0x00000010b2cb7819 */ /* 0x101fe400000012b3 */
[----:B------:R-:W-:Y:S01]  /*3410*/  SHF.R.U32.HI R202, RZ, 0x10, R179 ;  /* 0x00000010ffca7819 */ /* 0x000fe200000116b3 */
[----:B------:R-:W-:-:S04]  /*3420*/  IMAD.MOV.U32 R178, RZ, RZ, R180 ;  /* 0x000000ffffb27224 */ /* 0x000fc800078e00b4 */
[----:B------:R-:W-:Y:S01]  /*3430*/  IMAD.U32 R210, R178, 0x10000, RZ ;  /* 0x00010000b2d27824 */ /* 0x000fe200078e00ff */
[----:B------:R-:W-:-:S03]  /*3440*/  SHF.L.U32 R209, R209, 0x10, RZ ;  /* 0x00000010d1d17819 */ /* 0x000fc600000006ff */
[----:B------:R-:W-:Y:S01]  /*3450*/  FMUL.FTZ R211, R249, R210 ;  /* 0x000000d2f9d37220 */ /* 0x000fe20000410000 */
[----:B------:R-:W-:Y:S01]  /*3460*/  FADD.FTZ R128, R128, R210 ;  /* 0x000000d280807221 */ /* 0x000fe20000010000 */
[----:B------:R-:W-:Y:S02]  /*3470*/  SHF.L.U32 R203, R203, 0x10, RZ ;  /* 0x00000010cbcb7819 */ /* 0x000fe400000006ff */
[----:B------:R-:W-:Y:S01]  /*3480*/  FFMA.FTZ R211, R250, R209, R211 ;  /* 0x000000d1fad37223 */ /* 0x000fe200000100d3 */
[----:B------:R-:W-:-:S03]  /*3490*/  FADD.FTZ R76, R76, R209 ;  /* 0x000000d14c4c7221 */ /* 0x000fc60000010000 */
[----:B------:R-:W-:Y:S01]  /*34a0*/  FADD.FTZ R199, R199, R211 ;  /* 0x000000d3c7c77221 */ /* 0x000fe20000010000 */
[----:B------:R-:W-:Y:S01]  /*34b0*/  SHF.L.U32 R202, R202, 0x10, RZ ;  /* 0x00000010caca7819 */ /* 0x000fe200000006ff */
[C---:B--2---:R-:W-:Y:S01]  /*34c0*/  FADD.FTZ R172, -R207.reuse, R172 ;  /* 0x000000accfac7221 */ /* 0x044fe20000010100 */
[C---:B------:R-:W-:Y:S01]  /*34d0*/  FADD.FTZ R173, -R207.reuse, R173 ;  /* 0x000000adcfad7221 */ /* 0x040fe20000010100 */
[C---:B------:R-:W-:Y:S01]  /*34e0*/  FADD.FTZ R174, -R207.reuse, R174 ;  /* 0x000000aecfae7221 */ /* 0x040fe20000010100 */
[----:B------:R-:W-:Y:S01]  /*34f0*/  FADD.FTZ R175, -R207, R175 ;  /* 0x000000afcfaf7221 */ /* 0x000fe20000010100 */
[----:B------:R-:W-:Y:S02]  /*3500*/  MOV R207, R179 ;  /* 0x000000b300cf7202 */ /* 0x000fe40000000f00 */
[----:B------:R-:W-:Y:S01]  /*3510*/  SHF.R.U64 R179, R180, 0x10, R181 ;  /* 0x00000010b4b37819 */ /* 0x000fe200000012b5 */
[----:B------:R-:W-:Y:S01]  /*3520*/  FMUL.FTZ R178, R5, R172 ;  /* 0x000000ac05b27220 */ /* 0x000fe20000410000 */
[----:B------:R-:W-:-:S03]  /*3530*/  MOV R180, R181 ;  /* 0x000000b500b47202 */ /* 0x000fc60000000f00 */
[----:B------:R-:W-:Y:S02]  /*3540*/  IMAD.U32 R172, R179, 0x10000, RZ ;  /* 0x00010000b3ac7824 */ /* 0x000fe400078e00ff */
[----:B------:R-:W-:Y:S01]  /*3550*/  FMUL.FTZ R179, R5, R173 ;  /* 0x000000ad05b37220 */ /* 0x000fe20000410000 */
[----:B------:R-:W-:Y:S01]  /*3560*/  FFMA.FTZ R100, R178, R210, R100 ;  /* 0x000000d2b2647223 */ /* 0x000fe20000010064 */
[-C--:B------:R-:W-:Y:S01]  /*3570*/  FMUL.FTZ R210, R247, R172.reuse ;  /* 0x000000acf7d27220 */ /* 0x080fe20000410000 */
[----:B------:R-:W-:Y:S01]  /*3580*/  FADD.FTZ R129, R129, R172 ;  /* 0x000000ac81817221 */ /* 0x000fe20000010000 */
[----:B------:R-:W-:Y:S01]  /*3590*/  FFMA.FTZ R101, R179, R172, R101 ;  /* 0x000000acb3657223 */ /* 0x000fe20000010065 */
[----:B------:R-:W-:Y:S01]  /*35a0*/  IMAD.U32 R172, R180, 0x10000, RZ ;  /* 0x00010000b4ac7824 */ /* 0x000fe200078e00ff */
[----:B------:R-:W-:Y:S01]  /*35b0*/  SHF.R.U32.HI R181, RZ, 0x10, R181 ;  /* 0x00000010ffb57819 */ /* 0x000fe200000116b5 */
[----:B------:R-:W-:Y:S01]  /*35c0*/  FMUL.FTZ R180, R5, R174 ;  /* 0x000000ae05b47220 */ /* 0x000fe20000410000 */
[----:B------:R-:W-:Y:S01]  /*35d0*/  FFMA.FTZ R48, R178, R209, R48 ;  /* 0x000000d1b2307223 */ /* 0x000fe20000010030 */
[----:B------:R-:W-:Y:S01]  /*35e0*/  SHF.L.U32 R207, R207, 0x10, RZ ;  /* 0x00000010cfcf7819 */ /* 0x000fe200000006ff */
[-C--:B------:R-:W-:Y:S01]  /*35f0*/  FMUL.FTZ R209, R245, R172.reuse ;  /* 0x000000acf5d17220 */ /* 0x080fe20000410000 */
[----:B------:R-:W-:Y:S01]  /*3600*/  FADD.FTZ R130, R130, R172 ;  /* 0x000000ac82827221 */ /* 0x000fe20000010000 */
[----:B------:R-:W-:Y:S01]  /*3610*/  FFMA.FTZ R102, R180, R172, R102 ;  /* 0x000000acb4667223 */ /* 0x000fe20000010066 */
[----:B------:R-:W-:Y:S01]  /*3620*/  FFMA.FTZ R210, R248, R203, R210 ;  /* 0x000000cbf8d27223 */ /* 0x000fe200000100d2 */
[----:B------:R-:W-:-:S02]  /*3630*/  IMAD.U32 R172, R181, 0x10000, RZ ;  /* 0x00010000b5ac7824 */ /* 0x000fc400078e00ff */
[----:B------:R-:W-:Y:S01]  /*3640*/  FFMA.FTZ R204, R178, R211, R204 ;  /* 0x000000d3b2cc7223 */ /* 0x000fe200000100cc */
[----:B------:R-:W-:Y:S01]  /*3650*/  FADD.FTZ R78, R78, R207 ;  /* 0x000000cf4e4e7221 */ /* 0x000fe20000010000 */
[-C--:B------:R-:W-:Y:S01]  /*3660*/  FFMA.FTZ R50, R180, R207.reuse, R50 ;  /* 0x000000cfb4327223 */ /* 0x080fe20000010032 */
[----:B------:R-:W-:Y:S01]  /*3670*/  FFMA.FTZ R209, R246, R207, R209 ;  /* 0x000000cff6d17223 */ /* 0x000fe200000100d1 */
[----:B------:R-:W-:Y:S01]  /*3680*/  FMUL.FTZ R207, R243, R172 ;  /* 0x000000acf3cf7220 */ /* 0x000fe20000410000 */
        /* <DEDUP_REMOVED lines=14> */
.L_x_1637:
[----:B------:R-:W-:Y:S05]  /*3770*/  BSYNC B0 ;  /* 0x0000000000007941 */ /* 0x000fea0003800000 */
.L_x_1636:
        /* <DEDUP_REMOVED lines=11> */
[----:B------:R2:W5:Y:S01]  /*3830*/  @P2 LDG.E.128 R164, desc[UR4][R172.64] ;  /* 0x00000004aca42981 */ /* 0x000562000c1e1d00 */
[----:B------:R-:W-:-:S04]  /*3840*/  ISETP.NE.U32.AND P2, PT, RZ, UR14, PT ;  /* 0x0000000eff007c0c */ /* 0x000fc8000bf45070 */
[----:B------:R-:W-:-:S13]  /*3850*/  ISETP.NE.AND.EX P2, PT, RZ, UR15, PT, P2 ;  /* 0x0000000fff007c0c */ /* 0x000fda000bf45320 */
[----:B--2---:R-:W2:Y:S02]  /*3860*/  @P2 LDC.64 R172, c[0x0][0x248] ;  /* 0x00009200ffac2b82 */ /* 0x004ea40000000a00 */
[----:B--2---:R-:W-:-:S05]  /*3870*/  @P2 IADD3 R172, P3, R196, R172, RZ ;  /* 0x000000acc4ac2210 */ /* 0x004fca0007f7e0ff */
[----:B------:R-:W-:-:S05]  /*3880*/  @P2 IMAD.X R173, R174, 0x1, R173, P3 ;  /* 0x00000001aead2824 */ /* 0x000fca00018e06ad */
[----:B------:R2:W5:Y:S01]  /*3890*/  @P2 LDG.E R20, desc[UR4][R172.64] ;  /* 0x00000004ac142981 */ /* 0x000562000c1e1900 */
[----:B0-----:R-:W-:Y:S01]  /*38a0*/  ISETP.NE.AND P2, PT, R175, RZ, PT ;  /* 0x000000ffaf00720c */ /* 0x001fe20003f45270 */
[----:B-1----:R-:W-:-:S03]  /*38b0*/  IMAD.WIDE.U32 R202, R201, 0x8, R202 ;  /* 0x00000008c9ca7825 */ /* 0x002fc600078e00ca */
[----:B-----5:R-:W-:Y:S02]  /*38c0*/  FSEL R182, R200, RZ, !P2 ;  /* 0x000000ffc8b67208 */ /* 0x020fe40005000000 */
[----:B------:R-:W-:Y:S01]  /*38d0*/  IADD3 R196, P2, R196, UR12, RZ ;  /* 0x0000000cc4c47c10 */ /* 0x000fe2000ff5e0ff */
[----:B------:R-:W3:Y:S03]  /*38e0*/  LDG.E.64 R202, desc[UR4][R202.64] ;  /* 0x00000004caca7981 */ /* 0x000ee6000c1e1b00 */
[----:B------:R-:W-:Y:S02]  /*38f0*/  IADD3.X R197, R174, UR13, RZ, P2, !PT ;  /* 0x0000000daec57c10 */ /* 0x000fe400097fe4ff */
[----:B------:R-:W0:Y:S01]  /*3900*/  LDC.64 R174, c[0x0][0x2c0] ;  /* 0x0000b000ffae7b82 */ /* 0x000e220000000a00 */
[C---:B--2---:R-:W-:Y:S02]  /*3910*/  LEA R172, P2, R201.reuse, UR10, 0x4 ;  /* 0x0000000ac9ac7c11 */ /* 0x044fe4000f8420ff */
[----:B------:R1:W5:Y:S02]  /*3920*/  LDG.E R196, desc[UR4][R196.64] ;  /* 0x00000004c4c47981 */ /* 0x000364000c1e1900 */
[C---:B------:R-:W-:Y:S01]  /*3930*/  LEA.HI.X R173, R201.reuse, UR11, RZ, 0x4, P2 ;  /* 0x0000000bc9ad7c11 */ /* 0x040fe200090f24ff */
[----:B0-----:R-:W-:-:S05]  /*3940*/  IMAD.WIDE.U32 R200, R201, 0x8, R174 ;  /* 0x00000008c9c87825 */ /* 0x001fca00078e00ae */
[----:B------:R-:W2:Y:S04]  /*3950*/  LDG.E.128 R172, desc[UR4][R172.64] ;  /* 0x00000004acac7981 */ /* 0x000ea8000c1e1d00 */
[----:B------:R-:W4:Y:S01]  /*3960*/  LDG.E.64 R200, desc[UR4][R200.64] ;  /* 0x00000004c8c87981 */ /* 0x000f22000c1e1b00 */
[C---:B--2---:R-:W-:Y:S01]  /*3970*/  FADD.FTZ R172, -R182.reuse, R172 ;  /* 0x000000acb6ac7221 */ /* 0x044fe20000010100 */
[C---:B------:R-:W-:Y:S01]  /*3980*/  FADD.FTZ R173, -R182.reuse, R173 ;  /* 0x000000adb6ad7221 */ /* 0x040fe20000010100 */
[C---:B------:R-:W-:Y:S01]  /*3990*/  FADD.FTZ R174, -R182.reuse, R174 ;  /* 0x000000aeb6ae7221 */ /* 0x040fe20000010100 */
[----:B------:R-:W-:Y:S01]  /*39a0*/  FADD.FTZ R175, -R182, R175 ;  /* 0x000000afb6af7221 */ /* 0x000fe20000010100 */
[----:B----4-:R-:W-:-:S05]  /*39b0*/  MOV R182, R200 ;  /* 0x000000c800b67202 */ /* 0x010fca0000000f00 */
[----:B------:R-:W-:Y:S01]  /*39c0*/  IMAD.U32 R183, R182, 0x10000, RZ ;  /* 0x00010000b6b77824 */ /* 0x000fe200078e00ff */
[----:B---3--:R-:W-:-:S03]  /*39d0*/  MOV R182, R202 ;  /* 0x000000ca00b67202 */ /* 0x008fc60000000f00 */
[----:B------:R-:W-:Y:S02]  /*39e0*/  FMUL.FTZ R232, R241, R183 ;  /* 0x000000b7f1e87220 */ /* 0x000fe40000410000 */
[----:B------:R-:W-:Y:S02]  /*39f0*/  IMAD.U32 R198, R182, 0x10000, RZ ;  /* 0x00010000b6c67824 */ /* 0x000fe400078e00ff */
[----:B------:R-:W-:Y:S02]  /*3a00*/  FMUL.FTZ R182, R5, R172 ;  /* 0x000000ac05b67220 */ /* 0x000fe40000410000 */
[-C--:B------:R-:W-:Y:S02]  /*3a10*/  FFMA.FTZ R232, R242, R198.reuse, R232 ;  /* 0x000000c6f2e87223 */ /* 0x080fe400000100e8 */
[----:B------:R-:W-:Y:S01]  /*3a20*/  FFMA.FTZ R52, R182, R198, R52 ;  /* 0x000000c6b6347223 */ /* 0x000fe20000010034 */
[----:B------:R-:W-:Y:S01]  /*3a30*/  FADD.FTZ R80, R80, R198 ;  /* 0x000000c650507221 */ /* 0x000fe20000010000 */
[--C-:B------:R-:W-:Y:S01]  /*3a40*/  SHF.R.U64 R198, R200, 0x10, R201.reuse ;  /* 0x00000010c8c67819 */ /* 0x100fe200000012c9 */
[----:B------:R-:W-:Y:S01]  /*3a50*/  IMAD.MOV.U32 R200, RZ, RZ, R201 ;  /* 0x000000ffffc87224 */ /* 0x000fe200078e00c9 */
[----:B------:R-:W-:-:S02]  /*3a60*/  SHF.R.U64 R172, R202, 0x10, R203 ;  /* 0x00000010caac7819 */ /* 0x000fc400000012cb */
[----:B------:R-:W-:Y:S01]  /*3a70*/  SHF.L.U32 R198, R198, 0x10, RZ ;  /* 0x00000010c6c67819 */ /* 0x000fe200000006ff */
[----:B------:R-:W-:Y:S01]  /*3a80*/  FADD.FTZ R132, R132, R183 ;  /* 0x000000b784847221 */ /* 0x000fe20000010000 */
[----:B------:R-:W-:Y:S01]  /*3a90*/  FFMA.FTZ R104, R182, R183, R104 ;  /* 0x000000b7b6687223 */ /* 0x000fe20000010068 */
[----:B------:R-:W-:Y:S02]  /*3aa0*/  IMAD.U32 R172, R172, 0x10000, RZ ;  /* 0x00010000acac7824 */ /* 0x000fe400078e00ff */
[----:B------:R-:W-:Y:S01]  /*3ab0*/  FMUL.FTZ R183, R5, R173 ;  /* 0x000000ad05b77220 */ /* 0x000fe20000410000 */
[----:B------:R-:W-:Y:S01]  /*3ac0*/  FMUL.FTZ R231, R239, R198 ;  /* 0x000000c6efe77220 */ /* 0x000fe20000410000 */
[----:B------:R-:W-:Y:S02]  /*3ad0*/  MOV R173, R203 ;  /* 0x000000cb00ad7202 */ /* 0x000fe40000000f00 */
[----:B------:R-:W-:Y:S02]  /*3ae0*/  SHF.R.U32.HI R201, RZ, 0x10, R201 ;  /* 0x00000010ffc97819 */ /* 0x000fe400000116c9 */
[----:B------:R-:W-:Y:S01]  /*3af0*/  SHF.L.U32 R200, R200, 0x10, RZ ;  /* 0x00000010c8c87819 */ /* 0x000fe200000006ff */
[-C--:B------:R-:W-:Y:S01]  /*3b00*/  FFMA.FTZ R231, R240, R172.reuse, R231 ;  /* 0x000000acf0e77223 */ /* 0x080fe200000100e7 */
[----:B------:R-:W-:Y:S01]  /*3b10*/  FFMA.FTZ R53, R183, R172, R53 ;  /* 0x000000acb7357223 */ /* 0x000fe20000010035 */
[----:B------:R-:W-:Y:S01]  /*3b20*/  FADD.FTZ R81, R81, R172 ;  /* 0x000000ac51517221 */ /* 0x000fe20000010000 */
[----:B------:R-:W-:Y:S01]  /*3b30*/  SHF.R.U32.HI R172, RZ, 0x10, R203 ;  /* 0x00000010ffac7819 */ /* 0x000fe200000116cb */
[----:B------:R-:W-:Y:S01]  /*3b40*/  IMAD.U32 R173, R173, 0x10000, RZ ;  /* 0x00010000adad7824 */ /* 0x000fe200078e00ff */
[----:B------:R-:W-:Y:S01]  /*3b50*/  SHF.L.U32 R201, R201, 0x10, RZ ;  /* 0x00000010c9c97819 */ /* 0x000fe200000006ff */
[----:B------:R-:W-:Y:S01]  /*3b60*/  FMUL.FTZ R208, R237, R200 ;  /* 0x000000c8edd07220 */ /* 0x000fe20000410000 */
[----:B------:R-:W-:Y:S01]  /*3b70*/  FADD.FTZ R199, R199, R232 ;  /* 0x000000e8c7c77221 */ /* 0x000fe20000010000 */
[----:B------:R-:W-:Y:S01]  /*3b80*/  FFMA.FTZ R204, R182, R232, R204 ;  /* 0x000000e8b6cc7223 */ /* 0x000fe200000100cc */
[----:B-1----:R-:W-:Y:S01]  /*3b90*/  FMUL.FTZ R197, R5, R174 ;  /* 0x000000ae05c57220 */ /* 0x002fe20000410000 */
        /* <DEDUP_REMOVED lines=21> */
.L_x_1639:
[----:B------:R-:W-:Y:S05]  /*3cf0*/  BSYNC B0 ;  /* 0x0000000000007941 */ /* 0x000fea0003800000 */
.L_x_1638:
[----:B------:R-:W0:Y:S01]  /*3d00*/  S2R R172, SR_TID.X ;  /* 0x0000000000ac7919 */ /* 0x000e220000002100 */
[----:B------:R-:W-:Y:S01]  /*3d10*/  LOP3.LUT P2, RZ, R233, 0xff, RZ, 0xc0, !PT ;  /* 0x000000ffe9ff7812 */ /* 0x000fe2000784c0ff */
[----:B------:R-:W-:Y:S01]  /*3d20*/  UMOV UR6, 0xffffffff ;  /* 0xffffffff00067882 */ /* 0x000fe20000000000 */
[----:B0-----:R-:W-:Y:S02]  /*3d30*/  SHF.R.U32.HI R233, RZ, 0x5, R172 ;  /* 0x00000005ffe97819 */ /* 0x001fe400000116ac */
[----:B------:R-:W-:Y:S02]  /*3d40*/  LOP3.LUT P3, RZ, R172, 0x1f, RZ, 0xc0, !PT ;  /* 0x0000001facff7812 */ /* 0x000fe4000786c0ff */
[----:B------:R-:W-:-:S07]  /*3d50*/  LOP3.LUT R174, R233, 0x7fffff8, RZ, 0xc0, !PT ;  /* 0x07fffff8e9ae7812 */ /* 0x000fce00078ec0ff */
[----:B------:R-:W-:Y:S01]  /*3d60*/  @!P2 IADD3 R174, R174, 0x8, RZ ;  /* 0x00000008aeaea810 */ /* 0x000fe20007ffe0ff */
[----:B------:R-:W-:Y:S06]  /*3d70*/  BRA.DIV UR6, `(.L_x_1640) ;  /* 0x0000003206047947 */ /* 0x000fec000b800000 */
[----:B-----5:R-:W0:Y:S04]  /*3d80*/  SHFL.DOWN PT, R200, R199, 0x10, 0x1f ;  /* 0x0a001f00c7c87f89 */ /* 0x020e2800000e0000 */
        /* <DEDUP_REMOVED lines=17> */
.L_x_1684:
[----:B0-----:R-:W-:Y:S01]  /*3ea0*/  FADD.FTZ R173, R200, R173 ;  /* 0x000000adc8ad7221 */ /* 0x001fe20000010000 */
[----:B------:R-:W-:Y:S01]  /*3eb0*/  @!P3 LOP3.LUT R175, R233, 0x7, RZ, 0xc0, !PT ;  /* 0x00000007e9afb812 */ /* 0x000fe200078ec0ff */
[----:B-1----:R-:W0:Y:S01]  /*3ec0*/  S2R R200, SR_CgaCtaId ;  /* 0x0000000000c87919 */ /* 0x002e220000008800 */
[----:B------:R-:W-:Y:S01]  /*3ed0*/  MOV R199, 0x400 ;  /* 0x0000040000c77802 */ /* 0x000fe20000000f00 */
[----:B------:R-:W-:Y:S01]  /*3ee0*/  FADD.FTZ R172, R201, R203 ;  /* 0x000000cbc9ac7221 */ /* 0x000fe20000010000 */
[----:B------:R-:W-:Y:S05]  /*3ef0*/  WARPSYNC.ALL ;  /* 0x0000000000007948 */ /* 0x000fea0003800000 */
[----:B------:R-:W-:Y:S01]  /*3f00*/  @!P3 IMAD.IADD R175, R174, 0x1, R175 ;  /* 0x00000001aeafb824 */ /* 0x000fe200078e02af */
[----:B------:R-:W-:Y:S01]  /*3f10*/  LOP3.LUT P4, RZ, R4, 0x8, RZ, 0xc0, !PT ;  /* 0x0000000804ff7812 */ /* 0x000fe2000788c0ff */
[----:B------:R-:W-:Y:S01]  /*3f20*/  BSSY B0, `(.L_x_1641) ;  /* 0x000006e000007945 */ /* 0x000fe20003800000 */
[----:B0-----:R-:W-:-:S04]  /*3f30*/  LEA R199, R200, R199, 0x18 ;  /* 0x000000c7c8c77211 */ /* 0x001fc800078ec0ff */
[----:B------:R-:W-:Y:S01]  /*3f40*/  @!P3 LEA R175, R175, R199, 0x3 ;  /* 0x000000c7afafb211 */ /* 0x000fe200078e18ff */
[----:B------:R-:W-:-:S04]  /*3f50*/  IMAD R199, R174, 0x8, R199 ;  /* 0x00000008aec77824 */ /* 0x000fc800078e02c7 */
        /* <DEDUP_REMOVED lines=29> */
[----:B------:R-:W-:Y:S02]  /*4130*/  ISETP.NE.AND.EX P4, PT, RZ, UR19, PT, P4 ;  /* 0x00000013ff007c0c */ /* 0x000fe4000bf85340 */
[----:B0-----:R-:W-:-:S04]  /*4140*/  ISETP.NE.AND P3, PT, R202, RZ, PT ;  /* 0x000000ffca00720c */ /* 0x001fc80003f65270 */
[----:B------:R-:W-:Y:S02]  /*4150*/  FSEL R175, R172, RZ, !P3 ;  /* 0x000000ffacaf7208 */ /* 0x000fe40005800000 */
[----:B------:R-:W-:-:S03]  /*4160*/  ISETP.NE.U32.AND P3, PT, RZ, UR14, PT ;  /* 0x0000000eff007c0c */ /* 0x000fc6000bf65070 */
[-CC-:B------:R-:W-:Y:S01]  /*4170*/  FFMA.FTZ R174, R0, R173.reuse, R175.reuse ;  /* 0x000000ad00ae7223 */ /* 0x180fe200000100af */
[----:B------:R-:W-:Y:S01]  /*4180*/  ISETP.NE.AND.EX P3, PT, RZ, UR15, PT, P3 ;  /* 0x0000000fff007c0c */ /* 0x000fe2000bf65330 */
[----:B------:R-:W-:Y:S02]  /*4190*/  FFMA.FTZ R202, R25, R173, R175 ;  /* 0x000000ad19ca7223 */ /* 0x000fe400000100af */
[----:B------:R-:W-:Y:S02]  /*41a0*/  FADD.FTZ R174, R205, -R174 ;  /* 0x800000aecdae7221 */ /* 0x000fe40000010000 */
[----:B------:R-:W-:Y:S02]  /*41b0*/  FADD.FTZ R202, R228, -R202 ;  /* 0x800000cae4ca7221 */ /* 0x000fe40000010000 */
[C---:B------:R-:W-:Y:S02]  /*41c0*/  FMUL.FTZ R174, R5.reuse, R174 ;  /* 0x000000ae05ae7220 */ /* 0x040fe40000410000 */
[----:B------:R-:W-:-:S02]  /*41d0*/  FMUL.FTZ R202, R5, R202 ;  /* 0x000000ca05ca7220 */ /* 0x000fc40000410000 */
[----:B------:R-:W-:Y:S02]  /*41e0*/  @P5 FADD.FTZ R174, R136, R174 ;  /* 0x000000ae88ae5221 */ /* 0x000fe40000010000 */
[----:B------:R-:W-:Y:S01]  /*41f0*/  @P3 LOP3.LUT P6, RZ, R8, 0xff, RZ, 0xc0, !PT ;  /* 0x000000ff08ff3812 */ /* 0x000fe200078cc0ff */
[----:B------:R-:W-:Y:S01]  /*4200*/  @P5 FADD.FTZ R202, R139, R202 ;  /* 0x000000ca8bca5221 */ /* 0x000fe20000010000 */
[C---:B------:R-:W-:Y:S01]  /*4210*/  FMUL.FTZ R199, R174.reuse, UR17 ;  /* 0x00000011aec77c20 */ /* 0x040fe20008410000 */
[----:B------:R-:W-:-:S03]  /*4220*/  SEL R168, R174, R168, P4 ;  /* 0x000000a8aea87207 */ /* 0x000fc60002000000 */
[----:B------:R-:W-:Y:S02]  /*4230*/  SEL R171, R202, R171, P4 ;  /* 0x000000abcaab7207 */ /* 0x000fe40002000000 */
[----:B------:R-:W-:Y:S02]  /*4240*/  @P3 FSEL R174, R199, RZ, P6 ;  /* 0x000000ffc7ae3208 */ /* 0x000fe40003000000 */
[----:B------:R-:W-:Y:S02]  /*4250*/  @P3 LOP3.LUT P6, RZ, R8, 0xff00, RZ, 0xc0, !PT ;  /* 0x0000ff0008ff3812 */ /* 0x000fe400078cc0ff */
[----:B------:R-:W-:-:S04]  /*4260*/  @P3 F2FP.BF16.F32.PACK_AB R174, RZ, R174 ;  /* 0x000000aeffae323e */ /* 0x000fc800000010ff */
[----:B------:R-:W-:Y:S01]  /*4270*/  @P3 PRMT R21, R174, 0x7610, R21 ;  /* 0x00007610ae153816 */ /* 0x000fe20000000015 */
[----:B------:R-:W-:-:S04]  /*4280*/  FFMA.FTZ R174, R23, R173, R175 ;  /* 0x000000ad17ae7223 */ /* 0x000fc800000100af */
[----:B------:R-:W-:-:S04]  /*4290*/  FADD.FTZ R174, R230, -R174 ;  /* 0x800000aee6ae7221 */ /* 0x000fc80000010000 */
[----:B------:R-:W-:-:S04]  /*42a0*/  FMUL.FTZ R174, R5, R174 ;  /* 0x000000ae05ae7220 */ /* 0x000fc80000410000 */
[----:B------:R-:W-:-:S04]  /*42b0*/  @P5 FADD.FTZ R174, R137, R174 ;  /* 0x000000ae89ae5221 */ /* 0x000fc80000010000 */
[C---:B------:R-:W-:Y:S01]  /*42c0*/  FMUL.FTZ R200, R174.reuse, UR17 ;  /* 0x00000011aec87c20 */ /* 0x040fe20008410000 */
[----:B------:R-:W-:-:S04]  /*42d0*/  SEL R169, R174, R169, P4 ;  /* 0x000000a9aea97207 */ /* 0x000fc80002000000 */
        /* <DEDUP_REMOVED lines=10> */
[----:B------:R-:W-:-:S04]  /*4380*/  @P3 FSEL R174, R201, RZ, P6 ;  /* 0x000000ffc9ae3208 */ /* 0x000fc80003000000 */
[----:B------:R-:W-:-:S04]  /*4390*/  @P3 F2FP.BF16.F32.PACK_AB R174, RZ, R174 ;  /* 0x000000aeffae323e */ /* 0x000fc800000010ff */
[----:B------:R-:W-:Y:S02]  /*43a0*/  @P3 PRMT R13, R174, 0x7610, R13 ;  /* 0x00007610ae0d3816 */ /* 0x000fe4000000000d */
[----:B------:R-:W0:Y:S02]  /*43b0*/  @P4 LDC.64 R174, c[0x0][0x308] ;  /* 0x0000c200ffae4b82 */ /* 0x000e240000000a00 */
[----:B0-----:R-:W-:-:S05]  /*43c0*/  @P4 IMAD.WIDE.U32 R174, R6, 0x10, R174 ;  /* 0x0000001006ae4825 */ /* 0x001fca00078e00ae */
[----:B------:R0:W-:Y:S01]  /*43d0*/  @P4 STG.E.128 desc[UR4][R174.64], R168 ;  /* 0x000000a8ae004986 */ /* 0x0001e2000c101d04 */
[----:B------:R-:W-:-:S04]  /*43e0*/  LOP3.LUT P4, RZ, R9, 0xff, RZ, 0xc0, !PT ;  /* 0x000000ff09ff7812 */ /* 0x000fc8000788c0ff */
[----:B------:R-:W-:Y:S02]  /*43f0*/  FSEL R199, R199, RZ, P4 ;  /* 0x000000ffc7c77208 */ /* 0x000fe40002000000 */
[----:B------:R-:W-:-:S04]  /*4400*/  LOP3.LUT P4, RZ, R9, 0xff00, RZ, 0xc0, !PT ;  /* 0x0000ff0009ff7812 */ /* 0x000fc8000788c0ff */
[----:B------:R-:W-:Y:S01]  /*4410*/  FSEL R200, R200, RZ, P4 ;  /* 0x000000ffc8c87208 */ /* 0x000fe20002000000 */
[----:B------:R-:W-:Y:S01]  /*4420*/  F2F.BF16.F32 R199, R199 ;  /* 0x000000c700c77304 */ /* 0x000fe20000202000 */
[----:B------:R-:W-:-:S04]  /*4430*/  LOP3.LUT P4, RZ, R9, 0xff0000, RZ, 0xc0, !PT ;  /* 0x00ff000009ff7812 */ /* 0x000fc8000788c0ff */
[----:B------:R-:W-:Y:S01]  /*4440*/  FSEL R201, R201, RZ, P4 ;  /* 0x000000ffc9c97208 */ /* 0x000fe20002000000 */
[----:B0-----:R-:W-:Y:S01]  /*4450*/  FMUL.FTZ R175, R202, UR17 ;  /* 0x00000011caaf7c20 */ /* 0x001fe20008410000 */
[----:B------:R-:W-:Y:S01]  /*4460*/  @P3 LOP3.LUT P4, RZ, R8, 0xff000000, RZ, 0xc0, !PT ;  /* 0xff00000008ff3812 */ /* 0x000fe2000788c0ff */
[----:B------:R-:W-:Y:S03]  /*4470*/  F2F.BF16.F32 R202, R200 ;  /* 0x000000c800ca7304 */ /* 0x000fe60000202000 */
[----:B------:R-:W-:Y:S02]  /*4480*/  @P3 FSEL R174, R175, RZ, P4 ;  /* 0x000000ffafae3208 */ /* 0x000fe40002000000 */
[----:B------:R-:W-:Y:S02]  /*4490*/  LOP3.LUT P4, RZ, R9, 0xff000000, RZ, 0xc0, !PT ;  /* 0xff00000009ff7812 */ /* 0x000fe4000788c0ff */
[----:B------:R-:W-:Y:S01]  /*44a0*/  @P3 F2FP.BF16.F32.PACK_AB R174, RZ, R174 ;  /* 0x000000aeffae323e */ /* 0x000fe200000010ff */
[----:B------:R-:W-:Y:S01]  /*44b0*/  F2F.BF16.F32 R200, R201 ;  /* 0x000000c900c87304 */ /* 0x000fe20000202000 */
[----:B------:R-:W-:-:S02]  /*44c0*/  FSEL R175, R175, RZ, P4 ;  /* 0x000000ffafaf7208 */ /* 0x000fc40002000000 */
[----:B------:R-:W-:-:S05]  /*44d0*/  @P3 PRMT R7, R174, 0x7610, R7 ;  /* 0x00007610ae073816 */ /* 0x000fca0000000007 */
[----:B------:R-:W0:Y:S02]  /*44e0*/  F2F.BF16.F32 R175, R175 ;  /* 0x000000af00af7304 */ /* 0x000e240000202000 */
[----:B0-----:R-:W-:Y:S01]  /*44f0*/  SHF.L.U32 R201, R175, 0x10, RZ ;  /* 0x00000010afc97819 */ /* 0x001fe200000006ff */
[----:B------:R-:W-:-:S05]  /*4500*/  IMAD.WIDE.U32 R174, R202, 0x10000, RZ ;  /* 0x00010000caae7825 */ /* 0x000fca00078e00ff */
[----:B------:R-:W-:Y:S02]  /*4510*/  LOP3.LUT R175, R175, R201, R200, 0xfe, !PT ;  /* 0x000000c9afaf7212 */ /* 0x000fe400078efec8 */
[----:B------:R-:W0:Y:S01]  /*4520*/  LDC.64 R200, c[0x0][0x2f8] ;  /* 0x0000be00ffc87b82 */ /* 0x000e220000000a00 */
[----:B------:R-:W-:Y:S01]  /*4530*/  LOP3.LUT R174, R174, R199, RZ, 0xfc, !PT ;  /* 0x000000c7aeae7212 */ /* 0x000fe200078efcff */
[----:B0-----:R-:W-:-:S05]  /*4540*/  IMAD.WIDE.U32 R200, R6, 0x8, R200 ;  /* 0x0000000806c87825 */ /* 0x001fca00078e00c8 */
[----:B------:R0:W-:Y:S01]  /*4550*/  STG.E.64 desc[UR4][R200.64], R174 ;  /* 0x000000aec8007986 */ /* 0x0001e2000c101b04 */
[----:B------:R-:W-:Y:S05]  /*4560*/  @!P3 BRA `(.L_x_1643) ;  /* 0x000000000020b947 */ /* 0x000fea0003800000 */
[----:B0-----:R-:W-:Y:S02]  /*4570*/  LOP3.LUT R174, R22, 0xffff, RZ, 0xc0, !PT ;  /* 0x0000ffff16ae7812 */ /* 0x001fe400078ec0ff */
[----:B------:R-:W-:Y:S02]  /*4580*/  PRMT R199, R13, 0x5410, R7 ;  /* 0x000054100dc77816 */ /* 0x000fe40000000007 */
[----:B------:R-:W-:Y:S01]  /*4590*/  LEA R200, P3, R6, UR14, 0x3 ;  /* 0x0000000e06c87c11 */ /* 0x000fe2000f8618ff */
[----:B------:R-:W-:-:S03]  /*45a0*/  IMAD.WIDE.U32 R174, R174, 0x10000, RZ ;  /* 0x00010000aeae7825 */ /* 0x000fc600078e00ff */
[----:B------:R-:W-:Y:S02]  /*45b0*/  LEA.HI.X R201, R6, UR15, RZ, 0x3, P3 ;  /* 0x0000000f06c97c11 */ /* 0x000fe400098f1cff */
[----:B------:R-:W-:Y:S02]  /*45c0*/  LOP3.LUT R175, R199, R175, RZ, 0xfc, !PT ;  /* 0x000000afc7af7212 */ /* 0x000fe400078efcff */
[----:B------:R-:W-:-:S05]  /*45d0*/  LOP3.LUT R174, R174, 0xffff, R21, 0xf8, !PT ;  /* 0x0000ffffaeae7812 */ /* 0x000fca00078ef815 */
[----:B------:R1:W-:Y:S02]  /*45e0*/  STG.E.64 desc[UR4][R200.64], R174 ;  /* 0x000000aec8007986 */ /* 0x0003e4000c101b04 */
.L_x_1643:
[----:B------:R-:W-:-:S07]  /*45f0*/  VIADD R6, R6, 0x100 ;  /* 0x0000010006067836 */ /* 0x000fce0000000000 */
.L_x_1642:
[----:B------:R-:W-:Y:S05]  /*4600*/  BSYNC B0 ;  /* 0x0000000000007941 */ /* 0x000fea0003800000 */
.L_x_1641:
[----:B------:R-:W-:Y:S01]  /*4610*/  LOP3.LUT P3, RZ, R4, 0x4, RZ, 0xc0, !PT ;  /* 0x0000000404ff7812 */ /* 0x000fe2000786c0ff */
[----:B------:R-:W-:-:S12]  /*4620*/  BSSY B0, `(.L_x_1644) ;  /* 0x0000053000007945 */ /* 0x000fd80003800000 */
[----:B------:R-:W-:Y:S05]  /*4630*/  @!P3 BRA `(.L_x_1645) ;  /* 0x000000040044b947 */ /* 0x000fea0003800000 */
[----:B01----:R-:W0:Y:S01]  /*4640*/  LDC.U8 R174, c[0x0][0x2a0] ;  /* 0x0000a800ffae7b82 */ /* 0x003e220000000000 */
        /* <DEDUP_REMOVED lines=79> */
.L_x_1646:
[----:B------:R-:W-:-:S07]  /*4b40*/  VIADD R6, R6, 0x100 ;  /* 0x0000010006067836 */ /* 0x000fce0000000000 */
.L_x_1645:
[----:B------:R-:W-:Y:S05]  /*4b50*/  BSYNC B0 ;  /* 0x0000000000007941 */ /* 0x000fea0003800000 */
.L_x_1644:
        /* <DEDUP_REMOVED lines=60> */
[C---:B------:R-:W-:Y:S02]  /*4f20*/  @P3 FSEL R174, R175.reuse, RZ, P4 ;  /* 0x000000ffafae3208 */ /* 0x040fe40002000000 */
        /* <DEDUP_REMOVED lines=22> */
.L_x_1649:
[----:B------:R-:W-:-:S07]  /*5090*/  VIADD R6, R6, 0x100 ;  /* 0x0000010006067836 */ /* 0x000fce0000000000 */
.L_x_1648:
[----:B------:R-:W-:Y:S05]  /*50a0*/  BSYNC B0 ;  /* 0x0000000000007941 */ /* 0x000fea0003800000 */
.L_x_1647:
        /* <DEDUP_REMOVED lines=83> */
.L_x_1652:
[----:B------:R-:W-:-:S07]  /*55e0*/  VIADD R6, R6, 0x100 ;  /* 0x0000010006067836 */ /* 0x000fce0000000000 */
.L_x_1651:
[----:B------:R-:W-:Y:S05]  /*55f0*/  BSYNC B0 ;  /* 0x0000000000007941 */ /* 0x000fea0003800000 */
.L_x_1650:
[----:B------:R-:W-:Y:S04]  /*5600*/  BSSY B0, `(.L_x_1653) ;  /* 0x0000053000007945 */ /* 0x000fe80003800000 */
        /* <DEDUP_REMOVED lines=81> */
.L_x_1655:
[----:B------:R-:W-:-:S07]  /*5b20*/  VIADD R6, R6, 0x100 ;  /* 0x0000010006067836 */ /* 0x000fce0000000000 */
.L_x_1654:
[----:B------:R-:W-:Y:S05]  /*5b30*/  BSYNC B0 ;  /* 0x0000000000007941 */ /* 0x000fea0003800000 */
.L_x_1653:
        /* <DEDUP_REMOVED lines=82> */
.L_x_1658:
[----:B------:R-:W-:-:S07]  /*6060*/  VIADD R6, R6, 0x100 ;  /* 0x0000010006067836 */ /* 0x000fce0000000000 */
.L_x_1657:
[----:B------:R-:W-:Y:S05]  /*6070*/  BSYNC B0 ;  /* 0x0000000000007941 */ /* 0x000fea0003800000 */
.L_x_1656:
        /* <DEDUP_REMOVED lines=15> */
[----:B------:R-:W-:Y:S01]  /*6170*/  FADD.FTZ R172, R232, -R172 ;  /* 0x800000ace8ac7221 */ /* 0x000fe20000010000 */
[----:B------:R-:W-:Y:S01]  /*6180*/  FFMA.FTZ R199, R198, R173, R199 ;  /* 0x000000adc6c77223 */ /* 0x000fe200000100c7 */
[----:B------:R-:W-:Y:S01]  /*6190*/  FADD.FTZ R174, R231, -R174 ;  /* 0x800000aee7ae7221 */ /* 0x000fe20000010000 */
[----:B------:R-:W-:Y:S01]  /*61a0*/  FADD.FTZ R175, R208, -R175 ;  /* 0x800000afd0af7221 */ /* 0x000fe20000010000 */
[C---:B------:R-:W-:Y:S01]  /*61b0*/  FMUL.FTZ R172, R5.reuse, R172 ;  /* 0x000000ac05ac7220 */ /* 0x040fe20000410000 */
[----:B------:R-:W-:Y:S01]  /*61c0*/  FADD.FTZ R199, R206, -R199 ;  /* 0x800000c7cec77221 */ /* 0x000fe20000010000 */
[C---:B------:R-:W-:Y:S01]  /*61d0*/  FMUL.FTZ R174, R5.reuse, R174 ;  /* 0x000000ae05ae7220 */ /* 0x040fe20000410000 */
[C---:B------:R-:W-:Y:S01]  /*61e0*/  FMUL.FTZ R175, R5.reuse, R175 ;  /* 0x000000af05af7220 */ /* 0x040fe20000410000 */
[----:B------:R-:W-:Y:S01]  /*61f0*/  @P5 FADD.FTZ R172, R164, R172 ;  /* 0x000000aca4ac5221 */ /* 0x000fe20000010000 */
[----:B------:R-:W-:Y:S01]  /*6200*/  FMUL.FTZ R199, R5, R199 ;  /* 0x000000c705c77220 */ /* 0x000fe20000410000 */
[----:B------:R-:W-:Y:S01]  /*6210*/  @P3 LOP3.LUT P6, RZ, R20, 0xff, RZ, 0xc0, !PT ;  /* 0x000000ff14ff3812 */ /* 0x000fe200078cc0ff */
[----:B------:R-:W-:Y:S01]  /*6220*/  @P5 FADD.FTZ R174, R165, R174 ;  /* 0x000000aea5ae5221 */ /* 0x000fe20000010000 */
[C---:B------:R-:W-:Y:S01]  /*6230*/  FMUL.FTZ R5, R172.reuse, UR17 ;  /* 0x00000011ac057c20 */ /* 0x040fe20008410000 */
[----:B------:R-:W-:Y:S01]  /*6240*/  SEL R168, R172, R168, P4 ;  /* 0x000000a8aca87207 */ /* 0x000fe20002000000 */
[----:B------:R-:W-:Y:S01]  /*6250*/  @P5 FADD.FTZ R175, R166, R175 ;  /* 0x000000afa6af5221 */ /* 0x000fe20000010000 */
[----:B------:R-:W-:Y:S01]  /*6260*/  @P5 FADD.FTZ R199, R167, R199 ;  /* 0x000000c7a7c75221 */ /* 0x000fe20000010000 */
[C---:B------:R-:W-:Y:S01]  /*6270*/  SEL R169, R174.reuse, R169, P4 ;  /* 0x000000a9aea97207 */ /* 0x040fe20002000000 */
[----:B------:R-:W-:Y:S01]  /*6280*/  FMUL.FTZ R174, R174, UR17 ;  /* 0x00000011aeae7c20 */ /* 0x000fe20008410000 */
[----:B------:R-:W-:-:S02]  /*6290*/  @P3 FSEL R172, R5, RZ, P6 ;  /* 0x000000ff05ac3208 */ /* 0x000fc40003000000 */
[----:B------:R-:W-:Y:S02]  /*62a0*/  @P3 LOP3.LUT P6, RZ, R20, 0xff00, RZ, 0xc0, !PT ;  /* 0x0000ff0014ff3812 */ /* 0x000fe400078cc0ff */
[----:B------:R-:W-:Y:S02]  /*62b0*/  @P3 F2FP.BF16.F32.PACK_AB R172, RZ, R172 ;  /* 0x000000acffac323e */ /* 0x000fe400000010ff */
[C---:B------:R-:W-:Y:S01]  /*62c0*/  SEL R170, R175.reuse, R170, P4 ;  /* 0x000000aaafaa7207 */ /* 0x040fe20002000000 */
[----:B------:R-:W-:Y:S01]  /*62d0*/  FMUL.FTZ R175, R175, UR17 ;  /* 0x00000011afaf7c20 */ /* 0x000fe20008410000 */
[----:B------:R-:W-:Y:S02]  /*62e0*/  @P3 PRMT R21, R172, 0x7610, R21 ;  /* 0x00007610ac153816 */ /* 0x000fe40000000015 */
[----:B------:R-:W-:Y:S02]  /*62f0*/  @P3 FSEL R172, R174, RZ, P6 ;  /* 0x000000ffaeac3208 */ /* 0x000fe40003000000 */
[----:B------:R-:W-:-:S02]  /*6300*/  @P3 LOP3.LUT P6, RZ, R20, 0xff0000, RZ, 0xc0, !PT ;  /* 0x00ff000014ff3812 */ /* 0x000fc400078cc0ff */
[----:B------:R-:W-:Y:S02]  /*6310*/  @P3 F2FP.BF16.F32.PACK_AB R172, RZ, R172 ;  /* 0x000000acffac323e */ /* 0x000fe400000010ff */
[C---:B------:R-:W-:Y:S01]  /*6320*/  SEL R171, R199.reuse, R171, P4 ;  /* 0x000000abc7ab7207 */ /* 0x040fe20002000000 */
[----:B------:R-:W-:Y:S01]  /*6330*/  FMUL.FTZ R199, R199, UR17 ;  /* 0x00000011c7c77c20 */ /* 0x000fe20008410000 */
[----:B------:R-:W-:Y:S02]  /*6340*/  @P3 PRMT R22, R172, 0x7610, R22 ;  /* 0x00007610ac163816 */ /* 0x000fe40000000016 */
[----:B------:R-:W-:Y:S02]  /*6350*/  @P3 FSEL R172, R175, RZ, P6 ;  /* 0x000000ffafac3208 */ /* 0x000fe40003000000 */
[----:B------:R-:W-:Y:S02]  /*6360*/  @P3 LOP3.LUT P5, RZ, R20, 0xff000000, RZ, 0xc0, !PT ;  /* 0xff00000014ff3812 */ /* 0x000fe400078ac0ff */
[----:B------:R-:W-:-:S04]  /*6370*/  @P3 F2FP.BF16.F32.PACK_AB R172, RZ, R172 ;  /* 0x000000acffac323e */ /* 0x000fc800000010ff */
[----:B------:R-:W-:Y:S02]  /*6380*/  @P3 PRMT R13, R172, 0x7610, R13 ;  /* 0x00007610ac0d3816 */ /* 0x000fe4000000000d */
        /* <DEDUP_REMOVED lines=9> */
[----:B------:R-:W-:Y:S02]  /*6420*/  FSEL R175, R175, RZ, P4 ;  /* 0x000000ffafaf7208 */ /* 0x000fe40002000000 */
[----:B------:R-:W-:-:S04]  /*6430*/  LOP3.LUT P4, RZ, R196, 0xff000000, RZ, 0xc0, !PT ;  /* 0xff000000c4ff7812 */ /* 0x000fc8000788c0ff */
[----:B------:R-:W-:Y:S01]  /*6440*/  FSEL R199, R199, RZ, P4 ;  /* 0x000000ffc7c77208 */ /* 0x000fe20002000000 */
[----:B0-----:R-:W0:Y:S01]  /*6450*/  F2F.BF16.F32 R172, R174 ;  /* 0x000000ae00ac7304 */ /* 0x001e220000202000 */
[----:B------:R-:W-:-:S04]  /*6460*/  LOP3.LUT P4, RZ, R196, 0xff, RZ, 0xc0, !PT ;  /* 0x000000ffc4ff7812 */ /* 0x000fc8000788c0ff */
[----:B------:R-:W-:-:S03]  /*6470*/  FSEL R5, R5, RZ, P4 ;  /* 0x000000ff05057208 */ /* 0x000fc60002000000 */
[----:B------:R-:W1:Y:S01]  /*6480*/  F2F.BF16.F32 R174, R199 ;  /* 0x000000c700ae7304 */ /* 0x000e620000202000 */
[----:B0-----:R-:W-:-:S07]  /*6490*/  IMAD.WIDE.U32 R172, R172, 0x10000, RZ ;  /* 0x00010000acac7825 */ /* 0x001fce00078e00ff */
[----:B------:R-:W0:Y:S01]  /*64a0*/  F2F.BF16.F32 R175, R175 ;  /* 0x000000af00af7304 */ /* 0x000e220000202000 */
[----:B-1----:R-:W-:-:S07]  /*64b0*/  SHF.L.U32 R174, R174, 0x10, RZ ;  /* 0x00000010aeae7819 */ /* 0x002fce00000006ff */
[----:B------:R-:W1:Y:S01]  /*64c0*/  F2F.BF16.F32 R5, R5 ;  /* 0x0000000500057304 */ /* 0x000e620000202000 */
[----:B0-----:R-:W-:Y:S02]  /*64d0*/  LOP3.LUT R173, R173, R174, R175, 0xfe, !PT ;  /* 0x000000aeadad7212 */ /* 0x001fe400078efeaf */
[----:B------:R-:W0:Y:S01]  /*64e0*/  LDC.64 R174, c[0x0][0x2f8] ;  /* 0x0000be00ffae7b82 */ /* 0x000e220000000a00 */
[----:B-1----:R-:W-:Y:S01]  /*64f0*/  LOP3.LUT R172, R172, R5, RZ, 0xfc, !PT ;  /* 0x00000005acac7212 */ /* 0x002fe200078efcff */
        /* <DEDUP_REMOVED lines=11> */
.L_x_1660:
[----:B------:R-:W-:Y:S05]  /*65b0*/  BSYNC B0 ;  /* 0x0000000000007941 */ /* 0x000fea0003800000 */
.L_x_1659:
[----:B------:R-:W-:Y:S01]  /*65c0*/  VIADD R3, R3, UR20 ;  /* 0x0000001403037c36 */ /* 0x000fe20008000000 */
[----:B------:R-:W-:-:S04]  /*65d0*/  SEL R233, RZ, 0x1, P2 ;  /* 0x00000001ffe97807 */ /* 0x000fc80001000000 */
[----:B------:R-:W-:-:S13]  /*65e0*/  ISETP.GE.AND P2, PT, R3, UR21, PT ;  /* 0x0000001503007c0c */ /* 0x000fda000bf46270 */
[----:B------:R-:W-:Y:S05]  /*65f0*/  @!P2 BRA `(.L_x_1661) ;  /* 0xffffffac0030a947 */ /* 0x000fea000383ffff */
.L_x_1625:
[----:B------:R-:W4:Y:S01]  /*6600*/  S2R R0, SR_TID.X ;  /* 0x0000000000007919 */ /* 0x000f220000002100 */
[----:B------:R-:W4:Y:S01]  /*6610*/  S2UR UR6, SR_CTAID.X ;  /* 0x00000000000679c3 */ /* 0x000f220000002500 */
[----:B------:R-:W-:Y:S01]  /*6620*/  LOP3.LUT P2, RZ, R4, 0x8, RZ, 0xc0, !PT ;  /* 0x0000000804ff7812 */ /* 0x000fe2000784c0ff */
        /* <DEDUP_REMOVED lines=19> */
.L_x_1663:
[----:B------:R-:W-:Y:S05]  /*6760*/  BSYNC B0 ;  /* 0x0000000000007941 */ /* 0x000fea0003800000 */
.L_x_1662:
[----:B------:R-:W-:Y:S01]  /*6770*/  LOP3.LUT P2, RZ, R4, 0x4, RZ, 0xc0, !PT ;  /* 0x0000000404ff7812 */ /* 0x000fe2000784c0ff */
        /* <DEDUP_REMOVED lines=15> */
.L_x_1665:
[----:B------:R-:W-:Y:S05]  /*6870*/  BSYNC B0 ;  /* 0x0000000000007941 */ /* 0x000fea0003800000 */
.L_x_1664:
        /* <DEDUP_REMOVED lines=16> */
.L_x_1667:
[----:B------:R-:W-:Y:S05]  /*6980*/  BSYNC B0 ;  /* 0x0000000000007941 */ /* 0x000fea0003800000 */
.L_x_1666:
        /* <DEDUP_REMOVED lines=16> */
.L_x_1669:
[----:B------:R-:W-:Y:S05]  /*6a90*/  BSYNC B0 ;  /* 0x0000000000007941 */ /* 0x000fea0003800000 */
.L_x_1668:
        /* <DEDUP_REMOVED lines=15> */
.L_x_1671:
[----:B------:R-:W-:Y:S05]  /*6b90*/  BSYNC B0 ;  /* 0x0000000000007941 */ /* 0x000fea0003800000 */
.L_x_1670:
        /* <DEDUP_REMOVED lines=15> */
.L_x_1673:
[----:B------:R-:W-:Y:S05]  /*6c90*/  BSYNC B0 ;  /* 0x0000000000007941 */ /* 0x000fea0003800000 */
.L_x_1672:
[----:B------:R-:W-:-:S13]  /*6ca0*/  LOP3.LUT P0, RZ, R4, 0x10, RZ, 0xc0, !PT ;  /* 0x0000001004ff7812 */ /* 0x000fda000780c0ff */
        /* <DEDUP_REMOVED lines=14> */
.L_x_1640:
[----:B------:R-:W-:Y:S01]  /*6d90*/  HFMA2.MMA R172, -RZ, RZ, 0, 9.5367431640625e-07 ;  /* 0x00000010ffac7435 */ /* 0x000fe200000001ff */
[----:B------:R-:W-:Y:S01]  /*6da0*/  IMAD.MOV.U32 R173, RZ, RZ, 0x1f ;  /* 0x0000001fffad7424 */ /* 0x000fe200078e00ff */
[----:B------:R-:W-:-:S09]  /*6db0*/  MOV R175, 0xffffffff ;  /* 0xffffffff00af7802 */ /* 0x000fd20000000f00 */
[----:B-----5:R-:W-:Y:S05]  /*6dc0*/  WARPSYNC.COLLECTIVE R175, `(.L_x_1674) ;  /* 0x00000000af087348 */ /* 0x020fea0003c00000 */
[----:B------:R0:W1:Y:S02]  /*6dd0*/  SHFL.DOWN P4, R202, R199, R172, R173 ;  /* 0x080000acc7ca7389 */ /* 0x00006400000800ad */
[----:B01---5:R-:W-:Y:S01]  /*6de0*/  ENDCOLLECTIVE ;  /* 0x000000000000791b */ /* 0x023fe20003800000 */
.L_x_1674:
[----:B------:R-:W-:-:S04]  /*6df0*/  IMAD.MOV.U32 R200, RZ, RZ, R202 ;  /* 0x000000ffffc87224 */ /* 0x000fc800078e00ca */
[----:B------:R-:W-:Y:S01]  /*6e00*/  FADD.FTZ R200, R200, R199 ;  /* 0x000000c7c8c87221 */ /* 0x000fe20000010000 */
[----:B------:R-:W-:-:S07]  /*6e10*/  MOV R199, R204 ;  /* 0x000000cc00c77202 */ /* 0x000fce0000000f00 */
[----:B------:R-:W-:Y:S05]  /*6e20*/  WARPSYNC.COLLECTIVE R175, `(.L_x_1675) ;  /* 0x00000000af087348 */ /* 0x000fea0003c00000 */
[----:B------:R0:W1:Y:S02]  /*6e30*/  SHFL.DOWN P4, R202, R199, R172, R173 ;  /* 0x080000acc7ca7389 */ /* 0x00006400000800ad */
[----:B01----:R-:W-:Y:S01]  /*6e40*/  ENDCOLLECTIVE ;  /* 0x000000000000791b */ /* 0x003fe20003800000 */
.L_x_1675:
[----:B------:R-:W-:Y:S01]  /*6e50*/  HFMA2.MMA R172, -RZ, RZ, 0, 4.76837158203125e-07 ;  /* 0x00000008ffac7435 */ /* 0x000fe200000001ff */
[----:B------:R-:W-:Y:S02]  /*6e60*/  IMAD.MOV.U32 R199, RZ, RZ, R200 ;  /* 0x000000ffffc77224 */ /* 0x000fe400078e00c8 */
[----:B------:R-:W-:-:S08]  /*6e70*/  FADD.FTZ R204, R202, R204 ;  /* 0x000000cccacc7221 */ /* 0x000fd00000010000 */
[----:B------:R-:W-:Y:S05]  /*6e80*/  WARPSYNC.COLLECTIVE R175, `(.L_x_1676) ;  /* 0x00000000af087348 */ /* 0x000fea0003c00000 */
[----:B------:R0:W1:Y:S02]  /*6e90*/  SHFL.DOWN P4, R202, R199, R172, R173 ;  /* 0x080000acc7ca7389 */ /* 0x00006400000800ad */
[----:B01----:R-:W-:Y:S01]  /*6ea0*/  ENDCOLLECTIVE ;  /* 0x000000000000791b */ /* 0x003fe20003800000 */
.L_x_1676:
[----:B------:R-:W-:Y:S02]  /*6eb0*/  IMAD.MOV.U32 R199, RZ, RZ, R204 ;  /* 0x000000ffffc77224 */ /* 0x000fe400078e00cc */
[----:B------:R-:W-:-:S07]  /*6ec0*/  FADD.FTZ R200, R200, R202 ;  /* 0x000000cac8c87221 */ /* 0x000fce0000010000 */
[----:B------:R-:W-:Y:S05]  /*6ed0*/  WARPSYNC.COLLECTIVE R175, `(.L_x_1677) ;  /* 0x00000000af087348 */ /* 0x000fea0003c00000 */
[----:B------:R0:W1:Y:S02]  /*6ee0*/  SHFL.DOWN P4, R202, R199, R172, R173 ;  /* 0x080000acc7ca7389 */ /* 0x00006400000800ad */
[----:B01----:R-:W-:Y:S01]  /*6ef0*/  ENDCOLLECTIVE ;  /* 0x000000000000791b */ /* 0x003fe20003800000 */
.L_x_1677:
[----:B------:R-:W-:Y:S01]  /*6f00*/  MOV R199, R200 ;  /* 0x000000c800c77202 */ /* 0x000fe20000000f00 */
[----:B------:R-:W-:Y:S02]  /*6f10*/  IMAD.MOV.U32 R172, RZ, RZ, 0x4 ;  /* 0x00000004ffac7424 */ /* 0x000fe400078e00ff */
[----:B------:R-:W-:-:S07]  /*6f20*/  FADD.FTZ R204, R204, R202 ;  /* 0x000000cacccc7221 */ /* 0x000fce0000010000 */
[----:B------:R-:W-:Y:S05]  /*6f30*/  WARPSYNC.COLLECTIVE R175, `(.L_x_1678) ;  /* 0x00000000af087348 */ /* 0x000fea0003c00000 */
[----:B------:R0:W1:Y:S02]  /*6f40*/  SHFL.DOWN P4, R202, R199, R172, R173 ;  /* 0x080000acc7ca7389 */ /* 0x00006400000800ad */
[----:B01----:R-:W-:Y:S01]  /*6f50*/  ENDCOLLECTIVE ;  /* 0x000000000000791b */ /* 0x003fe20003800000 */
.L_x_1678:
[----:B------:R-:W-:Y:S01]  /*6f60*/  MOV R199, R204 ;  /* 0x000000cc00c77202 */ /* 0x000fe20000000f00 */
[----:B------:R-:W-:-:S07]  /*6f70*/  FADD.FTZ R200, R200, R202 ;  /* 0x000000cac8c87221 */ /* 0x000fce0000010000 */
[----:B------:R-:W-:Y:S05]  /*6f80*/  WARPSYNC.COLLECTIVE R175, `(.L_x_1679) ;  /* 0x00000000af087348 */ /* 0x000fea0003c00000 */
[----:B------:R0:W1:Y:S02]  /*6f90*/  SHFL.DOWN P4, R202, R199, R172, R173 ;  /* 0x080000acc7ca7389 */ /* 0x00006400000800ad */
[----:B01----:R-:W-:Y:S01]  /*6fa0*/  ENDCOLLECTIVE ;  /* 0x000000000000791b */ /* 0x003fe20003800000 */
.L_x_1679:
[----:B------:R-:W-:Y:S01]  /*6fb0*/  HFMA2.MMA R172, -RZ, RZ, 0, 1.1920928955078125e-07 ;  /* 0x00000002ffac7435 */ /* 0x000fe200000001ff */
[----:B------:R-:W-:Y:S02]  /*6fc0*/  IMAD.MOV.U32 R199, RZ, RZ, R200 ;  /* 0x000000ffffc77224 */ /* 0x000fe400078e00c8 */
[----:B------:R-:W-:-:S08]  /*6fd0*/  FADD.FTZ R204, R204, R202 ;  /* 0x000000cacccc7221 */ /* 0x000fd00000010000 */
[----:B------:R-:W-:Y:S05]  /*6fe0*/  WARPSYNC.COLLECTIVE R175, `(.L_x_1680) ;  /* 0x00000000af087348 */ /* 0x000fea0003c00000 */
[----:B------:R0:W1:Y:S02]  /*6ff0*/  SHFL.DOWN P4, R202, R199, R172, R173 ;  /* 0x080000acc7ca7389 */ /* 0x00006400000800ad */
[----:B01----:R-:W-:Y:S01]  /*7000*/  ENDCOLLECTIVE ;  /* 0x000000000000791b */ /* 0x003fe20003800000 */
.L_x_1680:
[----:B------:R-:W-:Y:S01]  /*7010*/  MOV R199, R204 ;  /* 0x000000cc00c77202 */ /* 0x000fe20000000f00 */
[----:B------:R-:W-:-:S07]  /*7020*/  IMAD.MOV.U32 R201, RZ, RZ, R202 ;  /* 0x000000ffffc97224 */ /* 0x000fce00078e00ca */
[----:B------:R-:W-:Y:S05]  /*7030*/  WARPSYNC.COLLECTIVE R175, `(.L_x_1681) ;  /* 0x00000000af087348 */ /* 0x000fea0003c00000 */
[----:B------:R0:W1:Y:S02]  /*7040*/  SHFL.DOWN P4, R202, R199, R172, R173 ;  /* 0x080000acc7ca7389 */ /* 0x00006400000800ad */
[----:B01----:R-:W-:Y:S01]  /*7050*/  ENDCOLLECTIVE ;  /* 0x000000000000791b */ /* 0x003fe20003800000 */
.L_x_1681:
[----:B------:R-:W-:-:S05]  /*7060*/  FADD.FTZ R201, R200, R201 ;  /* 0x000000c9c8c97221 */ /* 0x000fca0000010000 */
[----:B------:R-:W-:Y:S01]  /*7070*/  MOV R199, R201 ;  /* 0x000000c900c77202 */ /* 0x000fe20000000f00 */
[----:B------:R-:W-:Y:S02]  /*7080*/  IMAD.MOV.U32 R172, RZ, RZ, 0x1 ;  /* 0x00000001ffac7424 */ /* 0x000fe400078e00ff */
[----:B------:R-:W-:-:S07]  /*7090*/  IMAD.MOV.U32 R200, RZ, RZ, R202 ;  /* 0x000000ffffc87224 */ /* 0x000fce00078e00ca */
[----:B------:R-:W-:Y:S05]  /*70a0*/  WARPSYNC.COLLECTIVE R175, `(.L_x_1682) ;  /* 0x00000000af087348 */ /* 0x000fea0003c00000 */
[----:B------:R0:W1:Y:S02]  /*70b0*/  SHFL.DOWN P4, R202, R199, R172, R173 ;  /* 0x080000acc7ca7389 */ /* 0x00006400000800ad */
[----:B01----:R-:W-:Y:S01]  /*70c0*/  ENDCOLLECTIVE ;  /* 0x000000000000791b */ /* 0x003fe20003800000 */
.L_x_1682:
[----:B------:R-:W-:-:S04]  /*70d0*/  FADD.FTZ R200, R204, R200 ;  /* 0x000000c8ccc87221 */ /* 0x000fc80000010000 */
[----:B------:R-:W-:Y:S01]  /*70e0*/  IMAD.MOV.U32 R199, RZ, RZ, R200 ;  /* 0x000000ffffc77224 */ /* 0x000fe200078e00c8 */
[----:B------:R-:W-:-:S07]  /*70f0*/  MOV R203, R202 ;  /* 0x000000ca00cb7202 */ /* 0x000fce0000000f00 */
[----:B------:R-:W-:Y:S05]  /*7100*/  WARPSYNC.COLLECTIVE R175, `(.L_x_1683) ;  /* 0x00000000af087348 */ /* 0x000fea0003c00000 */
[----:B------:R0:W1:Y:S02]  /*7110*/  SHFL.DOWN P4, R202, R199, R172, R173 ;  /* 0x080000acc7ca7389 */ /* 0x00006400000800ad */
[----:B01----:R-:W-:Y:S01]  /*7120*/  ENDCOLLECTIVE ;  /* 0x000000000000791b */ /* 0x003fe20003800000 */
.L_x_1683:
[----:B------:R-:W-:Y:S01]  /*7130*/  MOV R173, R202 ;  /* 0x000000ca00ad7202 */ /* 0x000fe20000000f00 */
[----:B------:R-:W-:Y:S06]  /*7140*/  BRA `(.L_x_1684) ;  /* 0xffffffcc00547947 */ /* 0x000fec000383ffff */
.L_x_1685:
        /* <DEDUP_REMOVED lines=11> */
.L_x_4532:


//--------------------- .text._ZN10layer_norm31ln_parallel_residual_bwd_kernelINS_13Kernel_traitsI13__nv_bfloat16S2_fS2_fjLj7168ELj1ELj1ELj8ELj8ENS_18Kernel_traits_baseILj7168ES2_S2_fS2_fjLj256EEEEELb1ELb0ELb1EEEvNS_9BwdParamsE --------------------------
	.section	.text._ZN10layer_norm31ln_parallel_residual_bwd_kernelINS_13Kernel_traitsI13__nv_bfloat16S2_fS2_fjLj7168ELj1ELj1ELj8ELj8ENS_18Kernel_traits_baseILj7168ES2_S2_fS2_fjLj256EEEEELb1ELb0ELb1EEEvNS_9BwdParamsE,"ax",@progbits
	.align	128
        .global         _ZN10layer_norm31ln_parallel_residual_bwd_kernelINS_13Kernel_traitsI13__nv_bfloat16S2_fS2_fjLj7168ELj1ELj1ELj8ELj8ENS_18Kernel_traits_baseILj7168ES2_S2_fS2_fjLj256EEEEELb1ELb0ELb1EEEvNS_9BwdParamsE
        .type           _ZN10layer_norm31ln_parallel_residual_bwd_kernelINS_13Kernel_traitsI13__nv_bfloat16S2_fS2_fjLj7168ELj1ELj1ELj8ELj8ENS_18Kernel_traits_baseILj7168ES2_S2_fS2_fjLj256EEEEELb1ELb0ELb1EEEvNS_9BwdParamsE,@function
        .size           _ZN10layer_norm31ln_parallel_residual_bwd_kernelINS_13Kernel_traitsI13__nv_bfloat16S2_fS2_fjLj7168ELj1ELj1ELj8ELj8ENS_18Kernel_traits_baseILj7168ES2_S2_fS2_fjLj256EEEEELb1ELb0ELb1EEEvNS_9BwdParamsE,(.L_x_4533 - _ZN10layer_norm31ln_parallel_residual_bwd_kernelINS_13Kernel_traitsI13__nv_bfloat16S2_fS2_fjLj7168ELj1ELj1ELj8ELj8ENS_18Kernel_traits_baseILj7168ES2_S2_fS2_fjLj256EEEEELb1ELb0ELb1EEEvNS_9BwdParamsE)
        .other          _ZN10layer_norm31ln_parallel_residual_bwd_kernelINS_13Kernel_traitsI13__nv_bfloat16S2_fS2_fjLj7168ELj1ELj1ELj8ELj8ENS_18Kernel_traits_baseILj7168ES2_S2_fS2_fjLj256EEEEELb1ELb0ELb1EEEvNS_9BwdParamsE,@"STO_CUDA_ENTRY STV_DEFAULT"
_ZN10layer_norm31ln_parallel_residual_bwd_kernelINS_13Kernel_traitsI13__nv_bfloat16S2_fS2_fjLj7168ELj1ELj1ELj8ELj8ENS_18Kernel_traits_baseILj7168ES2_S2_fS2_fjLj256EEEEELb1ELb0ELb1EEEvNS_9BwdParamsE:
.text._ZN10layer_norm31ln_parallel_residual_bwd_kernelINS_13Kernel_traitsI13__nv_bfloat16S2_fS2_fjLj7168ELj1ELj1ELj8ELj8ENS_18Kernel_traits_baseILj7168ES2_S2_fS2_fjLj256EEEEELb1ELb0ELb1EEEvNS_9BwdParamsE:
[----:B------:R-:W0:Y:S01]  /*0000*/  LDC R1, c[0x0][0x28] ;  /* 0x00000a00ff017b82 */ /* 0x000e220000000800 */
[----:B------:R-:W1:Y:S07]  /*0010*/  S2R R0, SR_TID.X ;  /* 0x0000000000007919 */ /* 0x000e6e0000002100 */
[----:B------:R-:W1:Y:S01]  /*0020*/  S2UR UR4, SR_CTAID.X ;  /* 0x00000000000479c3 */ /* 0x000e620000002500 */
[----:B------:R-:W-:Y:S01]  /*0030*/  ULDC UR6, c[0x0][0x214] ;  /* 0x0000850000067ab9 */ /* 0x000fe20000000800 */
        /* <DEDUP_REMOVED lines=71> */
.L_x_1686:
        /* <DEDUP_REMOVED lines=10> */
[----:B------:R-:W5:Y:S01]  /*0550*/  LDG.E.64 R24, desc[UR4][R2.64+0x2000] ;  /* 0x0020000402187981 */ /* 0x000f62000c1e1b00 */
[----:B------:R-:W-:-:S03]  /*0560*/  IADD3 R4, P0, R0, UR6, RZ ;  /* 0x0000000600047c10 */ /* 0x000fc6000ff1e0ff */
[----:B------:R-:W5:Y:S02]  /*0570*/  LDG.E.64 R28, desc[UR4][R2.64+0x2800] ;  /* 0x00280004021c7981 */ /* 0x000f64000c1e1b00 */
[----:B------:R-:W-:Y:S01]  /*0580*/  IMAD.X R5, RZ, RZ, UR7, P0 ;  /* 0x00000007ff057e24 */ /* 0x000fe200080e06ff */
[----:B------:R-:W-:Y:S01]  /*0590*/  ULDC.64 UR6, c[0x0][0x2c8] ;  /* 0x0000b20000067ab9 */ /* 0x000fe20000000a00 */
[----:B------:R0:W5:Y:S04]  /*05a0*/  LDG.E.64 R32, desc[UR4][R2.64+0x3000] ;  /* 0x0030000402207981 */ /* 0x000168000c1e1b00 */
        /* <DEDUP_REMOVED lines=8> */
[----:B------:R-:W-:Y:S01]  /*0630*/  HFMA2.MMA R241, -RZ, RZ, 0, 0 ;  /* 0x00000000fff17435 */ /* 0x000fe200000001ff */
[----:B------:R-:W-:Y:S01]  /*0640*/  IMAD.MOV.U32 R252, RZ, RZ, RZ ;  /* 0x000000fffffc7224 */ /* 0x000fe200078e00ff */
[----:B------:R-:W-:Y:S01]  /*0650*/  HFMA2.MMA R171, -RZ, RZ, 0, 0 ;  /* 0x00000000ffab7435 */ /* 0x000fe200000001ff */
[----:B------:R-:W-:-:S02]  /*0660*/  ISETP.NE.AND.EX P0, PT, RZ, UR7, PT, P0 ;  /* 0x00000007ff007c0c */ /* 0x000fc4000bf05300 */
[----:B------:R-:W-:Y:S02]  /*0670*/  CS2R R250, SRZ ;  /* 0x0000000000fa7805 */ /* 0x000fe4000001ff00 */
[----:B------:R-:W-:Y:S02]  /*0680*/  MOV R15, RZ ;  /* 0x000000ff000f7202 */ /* 0x000fe40000000f00 */
[----:B------:R-:W-:Y:S02]  /*0690*/  CS2R R184, SRZ ;  /* 0x0000000000b87805 */ /* 0x000fe4000001ff00 */
[----:B------:R-:W-:Y:S02]  /*06a0*/  CS2R R182, SRZ ;  /* 0x0000000000b67805 */ /* 0x000fe4000001ff00 */
[----:B------:R-:W-:Y:S02]  /*06b0*/  CS2R R180, SRZ ;  /* 0x0000000000b47805 */ /* 0x000fe4000001ff00 */
[----:B------:R-:W-:-:S02]  /*06c0*/  CS2R R178, SRZ ;  /* 0x0000000000b27805 */ /* 0x000fc4000001ff00 */
[----:B------:R-:W-:Y:S01]  /*06d0*/  CS2R R224, SRZ ;  /* 0x0000000000e07805 */ /* 0x000fe2000001ff00 */
[----:B------:R-:W-:Y:S01]  /*06e0*/  IMAD.MOV.U32 R222, RZ, RZ, RZ ;  /* 0x000000ffffde7224 */ /* 0x000fe200078e00ff */
[----:B------:R-:W-:Y:S01]  /*06f0*/  CS2R R220, SRZ ;  /* 0x0000000000dc7805 */ /* 0x000fe2000001ff00 */
[----:B------:R-:W-:Y:S01]  /*0700*/  IMAD.MOV.U32 R238, RZ, RZ, RZ ;  /* 0x000000ffffee7224 */ /* 0x000fe200078e00ff */
        /* <DEDUP_REMOVED lines=13> */
[----:B------:R-:W-:Y:S02]  /*07e0*/  MOV R213, RZ ;  /* 0x000000ff00d57202 */ /* 0x000fe40000000f00 */
[----:B------:R-:W-:Y:S01]  /*07f0*/  CS2R R176, SRZ ;  /* 0x0000000000b07805 */ /* 0x000fe2000001ff00 */
[----:B------:R-:W-:Y:S01]  /*0800*/  IMAD.MOV.U32 R175, RZ, RZ, RZ ;  /* 0x000000ffffaf7224 */ /* 0x000fe200078e00ff */
[----:B------:R-:W-:Y:S01]  /*0810*/  CS2R R124, SRZ ;  /* 0x00000000007c7805 */ /* 0x000fe2000001ff00 */
[----:B------:R-:W-:Y:S01]  /*0820*/  IMAD.MOV.U32 R173, RZ, RZ, RZ ;  /* 0x000000ffffad7224 */ /* 0x000fe200078e00ff */
        /* <DEDUP_REMOVED lines=18> */
[----:B------:R-:W-:Y:S01]  /*0950*/  CS2R R40, SRZ ;  /* 0x0000000000287805 */ /* 0x000fe2000001ff00 */
[C---:B--2---:R-:W-:Y:S01]  /*0960*/  IMAD.U32 R0, R6.reuse, 0x10000, RZ ;  /* 0x0001000006007824 */ /* 0x044fe200078e00ff */
[----:B0-----:R-:W-:Y:S02]  /*0970*/  SHF.L.U32 R2, R7, 0x10, RZ ;  /* 0x0000001007027819 */ /* 0x001fe400000006ff */
[--C-:B------:R-:W-:Y:S02]  /*0980*/  SHF.R.U64 R73, R6, 0x10, R7.reuse ;  /* 0x0000001006497819 */ /* 0x100fe40000001207 */
[----:B------:R0:W-:Y:S01]  /*0990*/  STL [R1+0xdc], R0 ;  /* 0x0000dc0001007387 */ /* 0x0001e20000100800 */
[----:B------:R-:W-:Y:S02]  /*09a0*/  SHF.R.U32.HI R71, RZ, 0x10, R7 ;  /* 0x00000010ff477819 */ /* 0x000fe40000011607 */
[--C-:B---3--:R-:W-:Y:S01]  /*09b0*/  SHF.R.U64 R69, R10, 0x10, R11.reuse ;  /* 0x000000100a457819 */ /* 0x108fe2000000120b */
[----:B------:R2:W-:Y:S01]  /*09c0*/  STL [R1+0xcc], R2 ;  /* 0x0000cc0201007387 */ /* 0x0005e20000100800 */
[----:B------:R-:W-:Y:S01]  /*09d0*/  SHF.R.U32.HI R67, RZ, 0x10, R11 ;  /* 0x00000010ff437819 */ /* 0x000fe2000001160b */
[----:B------:R-:W-:Y:S01]  /*09e0*/  IMAD.U32 R74, R73, 0x10000, RZ ;  /* 0x00010000494a7824 */ /* 0x000fe200078e00ff */
[----:B----4-:R-:W-:-:S02]  /*09f0*/  SHF.R.U64 R65, R12, 0x10, R13 ;  /* 0x000000100c417819 */ /* 0x010fc4000000120d */
[----:B------:R-:W-:Y:S01]  /*0a00*/  SHF.R.U32.HI R63, RZ, 0x10, R13 ;  /* 0x00000010ff3f7819 */ /* 0x000fe2000001160d */
[----:B0-----:R-:W-:Y:S01]  /*0a10*/  IMAD.U32 R0, R10, 0x10000, RZ ;  /* 0x000100000a007824 */ /* 0x001fe200078e00ff */
[--C-:B-----5:R-:W-:Y:S02]  /*0a20*/  SHF.R.U64 R61, R20, 0x10, R21.reuse ;  /* 0x00000010143d7819 */ /* 0x120fe40000001215 */
[----:B------:R-:W-:Y:S01]  /*0a30*/  SHF.L.U32 R73, R71, 0x10, RZ ;  /* 0x0000001047497819 */ /* 0x000fe200000006ff */
[----:B--2---:R-:W-:Y:S01]  /*0a40*/  IMAD.U32 R2, R11, 0x10000, RZ ;  /* 0x000100000b027824 */ /* 0x004fe200078e00ff */
[----:B------:R0:W-:Y:S01]  /*0a50*/  STL [R1+0xbc], R0 ;  /* 0x0000bc0001007387 */ /* 0x0001e20000100800 */
[----:B------:R-:W-:Y:S01]  /*0a60*/  IMAD.U32 R71, R69, 0x10000, RZ ;  /* 0x0001000045477824 */ /* 0x000fe200078e00ff */
[----:B------:R-:W-:Y:S01]  /*0a70*/  SHF.R.U32.HI R59, RZ, 0x10, R21 ;  /* 0x00000010ff3b7819 */ /* 0x000fe20000011615 */
[----:B------:R-:W-:Y:S01]  /*0a80*/  IMAD.U32 R69, R67, 0x10000, RZ ;  /* 0x0001000043457824 */ /* 0x000fe200078e00ff */
[----:B------:R2:W-:Y:S01]  /*0a90*/  STL [R1+0xac], R2 ;  /* 0x0000ac0201007387 */ /* 0x0005e20000100800 */
[----:B------:R-:W-:-:S02]  /*0aa0*/  SHF.R.U64 R57, R24, 0x10, R25 ;  /* 0x0000001018397819 */ /* 0x000fc40000001219 */
[----:B------:R-:W-:Y:S02]  /*0ab0*/  CS2R R10, SRZ ;  /* 0x00000000000a7805 */ /* 0x000fe4000001ff00 */
[----:B------:R-:W-:Y:S02]  /*0ac0*/  SHF.R.U32.HI R55, RZ, 0x10, R25 ;  /* 0x00000010ff377819 */ /* 0x000fe40000011619 */
[----:B------:R-:W-:Y:S01]  /*0ad0*/  SHF.L.U32 R67, R65, 0x10, RZ ;  /* 0x0000001041437819 */ /* 0x000fe200000006ff */
[----:B------:R-:W-:Y:S01]  /*0ae0*/  IMAD.U32 R65, R63, 0x10000, RZ ;  /* 0x000100003f417824 */ /* 0x000fe200078e00ff */
[----:B0-----:R-:W-:Y:S01]  /*0af0*/  SHF.L.U32 R0, R12, 0x10, RZ ;  /* 0x000000100c007819 */ /* 0x001fe200000006ff */
[----:B------:R-:W-:Y:S01]  /*0b00*/  IMAD.U32 R63, R61, 0x10000, RZ ;  /* 0x000100003d3f7824 */ /* 0x000fe200078e00ff */
[--C-:B------:R-:W-:Y:S01]  /*0b10*/  SHF.R.U64 R53, R28, 0x10, R29.reuse ;  /* 0x000000101c357819 */ /* 0x100fe2000000121d */
[----:B--2---:R-:W-:Y:S01]  /*0b20*/  IMAD.U32 R2, R13, 0x10000, RZ ;  /* 0x000100000d027824 */ /* 0x004fe200078e00ff */
[----:B------:R-:W-:Y:S01]  /*0b30*/  SHF.R.U32.HI R13, RZ, 0x10, R29 ;  /* 0x00000010ff0d7819 */ /* 0x000fe2000001161d */
[----:B------:R0:W-:Y:S01]  /*0b40*/  STL [R1+0x9c], R0 ;  /* 0x00009c0001007387 */ /* 0x0001e20000100800 */
[--C-:B-1----:R-:W-:Y:S01]  /*0b50*/  SHF.R.U64 R5, R32, 0x10, R33.reuse ;  /* 0x0000001020057819 */ /* 0x102fe20000001221 */
[----:B------:R-:W-:Y:S01]  /*0b60*/  IMAD.MOV.U32 R12, RZ, RZ, RZ ;  /* 0x000000ffff0c7224 */ /* 0x000fe200078e00ff */
[----:B------:R-:W-:Y:S01]  /*0b70*/  SHF.L.U32 R61, R59, 0x10, RZ ;  /* 0x000000103b3d7819 */ /* 0x000fe200000006ff */
[----:B------:R1:W-:Y:S01]  /*0b80*/  STL [R1+0x8c], R2 ;  /* 0x00008c0201007387 */ /* 0x0003e20000100800 */
[----:B------:R-:W-:Y:S01]  /*0b90*/  IMAD.U32 R59, R57, 0x10000, RZ ;  /* 0x00010000393b7824 */ /* 0x000fe200078e00ff */
[----:B------:R-:W-:Y:S01]  /*0ba0*/  SHF.R.U32.HI R3, RZ, 0x10, R33 ;  /* 0x00000010ff037819 */ /* 0x000fe20000011621 */
[----:B------:R-:W-:Y:S01]  /*0bb0*/  IMAD.U32 R57, R55, 0x10000, RZ ;  /* 0x0001000037397824 */ /* 0x000fe200078e00ff */
[--C-:B------:R-:W-:Y:S01]  /*0bc0*/  SHF.R.U64 R72, R8, 0x10, R9.reuse ;  /* 0x0000001008487819 */ /* 0x100fe20000001209 */
[----:B0-----:R-:W-:Y:S01]  /*0bd0*/  IMAD.U32 R0, R20, 0x10000, RZ ;  /* 0x0001000014007824 */ /* 0x001fe200078e00ff */
[----:B------:R-:W-:Y:S01]  /*0be0*/  SHF.L.U32 R55, R53, 0x10, RZ ;  /* 0x0000001035377819 */ /* 0x000fe200000006ff */
[----:B------:R-:W-:Y:S01]  /*0bf0*/  IMAD.U32 R53, R13, 0x10000, RZ ;  /* 0x000100000d357824 */ /* 0x000fe200078e00ff */
[----:B------:R-:W-:Y:S01]  /*0c00*/  SHF.R.U32.HI R70, RZ, 0x10, R9 ;  /* 0x00000010ff467819 */ /* 0x000fe20000011609 */
[----:B------:R-:W-:Y:S01]  /*0c10*/  IMAD.U32 R13, R5, 0x10000, RZ ;  /* 0x00010000050d7824 */ /* 0x000fe200078e00ff */
[----:B-1----:R-:W-:Y:S01]  /*0c20*/  SHF.L.U32 R2, R21, 0x10, RZ ;  /* 0x0000001015027819 */ /* 0x002fe200000006ff */
[----:B------:R0:W-:Y:S01]  /*0c30*/  STL [R1+0x7c], R0 ;  /* 0x00007c0001007387 */ /* 0x0001e20000100800 */
[----:B------:R-:W-:Y:S01]  /*0c40*/  IMAD.U32 R7, R35, 0x10000, RZ ;  /* 0x0001000023077824 */ /* 0x000fe200078e00ff */
[----:B------:R-:W-:Y:S01]  /*0c50*/  SHF.L.U32 R5, R3, 0x10, RZ ;  /* 0x0000001003057819 */ /* 0x000fe200000006ff */
[----:B------:R-:W-:Y:S01]  /*0c60*/  IMAD.U32 R3, R72, 0x10000, RZ ;  /* 0x0001000048037824 */ /* 0x000fe200078e00ff */
[----:B------:R1:W-:Y:S01]  /*0c70*/  STL [R1+0x6c], R2 ;  /* 0x00006c0201007387 */ /* 0x0003e20000100800 */
[----:B------:R-:W-:-:S02]  /*0c80*/  SHF.R.U64 R68, R16, 0x10, R17 ;  /* 0x0000001010447819 */ /* 0x000fc40000001211 */
[----:B------:R-:W-:Y:S02]  /*0c90*/  CS2R R20, SRZ ;  /* 0x0000000000147805 */ /* 0x000fe4000001ff00 */
[----:B------:R-:W-:Y:S02]  /*0ca0*/  SHF.R.U32.HI R66, RZ, 0x10, R17 ;  /* 0x00000010ff427819 */ /* 0x000fe40000011611 */
[--C-:B------:R-:W-:Y:S01]  /*0cb0*/  SHF.R.U64 R64, R18, 0x10, R19.reuse ;  /* 0x0000001012407819 */ /* 0x100fe20000001213 */
[----:B0-----:R-:W-:Y:S01]  /*0cc0*/  IMAD.U32 R0, R24, 0x10000, RZ ;  /* 0x0001000018007824 */ /* 0x001fe200078e00ff */
[----:B------:R-:W-:Y:S02]  /*0cd0*/  SHF.R.U32.HI R62, RZ, 0x10, R19 ;  /* 0x00000010ff3e7819 */ /* 0x000fe40000011613 */
[--C-:B------:R-:W-:Y:S01]  /*0ce0*/  SHF.R.U64 R60, R22, 0x10, R23.reuse ;  /* 0x00000010163c7819 */ /* 0x100fe20000001217 */
[----:B-1----:R-:W-:Y:S01]  /*0cf0*/  IMAD.U32 R2, R25, 0x10000, RZ ;  /* 0x0001000019027824 */ /* 0x002fe200078e00ff */
[----:B------:R0:W-:Y:S01]  /*0d00*/  STL [R1+0x5c], R0 ;  /* 0x00005c0001007387 */ /* 0x0001e20000100800 */
[----:B------:R-:W-:-:S02]  /*0d10*/  SHF.R.U32.HI R58, RZ, 0x10, R23 ;  /* 0x00000010ff3a7819 */ /* 0x000fc40000011617 */
[----:B------:R-:W-:Y:S02]  /*0d20*/  CS2R R24, SRZ ;  /* 0x0000000000187805 */ /* 0x000fe4000001ff00 */
[--C-:B------:R-:W-:Y:S01]  /*0d30*/  SHF.R.U64 R56, R26, 0x10, R27.reuse ;  /* 0x000000101a387819 */ /* 0x100fe2000000121b */
[----:B------:R1:W-:Y:S01]  /*0d40*/  STL [R1+0x4c], R2 ;  /* 0x00004c0201007387 */ /* 0x0003e20000100800 */
[----:B------:R-:W-:Y:S02]  /*0d50*/  SHF.R.U32.HI R54, RZ, 0x10, R27 ;  /* 0x00000010ff367819 */ /* 0x000fe4000001161b */
[--C-:B------:R-:W-:Y:S02]  /*0d60*/  SHF.R.U64 R52, R30, 0x10, R31.reuse ;  /* 0x000000101e347819 */ /* 0x100fe4000000121f */
[----:B------:R-:W-:Y:S02]  /*0d70*/  SHF.R.U32.HI R6, RZ, 0x10, R31 ;  /* 0x00000010ff067819 */ /* 0x000fe4000001161f */
[----:B0-----:R-:W-:-:S02]  /*0d80*/  SHF.L.U32 R0, R28, 0x10, RZ ;  /* 0x000000101c007819 */ /* 0x001fc400000006ff */
[----:B------:R-:W-:Y:S01]  /*0d90*/  SHF.R.U64 R4, R34, 0x10, R35 ;  /* 0x0000001022047819 */ /* 0x000fe20000001223 */
[----:B-1----:R-:W-:Y:S01]  /*0da0*/  IMAD.U32 R2, R29, 0x10000, RZ ;  /* 0x000100001d027824 */ /* 0x002fe200078e00ff */
[----:B------:R-:W-:Y:S01]  /*0db0*/  CS2R R28, SRZ ;  /* 0x00000000001c7805 */ /* 0x000fe2000001ff00 */
[----:B------:R0:W-:Y:S04]  /*0dc0*/  STL [R1+0x3c], R0 ;  /* 0x00003c0001007387 */ /* 0x0001e80000100800 */
[----:B------:R1:W-:Y:S01]  /*0dd0*/  STL [R1+0x2c], R2 ;  /* 0x00002c0201007387 */ /* 0x0003e20000100800 */
[----:B0-----:R-:W-:Y:S01]  /*0de0*/  IMAD.U32 R0, R32, 0x10000, RZ ;  /* 0x0001000020007824 */ /* 0x001fe200078e00ff */
[----:B-1----:R-:W-:-:S04]  /*0df0*/  SHF.L.U32 R2, R33, 0x10, RZ ;  /* 0x0000001021027819 */ /* 0x002fc800000006ff */
[----:B------:R0:W-:Y:S01]  /*0e00*/  STL [R1+0x1c], R0 ;  /* 0x00001c0001007387 */ /* 0x0001e20000100800 */
[----:B------:R-:W-:-:S03]  /*0e10*/  CS2R R32, SRZ ;  /* 0x0000000000207805 */ /* 0x000fc6000001ff00 */
[----:B------:R1:W-:Y:S01]  /*0e20*/  STL [R1+0xc], R2 ;  /* 0x00000c0201007387 */ /* 0x0003e20000100800 */
[----:B0-----:R-:W-:Y:S02]  /*0e30*/  IMAD.U32 R0, R8, 0x10000, RZ ;  /* 0x0001000008007824 */ /* 0x001fe400078e00ff */
[----:B-1----:R-:W-:-:S03]  /*0e40*/  IMAD.U32 R2, R9, 0x10000, RZ ;  /* 0x0001000009027824 */ /* 0x002fc600078e00ff */
[----:B------:R0:W-:Y:S01]  /*0e50*/  STL [R1+0xd8], R0 ;  /* 0x0000d80001007387 */ /* 0x0001e20000100800 */
[----:B------:R-:W-:-:S03]  /*0e60*/  CS2R R8, SRZ ;  /* 0x0000000000087805 */ /* 0x000fc6000001ff00 */
[----:B------:R1:W-:Y:S01]  /*0e70*/  STL [R1+0xc8], R2 ;  /* 0x0000c80201007387 */ /* 0x0003e20000100800 */
[----:B0-----:R-:W-:Y:S01]  /*0e80*/  SHF.L.U32 R0, R16, 0x10, RZ ;  /* 0x0000001010007819 */ /* 0x001fe200000006ff */
[----:B-1----:R-:W-:-:S04]  /*0e90*/  IMAD.U32 R2, R17, 0x10000, RZ ;  /* 0x0001000011027824 */ /* 0x002fc800078e00ff */
[----:B------:R0:W-:Y:S01]  /*0ea0*/  STL [R1+0xb8], R0 ;  /* 0x0000b80001007387 */ /* 0x0001e20000100800 */
[----:B------:R-:W-:-:S03]  /*0eb0*/  CS2R R16, SRZ ;  /* 0x0000000000107805 */ /* 0x000fc6000001ff00 */
        /* <DEDUP_REMOVED lines=21> */
[----:B0-----:R-:W-:Y:S01]  /*1010*/  IMAD.U32 R0, R34, 0x10000, RZ ;  /* 0x0001000022007824 */ /* 0x001fe200078e00ff */
[----:B-1----:R-:W-:-:S04]  /*1020*/  SHF.R.U32.HI R2, RZ, 0x10, R35 ;  /* 0x00000010ff027819 */ /* 0x002fc80000011623 */
[----:B------:R0:W-:Y:S01]  /*1030*/  STL [R1+0x18], R0 ;  /* 0x0000180001007387 */ /* 0x0001e20000100800 */
[----:B------:R-:W-:-:S03]  /*1040*/  CS2R R34, SRZ ;  /* 0x0000000000227805 */ /* 0x000fc6000001ff00 */
[----:B------:R1:W-:Y:S01]  /*1050*/  STL [R1+0x8], R7 ;  /* 0x0000080701007387 */ /* 0x0003e20000100800 */
[----:B------:R-:W-:-:S03]  /*1060*/  IMAD.U32 R2, R2, 0x10000, RZ ;  /* 0x0001000002027824 */ /* 0x000fc600078e00ff */
[----:B------:R-:W-:Y:S01]  /*1070*/  STL [R1+0xd4], R74 ;  /* 0x0000d44a01007387 */ /* 0x000fe20000100800 */
[----:B0-----:R-:W-:-:S03]  /*1080*/  HFMA2.MMA R0, -RZ, RZ, 0, 5.9604644775390625e-08 ;  /* 0x00000001ff007435 */ /* 0x001fc600000001ff */
[----:B------:R-:W-:Y:S01]  /*1090*/  STL [R1+0xc4], R73 ;  /* 0x0000c44901007387 */ /* 0x000fe20000100800 */
[----:B-1----:R-:W-:-:S03]  /*10a0*/  IMAD.MOV.U32 R7, RZ, RZ, RZ ;  /* 0x000000ffff077224 */ /* 0x002fc600078e00ff */
[----:B------:R-:W-:Y:S04]  /*10b0*/  STL [R1+0xb4], R71 ;  /* 0x0000b44701007387 */ /* 0x000fe80000100800 */
        /* <DEDUP_REMOVED lines=9> */
[----:B------:R0:W-:Y:S04]  /*1150*/  STL [R1+0x14], R13 ;  /* 0x0000140d01007387 */ /* 0x0001e80000100800 */
        /* <DEDUP_REMOVED lines=25> */
[----:B------:R0:W-:Y:S04]  /*12f0*/  STL [R1], R2 ;  /* 0x0000000201007387 */ /* 0x0001e80000100800 */
[----:B------:R0:W-:Y:S02]  /*1300*/  STL [R1+0x10], R3 ;  /* 0x0000100301007387 */ /* 0x0001e40000100800 */
.L_x_1696:
[----:B-1----:R-:W1:Y:S01]  /*1310*/  S2R R219, SR_TID.X ;  /* 0x0000000000db7919 */ /* 0x002e620000002100 */
[----:B------:R-:W2:Y:S01]  /*1320*/  LDC.64 R196, c[0x0][0x2b8] ;  /* 0x0000ae00ffc47b82 */ /* 0x000ea20000000a00 */
[----:B0-----:R-:W-:Y:S01]  /*1330*/  IMAD R2, R14, UR8, RZ ;  /* 0x000000080e027c24 */ /* 0x001fe2000f8e02ff */
[----:B------:R-:W3:Y:S04]  /*1340*/  LDL R199, [R1+0xd8] ;  /* 0x0000d80001c77983 */ /* 0x000ee80000100800 */
[----:B------:R-:W4:Y:S02]  /*1350*/  LDL R198, [R1+0xdc] ;  /* 0x0000dc0001c67983 */ /* 0x000f240000100800 */
[----:B------:R-:W0:Y:S01]  /*1360*/  LDC.64 R206, c[0x0][0x2c0] ;  /* 0x0000b000ffce7b82 */ /* 0x000e220000000a00 */
[----:B------:R-:W-:Y:S01]  /*1370*/  SHF.R.S32.HI R55, RZ, 0x1f, R2 ;  /* 0x0000001fff377819 */ /* 0x000fe20000011402 */
[----:B------:R-:W4:Y:S03]  /*1380*/  LDL R204, [R1+0xd0] ;  /* 0x0000d00001cc7983 */ /* 0x000f260000100800 */
[----:B------:R-:W-:Y:S01]  /*1390*/  LEA.HI R55, R55, R2, RZ, 0x2 ;  /* 0x0000000237377211 */ /* 0x000fe200078f10ff */
[----:B------:R-:W4:Y:S02]  /*13a0*/  LDL R203, [R1+0xd4] ;  /* 0x0000d40001cb7983 */ /* 0x000f240000100800 */
[----:B------:R-:W0:Y:S02]  /*13b0*/  LDC.64 R52, c[0x0][0x258] ;  /* 0x00009600ff347b82 */ /* 0x000e240000000a00 */
[----:B------:R-:W4:Y:S04]  /*13c0*/  LDL R201, [R1+0xc8] ;  /* 0x0000c80001c97983 */ /* 0x000f280000100800 */
[----:B------:R-:W4:Y:S02]  /*13d0*/  LDL R200, [R1+0xcc] ;  /* 0x0000cc0001c87983 */ /* 0x000f240000100800 */
[----:B------:R-:W0:Y:S02]  /*13e0*/  LDC.64 R132, c[0x0][0x300] ;  /* 0x0000c000ff847b82 */ /* 0x000e240000000a00 */
[----:B------:R-:W4:Y:S01]  /*13f0*/  LDL R223, [R1+0xb8] ;  /* 0x0000b80001df7983 */ /* 0x000f220000100800 */
[----:B-1----:R-:W-:-:S05]  /*1400*/  LOP3.LUT R168, R219, 0xff, RZ, 0xc0, !PT ;  /* 0x000000ffdba87812 */ /* 0x002fca00078ec0ff */
[----:B------:R-:W1:Y:S01]  /*1410*/  LDC.64 R186, c[0x0][0x250] ;  /* 0x00009400ffba7b82 */ /* 0x000e620000000a00 */
[----:B------:R-:W4:Y:S01]  /*1420*/  LDL R212, [R1+0xbc] ;  /* 0x0000bc0001d47983 */ /* 0x000f220000100800 */
[----:B------:R-:W-:-:S03]  /*1430*/  LEA.HI.SX32 R168, R55, R168, 0x1e ;  /* 0x000000a837a87211 */ /* 0x000fc600078ff2ff */
[----:B------:R-:W4:Y:S01]  /*1440*/  LDL R211, [R1+0xb0] ;  /* 0x0000b00001d37983 */ /* 0x000f220000100800 */
[C---:B------:R-:W-:Y:S01]  /*1450*/  LEA R104, P1, R168.reuse, UR12, 0x4 ;  /* 0x0000000ca8687c11 */ /* 0x040fe2000f8220ff */
[C---:B--2---:R-:W-:Y:S02]  /*1460*/  IMAD.WIDE.U32 R56, R168.reuse, 0x8, R196 ;  /* 0x00000008a8387825 */ /* 0x044fe400078e00c4 */
[----:B------:R-:W2:Y:S02]  /*1470*/  LDL R210, [R1+0xb4] ;  /* 0x0000b40001d27983 */ /* 0x000ea40000100800 */
[----:B0-----:R-:W-:Y:S02]  /*1480*/  IMAD.WIDE.U32 R58, R168, 0x8, R206 ;  /* 0x00000008a83a7825 */ /* 0x001fe400078e00ce */
[----:B------:R-:W2:Y:S04]  /*1490*/  LDL R209, [R1+0xa8] ;  /* 0x0000a80001d17983 */ /* 0x000ea80000100800 */
[----:B------:R-:W3:Y:S04]  /*14a0*/  LDG.E.64 R56, desc[UR4][R56.64] ;  /* 0x0000000438387981 */ /* 0x000ee8000c1e1b00 */
[----:B------:R-:W4:Y:S01]  /*14b0*/  LDG.E.64 R58, desc[UR4][R58.64] ;  /* 0x000000043a3a7981 */ /* 0x000f22000c1e1b00 */
[----:B------:R-:W-:Y:S01]  /*14c0*/  IMAD.WIDE R52, R14, 0x4, R52 ;  /* 0x000000040e347825 */ /* 0x000fe200078e0234 */
[----:B------:R-:W-:-:S02]  /*14d0*/  IADD3 R169, R168, 0x100, RZ ;  /* 0x00000100a8a97810 */ /* 0x000fc40007ffe0ff */
[----:B------:R-:W-:Y:S01]  /*14e0*/  LEA.HI.X R105, R168, UR13, RZ, 0x4, P1 ;  /* 0x0000000da8697c11 */ /* 0x000fe200088f24ff */
[----:B-1----:R-:W-:Y:S01]  /*14f0*/  IMAD.WIDE R186, R14, 0x4, R186 ;  /* 0x000000040eba7825 */ /* 0x002fe200078e02ba */
[----:B------:R0:W2:Y:S01]  /*1500*/  LDG.E R141, desc[UR4][R52.64] ;  /* 0x00000004348d7981 */ /* 0x0000a2000c1e1900 */
[C---:B------:R-:W-:Y:S02]  /*1510*/  SHF.L.U32 R140, R169.reuse, 0x2, RZ ;  /* 0x00000002a98c7819 */ /* 0x040fe400000006ff */
[C---:B------:R-:W-:Y:S01]  /*1520*/  VIADD R143, R168.reuse, 0x200 ;  /* 0x00000200a88f7836 */ /* 0x040fe20000000000 */
[----:B------:R-:W-:Y:S01]  /*1530*/  SHF.R.U32.HI R2, RZ, 0x1e, R169 ;  /* 0x0000001eff027819 */ /* 0x000fe200000116a9 */
[----:B------:R-:W-:Y:S01]  /*1540*/  IMAD.SHL.U32 R152, R168, 0x4, RZ ;  /* 0x00000004a8987824 */ /* 0x000fe200078e00ff */
[----:B------:R-:W-:Y:S01]  /*1550*/  SHF.R.U32.HI R142, RZ, 0x1e, R168 ;  /* 0x0000001eff8e7819 */ /* 0x000fe200000116a8 */
[----:B------:R-:W2:Y:S01]  /*1560*/  LDG.E R186, desc[UR4][R186.64] ;  /* 0x00000004baba7981 */ /* 0x000ea2000c1e1900 */
[----:B0-----:R-:W-:-:S03]  /*1570*/  LEA R52, P1, R169, UR12, 0x4 ;  /* 0x0000000ca9347c11 */ /* 0x001fc6000f8220ff */
[----:B------:R-:W2:Y:S01]  /*1580*/  LDG.E.128 R104, desc[UR4][R104.64] ;  /* 0x0000000468687981 */ /* 0x000ea2000c1e1d00 */
[----:B------:R-:W-:-:S03]  /*1590*/  LEA.HI.X R53, R169, UR13, RZ, 0x4, P1 ;  /* 0x0000000da9357c11 */ /* 0x000fc600088f24ff */
[----:B------:R-:W2:Y:S01]  /*15a0*/  LDL R208, [R1+0xac] ;  /* 0x0000ac0001d07983 */ /* 0x000ea20000100800 */
[----:B------:R-:W-:-:S03]  /*15b0*/  ISETP.NE.U32.AND P1, PT, R132, RZ, PT ;  /* 0x000000ff8400720c */ /* 0x000fc60003f25070 */
[----:B------:R-:W2:Y:S01]  /*15c0*/  LDL R237, [R1+0x70] ;  /* 0x0000700001ed7983 */ /* 0x000ea20000100800 */
[----:B------:R-:W-:Y:S02]  /*15d0*/  ISETP.NE.AND.EX P1, PT, R133, RZ, PT, P1 ;  /* 0x000000ff8500720c */ /* 0x000fe40003f25310 */
[----:B------:R-:W-:Y:S01]  /*15e0*/  IADD3 R144, P3, R140, UR14, RZ ;  /* 0x0000000e8c907c10 */ /* 0x000fe2000ff7e0ff */
[C---:B------:R-:W-:Y:S01]  /*15f0*/  IMAD.SHL.U32 R156, R143.reuse, 0x4, RZ ;  /* 0x000000048f9c7824 */ /* 0x040fe200078e00ff */
[----:B------:R-:W-:Y:S01]  /*1600*/  LEA R72, P2, R143, UR12, 0x4 ;  /* 0x0000000c8f487c11 */ /* 0x000fe2000f8420ff */
[----:B------:R-:W-:Y:S01]  /*1610*/  IMAD.WIDE.U32 R164, R169, 0x8, R206 ;  /* 0x00000008a9a47825 */ /* 0x000fe200078e00ce */
[----:B------:R-:W-:Y:S01]  /*1620*/  SHF.R.U32.HI R157, RZ, 0x1e, R143 ;  /* 0x0000001eff9d7819 */ /* 0x000fe2000001168f */
[----:B------:R-:W2:Y:S04]  /*1630*/  LDG.E.128 R52, desc[UR4][R52.64] ;  /* 0x0000000434347981 */ /* 0x000ea8000c1e1d00 */
[----:B------:R-:W2:Y:S02]  /*1640*/  LDL R236, [R1+0x74] ;  /* 0x0000740001ec7983 */ /* 0x000ea40000100800 */
[----:B------:R-:W0:Y:S02]  /*1650*/  @P1 LDC.64 R68, c[0x0][0x248] ;  /* 0x00009200ff441b82 */ /* 0x000e240000000a00 */
[----:B------:R-:W2:Y:S04]  /*1660*/  LDL R242, [R1+0x18] ;  /* 0x0000180001f27983 */ /* 0x000ea80000100800 */
[----:B------:R-:W2:Y:S02]  /*1670*/  LDL R240, [R1+0x1c] ;  /* 0x00001c0001f07983 */ /* 0x000ea40000100800 */
[----:B------:R-:W1:Y:S02]  /*1680*/  @P1 LDC.64 R64, c[0x0][0x248] ;  /* 0x00009200ff401b82 */ /* 0x000e640000000a00 */
[----:B------:R-:W2:Y:S06]  /*1690*/  LDL R239, [R1+0x10] ;  /* 0x0000100001ef7983 */ /* 0x000eac0000100800 */
[----:B------:R-:W3:Y:S01]  /*16a0*/  @P1 LDC.64 R66, c[0x0][0x248] ;  /* 0x00009200ff421b82 */ /* 0x000ee20000000a00 */
[----:B------:R-:W-:Y:S01]  /*16b0*/  IADD3.X R145, R2, UR15, RZ, P3, !PT ;  /* 0x0000000f02917c10 */ /* 0x000fe20009ffe4ff */
[----:B------:R-:W2:Y:S06]  /*16c0*/  LDG.E.64 R164, desc[UR4][R164.64] ;  /* 0x00000004a4a47981 */ /* 0x000eac000c1e1b00 */
[----:B------:R-:W3:Y:S01]  /*16d0*/  @P1 LDC.64 R70, c[0x0][0x248] ;  /* 0x00009200ff461b82 */ /* 0x000ee20000000a00 */
[----:B0-----:R-:W-:Y:S01]  /*16e0*/  @P1 IADD3 R68, P3, R152, R68, RZ ;  /* 0x0000004498441210 */ /* 0x001fe20007f7e0ff */
[----:B------:R0:W5:Y:S01]  /*16f0*/  LDG.E R170, desc[UR4][R144.64] ;  /* 0x0000000490aa7981 */ /* 0x000162000c1e1900 */
[----:B------:R-:W-:-:S02]  /*1700*/  LEA.HI.X R73, R143, UR13, RZ, 0x4, P2 ;  /* 0x0000000d8f497c11 */ /* 0x000fc400090f24ff */
[----:B------:R-:W-:Y:S01]  /*1710*/  IADD3 R150, P2, R152, UR14, RZ ;  /* 0x0000000e98967c10 */ /* 0x000fe2000ff5e0ff */
[----:B------:R-:W-:Y:S01]  /*1720*/  @P1 IMAD.X R69, R142, 0x1, R69, P3 ;  /* 0x000000018e451824 */ /* 0x000fe200018e0645 */
[----:B-1----:R-:W-:Y:S01]  /*1730*/  @P1 IADD3 R64, P4, R156, R64, RZ ;  /* 0x000000409c401210 */ /* 0x002fe20007f9e0ff */
[----:B------:R-:W1:Y:S01]  /*1740*/  @P1 LDC.64 R154, c[0x0][0x248] ;  /* 0x00009200ff9a1b82 */ /* 0x000e620000000a00 */
[----:B------:R-:W-:Y:S02]  /*1750*/  IADD3.X R151, R142, UR15, RZ, P2, !PT ;  /* 0x0000000f8e977c10 */ /* 0x000fe400097fe4ff */
[----:B------:R-:W5:Y:S01]  /*1760*/  @P1 LDG.E R123, desc[UR4][R68.64] ;  /* 0x00000004447b1981 */ /* 0x000f62000c1e1900 */
[----:B------:R-:W-:Y:S02]  /*1770*/  @P1 IADD3.X R65, R157, R65, RZ, P4, !PT ;  /* 0x000000419d411210 */ /* 0x000fe400027fe4ff */
[----:B---3--:R-:W-:-:S03]  /*1780*/  SHF.R.U64 R191, R56, 0x10, R57 ;  /* 0x0000001038bf7819 */ /* 0x008fc60000001239 */
[----:B------:R3:W5:Y:S01]  /*1790*/  @P1 LDG.E R4, desc[UR4][R64.64] ;  /* 0x0000000440041981 */ /* 0x000762000c1e1900 */
[----:B------:R-:W-:Y:S01]  /*17a0*/  @P1 IADD3 R66, P3, R140, R66, RZ ;  /* 0x000000428c421210 */ /* 0x000fe20007f7e0ff */
[----:B0-----:R-:W0:Y:S01]  /*17b0*/  LDC.64 R144, c[0x0][0x2c8] ;  /* 0x0000b200ff907b82 */ /* 0x001e220000000a00 */
[----:B------:R-:W-:Y:S01]  /*17c0*/  IADD3 R142, R168, 0x300, RZ ;  /* 0x00000300a88e7810 */ /* 0x000fe20007ffe0ff */
[----:B------:R-:W-:Y:S01]  /*17d0*/  IMAD.WIDE.U32 R162, R169, 0x8, R196 ;  /* 0x00000008a9a27825 */ /* 0x000fe200078e00c4 */
[----:B------:R-:W-:Y:S01]  /*17e0*/  LOP3.LUT P2, RZ, R0, 0xff, RZ, 0xc0, !PT ;  /* 0x000000ff00ff7812 */ /* 0x000fe2000784c0ff */
[----:B------:R-:W5:Y:S02]  /*17f0*/  LDG.E R172, desc[UR4][R150.64] ;  /* 0x0000000496ac7981 */ /* 0x000f64000c1e1900 */
[----:B------:R-:W-:Y:S02]  /*1800*/  @P1 IMAD.X R67, R2, 0x1, R67, P3 ;  /* 0x0000000102431824 */ /* 0x000fe400018e0643 */
[----:B---3--:R-:W3:Y:S01]  /*1810*/  @P1 LDC.64 R64, c[0x0][0x248] ;  /* 0x00009200ff401b82 */ /* 0x008ee20000000a00 */
[----:B------:R-:W-:Y:S01]  /*1820*/  IMAD.SHL.U32 R158, R142, 0x4, RZ ;  /* 0x000000048e9e7824 */ /* 0x000fe200078e00ff */
[----:B------:R-:W-:Y:S01]  /*1830*/  SHF.R.U32.HI R159, RZ, 0x1e, R142 ;  /* 0x0000001eff9f7819 */ /* 0x000fe2000001168e */
[----:B------:R1:W5:Y:S03]  /*1840*/  @P1 LDG.E R5, desc[UR4][R66.64] ;  /* 0x0000000442051981 */ /* 0x000366000c1e1900 */
[----:B------:R-:W-:Y:S01]  /*1850*/  @P1 IADD3 R70, P3, R158, R70, RZ ;  /* 0x000000469e461210 */ /* 0x000fe20007f7e0ff */
[----:B------:R-:W-:Y:S01]  /*1860*/  VIADD R140, R168, 0x400 ;  /* 0x00000400a88c7836 */ /* 0x000fe20000000000 */
[----:B------:R-:W2:Y:S01]  /*1870*/  LDG.E.64 R162, desc[UR4][R162.64] ;  /* 0x00000004a2a27981 */ /* 0x000ea2000c1e1b00 */
[----:B----4-:R-:W-:Y:S01]  /*1880*/  IMAD.MOV.U32 R193, RZ, RZ, R59 ;  /* 0x000000ffffc17224 */ /* 0x010fe200078e003b */
[----:B------:R-:W-:-:S02]  /*1890*/  MOV R192, R57 ;  /* 0x0000003900c07202 */ /* 0x000fc40000000f00 */
[----:B------:R-:W-:Y:S01]  /*18a0*/  SHF.R.U32.HI R195, RZ, 0x10, R59 ;  /* 0x00000010ffc37819 */ /* 0x000fe2000001163b */
[----:B-1----:R-:W1:Y:S01]  /*18b0*/  @P1 LDC.64 R66, c[0x0][0x248] ;  /* 0x00009200ff421b82 */ /* 0x002e620000000a00 */
[----:B------:R-:W-:Y:S01]  /*18c0*/  @P1 IMAD.X R71, R159, 0x1, R71, P3 ;  /* 0x000000019f471824 */ /* 0x000fe200018e0647 */
[----:B------:R-:W-:Y:S01]  /*18d0*/  LEA R68, P3, R142, UR12, 0x4 ;  /* 0x0000000c8e447c11 */ /* 0x000fe2000f8620ff */
[----:B------:R-:W-:Y:S01]  /*18e0*/  VIADD R2, R168, 0x500 ;  /* 0x00000500a8027836 */ /* 0x000fe20000000000 */
[----:B------:R-:W-:Y:S01]  /*18f0*/  SHF.L.U32 R160, R140, 0x2, RZ ;  /* 0x000000028ca07819 */ /* 0x000fe200000006ff */
[----:B------:R-:W-:Y:S01]  /*1900*/  VIADD R0, R168, 0x600 ;  /* 0x00000600a8007836 */ /* 0x000fe20000000000 */
[----:B------:R-:W-:Y:S01]  /*1910*/  LEA.HI.X R69, R142, UR13, RZ, 0x4, P3 ;  /* 0x0000000d8e457c11 */ /* 0x000fe200098f24ff */
[----:B------:R-:W-:Y:S01]  /*1920*/  IMAD.SHL.U32 R189, R2, 0x4, RZ ;  /* 0x0000000402bd7824 */ /* 0x000fe200078e00ff */
[----:B------:R-:W-:Y:S01]  /*1930*/  IADD3 R156, P3, R156, UR14, RZ ;  /* 0x0000000e9c9c7c10 */ /* 0x000fe2000ff7e0ff */
[----:B------:R-:W-:Y:S01]  /*1940*/  IMAD.SHL.U32 R166, R0, 0x4, RZ ;  /* 0x0000000400a67824 */ /* 0x000fe200078e00ff */
[----:B------:R-:W-:Y:S01]  /*1950*/  SHF.R.U32.HI R161, RZ, 0x1e, R140 ;  /* 0x0000001effa17819 */ /* 0x000fe2000001168c */
[----:B------:R-:W-:Y:S01]  /*1960*/  IMAD.U32 R191, R191, 0x10000, RZ ;  /* 0x00010000bfbf7824 */ /* 0x000fe200078e00ff */
[----:B------:R-:W-:Y:S01]  /*1970*/  @P1 IADD3 R154, P4, R160, R154, RZ ;  /* 0x0000009aa09a1210 */ /* 0x000fe20007f9e0ff */
[----:B------:R-:W-:Y:S01]  /*1980*/  IMAD.U32 R192, R192, 0x10000, RZ ;  /* 0x00010000c0c07824 */ /* 0x000fe200078e00ff */
[----:B------:R-:W-:Y:S01]  /*1990*/  IADD3.X R157, R157, UR15, RZ, P3, !PT ;  /* 0x0000000f9d9d7c10 */ /* 0x000fe20009ffe4ff */
[----:B------:R-:W-:Y:S01]  /*19a0*/  IMAD.WIDE.U32 R148, R143, 0x8, R206 ;  /* 0x000000088f947825 */ /* 0x000fe200078e00ce */
[----:B------:R-:W-:Y:S01]  /*19b0*/  SHF.R.U32.HI R167, RZ, 0x1e, R2 ;  /* 0x0000001effa77819 */ /* 0x000fe20000011602 */
[----:B------:R-:W4:Y:S01]  /*19c0*/  LDG.E.128 R72, desc[UR4][R72.64] ;  /* 0x0000000448487981 */ /* 0x000f22000c1e1d00 */
[----:B---3--:R-:W-:-:S02]  /*19d0*/  @P1 IADD3 R64, P3, R189, R64, RZ ;  /* 0x00000040bd401210 */ /* 0x008fc40007f7e0ff */
[----:B------:R-:W-:Y:S01]  /*19e0*/  @P1 IADD3.X R155, R161, R155, RZ, P4, !PT ;  /* 0x0000009ba19b1210 */ /* 0x000fe200027fe4ff */
[----:B------:R0:W5:Y:S01]  /*19f0*/  LDG.E R174, desc[UR4][R156.64] ;  /* 0x000000049cae7981 */ /* 0x000162000c1e1900 */
[----:B------:R-:W-:Y:S02]  /*1a00*/  SHF.R.U32.HI R188, RZ, 0x1e, R0 ;  /* 0x0000001effbc7819 */ /* 0x000fe40000011600 */
[----:B-1----:R-:W-:Y:S01]  /*1a10*/  @P1 IADD3 R66, P4, R166, R66, RZ ;  /* 0x00000042a6421210 */ /* 0x002fe20007f9e0ff */
[----:B------:R1:W5:Y:S01]  /*1a20*/  @P1 LDG.E R126, desc[UR4][R154.64] ;  /* 0x000000049a7e1981 */ /* 0x000362000c1e1900 */
[----:B------:R-:W-:Y:S01]  /*1a30*/  @P1 IADD3.X R65, R167, R65, RZ, P3, !PT ;  /* 0x00000041a7411210 */ /* 0x000fe20001ffe4ff */
[----:B------:R-:W-:Y:S01]  /*1a40*/  FADD.FTZ R122, R191, R122 ;  /* 0x0000007abf7a7221 */ /* 0x000fe20000010000 */
[----:B------:R-:W-:Y:S01]  /*1a50*/  FADD.FTZ R119, R192, R119 ;  /* 0x00000077c0777221 */ /* 0x000fe20000010000 */
[----:B------:R-:W-:Y:S01]  /*1a60*/  IMAD.WIDE.U32 R152, R142, 0x8, R206 ;  /* 0x000000088e987825 */ /* 0x000fe200078e00ce */
[----:B------:R-:W-:Y:S01]  /*1a70*/  SHF.R.U32.HI R194, RZ, 0x10, R57 ;  /* 0x00000010ffc27819 */ /* 0x000fe20000011639 */
[----:B------:R3:W5:Y:S01]  /*1a80*/  @P1 LDG.E R127, desc[UR4][R64.64] ;  /* 0x00000004407f1981 */ /* 0x000762000c1e1900 */
[-C--:B0-----:R-:W-:Y:S01]  /*1a90*/  @P0 LEA R156, P3, R168, R144.reuse, 0x4 ;  /* 0x00000090a89c0211 */ /* 0x081fe200078620ff */
[----:B------:R-:W-:Y:S01]  /*1aa0*/  @P1 IMAD.X R67, R188, 0x1, R67, P4 ;  /* 0x00000001bc431824 */ /* 0x000fe200020e0643 */
[----:B-1----:R-:W-:Y:S01]  /*1ab0*/  @P0 LEA R154, P5, R142, R144, 0x4 ;  /* 0x000000908e9a0211 */ /* 0x002fe200078a20ff */
[----:B------:R-:W-:Y:S01]  /*1ac0*/  IMAD.WIDE.U32 R146, R143, 0x8, R196 ;  /* 0x000000088f927825 */ /* 0x000fe200078e00c4 */
[----:B------:R-:W-:-:S02]  /*1ad0*/  @P0 LEA.HI.X R157, R168, R145, RZ, 0x4, P3 ;  /* 0x00000091a89d0211 */ /* 0x000fc400018f24ff */
[----:B------:R0:W5:Y:S01]  /*1ae0*/  @P1 LDG.E R128, desc[UR4][R66.64] ;  /* 0x0000000442801981 */ /* 0x000162000c1e1900 */
[----:B---3--:R-:W-:-:S03]  /*1af0*/  @P0 LEA R64, P3, R169, R144, 0x4 ;  /* 0x00000090a9400211 */ /* 0x008fc600078620ff */
[----:B------:R1:W5:Y:S01]  /*1b00*/  @P0 LDG.E.128 R76, desc[UR4][R156.64] ;  /* 0x000000049c4c0981 */ /* 0x000362000c1e1d00 */
[-C--:B------:R-:W-:Y:S01]  /*1b10*/  @P0 LEA.HI.X R65, R169, R145.reuse, RZ, 0x4, P3 ;  /* 0x00000091a9410211 */ /* 0x080fe200018f24ff */
[----:B------:R-:W-:Y:S01]  /*1b20*/  IMAD.U32 R194, R194, 0x10000, RZ ;  /* 0x00010000c2c27824 */ /* 0x000fe200078e00ff */
[CC--:B------:R-:W-:Y:S01]  /*1b30*/  @P0 LEA.HI.X R155, R142.reuse, R145.reuse, RZ, 0x4, P5 ;  /* 0x000000918e9b0211 */ /* 0x0c0fe200028f24ff */
[----:B------:R-:W-:Y:S01]  /*1b40*/  IMAD.WIDE.U32 R150, R142, 0x8, R196 ;  /* 0x000000088e967825 */ /* 0x000fe200078e00c4 */
[CC--:B0-----:R-:W-:Y:S01]  /*1b50*/  @P0 LEA R66, P4, R143.reuse, R144.reuse, 0x4 ;  /* 0x000000908f420211 */ /* 0x0c1fe200078820ff */
[----:B------:R0:W5:Y:S01]  /*1b60*/  @P0 LDG.E.128 R80, desc[UR4][R64.64] ;  /* 0x0000000440500981 */ /* 0x000162000c1e1d00 */
[----:B-1----:R-:W-:Y:S02]  /*1b70*/  @P0 LEA R156, P3, R140, R144, 0x4 ;  /* 0x000000908c9c0211 */ /* 0x002fe400078620ff */
[-C--:B------:R-:W-:Y:S01]  /*1b80*/  @P0 LEA.HI.X R67, R143, R145.reuse, RZ, 0x4, P4 ;  /* 0x000000918f430211 */ /* 0x080fe200020f24ff */
[----:B------:R-:W-:Y:S01]  /*1b90*/  FADD.FTZ R120, R194, R120 ;  /* 0x00000078c2787221 */ /* 0x000fe20000010000 */
[----:B------:R-:W-:Y:S01]  /*1ba0*/  @P0 LEA.HI.X R157, R140, R145, RZ, 0x4, P3 ;  /* 0x000000918c9d0211 */ /* 0x000fe200018f24ff */
[----:B------:R-:W5:Y:S01]  /*1bb0*/  @P0 LDG.E.128 R88, desc[UR4][R154.64] ;  /* 0x000000049a580981 */ /* 0x000f62000c1e1d00 */
[----:B------:R-:W-:-:S03]  /*1bc0*/  IADD3 R158, P3, R158, UR14, RZ ;  /* 0x0000000e9e9e7c10 */ /* 0x000fc6000ff7e0ff */
[----:B------:R1:W5:Y:S01]  /*1bd0*/  @P0 LDG.E.128 R84, desc[UR4][R66.64] ;  /* 0x0000000442540981 */ /* 0x000362000c1e1d00 */
[----:B------:R-:W-:Y:S02]  /*1be0*/  IADD3.X R159, R159, UR15, RZ, P3, !PT ;  /* 0x0000000f9f9f7c10 */ /* 0x000fe40009ffe4ff */
[----:B0-----:R-:W-:Y:S01]  /*1bf0*/  LEA R64, P3, R140, UR12, 0x4 ;  /* 0x0000000c8c407c11 */ /* 0x001fe2000f8620ff */
[----:B------:R0:W5:Y:S04]  /*1c00*/  @P0 LDG.E.128 R92, desc[UR4][R156.64] ;  /* 0x000000049c5c0981 */ /* 0x000168000c1e1d00 */
[----:B------:R-:W3:Y:S01]  /*1c10*/  LDG.E.64 R148, desc[UR4][R148.64] ;  /* 0x0000000494947981 */ /* 0x000ee2000c1e1b00 */
[----:B-1----:R-:W-:-:S03]  /*1c20*/  @P0 LEA R66, P4, R2, R144, 0x4 ;  /* 0x0000009002420211 */ /* 0x002fc600078820ff */
[----:B------:R1:W5:Y:S01]  /*1c30*/  LDG.E R187, desc[UR4][R158.64] ;  /* 0x000000049ebb7981 */ /* 0x000362000c1e1900 */
[----:B------:R-:W-:Y:S02]  /*1c40*/  LEA.HI.X R65, R140, UR13, RZ, 0x4, P3 ;  /* 0x0000000d8c417c11 */ /* 0x000fe400098f24ff */
[----:B------:R-:W-:Y:S01]  /*1c50*/  @P0 LEA.HI.X R67, R2, R145, RZ, 0x4, P4 ;  /* 0x0000009102430211 */ /* 0x000fe200020f24ff */
[----:B------:R-:W4:Y:S01]  /*1c60*/  LDG.E.64 R146, desc[UR4][R146.64] ;  /* 0x0000000492927981 */ /* 0x000f22000c1e1b00 */
[----:B------:R-:W-:Y:S01]  /*1c70*/  IADD3 R160, P4, R160, UR14, RZ ;  /* 0x0000000ea0a07c10 */ /* 0x000fe2000ff9e0ff */
[C---:B0-----:R-:W-:Y:S02]  /*1c80*/  IMAD.WIDE.U32 R156, R140.reuse, 0x8, R206 ;  /* 0x000000088c9c7825 */ /* 0x041fe400078e00ce */
[----:B------:R-:W3:Y:S01]  /*1c90*/  LDG.E.64 R152, desc[UR4][R152.64] ;  /* 0x0000000498987981 */ /* 0x000ee2000c1e1b00 */
[----:B-1----:R-:W-:Y:S02]  /*1ca0*/  IADD3 R158, P3, R189, UR14, RZ ;  /* 0x0000000ebd9e7c10 */ /* 0x002fe4000ff7e0ff */
[----:B------:R-:W-:Y:S01]  /*1cb0*/  IADD3.X R161, R161, UR15, RZ, P4, !PT ;  /* 0x0000000fa1a17c10 */ /* 0x000fe2000a7fe4ff */
[----:B------:R-:W-:Y:S01]  /*1cc0*/  IMAD.WIDE.U32 R154, R140, 0x8, R196 ;  /* 0x000000088c9a7825 */ /* 0x000fe200078e00c4 */
[----:B------:R-:W-:Y:S01]  /*1cd0*/  IADD3.X R159, R167, UR15, RZ, P3, !PT ;  /* 0x0000000fa79f7c10 */ /* 0x000fe20009ffe4ff */
[----:B------:R-:W3:Y:S04]  /*1ce0*/  LDG.E.64 R150, desc[UR4][R150.64] ;  /* 0x0000000496967981 */ /* 0x000ee8000c1e1b00 */
[----:B------:R0:W5:Y:S04]  /*1cf0*/  LDG.E R189, desc[UR4][R160.64] ;  /* 0x00000004a0bd7981 */ /* 0x000168000c1e1900 */
[----:B------:R1:W5:Y:S04]  /*1d00*/  LDG.E R190, desc[UR4][R158.64] ;  /* 0x000000049ebe7981 */ /* 0x000368000c1e1900 */
[----:B------:R-:W5:Y:S01]  /*1d10*/  @P1 LDG.E R3, desc[UR4][R70.64] ;  /* 0x0000000446031981 */ /* 0x000f62000c1e1900 */
[----:B0-----:R-:W-:-:S02]  /*1d20*/  IADD3 R160, P5, R166, UR14, RZ ;  /* 0x0000000ea6a07c10 */ /* 0x001fc4000ffbe0ff */
[C---:B------:R-:W-:Y:S01]  /*1d30*/  @P0 LEA R166, P4, R0.reuse, R144, 0x4 ;  /* 0x0000009000a60211 */ /* 0x040fe200078820ff */
[----:B------:R-:W3:Y:S01]  /*1d40*/  LDG.E.64 R156, desc[UR4][R156.64] ;  /* 0x000000049c9c7981 */ /* 0x000ee2000c1e1b00 */
[----:B-1----:R-:W-:Y:S02]  /*1d50*/  IMAD.MOV.U32 R158, RZ, RZ, R56 ;  /* 0x000000ffff9e7224 */ /* 0x002fe400078e0038 */
[----:B------:R-:W-:Y:S01]  /*1d60*/  IMAD.MOV.U32 R56, RZ, RZ, R58 ;  /* 0x000000ffff387224 */ /* 0x000fe200078e003a */
[----:B------:R-:W-:Y:S01]  /*1d70*/  @P0 LEA.HI.X R167, R0, R145, RZ, 0x4, P4 ;  /* 0x0000009100a70211 */ /* 0x000fe200020f24ff */
[----:B------:R-:W3:Y:S03]  /*1d80*/  LDG.E.128 R68, desc[UR4][R68.64] ;  /* 0x0000000444447981 */ /* 0x000ee6000c1e1d00 */
[----:B------:R-:W-:Y:S01]  /*1d90*/  SHF.L.U32 R56, R56, 0x10, RZ ;  /* 0x0000001038387819 */ /* 0x000fe200000006ff */
[----:B------:R0:W5:Y:S04]  /*1da0*/  @P0 LDG.E.128 R100, desc[UR4][R166.64] ;  /* 0x00000004a6640981 */ /* 0x000168000c1e1d00 */
[----:B------:R-:W3:Y:S04]  /*1db0*/  LDG.E.64 R154, desc[UR4][R154.64] ;  /* 0x000000049a9a7981 */ /* 0x000ee8000c1e1b00 */
[----:B------:R-:W5:Y:S01]  /*1dc0*/  @P0 LDG.E.128 R96, desc[UR4][R66.64] ;  /* 0x0000000442600981 */ /* 0x000f62000c1e1d00 */
[----:B0-----:R-:W-:-:S03]  /*1dd0*/  FMUL.FTZ R167, R199, R56 ;  /* 0x00000038c7a77220 */ /* 0x001fc60000410000 */
[----:B------:R-:W4:Y:S01]  /*1de0*/  LDL R199, [R1+0xc0] ;  /* 0x0000c00001c77983 */ /* 0x000f220000100800 */
[----:B------:R-:W-:Y:S01]  /*1df0*/  IADD3.X R161, R188, UR15, RZ, P5, !PT ;  /* 0x0000000fbca17c10 */ /* 0x000fe2000affe4ff */
[----:B------:R-:W-:Y:S01]  /*1e00*/  IMAD.U32 R158, R158, 0x10000, RZ ;  /* 0x000100009e9e7824 */ /* 0x000fe200078e00ff */
[----:B------:R-:W-:-:S03]  /*1e10*/  ISETP.NE.AND P5, PT, RZ, UR9, PT ;  /* 0x00000009ff007c0c */ /* 0x000fc6000bfa5270 */
[----:B------:R-:W-:Y:S01]  /*1e20*/  FFMA.FTZ R167, R198, R158, R167 ;  /* 0x0000009ec6a77223 */ /* 0x000fe200000100a7 */
[----:B--2---:R-:W-:Y:S01]  /*1e30*/  FSEL R202, R186, RZ, !P5 ;  /* 0x000000ffbaca7208 */ /* 0x004fe20006800000 */
[----:B------:R-:W2:Y:S01]  /*1e40*/  LDL R198, [R1+0xc4] ;  /* 0x0000c40001c67983 */ /* 0x000ea20000100800 */
[----:B------:R-:W-:-:S03]  /*1e50*/  SHF.R.U64 R58, R58, 0x10, R59 ;  /* 0x000000103a3a7819 */ /* 0x000fc6000000123b */
[--C-:B------:R-:W-:Y:S01]  /*1e60*/  FADD.FTZ R104, R104, -R202.reuse ;  /* 0x800000ca68687221 */ /* 0x100fe20000010000 */
[--C-:B------:R-:W-:Y:S01]  /*1e70*/  FADD.FTZ R105, R105, -R202.reuse ;  /* 0x800000ca69697221 */ /* 0x100fe20000010000 */
[----:B------:R0:W5:Y:S02]  /*1e80*/  LDG.E R188, desc[UR4][R160.64] ;  /* 0x00000004a0bc7981 */ /* 0x000164000c1e1900 */
[C---:B------:R-:W-:Y:S01]  /*1e90*/  FMUL.FTZ R166, R141.reuse, R104 ;  /* 0x000000688da67220 */ /* 0x040fe20000410000 */
[----:B------:R-:W-:Y:S01]  /*1ea0*/  SHF.L.U32 R104, R58, 0x10, RZ ;  /* 0x000000103a687819 */ /* 0x000fe200000006ff */
[----:B------:R-:W-:Y:S01]  /*1eb0*/  FMUL.FTZ R186, R141, R105 ;  /* 0x000000698dba7220 */ /* 0x000fe20000410000 */
[----:B------:R-:W-:Y:S01]  /*1ec0*/  FADD.FTZ R106, R106, -R202 ;  /* 0x800000ca6a6a7221 */ /* 0x000fe20000010000 */
[----:B------:R-:W3:Y:S02]  /*1ed0*/  LDG.E.128 R64, desc[UR4][R64.64] ;  /* 0x0000000440407981 */ /* 0x000ee4000c1e1d00 */
[-C--:B------:R-:W-:Y:S01]  /*1ee0*/  FMUL.FTZ R105, R204, R104.reuse ;  /* 0x00000068cc697220 */ /* 0x080fe20000410000 */
[----:B------:R-:W-:Y:S01]  /*1ef0*/  FADD.FTZ R185, R104, R185 ;  /* 0x000000b968b97221 */ /* 0x000fe20000010000 */
[----:B------:R-:W-:Y:S01]  /*1f00*/  FFMA.FTZ R7, R186, R104, R7 ;  /* 0x00000068ba077223 */ /* 0x000fe20000010007 */
[----:B------:R-:W-:-:S02]  /*1f10*/  IMAD.U32 R104, R193, 0x10000, RZ ;  /* 0x00010000c1687824 */ /* 0x000fc400078e00ff */
[----:B------:R-:W-:Y:S01]  /*1f20*/  FMUL.FTZ R193, R141, R106 ;  /* 0x0000006a8dc17220 */ /* 0x000fe20000410000 */
[-C--:B------:R-:W-:Y:S01]  /*1f30*/  FFMA.FTZ R42, R186, R191.reuse, R42 ;  /* 0x000000bfba2a7223 */ /* 0x080fe2000001002a */
[----:B------:R-:W-:Y:S01]  /*1f40*/  FFMA.FTZ R191, R203, R191, R105 ;  /* 0x000000bfcbbf7223 */ /* 0x000fe20000010069 */
[-C--:B------:R-:W-:Y:S01]  /*1f50*/  FMUL.FTZ R105, R201, R104.reuse ;  /* 0x00000068c9697220 */ /* 0x080fe20000410000 */
[----:B------:R-:W-:Y:S01]  /*1f60*/  FADD.FTZ R182, R104, R182 ;  /* 0x000000b668b67221 */ /* 0x000fe20000010000 */
[----:B------:R-:W-:Y:S01]  /*1f70*/  FFMA.FTZ R171, R193, R104, R171 ;  /* 0x00000068c1ab7223 */ /* 0x000fe200000100ab */
[----:B------:R-:W-:Y:S01]  /*1f80*/  SHF.L.U32 R104, R195, 0x10, RZ ;  /* 0x00000010c3687819 */ /* 0x000fe200000006ff */
[----:B------:R-:W-:Y:S01]  /*1f90*/  FADD.FTZ R107, R107, -R202 ;  /* 0x800000ca6b6b7221 */ /* 0x000fe20000010000 */
[-C--:B------:R-:W-:Y:S01]  /*1fa0*/  FFMA.FTZ R39, R193, R192.reuse, R39 ;  /* 0x000000c0c1277223 */ /* 0x080fe20000010027 */
[----:B------:R-:W-:Y:S01]  /*1fb0*/  FFMA.FTZ R192, R200, R192, R105 ;  /* 0x000000c0c8c07223 */ /* 0x000fe20000010069 */
[----:B------:R-:W-:-:S02]  /*1fc0*/  IMAD.MOV.U32 R201, RZ, RZ, R165 ;  /* 0x000000ffffc97224 */ /* 0x000fc400078e00a5 */
[----:B------:R-:W-:Y:S01]  /*1fd0*/  FMUL.FTZ R195, R141, R107 ;  /* 0x0000006b8dc37220 */ /* 0x000fe20000410000 */
[----:B------:R-:W-:Y:S01]  /*1fe0*/  IMAD.MOV.U32 R107, RZ, RZ, R164 ;  /* 0x000000ffff6b7224 */ /* 0x000fe200078e00a4 */
[----:B------:R-:W-:Y:S01]  /*1ff0*/  SHF.R.U32.HI R204, RZ, 0x10, R165 ;  /* 0x00000010ffcc7819 */ /* 0x000fe200000116a5 */
[----:B0-----:R-:W-:-:S04]  /*2000*/  IMAD.WIDE.U32 R160, R2, 0x8, R206 ;  /* 0x0000000802a07825 */ /* 0x001fc800078e00ce */
[----:B----4-:R-:W-:Y:S01]  /*2010*/  FMUL.FTZ R105, R199, R104 ;  /* 0x00000068c7697220 */ /* 0x010fe20000410000 */
[----:B------:R-:W-:Y:S01]  /*2020*/  SHF.R.U64 R199, R164, 0x10, R165 ;  /* 0x00000010a4c77819 */ /* 0x000fe200000012a5 */
[----:B------:R-:W-:-:S04]  /*2030*/  IMAD.WIDE.U32 R164, R0, 0x8, R206 ;  /* 0x0000000800a47825 */ /* 0x000fc800078e00ce */
[-C--:B------:R-:W-:Y:S01]  /*2040*/  FFMA.FTZ R40, R195, R194.reuse, R40 ;  /* 0x000000c2c3287223 */ /* 0x080fe20000010028 */
[----:B------:R-:W4:Y:S01]  /*2050*/  LDL R207, [R1+0xa0] ;  /* 0x0000a00001cf7983 */ /* 0x000f220000100800 */
[----:B------:R-:W-:Y:S02]  /*2060*/  IMAD.MOV.U32 R106, RZ, RZ, R162 ;  /* 0x000000ffff6a7224 */ /* 0x000fe400078e00a2 */
[----:B------:R-:W-:Y:S01]  /*2070*/  FADD.FTZ R52, -R202, R52 ;  /* 0x00000034ca347221 */ /* 0x000fe20000010100 */
[----:B--2---:R-:W-:Y:S01]  /*2080*/  FFMA.FTZ R194, R198, R194, R105 ;  /* 0x000000c2c6c27223 */ /* 0x004fe20000010069 */
[----:B------:R-:W-:Y:S01]  /*2090*/  FADD.FTZ R121, R158, R121 ;  /* 0x000000799e797221 */ /* 0x000fe20000010000 */
[----:B------:R-:W-:Y:S01]  /*20a0*/  FFMA.FTZ R41, R166, R158, R41 ;  /* 0x0000009ea6297223 */ /* 0x000fe20000010029 */
[----:B------:R-:W-:Y:S01]  /*20b0*/  SHF.R.U64 R198, R162, 0x10, R163 ;  /* 0x00000010a2c67819 */ /* 0x000fe200000012a3 */
[----:B------:R-:W-:Y:S01]  /*20c0*/  IMAD.U32 R205, R107, 0x10000, RZ ;  /* 0x000100006bcd7824 */ /* 0x000fe200078e00ff */
[----:B------:R-:W-:Y:S01]  /*20d0*/  MOV R200, R163 ;  /* 0x000000a300c87202 */ /* 0x000fe20000000f00 */
[----:B------:R-:W-:Y:S01]  /*20e0*/  IMAD.WIDE.U32 R158, R2, 0x8, R196 ;  /* 0x00000008029e7825 */ /* 0x000fe200078e00c4 */
[----:B------:R-:W-:Y:S01]  /*20f0*/  SHF.R.U32.HI R203, RZ, 0x10, R163 ;  /* 0x00000010ffcb7819 */ /* 0x000fe200000116a3 */
[----:B------:R-:W2:Y:S02]  /*2100*/  LDL R206, [R1+0xa4] ;  /* 0x0000a40001ce7983 */ /* 0x000ea40000100800 */
[----:B------:R-:W-:Y:S01]  /*2110*/  IMAD.WIDE.U32 R162, R0, 0x8, R196 ;  /* 0x0000000800a27825 */ /* 0x000fe200078e00c4 */
[----:B------:R-:W-:-:S03]  /*2120*/  SHF.L.U32 R196, R106, 0x10, RZ ;  /* 0x000000106ac47819 */ /* 0x000fc600000006ff */
[----:B------:R-:W-:Y:S01]  /*2130*/  FMUL.FTZ R197, R141, R52 ;  /* 0x000000348dc57220 */ /* 0x000fe20000410000 */
[----:B------:R-:W-:Y:S01]  /*2140*/  FMUL.FTZ R52, R223, R205 ;  /* 0x000000cddf347220 */ /* 0x000fe20000410000 */
[----:B------:R-:W-:Y:S01]  /*2150*/  FADD.FTZ R53, -R202, R53 ;  /* 0x00000035ca357221 */ /* 0x000fe20000010100 */
[----:B------:R-:W-:Y:S02]  /*2160*/  IMAD.U32 R198, R198, 0x10000, RZ ;  /* 0x00010000c6c67824 */ /* 0x000fe400078e00ff */
[----:B------:R-:W-:Y:S01]  /*2170*/  FADD.FTZ R117, R196, R117 ;  /* 0x00000075c4757221 */ /* 0x000fe20000010000 */
[-C--:B------:R-:W-:Y:S01]  /*2180*/  FFMA.FTZ R37, R197, R196.reuse, R37 ;  /* 0x000000c4c5257223 */ /* 0x080fe20000010025 */
[----:B------:R-:W-:Y:S01]  /*2190*/  FFMA.FTZ R196, R212, R196, R52 ;  /* 0x000000c4d4c47223 */ /* 0x000fe20000010034 */
[----:B------:R-:W-:Y:S01]  /*21a0*/  SHF.L.U32 R52, R199, 0x10, RZ ;  /* 0x00000010c7347819 */ /* 0x000fe200000006ff */
[----:B------:R-:W-:Y:S01]  /*21b0*/  FMUL.FTZ R199, R141, R53 ;  /* 0x000000358dc77220 */ /* 0x000fe20000410000 */
[----:B------:R-:W-:Y:S01]  /*21c0*/  FADD.FTZ R54, -R202, R54 ;  /* 0x00000036ca367221 */ /* 0x000fe20000010100 */
[----:B------:R-:W-:Y:S01]  /*21d0*/  FADD.FTZ R118, R198, R118 ;  /* 0x00000076c6767221 */ /* 0x000fe20000010000 */
[----:B------:R-:W-:-:S02]  /*21e0*/  IMAD.U32 R200, R200, 0x10000, RZ ;  /* 0x00010000c8c87824 */ /* 0x000fc400078e00ff */
[-C--:B------:R-:W-:Y:S01]  /*21f0*/  FMUL.FTZ R53, R211, R52.reuse ;  /* 0x00000034d3357220 */ /* 0x080fe20000410000 */
[----:B------:R-:W-:Y:S01]  /*2200*/  FADD.FTZ R181, R52, R181 ;  /* 0x000000b534b57221 */ /* 0x000fe20000010000 */
[----:B------:R-:W-:Y:S01]  /*2210*/  FFMA.FTZ R173, R199, R52, R173 ;  /* 0x00000034c7ad7223 */ /* 0x000fe200000100ad */
[----:B------:R-:W-:Y:S01]  /*2220*/  SHF.L.U32 R52, R201, 0x10, RZ ;  /* 0x00000010c9347819 */ /* 0x000fe200000006ff */
[----:B------:R-:W2:Y:S01]  /*2230*/  LDL R211, [R1+0x98] ;  /* 0x0000980001d37983 */ /* 0x000ea20000100800 */
[-C--:B------:R-:W-:Y:S01]  /*2240*/  FFMA.FTZ R38, R199, R198.reuse, R38 ;  /* 0x000000c6c7267223 */ /* 0x080fe20000010026 */
[----:B------:R-:W-:Y:S01]  /*2250*/  FFMA.FTZ R198, R210, R198, R53 ;  /* 0x000000c6d2c67223 */ /* 0x000fe20000010035 */
[----:B------:R-:W-:Y:S01]  /*2260*/  FMUL.FTZ R201, R141, R54 ;  /* 0x000000368dc97220 */ /* 0x000fe20000410000 */
[----:B------:R-:W-:Y:S01]  /*2270*/  FMUL.FTZ R53, R209, R52 ;  /* 0x00000034d1357220 */ /* 0x000fe20000410000 */
[----:B------:R-:W-:Y:S01]  /*2280*/  FADD.FTZ R115, R200, R115 ;  /* 0x00000073c8737221 */ /* 0x000fe20000010000 */
[----:B------:R-:W-:Y:S01]  /*2290*/  FADD.FTZ R178, R52, R178 ;  /* 0x000000b234b27221 */ /* 0x000fe20000010000 */
[C---:B------:R-:W-:Y:S01]  /*22a0*/  FFMA.FTZ R35, R201.reuse, R200, R35 ;  /* 0x000000c8c9237223 */ /* 0x040fe20000010023 */
[----:B------:R-:W-:Y:S01]  /*22b0*/  FFMA.FTZ R177, R201, R52, R177 ;  /* 0x00000034c9b17223 */ /* 0x000fe200000100b1 */
[----:B------:R-:W-:Y:S01]  /*22c0*/  FFMA.FTZ R200, R208, R200, R53 ;  /* 0x000000c8d0c87223 */ /* 0x000fe20000010035 */
[----:B------:R-:W-:Y:S01]  /*22d0*/  SHF.L.U32 R52, R204, 0x10, RZ ;  /* 0x00000010cc347819 */ /* 0x000fe200000006ff */
[----:B------:R-:W2:Y:S01]  /*22e0*/  LDL R208, [R1+0x9c] ;  /* 0x00009c0001d07983 */ /* 0x000ea20000100800 */
[----:B------:R-:W-:Y:S01]  /*22f0*/  FADD.FTZ R55, -R202, R55 ;  /* 0x00000037ca377221 */ /* 0x000fe20000010100 */
[----:B------:R-:W-:Y:S01]  /*2300*/  IMAD.U32 R203, R203, 0x10000, RZ ;  /* 0x00010000cbcb7824 */ /* 0x000fe200078e00ff */
[----:B------:R-:W-:Y:S01]  /*2310*/  SHF.R.U64 R54, R146, 0x10, R147 ;  /* 0x0000001092367819 */ /* 0x000fe20000001293 */
[----:B------:R-:W-:Y:S01]  /*2320*/  FADD.FTZ R72, -R202, R72 ;  /* 0x00000048ca487221 */ /* 0x000fe20000010100 */
[----:B------:R-:W2:Y:S01]  /*2330*/  LDL R209, [R1+0x88] ;  /* 0x0000880001d17983 */ /* 0x000ea20000100800 */
[----:B------:R-:W-:Y:S01]  /*2340*/  FADD.FTZ R180, R205, R180 ;  /* 0x000000b4cdb47221 */ /* 0x000fe20000010000 */
[----:B------:R-:W-:-:S02]  /*2350*/  FFMA.FTZ R175, R197, R205, R175 ;  /* 0x000000cdc5af7223 */ /* 0x000fc400000100af */
[----:B------:R-:W2:Y:S04]  /*2360*/  LDL R210, [R1+0x94] ;  /* 0x0000940001d27983 */ /* 0x000ea80000100800 */
[----:B------:R-:W2:Y:S01]  /*2370*/  LDL R212, [R1+0x8c] ;  /* 0x00008c0001d47983 */ /* 0x000ea20000100800 */
[C---:B------:R-:W-:Y:S01]  /*2380*/  FADD.FTZ R73, -R202.reuse, R73 ;  /* 0x00000049ca497221 */ /* 0x040fe20000010100 */
[C---:B------:R-:W-:Y:S01]  /*2390*/  FADD.FTZ R74, -R202.reuse, R74 ;  /* 0x0000004aca4a7221 */ /* 0x040fe20000010100 */
[C---:B------:R-:W-:Y:S01]  /*23a0*/  FADD.FTZ R75, -R202.reuse, R75 ;  /* 0x0000004bca4b7221 */ /* 0x040fe20000010100 */
[----:B------:R-:W2:Y:S01]  /*23b0*/  LDL R223, [R1+0x68] ;  /* 0x0000680001df7983 */ /* 0x000ea20000100800 */
[C---:B---3--:R-:W-:Y:S01]  /*23c0*/  FADD.FTZ R69, -R202.reuse, R69 ;  /* 0x00000045ca457221 */ /* 0x048fe20000010100 */
[C---:B------:R-:W-:Y:S01]  /*23d0*/  FADD.FTZ R70, -R202.reuse, R70 ;  /* 0x00000046ca467221 */ /* 0x040fe20000010100 */
[C---:B------:R-:W-:Y:S01]  /*23e0*/  FADD.FTZ R71, -R202.reuse, R71 ;  /* 0x00000047ca477221 */ /* 0x040fe20000010100 */
[C---:B------:R-:W-:Y:S01]  /*23f0*/  FADD.FTZ R64, -R202.reuse, R64 ;  /* 0x00000040ca407221 */ /* 0x040fe20000010100 */
[----:B------:R-:W3:Y:S04]  /*2400*/  LDG.E.64 R158, desc[UR4][R158.64] ;  /* 0x000000049e9e7981 */ /* 0x000ee8000c1e1b00 */
[----:B------:R-:W3:Y:S01]  /*2410*/  LDG.E.64 R160, desc[UR4][R160.64] ;  /* 0x00000004a0a07981 */ /* 0x000ee2000c1e1b00 */
[----:B------:R-:W-:Y:S01]  /*2420*/  FADD.FTZ R65, -R202, R65 ;  /* 0x00000041ca417221 */ /* 0x000fe20000010100 */
[----:B------:R-:W-:Y:S01]  /*2430*/  FADD.FTZ R184, R56, R184 ;  /* 0x000000b838b87221 */ /* 0x000fe20000010000 */
[----:B------:R-:W-:Y:S01]  /*2440*/  FFMA.FTZ R8, R166, R56, R8 ;  /* 0x00000038a6087223 */ /* 0x000fe20000010008 */
[C---:B------:R-:W-:Y:S01]  /*2450*/  FADD.FTZ R66, -R202.reuse, R66 ;  /* 0x00000042ca427221 */ /* 0x040fe20000010100 */
[----:B------:R-:W-:Y:S01]  /*2460*/  FADD.FTZ R67, -R202, R67 ;  /* 0x00000043ca437221 */ /* 0x000fe20000010100 */
[----:B------:R-:W-:Y:S01]  /*2470*/  FADD.FTZ R183, R104, R183 ;  /* 0x000000b768b77221 */ /* 0x000fe20000010000 */
[----:B------:R-:W-:Y:S01]  /*2480*/  FFMA.FTZ R9, R195, R104, R9 ;  /* 0x00000068c3097223 */ /* 0x000fe20000010009 */
[----:B------:R-:W3:Y:S04]  /*2490*/  LDG.E.64 R164, desc[UR4][R164.64] ;  /* 0x00000004a4a47981 */ /* 0x000ee8000c1e1b00 */
[----:B------:R-:W3:Y:S01]  /*24a0*/  LDG.E.64 R162, desc[UR4][R162.64] ;  /* 0x00000004a2a27981 */ /* 0x000ee2000c1e1b00 */
[----:B----4-:R-:W-:-:S03]  /*24b0*/  FMUL.FTZ R53, R207, R52 ;  /* 0x00000034cf357220 */ /* 0x010fc60000410000 */
[----:B------:R-:W4:Y:S01]  /*24c0*/  LDL R207, [R1+0x90] ;  /* 0x0000900001cf7983 */ /* 0x000f220000100800 */
[----:B------:R-:W-:Y:S01]  /*24d0*/  FMUL.FTZ R204, R141, R55 ;  /* 0x000000378dcc7220 */ /* 0x000fe20000410000 */
[----:B------:R-:W-:-:S03]  /*24e0*/  FADD.FTZ R116, R203, R116 ;  /* 0x00000074cb747221 */ /* 0x000fc60000010000 */
[-C--:B------:R-:W-:Y:S01]  /*24f0*/  FFMA.FTZ R36, R204, R203.reuse, R36 ;  /* 0x000000cbcc247223 */ /* 0x080fe20000010024 */
[----:B------:R-:W-:Y:S01]  /*2500*/  FADD.FTZ R179, R52, R179 ;  /* 0x000000b334b37221 */ /* 0x000fe20000010000 */
[----:B------:R-:W-:Y:S01]  /*2510*/  FFMA.FTZ R176, R204, R52, R176 ;  /* 0x00000034ccb07223 */ /* 0x000fe200000100b0 */
[----:B--2---:R-:W-:Y:S01]  /*2520*/  FFMA.FTZ R203, R206, R203, R53 ;  /* 0x000000cbcecb7223 */ /* 0x004fe20000010035 */
[----:B------:R-:W-:Y:S01]  /*2530*/  MOV R206, R148 ;  /* 0x0000009400ce7202 */ /* 0x000fe20000000f00 */
[--C-:B------:R-:W-:Y:S01]  /*2540*/  IMAD.MOV.U32 R52, RZ, RZ, R147.reuse ;  /* 0x000000ffff347224 */ /* 0x100fe200078e0093 */
[----:B------:R-:W-:Y:S02]  /*2550*/  SHF.R.U32.HI R53, RZ, 0x10, R147 ;  /* 0x00000010ff357819 */ /* 0x000fe40000011693 */
[--C-:B------:R-:W-:Y:S02]  /*2560*/  SHF.R.U64 R147, R148, 0x10, R149.reuse ;  /* 0x0000001094937819 */ /* 0x100fe40000001295 */
[----:B------:R-:W-:Y:S01]  /*2570*/  SHF.L.U32 R148, R206, 0x10, RZ ;  /* 0x00000010ce947819 */ /* 0x000fe200000006ff */
[----:B------:R-:W-:Y:S01]  /*2580*/  FMUL.FTZ R206, R141, R72 ;  /* 0x000000488dce7220 */ /* 0x000fe20000410000 */
[----:B------:R-:W-:Y:S01]  /*2590*/  MOV R205, R146 ;  /* 0x0000009200cd7202 */ /* 0x000fe20000000f00 */
[--C-:B------:R-:W-:Y:S01]  /*25a0*/  IMAD.MOV.U32 R55, RZ, RZ, R149.reuse ;  /* 0x000000ffff377224 */ /* 0x100fe200078e0095 */
[----:B------:R-:W-:-:S02]  /*25b0*/  SHF.R.U32.HI R146, RZ, 0x10, R149 ;  /* 0x00000010ff927819 */ /* 0x000fc40000011695 */
[----:B------:R-:W2:Y:S01]  /*25c0*/  LDL R149, [R1+0x84] ;  /* 0x0000840001957983 */ /* 0x000ea20000100800 */
[----:B------:R-:W-:Y:S02]  /*25d0*/  IMAD.U32 R205, R205, 0x10000, RZ ;  /* 0x00010000cdcd7824 */ /* 0x000fe400078e00ff */
[-C--:B------:R-:W-:Y:S02]  /*25e0*/  FMUL.FTZ R72, R211, R148.reuse ;  /* 0x00000094d3487220 */ /* 0x080fe40000410000 */
[----:B------:R-:W3:Y:S01]  /*25f0*/  LDL R211, [R1+0x80] ;  /* 0x0000800001d37983 */ /* 0x000ee20000100800 */
[----:B------:R-:W-:Y:S01]  /*2600*/  FADD.FTZ R113, R205, R113 ;  /* 0x00000071cd717221 */ /* 0x000fe20000010000 */
[----:B------:R-:W-:Y:S01]  /*2610*/  FFMA.FTZ R33, R206, R205, R33 ;  /* 0x000000cdce217223 */ /* 0x000fe20000010021 */
[----:B------:R-:W-:Y:S01]  /*2620*/  SHF.L.U32 R147, R147, 0x10, RZ ;  /* 0x0000001093937819 */ /* 0x000fe200000006ff */
[----:B------:R-:W-:Y:S01]  /*2630*/  FADD.FTZ R222, R148, R222 ;  /* 0x000000de94de7221 */ /* 0x000fe20000010000 */
[----:B------:R-:W-:-:S02]  /*2640*/  FFMA.FTZ R214, R206, R148, R214 ;  /* 0x00000094ced67223 */ /* 0x000fc400000100d6 */
[----:B------:R-:W2:Y:S01]  /*2650*/  LDL R148, [R1+0x78] ;  /* 0x0000780001947983 */ /* 0x000ea20000100800 */
[----:B------:R-:W-:Y:S01]  /*2660*/  FFMA.FTZ R205, R208, R205, R72 ;  /* 0x000000cdd0cd7223 */ /* 0x000fe20000010048 */
[----:B------:R-:W-:Y:S01]  /*2670*/  FMUL.FTZ R208, R141, R73 ;  /* 0x000000498dd07220 */ /* 0x000fe20000410000 */
[----:B------:R-:W-:-:S03]  /*2680*/  FADD.FTZ R224, R147, R224 ;  /* 0x000000e093e07221 */ /* 0x000fc60000010000 */
[-C--:B------:R-:W-:Y:S01]  /*2690*/  FFMA.FTZ R213, R208, R147.reuse, R213 ;  /* 0x00000093d0d57223 */ /* 0x080fe200000100d5 */
[----:B----4-:R-:W-:Y:S02]  /*26a0*/  FMUL.FTZ R207, R207, R147 ;  /* 0x00000093cfcf7220 */ /* 0x010fe40000410000 */
[----:B------:R-:W4:Y:S01]  /*26b0*/  LDL R147, [R1+0x7c] ;  /* 0x00007c0001937983 */ /* 0x000f220000100800 */
[----:B------:R-:W-:Y:S01]  /*26c0*/  SHF.L.U32 R55, R55, 0x10, RZ ;  /* 0x0000001037377819 */ /* 0x000fe200000006ff */
[----:B------:R-:W-:Y:S01]  /*26d0*/  IMAD.U32 R54, R54, 0x10000, RZ ;  /* 0x0001000036367824 */ /* 0x000fe200078e00ff */
[----:B------:R-:W-:Y:S01]  /*26e0*/  SHF.L.U32 R146, R146, 0x10, RZ ;  /* 0x0000001092927819 */ /* 0x000fe200000006ff */
[----:B------:R-:W-:Y:S02]  /*26f0*/  IMAD.U32 R52, R52, 0x10000, RZ ;  /* 0x0001000034347824 */ /* 0x000fe400078e00ff */
[----:B------:R-:W-:Y:S01]  /*2700*/  FMUL.FTZ R209, R209, R55 ;  /* 0x00000037d1d17220 */ /* 0x000fe20000410000 */
[----:B------:R-:W-:Y:S01]  /*2710*/  FFMA.FTZ R207, R210, R54, R207 ;  /* 0x00000036d2cf7223 */ /* 0x000fe200000100cf */
[----:B------:R-:W-:Y:S01]  /*2720*/  FMUL.FTZ R210, R141, R74 ;  /* 0x0000004a8dd27220 */ /* 0x000fe20000410000 */
[----:B------:R-:W-:-:S02]  /*2730*/  IMAD.U32 R53, R53, 0x10000, RZ ;  /* 0x0001000035357824 */ /* 0x000fc400078e00ff */
[----:B------:R-:W-:Y:S01]  /*2740*/  FFMA.FTZ R209, R212, R52, R209 ;  /* 0x00000034d4d17223 */ /* 0x000fe200000100d1 */
[----:B------:R-:W-:Y:S01]  /*2750*/  FMUL.FTZ R212, R141, R75 ;  /* 0x0000004b8dd47220 */ /* 0x000fe20000410000 */
[----:B------:R-:W-:Y:S01]  /*2760*/  MOV R74, R152 ;  /* 0x00000098004a7202 */ /* 0x000fe20000000f00 */
[----:B------:R-:W-:Y:S01]  /*2770*/  FADD.FTZ R221, R146, R221 ;  /* 0x000000dd92dd7221 */ /* 0x000fe20000010000 */
[----:B------:R-:W-:Y:S01]  /*2780*/  MOV R72, R150 ;  /* 0x0000009600487202 */ /* 0x000fe20000000f00 */
[-C--:B------:R-:W-:Y:S01]  /*2790*/  FFMA.FTZ R215, R212, R146.reuse, R215 ;  /* 0x00000092d4d77223 */ /* 0x080fe200000100d7 */
[----:B------:R-:W-:Y:S01]  /*27a0*/  SHF.L.U32 R74, R74, 0x10, RZ ;  /* 0x000000104a4a7819 */ /* 0x000fe200000006ff */
[----:B---3--:R-:W-:Y:S01]  /*27b0*/  FMUL.FTZ R211, R211, R146 ;  /* 0x00000092d3d37220 */ /* 0x008fe20000410000 */
[----:B------:R-:W-:-:S03]  /*27c0*/  FADD.FTZ R146, -R202, R68 ;  /* 0x00000044ca927221 */ /* 0x000fc60000010100 */
[----:B--2---:R-:W-:Y:S02]  /*27d0*/  FFMA.FTZ R211, R149, R53, R211 ;  /* 0x0000003595d37223 */ /* 0x004fe400000100d3 */
[----:B------:R-:W2:Y:S01]  /*27e0*/  LDL R149, [R1+0x6c] ;  /* 0x00006c0001957983 */ /* 0x000ea20000100800 */
[----:B------:R-:W-:Y:S02]  /*27f0*/  IMAD.U32 R68, R72, 0x10000, RZ ;  /* 0x0001000048447824 */ /* 0x000fe400078e00ff */
[----:B------:R-:W-:Y:S01]  /*2800*/  FMUL.FTZ R72, R141, R146 ;  /* 0x000000928d487220 */ /* 0x000fe20000410000 */
[----:B------:R-:W-:Y:S02]  /*2810*/  FMUL.FTZ R146, R148, R74 ;  /* 0x0000004a94927220 */ /* 0x000fe40000410000 */
[----:B------:R-:W3:Y:S01]  /*2820*/  LDL R148, [R1+0x60] ;  /* 0x0000600001947983 */ /* 0x000ee20000100800 */
[----:B------:R-:W-:Y:S01]  /*2830*/  FADD.FTZ R109, R68, R109 ;  /* 0x0000006d446d7221 */ /* 0x000fe20000010000 */
[----:B------:R-:W-:Y:S01]  /*2840*/  FFMA.FTZ R29, R72, R68, R29 ;  /* 0x00000044481d7223 */ /* 0x000fe2000001001d */
[----:B------:R-:W-:Y:S01]  /*2850*/  SHF.R.U64 R73, R152, 0x10, R153 ;  /* 0x0000001098497819 */ /* 0x000fe20000001299 */
[----:B------:R-:W-:Y:S01]  /*2860*/  FADD.FTZ R235, R74, R235 ;  /* 0x000000eb4aeb7221 */ /* 0x000fe20000010000 */
[----:B------:R-:W-:Y:S01]  /*2870*/  FFMA.FTZ R218, R72, R74, R218 ;  /* 0x0000004a48da7223 */ /* 0x000fe200000100da */
[----:B------:R-:W3:Y:S01]  /*2880*/  LDL R152, [R1+0x5c] ;  /* 0x00005c0001987983 */ /* 0x000ee20000100800 */
[----:B------:R-:W-:Y:S01]  /*2890*/  SHF.L.U32 R74, R73, 0x10, RZ ;  /* 0x00000010494a7819 */ /* 0x000fe200000006ff */
[----:B------:R-:W-:-:S04]  /*28a0*/  FMUL.FTZ R73, R141, R69 ;  /* 0x000000458d497220 */ /* 0x000fc80000410000 */
[----:B------:R-:W-:Y:S02]  /*28b0*/  FMUL.FTZ R69, R237, R74 ;  /* 0x0000004aed457220 */ /* 0x000fe40000410000 */
[----:B------:R-:W3:Y:S01]  /*28c0*/  LDL R237, [R1+0x58] ;  /* 0x0000580001ed7983 */ /* 0x000ee20000100800 */
[----:B----4-:R-:W-:-:S03]  /*28d0*/  FFMA.FTZ R68, R147, R68, R146 ;  /* 0x0000004493447223 */ /* 0x010fc60000010092 */
[----:B------:R-:W4:Y:S01]  /*28e0*/  LDL R147, [R1+0x64] ;  /* 0x0000640001937983 */ /* 0x000f220000100800 */
[----:B------:R-:W-:Y:S01]  /*28f0*/  FADD.FTZ R220, R55, R220 ;  /* 0x000000dc37dc7221 */ /* 0x000fe20000010000 */
[----:B------:R-:W-:Y:S01]  /*2900*/  FFMA.FTZ R216, R210, R55, R216 ;  /* 0x00000037d2d87223 */ /* 0x000fe200000100d8 */
[----:B------:R-:W-:Y:S02]  /*2910*/  IMAD.MOV.U32 R55, RZ, RZ, R153 ;  /* 0x000000ffff377224 */ /* 0x000fe400078e0099 */
[----:B------:R-:W-:Y:S01]  /*2920*/  FADD.FTZ R111, R52, R111 ;  /* 0x0000006f346f7221 */ /* 0x000fe20000010000 */
[----:B------:R-:W-:Y:S01]  /*2930*/  FFMA.FTZ R31, R210, R52, R31 ;  /* 0x00000034d21f7223 */ /* 0x000fe2000001001f */
[----:B------:R-:W-:Y:S01]  /*2940*/  IMAD.MOV.U32 R52, RZ, RZ, R151 ;  /* 0x000000ffff347224 */ /* 0x000fe200078e0097 */
[----:B------:R-:W-:Y:S01]  /*2950*/  SHF.L.U32 R55, R55, 0x10, RZ ;  /* 0x0000001037377819 */ /* 0x000fe200000006ff */
[----:B------:R-:W-:Y:S01]  /*2960*/  FADD.FTZ R238, R74, R238 ;  /* 0x000000ee4aee7221 */ /* 0x000fe20000010000 */
[----:B------:R-:W-:Y:S01]  /*2970*/  FFMA.FTZ R217, R73, R74, R217 ;  /* 0x0000004a49d97223 */ /* 0x000fe200000100d9 */
[----:B------:R-:W-:Y:S01]  /*2980*/  FMUL.FTZ R74, R141, R70 ;  /* 0x000000468d4a7220 */ /* 0x000fe20000410000 */
[----:B------:R-:W-:-:S02]  /*2990*/  IMAD.U32 R52, R52, 0x10000, RZ ;  /* 0x0001000034347824 */ /* 0x000fc400078e00ff */
[----:B------:R-:W-:Y:S01]  /*29a0*/  FMUL.FTZ R70, R223, R55 ;  /* 0x00000037df467220 */ /* 0x000fe20000410000 */
[----:B------:R-:W-:Y:S01]  /*29b0*/  SHF.R.U32.HI R75, RZ, 0x10, R153 ;  /* 0x00000010ff4b7819 */ /* 0x000fe20000011699 */
[----:B------:R-:W-:Y:S01]  /*29c0*/  FADD.FTZ R112, R53, R112 ;  /* 0x0000007035707221 */ /* 0x000fe20000010000 */
[----:B------:R-:W-:Y:S01]  /*29d0*/  FFMA.FTZ R32, R212, R53, R32 ;  /* 0x00000035d4207223 */ /* 0x000fe20000010020 */
[----:B------:R-:W-:Y:S01]  /*29e0*/  FADD.FTZ R51, R52, R51 ;  /* 0x0000003334337221 */ /* 0x000fe20000010000 */
[----:B------:R-:W-:Y:S01]  /*29f0*/  FFMA.FTZ R27, R74, R52, R27 ;  /* 0x000000344a1b7223 */ /* 0x000fe2000001001b */
[--C-:B------:R-:W-:Y:S01]  /*2a00*/  SHF.R.U32.HI R53, RZ, 0x10, R151.reuse ;  /* 0x00000010ff357819 */ /* 0x100fe20000011697 */
[----:B------:R-:W-:Y:S01]  /*2a10*/  FADD.FTZ R114, R54, R114 ;  /* 0x0000007236727221 */ /* 0x000fe20000010000 */
[----:B------:R-:W-:Y:S01]  /*2a20*/  FFMA.FTZ R34, R208, R54, R34 ;  /* 0x00000036d0227223 */ /* 0x000fe20000010022 */
[----:B------:R-:W-:Y:S01]  /*2a30*/  SHF.R.U64 R54, R150, 0x10, R151 ;  /* 0x0000001096367819 */ /* 0x000fe20000001297 */
[----:B------:R-:W4:Y:S01]  /*2a40*/  LDL R153, [R1+0x48] ;  /* 0x0000480001997983 */ /* 0x000f220000100800 */
[----:B------:R-:W-:-:S03]  /*2a50*/  IMAD.U32 R53, R53, 0x10000, RZ ;  /* 0x0001000035357824 */ /* 0x000fc600078e00ff */
[----:B------:R-:W4:Y:S01]  /*2a60*/  LDL R151, [R1+0x50] ;  /* 0x0000500001977983 */ /* 0x000f220000100800 */
[----:B------:R-:W-:-:S03]  /*2a70*/  MOV R146, R154 ;  /* 0x0000009a00927202 */ /* 0x000fc60000000f00 */
[----:B------:R-:W4:Y:S01]  /*2a80*/  LDL R223, [R1+0x4c] ;  /* 0x00004c0001df7983 */ /* 0x000f220000100800 */
[----:B--2---:R-:W-:Y:S01]  /*2a90*/  FFMA.FTZ R70, R149, R52, R70 ;  /* 0x0000003495467223 */ /* 0x004fe20000010046 */
[----:B------:R-:W-:Y:S01]  /*2aa0*/  SHF.L.U32 R52, R75, 0x10, RZ ;  /* 0x000000104b347819 */ /* 0x000fe200000006ff */
[----:B------:R-:W-:-:S04]  /*2ab0*/  FMUL.FTZ R75, R141, R71 ;  /* 0x000000478d4b7220 */ /* 0x000fc80000410000 */
[----:B---3--:R-:W-:Y:S01]  /*2ac0*/  FMUL.FTZ R71, R148, R52 ;  /* 0x0000003494477220 */ /* 0x008fe20000410000 */
[----:B------:R-:W-:Y:S02]  /*2ad0*/  IMAD.U32 R54, R54, 0x10000, RZ ;  /* 0x0001000036367824 */ /* 0x000fe400078e00ff */
[----:B------:R-:W-:Y:S02]  /*2ae0*/  IMAD.U32 R146, R146, 0x10000, RZ ;  /* 0x0001000092927824 */ /* 0x000fe400078e00ff */
[----:B------:R-:W-:Y:S01]  /*2af0*/  FADD.FTZ R110, R54, R110 ;  /* 0x0000006e366e7221 */ /* 0x000fe20000010000 */
[-C--:B------:R-:W-:Y:S01]  /*2b00*/  FFMA.FTZ R30, R73, R54.reuse, R30 ;  /* 0x00000036491e7223 */ /* 0x080fe2000001001e */
[----:B------:R-:W-:Y:S01]  /*2b10*/  FFMA.FTZ R69, R236, R54, R69 ;  /* 0x00000036ec457223 */ /* 0x000fe20000010045 */
[----:B------:R-:W-:Y:S01]  /*2b20*/  SHF.R.U64 R54, R154, 0x10, R155 ;  /* 0x000000109a367819 */ /* 0x000fe2000000129b */
[----:B------:R-:W-:Y:S01]  /*2b30*/  FADD.FTZ R49, R146, R49 ;  /* 0x0000003192317221 */ /* 0x000fe20000010000 */
[----:B------:R-:W2:Y:S04]  /*2b40*/  LDL R154, [R1+0x40] ;  /* 0x00004000019a7983 */ /* 0x000ea80000100800 */
[----:B------:R-:W3:Y:S01]  /*2b50*/  LDL R236, [R1+0x54] ;  /* 0x0000540001ec7983 */ /* 0x000ee20000100800 */
[----:B----4-:R-:W-:Y:S01]  /*2b60*/  FFMA.FTZ R71, R147, R53, R71 ;  /* 0x0000003593477223 */ /* 0x010fe20000010047 */
[----:B------:R-:W-:-:S04]  /*2b70*/  MOV R147, R156 ;  /* 0x0000009c00937202 */ /* 0x000fc80000000f00 */
[----:B------:R-:W-:Y:S01]  /*2b80*/  SHF.L.U32 R150, R147, 0x10, RZ ;  /* 0x0000001093967819 */ /* 0x000fe200000006ff */
[----:B------:R-:W-:-:S04]  /*2b90*/  FMUL.FTZ R147, R141, R64 ;  /* 0x000000408d937220 */ /* 0x000fc80000410000 */
[----:B------:R-:W-:Y:S01]  /*2ba0*/  FMUL.FTZ R64, R237, R150 ;  /* 0x00000096ed407220 */ /* 0x000fe20000410000 */
[-C--:B------:R-:W-:Y:S01]  /*2bb0*/  FFMA.FTZ R25, R147, R146.reuse, R25 ;  /* 0x0000009293197223 */ /* 0x080fe20000010019 */
[----:B------:R-:W-:Y:S01]  /*2bc0*/  FADD.FTZ R233, R55, R233 ;  /* 0x000000e937e97221 */ /* 0x000fe20000010000 */
[----:B------:R-:W-:Y:S01]  /*2bd0*/  FFMA.FTZ R226, R74, R55, R226 ;  /* 0x000000374ae27223 */ /* 0x000fe200000100e2 */
[----:B------:R-:W-:Y:S01]  /*2be0*/  FFMA.FTZ R146, R152, R146, R64 ;  /* 0x0000009298927223 */ /* 0x000fe20000010040 */
[--C-:B------:R-:W-:Y:S01]  /*2bf0*/  SHF.R.U64 R148, R156, 0x10, R157.reuse ;  /* 0x000000109c947819 */ /* 0x100fe2000000129d */
[----:B------:R-:W4:Y:S01]  /*2c00*/  LDL R152, [R1+0x44] ;  /* 0x0000440001987983 */ /* 0x000f220000100800 */
[----:B------:R-:W-:Y:S02]  /*2c10*/  IMAD.MOV.U32 R55, RZ, RZ, R157 ;  /* 0x000000ffff377224 */ /* 0x000fe400078e009d */
[----:B------:R-:W-:Y:S01]  /*2c20*/  FADD.FTZ R248, R150, R248 ;  /* 0x000000f896f87221 */ /* 0x000fe20000010000 */
[----:B------:R-:W-:Y:S01]  /*2c30*/  FFMA.FTZ R228, R147, R150, R228 ;  /* 0x0000009693e47223 */ /* 0x000fe200000100e4 */
[----:B------:R-:W-:Y:S01]  /*2c40*/  SHF.L.U32 R148, R148, 0x10, RZ ;  /* 0x0000001094947819 */ /* 0x000fe200000006ff */
[----:B------:R-:W-:Y:S01]  /*2c50*/  FMUL.FTZ R150, R141, R65 ;  /* 0x000000418d967220 */ /* 0x000fe20000410000 */
[----:B------:R-:W-:Y:S01]  /*2c60*/  FADD.FTZ R234, R52, R234 ;  /* 0x000000ea34ea7221 */ /* 0x000fe20000010000 */
[----:B------:R-:W-:Y:S01]  /*2c70*/  FFMA.FTZ R225, R75, R52, R225 ;  /* 0x000000344be17223 */ /* 0x000fe200000100e1 */
[----:B------:R-:W-:Y:S01]  /*2c80*/  SHF.L.U32 R55, R55, 0x10, RZ ;  /* 0x0000001037377819 */ /* 0x000fe200000006ff */
[----:B------:R-:W-:Y:S01]  /*2c90*/  IMAD.MOV.U32 R52, RZ, RZ, R155 ;  /* 0x000000ffff347224 */ /* 0x000fe200078e009b */
[----:B------:R-:W-:Y:S01]  /*2ca0*/  LEA R56, P3, R2, UR12, 0x4 ;  /* 0x0000000c02387c11 */ /* 0x000fe2000f8620ff */
[-C--:B------:R-:W-:Y:S01]  /*2cb0*/  FMUL.FTZ R151, R151, R148.reuse ;  /* 0x0000009497977220 */ /* 0x080fe20000410000 */
[----:B------:R-:W-:Y:S01]  /*2cc0*/  FADD.FTZ R249, R148, R249 ;  /* 0x000000f994f97221 */ /* 0x000fe20000010000 */
[----:B------:R-:W-:Y:S01]  /*2cd0*/  FFMA.FTZ R227, R150, R148, R227 ;  /* 0x0000009496e37223 */ /* 0x000fe200000100e3 */
[----:B------:R-:W-:Y:S01]  /*2ce0*/  FMUL.FTZ R148, R141, R66 ;  /* 0x000000428d947220 */ /* 0x000fe20000410000 */
[----:B------:R-:W-:Y:S01]  /*2cf0*/  LEA.HI.X R57, R2, UR13, RZ, 0x4, P3 ;  /* 0x0000000d02397c11 */ /* 0x000fe200098f24ff */
[----:B------:R-:W-:-:S02]  /*2d00*/  IMAD.U32 R52, R52, 0x10000, RZ ;  /* 0x0001000034347824 */ /* 0x000fc400078e00ff */
[----:B------:R-:W-:Y:S01]  /*2d10*/  FMUL.FTZ R66, R153, R55 ;  /* 0x0000003799427220 */ /* 0x000fe20000410000 */
[----:B------:R-:W-:Y:S01]  /*2d20*/  SHF.R.U32.HI R149, RZ, 0x10, R157 ;  /* 0x00000010ff957819 */ /* 0x000fe2000001169d */
[----:B------:R-:W-:Y:S01]  /*2d30*/  FADD.FTZ R108, R53, R108 ;  /* 0x0000006c356c7221 */ /* 0x000fe20000010000 */
[----:B------:R-:W-:Y:S01]  /*2d40*/  FFMA.FTZ R28, R75, R53, R28 ;  /* 0x000000354b1c7223 */ /* 0x000fe2000001001c */
[----:B------:R-:W-:Y:S01]  /*2d50*/  FADD.FTZ R47, R52, R47 ;  /* 0x0000002f342f7221 */ /* 0x000fe20000010000 */
[-C--:B------:R-:W-:Y:S01]  /*2d60*/  FFMA.FTZ R23, R148, R52.reuse, R23 ;  /* 0x0000003494177223 */ /* 0x080fe20000010017 */
[----:B------:R-:W-:Y:S01]  /*2d70*/  FFMA.FTZ R66, R223, R52, R66 ;  /* 0x00000034df427223 */ /* 0x000fe20000010042 */
[----:B------:R-:W-:Y:S01]  /*2d80*/  SHF.R.U32.HI R53, RZ, 0x10, R155 ;  /* 0x00000010ff357819 */ /* 0x000fe2000001169b */
[----:B------:R-:W4:Y:S01]  /*2d90*/  LDG.E.128 R56, desc[UR4][R56.64] ;  /* 0x0000000438387981 */ /* 0x000f22000c1e1d00 */
[----:B------:R-:W-:Y:S01]  /*2da0*/  SHF.L.U32 R52, R149, 0x10, RZ ;  /* 0x0000001095347819 */ /* 0x000fe200000006ff */
[----:B------:R-:W-:Y:S01]  /*2db0*/  FMUL.FTZ R149, R141, R67 ;  /* 0x000000438d957220 */ /* 0x000fe20000410000 */
[----:B------:R-:W-:Y:S01]  /*2dc0*/  IMAD.U32 R54, R54, 0x10000, RZ ;  /* 0x0001000036367824 */ /* 0x000fe200078e00ff */
[----:B------:R-:W4:Y:S01]  /*2dd0*/  LDL R153, [R1+0x38] ;  /* 0x0000380001997983 */ /* 0x000f220000100800 */
[----:B------:R-:W-:-:S03]  /*2de0*/  IMAD.U32 R53, R53, 0x10000, RZ ;  /* 0x0001000035357824 */ /* 0x000fc600078e00ff */
[----:B------:R-:W4:Y:S01]  /*2df0*/  LDL R157, [R1+0x28] ;  /* 0x00002800019d7983 */ /* 0x000f220000100800 */
[----:B--2---:R-:W-:Y:S01]  /*2e00*/  FMUL.FTZ R67, R154, R52 ;  /* 0x000000349a437220 */ /* 0x004fe20000410000 */
[----:B------:R-:W-:Y:S01]  /*2e10*/  FADD.FTZ R50, R54, R50 ;  /* 0x0000003236327221 */ /* 0x000fe20000010000 */
[-C--:B------:R-:W-:Y:S01]  /*2e20*/  FFMA.FTZ R26, R150, R54.reuse, R26 ;  /* 0x00000036961a7223 */ /* 0x080fe2000001001a */
[----:B------:R-:W-:Y:S01]  /*2e30*/  FADD.FTZ R48, R53, R48 ;  /* 0x0000003035307221 */ /* 0x000fe20000010000 */
[----:B---3--:R-:W-:Y:S01]  /*2e40*/  FFMA.FTZ R151, R236, R54, R151 ;  /* 0x00000036ec977223 */ /* 0x008fe20000010097 */
[C---:B------:R-:W-:Y:S01]  /*2e50*/  FFMA.FTZ R24, R149.reuse, R53, R24 ;  /* 0x0000003595187223 */ /* 0x040fe20000010018 */
[----:B------:R-:W-:Y:S01]  /*2e60*/  FADD.FTZ R247, R52, R247 ;  /* 0x000000f734f77221 */ /* 0x000fe20000010000 */
[----:B------:R-:W-:Y:S01]  /*2e70*/  FFMA.FTZ R229, R149, R52, R229 ;  /* 0x0000003495e57223 */ /* 0x000fe200000100e5 */
[--C-:B------:R-:W-:Y:S01]  /*2e80*/  SHF.R.U64 R54, R158, 0x10, R159.reuse ;  /* 0x000000109e367819 */ /* 0x100fe2000000129f */
[----:B------:R-:W-:Y:S01]  /*2e90*/  IMAD.MOV.U32 R52, RZ, RZ, R159 ;  /* 0x000000ffff347224 */ /* 0x000fe200078e009f */
[----:B------:R-:W2:Y:S01]  /*2ea0*/  LDL R236, [R1+0x30] ;  /* 0x0000300001ec7983 */ /* 0x000ea20000100800 */
[----:B------:R-:W-:-:S03]  /*2eb0*/  SHF.R.U64 R154, R160, 0x10, R161 ;  /* 0x00000010a09a7819 */ /* 0x000fc600000012a1 */
[----:B------:R-:W3:Y:S04]  /*2ec0*/  LDL R223, [R1+0x2c] ;  /* 0x00002c0001df7983 */ /* 0x000ee80000100800 */
[----:B------:R-:W3:Y:S04]  /*2ed0*/  LDL R237, [R1+0x3c] ;  /* 0x00003c0001ed7983 */ /* 0x000ee80000100800 */
[----:B------:R-:W3:Y:S01]  /*2ee0*/  LDL R156, [R1+0x34] ;  /* 0x00003400019c7983 */ /* 0x000ee20000100800 */
[----:B----4-:R-:W-:Y:S01]  /*2ef0*/  FFMA.FTZ R67, R152, R53, R67 ;  /* 0x0000003598437223 */ /* 0x010fe20000010043 */
[----:B------:R-:W-:-:S02]  /*2f00*/  SHF.R.U32.HI R53, RZ, 0x10, R159 ;  /* 0x00000010ff357819 */ /* 0x000fc4000001169f */
[----:B------:R-:W4:Y:S01]  /*2f10*/  LDL R159, [R1+0x20] ;  /* 0x00002000019f7983 */ /* 0x000f220000100800 */
[----:B------:R-:W-:-:S03]  /*2f20*/  MOV R152, R160 ;  /* 0x000000a000987202 */ /* 0x000fc60000000f00 */
[----:B------:R-:W4:Y:S01]  /*2f30*/  LDL R160, [R1+0x24] ;  /* 0x0000240001a07983 */ /* 0x000f220000100800 */
[----:B------:R-:W-:Y:S01]  /*2f40*/  LEA R104, P3, R0, UR12, 0x4 ;  /* 0x0000000c00687c11 */ /* 0x000fe2000f8620ff */
[----:B------:R-:W-:Y:S01]  /*2f50*/  FADD.FTZ R246, R55, R246 ;  /* 0x000000f637f67221 */ /* 0x000fe20000010000 */
[----:B------:R-:W-:Y:S01]  /*2f60*/  FFMA.FTZ R230, R148, R55, R230 ;  /* 0x0000003794e67223 */ /* 0x000fe200000100e6 */
[--C-:B------:R-:W-:Y:S01]  /*2f70*/  IMAD.MOV.U32 R55, RZ, RZ, R161.reuse ;  /* 0x000000ffff377224 */ /* 0x100fe200078e00a1 */
[----:B------:R-:W-:Y:S02]  /*2f80*/  LEA.HI.X R105, R0, UR13, RZ, 0x4, P3 ;  /* 0x0000000d00697c11 */ /* 0x000fe400098f24ff */
[----:B------:R-:W-:Y:S02]  /*2f90*/  SHF.R.U32.HI R64, RZ, 0x10, R161 ;  /* 0x00000010ff407819 */ /* 0x000fe400000116a1 */
[----:B------:R-:W-:Y:S02]  /*2fa0*/  SHF.L.U32 R155, R152, 0x10, RZ ;  /* 0x00000010989b7819 */ /* 0x000fe400000006ff */
[----:B------:R-:W-:Y:S01]  /*2fb0*/  SHF.L.U32 R55, R55, 0x10, RZ ;  /* 0x0000001037377819 */ /* 0x000fe200000006ff */
[----:B------:R-:W4:Y:S01]  /*2fc0*/  LDG.E.128 R104, desc[UR4][R104.64] ;  /* 0x0000000468687981 */ /* 0x000f22000c1e1d00 */
[----:B------:R-:W-:Y:S01]  /*2fd0*/  SHF.L.U32 R64, R64, 0x10, RZ ;  /* 0x0000001040407819 */ /* 0x000fe200000006ff */
[----:B------:R-:W-:-:S04]  /*2fe0*/  FADD.FTZ R56, -R202, R56 ;  /* 0x00000038ca387221 */ /* 0x000fc80000010100 */
[----:B------:R-:W-:Y:S01]  /*2ff0*/  FMUL.FTZ R152, R141, R56 ;  /* 0x000000388d987220 */ /* 0x000fe20000410000 */
[----:B------:R-:W-:Y:S01]  /*3000*/  SHF.L.U32 R56, R154, 0x10, RZ ;  /* 0x000000109a387819 */ /* 0x000fe200000006ff */
[-C--:B------:R-:W-:Y:S01]  /*3010*/  FMUL.FTZ R153, R153, R155.reuse ;  /* 0x0000009b99997220 */ /* 0x080fe20000410000 */
[----:B------:R-:W-:Y:S01]  /*3020*/  FADD.FTZ R244, R155, R244 ;  /* 0x000000f49bf47221 */ /* 0x000fe20000010000 */
[----:B------:R-:W-:Y:S01]  /*3030*/  FFMA.FTZ R252, R152, R155, R252 ;  /* 0x0000009b98fc7223 */ /* 0x000fe200000100fc */
[----:B------:R-:W-:Y:S02]  /*3040*/  IMAD.U32 R52, R52, 0x10000, RZ ;  /* 0x0001000034347824 */ /* 0x000fe400078e00ff */
[----:B------:R-:W-:Y:S01]  /*3050*/  FMUL.FTZ R157, R157, R55 ;  /* 0x000000379d9d7220 */ /* 0x000fe20000410000 */
[----:B------:R-:W-:Y:S02]  /*3060*/  IMAD.U32 R53, R53, 0x10000, RZ ;  /* 0x0001000035357824 */ /* 0x000fe400078e00ff */
[----:B--2---:R-:W-:-:S02]  /*3070*/  FMUL.FTZ R155, R236, R56 ;  /* 0x00000038ec9b7220 */ /* 0x004fc40000410000 */
[----:B------:R-:W2:Y:S01]  /*3080*/  LDL R236, [R1+0x8] ;  /* 0x0000080001ec7983 */ /* 0x000ea20000100800 */
[----:B---3--:R-:W-:-:S03]  /*3090*/  FFMA.FTZ R157, R223, R52, R157 ;  /* 0x00000034df9d7223 */ /* 0x008fc6000001009d */
[----:B------:R-:W3:Y:S01]  /*30a0*/  LDL R223, [R1+0xc] ;  /* 0x00000c0001df7983 */ /* 0x000ee20000100800 */
[----:B------:R-:W-:-:S05]  /*30b0*/  MOV R65, R158 ;  /* 0x0000009e00417202 */ /* 0x000fca0000000f00 */
[----:B------:R-:W-:-:S04]  /*30c0*/  IMAD.U32 R65, R65, 0x10000, RZ ;  /* 0x0001000041417824 */ /* 0x000fc800078e00ff */
[-C--:B------:R-:W-:Y:S01]  /*30d0*/  FFMA.FTZ R153, R237, R65.reuse, R153 ;  /* 0x00000041ed997223 */ /* 0x080fe20000010099 */
[----:B------:R-:W-:Y:S01]  /*30e0*/  FADD.FTZ R45, R65, R45 ;  /* 0x0000002d412d7221 */ /* 0x000fe20000010000 */
[----:B------:R-:W3:Y:S01]  /*30f0*/  LDL R237, [R1+0x14] ;  /* 0x0000140001ed7983 */ /* 0x000ee20000100800 */
[----:B------:R-:W-:-:S03]  /*3100*/  FFMA.FTZ R21, R152, R65, R21 ;  /* 0x0000004198157223 */ /* 0x000fc60000010015 */
[----:B------:R-:W3:Y:S01]  /*3110*/  LDL R65, [R1+0x4] ;  /* 0x0000040001417983 */ /* 0x000ee20000100800 */
[----:B----4-:R-:W-:-:S04]  /*3120*/  FMUL.FTZ R159, R159, R64 ;  /* 0x000000409f9f7220 */ /* 0x010fc80000410000 */
[----:B------:R-:W-:Y:S02]  /*3130*/  FFMA.FTZ R159, R160, R53, R159 ;  /* 0x00000035a09f7223 */ /* 0x000fe4000001009f */
[----:B------:R-:W4:Y:S01]  /*3140*/  LDL R160, [R1] ;  /* 0x0000000001a07983 */ /* 0x000f220000100800 */
[----:B------:R-:W-:Y:S02]  /*3150*/  IMAD.U32 R54, R54, 0x10000, RZ ;  /* 0x0001000036367824 */ /* 0x000fe400078e00ff */
[C---:B------:R-:W-:Y:S01]  /*3160*/  FADD.FTZ R58, -R202.reuse, R58 ;  /* 0x0000003aca3a7221 */ /* 0x040fe20000010100 */
[----:B------:R-:W-:Y:S01]  /*3170*/  FADD.FTZ R57, -R202, R57 ;  /* 0x00000039ca397221 */ /* 0x000fe20000010100 */
[----:B------:R-:W-:Y:S02]  /*3180*/  FFMA.FTZ R155, R156, R54, R155 ;  /* 0x000000369c9b7223 */ /* 0x000fe4000001009b */
[----:B------:R-:W-:Y:S01]  /*3190*/  FMUL.FTZ R156, R141, R58 ;  /* 0x0000003a8d9c7220 */ /* 0x000fe20000410000 */
[----:B------:R-:W-:Y:S01]  /*31a0*/  FADD.FTZ R59, -R202, R59 ;  /* 0x0000003bca3b7221 */ /* 0x000fe20000010100 */
[----:B------:R-:W-:Y:S01]  /*31b0*/  FADD.FTZ R232, R55, R232 ;  /* 0x000000e837e87221 */ /* 0x000fe20000010000 */
[C---:B------:R-:W-:Y:S01]  /*31c0*/  FMUL.FTZ R154, R141.reuse, R57 ;  /* 0x000000398d9a7220 */ /* 0x040fe20000410000 */
[----:B------:R-:W-:Y:S01]  /*31d0*/  FFMA.FTZ R250, R156, R55, R250 ;  /* 0x000000379cfa7223 */ /* 0x000fe200000100fa */
[----:B------:R-:W-:Y:S01]  /*31e0*/  FMUL.FTZ R158, R141, R59 ;  /* 0x0000003b8d9e7220 */ /* 0x000fe20000410000 */
[----:B------:R-:W-:-:S02]  /*31f0*/  IMAD.MOV.U32 R55, RZ, RZ, R165 ;  /* 0x000000ffff377224 */ /* 0x000fc400078e00a5 */
        /* <DEDUP_REMOVED lines=8> */
[--C-:B------:R-:W-:Y:S01]  /*3280*/  SHF.R.U64 R56, R162, 0x10, R163.reuse ;  /* 0x00000010a2387819 */ /* 0x100fe200000012a3 */
[--C-:B------:R-:W-:Y:S01]  /*3290*/  IMAD.MOV.U32 R54, RZ, RZ, R163.reuse ;  /* 0x000000ffff367224 */ /* 0x100fe200078e00a3 */
[----:B------:R-:W-:Y:S01]  /*32a0*/  SHF.R.U32.HI R52, RZ, 0x10, R163 ;  /* 0x00000010ff347819 */ /* 0x000fe200000116a3 */
[C---:B------:R-:W-:Y:S01]  /*32b0*/  FADD.FTZ R163, -R202.reuse, R106 ;  /* 0x0000006acaa37221 */ /* 0x040fe20000010100 */
[----:B------:R-:W-:Y:S01]  /*32c0*/  SHF.R.U32.HI R53, RZ, 0x10, R165 ;  /* 0x00000010ff357819 */ /* 0x000fe200000116a5 */
[----:B------:R-:W-:Y:S01]  /*32d0*/  FADD.FTZ R107, -R202, R107 ;  /* 0x0000006bca6b7221 */ /* 0x000fe20000010100 */
[----:B------:R-:W-:Y:S01]  /*32e0*/  SHF.L.U32 R55, R55, 0x10, RZ ;  /* 0x0000001037377819 */ /* 0x000fe200000006ff */
[----:B------:R-:W-:Y:S01]  /*32f0*/  IMAD.U32 R54, R54, 0x10000, RZ ;  /* 0x0001000036367824 */ /* 0x000fe200078e00ff */
[----:B------:R-:W-:Y:S01]  /*3300*/  MOV R59, R164 ;  /* 0x000000a4003b7202 */ /* 0x000fe20000000f00 */
[C---:B------:R-:W-:Y:S01]  /*3310*/  FMUL.FTZ R163, R141.reuse, R163 ;  /* 0x000000a38da37220 */ /* 0x040fe20000410000 */
[----:B------:R-:W-:Y:S01]  /*3320*/  SHF.R.U64 R57, R164, 0x10, R165 ;  /* 0x00000010a4397819 */ /* 0x000fe200000012a5 */
[----:B------:R-:W-:Y:S01]  /*3330*/  FMUL.FTZ R107, R141, R107 ;  /* 0x0000006b8d6b7220 */ /* 0x000fe20000410000 */
[----:B------:R-:W-:Y:S01]  /*3340*/  SHF.L.U32 R53, R53, 0x10, RZ ;  /* 0x0000001035357819 */ /* 0x000fe200000006ff */
[----:B--2---:R-:W-:Y:S01]  /*3350*/  FMUL.FTZ R164, R236, R55 ;  /* 0x00000037eca47220 */ /* 0x004fe20000410000 */
[----:B------:R-:W-:Y:S01]  /*3360*/  FADD.FTZ R124, R54, R124 ;  /* 0x0000007c367c7221 */ /* 0x000fe20000010000 */
[----:B------:R-:W-:-:S02]  /*3370*/  FFMA.FTZ R18, R163, R54, R18 ;  /* 0x00000036a3127223 */ /* 0x000fc40000010012 */
[----:B------:R-:W-:Y:S01]  /*3380*/  FADD.FTZ R16, R53, R16 ;  /* 0x0000001035107221 */ /* 0x000fe20000010000 */
[----:B---3--:R-:W-:Y:S01]  /*3390*/  FFMA.FTZ R164, R223, R54, R164 ;  /* 0x00000036dfa47223 */ /* 0x008fe200000100a4 */
[----:B------:R-:W-:Y:S01]  /*33a0*/  FFMA.FTZ R15, R107, R53, R15 ;  /* 0x000000356b0f7223 */ /* 0x000fe2000001000f */
[----:B------:R-:W-:-:S04]  /*33b0*/  FADD.FTZ R54, RZ, R167 ;  /* 0x000000a7ff367221 */ /* 0x000fc80000010000 */
[----:B------:R-:W-:-:S04]  /*33c0*/  FADD.FTZ R54, R191, R54 ;  /* 0x00000036bf367221 */ /* 0x000fc80000010000 */
        /* <DEDUP_REMOVED lines=17> */
[----:B------:R-:W-:Y:S01]  /*34e0*/  FADD.FTZ R54, R67, R54 ;  /* 0x0000003643367221 */ /* 0x000fe20000010000 */
[----:B------:R-:W-:-:S03]  /*34f0*/  MOV R58, R162 ;  /* 0x000000a2003a7202 */ /* 0x000fc60000000f00 */
[----:B------:R-:W-:Y:S01]  /*3500*/  FADD.FTZ R54, R153, R54 ;  /* 0x0000003699367221 */ /* 0x000fe20000010000 */
[----:B------:R-:W-:-:S03]  /*3510*/  SHF.L.U32 R59, R59, 0x10, RZ ;  /* 0x000000103b3b7819 */ /* 0x000fc600000006ff */
[----:B------:R-:W-:Y:S01]  /*3520*/  FADD.FTZ R54, R155, R54 ;  /* 0x000000369b367221 */ /* 0x000fe20000010000 */
[C---:B------:R-:W-:Y:S01]  /*3530*/  FADD.FTZ R161, -R202.reuse, R105 ;  /* 0x00000069caa17221 */ /* 0x040fe20000010100 */
[----:B------:R-:W-:Y:S01]  /*3540*/  SHF.L.U32 R57, R57, 0x10, RZ ;  /* 0x0000001039397819 */ /* 0x000fe200000006ff */
[----:B------:R-:W-:Y:S01]  /*3550*/  FADD.FTZ R104, -R202, R104 ;  /* 0x00000068ca687221 */ /* 0x000fe20000010100 */
[----:B------:R-:W-:Y:S02]  /*3560*/  IMAD.U32 R58, R58, 0x10000, RZ ;  /* 0x000100003a3a7824 */ /* 0x000fe400078e00ff */
[----:B------:R-:W-:Y:S01]  /*3570*/  FMUL.FTZ R105, R242, R59 ;  /* 0x0000003bf2697220 */ /* 0x000fe20000410000 */
[----:B------:R-:W-:Y:S01]  /*3580*/  FADD.FTZ R54, R157, R54 ;  /* 0x000000369d367221 */ /* 0x000fe20000010000 */
[----:B------:R-:W-:Y:S01]  /*3590*/  FMUL.FTZ R106, R141, R104 ;  /* 0x000000688d6a7220 */ /* 0x000fe20000410000 */
[----:B------:R-:W-:Y:S02]  /*35a0*/  IMAD.U32 R56, R56, 0x10000, RZ ;  /* 0x0001000038387824 */ /* 0x000fe400078e00ff */
[----:B------:R-:W-:Y:S01]  /*35b0*/  FFMA.FTZ R105, R240, R58, R105 ;  /* 0x0000003af0697223 */ /* 0x000fe20000010069 */
[----:B------:R-:W-:Y:S01]  /*35c0*/  FMUL.FTZ R162, R239, R57 ;  /* 0x00000039efa27220 */ /* 0x000fe20000410000 */
[----:B------:R-:W-:Y:S01]  /*35d0*/  FADD.FTZ R54, R159, R54 ;  /* 0x000000369f367221 */ /* 0x000fe20000010000 */
[----:B------:R-:W-:-:S02]  /*35e0*/  IMAD.U32 R52, R52, 0x10000, RZ ;  /* 0x0001000034347824 */ /* 0x000fc400078e00ff */
[----:B------:R-:W-:Y:S01]  /*35f0*/  FMUL.FTZ R161, R141, R161 ;  /* 0x000000a18da17220 */ /* 0x000fe20000410000 */
[----:B------:R-:W-:Y:S01]  /*3600*/  FFMA.FTZ R162, R237, R56, R162 ;  /* 0x00000038eda27223 */ /* 0x000fe200000100a2 */
[----:B------:R-:W-:Y:S01]  /*3610*/  FADD.FTZ R54, R105, R54 ;  /* 0x0000003669367221 */ /* 0x000fe20000010000 */
[----:B------:R-:W-:Y:S01]  /*3620*/  IADD3 R14, R14, UR10, RZ ;  /* 0x0000000a0e0e7c10 */ /* 0x000fe2000fffe0ff */
[----:B------:R-:W-:Y:S02]  /*3630*/  FADD.FTZ R134, R52, R134 ;  /* 0x0000008634867221 */ /* 0x000fe40000010000 */
[----:B------:R-:W-:Y:S01]  /*3640*/  FADD.FTZ R54, R54, R162 ;  /* 0x000000a236367221 */ /* 0x000fe20000010000 */
[----:B------:R-:W-:Y:S01]  /*3650*/  FFMA.FTZ R135, R107, R52, R135 ;  /* 0x000000346b877223 */ /* 0x000fe20000010087 */
[----:B------:R-:W-:Y:S01]  /*3660*/  UMOV UR6, 0xffffffff ;  /* 0xffffffff00067882 */ /* 0x000fe20000000000 */
[----:B------:R-:W-:Y:S01]  /*3670*/  ISETP.GE.AND P3, PT, R14, UR11, PT ;  /* 0x0000000b0e007c0c */ /* 0x000fe2000bf66270 */
        /* <DEDUP_REMOVED lines=13> */
[----:B------:R-:W-:-:S02]  /*3750*/  LOP3.LUT P4, RZ, R219, 0x1f, RZ, 0xc0, !PT ;  /* 0x0000001fdbff7812 */ /* 0x000fc4000788c0ff */
[----:B------:R-:W-:Y:S01]  /*3760*/  P2R R104, PR, RZ, 0x8 ;  /* 0x00000008ff687803 */ /* 0x000fe20000000000 */
[----:B----4-:R-:W-:Y:S01]  /*3770*/  FMUL.FTZ R160, R160, R53 ;  /* 0x00000035a0a07220 */ /* 0x010fe20000410000 */
[----:B------:R-:W-:-:S04]  /*3780*/  FFMA.FTZ R53, R166, R167, RZ ;  /* 0x000000a7a6357223 */ /* 0x000fc800000100ff */
[----:B------:R-:W-:-:S04]  /*3790*/  FFMA.FTZ R53, R186, R191, R53 ;  /* 0x000000bfba357223 */ /* 0x000fc80000010035 */
        /* <DEDUP_REMOVED lines=21> */
[----:B------:R-:W-:Y:S01]  /*38f0*/  FFMA.FTZ R53, R158, R159, R53 ;  /* 0x0000009f9e357223 */ /* 0x000fe20000010035 */
[----:B------:R-:W-:-:S03]  /*3900*/  FFMA.FTZ R160, R65, R52, R160 ;  /* 0x0000003441a07223 */ /* 0x000fc600000100a0 */
[----:B------:R-:W-:Y:S01]  /*3910*/  FFMA.FTZ R53, R106, R105, R53 ;  /* 0x000000696a357223 */ /* 0x000fe20000010035 */
[----:B------:R-:W-:-:S03]  /*3920*/  SHF.R.U32.HI R65, RZ, 0x5, R219 ;  /* 0x00000005ff417819 */ /* 0x000fc600000116db */
[----:B------:R-:W-:Y:S01]  /*3930*/  FFMA.FTZ R53, R161, R162, R53 ;  /* 0x000000a2a1357223 */ /* 0x000fe20000010035 */
[----:B------:R-:W-:-:S03]  /*3940*/  LOP3.LUT R52, R65, 0x7fffff8, RZ, 0xc0, !PT ;  /* 0x07fffff841347812 */ /* 0x000fc600078ec0ff */
[----:B------:R-:W-:Y:S01]  /*3950*/  FFMA.FTZ R53, R163, R164, R53 ;  /* 0x000000a4a3357223 */ /* 0x000fe20000010035 */
[----:B------:R-:W-:Y:S01]  /*3960*/  FADD.FTZ R54, R54, R160 ;  /* 0x000000a036367221 */ /* 0x000fe20000010000 */
[----:B------:R-:W-:Y:S02]  /*3970*/  @!P2 VIADD R52, R52, 0x8 ;  /* 0x000000083434a836 */ /* 0x000fe40000000000 */
        /* <DEDUP_REMOVED lines=20> */
.L_x_1707:
[----:B------:R-:W2:Y:S01]  /*3ac0*/  S2R R58, SR_CgaCtaId ;  /* 0x00000000003a7919 */ /* 0x000ea20000008800 */
[----:B01----:R-:W-:Y:S01]  /*3ad0*/  FADD.FTZ R53, R53, R56 ;  /* 0x0000003835357221 */ /* 0x003fe20000010000 */
[----:B------:R-:W-:Y:S01]  /*3ae0*/  @!P4 LOP3.LUT R57, R65, 0x7, RZ, 0xc0, !PT ;  /* 0x000000074139c812 */ /* 0x000fe200078ec0ff */
[----:B------:R-:W-:Y:S05]  /*3af0*/  WARPSYNC.ALL ;  /* 0x0000000000007948 */ /* 0x000fea0003800000 */
[----:B------:R-:W-:Y:S02]  /*3b00*/  MOV R56, 0x400 ;  /* 0x0000040000387802 */ /* 0x000fe40000000f00 */
[----:B------:R-:W-:-:S02]  /*3b10*/  @!P4 IADD3 R57, R52, R57, RZ ;  /* 0x000000393439c210 */ /* 0x000fc40007ffe0ff */
[----:B------:R-:W-:Y:S02]  /*3b20*/  ISETP.NE.U32.AND P3, PT, R144, RZ, PT ;  /* 0x000000ff9000720c */ /* 0x000fe40003f65070 */
[----:B-----5:R-:W-:Y:S02]  /*3b30*/  LOP3.LUT P6, RZ, R170, 0xff00, RZ, 0xc0, !PT ;  /* 0x0000ff00aaff7812 */ /* 0x020fe400078cc0ff */
[----:B------:R-:W-:Y:S02]  /*3b40*/  ISETP.NE.AND.EX P3, PT, R145, RZ, PT, P3 ;  /* 0x000000ff9100720c */ /* 0x000fe40003f65330 */
[----:B--2---:R-:W-:-:S05]  /*3b50*/  LEA R56, R58, R56, 0x18 ;  /* 0x000000383a387211 */ /* 0x004fca00078ec0ff */
[----:B------:R-:W-:Y:S01]  /*3b60*/  @!P4 IMAD R57, R57, 0x8, R56 ;  /* 0x000000083939c824 */ /* 0x000fe200078e0238 */
[----:B------:R-:W-:Y:S01]  /*3b70*/  LEA R56, R52, R56, 0x3 ;  /* 0x0000003834387211 */ /* 0x000fe200078e18ff */
[----:B------:R-:W-:-:S05]  /*3b80*/  FADD.FTZ R52, R54, R55 ;  /* 0x0000003736347221 */ /* 0x000fca0000010000 */
[----:B------:R-:W-:Y:S01]  /*3b90*/  @!P4 STS.64 [R57+0x7000], R52 ;  /* 0x007000343900c388 */ /* 0x000fe20000000a00 */
[----:B------:R-:W-:Y:S01]  /*3ba0*/  BAR.SYNC.DEFER_BLOCKING 0x0 ;  /* 0x0000000000007b1d */ /* 0x000fe20000010000 */
[----:B------:R-:W-:-:S05]  /*3bb0*/  LOP3.LUT P4, RZ, R172, 0xff, RZ, 0xc0, !PT ;  /* 0x000000ffacff7812 */ /* 0x000fca000788c0ff */
        /* <DEDUP_REMOVED lines=27> */
[-C--:B------:R-:W-:Y:S01]  /*3d70*/  FFMA.FTZ R53, R186, R144.reuse, R145 ;  /* 0x00000090ba357223 */ /* 0x080fe20000010091 */
[----:B------:R-:W-:Y:S01]  /*3d80*/  FADD.FTZ R199, R198, -R199 ;  /* 0x800000c7c6c77221 */ /* 0x000fe20000010000 */
[----:B------:R-:W-:Y:S01]  /*3d90*/  FADD.FTZ R166, R167, -R166 ;  /* 0x800000a6a7a67221 */ /* 0x000fe20000010000 */
[----:B------:R-:W-:Y:S01]  /*3da0*/  FFMA.FTZ R201, R201, R144, R145 ;  /* 0x00000090c9c97223 */ /* 0x000fe20000010091 */
[----:B------:R-:W-:Y:S01]  /*3db0*/  FADD.FTZ R53, R191, -R53 ;  /* 0x80000035bf357221 */ /* 0x000fe20000010000 */
[C---:B------:R-:W-:Y:S01]  /*3dc0*/  FMUL.FTZ R195, R141.reuse, R199 ;  /* 0x000000c78dc37220 */ /* 0x040fe20000410000 */
[----:B------:R-:W-:Y:S01]  /*3dd0*/  FMUL.FTZ R52, R141, R166 ;  /* 0x000000a68d347220 */ /* 0x000fe20000410000 */
[-C--:B------:R-:W-:Y:S01]  /*3de0*/  FFMA.FTZ R54, R193, R144.reuse, R145 ;  /* 0x00000090c1367223 */ /* 0x080fe20000010091 */
[----:B------:R-:W-:Y:S01]  /*3df0*/  FADD.FTZ R201, R200, -R201 ;  /* 0x800000c9c8c97221 */ /* 0x000fe20000010000 */
[----:B------:R-:W-:Y:S01]  /*3e00*/  @P3 FADD.FTZ R195, R81, R195 ;  /* 0x000000c351c33221 */ /* 0x000fe20000010000 */
[----:B------:R-:W-:Y:S01]  /*3e10*/  @P3 FADD.FTZ R52, R76, R52 ;  /* 0x000000344c343221 */ /* 0x000fe20000010000 */
[----:B------:R-:W-:Y:S01]  /*3e20*/  FMUL.FTZ R53, R141, R53 ;  /* 0x000000358d357220 */ /* 0x000fe20000410000 */
[----:B------:R-:W-:Y:S01]  /*3e30*/  FADD.FTZ R54, R192, -R54 ;  /* 0x80000036c0367221 */ /* 0x000fe20000010000 */
[----:B------:R-:W-:Y:S01]  /*3e40*/  FMUL.FTZ R186, R195, UR17 ;  /* 0x00000011c3ba7c20 */ /* 0x000fe20008410000 */
[----:B------:R-:W-:Y:S01]  /*3e50*/  FMUL.FTZ R236, R141, R201 ;  /* 0x000000c98dec7220 */ /* 0x000fe20000410000 */
[----:B------:R-:W-:Y:S01]  /*3e60*/  FMUL.FTZ R65, R52, UR17 ;  /* 0x0000001134417c20 */ /* 0x000fe20008410000 */
[----:B------:R-:W-:Y:S01]  /*3e70*/  @P3 FADD.FTZ R53, R77, R53 ;  /* 0x000000354d353221 */ /* 0x000fe20000010000 */
[----:B------:R-:W-:Y:S01]  /*3e80*/  FFMA.FTZ R197, R197, R144, R145 ;  /* 0x00000090c5c57223 */ /* 0x000fe20000010091 */
[----:B------:R-:W-:Y:S01]  /*3e90*/  FMUL.FTZ R54, R141, R54 ;  /* 0x000000368d367220 */ /* 0x000fe20000410000 */
[----:B------:R-:W-:Y:S01]  /*3ea0*/  FSEL R223, R186, RZ, P6 ;  /* 0x000000ffbadf7208 */ /* 0x000fe20003000000 */
[----:B------:R-:W-:Y:S01]  /*3eb0*/  @P3 FADD.FTZ R236, R82, R236 ;  /* 0x000000ec52ec3221 */ /* 0x000fe20000010000 */
[----:B------:R-:W-:Y:S01]  /*3ec0*/  @P1 LOP3.LUT P6, RZ, R5, 0xff00, RZ, 0xc0, !PT ;  /* 0x0000ff0005ff1812 */ /* 0x000fe200078cc0ff */
[----:B------:R-:W-:Y:S01]  /*3ed0*/  FMUL.FTZ R240, R53, UR17 ;  /* 0x0000001135f07c20 */ /* 0x000fe20008410000 */
[----:B------:R-:W-:Y:S01]  /*3ee0*/  FSEL R58, R65, RZ, P4 ;  /* 0x000000ff413a7208 */ /* 0x000fe20002000000 */
[----:B------:R-:W-:Y:S01]  /*3ef0*/  FADD.FTZ R197, R196, -R197 ;  /* 0x800000c5c4c57221 */ /* 0x000fe20000010000 */
[----:B------:R-:W-:Y:S01]  /*3f00*/  LOP3.LUT P4, RZ, R172, 0xff00, RZ, 0xc0, !PT ;  /* 0x0000ff00acff7812 */ /* 0x000fe2000788c0ff */
[----:B------:R-:W-:Y:S01]  /*3f10*/  @P3 FADD.FTZ R54, R78, R54 ;  /* 0x000000364e363221 */ /* 0x000fe20000010000 */
[----:B------:R-:W-:Y:S01]  /*3f20*/  @P1 FSEL R186, R186, RZ, P6 ;  /* 0x000000ffbaba1208 */ /* 0x000fe20003000000 */
[----:B------:R-:W-:Y:S01]  /*3f30*/  FMUL.FTZ R192, R236, UR17 ;  /* 0x00000011ecc07c20 */ /* 0x000fe20008410000 */
[----:B------:R-:W-:Y:S01]  /*3f40*/  LOP3.LUT P6, RZ, R170, 0xff0000, RZ, 0xc0, !PT ;  /* 0x00ff0000aaff7812 */ /* 0x000fe200078cc0ff */
[----:B------:R-:W-:Y:S01]  /*3f50*/  FMUL.FTZ R237, R141, R197 ;  /* 0x000000c58ded7220 */ /* 0x000fe20000410000 */
[----:B------:R-:W-:Y:S01]  /*3f60*/  FSEL R239, R240, RZ, P4 ;  /* 0x000000fff0ef7208 */ /* 0x000fe20002000000 */
[----:B------:R-:W-:Y:S01]  /*3f70*/  FMUL.FTZ R59, R54, UR17 ;  /* 0x00000011363b7c20 */ /* 0x000fe20008410000 */
[----:B------:R-:W-:Y:S01]  /*3f80*/  LOP3.LUT P4, RZ, R172, 0xff0000, RZ, 0xc0, !PT ;  /* 0x00ff0000acff7812 */ /* 0x000fe2000788c0ff */
[-C--:B------:R-:W-:Y:S01]  /*3f90*/  FFMA.FTZ R204, R204, R144.reuse, R145 ;  /* 0x00000090cccc7223 */ /* 0x080fe20000010091 */
[----:B------:R-:W-:Y:S01]  /*3fa0*/  FSEL R200, R192, RZ, P6 ;  /* 0x000000ffc0c87208 */ /* 0x000fe20003000000 */
[----:B------:R-:W-:Y:S01]  /*3fb0*/  @P3 FADD.FTZ R237, R80, R237 ;  /* 0x000000ed50ed3221 */ /* 0x000fe20000010000 */
[----:B------:R-:W-:Y:S01]  /*3fc0*/  @P1 LOP3.LUT P6, RZ, R5, 0xff0000, RZ, 0xc0, !PT ;  /* 0x00ff000005ff1812 */ /* 0x000fe200078cc0ff */
[----:B------:R-:W-:Y:S01]  /*3fd0*/  FADD.FTZ R55, R194, -R55 ;  /* 0x80000037c2377221 */ /* 0x000fe20000010000 */
[----:B------:R-:W-:Y:S01]  /*3fe0*/  FSEL R242, R59, RZ, P4 ;  /* 0x000000ff3bf27208 */ /* 0x000fe20002000000 */
[----:B------:R-:W-:Y:S01]  /*3ff0*/  FADD.FTZ R203, R203, -R204 ;  /* 0x800000cccbcb7221 */ /* 0x000fe20000010000 */
[----:B------:R-:W-:Y:S01]  /*4000*/  @P1 LOP3.LUT P4, RZ, R123, 0xff0000, RZ, 0xc0, !PT ;  /* 0x00ff00007bff1812 */ /* 0x000fe2000788c0ff */
[----:B------:R-:W-:Y:S01]  /*4010*/  FMUL.FTZ R198, R237, UR17 ;  /* 0x00000011edc67c20 */ /* 0x000fe20008410000 */
[----:B------:R-:W-:Y:S01]  /*4020*/  @P1 FSEL R192, R192, RZ, P6 ;  /* 0x000000ffc0c01208 */ /* 0x000fe20003000000 */
[C---:B------:R-:W-:Y:S01]  /*4030*/  FMUL.FTZ R55, R141.reuse, R55 ;  /* 0x000000378d377220 */ /* 0x040fe20000410000 */
[----:B------:R-:W-:Y:S01]  /*4040*/  LOP3.LUT P6, RZ, R170, 0xff, RZ, 0xc0, !PT ;  /* 0x000000ffaaff7812 */ /* 0x000fe200078cc0ff */
[----:B------:R-:W-:Y:S01]  /*4050*/  FMUL.FTZ R203, R141, R203 ;  /* 0x000000cb8dcb7220 */ /* 0x000fe20000410000 */
[----:B------:R-:W-:Y:S01]  /*4060*/  @P1 FSEL R59, R59, RZ, P4 ;  /* 0x000000ff3b3b1208 */ /* 0x000fe20002000000 */
[----:B------:R-:W-:Y:S01]  /*4070*/  FFMA.FTZ R208, R208, R144, R145 ;  /* 0x00000090d0d07223 */ /* 0x000fe20000010091 */
[----:B------:R-:W-:Y:S01]  /*4080*/  ISETP.NE.U32.AND P4, PT, RZ, UR18, PT ;  /* 0x00000012ff007c0c */ /* 0x000fe2000bf85070 */
[----:B------:R-:W-:Y:S01]  /*4090*/  @P3 FADD.FTZ R55, R79, R55 ;  /* 0x000000374f373221 */ /* 0x000fe20000010000 */
[----:B------:R-:W-:Y:S01]  /*40a0*/  @P1 FSEL R65, R65, RZ, P5 ;  /* 0x000000ff41411208 */ /* 0x000fe20002800000 */
[----:B------:R-:W-:Y:S01]  /*40b0*/  @P3 FADD.FTZ R203, R83, R203 ;  /* 0x000000cb53cb3221 */ /* 0x000fe20000010000 */
[----:B------:R-:W-:Y:S01]  /*40c0*/  FSEL R219, R198, RZ, P6 ;  /* 0x000000ffc6db7208 */ /* 0x000fe20003000000 */
[----:B------:R-:W-:Y:S01]  /*40d0*/  FADD.FTZ R208, R207, -R208 ;  /* 0x800000d0cfd07221 */ /* 0x000fe20000010000 */
[----:B------:R-:W-:Y:S01]  /*40e0*/  @P1 LOP3.LUT P5, RZ, R123, 0xff00, RZ, 0xc0, !PT ;  /* 0x0000ff007bff1812 */ /* 0x000fe200078ac0ff */
[----:B------:R-:W-:Y:S01]  /*40f0*/  FMUL.FTZ R64, R55, UR17 ;  /* 0x0000001137407c20 */ /* 0x000fe20008410000 */
[----:B------:R-:W-:Y:S01]  /*4100*/  @P1 LOP3.LUT P6, RZ, R5, 0xff, RZ, 0xc0, !PT ;  /* 0x000000ff05ff1812 */ /* 0x000fe200078cc0ff */
[----:B------:R-:W-:Y:S01]  /*4110*/  FMUL.FTZ R202, R203, UR17 ;  /* 0x00000011cbca7c20 */ /* 0x000fe20008410000 */
[----:B------:R-:W-:Y:S01]  /*4120*/  ISETP.NE.AND.EX P4, PT, RZ, UR19, PT, P4 ;  /* 0x00000013ff007c0c */ /* 0x000fe2000bf85340 */
[----:B------:R-:W-:Y:S01]  /*4130*/  FMUL.FTZ R193, R141, R208 ;  /* 0x000000d08dc17220 */ /* 0x000fe20000410000 */
[----:B------:R-:W-:Y:S01]  /*4140*/  @P1 FSEL R240, R240, RZ, P5 ;  /* 0x000000fff0f01208 */ /* 0x000fe20002800000 */
[----:B------:R-:W-:Y:S01]  /*4150*/  FFMA.FTZ R210, R210, R144, R145 ;  /* 0x00000090d2d27223 */ /* 0x000fe20000010091 */
[----:B------:R-:W-:Y:S01]  /*4160*/  @P1 FSEL R198, R198, RZ, P6 ;  /* 0x000000ffc6c61208 */ /* 0x000fe20003000000 */
[----:B------:R-:W-:Y:S01]  /*4170*/  @P3 FADD.FTZ R193, R85, R193 ;  /* 0x000000c155c13221 */ /* 0x000fe20000010000 */
[----:B------:R-:W-:Y:S01]  /*4180*/  LOP3.LUT P5, RZ, R172, 0xff000000, RZ, 0xc0, !PT ;  /* 0xff000000acff7812 */ /* 0x000fe200078ac0ff */
[----:B------:R-:W-:Y:S01]  /*4190*/  FADD.FTZ R210, R209, -R210 ;  /* 0x800000d2d1d27221 */ /* 0x000fe20000010000 */
[----:B------:R-:W-:Y:S01]  /*41a0*/  LOP3.LUT P6, RZ, R170, 0xff000000, RZ, 0xc0, !PT ;  /* 0xff000000aaff7812 */ /* 0x000fe200078cc0ff */
[----:B------:R-:W-:Y:S01]  /*41b0*/  FMUL.FTZ R165, R193, UR17 ;  /* 0x00000011c1a57c20 */ /* 0x000fe20008410000 */
[----:B------:R-:W-:Y:S01]  /*41c0*/  FSEL R243, R64, RZ, P5 ;  /* 0x000000ff40f37208 */ /* 0x000fe20002800000 */
[----:B------:R-:W-:Y:S01]  /*41d0*/  FMUL.FTZ R197, R141, R210 ;  /* 0x000000d28dc57220 */ /* 0x000fe20000410000 */
[----:B------:R-:W-:Y:S01]  /*41e0*/  FSEL R204, R202, RZ, P6 ;  /* 0x000000ffcacc7208 */ /* 0x000fe20003000000 */
[----:B------:R-:W-:Y:S01]  /*41f0*/  FFMA.FTZ R206, R206, R144, R145 ;  /* 0x00000090cece7223 */ /* 0x000fe20000010091 */
[----:B------:R-:W-:Y:S01]  /*4200*/  @P1 LOP3.LUT P5, RZ, R123, 0xff000000, RZ, 0xc0, !PT ;  /* 0xff0000007bff1812 */ /* 0x000fe200078ac0ff */
[----:B------:R-:W-:Y:S01]  /*4210*/  @P3 FADD.FTZ R197, R86, R197 ;  /* 0x000000c556c53221 */ /* 0x000fe20000010000 */
[----:B------:R-:W-:Y:S01]  /*4220*/  @P1 LOP3.LUT P6, RZ, R5, 0xff000000, RZ, 0xc0, !PT ;  /* 0xff00000005ff1812 */ /* 0x000fe200078cc0ff */
[----:B------:R-:W-:Y:S01]  /*4230*/  FADD.FTZ R206, R205, -R206 ;  /* 0x800000cecdce7221 */ /* 0x000fe20000010000 */
[----:B------:R-:W-:Y:S01]  /*4240*/  @P1 FSEL R64, R64, RZ, P5 ;  /* 0x000000ff40401208 */ /* 0x000fe20002800000 */
[----:B------:R-:W-:Y:S01]  /*4250*/  FMUL.FTZ R167, R197, UR17 ;  /* 0x00000011c5a77c20 */ /* 0x000fe20008410000 */
[----:B------:R-:W-:Y:S01]  /*4260*/  @P1 FSEL R202, R202, RZ, P6 ;  /* 0x000000ffcaca1208 */ /* 0x000fe20003000000 */
[----:B------:R-:W-:Y:S01]  /*4270*/  FMUL.FTZ R196, R141, R206 ;  /* 0x000000ce8dc47220 */ /* 0x000fe20000410000 */
[----:B------:R-:W-:Y:S01]  /*4280*/  @P4 LEA R56, P5, R168, UR18, 0x4 ;  /* 0x00000012a8384c11 */ /* 0x000fe2000f8a20ff */
[----:B------:R-:W-:Y:S01]  /*4290*/  FFMA.FTZ R212, R212, R144, R145 ;  /* 0x00000090d4d47223 */ /* 0x000fe20000010091 */
[----:B------:R-:W-:Y:S01]  /*42a0*/  LOP3.LUT P6, RZ, R174, 0xff00, RZ, 0xc0, !PT ;  /* 0x0000ff00aeff7812 */ /* 0x000fe200078cc0ff */
[----:B------:R-:W-:Y:S01]  /*42b0*/  @P3 FADD.FTZ R196, R84, R196 ;  /* 0x000000c454c43221 */ /* 0x000fe20000010000 */
[----:B------:R-:W-:Y:S01]  /*42c0*/  @P4 LEA.HI.X R57, R168, UR19, RZ, 0x4, P5 ;  /* 0x00000013a8394c11 */ /* 0x000fe2000a8f24ff */
[----:B------:R-:W-:Y:S01]  /*42d0*/  FADD.FTZ R212, R211, -R212 ;  /* 0x800000d4d3d47221 */ /* 0x000fe20000010000 */
[----:B------:R-:W-:Y:S01]  /*42e0*/  FSEL R172, R165, RZ, P6 ;  /* 0x000000ffa5ac7208 */ /* 0x000fe20003000000 */
[----:B------:R-:W-:Y:S01]  /*42f0*/  FMUL.FTZ R166, R196, UR17 ;  /* 0x00000011c4a67c20 */ /* 0x000fe20008410000 */
[----:B------:R-:W-:Y:S01]  /*4300*/  ISETP.NE.U32.AND P5, PT, RZ, UR18, PT ;  /* 0x00000012ff007c0c */ /* 0x000fe2000bfa5070 */
[----:B------:R-:W-:Y:S01]  /*4310*/  FMUL.FTZ R201, R141, R212 ;  /* 0x000000d48dc97220 */ /* 0x000fe20000410000 */
[----:B------:R-:W-:Y:S01]  /*4320*/  @P1 LOP3.LUT P6, RZ, R4, 0xff00, RZ, 0xc0, !PT ;  /* 0x0000ff0004ff1812 */ /* 0x000fe200078cc0ff */
[----:B------:R-:W-:Y:S01]  /*4330*/  F2F.BF16.F32 R242, R242 ;  /* 0x000000f200f27304 */ /* 0x000fe20000202000 */
[----:B------:R-:W-:Y:S01]  /*4340*/  ISETP.NE.AND.EX P5, PT, RZ, UR19, PT, P5 ;  /* 0x00000013ff007c0c */ /* 0x000fe2000bfa5350 */
[----:B------:R-:W-:Y:S01]  /*4350*/  @P3 FADD.FTZ R201, R87, R201 ;  /* 0x000000c957c93221 */ /* 0x000fe20000010000 */
[----:B------:R-:W-:-:S02]  /*4360*/  @P1 FSEL R165, R165, RZ, P6 ;  /* 0x000000ffa5a51208 */ /* 0x000fc40003000000 */
[----:B------:R-:W-:Y:S01]  /*4370*/  LOP3.LUT P6, RZ, R174, 0xff0000, RZ, 0xc0, !PT ;  /* 0x00ff0000aeff7812 */ /* 0x000fe200078cc0ff */
[----:B------:R-:W-:Y:S01]  /*4380*/  FMUL.FTZ R170, R201, UR17 ;  /* 0x00000011c9aa7c20 */ /* 0x000fe20008410000 */
[----:B------:R-:W-:Y:S01]  /*4390*/  SEL R52, R52, R60, P5 ;  /* 0x0000003c34347207 */ /* 0x000fe20002800000 */
[----:B------:R-:W-:Y:S01]  /*43a0*/  F2F.BF16.F32 R58, R58 ;  /* 0x0000003a003a7304 */ /* 0x000fe20000202000 */
[----:B------:R-:W-:Y:S02]  /*43b0*/  SEL R53, R53, R61, P5 ;  /* 0x0000003d35357207 */ /* 0x000fe40002800000 */
[----:B------:R-:W-:Y:S02]  /*43c0*/  SEL R54, R54, R62, P5 ;  /* 0x0000003e36367207 */ /* 0x000fe40002800000 */
[----:B------:R-:W-:Y:S02]  /*43d0*/  SEL R55, R55, R63, P5 ;  /* 0x0000003f37377207 */ /* 0x000fe40002800000 */
[----:B------:R-:W-:-:S02]  /*43e0*/  FSEL R191, R167, RZ, P6 ;  /* 0x000000ffa7bf7208 */ /* 0x000fc40003000000 */
[----:B------:R-:W-:Y:S01]  /*43f0*/  @P1 LOP3.LUT P6, RZ, R4, 0xff0000, RZ, 0xc0, !PT ;  /* 0x00ff000004ff1812 */ /* 0x000fe200078cc0ff */
[----:B------:R0:W-:Y:S01]  /*4400*/  @P4 STG.E.128 desc[UR4][R56.64], R52 ;  /* 0x0000003438004986 */ /* 0x0001e2000c101d04 */
[----:B------:R-:W-:Y:S02]  /*4410*/  @P1 F2FP.BF16.F32.PACK_AB R65, RZ, R65 ;  /* 0x00000041ff41123e */ /* 0x000fe400000010ff */
[----:B------:R-:W-:Y:S02]  /*4420*/  @P1 FSEL R167, R167, RZ, P6 ;  /* 0x000000ffa7a71208 */ /* 0x000fe40003000000 */
[----:B------:R-:W-:Y:S02]  /*4430*/  LOP3.LUT P6, RZ, R174, 0xff, RZ, 0xc0, !PT ;  /* 0x000000ffaeff7812 */ /* 0x000fe400078cc0ff */
[----:B------:R-:W-:Y:S02]  /*4440*/  @P1 F2FP.BF16.F32.PACK_AB R240, RZ, R240 ;  /* 0x000000f0fff0123e */ /* 0x000fe400000010ff */
[----:B------:R-:W-:-:S02]  /*4450*/  FSEL R194, R166, RZ, P6 ;  /* 0x000000ffa6c27208 */ /* 0x000fc40003000000 */
[----:B------:R-:W-:Y:S02]  /*4460*/  @P1 LOP3.LUT P6, RZ, R4, 0xff, RZ, 0xc0, !PT ;  /* 0x000000ff04ff1812 */ /* 0x000fe400078cc0ff */
[----:B------:R-:W-:Y:S02]  /*4470*/  @P1 F2FP.BF16.F32.PACK_AB R59, RZ, R59 ;  /* 0x0000003bff3b123e */ /* 0x000fe400000010ff */
[----:B------:R-:W-:Y:S02]  /*4480*/  @P1 FSEL R166, R166, RZ, P6 ;  /* 0x000000ffa6a61208 */ /* 0x000fe40003000000 */
[----:B------:R-:W-:Y:S01]  /*4490*/  LOP3.LUT P6, RZ, R174, 0xff000000, RZ, 0xc0, !PT ;  /* 0xff000000aeff7812 */ /* 0x000fe200078cc0ff */
[----:B0-----:R-:W0:Y:S01]  /*44a0*/  F2F.BF16.F32 R52, R239 ;  /* 0x000000ef00347304 */ /* 0x001e220000202000 */
[----:B------:R-:W-:Y:S02]  /*44b0*/  SHF.L.U32 R56, R168, 0x3, RZ ;  /* 0x00000003a8387819 */ /* 0x000fe400000006ff */
[----:B------:R-:W-:-:S02]  /*44c0*/  FSEL R199, R170, RZ, P6 ;  /* 0x000000ffaac77208 */ /* 0x000fc40003000000 */
[----:B------:R-:W-:Y:S02]  /*44d0*/  @P1 LOP3.LUT P6, RZ, R4, 0xff000000, RZ, 0xc0, !PT ;  /* 0xff00000004ff1812 */ /* 0x000fe400078cc0ff */
[----:B------:R-:W-:Y:S01]  /*44e0*/  SHF.R.U32.HI R168, RZ, 0x1d, R168 ;  /* 0x0000001dffa87819 */ /* 0x000fe200000116a8 */
[----:B------:R-:W1:Y:S01]  /*44f0*/  F2F.BF16.F32 R54, R243 ;  /* 0x000000f300367304 */ /* 0x000e620000202000 */
[----:B------:R-:W-:Y:S02]  /*4500*/  @P1 FSEL R170, R170, RZ, P6 ;  /* 0x000000ffaaaa1208 */ /* 0x000fe40003000000 */
[----:B------:R-:W-:Y:S02]  /*4510*/  @P1 F2FP.BF16.F32.PACK_AB R64, RZ, R64 ;  /* 0x00000040ff40123e */ /* 0x000fe400000010ff */
[----:B------:R-:W-:Y:S01]  /*4520*/  @P1 PRMT R6, R65, 0x7610, R6 ;  /* 0x0000761041061816 */ /* 0x000fe20000000006 */
[----:B0-----:R-:W-:Y:S01]  /*4530*/  IMAD.WIDE.U32 R52, R52, 0x10000, RZ ;  /* 0x0001000034347825 */ /* 0x001fe200078e00ff */
[----:B------:R-:W-:-:S02]  /*4540*/  @P1 PRMT R136, R240, 0x7610, R136 ;  /* 0x00007610f0881816 */ /* 0x000fc40000000088 */
[----:B------:R-:W-:Y:S02]  /*4550*/  @P1 PRMT R138, R59, 0x7610, R138 ;  /* 0x000076103b8a1816 */ /* 0x000fe4000000008a */
[----:B------:R-:W-:Y:S02]  /*4560*/  LOP3.LUT R52, R52, R58, RZ, 0xfc, !PT ;  /* 0x0000003a34347212 */ /* 0x000fe400078efcff */
[----:B------:R-:W-:Y:S01]  /*4570*/  @P1 PRMT R13, R64, 0x7610, R13 ;  /* 0x00007610400d1816 */ /* 0x000fe2000000000d */
[----:B-1----:R-:W-:-:S05]  /*4580*/  IMAD.U32 R54, R54, 0x10000, RZ ;  /* 0x0001000036367824 */ /* 0x002fca00078e00ff */
[----:B------:R-:W-:Y:S02]  /*4590*/  LOP3.LUT R53, R53, R54, R242, 0xfe, !PT ;  /* 0x0000003635357212 */ /* 0x000fe400078efef2 */
[----:B------:R-:W-:-:S04]  /*45a0*/  IADD3 R54, P6, R56, UR20, RZ ;  /* 0x0000001438367c10 */ /* 0x000fc8000ffde0ff */
[----:B------:R-:W-:-:S05]  /*45b0*/  IADD3.X R55, R168, UR21, RZ, P6, !PT ;  /* 0x00000015a8377c10 */ /* 0x000fca000b7fe4ff */
[----:B------:R0:W-:Y:S01]  /*45c0*/  STG.E.64 desc[UR4][R54.64], R52 ;  /* 0x0000003436007986 */ /* 0x0001e2000c101b04 */
[----:B------:R-:W-:Y:S05]  /*45d0*/  @!P1 BRA `(.L_x_1689) ;  /* 0x0000000000209947 */ /* 0x000fea0003800000 */
        /* <DEDUP_REMOVED lines=8> */
.L_x_1689:
[----:B------:R-:W-:Y:S01]  /*4660*/  @P4 LEA R58, P6, R169, UR18, 0x4 ;  /* 0x00000012a93a4c11 */ /* 0x000fe2000f8c20ff */
[-CC-:B------:R-:W-:Y:S01]  /*4670*/  FFMA.FTZ R73, R73, R144.reuse, R145.reuse ;  /* 0x0000009049497223 */ /* 0x180fe20000010091 */
[C---:B------:R-:W-:Y:S01]  /*4680*/  SHF.L.U32 R207, R169.reuse, 0x3, RZ ;  /* 0x00000003a9cf7819 */ /* 0x040fe200000006ff */
[-C--:B------:R-:W-:Y:S01]  /*4690*/  FFMA.FTZ R74, R74, R144.reuse, R145 ;  /* 0x000000904a4a7223 */ /* 0x080fe20000010091 */
[----:B------:R-:W-:Y:S01]  /*46a0*/  @P4 LEA.HI.X R59, R169, UR19, RZ, 0x4, P6 ;  /* 0x00000013a93b4c11 */ /* 0x000fe2000b0f24ff */
[----:B------:R-:W-:Y:S01]  /*46b0*/  FADD.FTZ R73, R69, -R73 ;  /* 0x8000004945497221 */ /* 0x000fe20000010000 */
[----:B------:R-:W-:Y:S01]  /*46c0*/  SHF.R.U32.HI R206, RZ, 0x1d, R169 ;  /* 0x0000001dffce7819 */ /* 0x000fe200000116a9 */
[----:B------:R-:W-:Y:S01]  /*46d0*/  IMAD.SHL.U32 R174, R143, 0x8, RZ ;  /* 0x000000088fae7824 */ /* 0x000fe200078e00ff */
[----:B------:R-:W-:Y:S01]  /*46e0*/  IADD3 R64, P6, R207, UR20, RZ ;  /* 0x00000014cf407c10 */ /* 0x000fe2000ffde0ff */
[----:B------:R-:W-:Y:S01]  /*46f0*/  FADD.FTZ R74, R70, -R74 ;  /* 0x8000004a464a7221 */ /* 0x000fe20000010000 */
[----:B01----:R-:W-:Y:S01]  /*4700*/  SEL R53, R195, R61, P5 ;  /* 0x0000003dc3357207 */ /* 0x003fe20002800000 */
[--C-:B------:R-:W-:Y:S01]  /*4710*/  FFMA.FTZ R72, R72, R144, R145.reuse ;  /* 0x0000009048487223 */ /* 0x100fe20000010091 */
[----:B------:R-:W-:Y:S01]  /*4720*/  IADD3.X R65, R206, UR21, RZ, P6, !PT ;  /* 0x00000015ce417c10 */ /* 0x000fe2000b7fe4ff */
[----:B------:R-:W-:Y:S01]  /*4730*/  FMUL.FTZ R74, R141, R74 ;  /* 0x0000004a8d4a7220 */ /* 0x000fe20000410000 */
[----:B------:R-:W-:Y:S01]  /*4740*/  @P4 LEA R56, P6, R143, UR18, 0x4 ;  /* 0x000000128f384c11 */ /* 0x000fe2000f8c20ff */
[----:B------:R-:W-:Y:S01]  /*4750*/  FADD.FTZ R72, R68, -R72 ;  /* 0x8000004844487221 */ /* 0x000fe20000010000 */
[----:B------:R-:W-:Y:S01]  /*4760*/  SEL R54, R236, R62, P5 ;  /* 0x0000003eec367207 */ /* 0x000fe20002800000 */
[----:B------:R-:W-:Y:S01]  /*4770*/  FFMA.FTZ R75, R75, R144, R145 ;  /* 0x000000904b4b7223 */ /* 0x000fe20000010091 */
[----:B------:R-:W-:Y:S01]  /*4780*/  SEL R55, R203, R63, P5 ;  /* 0x0000003fcb377207 */ /* 0x000fe20002800000 */
[----:B------:R-:W-:Y:S01]  /*4790*/  @P3 FADD.FTZ R74, R90, R74 ;  /* 0x0000004a5a4a3221 */ /* 0x000fe20000010000 */
[----:B------:R-:W-:Y:S01]  /*47a0*/  SEL R52, R237, R60, P5 ;  /* 0x0000003ced347207 */ /* 0x000fe20002800000 */
[----:B------:R-:W-:Y:S01]  /*47b0*/  FMUL.FTZ R168, R141, R72 ;  /* 0x000000488da87220 */ /* 0x000fe20000410000 */
[----:B------:R-:W-:Y:S01]  /*47c0*/  @P4 LEA.HI.X R57, R143, UR19, RZ, 0x4, P6 ;  /* 0x000000138f394c11 */ /* 0x000fe2000b0f24ff */
[----:B------:R-:W-:Y:S01]  /*47d0*/  FADD.FTZ R75, R71, -R75 ;  /* 0x8000004b474b7221 */ /* 0x000fe20000010000 */
[----:B------:R-:W-:Y:S01]  /*47e0*/  SHF.R.U32.HI R169, RZ, 0x1d, R143 ;  /* 0x0000001dffa97819 */ /* 0x000fe2000001168f */
[----:B------:R-:W-:Y:S01]  /*47f0*/  FMUL.FTZ R143, R141, R73 ;  /* 0x000000498d8f7220 */ /* 0x000fe20000410000 */
[----:B------:R0:W-:Y:S01]  /*4800*/  @P4 STG.E.128 desc[UR4][R58.64], R52 ;  /* 0x000000343a004986 */ /* 0x0001e2000c101d04 */
[----:B------:R-:W-:Y:S01]  /*4810*/  F2F.BF16.F32 R200, R200 ;  /* 0x000000c800c87304 */ /* 0x000fe20000202000 */
[-C--:B------:R-:W-:Y:S01]  /*4820*/  FFMA.FTZ R150, R150, R144.reuse, R145 ;  /* 0x0000009096967223 */ /* 0x080fe20000010091 */
[----:B------:R-:W-:Y:S01]  /*4830*/  @P3 FADD.FTZ R143, R89, R143 ;  /* 0x0000008f598f3221 */ /* 0x000fe20000010000 */
[----:B------:R-:W-:Y:S01]  /*4840*/  FMUL.FTZ R70, R74, UR17 ;  /* 0x000000114a467c20 */ /* 0x000fe20008410000 */
[----:B------:R-:W-:Y:S01]  /*4850*/  @P3 FADD.FTZ R168, R88, R168 ;  /* 0x000000a858a83221 */ /* 0x000fe20000010000 */
[----:B------:R-:W-:Y:S01]  /*4860*/  FMUL.FTZ R195, R141, R75 ;  /* 0x0000004b8dc37220 */ /* 0x000fe20000410000 */
[----:B------:R-:W-:Y:S01]  /*4870*/  FMUL.FTZ R205, R143, UR17 ;  /* 0x000000118fcd7c20 */ /* 0x000fe20008410000 */
[----:B------:R-:W-:Y:S01]  /*4880*/  FADD.FTZ R150, R151, -R150 ;  /* 0x8000009697967221 */ /* 0x000fe20000010000 */
[----:B------:R-:W-:Y:S01]  /*4890*/  FFMA.FTZ R148, R148, R144, R145 ;  /* 0x0000009094947223 */ /* 0x000fe20000010091 */
[----:B------:R-:W-:Y:S01]  /*48a0*/  FMUL.FTZ R72, R168, UR17 ;  /* 0x00000011a8487c20 */ /* 0x000fe20008410000 */
[----:B------:R-:W-:Y:S01]  /*48b0*/  @P3 FADD.FTZ R195, R91, R195 ;  /* 0x000000c35bc33221 */ /* 0x000fe20000010000 */
[----:B------:R-:W-:Y:S01]  /*48c0*/  FMUL.FTZ R75, R141, R150 ;  /* 0x000000968d4b7220 */ /* 0x000fe20000410000 */
[----:B------:R-:W-:Y:S01]  /*48d0*/  FADD.FTZ R148, R66, -R148 ;  /* 0x8000009442947221 */ /* 0x000fe20000010000 */
[----:B------:R-:W-:Y:S01]  /*48e0*/  FFMA.FTZ R147, R147, R144, R145 ;  /* 0x0000009093937223 */ /* 0x000fe20000010091 */
[----:B------:R-:W-:Y:S01]  /*48f0*/  FMUL.FTZ R73, R195, UR17 ;  /* 0x00000011c3497c20 */ /* 0x000fe20008410000 */
[----:B------:R-:W-:Y:S01]  /*4900*/  @P3 FADD.FTZ R75, R93, R75 ;  /* 0x0000004b5d4b3221 */ /* 0x000fe20000010000 */
[----:B------:R-:W-:Y:S01]  /*4910*/  FMUL.FTZ R148, R141, R148 ;  /* 0x000000948d947220 */ /* 0x000fe20000410000 */
[----:B0-----:R-:W-:Y:S01]  /*4920*/  IADD3 R58, P6, R174, UR20, RZ ;  /* 0x00000014ae3a7c10 */ /* 0x001fe2000ffde0ff */
[----:B------:R-:W0:Y:S01]  /*4930*/  F2F.BF16.F32 R52, R223 ;  /* 0x000000df00347304 */ /* 0x000e220000202000 */
[----:B------:R-:W-:Y:S01]  /*4940*/  FADD.FTZ R146, R146, -R147 ;  /* 0x8000009392927221 */ /* 0x000fe20000010000 */
[----:B------:R-:W-:Y:S01]  /*4950*/  FMUL.FTZ R203, R75, UR17 ;  /* 0x000000114bcb7c20 */ /* 0x000fe20008410000 */
[----:B------:R-:W-:Y:S01]  /*4960*/  IADD3.X R59, R169, UR21, RZ, P6, !PT ;  /* 0x00000015a93b7c10 */ /* 0x000fe2000b7fe4ff */
[----:B------:R-:W-:Y:S01]  /*4970*/  @P3 FADD.FTZ R148, R94, R148 ;  /* 0x000000945e943221 */ /* 0x000fe20000010000 */
[----:B------:R-:W-:Y:S01]  /*4980*/  LOP3.LUT P6, RZ, R187, 0xff00, RZ, 0xc0, !PT ;  /* 0x0000ff00bbff7812 */ /* 0x000fe200078cc0ff */
[----:B------:R-:W-:Y:S01]  /*4990*/  FMUL.FTZ R146, R141, R146 ;  /* 0x000000928d927220 */ /* 0x000fe20000410000 */
[-CC-:B------:R-:W-:Y:S01]  /*49a0*/  FFMA.FTZ R154, R154, R144.reuse, R145.reuse ;  /* 0x000000909a9a7223 */ /* 0x180fe20000010091 */
[----:B------:R1:W2:Y:S01]  /*49b0*/  F2F.BF16.F32 R54, R204 ;  /* 0x000000cc00367304 */ /* 0x0002a20000202000 */
[----:B------:R-:W-:Y:S01]  /*49c0*/  FSEL R69, R205, RZ, P6 ;  /* 0x000000ffcd457208 */ /* 0x000fe20003000000 */
[----:B------:R-:W-:Y:S01]  /*49d0*/  @P3 FADD.FTZ R146, R92, R146 ;  /* 0x000000925c923221 */ /* 0x000fe20000010000 */
[----:B------:R-:W-:Y:S01]  /*49e0*/  LOP3.LUT P6, RZ, R187, 0xff0000, RZ, 0xc0, !PT ;  /* 0x00ff0000bbff7812 */ /* 0x000fe200078cc0ff */
[----:B------:R-:W-:Y:S01]  /*49f0*/  FADD.FTZ R154, R155, -R154 ;  /* 0x8000009a9b9a7221 */ /* 0x000fe20000010000 */
[-CC-:B------:R-:W-:Y:S01]  /*4a00*/  FFMA.FTZ R156, R156, R144.reuse, R145.reuse ;  /* 0x000000909c9c7223 */ /* 0x180fe20000010091 */
[----:B------:R-:W-:Y:S01]  /*4a10*/  FFMA.FTZ R152, R152, R144, R145 ;  /* 0x0000009098987223 */ /* 0x000fe20000010091 */
[----:B------:R-:W-:Y:S01]  /*4a20*/  FSEL R208, R70, RZ, P6 ;  /* 0x000000ff46d07208 */ /* 0x000fe20003000000 */
[----:B0-----:R-:W-:Y:S01]  /*4a30*/  IMAD.WIDE.U32 R52, R52, 0x10000, RZ ;  /* 0x0001000034347825 */ /* 0x001fe200078e00ff */
[----:B------:R-:W-:-:S03]  /*4a40*/  LOP3.LUT P6, RZ, R187, 0xff, RZ, 0xc0, !PT ;  /* 0x000000ffbbff7812 */ /* 0x000fc600078cc0ff */
[----:B-1----:R-:W-:Y:S01]  /*4a50*/  FMUL.FTZ R204, R146, UR17 ;  /* 0x0000001192cc7c20 */ /* 0x002fe20008410000 */
[----:B------:R-:W-:Y:S01]  /*4a60*/  FADD.FTZ R156, R157, -R156 ;  /* 0x8000009c9d9c7221 */ /* 0x000fe20000010000 */
[----:B------:R-:W-:Y:S01]  /*4a70*/  FADD.FTZ R152, R153, -R152 ;  /* 0x8000009899987221 */ /* 0x000fe20000010000 */
[----:B------:R-:W-:Y:S01]  /*4a80*/  FSEL R68, R72, RZ, P6 ;  /* 0x000000ff48447208 */ /* 0x000fe20003000000 */
[----:B------:R-:W0:Y:S01]  /*4a90*/  F2F.BF16.F32 R219, R219 ;  /* 0x000000db00db7304 */ /* 0x000e220000202000 */
[----:B--2---:R-:W-:Y:S01]  /*4aa0*/  SHF.L.U32 R54, R54, 0x10, RZ ;  /* 0x0000001036367819 */ /* 0x004fe200000006ff */
[----:B------:R-:W-:Y:S01]  /*4ab0*/  FMUL.FTZ R155, R141, R156 ;  /* 0x0000009c8d9b7220 */ /* 0x000fe20000410000 */
[----:B------:R-:W-:Y:S01]  /*4ac0*/  LOP3.LUT P6, RZ, R187, 0xff000000, RZ, 0xc0, !PT ;  /* 0xff000000bbff7812 */ /* 0x000fe200078cc0ff */
[--C-:B------:R-:W-:Y:S01]  /*4ad0*/  FFMA.FTZ R158, R158, R144, R145.reuse ;  /* 0x000000909e9e7223 */ /* 0x100fe20000010091 */
[----:B------:R-:W-:Y:S01]  /*4ae0*/  LOP3.LUT R53, R53, R54, R200, 0xfe, !PT ;  /* 0x0000003635357212 */ /* 0x000fe200078efec8 */
[----:B------:R-:W-:Y:S01]  /*4af0*/  FFMA.FTZ R54, R149, R144, R145 ;  /* 0x0000009095367223 */ /* 0x000fe20000010091 */
[----:B------:R-:W-:Y:S01]  /*4b00*/  FSEL R71, R73, RZ, P6 ;  /* 0x000000ff49477208 */ /* 0x000fe20003000000 */
[----:B------:R-:W-:Y:S01]  /*4b10*/  FMUL.FTZ R200, R148, UR17 ;  /* 0x0000001194c87c20 */ /* 0x000fe20008410000 */
[----:B------:R-:W-:Y:S01]  /*4b20*/  LOP3.LUT P6, RZ, R189, 0xff00, RZ, 0xc0, !PT ;  /* 0x0000ff00bdff7812 */ /* 0x000fe200078cc0ff */
[----:B------:R-:W-:Y:S01]  /*4b30*/  FADD.FTZ R54, R67, -R54 ;  /* 0x8000003643367221 */ /* 0x000fe20000010000 */
[----:B------:R-:W-:Y:S01]  /*4b40*/  FMUL.FTZ R149, R141, R154 ;  /* 0x0000009a8d957220 */ /* 0x000fe20000410000 */
[----:B------:R-:W-:Y:S01]  /*4b50*/  @P3 FADD.FTZ R155, R98, R155 ;  /* 0x0000009b629b3221 */ /* 0x000fe20000010000 */
[----:B------:R-:W-:Y:S01]  /*4b60*/  FSEL R209, R203, RZ, P6 ;  /* 0x000000ffcbd17208 */ /* 0x000fe20003000000 */
[----:B------:R-:W-:Y:S01]  /*4b70*/  FMUL.FTZ R147, R141, R54 ;  /* 0x000000368d937220 */ /* 0x000fe20000410000 */
[----:B------:R-:W-:Y:S01]  /*4b80*/  LOP3.LUT P6, RZ, R189, 0xff0000, RZ, 0xc0, !PT ;  /* 0x00ff0000bdff7812 */ /* 0x000fe200078cc0ff */
[----:B------:R-:W-:Y:S01]  /*4b90*/  @P3 FADD.FTZ R149, R97, R149 ;  /* 0x0000009561953221 */ /* 0x000fe20000010000 */
[----:B------:R-:W-:Y:S01]  /*4ba0*/  FMUL.FTZ R156, R141, R152 ;  /* 0x000000988d9c7220 */ /* 0x000fe20000410000 */
[----:B------:R-:W-:Y:S01]  /*4bb0*/  @P3 FADD.FTZ R147, R95, R147 ;  /* 0x000000935f933221 */ /* 0x000fe20000010000 */
[----:B------:R-:W-:Y:S01]  /*4bc0*/  FSEL R66, R200, RZ, P6 ;  /* 0x000000ffc8427208 */ /* 0x000fe20003000000 */
[----:B------:R-:W-:Y:S01]  /*4bd0*/  FMUL.FTZ R150, R149, UR17 ;  /* 0x0000001195967c20 */ /* 0x000fe20008410000 */
[----:B------:R-:W-:Y:S01]  /*4be0*/  LOP3.LUT P6, RZ, R189, 0xff, RZ, 0xc0, !PT ;  /* 0x000000ffbdff7812 */ /* 0x000fe200078cc0ff */
[----:B------:R-:W-:Y:S01]  /*4bf0*/  FMUL.FTZ R187, R147, UR17 ;  /* 0x0000001193bb7c20 */ /* 0x000fe20008410000 */
[----:B------:R-:W-:Y:S01]  /*4c00*/  FADD.FTZ R158, R159, -R158 ;  /* 0x8000009e9f9e7221 */ /* 0x000fe20000010000 */
[----:B------:R-:W-:Y:S01]  /*4c10*/  FFMA.FTZ R161, R161, R144, R145 ;  /* 0x00000090a1a17223 */ /* 0x000fe20000010091 */
[----:B------:R-:W-:Y:S01]  /*4c20*/  FSEL R67, R204, RZ, P6 ;  /* 0x000000ffcc437208 */ /* 0x000fe20003000000 */
[----:B------:R-:W-:Y:S01]  /*4c30*/  FMUL.FTZ R157, R155, UR17 ;  /* 0x000000119b9d7c20 */ /* 0x000fe20008410000 */
[----:B------:R-:W-:Y:S01]  /*4c40*/  LOP3.LUT P6, RZ, R189, 0xff000000, RZ, 0xc0, !PT ;  /* 0xff000000bdff7812 */ /* 0x000fe200078cc0ff */
[----:B------:R-:W-:Y:S01]  /*4c50*/  @P3 FADD.FTZ R156, R96, R156 ;  /* 0x0000009c609c3221 */ /* 0x000fe20000010000 */
[----:B------:R-:W-:Y:S01]  /*4c60*/  FMUL.FTZ R158, R141, R158 ;  /* 0x0000009e8d9e7220 */ /* 0x000fe20000410000 */
[----:B------:R-:W-:Y:S01]  /*4c70*/  FADD.FTZ R161, R162, -R161 ;  /* 0x800000a1a2a17221 */ /* 0x000fe20000010000 */
[----:B------:R-:W-:Y:S01]  /*4c80*/  FSEL R189, R187, RZ, P6 ;  /* 0x000000ffbbbd7208 */ /* 0x000fe20003000000 */
[----:B------:R-:W-:Y:S01]  /*4c90*/  FMUL.FTZ R151, R156, UR17 ;  /* 0x000000119c977c20 */ /* 0x000fe20008410000 */
[----:B------:R-:W-:Y:S01]  /*4ca0*/  LOP3.LUT P6, RZ, R190, 0xff00, RZ, 0xc0, !PT ;  /* 0x0000ff00beff7812 */ /* 0x000fe200078cc0ff */
[----:B------:R-:W-:Y:S01]  /*4cb0*/  @P3 FADD.FTZ R158, R99, R158 ;  /* 0x0000009e639e3221 */ /* 0x000fe20000010000 */
[----:B------:R-:W-:Y:S01]  /*4cc0*/  FMUL.FTZ R153, R141, R161 ;  /* 0x000000a18d997220 */ /* 0x000fe20000410000 */
[----:B0-----:R-:W-:Y:S01]  /*4cd0*/  LOP3.LUT R52, R52, R219, RZ, 0xfc, !PT ;  /* 0x000000db34347212 */ /* 0x001fe200078efcff */
[----:B------:R-:W-:Y:S01]  /*4ce0*/  FFMA.FTZ R159, R163, R144, R145 ;  /* 0x00000090a39f7223 */ /* 0x000fe20000010091 */
[----:B------:R-:W-:Y:S01]  /*4cf0*/  FSEL R210, R150, RZ, P6 ;  /* 0x000000ff96d27208 */ /* 0x000fe20003000000 */
[----:B------:R-:W-:Y:S01]  /*4d00*/  FMUL.FTZ R152, R158, UR17 ;  /* 0x000000119e987c20 */ /* 0x000fe20008410000 */
[----:B------:R-:W-:Y:S01]  /*4d10*/  LOP3.LUT P6, RZ, R190, 0xff0000, RZ, 0xc0, !PT ;  /* 0x00ff0000beff7812 */ /* 0x000fe200078cc0ff */
[----:B------:R-:W-:Y:S01]  /*4d20*/  @P3 FADD.FTZ R153, R101, R153 ;  /* 0x0000009965993221 */ /* 0x000fe20000010000 */
[----:B------:R0:W-:Y:S01]  /*4d30*/  STG.E.64 desc[UR4][R64.64], R52 ;  /* 0x0000003440007986 */ /* 0x0001e2000c101b04 */
[----:B------:R-:W-:Y:S01]  /*4d40*/  @P1 F2FP.BF16.F32.PACK_AB R186, RZ, R186 ;  /* 0x000000baffba123e */ /* 0x000fe200000010ff */
[----:B------:R-:W-:Y:S01]  /*4d50*/  FADD.FTZ R159, R164, -R159 ;  /* 0x8000009fa49f7221 */ /* 0x000fe20000010000 */
[----:B------:R-:W-:Y:S01]  /*4d60*/  FSEL R212, R157, RZ, P6 ;  /* 0x000000ff9dd47208 */ /* 0x000fe20003000000 */
[----:B------:R-:W-:Y:S01]  /*4d70*/  FMUL.FTZ R154, R153, UR17 ;  /* 0x00000011999a7c20 */ /* 0x000fe20008410000 */
[----:B------:R-:W-:-:S02]  /*4d80*/  LOP3.LUT P6, RZ, R190, 0xff, RZ, 0xc0, !PT ;  /* 0x000000ffbeff7812 */ /* 0x000fc400078cc0ff */
[----:B------:R-:W-:Y:S02]  /*4d90*/  @P1 F2FP.BF16.F32.PACK_AB R192, RZ, R192 ;  /* 0x000000c0ffc0123e */ /* 0x000fe400000010ff */
[----:B------:R-:W-:Y:S02]  /*4da0*/  FSEL R211, R151, RZ, P6 ;  /* 0x000000ff97d37208 */ /* 0x000fe40003000000 */
[----:B------:R-:W-:Y:S02]  /*4db0*/  LOP3.LUT P6, RZ, R190, 0xff000000, RZ, 0xc0, !PT ;  /* 0xff000000beff7812 */ /* 0x000fe400078cc0ff */
[----:B------:R-:W-:Y:S02]  /*4dc0*/  @P1 F2FP.BF16.F32.PACK_AB R198, RZ, R198 ;  /* 0x000000c6ffc6123e */ /* 0x000fe400000010ff */
[----:B0-----:R-:W-:Y:S02]  /*4dd0*/  FSEL R64, R152, RZ, P6 ;  /* 0x000000ff98407208 */ /* 0x001fe40003000000 */
[----:B------:R-:W-:-:S02]  /*4de0*/  LOP3.LUT P6, RZ, R188, 0xff00, RZ, 0xc0, !PT ;  /* 0x0000ff00bcff7812 */ /* 0x000fc400078cc0ff */
[----:B------:R-:W-:Y:S02]  /*4df0*/  @P1 F2FP.BF16.F32.PACK_AB R202, RZ, R202 ;  /* 0x000000caffca123e */ /* 0x000fe400000010ff */
[----:B------:R-:W-:Y:S02]  /*4e00*/  FSEL R65, R154, RZ, P6 ;  /* 0x000000ff9a417208 */ /* 0x000fe40003000000 */
[----:B------:R-:W-:Y:S02]  /*4e10*/  @P1 PRMT R136, R186, 0x7610, R136 ;  /* 0x00007610ba881816 */ /* 0x000fe40000000088 */
[----:B------:R-:W-:Y:S02]  /*4e20*/  @P1 PRMT R138, R192, 0x7610, R138 ;  /* 0x00007610c08a1816 */ /* 0x000fe4000000008a */
[----:B------:R-:W-:Y:S02]  /*4e30*/  @P1 PRMT R6, R198, 0x7610, R6 ;  /* 0x00007610c6061816 */ /* 0x000fe40000000006 */
[----:B------:R-:W-:Y:S01]  /*4e40*/  @P1 PRMT R13, R202, 0x7610, R13 ;  /* 0x00007610ca0d1816 */ /* 0x000fe2000000000d */
[----:B------:R-:W-:Y:S06]  /*4e50*/  @!P1 BRA `(.L_x_1690) ;  /* 0x0000000000209947 */ /* 0x000fec0003800000 */
        /* <DEDUP_REMOVED lines=8> */
.L_x_1690:
[----:B0-----:R-:W-:Y:S01]  /*4ee0*/  SEL R53, R193, R61, P5 ;  /* 0x0000003dc1357207 */ /* 0x001fe20002800000 */
[----:B------:R-:W0:Y:S01]  /*4ef0*/  F2F.BF16.F32 R71, R71 ;  /* 0x0000004700477304 */ /* 0x000e220000202000 */
[----:B------:R-:W-:Y:S01]  /*4f00*/  SEL R54, R197, R62, P5 ;  /* 0x0000003ec5367207 */ /* 0x000fe20002800000 */
[-CC-:B------:R-:W-:Y:S01]  /*4f10*/  FFMA.FTZ R106, R106, R144.reuse, R145.reuse ;  /* 0x000000906a6a7223 */ /* 0x180fe20000010091 */
[----:B------:R-:W-:Y:S01]  /*4f20*/  SEL R55, R201, R63, P5 ;  /* 0x0000003fc9377207 */ /* 0x000fe20002800000 */
[----:B------:R-:W-:Y:S01]  /*4f30*/  FFMA.FTZ R107, R107, R144, R145 ;  /* 0x000000906b6b7223 */ /* 0x000fe20000010091 */
[----:B------:R-:W-:Y:S01]  /*4f40*/  SEL R52, R196, R60, P5 ;  /* 0x0000003cc4347207 */ /* 0x000fe20002800000 */
[----:B------:R-:W-:Y:S01]  /*4f50*/  FADD.FTZ R106, R105, -R106 ;  /* 0x8000006a696a7221 */ /* 0x000fe20000010000 */
[C---:B------:R-:W-:Y:S01]  /*4f60*/  FMUL.FTZ R159, R141.reuse, R159 ;  /* 0x0000009f8d9f7220 */ /* 0x040fe20000410000 */
[----:B------:R-:W-:Y:S01]  /*4f70*/  F2F.BF16.F32 R208, R208 ;  /* 0x000000d000d07304 */ /* 0x000fe20000202000 */
[----:B------:R-:W-:Y:S01]  /*4f80*/  FADD.FTZ R160, R160, -R107 ;  /* 0x8000006ba0a07221 */ /* 0x000fe20000010000 */
[----:B------:R1:W-:Y:S01]  /*4f90*/  @P4 STG.E.128 desc[UR4][R56.64], R52 ;  /* 0x0000003438004986 */ /* 0x0003e2000c101d04 */
[C---:B------:R-:W-:Y:S01]  /*4fa0*/  FMUL.FTZ R107, R141.reuse, R106 ;  /* 0x0000006a8d6b7220 */ /* 0x040fe20000410000 */
[----:B------:R-:W-:Y:S01]  /*4fb0*/  @P3 FADD.FTZ R159, R102, R159 ;  /* 0x0000009f669f3221 */ /* 0x000fe20000010000 */
[----:B------:R-:W-:Y:S01]  /*4fc0*/  FMUL.FTZ R141, R141, R160 ;  /* 0x000000a08d8d7220 */ /* 0x000fe20000410000 */
[----:B------:R-:W-:Y:S01]  /*4fd0*/  LOP3.LUT P6, RZ, R188, 0xff0000, RZ, 0xc0, !PT ;  /* 0x00ff0000bcff7812 */ /* 0x000fe200078cc0ff */
[----:B0-----:R-:W-:Y:S01]  /*4fe0*/  IMAD.U32 R71, R71, 0x10000, RZ ;  /* 0x0001000047477824 */ /* 0x001fe200078e00ff */
[----:B------:R-:W-:Y:S01]  /*4ff0*/  F2F.BF16.F32 R68, R68 ;  /* 0x0000004400447304 */ /* 0x000fe20000202000 */
[----:B------:R-:W-:Y:S01]  /*5000*/  @P3 FADD.FTZ R141, R103, R141 ;  /* 0x0000008d678d3221 */ /* 0x000fe20000010000 */
[----:B------:R-:W-:Y:S01]  /*5010*/  @P3 FADD.FTZ R107, R100, R107 ;  /* 0x0000006b646b3221 */ /* 0x000fe20000010000 */
[----:B------:R-:W-:Y:S01]  /*5020*/  LOP3.LUT P3, RZ, R188, 0xff000000, RZ, 0xc0, !PT ;  /* 0xff000000bcff7812 */ /* 0x000fe2000786c0ff */
[----:B------:R-:W-:Y:S01]  /*5030*/  FMUL.FTZ R161, R159, UR17 ;  /* 0x000000119fa17c20 */ /* 0x000fe20008410000 */
[----:B------:R-:W-:Y:S01]  /*5040*/  FMUL.FTZ R105, R141, UR17 ;  /* 0x000000118d697c20 */ /* 0x000fe20008410000 */
[----:B------:R-:W-:Y:S01]  /*5050*/  FMUL.FTZ R106, R107, UR17 ;  /* 0x000000116b6a7c20 */ /* 0x000fe20008410000 */
[----:B------:R-:W-:Y:S01]  /*5060*/  IMAD.SHL.U32 R160, R142, 0x8, RZ ;  /* 0x000000088ea07824 */ /* 0x000fe200078e00ff */
[----:B------:R-:W-:Y:S01]  /*5070*/  F2F.BF16.F32 R209, R209 ;  /* 0x000000d100d17304 */ /* 0x000fe20000202000 */
[----:B------:R-:W-:-:S02]  /*5080*/  FSEL R162, R161, RZ, P6 ;  /* 0x000000ffa1a27208 */ /* 0x000fc40003000000 */
[----:B------:R-:W-:Y:S02]  /*5090*/  @P1 F2FP.BF16.F32.PACK_AB R165, RZ, R165 ;  /* 0x000000a5ffa5123e */ /* 0x000fe400000010ff */
[----:B------:R-:W-:Y:S02]  /*50a0*/  @P1 F2FP.BF16.F32.PACK_AB R167, RZ, R167 ;  /* 0x000000a7ffa7123e */ /* 0x000fe400000010ff */
[----:B------:R-:W-:Y:S01]  /*50b0*/  @P1 F2FP.BF16.F32.PACK_AB R166, RZ, R166 ;  /* 0x000000a6ffa6123e */ /* 0x000fe200000010ff */
[----:B-1----:R-:W0:Y:S01]  /*50c0*/  F2F.BF16.F32 R54, R69 ;  /* 0x0000004500367304 */ /* 0x002e220000202000 */
[----:B------:R-:W-:Y:S02]  /*50d0*/  @P1 F2FP.BF16.F32.PACK_AB R170, RZ, R170 ;  /* 0x000000aaffaa123e */ /* 0x000fe400000010ff */
[----:B------:R-:W-:Y:S02]  /*50e0*/  @P1 PRMT R136, R165, 0x7610, R136 ;  /* 0x00007610a5881816 */ /* 0x000fe40000000088 */
[----:B------:R-:W-:-:S02]  /*50f0*/  @P1 PRMT R138, R167, 0x7610, R138 ;  /* 0x00007610a78a1816 */ /* 0x000fc4000000008a */
[----:B------:R-:W-:Y:S01]  /*5100*/  @P1 PRMT R6, R166, 0x7610, R6 ;  /* 0x00007610a6061816 */ /* 0x000fe20000000006 */
[----:B------:R-:W1:Y:S01]  /*5110*/  F2F.BF16.F32 R189, R189 ;  /* 0x000000bd00bd7304 */ /* 0x000e620000202000 */
[----:B------:R-:W-:Y:S01]  /*5120*/  @P1 PRMT R13, R170, 0x7610, R13 ;  /* 0x00007610aa0d1816 */ /* 0x000fe2000000000d */
[----:B0-----:R-:W-:-:S06]  /*5130*/  IMAD.WIDE.U32 R54, R54, 0x10000, RZ ;  /* 0x0001000036367825 */ /* 0x001fcc00078e00ff */
[----:B------:R-:W0:Y:S01]  /*5140*/  F2F.BF16.F32 R66, R66 ;  /* 0x0000004200427304 */ /* 0x000e220000202000 */
[----:B------:R-:W-:Y:S02]  /*5150*/  LOP3.LUT R69, R55, R71, R208, 0xfe, !PT ;  /* 0x0000004737457212 */ /* 0x000fe400078efed0 */
[----:B------:R-:W-:Y:S01]  /*5160*/  LOP3.LUT R68, R54, R68, RZ, 0xfc, !PT ;  /* 0x0000004436447212 */ /* 0x000fe200078efcff */
[----:B------:R-:W-:-:S04]  /*5170*/  IMAD.WIDE.U32 R54, R209, 0x10000, RZ ;  /* 0x00010000d1367825 */ /* 0x000fc800078e00ff */
[----:B------:R-:W2:Y:S01]  /*5180*/  F2F.BF16.F32 R52, R172 ;  /* 0x000000ac00347304 */ /* 0x000ea20000202000 */
[----:B-1----:R-:W-:-:S04]  /*5190*/  SHF.L.U32 R189, R189, 0x10, RZ ;  /* 0x00000010bdbd7819 */ /* 0x002fc800000006ff */
[----:B0-----:R-:W-:-:S03]  /*51a0*/  LOP3.LUT R57, R55, R189, R66, 0xfe, !PT ;  /* 0x000000bd37397212 */ /* 0x001fc600078efe42 */
[----:B------:R-:W0:Y:S01]  /*51b0*/  F2F.BF16.F32 R199, R199 ;  /* 0x000000c700c77304 */ /* 0x000e220000202000 */
[----:B------:R-:W-:Y:S02]  /*51c0*/  FSEL R66, R105, RZ, P3 ;  /* 0x000000ff69427208 */ /* 0x000fe40001800000 */
[----:B------:R-:W-:-:S04]  /*51d0*/  LOP3.LUT P3, RZ, R188, 0xff, RZ, 0xc0, !PT ;  /* 0x000000ffbcff7812 */ /* 0x000fc8000786c0ff */
[----:B------:R-:W-:Y:S01]  /*51e0*/  FSEL R145, R106, RZ, P3 ;  /* 0x000000ff6a917208 */ /* 0x000fe20001800000 */
[----:B------:R-:W1:Y:S01]  /*51f0*/  F2F.BF16.F32 R67, R67 ;  /* 0x0000004300437304 */ /* 0x000e620000202000 */
[----:B--2---:R-:W-:Y:S01]  /*5200*/  IMAD.WIDE.U32 R52, R52, 0x10000, RZ ;  /* 0x0001000034347825 */ /* 0x004fe200078e00ff */
[----:B------:R-:W-:-:S04]  /*5210*/  @P1 LOP3.LUT P3, RZ, R3, 0xff00, RZ, 0xc0, !PT ;  /* 0x0000ff0003ff1812 */ /* 0x000fc8000786c0ff */
[----:B------:R-:W-:Y:S02]  /*5220*/  @P1 FSEL R205, R205, RZ, P3 ;  /* 0x000000ffcdcd1208 */ /* 0x000fe40001800000 */
[----:B------:R-:W2:Y:S01]  /*5230*/  F2F.BF16.F32 R191, R191 ;  /* 0x000000bf00bf7304 */ /* 0x000ea20000202000 */
[----:B0-----:R-:W-:Y:S02]  /*5240*/  SHF.L.U32 R199, R199, 0x10, RZ ;  /* 0x00000010c7c77819 */ /* 0x001fe400000006ff */
[----:B------:R-:W-:Y:S02]  /*5250*/  @P1 LOP3.LUT P3, RZ, R3, 0xff0000, RZ, 0xc0, !PT ;  /* 0x00ff000003ff1812 */ /* 0x000fe4000786c0ff */
[----:B-1----:R-:W-:-:S03]  /*5260*/  LOP3.LUT R56, R54, R67, RZ, 0xfc, !PT ;  /* 0x0000004336387212 */ /* 0x002fc600078efcff */
[----:B------:R-:W0:Y:S01]  /*5270*/  F2F.BF16.F32 R194, R194 ;  /* 0x000000c200c27304 */ /* 0x000e220000202000 */
[----:B------:R-:W-:Y:S02]  /*5280*/  @P1 FSEL R144, R70, RZ, P3 ;  /* 0x000000ff46901208 */ /* 0x000fe40001800000 */
[----:B------:R-:W-:Y:S02]  /*5290*/  @P4 LEA R70, P3, R142, UR18, 0x4 ;  /* 0x000000128e464c11 */ /* 0x000fe4000f8620ff */
[----:B--2---:R-:W-:-:S03]  /*52a0*/  LOP3.LUT R53, R53, R199, R191, 0xfe, !PT ;  /* 0x000000c735357212 */ /* 0x004fc600078efebf */
[----:B------:R-:W1:Y:S01]  /*52b0*/  F2F.BF16.F32 R210, R210 ;  /* 0x000000d200d27304 */ /* 0x000e620000202000 */
[----:B0-----:R-:W-:-:S07]  /*52c0*/  LOP3.LUT R52, R52, R194, RZ, 0xfc, !PT ;  /* 0x000000c234347212 */ /* 0x001fce00078efcff */
[----:B------:R-:W0:Y:S01]  /*52d0*/  F2F.BF16.F32 R64, R64 ;  /* 0x0000004000407304 */ /* 0x000e220000202000 */
[----:B------:R2:W-:Y:S01]  /*52e0*/  STG.E.64 desc[UR4][R58.64], R52 ;  /* 0x000000343a007986 */ /* 0x0005e2000c101b04 */
[----:B-1----:R-:W-:-:S06]  /*52f0*/  IMAD.WIDE.U32 R54, R210, 0x10000, RZ ;  /* 0x00010000d2367825 */ /* 0x002fcc00078e00ff */
[----:B------:R-:W1:Y:S01]  /*5300*/  F2F.BF16.F32 R212, R212 ;  /* 0x000000d400d47304 */ /* 0x000e620000202000 */
[----:B0-----:R-:W-:-:S07]  /*5310*/  IMAD.U32 R64, R64, 0x10000, RZ ;  /* 0x0001000040407824 */ /* 0x001fce00078e00ff */
[----:B------:R-:W0:Y:S08]  /*5320*/  F2F.BF16.F32 R211, R211 ;  /* 0x000000d300d37304 */ /* 0x000e300000202000 */
[----:B------:R1:W3:Y:S08]  /*5330*/  F2F.BF16.F32 R71, R65 ;  /* 0x0000004100477304 */ /* 0x0002f00000202000 */
[----:B------:R-:W4:Y:S01]  /*5340*/  F2F.BF16.F32 R66, R66 ;  /* 0x0000004200427304 */ /* 0x000f220000202000 */
[----:B-1----:R-:W-:-:S02]  /*5350*/  LOP3.LUT R65, R55, R64, R212, 0xfe, !PT ;  /* 0x0000004037417212 */ /* 0x002fc400078efed4 */
[----:B0-----:R-:W-:Y:S01]  /*5360*/  LOP3.LUT R64, R54, R211, RZ, 0xfc, !PT ;  /* 0x000000d336407212 */ /* 0x001fe200078efcff */
[----:B---3--:R-:W-:-:S04]  /*5370*/  IMAD.WIDE.U32 R54, R71, 0x10000, RZ ;  /* 0x0001000047367825 */ /* 0x008fc800078e00ff */
[----:B------:R-:W0:Y:S01]  /*5380*/  F2F.BF16.F32 R162, R162 ;  /* 0x000000a200a27304 */ /* 0x000e220000202000 */
[----:B------:R-:W-:Y:S02]  /*5390*/  @P4 LEA.HI.X R71, R142, UR19, RZ, 0x4, P3 ;  /* 0x000000138e474c11 */ /* 0x000fe400098f24ff */
[----:B------:R-:W-:Y:S02]  /*53a0*/  @P1 LOP3.LUT P3, RZ, R3, 0xff, RZ, 0xc0, !PT ;  /* 0x000000ff03ff1812 */ /* 0x000fe4000786c0ff */
[----:B------:R-:W-:Y:S02]  /*53b0*/  SHF.R.U32.HI R142, RZ, 0x1d, R142 ;  /* 0x0000001dff8e7819 */ /* 0x000fe4000001168e */
[----:B----4-:R-:W-:Y:S01]  /*53c0*/  SHF.L.U32 R66, R66, 0x10, RZ ;  /* 0x0000001042427819 */ /* 0x010fe200000006ff */
[----:B------:R-:W1:Y:S03]  /*53d0*/  F2F.BF16.F32 R145, R145 ;  /* 0x0000009100917304 */ /* 0x000e660000202000 */
[----:B0-----:R-:W-:-:S02]  /*53e0*/  LOP3.LUT R67, R55, R66, R162, 0xfe, !PT ;  /* 0x0000004237437212 */ /* 0x001fc400078efea2 */
[----:B-1----:R-:W-:Y:S02]  /*53f0*/  LOP3.LUT R66, R54, R145, RZ, 0xfc, !PT ;  /* 0x0000009136427212 */ /* 0x002fe400078efcff */
[----:B------:R-:W-:Y:S02]  /*5400*/  @P1 FSEL R145, R72, RZ, P3 ;  /* 0x000000ff48911208 */ /* 0x000fe40001800000 */
[----:B------:R-:W-:-:S04]  /*5410*/  @P1 LOP3.LUT P3, RZ, R3, 0xff000000, RZ, 0xc0, !PT ;  /* 0xff00000003ff1812 */ /* 0x000fc8000786c0ff */
[----:B------:R-:W-:Y:S02]  /*5420*/  @P1 FSEL R162, R73, RZ, P3 ;  /* 0x000000ff49a21208 */ /* 0x000fe40001800000 */
[----:B------:R-:W-:-:S04]  /*5430*/  IADD3 R72, P3, R160, UR20, RZ ;  /* 0x00000014a0487c10 */ /* 0x000fc8000ff7e0ff */
[----:B------:R-:W-:Y:S02]  /*5440*/  IADD3.X R73, R142, UR21, RZ, P3, !PT ;  /* 0x000000158e497c10 */ /* 0x000fe40009ffe4ff */
[----:B------:R-:W-:Y:S01]  /*5450*/  @P1 LOP3.LUT P3, RZ, R126, 0xff00, RZ, 0xc0, !PT ;  /* 0x0000ff007eff1812 */ /* 0x000fe2000786c0ff */
[----:B--2---:R-:W-:-:S12]  /*5460*/  @!P1 BRA `(.L_x_1691) ;  /* 0x0000000000209947 */ /* 0x004fd80003800000 */
        /* <DEDUP_REMOVED lines=8> */
.L_x_1691:
[----:B0-----:R-:W-:Y:S02]  /*54f0*/  SEL R53, R143, R61, P5 ;  /* 0x0000003d8f357207 */ /* 0x001fe40002800000 */
[----:B------:R-:W-:Y:S02]  /*5500*/  SEL R54, R74, R62, P5 ;  /* 0x0000003e4a367207 */ /* 0x000fe40002800000 */
[----:B------:R-:W-:Y:S02]  /*5510*/  SEL R55, R195, R63, P5 ;  /* 0x0000003fc3377207 */ /* 0x000fe40002800000 */
[----:B------:R-:W-:Y:S02]  /*5520*/  SEL R52, R168, R60, P5 ;  /* 0x0000003ca8347207 */ /* 0x000fe40002800000 */
[----:B------:R-:W-:Y:S02]  /*5530*/  @P1 FSEL R203, R203, RZ, P3 ;  /* 0x000000ffcbcb1208 */ /* 0x000fe40001800000 */
[----:B------:R-:W-:Y:S01]  /*5540*/  @P1 LOP3.LUT P3, RZ, R126, 0xff0000, RZ, 0xc0, !PT ;  /* 0x00ff00007eff1812 */ /* 0x000fe2000786c0ff */
[----:B------:R0:W-:Y:S01]  /*5550*/  @P4 STG.E.128 desc[UR4][R70.64], R52 ;  /* 0x0000003446004986 */ /* 0x0001e2000c101d04 */
[----:B------:R-:W-:-:S02]  /*5560*/  @P1 F2FP.BF16.F32.PACK_AB R205, RZ, R205 ;  /* 0x000000cdffcd123e */ /* 0x000fc400000010ff */
[----:B------:R-:W-:Y:S01]  /*5570*/  @P1 FSEL R200, R200, RZ, P3 ;  /* 0x000000ffc8c81208 */ /* 0x000fe20001800000 */
[----:B------:R1:W-:Y:S01]  /*5580*/  STG.E.64 desc[UR4][R72.64], R68 ;  /* 0x0000004448007986 */ /* 0x0003e2000c101b04 */
[C---:B------:R-:W-:Y:S02]  /*5590*/  @P4 LEA R58, P3, R140.reuse, UR18, 0x4 ;  /* 0x000000128c3a4c11 */ /* 0x040fe4000f8620ff */
[----:B------:R-:W-:Y:S02]  /*55a0*/  @P1 F2FP.BF16.F32.PACK_AB R144, RZ, R144 ;  /* 0x00000090ff90123e */ /* 0x000fe400000010ff */
[----:B------:R-:W-:Y:S02]  /*55b0*/  @P4 LEA.HI.X R59, R140, UR19, RZ, 0x4, P3 ;  /* 0x000000138c3b4c11 */ /* 0x000fe400098f24ff */
[----:B------:R-:W-:Y:S02]  /*55c0*/  @P1 LOP3.LUT P3, RZ, R126, 0xff, RZ, 0xc0, !PT ;  /* 0x000000ff7eff1812 */ /* 0x000fe4000786c0ff */
[----:B------:R-:W-:-:S02]  /*55d0*/  @P1 F2FP.BF16.F32.PACK_AB R145, RZ, R145 ;  /* 0x00000091ff91123e */ /* 0x000fc400000010ff */
[----:B------:R-:W-:Y:S02]  /*55e0*/  @P1 F2FP.BF16.F32.PACK_AB R162, RZ, R162 ;  /* 0x000000a2ffa2123e */ /* 0x000fe400000010ff */
[----:B------:R-:W-:Y:S01]  /*55f0*/  @P1 FSEL R204, R204, RZ, P3 ;  /* 0x000000ffcccc1208 */ /* 0x000fe20001800000 */
[----:B0-----:R-:W-:Y:S01]  /*5600*/  IMAD.SHL.U32 R70, R140, 0x8, RZ ;  /* 0x000000088c467824 */ /* 0x001fe200078e00ff */
[----:B------:R-:W-:Y:S02]  /*5610*/  @P1 PRMT R136, R205, 0x7610, R136 ;  /* 0x00007610cd881816 */ /* 0x000fe40000000088 */
[----:B------:R-:W-:Y:S02]  /*5620*/  @P1 LOP3.LUT P3, RZ, R126, 0xff000000, RZ, 0xc0, !PT ;  /* 0xff0000007eff1812 */ /* 0x000fe4000786c0ff */
[----:B------:R-:W-:Y:S02]  /*5630*/  @P1 PRMT R138, R144, 0x7610, R138 ;  /* 0x00007610908a1816 */ /* 0x000fe4000000008a */
[----:B------:R-:W-:-:S02]  /*5640*/  @P1 PRMT R6, R145, 0x7610, R6 ;  /* 0x0000761091061816 */ /* 0x000fc40000000006 */
[----:B------:R-:W-:Y:S01]  /*5650*/  @P1 PRMT R13, R162, 0x7610, R13 ;  /* 0x00007610a20d1816 */ /* 0x000fe2000000000d */
        /* <DEDUP_REMOVED lines=9> */
.L_x_1692:
[----:B------:R-:W-:Y:S02]  /*56f0*/  @P1 FSEL R187, R187, RZ, P3 ;  /* 0x000000ffbbbb1208 */ /* 0x000fe40001800000 */
[----:B------:R-:W-:Y:S02]  /*5700*/  SHF.R.U32.HI R140, RZ, 0x1d, R140 ;  /* 0x0000001dff8c7819 */ /* 0x000fe4000001168c */
[----:B------:R-:W-:Y:S02]  /*5710*/  IADD3 R68, P3, R70, UR20, RZ ;  /* 0x0000001446447c10 */ /* 0x000fe4000ff7e0ff */
[----:B0-----:R-:W-:Y:S02]  /*5720*/  SEL R53, R75, R61, P5 ;  /* 0x0000003d4b357207 */ /* 0x001fe40002800000 */
[----:B------:R-:W-:Y:S02]  /*5730*/  SEL R54, R148, R62, P5 ;  /* 0x0000003e94367207 */ /* 0x000fe40002800000 */
[----:B------:R-:W-:-:S02]  /*5740*/  SEL R55, R147, R63, P5 ;  /* 0x0000003f93377207 */ /* 0x000fc40002800000 */
[----:B------:R-:W-:Y:S02]  /*5750*/  SEL R52, R146, R60, P5 ;  /* 0x0000003c92347207 */ /* 0x000fe40002800000 */
[----:B------:R-:W-:Y:S02]  /*5760*/  IADD3.X R69, R140, UR21, RZ, P3, !PT ;  /* 0x000000158c457c10 */ /* 0x000fe40009ffe4ff */
[C---:B------:R-:W-:Y:S01]  /*5770*/  @P1 LOP3.LUT P3, RZ, R127.reuse, 0xff00, RZ, 0xc0, !PT ;  /* 0x0000ff007fff1812 */ /* 0x040fe2000786c0ff */
[----:B------:R0:W-:Y:S01]  /*5780*/  @P4 STG.E.128 desc[UR4][R58.64], R52 ;  /* 0x000000343a004986 */ /* 0x0001e2000c101d04 */
[----:B------:R-:W-:Y:S02]  /*5790*/  @P1 F2FP.BF16.F32.PACK_AB R203, RZ, R203 ;  /* 0x000000cbffcb123e */ /* 0x000fe400000010ff */
[----:B------:R-:W-:Y:S01]  /*57a0*/  @P1 FSEL R150, R150, RZ, P3 ;  /* 0x000000ff96961208 */ /* 0x000fe20001800000 */
[----:B------:R1:W-:Y:S01]  /*57b0*/  STG.E.64 desc[UR4][R68.64], R56 ;  /* 0x0000003844007986 */ /* 0x0003e2000c101b04 */
[----:B------:R-:W-:-:S02]  /*57c0*/  @P1 LOP3.LUT P3, RZ, R127, 0xff0000, RZ, 0xc0, !PT ;  /* 0x00ff00007fff1812 */ /* 0x000fc4000786c0ff */
[----:B------:R-:W-:Y:S02]  /*57d0*/  @P1 F2FP.BF16.F32.PACK_AB R200, RZ, R200 ;  /* 0x000000c8ffc8123e */ /* 0x000fe400000010ff */
[----:B------:R-:W-:Y:S02]  /*57e0*/  @P1 FSEL R157, R157, RZ, P3 ;  /* 0x000000ff9d9d1208 */ /* 0x000fe40001800000 */
[----:B------:R-:W-:Y:S02]  /*57f0*/  @P1 F2FP.BF16.F32.PACK_AB R204, RZ, R204 ;  /* 0x000000ccffcc123e */ /* 0x000fe400000010ff */
[----:B------:R-:W-:Y:S02]  /*5800*/  @P1 F2FP.BF16.F32.PACK_AB R187, RZ, R187 ;  /* 0x000000bbffbb123e */ /* 0x000fe400000010ff */
[----:B------:R-:W-:Y:S02]  /*5810*/  @P1 PRMT R136, R203, 0x7610, R136 ;  /* 0x00007610cb881816 */ /* 0x000fe40000000088 */
[----:B------:R-:W-:-:S02]  /*5820*/  @P1 PRMT R138, R200, 0x7610, R138 ;  /* 0x00007610c88a1816 */ /* 0x000fc4000000008a */
[----:B0-----:R-:W-:Y:S02]  /*5830*/  @P4 LEA R58, P3, R2, UR18, 0x4 ;  /* 0x00000012023a4c11 */ /* 0x001fe4000f8620ff */
[----:B------:R-:W-:Y:S02]  /*5840*/  @P1 PRMT R6, R204, 0x7610, R6 ;  /* 0x00007610cc061816 */ /* 0x000fe40000000006 */
[----:B------:R-:W-:Y:S02]  /*5850*/  @P4 LEA.HI.X R59, R2, UR19, RZ, 0x4, P3 ;  /* 0x00000013023b4c11 */ /* 0x000fe400098f24ff */
[----:B------:R-:W-:Y:S02]  /*5860*/  @P1 PRMT R13, R187, 0x7610, R13 ;  /* 0x00007610bb0d1816 */ /* 0x000fe4000000000d */
[----:B------:R-:W-:Y:S02]  /*5870*/  @P1 LOP3.LUT P3, RZ, R127, 0xff, RZ, 0xc0, !PT ;  /* 0x000000ff7fff1812 */ /* 0x000fe4000786c0ff */
[----:B------:R-:W-:-:S02]  /*5880*/  SEL R53, R149, R61, P5 ;  /* 0x0000003d95357207 */ /* 0x000fc40002800000 */
[----:B------:R-:W-:Y:S02]  /*5890*/  SEL R54, R155, R62, P5 ;  /* 0x0000003e9b367207 */ /* 0x000fe40002800000 */
[----:B------:R-:W-:Y:S02]  /*58a0*/  SEL R55, R158, R63, P5 ;  /* 0x0000003f9e377207 */ /* 0x000fe40002800000 */
[----:B------:R-:W-:Y:S01]  /*58b0*/  SEL R52, R156, R60, P5 ;  /* 0x0000003c9c347207 */ /* 0x000fe20002800000 */
[----:B-1----:R-:W-:Y:S06]  /*58c0*/  @!P1 BRA `(.L_x_1693) ;  /* 0x0000000000209947 */ /* 0x002fec0003800000 */
        /* <DEDUP_REMOVED lines=8> */
.L_x_1693:
[----:B------:R-:W-:Y:S01]  /*5950*/  @P1 FSEL R151, R151, RZ, P3 ;  /* 0x000000ff97971208 */ /* 0x000fe20001800000 */
[----:B------:R1:W-:Y:S01]  /*5960*/  @P4 STG.E.128 desc[UR4][R58.64], R52 ;  /* 0x000000343a004986 */ /* 0x0003e2000c101d04 */
[----:B------:R-:W-:Y:S01]  /*5970*/  @P1 LOP3.LUT P3, RZ, R127, 0xff000000, RZ, 0xc0, !PT ;  /* 0xff0000007fff1812 */ /* 0x000fe2000786c0ff */
[----:B0-----:R-:W-:Y:S01]  /*5980*/  IMAD.SHL.U32 R69, R0, 0x8, RZ ;  /* 0x0000000800457824 */ /* 0x001fe200078e00ff */
[----:B------:R-:W-:Y:S02]  /*5990*/  SHF.R.U32.HI R68, RZ, 0x1d, R2 ;  /* 0x0000001dff447819 */ /* 0x000fe40000011602 */
[----:B------:R-:W-:Y:S02]  /*59a0*/  @P1 FSEL R152, R152, RZ, P3 ;  /* 0x000000ff98981208 */ /* 0x000fe40001800000 */
[----:B------:R-:W-:Y:S02]  /*59b0*/  SEL R61, R153, R61, P5 ;  /* 0x0000003d993d7207 */ /* 0x000fe40002800000 */
[----:B------:R-:W-:-:S02]  /*59c0*/  SEL R62, R159, R62, P5 ;  /* 0x0000003e9f3e7207 */ /* 0x000fc40002800000 */
[----:B------:R-:W-:Y:S02]  /*59d0*/  SEL R60, R107, R60, P5 ;  /* 0x0000003c6b3c7207 */ /* 0x000fe40002800000 */
[----:B------:R-:W-:Y:S02]  /*59e0*/  SEL R63, R141, R63, P5 ;  /* 0x0000003f8d3f7207 */ /* 0x000fe40002800000 */
[----:B------:R-:W-:Y:S02]  /*59f0*/  @P1 F2FP.BF16.F32.PACK_AB R150, RZ, R150 ;  /* 0x00000096ff96123e */ /* 0x000fe400000010ff */
[----:B------:R-:W-:Y:S02]  /*5a00*/  @P1 F2FP.BF16.F32.PACK_AB R157, RZ, R157 ;  /* 0x0000009dff9d123e */ /* 0x000fe400000010ff */
[----:B-1----:R-:W-:Y:S02]  /*5a10*/  SHF.L.U32 R59, R2, 0x3, RZ ;  /* 0x00000003023b7819 */ /* 0x002fe400000006ff */
[----:B------:R-:W-:-:S02]  /*5a20*/  @P1 F2FP.BF16.F32.PACK_AB R151, RZ, R151 ;  /* 0x00000097ff97123e */ /* 0x000fc400000010ff */
[----:B------:R-:W-:Y:S02]  /*5a30*/  IADD3 R56, P3, R59, UR20, RZ ;  /* 0x000000143b387c10 */ /* 0x000fe4000ff7e0ff */
[----:B------:R-:W-:Y:S02]  /*5a40*/  @P1 F2FP.BF16.F32.PACK_AB R152, RZ, R152 ;  /* 0x00000098ff98123e */ /* 0x000fe400000010ff */
[----:B------:R-:W-:Y:S02]  /*5a50*/  IADD3.X R57, R68, UR21, RZ, P3, !PT ;  /* 0x0000001544397c10 */ /* 0x000fe40009ffe4ff */
[----:B------:R-:W-:Y:S02]  /*5a60*/  SHF.R.U32.HI R2, RZ, 0x1d, R0 ;  /* 0x0000001dff027819 */ /* 0x000fe40000011600 */
[----:B------:R-:W-:Y:S01]  /*5a70*/  IADD3 R52, P3, R69, UR20, RZ ;  /* 0x0000001445347c10 */ /* 0x000fe2000ff7e0ff */
[----:B------:R0:W-:Y:S01]  /*5a80*/  STG.E.64 desc[UR4][R56.64], R64 ;  /* 0x0000004038007986 */ /* 0x0001e2000c101b04 */
        /* <DEDUP_REMOVED lines=16> */
.L_x_1694:
[----:B------:R1:W-:Y:S01]  /*5b90*/  @P4 STG.E.128 desc[UR4][R54.64], R60 ;  /* 0x0000003c36004986 */ /* 0x0003e2000c101d04 */
[C---:B------:R-:W-:Y:S02]  /*5ba0*/  @P1 LOP3.LUT P5, RZ, R128.reuse, 0xff00, RZ, 0xc0, !PT ;  /* 0x0000ff0080ff1812 */ /* 0x040fe400078ac0ff */
[----:B------:R-:W-:Y:S01]  /*5bb0*/  @P1 LOP3.LUT P4, RZ, R128, 0xff0000, RZ, 0xc0, !PT ;  /* 0x00ff000080ff1812 */ /* 0x000fe2000788c0ff */
[----:B------:R1:W-:Y:S01]  /*5bc0*/  STG.E.64 desc[UR4][R52.64], R66 ;  /* 0x0000004234007986 */ /* 0x0003e2000c101b04 */
[----:B------:R-:W-:Y:S02]  /*5bd0*/  @P1 FSEL R154, R154, RZ, P5 ;  /* 0x000000ff9a9a1208 */ /* 0x000fe40002800000 */
[C---:B------:R-:W-:Y:S02]  /*5be0*/  @P1 LOP3.LUT P3, RZ, R128.reuse, 0xff, RZ, 0xc0, !PT ;  /* 0x000000ff80ff1812 */ /* 0x040fe4000786c0ff */
[----:B------:R-:W-:Y:S02]  /*5bf0*/  @P1 LOP3.LUT P5, RZ, R128, 0xff000000, RZ, 0xc0, !PT ;  /* 0xff00000080ff1812 */ /* 0x000fe400078ac0ff */
[----:B------:R-:W-:-:S02]  /*5c00*/  @P1 FSEL R161, R161, RZ, P4 ;  /* 0x000000ffa1a11208 */ /* 0x000fc40002000000 */
[----:B------:R-:W-:Y:S02]  /*5c10*/  @P1 FSEL R106, R106, RZ, P3 ;  /* 0x000000ff6a6a1208 */ /* 0x000fe40001800000 */
[----:B------:R-:W-:Y:S02]  /*5c20*/  @P1 FSEL R105, R105, RZ, P5 ;  /* 0x000000ff69691208 */ /* 0x000fe40002800000 */
[----:B------:R-:W-:Y:S02]  /*5c30*/  @P1 F2FP.BF16.F32.PACK_AB R154, RZ, R154 ;  /* 0x0000009aff9a123e */ /* 0x000fe400000010ff */
[----:B------:R-:W-:Y:S02]  /*5c40*/  @P1 F2FP.BF16.F32.PACK_AB R161, RZ, R161 ;  /* 0x000000a1ffa1123e */ /* 0x000fe400000010ff */
[----:B------:R-:W-:Y:S02]  /*5c50*/  @P1 F2FP.BF16.F32.PACK_AB R106, RZ, R106 ;  /* 0x0000006aff6a123e */ /* 0x000fe400000010ff */
[----:B------:R-:W-:-:S02]  /*5c60*/  @P1 F2FP.BF16.F32.PACK_AB R105, RZ, R105 ;  /* 0x00000069ff69123e */ /* 0x000fc400000010ff */
[----:B------:R-:W-:Y:S02]  /*5c70*/  @P1 PRMT R136, R154, 0x7610, R136 ;  /* 0x000076109a881816 */ /* 0x000fe40000000088 */
[----:B------:R-:W-:Y:S02]  /*5c80*/  @P1 PRMT R138, R161, 0x7610, R138 ;  /* 0x00007610a18a1816 */ /* 0x000fe4000000008a */
[----:B------:R-:W-:Y:S02]  /*5c90*/  @P1 PRMT R6, R106, 0x7610, R6 ;  /* 0x000076106a061816 */ /* 0x000fe40000000006 */
[----:B------:R-:W-:Y:S01]  /*5ca0*/  @P1 PRMT R13, R105, 0x7610, R13 ;  /* 0x00007610690d1816 */ /* 0x000fe2000000000d */
        /* <DEDUP_REMOVED lines=9> */
.L_x_1695:
[----:B------:R-:W-:Y:S02]  /*5d40*/  ISETP.NE.AND P1, PT, R104, RZ, PT ;  /* 0x000000ff6800720c */ /* 0x000fe40003f25270 */
[----:B------:R-:W-:-:S11]  /*5d50*/  SEL R0, RZ, 0x1, P2 ;  /* 0x00000001ff007807 */ /* 0x000fd60001000000 */
[----:B------:R-:W-:Y:S05]  /*5d60*/  @!P1 BRA `(.L_x_1696) ;  /* 0xffffffb400689947 */ /* 0x000fea000383ffff */
        /* <DEDUP_REMOVED lines=100> */
.L_x_1687:
        /* <DEDUP_REMOVED lines=44> */
.L_x_1688:
[----:B------:R-:W-:Y:S01]  /*6670*/  HFMA2.MMA R58, -RZ, RZ, 0, 1.847743988037109375e-06 ;  /* 0x0000001fff3a7435 */ /* 0x000fe200000001ff */
[----:B------:R-:W-:Y:S01]  /*6680*/  MOV R57, R54 ;  /* 0x0000003600397202 */ /* 0x000fe20000000f00 */
[----:B------:R-:W-:Y:S02]  /*6690*/  IMAD.MOV.U32 R56, RZ, RZ, 0x10 ;  /* 0x00000010ff387424 */ /* 0x000fe400078e00ff */
[----:B------:R-:W-:-:S07]  /*66a0*/  IMAD.MOV.U32 R59, RZ, RZ, -0x1 ;  /* 0xffffffffff3b7424 */ /* 0x000fce00078e00ff */
[----:B-----5:R-:W-:Y:S05]  /*66b0*/  WARPSYNC.COLLECTIVE R59, `(.L_x_1697) ;  /* 0x000000003b087348 */ /* 0x020fea0003c00000 */
[----:B------:R0:W1:Y:S02]  /*66c0*/  SHFL.DOWN P3, R64, R57, R56, R58 ;  /* 0x0800003839407389 */ /* 0x000064000006003a */
[----:B01---5:R-:W-:Y:S01]  /*66d0*/  ENDCOLLECTIVE ;  /* 0x000000000000791b */ /* 0x023fe20003800000 */
.L_x_1697:
[----:B------:R-:W-:Y:S01]  /*66e0*/  MOV R57, R53 ;  /* 0x0000003500397202 */ /* 0x000fe20000000f00 */
[----:B------:R-:W-:-:S07]  /*66f0*/  FADD.FTZ R54, R54, R64 ;  /* 0x0000004036367221 */ /* 0x000fce0000010000 */
[----:B------:R-:W-:Y:S05]  /*6700*/  WARPSYNC.COLLECTIVE R59, `(.L_x_1698) ;  /* 0x000000003b087348 */ /* 0x000fea0003c00000 */
[----:B------:R0:W1:Y:S02]  /*6710*/  SHFL.DOWN P3, R64, R57, R56, R58 ;  /* 0x0800003839407389 */ /* 0x000064000006003a */
[----:B01----:R-:W-:Y:S01]  /*6720*/  ENDCOLLECTIVE ;  /* 0x000000000000791b */ /* 0x003fe20003800000 */
.L_x_1698:
[----:B------:R-:W-:Y:S01]  /*6730*/  HFMA2.MMA R56, -RZ, RZ, 0, 4.76837158203125e-07 ;  /* 0x00000008ff387435 */ /* 0x000fe200000001ff */
[----:B------:R-:W-:Y:S02]  /*6740*/  IMAD.MOV.U32 R57, RZ, RZ, R54 ;  /* 0x000000ffff397224 */ /* 0x000fe400078e0036 */
[----:B------:R-:W-:-:S08]  /*6750*/  FADD.FTZ R53, R53, R64 ;  /* 0x0000004035357221 */ /* 0x000fd00000010000 */
[----:B------:R-:W-:Y:S05]  /*6760*/  WARPSYNC.COLLECTIVE R59, `(.L_x_1699) ;  /* 0x000000003b087348 */ /* 0x000fea0003c00000 */
[----:B------:R0:W1:Y:S02]  /*6770*/  SHFL.DOWN P3, R64, R57, R56, R58 ;  /* 0x0800003839407389 */ /* 0x000064000006003a */
[----:B01----:R-:W-:Y:S01]  /*6780*/  ENDCOLLECTIVE ;  /* 0x000000000000791b */ /* 0x003fe20003800000 */
.L_x_1699:
[----:B------:R-:W-:Y:S02]  /*6790*/  IMAD.MOV.U32 R57, RZ, RZ, R53 ;  /* 0x000000ffff397224 */ /* 0x000fe400078e0035 */
[----:B------:R-:W-:-:S07]  /*67a0*/  FADD.FTZ R54, R54, R64 ;  /* 0x0000004036367221 */ /* 0x000fce0000010000 */
[----:B------:R-:W-:Y:S05]  /*67b0*/  WARPSYNC.COLLECTIVE R59, `(.L_x_1700) ;  /* 0x000000003b087348 */ /* 0x000fea0003c00000 */
[----:B------:R0:W1:Y:S02]  /*67c0*/  SHFL.DOWN P3, R64, R57, R56, R58 ;  /* 0x0800003839407389 */ /* 0x000064000006003a */
[----:B01----:R-:W-:Y:S01]  /*67d0*/  ENDCOLLECTIVE ;  /* 0x000000000000791b */ /* 0x003fe20003800000 */
.L_x_1700:
[----:B------:R-:W-:Y:S01]  /*67e0*/  MOV R57, R54 ;  /* 0x0000003600397202 */ /* 0x000fe20000000f00 */
[----:B------:R-:W-:Y:S02]  /*67f0*/  IMAD.MOV.U32 R56, RZ, RZ, 0x4 ;  /* 0x00000004ff387424 */ /* 0x000fe400078e00ff */
[----:B------:R-:W-:-:S07]  /*6800*/  FADD.FTZ R53, R53, R64 ;  /* 0x0000004035357221 */ /* 0x000fce0000010000 */
[----:B------:R-:W-:Y:S05]  /*6810*/  WARPSYNC.COLLECTIVE R59, `(.L_x_1701) ;  /* 0x000000003b087348 */ /* 0x000fea0003c00000 */
[----:B------:R0:W1:Y:S02]  /*6820*/  SHFL.DOWN P3, R64, R57, R56, R58 ;  /* 0x0800003839407389 */ /* 0x000064000006003a */
[----:B01----:R-:W-:Y:S01]  /*6830*/  ENDCOLLECTIVE ;  /* 0x000000000000791b */ /* 0x003fe20003800000 */
.L_x_1701:
[----:B------:R-:W-:Y:S01]  /*6840*/  MOV R57, R53 ;  /* 0x0000003500397202 */ /* 0x000fe20000000f00 */
[----:B------:R-:W-:-:S07]  /*6850*/  FADD.FTZ R54, R54, R64 ;  /* 0x0000004036367221 */ /* 0x000fce0000010000 */
[----:B------:R-:W-:Y:S05]  /*6860*/  WARPSYNC.COLLECTIVE R59, `(.L_x_1702) ;  /* 0x000000003b087348 */ /* 0x000fea0003c00000 */
[----:B------:R0:W1:Y:S02]  /*6870*/  SHFL.DOWN P3, R64, R57, R56, R58 ;  /* 0x0800003839407389 */ /* 0x000064000006003a */
[----:B01----:R-:W-:Y:S01]  /*6880*/  ENDCOLLECTIVE ;  /* 0x000000000000791b */ /* 0x003fe20003800000 */
.L_x_1702:
[----:B------:R-:W-:Y:S01]  /*6890*/  HFMA2.MMA R56, -RZ, RZ, 0, 1.1920928955078125e-07 ;  /* 0x00000002ff387435 */ /* 0x000fe200000001ff */
[----:B------:R-:W-:Y:S02]  /*68a0*/  IMAD.MOV.U32 R57, RZ, RZ, R54 ;  /* 0x000000ffff397224 */ /* 0x000fe400078e0036 */
[----:B------:R-:W-:-:S08]  /*68b0*/  FADD.FTZ R53, R53, R64 ;  /* 0x0000004035357221 */ /* 0x000fd00000010000 */
[----:B------:R-:W-:Y:S05]  /*68c0*/  WARPSYNC.COLLECTIVE R59, `(.L_x_1703) ;  /* 0x000000003b087348 */ /* 0x000fea0003c00000 */
[----:B------:R0:W1:Y:S02]  /*68d0*/  SHFL.DOWN P3, R64, R57, R56, R58 ;  /* 0x0800003839407389 */ /* 0x000064000006003a */
[----:B01----:R-:W-:Y:S01]  /*68e0*/  ENDCOLLECTIVE ;  /* 0x000000000000791b */ /* 0x003fe20003800000 */
.L_x_1703:
[----:B------:R-:W-:Y:S02]  /*68f0*/  IMAD.MOV.U32 R57, RZ, RZ, R53 ;  /* 0x000000ffff397224 */ /* 0x000fe400078e0035 */
[----:B------:R-:W-:-:S07]  /*6900*/  FADD.FTZ R54, R54, R64 ;  /* 0x0000004036367221 */ /* 0x000fce0000010000 */
[----:B------:R-:W-:Y:S05]  /*6910*/  WARPSYNC.COLLECTIVE R59, `(.L_x_1704) ;  /* 0x000000003b087348 */ /* 0x000fea0003c00000 */
[----:B------:R0:W1:Y:S02]  /*6920*/  SHFL.DOWN P3, R64, R57, R56, R58 ;  /* 0x0800003839407389 */ /* 0x000064000006003a */
[----:B01----:R-:W-:Y:S01]  /*6930*/  ENDCOLLECTIVE ;  /* 0x000000000000791b */ /* 0x003fe20003800000 */
.L_x_1704:
[----:B------:R-:W-:Y:S01]  /*6940*/  MOV R57, R54 ;  /* 0x0000003600397202 */ /* 0x000fe20000000f00 */
[----:B------:R-:W-:Y:S02]  /*6950*/  IMAD.MOV.U32 R56, RZ, RZ, 0x1 ;  /* 0x00000001ff387424 */ /* 0x000fe400078e00ff */
[----:B------:R-:W-:-:S07]  /*6960*/  FADD.FTZ R53, R53, R64 ;  /* 0x0000004035357221 */ /* 0x000fce0000010000 */
[----:B------:R-:W-:Y:S05]  /*6970*/  WARPSYNC.COLLECTIVE R59, `(.L_x_1705) ;  /* 0x000000003b087348 */ /* 0x000fea0003c00000 */
[----:B------:R0:W1:Y:S02]  /*6980*/  SHFL.DOWN P3, R64, R57, R56, R58 ;  /* 0x0800003839407389 */ /* 0x000064000006003a */
[----:B01----:R-:W-:Y:S01]  /*6990*/  ENDCOLLECTIVE ;  /* 0x000000000000791b */ /* 0x003fe20003800000 */
.L_x_1705:
[----:B------:R-:W-:Y:S01]  /*69a0*/  IMAD.MOV.U32 R57, RZ, RZ, R53 ;  /* 0x000000ffff397224 */ /* 0x000fe200078e0035 */
[----:B------:R-:W-:-:S07]  /*69b0*/  MOV R55, R64 ;  /* 0x0000004000377202 */ /* 0x000fce0000000f00 */
[----:B------:R-:W-:Y:S05]  /*69c0*/  WARPSYNC.COLLECTIVE R59, `(.L_x_1706) ;  /* 0x000000003b087348 */ /* 0x000fea0003c00000 */
[----:B------:R0:W1:Y:S02]  /*69d0*/  SHFL.DOWN P3, R64, R57, R56, R58 ;  /* 0x0800003839407389 */ /* 0x000064000006003a */
[----:B01----:R-:W-:Y:S01]  /*69e0*/  ENDCOLLECTIVE ;  /* 0x000000000000791b */ /* 0x003fe20003800000 */
.L_x_1706:
[----:B------:R-:W-:Y:S01]  /*69f0*/  MOV R56, R64 ;  /* 0x0000004000387202 */ /* 0x000fe20000000f00 */
[----:B------:R-:W-:Y:S06]  /*6a00*/  BRA `(.L_x_1707) ;  /* 0xffffffd0002c7947 */ /* 0x000fec000383ffff */
.L_x_1708:
        /* <DEDUP_REMOVED lines=15> */
.L_x_4533:


//--------------------- .text._ZN10layer_norm22ln_bwd_finalize_kernelINS_22Kernel_traits_finalizeILj7168E13__nv_bfloat16S2_fS2_fjLb0ELj1024ELj4ENS_18Kernel_traits_baseILj7168ES2_S2_fS2_fjLj1024EEEEELb0ELb0EEEvNS_9BwdParamsE --------------------------
	.section	.text._ZN10layer_norm22ln_bwd_finalize_kernelINS_22Kernel_traits_finalizeILj7168E13__nv_bfloat16S2_fS2_fjLb0ELj1024ELj4ENS_18Kernel_traits_baseILj7168ES2_S2_fS2_fjLj1024EEEEELb0ELb0EEEvNS_9BwdParamsE,"ax",@progbits
	.align	128
        .global         _ZN10layer_norm22ln_bwd_finalize_kernelINS_22Kernel_traits_finalizeILj7168E13__nv_bfloat16S2_fS2_fjLb0ELj1024ELj4ENS_18Kernel_traits_baseILj7168ES2_S2_fS2_fjLj1024EEEEELb0ELb0EEEvNS_9BwdParamsE
        .type           _ZN10layer_norm22ln_bwd_finalize_kernelINS_22Kernel_traits_finalizeILj7168E13__nv_bfloat16S2_fS2_fjLb0ELj1024ELj4ENS_18Kernel_traits_baseILj7168ES2_S2_fS2_fjLj1024EEEEELb0ELb0EEEvNS_9BwdParamsE,@function
        .size           _ZN10layer_norm22ln_bwd_finalize_kernelINS_22Kernel_traits_finalizeILj7168E13__nv_bfloat16S2_fS2_fjLb0ELj1024ELj4ENS_18Kernel_traits_baseILj7168ES2_S2_fS2_fjLj1024EEEEELb0ELb0EEEvNS_9BwdParamsE,(.L_x_4534 - _ZN10layer_norm22ln_bwd_finalize_kernelINS_22Kernel_traits_finalizeILj7168E13__nv_bfloat16S2_fS2_fjLb0ELj1024ELj4ENS_18Kernel_traits_baseILj7168ES2_S2_fS2_fjLj1024EEEEELb0ELb0EEEvNS_9BwdParamsE)
        .other          _ZN10layer_norm22ln_bwd_finalize_kernelINS_22Kernel_traits_finalizeILj7168E13__nv_bfloat16S2_fS2_fjLb0ELj1024ELj4ENS_18Kernel_traits_baseILj7168ES2_S2_fS2_fjLj1024EEEEELb0ELb0EEEvNS_9BwdParamsE,@"STO_CUDA_ENTRY STV_DEFAULT"
_ZN10layer_norm22ln_bwd_finalize_kernelINS_22Kernel_traits_finalizeILj7168E13__nv_bfloat16S2_fS2_fjLb0ELj1024ELj4ENS_18Kernel_traits_baseILj7168ES2_S2_fS2_fjLj1024EEEEELb0ELb0EEEvNS_9BwdParamsE:
.text._ZN10layer_norm22ln_bwd_finalize_kernelINS_22Kernel_traits_finalizeILj7168E13__nv_bfloat16S2_fS2_fjLb0ELj1024ELj4ENS_18Kernel_traits_baseILj7168ES2_S2_fS2_fjLj1024EEEEELb0ELb0EEEvNS_9BwdParamsE:
        /* <DEDUP_REMOVED lines=25> */
.L_x_1721:
        /* <DEDUP_REMOVED lines=30> */
.L_x_1713:
        /* <DEDUP_REMOVED lines=36> */
.L_x_1712:
[----:B------:R-:W-:Y:S05]  /*05b0*/  BSYNC B1 ;  /* 0x0000000000017941 */ /* 0x000fea0003800000 */
.L_x_1711:
        /* <DEDUP_REMOVED lines=24> */
.L_x_1715:
[----:B------:R-:W-:Y:S05]  /*0740*/  BSYNC B1 ;  /* 0x0000000000017941 */ /* 0x000fea0003800000 */
.L_x_1714:
        /* <DEDUP_REMOVED lines=12> */
.L_x_1716:
[----:B------:R-:W-:Y:S05]  /*0810*/  BSYNC B1 ;  /* 0x0000000000017941 */ /* 0x000fea0003800000 */
.L_x_1710:
[----:B------:R-:W-:Y:S05]  /*0820*/  BSYNC B0 ;  /* 0x0000000000007941 */ /* 0x000fea0003800000 */
.L_x_1709:
        /* <DEDUP_REMOVED lines=29> */
.L_x_1732:
[----:B---3--:R-:W-:Y:S01]  /*0a00*/  FADD.FTZ R9, R18, R9 ;  /* 0x0000000912097221 */ /* 0x008fe20000010000 */
[----:B--2---:R-:W-:-:S04]  /*0a10*/  FADD.FTZ R11, R10, R11 ;  /* 0x0000000b0a0b7221 */ /* 0x004fc80000010000 */
[----:B------:R2:W-:Y:S04]  /*0a20*/  @!P1 STS [R6+0x2000], R9 ;  /* 0x0020000906009388 */ /* 0x0005e80000000800 */
[----:B------:R2:W-:Y:S02]  /*0a30*/  @!P1 STS [R6+0x2080], R11 ;  /* 0x0020800b06009388 */ /* 0x0005e40000000800 */
.L_x_1717:
        /* <DEDUP_REMOVED lines=18> */
.L_x_1720:
[----:B------:R-:W-:Y:S05]  /*0b60*/  BSYNC B0 ;  /* 0x0000000000007941 */ /* 0x000fea0003800000 */
.L_x_1719:
[C---:B------:R-:W-:Y:S01]  /*0b70*/  ISETP.GT.U32.AND P1, PT, R3.reuse, -0x1c01, PT ;  /* 0xffffe3ff0300780c */ /* 0x040fe20003f24070 */
[----:B------:R-:W-:Y:S01]  /*0b80*/  VIADD R4, R4, 0xe00 ;  /* 0x00000e0004047836 */ /* 0x000fe20000000000 */
[----:B------:R-:W-:-:S11]  /*0b90*/  IADD3 R3, R3, 0x1c00, RZ ;  /* 0x00001c0003037810 */ /* 0x000fd60007ffe0ff */
[----:B------:R-:W-:Y:S05]  /*0ba0*/  @P1 BRA `(.L_x_1721) ;  /* 0xfffffff400781947 */ /* 0x000fea000383ffff */
[----:B------:R-:W-:Y:S05]  /*0bb0*/  EXIT ;  /* 0x000000000000794d */ /* 0x000fea0003800000 */
.L_x_1718:
[----:B------:R-:W-:Y:S01]  /*0bc0*/  HFMA2.MMA R21, -RZ, RZ, 0, 5.9604644775390625e-08 ;  /* 0x00000001ff157435 */ /* 0x000fe200000001ff */
[----:B0--3--:R-:W-:Y:S01]  /*0bd0*/  MOV R22, R10 ;  /* 0x0000000a00167202 */ /* 0x009fe20000000f00 */
[----:B------:R-:W-:Y:S01]  /*0be0*/  IMAD.MOV.U32 R19, RZ, RZ, -0x1 ;  /* 0xffffffffff137424 */ /* 0x000fe200078e00ff */
[----:B------:R-:W-:-:S08]  /*0bf0*/  MOV R24, 0x1f ;  /* 0x0000001f00187802 */ /* 0x000fd00000000f00 */
[----:B-12---:R-:W-:Y:S05]  /*0c00*/  WARPSYNC.COLLECTIVE R19, `(.L_x_1722) ;  /* 0x0000000013087348 */ /* 0x006fea0003c00000 */
[----:B------:R0:W3:Y:S02]  /*0c10*/  SHFL.BFLY P2, R20, R22, R21, R24 ;  /* 0x0c00001516147389 */ /* 0x0000e40000040018 */
[----:B0123--:R-:W-:Y:S01]  /*0c20*/  ENDCOLLECTIVE ;  /* 0x000000000000791b */ /* 0x00ffe20003800000 */
.L_x_1722:
[----:B------:R-:W-:Y:S01]  /*0c30*/  HFMA2.MMA R21, -RZ, RZ, 0, 1.1920928955078125e-07 ;  /* 0x00000002ff157435 */ /* 0x000fe200000001ff */
[----:B------:R-:W-:-:S05]  /*0c40*/  MOV R11, R20 ;  /* 0x00000014000b7202 */ /* 0x000fca0000000f00 */
[----:B------:R-:W-:-:S05]  /*0c50*/  FADD.FTZ R11, R10, R11 ;  /* 0x0000000b0a0b7221 */ /* 0x000fca0000010000 */
[----:B------:R-:W-:-:S07]  /*0c60*/  MOV R22, R11 ;  /* 0x0000000b00167202 */ /* 0x000fce0000000f00 */
[----:B------:R-:W-:Y:S05]  /*0c70*/  WARPSYNC.COLLECTIVE R19, `(.L_x_1723) ;  /* 0x0000000013087348 */ /* 0x000fea0003c00000 */
[----:B------:R0:W1:Y:S02]  /*0c80*/  SHFL.BFLY P2, R20, R22, R21, R24 ;  /* 0x0c00001516147389 */ /* 0x0000640000040018 */
[----:B01----:R-:W-:Y:S01]  /*0c90*/  ENDCOLLECTIVE ;  /* 0x000000000000791b */ /* 0x003fe20003800000 */
.L_x_1723:
[----:B------:R-:W-:Y:S01]  /*0ca0*/  HFMA2.MMA R21, -RZ, RZ, 0, 2.384185791015625e-07 ;  /* 0x00000004ff157435 */ /* 0x000fe200000001ff */
[----:B------:R-:W-:-:S04]  /*0cb0*/  IMAD.MOV.U32 R14, RZ, RZ, R20 ;  /* 0x000000ffff0e7224 */ /* 0x000fc800078e0014 */
[----:B------:R-:W-:-:S05]  /*0cc0*/  FADD.FTZ R14, R11, R14 ;  /* 0x0000000e0b0e7221 */ /* 0x000fca0000010000 */
[----:B------:R-:W-:-:S07]  /*0cd0*/  MOV R22, R14 ;  /* 0x0000000e00167202 */ /* 0x000fce0000000f00 */
[----:B------:R-:W-:Y:S05]  /*0ce0*/  WARPSYNC.COLLECTIVE R19, `(.L_x_1724) ;  /* 0x0000000013087348 */ /* 0x000fea0003c00000 */
[----:B------:R0:W1:Y:S02]  /*0cf0*/  SHFL.BFLY P2, R20, R22, R21, R24 ;  /* 0x0c00001516147389 */ /* 0x0000640000040018 */
[----:B01----:R-:W-:Y:S01]  /*0d00*/  ENDCOLLECTIVE ;  /* 0x000000000000791b */ /* 0x003fe20003800000 */
.L_x_1724:
[----:B------:R-:W-:Y:S01]  /*0d10*/  HFMA2.MMA R21, -RZ, RZ, 0, 4.76837158203125e-07 ;  /* 0x00000008ff157435 */ /* 0x000fe200000001ff */
[----:B------:R-:W-:-:S05]  /*0d20*/  MOV R13, R20 ;  /* 0x00000014000d7202 */ /* 0x000fca0000000f00 */
[----:B------:R-:W-:-:S04]  /*0d30*/  FADD.FTZ R13, R14, R13 ;  /* 0x0000000d0e0d7221 */ /* 0x000fc80000010000 */
[----:B------:R-:W-:-:S07]  /*0d40*/  IMAD.MOV.U32 R22, RZ, RZ, R13 ;  /* 0x000000ffff167224 */ /* 0x000fce00078e000d */
[----:B------:R-:W-:Y:S05]  /*0d50*/  WARPSYNC.COLLECTIVE R19, `(.L_x_1725) ;  /* 0x0000000013087348 */ /* 0x000fea0003c00000 */
[----:B------:R0:W1:Y:S02]  /*0d60*/  SHFL.BFLY P2, R20, R22, R21, R24 ;  /* 0x0c00001516147389 */ /* 0x0000640000040018 */
[----:B01----:R-:W-:Y:S01]  /*0d70*/  ENDCOLLECTIVE ;  /* 0x000000000000791b */ /* 0x003fe20003800000 */
.L_x_1725:
[----:B------:R-:W-:Y:S01]  /*0d80*/  IMAD.MOV.U32 R21, RZ, RZ, 0x10 ;  /* 0x00000010ff157424 */ /* 0x000fe200078e00ff */
[----:B------:R-:W-:-:S05]  /*0d90*/  MOV R10, R20 ;  /* 0x00000014000a7202 */ /* 0x000fca0000000f00 */
[----:B------:R-:W-:-:S05]  /*0da0*/  FADD.FTZ R10, R13, R10 ;  /* 0x0000000a0d0a7221 */ /* 0x000fca0000010000 */
[----:B------:R-:W-:-:S07]  /*0db0*/  MOV R22, R10 ;  /* 0x0000000a00167202 */ /* 0x000fce0000000f00 */
[----:B------:R-:W-:Y:S05]  /*0dc0*/  WARPSYNC.COLLECTIVE R19, `(.L_x_1726) ;  /* 0x0000000013087348 */ /* 0x000fea0003c00000 */
[----:B------:R0:W1:Y:S02]  /*0dd0*/  SHFL.BFLY P2, R20, R22, R21, R24 ;  /* 0x0c00001516147389 */ /* 0x0000640000040018 */
[----:B01----:R-:W-:Y:S01]  /*0de0*/  ENDCOLLECTIVE ;  /* 0x000000000000791b */ /* 0x003fe20003800000 */
.L_x_1726:
[----:B------:R-:W-:Y:S01]  /*0df0*/  HFMA2.MMA R21, -RZ, RZ, 0, 5.9604644775390625e-08 ;  /* 0x00000001ff157435 */ /* 0x000fe200000001ff */
[----:B------:R-:W-:Y:S02]  /*0e00*/  MOV R22, R9 ;  /* 0x0000000900167202 */ /* 0x000fe40000000f00 */
[----:B------:R-:W-:-:S08]  /*0e10*/  MOV R11, R20 ;  /* 0x00000014000b7202 */ /* 0x000fd00000000f00 */
[----:B------:R-:W-:Y:S05]  /*0e20*/  WARPSYNC.COLLECTIVE R19, `(.L_x_1727) ;  /* 0x0000000013087348 */ /* 0x000fea0003c00000 */
[----:B------:R0:W1:Y:S02]  /*0e30*/  SHFL.BFLY P2, R20, R22, R21, R24 ;  /* 0x0c00001516147389 */ /* 0x0000640000040018 */
[----:B01----:R-:W-:Y:S01]  /*0e40*/  ENDCOLLECTIVE ;  /* 0x000000000000791b */ /* 0x003fe20003800000 */
.L_x_1727:
[----:B------:R-:W-:Y:S01]  /*0e50*/  HFMA2.MMA R21, -RZ, RZ, 0, 1.1920928955078125e-07 ;  /* 0x00000002ff157435 */ /* 0x000fe200000001ff */
[----:B------:R-:W-:-:S04]  /*0e60*/  IMAD.MOV.U32 R14, RZ, RZ, R20 ;  /* 0x000000ffff0e7224 */ /* 0x000fc800078e0014 */
[----:B------:R-:W-:-:S05]  /*0e70*/  FADD.FTZ R15, R9, R14 ;  /* 0x0000000e090f7221 */ /* 0x000fca0000010000 */
[----:B------:R-:W-:-:S07]  /*0e80*/  MOV R22, R15 ;  /* 0x0000000f00167202 */ /* 0x000fce0000000f00 */
[----:B------:R-:W-:Y:S05]  /*0e90*/  WARPSYNC.COLLECTIVE R19, `(.L_x_1728) ;  /* 0x0000000013087348 */ /* 0x000fea0003c00000 */
[----:B------:R0:W1:Y:S02]  /*0ea0*/  SHFL.BFLY P2, R20, R22, R21, R24 ;  /* 0x0c00001516147389 */ /* 0x0000640000040018 */
[----:B01----:R-:W-:Y:S01]  /*0eb0*/  ENDCOLLECTIVE ;  /* 0x000000000000791b */ /* 0x003fe20003800000 */
.L_x_1728:
[----:B------:R-:W-:Y:S01]  /*0ec0*/  HFMA2.MMA R21, -RZ, RZ, 0, 2.384185791015625e-07 ;  /* 0x00000004ff157435 */ /* 0x000fe200000001ff */
[----:B------:R-:W-:-:S05]  /*0ed0*/  MOV R16, R20 ;  /* 0x0000001400107202 */ /* 0x000fca0000000f00 */
[----:B------:R-:W-:-:S04]  /*0ee0*/  FADD.FTZ R16, R15, R16 ;  /* 0x000000100f107221 */ /* 0x000fc80000010000 */
[----:B------:R-:W-:-:S07]  /*0ef0*/  IMAD.MOV.U32 R22, RZ, RZ, R16 ;  /* 0x000000ffff167224 */ /* 0x000fce00078e0010 */
[----:B------:R-:W-:Y:S05]  /*0f00*/  WARPSYNC.COLLECTIVE R19, `(.L_x_1729) ;  /* 0x0000000013087348 */ /* 0x000fea0003c00000 */
[----:B------:R0:W1:Y:S02]  /*0f10*/  SHFL.BFLY P2, R20, R22, R21, R24 ;  /* 0x0c00001516147389 */ /* 0x0000640000040018 */
[----:B01----:R-:W-:Y:S01]  /*0f20*/  ENDCOLLECTIVE ;  /* 0x000000000000791b */ /* 0x003fe20003800000 */
.L_x_1729:
[----:B------:R-:W-:Y:S01]  /*0f30*/  IMAD.MOV.U32 R21, RZ, RZ, 0x8 ;  /* 0x00000008ff157424 */ /* 0x000fe200078e00ff */
[----:B------:R-:W-:-:S05]  /*0f40*/  MOV R17, R20 ;  /* 0x0000001400117202 */ /* 0x000fca0000000f00 */
[----:B------:R-:W-:-:S05]  /*0f50*/  FADD.FTZ R17, R16, R17 ;  /* 0x0000001110117221 */ /* 0x000fca0000010000 */
[----:B------:R-:W-:-:S07]  /*0f60*/  MOV R22, R17 ;  /* 0x0000001100167202 */ /* 0x000fce0000000f00 */
[----:B------:R-:W-:Y:S05]  /*0f70*/  WARPSYNC.COLLECTIVE R19, `(.L_x_1730) ;  /* 0x0000000013087348 */ /* 0x000fea0003c00000 */
[----:B------:R0:W1:Y:S02]  /*0f80*/  SHFL.BFLY P2, R20, R22, R21, R24 ;  /* 0x0c00001516147389 */ /* 0x0000640000040018 */
[----:B01----:R-:W-:Y:S01]  /*0f90*/  ENDCOLLECTIVE ;  /* 0x000000000000791b */ /* 0x003fe20003800000 */
.L_x_1730:
[----:B------:R-:W-:Y:S01]  /*0fa0*/  HFMA2.MMA R21, -RZ, RZ, 0, 9.5367431640625e-07 ;  /* 0x00000010ff157435 */ /* 0x000fe200000001ff */
[----:B------:R-:W-:-:S05]  /*0fb0*/  MOV R18, R20 ;  /* 0x0000001400127202 */ /* 0x000fca0000000f00 */
[----:B------:R-:W-:-:S05]  /*0fc0*/  FADD.FTZ R18, R17, R18 ;  /* 0x0000001211127221 */ /* 0x000fca0000010000 */
[----:B------:R-:W-:-:S07]  /*0fd0*/  MOV R22, R18 ;  /* 0x0000001200167202 */ /* 0x000fce0000000f00 */
[----:B------:R-:W-:Y:S05]  /*0fe0*/  WARPSYNC.COLLECTIVE R19, `(.L_x_1731) ;  /* 0x0000000013087348 */ /* 0x000fea0003c00000 */
[----:B------:R0:W1:Y:S02]  /*0ff0*/  SHFL.BFLY P2, R20, R22, R21, R24 ;  /* 0x0c00001516147389 */ /* 0x0000640000040018 */
[----:B01----:R-:W-:Y:S01]  /*1000*/  ENDCOLLECTIVE ;  /* 0x000000000000791b */ /* 0x003fe20003800000 */
.L_x_1731:
[----:B------:R-:W-:Y:S01]  /*1010*/  MOV R9, R20 ;  /* 0x0000001400097202 */ /* 0x000fe20000000f00 */
[----:B------:R-:W-:Y:S06]  /*1020*/  BRA `(.L_x_1732) ;  /* 0xfffffff800747947 */ /* 0x000fec000383ffff */
.L_x_1733:
        /* <DEDUP_REMOVED lines=13> */
.L_x_4534:


//--------------------- .text._ZN10layer_norm40ln_parallel_residual_bwd_finalize_kernelINS_22Kernel_traits_finalizeILj7168E13__nv_bfloat16S2_fS2_fjLb0ELj1024ELj4ENS_18Kernel_traits_baseILj7168ES2_S2_fS2_fjLj1024EEEEELb0EEEvNS_9BwdParamsE --------------------------
	.section	.text._ZN10layer_norm40ln_parallel_residual_bwd_finalize_kernelINS_22Kernel_traits_finalizeILj7168E13__nv_bfloat16S2_fS2_fjLb0ELj1024ELj4ENS_18Kernel_traits_baseILj7168ES2_S2_fS2_fjLj1024EEEEELb0EEEvNS_9BwdParamsE,"ax",@progbits
	.align	128
        .global         _ZN10layer_norm40ln_parallel_residual_bwd_finalize_kernelINS_22Kernel_traits_finalizeILj7168E13__nv_bfloat16S2_fS2_fjLb0ELj1024ELj4ENS_18Kernel_traits_baseILj7168ES2_S2_fS2_fjLj1024EEEEELb0EEEvNS_9BwdParamsE
        .type           _ZN10layer_norm40ln_parallel_residual_bwd_finalize_kernelINS_22Kernel_traits_finalizeILj7168E13__nv_bfloat16S2_fS2_fjLb0ELj1024ELj4ENS_18Kernel_traits_baseILj7168ES2_S2_fS2_fjLj1024EEEEELb0EEEvNS_9BwdParamsE,@function
        .size           _ZN10layer_norm40ln_parallel_residual_bwd_finalize_kernelINS_22Kernel_traits_finalizeILj7168E13__nv_bfloat16S2_fS2_fjLb0ELj1024ELj4ENS_18Kernel_traits_baseILj7168ES2_S2_fS2_fjLj1024EEEEELb0EEEvNS_9BwdParamsE,(.L_x_4535 - _ZN10layer_norm40ln_parallel_residual_bwd_finalize_kernelINS_22Kernel_traits_finalizeILj7168E13__nv_bfloat16S2_fS2_fjLb0ELj1024ELj4ENS_18Kernel_traits_baseILj7168ES2_S2_fS2_fjLj1024EEEEELb0EEEvNS_9BwdParamsE)
        .other          _ZN10layer_norm40ln_parallel_residual_bwd_finalize_kernelINS_22Kernel_traits_finalizeILj7168E13__nv_bfloat16S2_fS2_fjLb0ELj1024ELj4ENS_18Kernel_traits_baseILj7168ES2_S2_fS2_fjLj1024EEEEELb0EEEvNS_9BwdParamsE,@"STO_CUDA_ENTRY STV_DEFAULT"
_ZN10layer_norm40ln_parallel_residual_bwd_finalize_kernelINS_22Kernel_traits_finalizeILj7168E13__nv_bfloat16S2_fS2_fjLb0ELj1024ELj4ENS_18Kernel_traits_baseILj7168ES2_S2_fS2_fjLj1024EEEEELb0EEEvNS_9BwdParamsE:
.text._ZN10layer_norm40ln_parallel_residual_bwd_finalize_kernelINS_22Kernel_traits_finalizeILj7168E13__nv_bfloat16S2_fS2_fjLb0ELj1024ELj4ENS_18Kernel_traits_baseILj7168ES2_S2_fS2_fjLj1024EEEEELb0EEEvNS_9BwdParamsE:
        /* <DEDUP_REMOVED lines=22> */
.L_x_1746:
        /* <DEDUP_REMOVED lines=42> */
.L_x_1738:
        /* <DEDUP_REMOVED lines=62> */
.L_x_1737:
[----:B------:R-:W-:Y:S05]  /*07e0*/  BSYNC B1 ;  /* 0x0000000000017941 */ /* 0x000fea0003800000 */
.L_x_1736:
        /* <DEDUP_REMOVED lines=38> */
.L_x_1740:
[----:B------:R-:W-:Y:S05]  /*0a50*/  BSYNC B1 ;  /* 0x0000000000017941 */ /* 0x000fea0003800000 */
.L_x_1739:
        /* <DEDUP_REMOVED lines=20> */
.L_x_1741:
[----:B------:R-:W-:Y:S05]  /*0ba0*/  BSYNC B1 ;  /* 0x0000000000017941 */ /* 0x000fea0003800000 */
.L_x_1735:
[----:B------:R-:W-:Y:S05]  /*0bb0*/  BSYNC B0 ;  /* 0x0000000000007941 */ /* 0x000fea0003800000 */
.L_x_1734:
        /* <DEDUP_REMOVED lines=54> */
.L_x_1767:
        /* <DEDUP_REMOVED lines=10> */
.L_x_1742:
        /* <DEDUP_REMOVED lines=28> */
.L_x_1745:
[----:B------:R-:W-:Y:S05]  /*1180*/  BSYNC B0 ;  /* 0x0000000000007941 */ /* 0x000fea0003800000 */
.L_x_1744:
[C---:B------:R-:W-:Y:S02]  /*1190*/  ISETP.GT.U32.AND P1, PT, R4.reuse, -0x1c01, PT ;  /* 0xffffe3ff0400780c */ /* 0x040fe40003f24070 */
[----:B------:R-:W-:Y:S02]  /*11a0*/  IADD3 R4, R4, 0x1c00, RZ ;  /* 0x00001c0004047810 */ /* 0x000fe40007ffe0ff */
[----:B------:R-:W-:-:S09]  /*11b0*/  IADD3 R5, R5, 0xe00, RZ ;  /* 0x00000e0005057810 */ /* 0x000fd20007ffe0ff */
[----:B------:R-:W-:Y:S05]  /*11c0*/  @P1 BRA `(.L_x_1746) ;  /* 0xffffffec00e41947 */ /* 0x000fea000383ffff */
[----:B------:R-:W-:Y:S05]  /*11d0*/  EXIT ;  /* 0x000000000000794d */ /* 0x000fea0003800000 */
.L_x_1743:
[----:B------:R-:W-:Y:S01]  /*11e0*/  HFMA2.MMA R14, -RZ, RZ, 0, 5.9604644775390625e-08 ;  /* 0x00000001ff0e7435 */ /* 0x000fe200000001ff */
[----:B----4-:R-:W-:Y:S02]  /*11f0*/  MOV R27, R10 ;  /* 0x0000000a001b7202 */ /* 0x010fe40000000f00 */
[----:B------:R-:W-:Y:S02]  /*1200*/  MOV R13, 0x1f ;  /* 0x0000001f000d7802 */ /* 0x000fe40000000f00 */
[----:B------:R-:W-:-:S07]  /*1210*/  MOV R12, 0xffffffff ;  /* 0xffffffff000c7802 */ /* 0x000fce0000000f00 */
[----:B0123--:R-:W-:Y:S05]  /*1220*/  WARPSYNC.COLLECTIVE R12, `(.L_x_1747) ;  /* 0x000000000c087348 */ /* 0x00ffea0003c00000 */
[----:B------:R4:W0:Y:S02]  /*1230*/  SHFL.BFLY P2, R17, R27, R14, R13 ;  /* 0x0c00000e1b117389 */ /* 0x000824000004000d */
[----:B01234-:R-:W-:Y:S01]  /*1240*/  ENDCOLLECTIVE ;  /* 0x000000000000791b */ /* 0x01ffe20003800000 */
.L_x_1747:
[----:B------:R-:W-:Y:S01]  /*1250*/  HFMA2.MMA R14, -RZ, RZ, 0, 1.1920928955078125e-07 ;  /* 0x00000002ff0e7435 */ /* 0x000fe200000001ff */
[----:B------:R-:W-:-:S05]  /*1260*/  FADD.FTZ R11, R10, R17 ;  /* 0x000000110a0b7221 */ /* 0x000fca0000010000 */
[----:B------:R-:W-:-:S07]  /*1270*/  MOV R27, R11 ;  /* 0x0000000b001b7202 */ /* 0x000fce0000000f00 */
[----:B------:R-:W-:Y:S05]  /*1280*/  WARPSYNC.COLLECTIVE R12, `(.L_x_1748) ;  /* 0x000000000c087348 */ /* 0x000fea0003c00000 */
[----:B------:R0:W1:Y:S02]  /*1290*/  SHFL.BFLY P2, R17, R27, R14, R13 ;  /* 0x0c00000e1b117389 */ /* 0x000064000004000d */
[----:B01----:R-:W-:Y:S01]  /*12a0*/  ENDCOLLECTIVE ;  /* 0x000000000000791b */ /* 0x003fe20003800000 */
.L_x_1748:
[----:B------:R-:W-:Y:S01]  /*12b0*/  HFMA2.MMA R14, -RZ, RZ, 0, 2.384185791015625e-07 ;  /* 0x00000004ff0e7435 */ /* 0x000fe200000001ff */
[----:B------:R-:W-:-:S05]  /*12c0*/  FADD.FTZ R10, R11, R17 ;  /* 0x000000110b0a7221 */ /* 0x000fca0000010000 */
[----:B------:R-:W-:-:S07]  /*12d0*/  MOV R27, R10 ;  /* 0x0000000a001b7202 */ /* 0x000fce0000000f00 */
[----:B------:R-:W-:Y:S05]  /*12e0*/  WARPSYNC.COLLECTIVE R12, `(.L_x_1749) ;  /* 0x000000000c087348 */ /* 0x000fea0003c00000 */
[----:B------:R0:W1:Y:S02]  /*12f0*/  SHFL.BFLY P2, R17, R27, R14, R13 ;  /* 0x0c00000e1b117389 */ /* 0x000064000004000d */
[----:B01----:R-:W-:Y:S01]  /*1300*/  ENDCOLLECTIVE ;  /* 0x000000000000791b */ /* 0x003fe20003800000 */
.L_x_1749:
[----:B------:R-:W-:Y:S01]  /*1310*/  MOV R14, 0x8 ;  /* 0x00000008000e7802 */ /* 0x000fe20000000f00 */
[----:B------:R-:W-:-:S04]  /*1320*/  FADD.FTZ R19, R10, R17 ;  /* 0x000000110a137221 */ /* 0x000fc80000010000 */
[----:B------:R-:W-:-:S07]  /*1330*/  IMAD.MOV.U32 R27, RZ, RZ, R19 ;  /* 0x000000ffff1b7224 */ /* 0x000fce00078e0013 */
[----:B------:R-:W-:Y:S05]  /*1340*/  WARPSYNC.COLLECTIVE R12, `(.L_x_1750) ;  /* 0x000000000c087348 */ /* 0x000fea0003c00000 */
[----:B------:R0:W1:Y:S02]  /*1350*/  SHFL.BFLY P2, R17, R27, R14, R13 ;  /* 0x0c00000e1b117389 */ /* 0x000064000004000d */
[----:B01----:R-:W-:Y:S01]  /*1360*/  ENDCOLLECTIVE ;  /* 0x000000000000791b */ /* 0x003fe20003800000 */
.L_x_1750:
[----:B------:R-:W-:Y:S01]  /*1370*/  HFMA2.MMA R14, -RZ, RZ, 0, 9.5367431640625e-07 ;  /* 0x00000010ff0e7435 */ /* 0x000fe200000001ff */
[----:B------:R-:W-:-:S05]  /*1380*/  FADD.FTZ R11, R19, R17 ;  /* 0x00000011130b7221 */ /* 0x000fca0000010000 */
[----:B------:R-:W-:-:S07]  /*1390*/  MOV R27, R11 ;  /* 0x0000000b001b7202 */ /* 0x000fce0000000f00 */
[----:B------:R-:W-:Y:S05]  /*13a0*/  WARPSYNC.COLLECTIVE R12, `(.L_x_1751) ;  /* 0x000000000c087348 */ /* 0x000fea0003c00000 */
[----:B------:R0:W1:Y:S02]  /*13b0*/  SHFL.BFLY P2, R17, R27, R14, R13 ;  /* 0x0c00000e1b117389 */ /* 0x000064000004000d */
[----:B01----:R-:W-:Y:S01]  /*13c0*/  ENDCOLLECTIVE ;  /* 0x000000000000791b */ /* 0x003fe20003800000 */
.L_x_1751:
[----:B------:R-:W-:Y:S01]  /*13d0*/  HFMA2.MMA R14, -RZ, RZ, 0, 5.9604644775390625e-08 ;  /* 0x00000001ff0e7435 */ /* 0x000fe200000001ff */
[----:B------:R-:W-:Y:S02]  /*13e0*/  MOV R27, R15 ;  /* 0x0000000f001b7202 */ /* 0x000fe40000000f00 */
[----:B------:R-:W-:-:S08]  /*13f0*/  MOV R10, R17 ;  /* 0x00000011000a7202 */ /* 0x000fd00000000f00 */
[----:B------:R-:W-:Y:S05]  /*1400*/  WARPSYNC.COLLECTIVE R12, `(.L_x_1752) ;  /* 0x000000000c087348 */ /* 0x000fea0003c00000 */
[----:B------:R0:W1:Y:S02]  /*1410*/  SHFL.BFLY P2, R17, R27, R14, R13 ;  /* 0x0c00000e1b117389 */ /* 0x000064000004000d */
[----:B01----:R-:W-:Y:S01]  /*1420*/  ENDCOLLECTIVE ;  /* 0x000000000000791b */ /* 0x003fe20003800000 */
.L_x_1752:
[----:B------:R-:W-:Y:S01]  /*1430*/  HFMA2.MMA R14, -RZ, RZ, 0, 1.1920928955078125e-07 ;  /* 0x00000002ff0e7435 */ /* 0x000fe200000001ff */
[----:B------:R-:W-:-:S05]  /*1440*/  MOV R16, R17 ;  /* 0x0000001100107202 */ /* 0x000fca0000000f00 */
[----:B------:R-:W-:-:S05]  /*1450*/  FADD.FTZ R16, R15, R16 ;  /* 0x000000100f107221 */ /* 0x000fca0000010000 */
[----:B------:R-:W-:-:S07]  /*1460*/  MOV R27, R16 ;  /* 0x00000010001b7202 */ /* 0x000fce0000000f00 */
[----:B------:R-:W-:Y:S05]  /*1470*/  WARPSYNC.COLLECTIVE R12, `(.L_x_1753) ;  /* 0x000000000c087348 */ /* 0x000fea0003c00000 */
[----:B------:R0:W1:Y:S02]  /*1480*/  SHFL.BFLY P2, R17, R27, R14, R13 ;  /* 0x0c00000e1b117389 */ /* 0x000064000004000d */
[----:B01----:R-:W-:Y:S01]  /*1490*/  ENDCOLLECTIVE ;  /* 0x000000000000791b */ /* 0x003fe20003800000 */
.L_x_1753:
[----:B------:R-:W-:Y:S01]  /*14a0*/  HFMA2.MMA R14, -RZ, RZ, 0, 2.384185791015625e-07 ;  /* 0x00000004ff0e7435 */ /* 0x000fe200000001ff */
[----:B------:R-:W-:-:S05]  /*14b0*/  MOV R19, R17 ;  /* 0x0000001100137202 */ /* 0x000fca0000000f00 */
[----:B------:R-:W-:-:S05]  /*14c0*/  FADD.FTZ R15, R16, R19 ;  /* 0x00000013100f7221 */ /* 0x000fca0000010000 */
[----:B------:R-:W-:-:S07]  /*14d0*/  MOV R27, R15 ;  /* 0x0000000f001b7202 */ /* 0x000fce0000000f00 */
[----:B------:R-:W-:Y:S05]  /*14e0*/  WARPSYNC.COLLECTIVE R12, `(.L_x_1754) ;  /* 0x000000000c087348 */ /* 0x000fea0003c00000 */
[----:B------:R0:W1:Y:S02]  /*14f0*/  SHFL.BFLY P2, R17, R27, R14, R13 ;  /* 0x0c00000e1b117389 */ /* 0x000064000004000d */
[----:B01----:R-:W-:Y:S01]  /*1500*/  ENDCOLLECTIVE ;  /* 0x000000000000791b */ /* 0x003fe20003800000 */
.L_x_1754:
[----:B------:R-:W-:Y:S01]  /*1510*/  HFMA2.MMA R14, -RZ, RZ, 0, 4.76837158203125e-07 ;  /* 0x00000008ff0e7435 */ /* 0x000fe200000001ff */
[----:B------:R-:W-:-:S05]  /*1520*/  MOV R18, R17 ;  /* 0x0000001100127202 */ /* 0x000fca0000000f00 */
[----:B------:R-:W-:-:S05]  /*1530*/  FADD.FTZ R20, R15, R18 ;  /* 0x000000120f147221 */ /* 0x000fca0000010000 */
[----:B------:R-:W-:-:S07]  /*1540*/  MOV R27, R20 ;  /* 0x00000014001b7202 */ /* 0x000fce0000000f00 */
[----:B------:R-:W-:Y:S05]  /*1550*/  WARPSYNC.COLLECTIVE R12, `(.L_x_1755) ;  /* 0x000000000c087348 */ /* 0x000fea0003c00000 */
[----:B------:R0:W1:Y:S02]  /*1560*/  SHFL.BFLY P2, R17, R27, R14, R13 ;  /* 0x0c00000e1b117389 */ /* 0x000064000004000d */
[----:B01----:R-:W-:Y:S01]  /*1570*/  ENDCOLLECTIVE ;  /* 0x000000000000791b */ /* 0x003fe20003800000 */
.L_x_1755:
[----:B------:R-:W-:Y:S01]  /*1580*/  HFMA2.MMA R14, -RZ, RZ, 0, 9.5367431640625e-07 ;  /* 0x00000010ff0e7435 */ /* 0x000fe200000001ff */
[----:B------:R-:W-:-:S04]  /*1590*/  IMAD.MOV.U32 R21, RZ, RZ, R17 ;  /* 0x000000ffff157224 */ /* 0x000fc800078e0011 */
[----:B------:R-:W-:-:S05]  /*15a0*/  FADD.FTZ R16, R20, R21 ;  /* 0x0000001514107221 */ /* 0x000fca0000010000 */
[----:B------:R-:W-:-:S07]  /*15b0*/  MOV R27, R16 ;  /* 0x00000010001b7202 */ /* 0x000fce0000000f00 */
[----:B------:R-:W-:Y:S05]  /*15c0*/  WARPSYNC.COLLECTIVE R12, `(.L_x_1756) ;  /* 0x000000000c087348 */ /* 0x000fea0003c00000 */
[----:B------:R0:W1:Y:S02]  /*15d0*/  SHFL.BFLY P2, R17, R27, R14, R13 ;  /* 0x0c00000e1b117389 */ /* 0x000064000004000d */
[----:B01----:R-:W-:Y:S01]  /*15e0*/  ENDCOLLECTIVE ;  /* 0x000000000000791b */ /* 0x003fe20003800000 */
.L_x_1756:
[----:B------:R-:W-:Y:S01]  /*15f0*/  HFMA2.MMA R14, -RZ, RZ, 0, 5.9604644775390625e-08 ;  /* 0x00000001ff0e7435 */ /* 0x000fe200000001ff */
[----:B------:R-:W-:Y:S02]  /*1600*/  MOV R27, R9 ;  /* 0x00000009001b7202 */ /* 0x000fe40000000f00 */
[----:B------:R-:W-:-:S08]  /*1610*/  MOV R15, R17 ;  /* 0x00000011000f7202 */ /* 0x000fd00000000f00 */
[----:B------:R-:W-:Y:S05]  /*1620*/  WARPSYNC.COLLECTIVE R12, `(.L_x_1757) ;  /* 0x000000000c087348 */ /* 0x000fea0003c00000 */
[----:B------:R0:W1:Y:S02]  /*1630*/  SHFL.BFLY P2, R17, R27, R14, R13 ;  /* 0x0c00000e1b117389 */ /* 0x000064000004000d */
[----:B01----:R-:W-:Y:S01]  /*1640*/  ENDCOLLECTIVE ;  /* 0x000000000000791b */ /* 0x003fe20003800000 */
.L_x_1757:
[----:B------:R-:W-:Y:S01]  /*1650*/  HFMA2.MMA R14, -RZ, RZ, 0, 1.1920928955078125e-07 ;  /* 0x00000002ff0e7435 */ /* 0x000fe200000001ff */
[----:B------:R-:W-:-:S05]  /*1660*/  MOV R18, R17 ;  /* 0x0000001100127202 */ /* 0x000fca0000000f00 */
[----:B------:R-:W-:-:S05]  /*1670*/  FADD.FTZ R20, R9, R18 ;  /* 0x0000001209147221 */ /* 0x000fca0000010000 */
[----:B------:R-:W-:-:S07]  /*1680*/  MOV R27, R20 ;  /* 0x00000014001b7202 */ /* 0x000fce0000000f00 */
[----:B------:R-:W-:Y:S05]  /*1690*/  WARPSYNC.COLLECTIVE R12, `(.L_x_1758) ;  /* 0x000000000c087348 */ /* 0x000fea0003c00000 */
[----:B------:R0:W1:Y:S02]  /*16a0*/  SHFL.BFLY P2, R17, R27, R14, R13 ;  /* 0x0c00000e1b117389 */ /* 0x000064000004000d */
[----:B01----:R-:W-:Y:S01]  /*16b0*/  ENDCOLLECTIVE ;  /* 0x000000000000791b */ /* 0x003fe20003800000 */
.L_x_1758:
[----:B------:R-:W-:Y:S01]  /*16c0*/  HFMA2.MMA R14, -RZ, RZ, 0, 2.384185791015625e-07 ;  /* 0x00000004ff0e7435 */ /* 0x000fe200000001ff */
[----:B------:R-:W-:-:S05]  /*16d0*/  MOV R21, R17 ;  /* 0x0000001100157202 */ /* 0x000fca0000000f00 */
[----:B------:R-:W-:-:S05]  /*16e0*/  FADD.FTZ R9, R20, R21 ;  /* 0x0000001514097221 */ /* 0x000fca0000010000 */
[----:B------:R-:W-:-:S07]  /*16f0*/  MOV R27, R9 ;  /* 0x00000009001b7202 */ /* 0x000fce0000000f00 */
[----:B------:R-:W-:Y:S05]  /*1700*/  WARPSYNC.COLLECTIVE R12, `(.L_x_1759) ;  /* 0x000000000c087348 */ /* 0x000fea0003c00000 */
[----:B------:R0:W1:Y:S02]  /*1710*/  SHFL.BFLY P2, R17, R27, R14, R13 ;  /* 0x0c00000e1b117389 */ /* 0x000064000004000d */
[----:B01----:R-:W-:Y:S01]  /*1720*/  ENDCOLLECTIVE ;  /* 0x000000000000791b */ /* 0x003fe20003800000 */
.L_x_1759:
[----:B------:R-:W-:Y:S01]  /*1730*/  HFMA2.MMA R14, -RZ, RZ, 0, 4.76837158203125e-07 ;  /* 0x00000008ff0e7435 */ /* 0x000fe200000001ff */
[----:B------:R-:W-:-:S05]  /*1740*/  MOV R22, R17 ;  /* 0x0000001100167202 */ /* 0x000fca0000000f00 */
[----:B------:R-:W-:-:S05]  /*1750*/  FADD.FTZ R22, R9, R22 ;  /* 0x0000001609167221 */ /* 0x000fca0000010000 */
[----:B------:R-:W-:-:S07]  /*1760*/  MOV R27, R22 ;  /* 0x00000016001b7202 */ /* 0x000fce0000000f00 */
[----:B------:R-:W-:Y:S05]  /*1770*/  WARPSYNC.COLLECTIVE R12, `(.L_x_1760) ;  /* 0x000000000c087348 */ /* 0x000fea0003c00000 */
[----:B------:R0:W1:Y:S02]  /*1780*/  SHFL.BFLY P2, R17, R27, R14, R13 ;  /* 0x0c00000e1b117389 */ /* 0x000064000004000d */
[----:B01----:R-:W-:Y:S01]  /*1790*/  ENDCOLLECTIVE ;  /* 0x000000000000791b */ /* 0x003fe20003800000 */
.L_x_1760:
[----:B------:R-:W-:Y:S01]  /*17a0*/  HFMA2.MMA R14, -RZ, RZ, 0, 9.5367431640625e-07 ;  /* 0x00000010ff0e7435 */ /* 0x000fe200000001ff */
[----:B------:R-:W-:-:S05]  /*17b0*/  MOV R23, R17 ;  /* 0x0000001100177202 */ /* 0x000fca0000000f00 */
[----:B------:R-:W-:-:S04]  /*17c0*/  FADD.FTZ R18, R22, R23 ;  /* 0x0000001716127221 */ /* 0x000fc80000010000 */
[----:B------:R-:W-:-:S07]  /*17d0*/  IMAD.MOV.U32 R27, RZ, RZ, R18 ;  /* 0x000000ffff1b7224 */ /* 0x000fce00078e0012 */
[----:B------:R-:W-:Y:S05]  /*17e0*/  WARPSYNC.COLLECTIVE R12, `(.L_x_1761) ;  /* 0x000000000c087348 */ /* 0x000fea0003c00000 */
[----:B------:R0:W1:Y:S02]  /*17f0*/  SHFL.BFLY P2, R17, R27, R14, R13 ;  /* 0x0c00000e1b117389 */ /* 0x000064000004000d */
[----:B01----:R-:W-:Y:S01]  /*1800*/  ENDCOLLECTIVE ;  /* 0x000000000000791b */ /* 0x003fe20003800000 */
.L_x_1761:
[----:B------:R-:W-:Y:S01]  /*1810*/  HFMA2.MMA R14, -RZ, RZ, 0, 5.9604644775390625e-08 ;  /* 0x00000001ff0e7435 */ /* 0x000fe200000001ff */
[----:B------:R-:W-:Y:S02]  /*1820*/  MOV R27, R8 ;  /* 0x00000008001b7202 */ /* 0x000fe40000000f00 */
[----:B------:R-:W-:-:S08]  /*1830*/  MOV R9, R17 ;  /* 0x0000001100097202 */ /* 0x000fd00000000f00 */
[----:B------:R-:W-:Y:S05]  /*1840*/  WARPSYNC.COLLECTIVE R12, `(.L_x_1762) ;  /* 0x000000000c087348 */ /* 0x000fea0003c00000 */
[----:B------:R0:W1:Y:S02]  /*1850*/  SHFL.BFLY P2, R17, R27, R14, R13 ;  /* 0x0c00000e1b117389 */ /* 0x000064000004000d */
[----:B01----:R-:W-:Y:S01]  /*1860*/  ENDCOLLECTIVE ;  /* 0x000000000000791b */ /* 0x003fe20003800000 */
.L_x_1762:
[----:B------:R-:W-:Y:S01]  /*1870*/  HFMA2.MMA R14, -RZ, RZ, 0, 1.1920928955078125e-07 ;  /* 0x00000002ff0e7435 */ /* 0x000fe200000001ff */
[----:B------:R-:W-:-:S05]  /*1880*/  MOV R19, R17 ;  /* 0x0000001100137202 */ /* 0x000fca0000000f00 */
[----:B------:R-:W-:-:S05]  /*1890*/  FADD.FTZ R23, R8, R19 ;  /* 0x0000001308177221 */ /* 0x000fca0000010000 */
[----:B------:R-:W-:-:S07]  /*18a0*/  MOV R27, R23 ;  /* 0x00000017001b7202 */ /* 0x000fce0000000f00 */
[----:B------:R-:W-:Y:S05]  /*18b0*/  WARPSYNC.COLLECTIVE R12, `(.L_x_1763) ;  /* 0x000000000c087348 */ /* 0x000fea0003c00000 */
[----:B------:R0:W1:Y:S02]  /*18c0*/  SHFL.BFLY P2, R17, R27, R14, R13 ;  /* 0x0c00000e1b117389 */ /* 0x000064000004000d */
[----:B01----:R-:W-:Y:S01]  /*18d0*/  ENDCOLLECTIVE ;  /* 0x000000000000791b */ /* 0x003fe20003800000 */
.L_x_1763:
[----:B------:R-:W-:Y:S01]  /*18e0*/  HFMA2.MMA R14, -RZ, RZ, 0, 2.384185791015625e-07 ;  /* 0x00000004ff0e7435 */ /* 0x000fe200000001ff */
[----:B------:R-:W-:-:S05]  /*18f0*/  MOV R22, R17 ;  /* 0x0000001100167202 */ /* 0x000fca0000000f00 */
[----:B------:R-:W-:-:S05]  /*1900*/  FADD.FTZ R8, R23, R22 ;  /* 0x0000001617087221 */ /* 0x000fca0000010000 */
[----:B------:R-:W-:-:S07]  /*1910*/  MOV R27, R8 ;  /* 0x00000008001b7202 */ /* 0x000fce0000000f00 */
[----:B------:R-:W-:Y:S05]  /*1920*/  WARPSYNC.COLLECTIVE R12, `(.L_x_1764) ;  /* 0x000000000c087348 */ /* 0x000fea0003c00000 */
[----:B------:R0:W1:Y:S02]  /*1930*/  SHFL.BFLY P2, R17, R27, R14, R13 ;  /* 0x0c00000e1b117389 */ /* 0x000064000004000d */
[----:B01----:R-:W-:Y:S01]  /*1940*/  ENDCOLLECTIVE ;  /* 0x000000000000791b */ /* 0x003fe20003800000 */
.L_x_1764:
[----:B------:R-:W-:Y:S01]  /*1950*/  HFMA2.MMA R14, -RZ, RZ, 0, 4.76837158203125e-07 ;  /* 0x00000008ff0e7435 */ /* 0x000fe200000001ff */
[----:B------:R-:W-:-:S05]  /*1960*/  MOV R21, R17 ;  /* 0x0000001100157202 */ /* 0x000fca0000000f00 */
[----:B------:R-:W-:-:S05]  /*1970*/  FADD.FTZ R24, R8, R21 ;  /* 0x0000001508187221 */ /* 0x000fca0000010000 */
[----:B------:R-:W-:-:S07]  /*1980*/  MOV R27, R24 ;  /* 0x00000018001b7202 */ /* 0x000fce0000000f00 */
[----:B------:R-:W-:Y:S05]  /*1990*/  WARPSYNC.COLLECTIVE R12, `(.L_x_1765) ;  /* 0x000000000c087348 */ /* 0x000fea0003c00000 */
[----:B------:R0:W1:Y:S02]  /*19a0*/  SHFL.BFLY P2, R17, R27, R14, R13 ;  /* 0x0c00000e1b117389 */ /* 0x000064000004000d */
[----:B01----:R-:W-:Y:S01]  /*19b0*/  ENDCOLLECTIVE ;  /* 0x000000000000791b */ /* 0x003fe20003800000 */
.L_x_1765:
[----:B------:R-:W-:Y:S01]  /*19c0*/  HFMA2.MMA R14, -RZ, RZ, 0, 9.5367431640625e-07 ;  /* 0x00000010ff0e7435 */ /* 0x000fe200000001ff */
[----:B------:R-:W-:-:S05]  /*19d0*/  MOV R25, R17 ;  /* 0x0000001100197202 */ /* 0x000fca0000000f00 */
[----:B------:R-:W-:-:S05]  /*19e0*/  FADD.FTZ R25, R24, R25 ;  /* 0x0000001918197221 */ /* 0x000fca0000010000 */
[----:B------:R-:W-:-:S07]  /*19f0*/  MOV R27, R25 ;  /* 0x00000019001b7202 */ /* 0x000fce0000000f00 */
[----:B------:R-:W-:Y:S05]  /*1a00*/  WARPSYNC.COLLECTIVE R12, `(.L_x_1766) ;  /* 0x000000000c087348 */ /* 0x000fea0003c00000 */
[----:B------:R0:W1:Y:S02]  /*1a10*/  SHFL.BFLY P2, R17, R27, R14, R13 ;  /* 0x0c00000e1b117389 */ /* 0x000064000004000d */
[----:B01----:R-:W-:Y:S01]  /*1a20*/  ENDCOLLECTIVE ;  /* 0x000000000000791b */ /* 0x003fe20003800000 */
.L_x_1766:
[----:B------:R-:W-:Y:S05]  /*1a30*/  BRA `(.L_x_1767) ;  /* 0xfffffff400387947 */ /* 0x000fea000383ffff */
.L_x_1768:
        /* <DEDUP_REMOVED lines=12> */
.L_x_4535:


//--------------------- .text._ZN10layer_norm31ln_parallel_residual_bwd_kernelINS_13Kernel_traitsI13__nv_bfloat16S2_fS2_fjLj7168ELj1ELj1ELj8ELj8ENS_18Kernel_traits_baseILj7168ES2_S2_fS2_fjLj256EEEEELb1ELb1ELb0EEEvNS_9BwdParamsE --------------------------
	.section	.text._ZN10layer_norm31ln_parallel_residual_bwd_kernelINS_13Kernel_traitsI13__nv_bfloat16S2_fS2_fjLj7168ELj1ELj1ELj8ELj8ENS_18Kernel_traits_baseILj7168ES2_S2_fS2_fjLj256EEEEELb1ELb1ELb0EEEvNS_9BwdParamsE,"ax",@progbits
	.align	128
        .global         _ZN10layer_norm31ln_parallel_residual_bwd_kernelINS_13Kernel_traitsI13__nv_bfloat16S2_fS2_fjLj7168ELj1ELj1ELj8ELj8ENS_18Kernel_traits_baseILj7168ES2_S2_fS2_fjLj256EEEEELb1ELb1ELb0EEEvNS_9BwdParamsE
        .type           _ZN10layer_norm31ln_parallel_residual_bwd_kernelINS_13Kernel_traitsI13__nv_bfloat16S2_fS2_fjLj7168ELj1ELj1ELj8ELj8ENS_18Kernel_traits_baseILj7168ES2_S2_fS2_fjLj256EEEEELb1ELb1ELb0EEEvNS_9BwdParamsE,@function
        .size           _ZN10layer_norm31ln_parallel_residual_bwd_kernelINS_13Kernel_traitsI13__nv_bfloat16S2_fS2_fjLj7168ELj1ELj1ELj8ELj8ENS_18Kernel_traits_baseILj7168ES2_S2_fS2_fjLj256EEEEELb1ELb1ELb0EEEvNS_9BwdParamsE,(.L_x_4536 - _ZN10layer_norm31ln_parallel_residual_bwd_kernelINS_13Kernel_traitsI13__nv_bfloat16S2_fS2_fjLj7168ELj1ELj1ELj8ELj8ENS_18Kernel_traits_baseILj7168ES2_S2_fS2_fjLj256EEEEELb1ELb1ELb0EEEvNS_9BwdParamsE)
        .other          _ZN10layer_norm31ln_parallel_residual_bwd_kernelINS_13Kernel_traitsI13__nv_bfloat16S2_fS2_fjLj7168ELj1ELj1ELj8ELj8ENS_18Kernel_traits_baseILj7168ES2_S2_fS2_fjLj256EEEEELb1ELb1ELb0EEEvNS_9BwdParamsE,@"STO_CUDA_ENTRY STV_DEFAULT"
_ZN10layer_norm31ln_parallel_residual_bwd_kernelINS_13Kernel_traitsI13__nv_bfloat16S2_fS2_fjLj7168ELj1ELj1ELj8ELj8ENS_18Kernel_traits_baseILj7168ES2_S2_fS2_fjLj256EEEEELb1ELb1ELb0EEEvNS_9BwdParamsE:
.text._ZN10layer_norm31ln_parallel_residual_bwd_kernelINS_13Kernel_traitsI13__nv_bfloat16S2_fS2_fjLj7168ELj1ELj1ELj8ELj8ENS_18Kernel_traits_baseILj7168ES2_S2_fS2_fjLj256EEEEELb1ELb1ELb0EEEvNS_9BwdParamsE:
        /* <DEDUP_REMOVED lines=91> */
[--C-:B-----5:R-:W-:Y:S01]  /*05b0*/  SHF.R.U64 R31, R14, 0x10, R15.reuse ;  /* 0x000000100e1f7819 */ /* 0x120fe2000000120f */
[--C-:B------:R-:W-:Y:S01]  /*05c0*/  IMAD.MOV.U32 R30, RZ, RZ, R15.reuse ;  /* 0x000000ffff1e7224 */ /* 0x100fe200078e000f */
[----:B------:R-:W-:Y:S01]  /*05d0*/  SHF.R.U32.HI R29, RZ, 0x10, R15 ;  /* 0x00000010ff1d7819 */ /* 0x000fe2000001160f */
[--C-:B------:R-:W-:Y:S01]  /*05e0*/  IMAD.MOV.U32 R26, RZ, RZ, R17.reuse ;  /* 0x000000ffff1a7224 */ /* 0x100fe200078e0011 */
        /* <DEDUP_REMOVED lines=8> */
[--C-:B------:R-:W-:Y:S01]  /*0670*/  SHF.R.U64 R39, R6, 0x10, R7.reuse ;  /* 0x0000001006277819 */ /* 0x100fe20000001207 */
[--C-:B------:R-:W-:Y:S01]  /*0680*/  IMAD.MOV.U32 R38, RZ, RZ, R7.reuse ;  /* 0x000000ffff267224 */ /* 0x100fe200078e0007 */
[----:B------:R-:W-:Y:S01]  /*0690*/  SHF.R.U32.HI R37, RZ, 0x10, R7 ;  /* 0x00000010ff257819 */ /* 0x000fe20000011607 */
[--C-:B------:R-:W-:Y:S01]  /*06a0*/  IMAD.MOV.U32 R34, RZ, RZ, R11.reuse ;  /* 0x000000ffff227224 */ /* 0x100fe200078e000b */
[--C-:B------:R-:W-:Y:S01]  /*06b0*/  SHF.R.U64 R35, R10, 0x10, R11.reuse ;  /* 0x000000100a237819 */ /* 0x100fe2000000120b */
[----:B------:R-:W-:Y:S01]  /*06c0*/  IMAD.MOV.U32 R135, RZ, RZ, 0x1 ;  /* 0x00000001ff877424 */ /* 0x000fe200078e00ff */
[----:B------:R-:W-:Y:S01]  /*06d0*/  SHF.R.U32.HI R33, RZ, 0x10, R11 ;  /* 0x00000010ff217819 */ /* 0x000fe2000001160b */
[----:B------:R-:W-:Y:S01]  /*06e0*/  IMAD.MOV.U32 R93, RZ, RZ, RZ ;  /* 0x000000ffff5d7224 */ /* 0x000fe200078e00ff */
[----:B------:R-:W-:Y:S01]  /*06f0*/  MOV R32, R14 ;  /* 0x0000000e00207202 */ /* 0x000fe20000000f00 */
[----:B------:R-:W-:Y:S01]  /*0700*/  IMAD.MOV.U32 R14, RZ, RZ, R25 ;  /* 0x000000ffff0e7224 */ /* 0x000fe200078e0019 */
[----:B------:R-:W-:Y:S01]  /*0710*/  MOV R0, R18 ;  /* 0x0000001200007202 */ /* 0x000fe20000000f00 */
[--C-:B------:R-:W-:Y:S01]  /*0720*/  IMAD.MOV.U32 R18, RZ, RZ, R21.reuse ;  /* 0x000000ffff127224 */ /* 0x100fe200078e0015 */
        /* <DEDUP_REMOVED lines=8> */
[----:B------:R-:W-:Y:S01]  /*07b0*/  MOV R144, R6 ;  /* 0x0000000600907202 */ /* 0x000fe20000000f00 */
[----:B------:R-:W-:Y:S01]  /*07c0*/  IMAD.U32 R34, R34, 0x10000, RZ ;  /* 0x0001000022227824 */ /* 0x000fe200078e00ff */
[----:B------:R-:W-:Y:S01]  /*07d0*/  MOV R16, R24 ;  /* 0x0000001800107202 */ /* 0x000fe20000000f00 */
        /* <DEDUP_REMOVED lines=22> */
[----:B0-----:R-:W-:-:S07]  /*0940*/  IMAD.U32 R13, R13, 0x10000, RZ ;  /* 0x000100000d0d7824 */ /* 0x001fce00078e00ff */
.L_x_1805:
[----:B012---:R-:W0:Y:S01]  /*0950*/  LDC.64 R130, c[0x0][0x250] ;  /* 0x00009400ff827b82 */ /* 0x007e220000000a00 */
[----:B------:R-:W-:-:S07]  /*0960*/  ISETP.NE.AND P4, PT, R12, RZ, PT ;  /* 0x000000ff0c00720c */ /* 0x000fce0003f85270 */
[----:B---3--:R-:W1:Y:S01]  /*0970*/  LDC.64 R128, c[0x0][0x258] ;  /* 0x00009600ff807b82 */ /* 0x008e620000000a00 */
        /* <DEDUP_REMOVED lines=12> */
[----:B------:R-:W-:Y:S01]  /*0a40*/  LOP3.LUT R134, R136, 0x7fffff8, RZ, 0xc0, !PT ;  /* 0x07fffff888867812 */ /* 0x000fe200078ec0ff */
        /* <DEDUP_REMOVED lines=9> */
[----:B------:R0:W5:Y:S01]  /*0ae0*/  @P5 LDG.E.128 R96, desc[UR4][R140.64] ;  /* 0x000000048c605981 */ /* 0x000162000c1e1d00 */
        /* <DEDUP_REMOVED lines=9> */
[----:B------:R-:W-:-:S04]  /*0b80*/  IADD3 R160, P4, R161, UR12, RZ ;  /* 0x0000000ca1a07c10 */ /* 0x000fc8000ff9e0ff */
[----:B------:R-:W-:Y:S02]  /*0b90*/  IADD3.X R161, R130, UR13, RZ, P4, !PT ;  /* 0x0000000d82a17c10 */ /* 0x000fe4000a7fe4ff */
[----:B------:R-:W2:Y:S03]  /*0ba0*/  LDC.64 R130, c[0x0][0x2b8] ;  /* 0x0000ae00ff827b82 */ /* 0x000ea60000000a00 */
[----:B------:R3:W5:Y:S01]  /*0bb0*/  LDG.E R160, desc[UR4][R160.64] ;  /* 0x00000004a0a07981 */ /* 0x000762000c1e1900 */
[----:B--2---:R-:W-:-:S03]  /*0bc0*/  IMAD.WIDE.U32 R132, R10, 0x8, R130 ;  /* 0x000000080a847825 */ /* 0x004fc600078e0082 */
[----:B------:R-:W2:Y:S04]  /*0bd0*/  LDG.E.128 R128, desc[UR4][R128.64] ;  /* 0x0000000480807981 */ /* 0x000ea8000c1e1d00 */
[----:B------:R-:W0:Y:S01]  /*0be0*/  LDG.E.64 R132, desc[UR4][R132.64] ;  /* 0x0000000484847981 */ /* 0x000e22000c1e1b00 */
[--C-:B--2---:R-:W-:Y:S01]  /*0bf0*/  FADD.FTZ R162, R128, -R142.reuse ;  /* 0x8000008e80a27221 */ /* 0x104fe20000010000 */
[----:B0-----:R-:W-:Y:S01]  /*0c00*/  MOV R140, R132 ;  /* 0x00000084008c7202 */ /* 0x001fe20000000f00 */
[----:B------:R-:W-:Y:S01]  /*0c10*/  FADD.FTZ R164, R129, -R142 ;  /* 0x8000008e81a47221 */ /* 0x000fe20000010000 */
[----:B------:R-:W-:Y:S01]  /*0c20*/  SHF.R.U64 R141, R132, 0x10, R133 ;  /* 0x00000010848d7819 */ /* 0x000fe20000001285 */
[----:B------:R-:W-:Y:S02]  /*0c30*/  FMUL.FTZ R219, R11, R162 ;  /* 0x000000a20bdb7220 */ /* 0x000fe40000410000 */
[----:B------:R-:W-:-:S02]  /*0c40*/  IMAD.U32 R217, R140, 0x10000, RZ ;  /* 0x000100008cd97824 */ /* 0x000fc400078e00ff */
[----:B-1----:R-:W-:Y:S02]  /*0c50*/  IMAD.MOV.U32 R138, RZ, RZ, R133 ;  /* 0x000000ffff8a7224 */ /* 0x002fe400078e0085 */
[----:B------:R-:W-:Y:S01]  /*0c60*/  FADD.FTZ R130, R130, -R142 ;  /* 0x8000008e82827221 */ /* 0x000fe20000010000 */
[----:B------:R-:W-:Y:S02]  /*0c70*/  IMAD.U32 R128, R141, 0x10000, RZ ;  /* 0x000100008d807824 */ /* 0x000fe400078e00ff */
[----:B------:R-:W-:Y:S01]  /*0c80*/  FMUL.FTZ R162, R11, R164 ;  /* 0x000000a40ba27220 */ /* 0x000fe20000410000 */
[----:B------:R-:W-:Y:S01]  /*0c90*/  FADD.FTZ R64, R64, R217 ;  /* 0x000000d940407221 */ /* 0x000fe20000010000 */
[-C--:B------:R-:W-:Y:S01]  /*0ca0*/  FFMA.FTZ R92, R219, R217.reuse, R92 ;  /* 0x000000d9db5c7223 */ /* 0x080fe2000001005c */
[----:B------:R-:W-:Y:S01]  /*0cb0*/  FMUL.FTZ R217, R144, R217 ;  /* 0x000000d990d97220 */ /* 0x000fe20000410000 */
[----:B------:R-:W-:Y:S01]  /*0cc0*/  FADD.FTZ R166, R131, -R142 ;  /* 0x8000008e83a67221 */ /* 0x000fe20000010000 */
[----:B------:R-:W-:Y:S01]  /*0cd0*/  SHF.L.U32 R131, R138, 0x10, RZ ;  /* 0x000000108a837819 */ /* 0x000fe200000006ff */
[----:B------:R-:W-:Y:S01]  /*0ce0*/  FADD.FTZ R65, R65, R128 ;  /* 0x0000008041417221 */ /* 0x000fe20000010000 */
[-C--:B------:R-:W-:Y:S01]  /*0cf0*/  FFMA.FTZ R93, R162, R128.reuse, R93 ;  /* 0x00000080a25d7223 */ /* 0x080fe2000001005d */
[----:B---3--:R-:W-:Y:S01]  /*0d00*/  FMUL.FTZ R161, R39, R128 ;  /* 0x0000008027a17220 */ /* 0x008fe20000410000 */
[----:B------:R-:W-:Y:S01]  /*0d10*/  FMUL.FTZ R163, R11, R130 ;  /* 0x000000820ba37220 */ /* 0x000fe20000410000 */
[----:B------:R-:W-:Y:S01]  /*0d20*/  SHF.R.U32.HI R139, RZ, 0x10, R133 ;  /* 0x00000010ff8b7819 */ /* 0x000fe20000011685 */
[----:B------:R-:W-:Y:S01]  /*0d30*/  FADD.FTZ R128, RZ, R217 ;  /* 0x000000d9ff807221 */ /* 0x000fe20000010000 */
[----:B------:R-:W-:Y:S01]  /*0d40*/  FFMA.FTZ R129, R219, R217, RZ ;  /* 0x000000d9db817223 */ /* 0x000fe200000100ff */
[----:B------:R-:W-:Y:S01]  /*0d50*/  FADD.FTZ R66, R66, R131 ;  /* 0x0000008342427221 */ /* 0x000fe20000010000 */
[-C--:B------:R-:W-:Y:S01]  /*0d60*/  FFMA.FTZ R94, R163, R131.reuse, R94 ;  /* 0x00000083a35e7223 */ /* 0x080fe2000001005e */
[----:B------:R-:W-:Y:S01]  /*0d70*/  FMUL.FTZ R164, R38, R131 ;  /* 0x0000008326a47220 */ /* 0x000fe20000410000 */
[----:B------:R-:W-:Y:S01]  /*0d80*/  FADD.FTZ R131, R128, R161 ;  /* 0x000000a180837221 */ /* 0x000fe20000010000 */
[----:B------:R-:W-:-:S02]  /*0d90*/  IMAD.U32 R132, R139, 0x10000, RZ ;  /* 0x000100008b847824 */ /* 0x000fc400078e00ff */
[----:B------:R-:W-:Y:S01]  /*0da0*/  FFMA.FTZ R128, R162, R161, R129 ;  /* 0x000000a1a2807223 */ /* 0x000fe20000010081 */
[----:B------:R-:W-:Y:S01]  /*0db0*/  FMUL.FTZ R166, R11, R166 ;  /* 0x000000a60ba67220 */ /* 0x000fe20000410000 */
[----:B------:R-:W-:Y:S01]  /*0dc0*/  FADD.FTZ R130, R131, R164 ;  /* 0x000000a483827221 */ /* 0x000fe20000010000 */
[----:B------:R-:W-:Y:S01]  /*0dd0*/  FMUL.FTZ R165, R37, R132 ;  /* 0x0000008425a57220 */ /* 0x000fe20000410000 */
[----:B------:R-:W-:Y:S01]  /*0de0*/  FFMA.FTZ R128, R163, R164, R128 ;  /* 0x000000a4a3807223 */ /* 0x000fe20000010080 */
[----:B------:R-:W-:Y:S01]  /*0df0*/  FADD.FTZ R67, R67, R132 ;  /* 0x0000008443437221 */ /* 0x000fe20000010000 */
[----:B------:R-:W-:Y:S01]  /*0e00*/  FFMA.FTZ R95, R166, R132, R95 ;  /* 0x00000084a65f7223 */ /* 0x000fe2000001005f */
[----:B------:R-:W-:Y:S02]  /*0e10*/  VIADD R142, R10, 0x100 ;  /* 0x000001000a8e7836 */ /* 0x000fe40000000000 */
[----:B------:R-:W-:Y:S01]  /*0e20*/  FADD.FTZ R139, R130, R165 ;  /* 0x000000a5828b7221 */ /* 0x000fe20000010000 */
[----:B------:R-:W-:-:S07]  /*0e30*/  FFMA.FTZ R138, R166, R165, R128 ;  /* 0x000000a5a68a7223 */ /* 0x000fce0000010080 */
.L_x_1771:
[----:B------:R-:W-:Y:S05]  /*0e40*/  BSYNC B0 ;  /* 0x0000000000007941 */ /* 0x000fea0003800000 */
.L_x_1770:
        /* <DEDUP_REMOVED lines=10> */
[----:B------:R-:W5:Y:S01]  /*0ef0*/  @P5 LDG.E.128 R100, desc[UR4][R170.64] ;  /* 0x00000004aa645981 */ /* 0x000f62000c1e1d00 */
        /* <DEDUP_REMOVED lines=9> */
[----:B------:R-:W-:-:S04]  /*0f90*/  IADD3 R140, P4, R141, UR12, RZ ;  /* 0x0000000c8d8c7c10 */ /* 0x000fc8000ff9e0ff */
[----:B------:R-:W-:Y:S02]  /*0fa0*/  IADD3.X R141, R130, UR13, RZ, P4, !PT ;  /* 0x0000000d828d7c10 */ /* 0x000fe4000a7fe4ff */
[----:B------:R-:W1:Y:S03]  /*0fb0*/  LDC.64 R130, c[0x0][0x2b8] ;  /* 0x0000ae00ff827b82 */ /* 0x000e660000000a00 */
[----:B------:R2:W5:Y:S01]  /*0fc0*/  LDG.E R159, desc[UR4][R140.64] ;  /* 0x000000048c9f7981 */ /* 0x000562000c1e1900 */
[----:B-1----:R-:W-:-:S03]  /*0fd0*/  IMAD.WIDE.U32 R132, R142, 0x8, R130 ;  /* 0x000000088e847825 */ /* 0x002fc600078e0082 */
[----:B------:R-:W0:Y:S04]  /*0fe0*/  LDG.E.128 R128, desc[UR4][R128.64] ;  /* 0x0000000480807981 */ /* 0x000e28000c1e1d00 */
[----:B------:R-:W3:Y:S01]  /*0ff0*/  LDG.E.64 R132, desc[UR4][R132.64] ;  /* 0x0000000484847981 */ /* 0x000ee2000c1e1b00 */
[----:B------:R-:W-:Y:S02]  /*1000*/  VIADD R142, R142, 0x100 ;  /* 0x000001008e8e7836 */ /* 0x000fe40000000000 */
[C---:B0-----:R-:W-:Y:S01]  /*1010*/  FADD.FTZ R168, -R174.reuse, R128 ;  /* 0x00000080aea87221 */ /* 0x041fe20000010100 */
[----:B------:R-:W-:Y:S01]  /*1020*/  FADD.FTZ R170, -R174, R129 ;  /* 0x00000081aeaa7221 */ /* 0x000fe20000010100 */
[----:B---3--:R-:W-:Y:S01]  /*1030*/  IMAD.MOV.U32 R143, RZ, RZ, R132 ;  /* 0x000000ffff8f7224 */ /* 0x008fe200078e0084 */
[--C-:B------:R-:W-:Y:S01]  /*1040*/  SHF.R.U64 R171, R132, 0x10, R133.reuse ;  /* 0x0000001084ab7819 */ /* 0x100fe20000001285 */
[----:B------:R-:W-:-:S02]  /*1050*/  IMAD.MOV.U32 R167, RZ, RZ, R133 ;  /* 0x000000ffffa77224 */ /* 0x000fc400078e0085 */
[C---:B------:R-:W-:Y:S01]  /*1060*/  FADD.FTZ R130, -R174.reuse, R130 ;  /* 0x00000082ae827221 */ /* 0x040fe20000010100 */
[----:B------:R-:W-:Y:S01]  /*1070*/  FADD.FTZ R174, -R174, R131 ;  /* 0x00000083aeae7221 */ /* 0x000fe20000010100 */
[----:B------:R-:W-:Y:S01]  /*1080*/  IMAD.U32 R143, R143, 0x10000, RZ ;  /* 0x000100008f8f7824 */ /* 0x000fe200078e00ff */
[----:B------:R-:W-:Y:S01]  /*1090*/  SHF.R.U32.HI R169, RZ, 0x10, R133 ;  /* 0x00000010ffa97819 */ /* 0x000fe20000011685 */
[----:B------:R-:W-:Y:S01]  /*10a0*/  IMAD.U32 R131, R167, 0x10000, RZ ;  /* 0x00010000a7837824 */ /* 0x000fe200078e00ff */
[----:B------:R-:W-:Y:S01]  /*10b0*/  SHF.L.U32 R128, R171, 0x10, RZ ;  /* 0x00000010ab807819 */ /* 0x000fe200000006ff */
[C---:B------:R-:W-:Y:S01]  /*10c0*/  FMUL.FTZ R167, R11.reuse, R168 ;  /* 0x000000a80ba77220 */ /* 0x040fe20000410000 */
[----:B------:R-:W-:Y:S01]  /*10d0*/  FMUL.FTZ R168, R11, R170 ;  /* 0x000000aa0ba87220 */ /* 0x000fe20000410000 */
[----:B------:R-:W-:Y:S01]  /*10e0*/  FMUL.FTZ R170, R36, R143 ;  /* 0x0000008f24aa7220 */ /* 0x000fe20000410000 */
        /* <DEDUP_REMOVED lines=21> */
[----:B--2---:R-:W-:-:S07]  /*1240*/  FFMA.FTZ R138, R174, R173, R128 ;  /* 0x000000adae8a7223 */ /* 0x004fce0000010080 */
.L_x_1773:
[----:B------:R-:W-:Y:S05]  /*1250*/  BSYNC B0 ;  /* 0x0000000000007941 */ /* 0x000fea0003800000 */
.L_x_1772:
[----:B------:R-:W-:Y:S04]  /*1260*/  BSSY B0, `(.L_x_1774) ;  /* 0x000003f000007945 */ /* 0x000fe80003800000 */
[----:B------:R-:W-:Y:S05]  /*1270*/  @!P0 BRA `(.L_x_1775) ;  /* 0x0000000000f48947 */ /* 0x000fea0003800000 */
[----:B------:R-:W-:Y:S01]  /*1280*/  ISETP.NE.U32.AND P5, PT, RZ, UR8, PT ;  /* 0x00000008ff007c0c */ /* 0x000fe2000bfa5070 */
[----:B------:R-:W0:Y:S01]  /*1290*/  LDC.64 R132, c[0x0][0x2b8] ;  /* 0x0000ae00ff847b82 */ /* 0x000e220000000a00 */
[C---:B------:R-:W-:Y:S02]  /*12a0*/  SHF.L.U32 R141, R142.reuse, 0x2, RZ ;  /* 0x000000028e8d7819 */ /* 0x040fe400000006ff */
[----:B------:R-:W-:Y:S02]  /*12b0*/  ISETP.NE.AND.EX P5, PT, RZ, UR9, PT, P5 ;  /* 0x00000009ff007c0c */ /* 0x000fe4000bfa5350 */
[----:B------:R-:W-:-:S11]  /*12c0*/  SHF.L.U64.HI R130, R142, 0x2, RZ ;  /* 0x000000028e827819 */ /* 0x000fd600000102ff */
[----:B------:R-:W-:-:S04]  /*12d0*/  @P5 LEA R178, P4, R142, UR8, 0x4 ;  /* 0x000000088eb25c11 */ /* 0x000fc8000f8820ff */
[C---:B------:R-:W-:Y:S02]  /*12e0*/  @P5 LEA.HI.X R179, R142.reuse, UR9, RZ, 0x4, P4 ;  /* 0x000000098eb35c11 */ /* 0x040fe4000a0f24ff */
[----:B------:R-:W-:Y:S01]  /*12f0*/  ISETP.NE.U32.AND P4, PT, RZ, UR14, PT ;  /* 0x0000000eff007c0c */ /* 0x000fe2000bf85070 */
[----:B0-----:R-:W-:Y:S02]  /*1300*/  IMAD.WIDE.U32 R132, R142, 0x8, R132 ;  /* 0x000000088e847825 */ /* 0x001fe400078e0084 */
[----:B------:R0:W5:Y:S01]  /*1310*/  @P5 LDG.E.128 R104, desc[UR4][R178.64] ;  /* 0x00000004b2685981 */ /* 0x000162000c1e1d00 */
[----:B------:R-:W-:-:S03]  /*1320*/  ISETP.NE.AND.EX P4, PT, RZ, UR15, PT, P4 ;  /* 0x0000000fff007c0c */ /* 0x000fc6000bf85340 */
[----:B------:R-:W2:Y:S10]  /*1330*/  LDG.E.64 R132, desc[UR4][R132.64] ;  /* 0x0000000484847981 */ /* 0x000eb4000c1e1b00 */
        /* <DEDUP_REMOVED lines=10> */
[----:B------:R-:W3:Y:S04]  /*13e0*/  LDG.E.128 R128, desc[UR4][R128.64] ;  /* 0x0000000480807981 */ /* 0x000ee8000c1e1d00 */
[----:B------:R4:W5:Y:S01]  /*13f0*/  LDG.E R158, desc[UR4][R140.64] ;  /* 0x000000048c9e7981 */ /* 0x000962000c1e1900 */
[----:B------:R-:W-:Y:S01]  /*1400*/  IADD3 R142, R142, 0x100, RZ ;  /* 0x000001008e8e7810 */ /* 0x000fe20007ffe0ff */
[----:B--2---:R-:W-:Y:S01]  /*1410*/  IMAD.MOV.U32 R143, RZ, RZ, R132 ;  /* 0x000000ffff8f7224 */ /* 0x004fe200078e0084 */
[--C-:B0-----:R-:W-:Y:S01]  /*1420*/  SHF.R.U64 R179, R132, 0x10, R133.reuse ;  /* 0x0000001084b37819 */ /* 0x101fe20000001285 */
[--C-:B------:R-:W-:Y:S01]  /*1430*/  IMAD.MOV.U32 R175, RZ, RZ, R133.reuse ;  /* 0x000000ffffaf7224 */ /* 0x100fe200078e0085 */
[----:B-1----:R-:W-:-:S02]  /*1440*/  SHF.R.U32.HI R177, RZ, 0x10, R133 ;  /* 0x00000010ffb17819 */ /* 0x002fc40000011685 */
[----:B------:R-:W-:-:S03]  /*1450*/  SHF.L.U32 R143, R143, 0x10, RZ ;  /* 0x000000108f8f7819 */ /* 0x000fc600000006ff */
[----:B------:R-:W-:-:S04]  /*1460*/  IMAD.U32 R132, R177, 0x10000, RZ ;  /* 0x00010000b1847824 */ /* 0x000fc800078e00ff */
[----:B------:R-:W-:Y:S01]  /*1470*/  FMUL.FTZ R181, R29, R132 ;  /* 0x000000841db57220 */ /* 0x000fe20000410000 */
[----:B------:R-:W-:Y:S01]  /*1480*/  FADD.FTZ R56, R56, R143 ;  /* 0x0000008f38387221 */ /* 0x000fe20000010000 */
[----:B------:R-:W-:Y:S01]  /*1490*/  FADD.FTZ R59, R59, R132 ;  /* 0x000000843b3b7221 */ /* 0x000fe20000010000 */
[C---:B---3--:R-:W-:Y:S01]  /*14a0*/  FADD.FTZ R176, -R182.reuse, R128 ;  /* 0x00000080b6b07221 */ /* 0x048fe20000010100 */
[C---:B------:R-:W-:Y:S01]  /*14b0*/  FADD.FTZ R178, -R182.reuse, R129 ;  /* 0x00000081b6b27221 */ /* 0x040fe20000010100 */
[C---:B------:R-:W-:Y:S01]  /*14c0*/  FADD.FTZ R130, -R182.reuse, R130 ;  /* 0x00000082b6827221 */ /* 0x040fe20000010100 */
[----:B------:R-:W-:Y:S01]  /*14d0*/  FADD.FTZ R182, -R182, R131 ;  /* 0x00000083b6b67221 */ /* 0x000fe20000010100 */
[----:B------:R-:W-:Y:S02]  /*14e0*/  IMAD.U32 R131, R175, 0x10000, RZ ;  /* 0x00010000af837824 */ /* 0x000fe400078e00ff */
[----:B------:R-:W-:Y:S01]  /*14f0*/  FMUL.FTZ R175, R11, R176 ;  /* 0x000000b00baf7220 */ /* 0x000fe20000410000 */
[----:B------:R-:W-:-:S02]  /*1500*/  IMAD.U32 R128, R179, 0x10000, RZ ;  /* 0x00010000b3807824 */ /* 0x000fc400078e00ff */
[C---:B------:R-:W-:Y:S01]  /*1510*/  FMUL.FTZ R176, R11.reuse, R178 ;  /* 0x000000b20bb07220 */ /* 0x040fe20000410000 */
[----:B------:R-:W-:Y:S01]  /*1520*/  FMUL.FTZ R178, R32, R143 ;  /* 0x0000008f20b27220 */ /* 0x000fe20000410000 */
[----:B------:R-:W-:Y:S01]  /*1530*/  FMUL.FTZ R179, R11, R130 ;  /* 0x000000820bb37220 */ /* 0x000fe20000410000 */
[----:B------:R-:W-:Y:S01]  /*1540*/  FADD.FTZ R57, R57, R128 ;  /* 0x0000008039397221 */ /* 0x000fe20000010000 */
[-C--:B------:R-:W-:Y:S01]  /*1550*/  FFMA.FTZ R85, R176, R128.reuse, R85 ;  /* 0x00000080b0557223 */ /* 0x080fe20000010055 */
        /* <DEDUP_REMOVED lines=8> */
[----:B------:R-:W-:-:S02]  /*15e0*/  FMUL.FTZ R182, R11, R182 ;  /* 0x000000b60bb67220 */ /* 0x000fc40000410000 */
[----:B------:R-:W-:Y:S01]  /*15f0*/  FADD.FTZ R130, R131, R180 ;  /* 0x000000b483827221 */ /* 0x000fe20000010000 */
[----:B------:R-:W-:Y:S01]  /*1600*/  FFMA.FTZ R128, R179, R180, R128 ;  /* 0x000000b4b3807223 */ /* 0x000fe20000010080 */
[----:B------:R-:W-:Y:S01]  /*1610*/  FFMA.FTZ R84, R175, R143, R84 ;  /* 0x0000008faf547223 */ /* 0x000fe20000010054 */
[----:B------:R-:W-:Y:S01]  /*1620*/  FFMA.FTZ R87, R182, R132, R87 ;  /* 0x00000084b6577223 */ /* 0x000fe20000010057 */
[----:B------:R-:W-:Y:S01]  /*1630*/  FADD.FTZ R139, R130, R181 ;  /* 0x000000b5828b7221 */ /* 0x000fe20000010000 */
[----:B----4-:R-:W-:-:S07]  /*1640*/  FFMA.FTZ R138, R182, R181, R128 ;  /* 0x000000b5b68a7223 */ /* 0x010fce0000010080 */
.L_x_1775:
[----:B------:R-:W-:Y:S05]  /*1650*/  BSYNC B0 ;  /* 0x0000000000007941 */ /* 0x000fea0003800000 */
.L_x_1774:
[----:B------:R-:W-:Y:S04]  /*1660*/  BSSY B0, `(.L_x_1776) ;  /* 0x000003f000007945 */ /* 0x000fe80003800000 */
[----:B------:R-:W-:Y:S05]  /*1670*/  @!P1 BRA `(.L_x_1777) ;  /* 0x0000000000f49947 */ /* 0x000fea0003800000 */
[----:B------:R-:W-:Y:S01]  /*1680*/  ISETP.NE.U32.AND P5, PT, RZ, UR8, PT ;  /* 0x00000008ff007c0c */ /* 0x000fe2000bfa5070 */
[----:B------:R-:W0:Y:S01]  /*1690*/  LDC.64 R132, c[0x0][0x2b8] ;  /* 0x0000ae00ff847b82 */ /* 0x000e220000000a00 */
[C---:B------:R-:W-:Y:S01]  /*16a0*/  IMAD.SHL.U32 R141, R142.reuse, 0x4, RZ ;  /* 0x000000048e8d7824 */ /* 0x040fe200078e00ff */
[----:B------:R-:W-:Y:S02]  /*16b0*/  SHF.L.U64.HI R130, R142, 0x2, RZ ;  /* 0x000000028e827819 */ /* 0x000fe400000102ff */
[----:B------:R-:W-:-:S13]  /*16c0*/  ISETP.NE.AND.EX P5, PT, RZ, UR9, PT, P5 ;  /* 0x00000009ff007c0c */ /* 0x000fda000bfa5350 */
        /* <DEDUP_REMOVED lines=19> */
[----:B------:R-:W-:Y:S02]  /*1800*/  VIADD R142, R142, 0x100 ;  /* 0x000001008e8e7836 */ /* 0x000fe40000000000 */
[----:B--2---:R-:W-:Y:S01]  /*1810*/  IMAD.MOV.U32 R143, RZ, RZ, R132 ;  /* 0x000000ffff8f7224 */ /* 0x004fe200078e0084 */
[----:B------:R-:W-:-:S02]  /*1820*/  MOV R183, R133 ;  /* 0x0000008500b77202 */ /* 0x000fc40000000f00 */
[--C-:B0-----:R-:W-:Y:S01]  /*1830*/  SHF.R.U64 R187, R132, 0x10, R133.reuse ;  /* 0x0000001084bb7819 */ /* 0x101fe20000001285 */
[----:B------:R-:W-:Y:S01]  /*1840*/  IMAD.U32 R143, R143, 0x10000, RZ ;  /* 0x000100008f8f7824 */ /* 0x000fe200078e00ff */
[----:B-1----:R-:W-:-:S03]  /*1850*/  SHF.R.U32.HI R185, RZ, 0x10, R133 ;  /* 0x00000010ffb97819 */ /* 0x002fc60000011685 */
[----:B------:R-:W-:Y:S01]  /*1860*/  FMUL.FTZ R188, R28, R143 ;  /* 0x0000008f1cbc7220 */ /* 0x000fe20000410000 */
[----:B------:R-:W-:Y:S01]  /*1870*/  SHF.L.U32 R132, R185, 0x10, RZ ;  /* 0x00000010b9847819 */ /* 0x000fe200000006ff */
[----:B------:R-:W-:-:S04]  /*1880*/  FADD.FTZ R52, R52, R143 ;  /* 0x0000008f34347221 */ /* 0x000fc80000010000 */
[----:B------:R-:W-:Y:S01]  /*1890*/  FMUL.FTZ R191, R25, R132 ;  /* 0x0000008419bf7220 */ /* 0x000fe20000410000 */
[----:B------:R-:W-:Y:S01]  /*18a0*/  FADD.FTZ R55, R55, R132 ;  /* 0x0000008437377221 */ /* 0x000fe20000010000 */
[C---:B---3--:R-:W-:Y:S01]  /*18b0*/  FADD.FTZ R184, -R192.reuse, R128 ;  /* 0x00000080c0b87221 */ /* 0x048fe20000010100 */
[C---:B------:R-:W-:Y:S01]  /*18c0*/  FADD.FTZ R186, -R192.reuse, R129 ;  /* 0x00000081c0ba7221 */ /* 0x040fe20000010100 */
[C---:B------:R-:W-:Y:S01]  /*18d0*/  FADD.FTZ R130, -R192.reuse, R130 ;  /* 0x00000082c0827221 */ /* 0x040fe20000010100 */
[----:B------:R-:W-:Y:S01]  /*18e0*/  FADD.FTZ R192, -R192, R131 ;  /* 0x00000083c0c07221 */ /* 0x000fe20000010100 */
[----:B------:R-:W-:Y:S02]  /*18f0*/  IMAD.U32 R131, R183, 0x10000, RZ ;  /* 0x00010000b7837824 */ /* 0x000fe400078e00ff */
[----:B------:R-:W-:Y:S01]  /*1900*/  FMUL.FTZ R183, R11, R184 ;  /* 0x000000b80bb77220 */ /* 0x000fe20000410000 */
[----:B------:R-:W-:Y:S02]  /*1910*/  IMAD.U32 R128, R187, 0x10000, RZ ;  /* 0x00010000bb807824 */ /* 0x000fe400078e00ff */
[C---:B------:R-:W-:Y:S01]  /*1920*/  FMUL.FTZ R184, R11.reuse, R186 ;  /* 0x000000ba0bb87220 */ /* 0x040fe20000410000 */
[----:B------:R-:W-:Y:S01]  /*1930*/  FMUL.FTZ R189, R11, R130 ;  /* 0x000000820bbd7220 */ /* 0x000fe20000410000 */
[----:B------:R-:W-:-:S02]  /*1940*/  FADD.FTZ R53, R53, R128 ;  /* 0x0000008035357221 */ /* 0x000fc40000010000 */
        /* <DEDUP_REMOVED lines=9> */
[----:B------:R-:W-:Y:S02]  /*19e0*/  FMUL.FTZ R192, R11, R192 ;  /* 0x000000c00bc07220 */ /* 0x000fe40000410000 */
[----:B------:R-:W-:Y:S01]  /*19f0*/  FADD.FTZ R130, R131, R190 ;  /* 0x000000be83827221 */ /* 0x000fe20000010000 */
[----:B------:R-:W-:Y:S01]  /*1a00*/  FFMA.FTZ R128, R189, R190, R128 ;  /* 0x000000bebd807223 */ /* 0x000fe20000010080 */
[----:B------:R-:W-:Y:S01]  /*1a10*/  FFMA.FTZ R80, R183, R143, R80 ;  /* 0x0000008fb7507223 */ /* 0x000fe20000010050 */
[----:B------:R-:W-:Y:S01]  /*1a20*/  FFMA.FTZ R83, R192, R132, R83 ;  /* 0x00000084c0537223 */ /* 0x000fe20000010053 */
[----:B------:R-:W-:Y:S01]  /*1a30*/  FADD.FTZ R139, R130, R191 ;  /* 0x000000bf828b7221 */ /* 0x000fe20000010000 */
[----:B----4-:R-:W-:-:S07]  /*1a40*/  FFMA.FTZ R138, R192, R191, R128 ;  /* 0x000000bfc08a7223 */ /* 0x010fce0000010080 */
.L_x_1777:
[----:B------:R-:W-:Y:S05]  /*1a50*/  BSYNC B0 ;  /* 0x0000000000007941 */ /* 0x000fea0003800000 */
.L_x_1776:
        /* <DEDUP_REMOVED lines=11> */
[----:B------:R-:W5:Y:S01]  /*1b10*/  @P5 LDG.E.128 R112, desc[UR4][R194.64] ;  /* 0x00000004c2705981 */ /* 0x000f62000c1e1d00 */
[----:B------:R-:W-:-:S03]  /*1b20*/  ISETP.NE.AND.EX P4, PT, RZ, UR15, PT, P4 ;  /* 0x0000000fff007c0c */ /* 0x000fc6000bf85340 */
[----:B------:R-:W2:Y:S10]  /*1b30*/  LDG.E.64 R132, desc[UR4][R132.64] ;  /* 0x0000000484847981 */ /* 0x000eb4000c1e1b00 */
[----:B------:R-:W0:Y:S02]  /*1b40*/  @P4 LDC.64 R128, c[0x0][0x248] ;  /* 0x00009200ff804b82 */ /* 0x000e240000000a00 */
[----:B0-----:R-:W-:-:S05]  /*1b50*/  @P4 IADD3 R186, P6, R141, R128, RZ ;  /* 0x000000808dba4210 */ /* 0x001fca0007fde0ff */
        /* <DEDUP_REMOVED lines=10> */
[----:B------:R-:W-:Y:S02]  /*1c00*/  IADD3 R142, R142, 0x100, RZ ;  /* 0x000001008e8e7810 */ /* 0x000fe40007ffe0ff */
[----:B--2---:R-:W-:Y:S02]  /*1c10*/  MOV R143, R132 ;  /* 0x00000084008f7202 */ /* 0x004fe40000000f00 */
[----:B------:R-:W-:-:S03]  /*1c20*/  SHF.R.U64 R193, R132, 0x10, R133 ;  /* 0x0000001084c17819 */ /* 0x000fc60000001285 */
[----:B------:R-:W-:Y:S02]  /*1c30*/  IMAD.U32 R143, R143, 0x10000, RZ ;  /* 0x000100008f8f7824 */ /* 0x000fe400078e00ff */
[--C-:B0-----:R-:W-:Y:S01]  /*1c40*/  IMAD.MOV.U32 R186, RZ, RZ, R133.reuse ;  /* 0x000000ffffba7224 */ /* 0x101fe200078e0085 */
[----:B------:R-:W-:-:S05]  /*1c50*/  SHF.R.U32.HI R187, RZ, 0x10, R133 ;  /* 0x00000010ffbb7819 */ /* 0x000fca0000011685 */
[----:B------:R-:W-:-:S04]  /*1c60*/  IMAD.U32 R132, R187, 0x10000, RZ ;  /* 0x00010000bb847824 */ /* 0x000fc800078e00ff */
[----:B------:R-:W-:Y:S01]  /*1c70*/  FMUL.FTZ R199, R21, R132 ;  /* 0x0000008415c77220 */ /* 0x000fe20000410000 */
[----:B------:R-:W-:Y:S01]  /*1c80*/  FADD.FTZ R48, R48, R143 ;  /* 0x0000008f30307221 */ /* 0x000fe20000010000 */
[----:B------:R-:W-:Y:S01]  /*1c90*/  FADD.FTZ R51, R51, R132 ;  /* 0x0000008433337221 */ /* 0x000fe20000010000 */
[C---:B---3--:R-:W-:Y:S01]  /*1ca0*/  FADD.FTZ R194, -R200.reuse, R128 ;  /* 0x00000080c8c27221 */ /* 0x048fe20000010100 */
[C---:B------:R-:W-:Y:S01]  /*1cb0*/  FADD.FTZ R196, -R200.reuse, R129 ;  /* 0x00000081c8c47221 */ /* 0x040fe20000010100 */
[----:B------:R-:W-:Y:S01]  /*1cc0*/  SHF.L.U32 R128, R193, 0x10, RZ ;  /* 0x00000010c1807819 */ /* 0x000fe200000006ff */
[----:B------:R-:W-:Y:S01]  /*1cd0*/  FADD.FTZ R130, -R200, R130 ;  /* 0x00000082c8827221 */ /* 0x000fe20000010100 */
[C---:B------:R-:W-:Y:S01]  /*1ce0*/  FMUL.FTZ R193, R11.reuse, R194 ;  /* 0x000000c20bc17220 */ /* 0x040fe20000410000 */
[----:B------:R-:W-:Y:S01]  /*1cf0*/  FMUL.FTZ R194, R11, R196 ;  /* 0x000000c40bc27220 */ /* 0x000fe20000410000 */
[----:B------:R-:W-:Y:S01]  /*1d00*/  FMUL.FTZ R196, R24, R143 ;  /* 0x0000008f18c47220 */ /* 0x000fe20000410000 */
[----:B------:R-:W-:Y:S01]  /*1d10*/  FADD.FTZ R200, -R200, R131 ;  /* 0x00000083c8c87221 */ /* 0x000fe20000010100 */
        /* <DEDUP_REMOVED lines=18> */
[----:B-1----:R-:W-:-:S07]  /*1e40*/  FFMA.FTZ R138, R200, R199, R128 ;  /* 0x000000c7c88a7223 */ /* 0x002fce0000010080 */
.L_x_1779:
[----:B------:R-:W-:Y:S05]  /*1e50*/  BSYNC B0 ;  /* 0x0000000000007941 */ /* 0x000fea0003800000 */
.L_x_1778:
        /* <DEDUP_REMOVED lines=63> */
.L_x_1781:
[----:B------:R-:W-:Y:S05]  /*2250*/  BSYNC B0 ;  /* 0x0000000000007941 */ /* 0x000fea0003800000 */
.L_x_1780:
        /* <DEDUP_REMOVED lines=15> */
[----:B------:R-:W-:-:S04]  /*2350*/  ISETP.NE.AND P6, PT, R145, RZ, PT ;  /* 0x000000ff9100720c */ /* 0x000fc80003fc5270 */
[----:B------:R1:W5:Y:S01]  /*2360*/  @P4 LDG.E R0, desc[UR4][R186.64] ;  /* 0x00000004ba004981 */ /* 0x000362000c1e1900 */
[C---:B------:R-:W-:Y:S02]  /*2370*/  LEA R128, P4, R142.reuse, UR10, 0x4 ;  /* 0x0000000a8e807c11 */ /* 0x040fe4000f8820ff */
[----:B-----5:R-:W-:Y:S02]  /*2380*/  FSEL R216, R137, RZ, !P6 ;  /* 0x000000ff89d87208 */ /* 0x020fe40007000000 */
[----:B------:R-:W-:Y:S02]  /*2390*/  LEA.HI.X R129, R142, UR11, RZ, 0x4, P4 ;  /* 0x0000000b8e817c11 */ /* 0x000fe4000a0f24ff */
[----:B------:R-:W-:-:S04]  /*23a0*/  IADD3 R140, P4, R141, UR12, RZ ;  /* 0x0000000c8d8c7c10 */ /* 0x000fc8000ff9e0ff */
[----:B------:R-:W-:Y:S02]  /*23b0*/  IADD3.X R141, R130, UR13, RZ, P4, !PT ;  /* 0x0000000d828d7c10 */ /* 0x000fe4000a7fe4ff */
[----:B------:R-:W2:Y:S03]  /*23c0*/  LDC.64 R130, c[0x0][0x2b8] ;  /* 0x0000ae00ff827b82 */ /* 0x000ea60000000a00 */
[----:B------:R3:W5:Y:S01]  /*23d0*/  LDG.E R154, desc[UR4][R140.64] ;  /* 0x000000048c9a7981 */ /* 0x000762000c1e1900 */
[----:B--2---:R-:W-:-:S03]  /*23e0*/  IMAD.WIDE.U32 R132, R142, 0x8, R130 ;  /* 0x000000088e847825 */ /* 0x004fc600078e0082 */
[----:B------:R-:W0:Y:S04]  /*23f0*/  LDG.E.128 R128, desc[UR4][R128.64] ;  /* 0x0000000480807981 */ /* 0x000e28000c1e1d00 */
[----:B------:R-:W2:Y:S01]  /*2400*/  LDG.E.64 R132, desc[UR4][R132.64] ;  /* 0x0000000484847981 */ /* 0x000ea2000c1e1b00 */
[----:B0-----:R-:W-:Y:S01]  /*2410*/  FADD.FTZ R210, -R216, R129 ;  /* 0x00000081d8d27221 */ /* 0x001fe20000010100 */
[----:B--2---:R-:W-:Y:S02]  /*2420*/  MOV R137, R132 ;  /* 0x0000008400897202 */ /* 0x004fe40000000f00 */
[--C-:B-1----:R-:W-:Y:S01]  /*2430*/  SHF.R.U64 R187, R132, 0x10, R133.reuse ;  /* 0x0000001084bb7819 */ /* 0x102fe20000001285 */
[----:B------:R-:W-:Y:S02]  /*2440*/  FADD.FTZ R186, -R216, R128 ;  /* 0x00000080d8ba7221 */ /* 0x000fe40000010100 */
[----:B------:R-:W-:Y:S01]  /*2450*/  IMAD.U32 R137, R137, 0x10000, RZ ;  /* 0x0001000089897824 */ /* 0x000fe200078e00ff */
[----:B------:R-:W-:Y:S01]  /*2460*/  SHF.L.U32 R128, R187, 0x10, RZ ;  /* 0x00000010bb807819 */ /* 0x000fe200000006ff */
[----:B------:R-:W-:-:S02]  /*2470*/  IMAD.MOV.U32 R142, RZ, RZ, R133 ;  /* 0x000000ffff8e7224 */ /* 0x000fc400078e0085 */
[----:B------:R-:W-:Y:S01]  /*2480*/  FADD.FTZ R130, -R216, R130 ;  /* 0x00000082d8827221 */ /* 0x000fe20000010100 */
[C---:B------:R-:W-:Y:S01]  /*2490*/  FMUL.FTZ R210, R11.reuse, R210 ;  /* 0x000000d20bd27220 */ /* 0x040fe20000410000 */
[----:B------:R-:W-:Y:S01]  /*24a0*/  FMUL.FTZ R212, R16, R137 ;  /* 0x0000008910d47220 */ /* 0x000fe20000410000 */
[----:B------:R-:W-:Y:S01]  /*24b0*/  FMUL.FTZ R209, R11, R186 ;  /* 0x000000ba0bd17220 */ /* 0x000fe20000410000 */
[----:B------:R-:W-:Y:S01]  /*24c0*/  FADD.FTZ R216, -R216, R131 ;  /* 0x00000083d8d87221 */ /* 0x000fe20000010100 */
[----:B------:R-:W-:Y:S02]  /*24d0*/  IMAD.U32 R131, R142, 0x10000, RZ ;  /* 0x000100008e837824 */ /* 0x000fe400078e00ff */
[----:B------:R-:W-:Y:S01]  /*24e0*/  FADD.FTZ R41, R41, R128 ;  /* 0x0000008029297221 */ /* 0x000fe20000010000 */
[-C--:B------:R-:W-:Y:S01]  /*24f0*/  FFMA.FTZ R69, R210, R128.reuse, R69 ;  /* 0x00000080d2457223 */ /* 0x080fe20000010045 */
[----:B------:R-:W-:Y:S01]  /*2500*/  FMUL.FTZ R211, R15, R128 ;  /* 0x000000800fd37220 */ /* 0x000fe20000410000 */
[----:B------:R-:W-:Y:S01]  /*2510*/  FMUL.FTZ R213, R11, R130 ;  /* 0x000000820bd57220 */ /* 0x000fe20000410000 */
[----:B------:R-:W-:Y:S01]  /*2520*/  SHF.R.U32.HI R143, RZ, 0x10, R133 ;  /* 0x00000010ff8f7819 */ /* 0x000fe20000011685 */
[----:B------:R-:W-:Y:S01]  /*2530*/  FADD.FTZ R128, R139, R212 ;  /* 0x000000d48b807221 */ /* 0x000fe20000010000 */
[----:B------:R-:W-:Y:S01]  /*2540*/  FFMA.FTZ R129, R209, R212, R138 ;  /* 0x000000d4d1817223 */ /* 0x000fe2000001008a */
        /* <DEDUP_REMOVED lines=15> */
[----:B---3--:R-:W-:-:S07]  /*2640*/  FFMA.FTZ R138, R216, R215, R128 ;  /* 0x000000d7d88a7223 */ /* 0x008fce0000010080 */
.L_x_1783:
[----:B------:R-:W-:Y:S05]  /*2650*/  BSYNC B0 ;  /* 0x0000000000007941 */ /* 0x000fea0003800000 */
.L_x_1782:
        /* <DEDUP_REMOVED lines=23> */
.L_x_1816:
        /* <DEDUP_REMOVED lines=16> */
[----:B-----5:R-:W2:Y:S04]  /*28d0*/  LDS.128 R136, [R220+0x7020] ;  /* 0x00702000dc887984 */ /* 0x020ea80000000c00 */
        /* <DEDUP_REMOVED lines=40> */
[----:B------:R-:W-:-:S03]  /*2b60*/  ISETP.NE.U32.AND P5, PT, RZ, UR18, PT ;  /* 0x00000012ff007c0c */ /* 0x000fc6000bfa5070 */
[----:B------:R-:W-:Y:S01]  /*2b70*/  FMUL.FTZ R141, R140, UR17 ;  /* 0x000000118c8d7c20 */ /* 0x000fe20008410000 */
[----:B------:R-:W-:-:S04]  /*2b80*/  ISETP.NE.AND.EX P5, PT, RZ, UR19, PT, P5 ;  /* 0x00000013ff007c0c */ /* 0x000fc8000bfa5350 */
[C---:B------:R-:W-:Y:S01]  /*2b90*/  SEL R124, R131.reuse, R124, P5 ;  /* 0x0000007c837c7207 */ /* 0x040fe20002800000 */
[----:B------:R-:W-:Y:S01]  /*2ba0*/  FMUL.FTZ R131, R131, UR17 ;  /* 0x0000001183837c20 */ /* 0x000fe20008410000 */
[C---:B------:R-:W-:Y:S01]  /*2bb0*/  SEL R125, R130.reuse, R125, P5 ;  /* 0x0000007d827d7207 */ /* 0x040fe20002800000 */
[----:B------:R-:W-:Y:S01]  /*2bc0*/  FMUL.FTZ R130, R130, UR17 ;  /* 0x0000001182827c20 */ /* 0x000fe20008410000 */
[C---:B------:R-:W-:Y:S01]  /*2bd0*/  SEL R126, R139.reuse, R126, P5 ;  /* 0x0000007e8b7e7207 */ /* 0x040fe20002800000 */
[----:B------:R-:W-:Y:S01]  /*2be0*/  FMUL.FTZ R139, R139, UR17 ;  /* 0x000000118b8b7c20 */ /* 0x000fe20008410000 */
[----:B------:R-:W-:-:S03]  /*2bf0*/  SEL R127, R140, R127, P5 ;  /* 0x0000007f8c7f7207 */ /* 0x000fc60002800000 */
[----:B------:R-:W0:Y:S02]  /*2c00*/  @P5 LDC.64 R128, c[0x0][0x308] ;  /* 0x0000c200ff805b82 */ /* 0x000e240000000a00 */
[----:B0-----:R-:W-:-:S05]  /*2c10*/  @P5 IMAD.WIDE.U32 R128, R10, 0x10, R128 ;  /* 0x000000100a805825 */ /* 0x001fca00078e0080 */
[----:B------:R0:W-:Y:S01]  /*2c20*/  @P5 STG.E.128 desc[UR4][R128.64], R124 ;  /* 0x0000007c80005986 */ /* 0x0001e2000c101d04 */
[----:B------:R-:W-:-:S04]  /*2c30*/  LOP3.LUT P5, RZ, R160, 0xff, RZ, 0xc0, !PT ;  /* 0x000000ffa0ff7812 */ /* 0x000fc800078ac0ff */
[----:B------:R-:W-:Y:S02]  /*2c40*/  FSEL R134, R131, RZ, P5 ;  /* 0x000000ff83867208 */ /* 0x000fe40002800000 */
[----:B------:R-:W-:Y:S02]  /*2c50*/  ISETP.NE.U32.AND P5, PT, RZ, UR14, PT ;  /* 0x0000000eff007c0c */ /* 0x000fe4000bfa5070 */
[----:B------:R-:W-:Y:S02]  /*2c60*/  F2F.BF16.F32 R187, R134 ;  /* 0x0000008600bb7304 */ /* 0x000fe40000202000 */
[----:B------:R-:W-:Y:S01]  /*2c70*/  ISETP.NE.AND.EX P5, PT, RZ, UR15, PT, P5 ;  /* 0x0000000fff007c0c */ /* 0x000fe2000bfa5350 */
[----:B0-----:R-:W0:-:S12]  /*2c80*/  LDC.64 R128, c[0x0][0x2f8] ;  /* 0x0000be00ff807b82 */ /* 0x001e180000000a00 */
[----:B------:R-:W-:-:S04]  /*2c90*/  @P5 LOP3.LUT P6, RZ, R9, 0xff, RZ, 0xc0, !PT ;  /* 0x000000ff09ff5812 */ /* 0x000fc800078cc0ff */
[----:B------:R-:W-:Y:S02]  /*2ca0*/  @P5 FSEL R135, R131, RZ, P6 ;  /* 0x000000ff83875208 */ /* 0x000fe40003000000 */
[----:B------:R-:W-:Y:S02]  /*2cb0*/  LOP3.LUT P6, RZ, R160, 0xff00, RZ, 0xc0, !PT ;  /* 0x0000ff00a0ff7812 */ /* 0x000fe400078cc0ff */
[----:B------:R-:W-:Y:S02]  /*2cc0*/  @P5 F2FP.BF16.F32.PACK_AB R135, RZ, R135 ;  /* 0x00000087ff87523e */ /* 0x000fe400000010ff */
[----:B------:R-:W-:Y:S02]  /*2cd0*/  FSEL R136, R130, RZ, P6 ;  /* 0x000000ff82887208 */ /* 0x000fe40003000000 */
[----:B------:R-:W-:Y:S02]  /*2ce0*/  @P5 LOP3.LUT P6, RZ, R9, 0xff00, RZ, 0xc0, !PT ;  /* 0x0000ff0009ff5812 */ /* 0x000fe400078cc0ff */
[----:B------:R-:W-:-:S02]  /*2cf0*/  @P5 PRMT R150, R135, 0x7610, R150 ;  /* 0x0000761087965816 */ /* 0x000fc40000000096 */
[----:B------:R-:W-:Y:S02]  /*2d00*/  @P5 FSEL R137, R130, RZ, P6 ;  /* 0x000000ff82895208 */ /* 0x000fe40003000000 */
[----:B------:R-:W-:Y:S01]  /*2d10*/  LOP3.LUT P6, RZ, R160, 0xff0000, RZ, 0xc0, !PT ;  /* 0x00ff0000a0ff7812 */ /* 0x000fe200078cc0ff */
[----:B------:R-:W1:Y:S01]  /*2d20*/  F2F.BF16.F32 R130, R136 ;  /* 0x0000008800827304 */ /* 0x000e620000202000 */
[----:B0-----:R-:W-:Y:S01]  /*2d30*/  IMAD.WIDE.U32 R128, R10, 0x8, R128 ;  /* 0x000000080a807825 */ /* 0x001fe200078e0080 */
[----:B------:R-:W-:Y:S02]  /*2d40*/  @P5 F2FP.BF16.F32.PACK_AB R137, RZ, R137 ;  /* 0x00000089ff89523e */ /* 0x000fe400000010ff */
[----:B------:R-:W-:Y:S02]  /*2d50*/  FSEL R138, R139, RZ, P6 ;  /* 0x000000ff8b8a7208 */ /* 0x000fe40003000000 */
[----:B------:R-:W-:Y:S02]  /*2d60*/  @P5 LOP3.LUT P6, RZ, R9, 0xff0000, RZ, 0xc0, !PT ;  /* 0x00ff000009ff5812 */ /* 0x000fe400078cc0ff */
[----:B------:R-:W-:-:S02]  /*2d70*/  @P5 PRMT R151, R137, 0x7610, R151 ;  /* 0x0000761089975816 */ /* 0x000fc40000000097 */
[----:B------:R-:W-:Y:S01]  /*2d80*/  @P5 FSEL R139, R139, RZ, P6 ;  /* 0x000000ff8b8b5208 */ /* 0x000fe20003000000 */
[----:B------:R-:W-:Y:S01]  /*2d90*/  F2F.BF16.F32 R138, R138 ;  /* 0x0000008a008a7304 */ /* 0x000fe20000202000 */
[----:B------:R-:W-:Y:S02]  /*2da0*/  LOP3.LUT P6, RZ, R160, 0xff000000, RZ, 0xc0, !PT ;  /* 0xff000000a0ff7812 */ /* 0x000fe400078cc0ff */
[----:B------:R-:W-:Y:S01]  /*2db0*/  @P5 F2FP.BF16.F32.PACK_AB R139, RZ, R139 ;  /* 0x0000008bff8b523e */ /* 0x000fe200000010ff */
[----:B-1----:R-:W-:Y:S01]  /*2dc0*/  IMAD.WIDE.U32 R130, R130, 0x10000, RZ ;  /* 0x0001000082827825 */ /* 0x002fe200078e00ff */
[----:B------:R-:W-:Y:S02]  /*2dd0*/  FSEL R140, R141, RZ, P6 ;  /* 0x000000ff8d8c7208 */ /* 0x000fe40003000000 */
[----:B------:R-:W-:Y:S02]  /*2de0*/  @P5 LOP3.LUT P6, RZ, R9, 0xff000000, RZ, 0xc0, !PT ;  /* 0xff00000009ff5812 */ /* 0x000fe400078cc0ff */
[----:B------:R-:W-:-:S02]  /*2df0*/  LOP3.LUT R130, R130, R187, RZ, 0xfc, !PT ;  /* 0x000000bb82827212 */ /* 0x000fc400078efcff */
[----:B------:R-:W0:Y:S01]  /*2e00*/  F2F.BF16.F32 R140, R140 ;  /* 0x0000008c008c7304 */ /* 0x000e220000202000 */
[----:B------:R-:W-:Y:S02]  /*2e10*/  @P5 FSEL R141, R141, RZ, P6 ;  /* 0x000000ff8d8d5208 */ /* 0x000fe40003000000 */
[----:B------:R-:W-:Y:S02]  /*2e20*/  @P5 PRMT R152, R139, 0x7610, R152 ;  /* 0x000076108b985816 */ /* 0x000fe40000000098 */
[----:B------:R-:W-:-:S04]  /*2e30*/  @P5 F2FP.BF16.F32.PACK_AB R141, RZ, R141 ;  /* 0x0000008dff8d523e */ /* 0x000fc800000010ff */
[----:B------:R-:W-:Y:S01]  /*2e40*/  @P5 PRMT R153, R141, 0x7610, R153 ;  /* 0x000076108d995816 */ /* 0x000fe20000000099 */
[----:B0-----:R-:W-:-:S05]  /*2e50*/  IMAD.U32 R143, R140, 0x10000, RZ ;  /* 0x000100008c8f7824 */ /* 0x001fca00078e00ff */
[----:B------:R-:W-:-:S05]  /*2e60*/  LOP3.LUT R131, R131, R143, R138, 0xfe, !PT ;  /* 0x0000008f83837212 */ /* 0x000fca00078efe8a */
[----:B------:R0:W-:Y:S01]  /*2e70*/  STG.E.64 desc[UR4][R128.64], R130 ;  /* 0x0000008280007986 */ /* 0x0001e2000c101b04 */
[----:B------:R-:W-:Y:S05]  /*2e80*/  @!P5 BRA `(.L_x_1787) ;  /* 0x000000000020d947 */ /* 0x000fea0003800000 */
        /* <DEDUP_REMOVED lines=8> */
.L_x_1787:
[----:B------:R-:W-:-:S07]  /*2f10*/  VIADD R10, R10, 0x100 ;  /* 0x000001000a0a7836 */ /* 0x000fce0000000000 */
.L_x_1786:
[----:B------:R-:W-:Y:S05]  /*2f20*/  BSYNC B0 ;  /* 0x0000000000007941 */ /* 0x000fea0003800000 */
.L_x_1785:
        /* <DEDUP_REMOVED lines=69> */
[----:B------:R-:W-:Y:S02]  /*3380*/  @P5 PRMT R153, R141, 0x7610, R153 ;  /* 0x000076108d995816 */ /* 0x000fe40000000099 */
[----:B0-----:R-:W-:-:S04]  /*3390*/  SHF.L.U32 R143, R140, 0x10, RZ ;  /* 0x000000108c8f7819 */ /* 0x001fc800000006ff */
        /* <DEDUP_REMOVED lines=11> */
.L_x_1790:
[----:B------:R-:W-:-:S07]  /*3450*/  VIADD R10, R10, 0x100 ;  /* 0x000001000a0a7836 */ /* 0x000fce0000000000 */
.L_x_1789:
[----:B------:R-:W-:Y:S05]  /*3460*/  BSYNC B0 ;  /* 0x0000000000007941 */ /* 0x000fea0003800000 */
.L_x_1788:
        /* <DEDUP_REMOVED lines=81> */
.L_x_1793:
[----:B------:R-:W-:-:S07]  /*3980*/  IADD3 R10, R10, 0x100, RZ ;  /* 0x000001000a0a7810 */ /* 0x000fce0007ffe0ff */
.L_x_1792:
[----:B------:R-:W-:Y:S05]  /*3990*/  BSYNC B0 ;  /* 0x0000000000007941 */ /* 0x000fea0003800000 */
.L_x_1791:
        /* <DEDUP_REMOVED lines=81> */
.L_x_1796:
[----:B------:R-:W-:-:S07]  /*3eb0*/  VIADD R10, R10, 0x100 ;  /* 0x000001000a0a7836 */ /* 0x000fce0000000000 */
.L_x_1795:
[----:B------:R-:W-:Y:S05]  /*3ec0*/  BSYNC B0 ;  /* 0x0000000000007941 */ /* 0x000fea0003800000 */
.L_x_1794:
        /* <DEDUP_REMOVED lines=81> */
.L_x_1799:
[----:B------:R-:W-:-:S07]  /*43e0*/  VIADD R10, R10, 0x100 ;  /* 0x000001000a0a7836 */ /* 0x000fce0000000000 */
.L_x_1798:
[----:B------:R-:W-:Y:S05]  /*43f0*/  BSYNC B0 ;  /* 0x0000000000007941 */ /* 0x000fea0003800000 */
.L_x_1797:
        /* <DEDUP_REMOVED lines=81> */
.L_x_1802:
[----:B------:R-:W-:-:S07]  /*4910*/  IADD3 R10, R10, 0x100, RZ ;  /* 0x000001000a0a7810 */ /* 0x000fce0007ffe0ff */
.L_x_1801:
[----:B------:R-:W-:Y:S05]  /*4920*/  BSYNC B0 ;  /* 0x0000000000007941 */ /* 0x000fea0003800000 */
.L_x_1800:
        /* <DEDUP_REMOVED lines=23> */
[----:B------:R-:W-:Y:S02]  /*4aa0*/  ISETP.NE.U32.AND P5, PT, RZ, UR18, PT ;  /* 0x00000012ff007c0c */ /* 0x000fe4000bfa5070 */
[----:B------:R-:W-:Y:S02]  /*4ab0*/  FMUL.FTZ R136, R135, UR17 ;  /* 0x0000001187887c20 */ /* 0x000fe40008410000 */
[----:B------:R-:W-:-:S04]  /*4ac0*/  ISETP.NE.AND.EX P5, PT, RZ, UR19, PT, P5 ;  /* 0x00000013ff007c0c */ /* 0x000fc8000bfa5350 */
[C---:B------:R-:W-:Y:S01]  /*4ad0*/  SEL R124, R131.reuse, R124, P5 ;  /* 0x0000007c837c7207 */ /* 0x040fe20002800000 */
[----:B------:R-:W-:Y:S01]  /*4ae0*/  FMUL.FTZ R131, R131, UR17 ;  /* 0x0000001183837c20 */ /* 0x000fe20008410000 */
[C---:B------:R-:W-:Y:S01]  /*4af0*/  SEL R125, R130.reuse, R125, P5 ;  /* 0x0000007d827d7207 */ /* 0x040fe20002800000 */
[----:B------:R-:W-:Y:S01]  /*4b00*/  FMUL.FTZ R130, R130, UR17 ;  /* 0x0000001182827c20 */ /* 0x000fe20008410000 */
[----:B------:R-:W-:Y:S02]  /*4b10*/  SEL R126, R135, R126, P5 ;  /* 0x0000007e877e7207 */ /* 0x000fe40002800000 */
[C---:B------:R-:W-:Y:S01]  /*4b20*/  SEL R127, R138.reuse, R127, P5 ;  /* 0x0000007f8a7f7207 */ /* 0x040fe20002800000 */
[----:B------:R-:W-:Y:S02]  /*4b30*/  FMUL.FTZ R138, R138, UR17 ;  /* 0x000000118a8a7c20 */ /* 0x000fe40008410000 */
[----:B------:R-:W0:Y:S02]  /*4b40*/  @P5 LDC.64 R128, c[0x0][0x308] ;  /* 0x0000c200ff805b82 */ /* 0x000e240000000a00 */
[----:B0-----:R-:W-:-:S05]  /*4b50*/  @P5 IMAD.WIDE.U32 R128, R10, 0x10, R128 ;  /* 0x000000100a805825 */ /* 0x001fca00078e0080 */
[----:B------:R0:W-:Y:S01]  /*4b60*/  @P5 STG.E.128 desc[UR4][R128.64], R124 ;  /* 0x0000007c80005986 */ /* 0x0001e2000c101d04 */
[----:B------:R-:W-:-:S04]  /*4b70*/  LOP3.LUT P5, RZ, R154, 0xff, RZ, 0xc0, !PT ;  /* 0x000000ff9aff7812 */ /* 0x000fc800078ac0ff */
[----:B------:R-:W-:Y:S02]  /*4b80*/  FSEL R11, R131, RZ, P5 ;  /* 0x000000ff830b7208 */ /* 0x000fe40002800000 */
[----:B------:R-:W-:-:S04]  /*4b90*/  ISETP.NE.U32.AND P5, PT, RZ, UR14, PT ;  /* 0x0000000eff007c0c */ /* 0x000fc8000bfa5070 */
[----:B------:R-:W-:Y:S01]  /*4ba0*/  ISETP.NE.AND.EX P5, PT, RZ, UR15, PT, P5 ;  /* 0x0000000fff007c0c */ /* 0x000fe2000bfa5350 */
[----:B------:R-:W-:Y:S01]  /*4bb0*/  F2F.BF16.F32 R11, R11 ;  /* 0x0000000b000b7304 */ /* 0x000fe20000202000 */
[----:B0-----:R-:W0:Y:S11]  /*4bc0*/  LDC.64 R128, c[0x0][0x2f8] ;  /* 0x0000be00ff807b82 */ /* 0x001e360000000a00 */
        /* <DEDUP_REMOVED lines=32> */
[----:B--2---:R-:W-:Y:S02]  /*4dd0*/  LEA R128, P5, R10, UR14, 0x3 ;  /* 0x0000000e0a807c11 */ /* 0x004fe4000f8a18ff */
[----:B------:R-:W-:Y:S02]  /*4de0*/  PRMT R131, R152, 0x5410, R153 ;  /* 0x0000541098837816 */ /* 0x000fe40000000099 */
[----:B------:R-:W-:Y:S02]  /*4df0*/  LEA.HI.X R129, R10, UR15, RZ, 0x3, P5 ;  /* 0x0000000f0a817c11 */ /* 0x000fe4000a8f1cff */
[----:B------:R-:W-:-:S05]  /*4e00*/  LOP3.LUT R10, R151, 0xffff, RZ, 0xc0, !PT ;  /* 0x0000ffff970a7812 */ /* 0x000fca00078ec0ff */
[----:B------:R-:W-:-:S05]  /*4e10*/  IMAD.WIDE.U32 R10, R10, 0x10000, RZ ;  /* 0x000100000a0a7825 */ /* 0x000fca00078e00ff */
[----:B------:R-:W-:Y:S02]  /*4e20*/  LOP3.LUT R11, R131, R11, RZ, 0xfc, !PT ;  /* 0x0000000b830b7212 */ /* 0x000fe400078efcff */
[----:B------:R-:W-:-:S05]  /*4e30*/  LOP3.LUT R10, R10, 0xffff, R150, 0xf8, !PT ;  /* 0x0000ffff0a0a7812 */ /* 0x000fca00078ef896 */
[----:B------:R3:W-:Y:S02]  /*4e40*/  STG.E.64 desc[UR4][R128.64], R10 ;  /* 0x0000000a80007986 */ /* 0x0007e4000c101b04 */
.L_x_1804:
[----:B------:R-:W-:Y:S05]  /*4e50*/  BSYNC B0 ;  /* 0x0000000000007941 */ /* 0x000fea0003800000 */
.L_x_1803:
[----:B------:R-:W-:Y:S01]  /*4e60*/  VIADD R146, R146, UR20 ;  /* 0x0000001492927c36 */ /* 0x000fe20008000000 */
[----:B------:R-:W-:-:S04]  /*4e70*/  SEL R135, RZ, 0x1, P4 ;  /* 0x00000001ff877807 */ /* 0x000fc80002000000 */
[----:B------:R-:W-:-:S13]  /*4e80*/  ISETP.GE.AND P4, PT, R146, UR21, PT ;  /* 0x0000001592007c0c */ /* 0x000fda000bf86270 */
[----:B------:R-:W-:Y:S05]  /*4e90*/  @!P4 BRA `(.L_x_1805) ;  /* 0xffffffb800acc947 */ /* 0x000fea000383ffff */
.L_x_1769:
[----:B------:R-:W4:Y:S01]  /*4ea0*/  S2R R0, SR_TID.X ;  /* 0x0000000000007919 */ /* 0x000f220000002100 */
[----:B------:R-:W4:Y:S01]  /*4eb0*/  S2UR UR6, SR_CTAID.X ;  /* 0x00000000000679c3 */ /* 0x000f220000002500 */
[----:B------:R-:W-:Y:S02]  /*4ec0*/  ISETP.NE.AND P4, PT, R12, RZ, PT ;  /* 0x000000ff0c00720c */ /* 0x000fe40003f85270 */
[----:B------:R-:W-:-:S05]  /*4ed0*/  ISETP.NE.AND P5, PT, R8, RZ, PT ;  /* 0x000000ff0800720c */ /* 0x000fca0003fa5270 */
[----:B-----5:R-:W0:Y:S08]  /*4ee0*/  @P0 LDC.64 R14, c[0x0][0x2d8] ;  /* 0x0000b600ff0e0b82 */ /* 0x020e300000000a00 */
[----:B------:R-:W1:Y:S08]  /*4ef0*/  @P4 LDC.64 R4, c[0x0][0x2d0] ;  /* 0x0000b400ff044b82 */ /* 0x000e700000000a00 */
[----:B------:R-:W2:Y:S01]  /*4f00*/  @P4 LDC.64 R6, c[0x0][0x2d8] ;  /* 0x0000b600ff064b82 */ /* 0x000ea20000000a00 */
[----:B----4-:R-:W-:-:S07]  /*4f10*/  LEA.HI R12, R0, UR6, RZ, 0x18 ;  /* 0x00000006000c7c11 */ /* 0x010fce000f8fc0ff */
[----:B------:R-:W4:Y:S01]  /*4f20*/  @P5 LDC.64 R8, c[0x0][0x2d0] ;  /* 0x0000b400ff085b82 */ /* 0x000f220000000a00 */
[----:B------:R-:W-:Y:S01]  /*4f30*/  LOP3.LUT R0, R0, 0xff, RZ, 0xc0, !PT ;  /* 0x000000ff00007812 */ /* 0x000fe200078ec0ff */
[----:B------:R-:W-:-:S06]  /*4f40*/  IMAD R149, R12, R149, RZ ;  /* 0x000000950c957224 */ /* 0x000fcc00078e02ff */
[----:B---3--:R-:W3:Y:S01]  /*4f50*/  @P5 LDC.64 R10, c[0x0][0x2d8] ;  /* 0x0000b600ff0a5b82 */ /* 0x008ee20000000a00 */
[----:B------:R-:W-:-:S05]  /*4f60*/  LEA.HI R149, R149, R0, RZ, 0x1e ;  /* 0x0000000095957211 */ /* 0x000fca00078ff0ff */
[C---:B-1----:R-:W-:Y:S02]  /*4f70*/  @P4 IMAD.WIDE.U32 R4, R149.reuse, 0x10, R4 ;  /* 0x0000001095044825 */ /* 0x042fe400078e0004 */
[----:B------:R-:W1:Y:S02]  /*4f80*/  @P0 LDC.64 R12, c[0x0][0x2d0] ;  /* 0x0000b400ff0c0b82 */ /* 0x000e640000000a00 */
[C---:B--2---:R-:W-:Y:S01]  /*4f90*/  @P4 IMAD.WIDE.U32 R6, R149.reuse, 0x10, R6 ;  /* 0x0000001095064825 */ /* 0x044fe200078e0006 */
[----:B------:R-:W-:Y:S01]  /*4fa0*/  @P4 IADD3 R149, R149, 0x100, RZ ;  /* 0x0000010095954810 */ /* 0x000fe20007ffe0ff */
[----:B------:R2:W-:Y:S04]  /*4fb0*/  @P4 STG.E.128 desc[UR4][R4.64], R64 ;  /* 0x0000004004004986 */ /* 0x0005e8000c101d04 */
[----:B------:R-:W2:Y:S01]  /*4fc0*/  @P1 LDC.64 R16, c[0x0][0x2d0] ;  /* 0x0000b400ff101b82 */ /* 0x000ea20000000a00 */
[----:B----4-:R-:W-:Y:S01]  /*4fd0*/  @P5 IMAD.WIDE.U32 R8, R149, 0x10, R8 ;  /* 0x0000001095085825 */ /* 0x010fe200078e0008 */
[----:B------:R4:W-:Y:S01]  /*4fe0*/  @P4 STG.E.128 desc[UR4][R6.64], R92 ;  /* 0x0000005c06004986 */ /* 0x0009e2000c101d04 */
[----:B------:R-:W-:-:S03]  /*4ff0*/  ISETP.NE.AND P4, PT, R2, RZ, PT ;  /* 0x000000ff0200720c */ /* 0x000fc60003f85270 */
[----:B------:R4:W-:Y:S02]  /*5000*/  @P5 STG.E.128 desc[UR4][R8.64], R60 ;  /* 0x0000003c08005986 */ /* 0x0009e4000c101d04 */
[----:B------:R-:W4:Y:S01]  /*5010*/  @P1 LDC.64 R18, c[0x0][0x2d8] ;  /* 0x0000b600ff121b82 */ /* 0x000f220000000a00 */
[----:B---3--:R-:W-:-:S04]  /*5020*/  @P5 IMAD.WIDE.U32 R10, R149, 0x10, R10 ;  /* 0x00000010950a5825 */ /* 0x008fc800078e000a */
[----:B------:R-:W-:Y:S01]  /*5030*/  @P5 VIADD R149, R149, 0x100 ;  /* 0x0000010095955836 */ /* 0x000fe20000000000 */
[----:B------:R3:W-:Y:S02]  /*5040*/  @P5 STG.E.128 desc[UR4][R10.64], R88 ;  /* 0x000000580a005986 */ /* 0x0007e4000c101d04 */
[----:B------:R-:W3:Y:S01]  /*5050*/  @P2 LDC.64 R20, c[0x0][0x2d0] ;  /* 0x0000b400ff142b82 */ /* 0x000ee20000000a00 */
[----:B-1----:R-:W-:-:S04]  /*5060*/  @P0 IMAD.WIDE.U32 R12, R149, 0x10, R12 ;  /* 0x00000010950c0825 */ /* 0x002fc800078e000c */
[C---:B0-----:R-:W-:Y:S01]  /*5070*/  @P0 IMAD.WIDE.U32 R14, R149.reuse, 0x10, R14 ;  /* 0x00000010950e0825 */ /* 0x041fe200078e000e */
[----:B------:R0:W-:Y:S02]  /*5080*/  @P0 STG.E.128 desc[UR4][R12.64], R56 ;  /* 0x000000380c000986 */ /* 0x0001e4000c101d04 */
[----:B------:R-:W1:Y:S01]  /*5090*/  @P2 LDC.64 R22, c[0x0][0x2d8] ;  /* 0x0000b600ff162b82 */ /* 0x000e620000000a00 */
[----:B------:R-:W-:Y:S01]  /*50a0*/  @P0 VIADD R149, R149, 0x100 ;  /* 0x0000010095950836 */ /* 0x000fe20000000000 */
[----:B------:R0:W-:Y:S03]  /*50b0*/  @P0 STG.E.128 desc[UR4][R14.64], R84 ;  /* 0x000000540e000986 */ /* 0x0001e6000c101d04 */
[----:B--2---:R-:W-:-:S03]  /*50c0*/  @P1 IMAD.WIDE.U32 R16, R149, 0x10, R16 ;  /* 0x0000001095101825 */ /* 0x004fc600078e0010 */
[----:B------:R-:W2:Y:S01]  /*50d0*/  @P3 LDC.64 R24, c[0x0][0x2d0] ;  /* 0x0000b400ff183b82 */ /* 0x000ea20000000a00 */
[C---:B----4-:R-:W-:Y:S01]  /*50e0*/  @P1 IMAD.WIDE.U32 R18, R149.reuse, 0x10, R18 ;  /* 0x0000001095121825 */ /* 0x050fe200078e0012 */
[----:B------:R-:W-:Y:S01]  /*50f0*/  @P1 IADD3 R149, R149, 0x100, RZ ;  /* 0x0000010095951810 */ /* 0x000fe20007ffe0ff */
[----:B------:R0:W-:Y:S04]  /*5100*/  @P1 STG.E.128 desc[UR4][R16.64], R52 ;  /* 0x0000003410001986 */ /* 0x0001e8000c101d04 */
[----:B------:R0:W-:Y:S01]  /*5110*/  @P1 STG.E.128 desc[UR4][R18.64], R80 ;  /* 0x0000005012001986 */ /* 0x0001e2000c101d04 */
[----:B------:R-:W4:Y:S01]  /*5120*/  @P3 LDC.64 R26, c[0x0][0x2d8] ;  /* 0x0000b600ff1a3b82 */ /* 0x000f220000000a00 */
[----:B---3--:R-:W-:-:S05]  /*5130*/  @P2 IMAD.WIDE.U32 R20, R149, 0x10, R20 ;  /* 0x0000001095142825 */ /* 0x008fca00078e0014 */
[----:B------:R0:W-:Y:S01]  /*5140*/  @P2 STG.E.128 desc[UR4][R20.64], R48 ;  /* 0x0000003014002986 */ /* 0x0001e2000c101d04 */
[----:B-1----:R-:W-:-:S04]  /*5150*/  @P2 IMAD.WIDE.U32 R22, R149, 0x10, R22 ;  /* 0x0000001095162825 */ /* 0x002fc800078e0016 */
[----:B------:R-:W-:Y:S01]  /*5160*/  @P2 VIADD R149, R149, 0x100 ;  /* 0x0000010095952836 */ /* 0x000fe20000000000 */
[----:B------:R0:W-:Y:S03]  /*5170*/  @P2 STG.E.128 desc[UR4][R22.64], R76 ;  /* 0x0000004c16002986 */ /* 0x0001e6000c101d04 */
[----:B--2---:R-:W-:-:S05]  /*5180*/  @P3 IMAD.WIDE.U32 R24, R149, 0x10, R24 ;  /* 0x0000001095183825 */ /* 0x004fca00078e0018 */
[----:B------:R0:W-:Y:S01]  /*5190*/  @P3 STG.E.128 desc[UR4][R24.64], R44 ;  /* 0x0000002c18003986 */ /* 0x0001e2000c101d04 */
[----:B----4-:R-:W-:-:S05]  /*51a0*/  @P3 IMAD.WIDE.U32 R26, R149, 0x10, R26 ;  /* 0x00000010951a3825 */ /* 0x010fca00078e001a */
        /* <DEDUP_REMOVED lines=10> */
.L_x_1784:
[----:B------:R-:W-:Y:S01]  /*5250*/  MOV R140, R139 ;  /* 0x0000008b008c7202 */ /* 0x000fe20000000f00 */
[----:B------:R-:W-:Y:S01]  /*5260*/  IMAD.MOV.U32 R141, RZ, RZ, 0x10 ;  /* 0x00000010ff8d7424 */ /* 0x000fe200078e00ff */
[----:B-----5:R-:W-:Y:S01]  /*5270*/  MOV R137, 0xffffffff ;  /* 0xffffffff00897802 */ /* 0x020fe20000000f00 */
[----:B------:R-:W-:-:S07]  /*5280*/  IMAD.MOV.U32 R142, RZ, RZ, 0x1f ;  /* 0x0000001fff8e7424 */ /* 0x000fce00078e00ff */
[----:B------:R-:W-:Y:S05]  /*5290*/  WARPSYNC.COLLECTIVE R137, `(.L_x_1806) ;  /* 0x0000000089087348 */ /* 0x000fea0003c00000 */
[----:B------:R0:W1:Y:S02]  /*52a0*/  SHFL.DOWN P6, R187, R140, R141, R142 ;  /* 0x0800008d8cbb7389 */ /* 0x00006400000c008e */
[----:B01----:R-:W-:Y:S01]  /*52b0*/  ENDCOLLECTIVE ;  /* 0x000000000000791b */ /* 0x003fe20003800000 */
.L_x_1806:
[----:B------:R-:W-:Y:S02]  /*52c0*/  IMAD.MOV.U32 R140, RZ, RZ, R138 ;  /* 0x000000ffff8c7224 */ /* 0x000fe400078e008a */
[----:B------:R-:W-:-:S07]  /*52d0*/  IMAD.MOV.U32 R128, RZ, RZ, R187 ;  /* 0x000000ffff807224 */ /* 0x000fce00078e00bb */
[----:B------:R-:W-:Y:S05]  /*52e0*/  WARPSYNC.COLLECTIVE R137, `(.L_x_1807) ;  /* 0x0000000089087348 */ /* 0x000fea0003c00000 */
[----:B------:R0:W1:Y:S02]  /*52f0*/  SHFL.DOWN P6, R187, R140, R141, R142 ;  /* 0x0800008d8cbb7389 */ /* 0x00006400000c008e */
[----:B01----:R-:W-:Y:S01]  /*5300*/  ENDCOLLECTIVE ;  /* 0x000000000000791b */ /* 0x003fe20003800000 */
.L_x_1807:
[----:B------:R-:W-:-:S04]  /*5310*/  FADD.FTZ R128, R128, R139 ;  /* 0x0000008b80807221 */ /* 0x000fc80000010000 */
[----:B------:R-:W-:Y:S02]  /*5320*/  IMAD.MOV.U32 R140, RZ, RZ, R128 ;  /* 0x000000ffff8c7224 */ /* 0x000fe400078e0080 */
[----:B------:R-:W-:Y:S01]  /*5330*/  IMAD.MOV.U32 R141, RZ, RZ, 0x8 ;  /* 0x00000008ff8d7424 */ /* 0x000fe200078e00ff */
[----:B------:R-:W-:-:S07]  /*5340*/  MOV R129, R187 ;  /* 0x000000bb00817202 */ /* 0x000fce0000000f00 */
[----:B------:R-:W-:Y:S05]  /*5350*/  WARPSYNC.COLLECTIVE R137, `(.L_x_1808) ;  /* 0x0000000089087348 */ /* 0x000fea0003c00000 */
[----:B------:R0:W1:Y:S02]  /*5360*/  SHFL.DOWN P6, R187, R140, R141, R142 ;  /* 0x0800008d8cbb7389 */ /* 0x00006400000c008e */
[----:B01----:R-:W-:Y:S01]  /*5370*/  ENDCOLLECTIVE ;  /* 0x000000000000791b */ /* 0x003fe20003800000 */
.L_x_1808:
[----:B------:R-:W-:-:S04]  /*5380*/  FADD.FTZ R129, R129, R138 ;  /* 0x0000008a81817221 */ /* 0x000fc80000010000 */
[----:B------:R-:W-:Y:S01]  /*5390*/  IMAD.MOV.U32 R140, RZ, RZ, R129 ;  /* 0x000000ffff8c7224 */ /* 0x000fe200078e0081 */
[----:B------:R-:W-:-:S07]  /*53a0*/  MOV R131, R187 ;  /* 0x000000bb00837202 */ /* 0x000fce0000000f00 */
[----:B------:R-:W-:Y:S05]  /*53b0*/  WARPSYNC.COLLECTIVE R137, `(.L_x_1809) ;  /* 0x0000000089087348 */ /* 0x000fea0003c00000 */
[----:B------:R0:W1:Y:S02]  /*53c0*/  SHFL.DOWN P6, R187, R140, R141, R142 ;  /* 0x0800008d8cbb7389 */ /* 0x00006400000c008e */
[----:B01----:R-:W-:Y:S01]  /*53d0*/  ENDCOLLECTIVE ;  /* 0x000000000000791b */ /* 0x003fe20003800000 */
.L_x_1809:
[----:B------:R-:W-:-:S05]  /*53e0*/  FADD.FTZ R131, R128, R131 ;  /* 0x0000008380837221 */ /* 0x000fca0000010000 */
[----:B------:R-:W-:Y:S01]  /*53f0*/  MOV R140, R131 ;  /* 0x00000083008c7202 */ /* 0x000fe20000000f00 */
[----:B------:R-:W-:Y:S02]  /*5400*/  IMAD.MOV.U32 R141, RZ, RZ, 0x4 ;  /* 0x00000004ff8d7424 */ /* 0x000fe400078e00ff */
[----:B------:R-:W-:-:S07]  /*5410*/  IMAD.MOV.U32 R130, RZ, RZ, R187 ;  /* 0x000000ffff827224 */ /* 0x000fce00078e00bb */
[----:B------:R-:W-:Y:S05]  /*5420*/  WARPSYNC.COLLECTIVE R137, `(.L_x_1810) ;  /* 0x0000000089087348 */ /* 0x000fea0003c00000 */
[----:B------:R0:W1:Y:S02]  /*5430*/  SHFL.DOWN P6, R187, R140, R141, R142 ;  /* 0x0800008d8cbb7389 */ /* 0x00006400000c008e */
[----:B01----:R-:W-:Y:S01]  /*5440*/  ENDCOLLECTIVE ;  /* 0x000000000000791b */ /* 0x003fe20003800000 */
.L_x_1810:
[----:B------:R-:W-:-:S05]  /*5450*/  FADD.FTZ R130, R129, R130 ;  /* 0x0000008281827221 */ /* 0x000fca0000010000 */
[----:B------:R-:W-:Y:S01]  /*5460*/  MOV R140, R130 ;  /* 0x00000082008c7202 */ /* 0x000fe20000000f00 */
[----:B------:R-:W-:-:S07]  /*5470*/  IMAD.MOV.U32 R132, RZ, RZ, R187 ;  /* 0x000000ffff847224 */ /* 0x000fce00078e00bb */
[----:B------:R-:W-:Y:S05]  /*5480*/  WARPSYNC.COLLECTIVE R137, `(.L_x_1811) ;  /* 0x0000000089087348 */ /* 0x000fea0003c00000 */
[----:B------:R0:W1:Y:S02]  /*5490*/  SHFL.DOWN P6, R187, R140, R141, R142 ;  /* 0x0800008d8cbb7389 */ /* 0x00006400000c008e */
[----:B01----:R-:W-:Y:S01]  /*54a0*/  ENDCOLLECTIVE ;  /* 0x000000000000791b */ /* 0x003fe20003800000 */
.L_x_1811:
[----:B------:R-:W-:Y:S01]  /*54b0*/  FADD.FTZ R132, R131, R132 ;  /* 0x0000008483847221 */ /* 0x000fe20000010000 */
[----:B------:R-:W-:-:S03]  /*54c0*/  HFMA2.MMA R141, -RZ, RZ, 0, 1.1920928955078125e-07 ;  /* 0x00000002ff8d7435 */ /* 0x000fc600000001ff */
[----:B------:R-:W-:Y:S02]  /*54d0*/  IMAD.MOV.U32 R140, RZ, RZ, R132 ;  /* 0x000000ffff8c7224 */ /* 0x000fe400078e0084 */
[----:B------:R-:W-:-:S07]  /*54e0*/  IMAD.MOV.U32 R133, RZ, RZ, R187 ;  /* 0x000000ffff857224 */ /* 0x000fce00078e00bb */
[----:B------:R-:W-:Y:S05]  /*54f0*/  WARPSYNC.COLLECTIVE R137, `(.L_x_1812) ;  /* 0x0000000089087348 */ /* 0x000fea0003c00000 */
[----:B------:R0:W1:Y:S02]  /*5500*/  SHFL.DOWN P6, R187, R140, R141, R142 ;  /* 0x0800008d8cbb7389 */ /* 0x00006400000c008e */
[----:B01----:R-:W-:Y:S01]  /*5510*/  ENDCOLLECTIVE ;  /* 0x000000000000791b */ /* 0x003fe20003800000 */
.L_x_1812:
[----:B------:R-:W-:-:S04]  /*5520*/  FADD.FTZ R133, R130, R133 ;  /* 0x0000008582857221 */ /* 0x000fc80000010000 */
[----:B------:R-:W-:Y:S02]  /*5530*/  IMAD.MOV.U32 R140, RZ, RZ, R133 ;  /* 0x000000ffff8c7224 */ /* 0x000fe400078e0085 */
[----:B------:R-:W-:-:S07]  /*5540*/  IMAD.MOV.U32 R135, RZ, RZ, R187 ;  /* 0x000000ffff877224 */ /* 0x000fce00078e00bb */
[----:B------:R-:W-:Y:S05]  /*5550*/  WARPSYNC.COLLECTIVE R137, `(.L_x_1813) ;  /* 0x0000000089087348 */ /* 0x000fea0003c00000 */
[----:B------:R0:W1:Y:S02]  /*5560*/  SHFL.DOWN P6, R187, R140, R141, R142 ;  /* 0x0800008d8cbb7389 */ /* 0x00006400000c008e */
[----:B01----:R-:W-:Y:S01]  /*5570*/  ENDCOLLECTIVE ;  /* 0x000000000000791b */ /* 0x003fe20003800000 */
.L_x_1813:
[----:B------:R-:W-:-:S04]  /*5580*/  FADD.FTZ R135, R132, R135 ;  /* 0x0000008784877221 */ /* 0x000fc80000010000 */
[----:B------:R-:W-:Y:S02]  /*5590*/  IMAD.MOV.U32 R140, RZ, RZ, R135 ;  /* 0x000000ffff8c7224 */ /* 0x000fe400078e0087 */
[----:B------:R-:W-:Y:S01]  /*55a0*/  IMAD.MOV.U32 R141, RZ, RZ, 0x1 ;  /* 0x00000001ff8d7424 */ /* 0x000fe200078e00ff */
[----:B------:R-:W-:-:S07]  /*55b0*/  MOV R138, R187 ;  /* 0x000000bb008a7202 */ /* 0x000fce0000000f00 */
[----:B------:R-:W-:Y:S05]  /*55c0*/  WARPSYNC.COLLECTIVE R137, `(.L_x_1814) ;  /* 0x0000000089087348 */ /* 0x000fea0003c00000 */
[----:B------:R0:W1:Y:S02]  /*55d0*/  SHFL.DOWN P6, R187, R140, R141, R142 ;  /* 0x0800008d8cbb7389 */ /* 0x00006400000c008e */
[----:B01----:R-:W-:Y:S01]  /*55e0*/  ENDCOLLECTIVE ;  /* 0x000000000000791b */ /* 0x003fe20003800000 */
.L_x_1814:
[----:B------:R-:W-:-:S04]  /*55f0*/  FADD.FTZ R138, R133, R138 ;  /* 0x0000008a858a7221 */ /* 0x000fc80000010000 */
[----:B------:R-:W-:Y:S01]  /*5600*/  IMAD.MOV.U32 R140, RZ, RZ, R138 ;  /* 0x000000ffff8c7224 */ /* 0x000fe200078e008a */
[----:B------:R-:W-:-:S07]  /*5610*/  MOV R186, R187 ;  /* 0x000000bb00ba7202 */ /* 0x000fce0000000f00 */
[----:B------:R-:W-:Y:S05]  /*5620*/  WARPSYNC.COLLECTIVE R137, `(.L_x_1815) ;  /* 0x0000000089087348 */ /* 0x000fea0003c00000 */
[----:B------:R0:W1:Y:S02]  /*5630*/  SHFL.DOWN P6, R187, R140, R141, R142 ;  /* 0x0800008d8cbb7389 */ /* 0x00006400000c008e */
[----:B01----:R-:W-:Y:S01]  /*5640*/  ENDCOLLECTIVE ;  /* 0x000000000000791b */ /* 0x003fe20003800000 */
.L_x_1815:
[----:B------:R-:W-:Y:S05]  /*5650*/  BRA `(.L_x_1816) ;  /* 0xffffffd0005c7947 */ /* 0x000fea000383ffff */
.L_x_1817:
        /* <DEDUP_REMOVED lines=10> */
.L_x_4536:


//--------------------- .text._ZN10layer_norm22ln_bwd_finalize_kernelINS_22Kernel_traits_finalizeILj7168E13__nv_bfloat16S2_fS2_fjLb0ELj1024ELj4ENS_18Kernel_traits_baseILj7168ES2_S2_fS2_fjLj1024EEEEELb0ELb1EEEvNS_9BwdParamsE --------------------------
	.section	.text._ZN10layer_norm22ln_bwd_finalize_kernelINS_22Kernel_traits_finalizeILj7168E13__nv_bfloat16S2_fS2_fjLb0ELj1024ELj4ENS_18Kernel_traits_baseILj7168ES2_S2_fS2_fjLj1024EEEEELb0ELb1EEEvNS_9BwdParamsE,"ax",@progbits
	.align	128
        .global         _ZN10layer_norm22ln_bwd_finalize_kernelINS_22Kernel_traits_finalizeILj7168E13__nv_bfloat16S2_fS2_fjLb0ELj1024ELj4ENS_18Kernel_traits_baseILj7168ES2_S2_fS2_fjLj1024EEEEELb0ELb1EEEvNS_9BwdParamsE
        .type           _ZN10layer_norm22ln_bwd_finalize_kernelINS_22Kernel_traits_finalizeILj7168E13__nv_bfloat16S2_fS2_fjLb0ELj1024ELj4ENS_18Kernel_traits_baseILj7168ES2_S2_fS2_fjLj1024EEEEELb0ELb1EEEvNS_9BwdParamsE,@function
        .size           _ZN10layer_norm22ln_bwd_finalize_kernelINS_22Kernel_traits_finalizeILj7168E13__nv_bfloat16S2_fS2_fjLb0ELj1024ELj4ENS_18Kernel_traits_baseILj7168ES2_S2_fS2_fjLj1024EEEEELb0ELb1EEEvNS_9BwdParamsE,(.L_x_4537 - _ZN10layer_norm22ln_bwd_finalize_kernelINS_22Kernel_traits_finalizeILj7168E13__nv_bfloat16S2_fS2_fjLb0ELj1024ELj4ENS_18Kernel_traits_baseILj7168ES2_S2_fS2_fjLj1024EEEEELb0ELb1EEEvNS_9BwdParamsE)
        .other          _ZN10layer_norm22ln_bwd_finalize_kernelINS_22Kernel_traits_finalizeILj7168E13__nv_bfloat16S2_fS2_fjLb0ELj1024ELj4ENS_18Kernel_traits_baseILj7168ES2_S2_fS2_fjLj1024EEEEELb0ELb1EEEvNS_9BwdParamsE,@"STO_CUDA_ENTRY STV_DEFAULT"
_ZN10layer_norm22ln_bwd_finalize_kernelINS_22Kernel_traits_finalizeILj7168E13__nv_bfloat16S2_fS2_fjLb0ELj1024ELj4ENS_18Kernel_traits_baseILj7168ES2_S2_fS2_fjLj1024EEEEELb0ELb1EEEvNS_9BwdParamsE:
.text._ZN10layer_norm22ln_bwd_finalize_kernelINS_22Kernel_traits_finalizeILj7168E13__nv_bfloat16S2_fS2_fjLb0ELj1024ELj4ENS_18Kernel_traits_baseILj7168ES2_S2_fS2_fjLj1024EEEEELb0ELb1EEEvNS_9BwdParamsE:
        /* <DEDUP_REMOVED lines=26> */
.L_x_1829:
        /* <DEDUP_REMOVED lines=31> */
.L_x_1822:
        /* <DEDUP_REMOVED lines=34> */
.L_x_1821:
[----:B------:R-:W-:Y:S05]  /*05b0*/  BSYNC B1 ;  /* 0x0000000000017941 */ /* 0x000fea0003800000 */
.L_x_1820:
        /* <DEDUP_REMOVED lines=25> */
.L_x_1824:
[----:B------:R-:W-:Y:S05]  /*0750*/  BSYNC B1 ;  /* 0x0000000000017941 */ /* 0x000fea0003800000 */
.L_x_1823:
        /* <DEDUP_REMOVED lines=12> */
.L_x_1819:
[----:B------:R-:W-:Y:S05]  /*0820*/  BSYNC B0 ;  /* 0x0000000000007941 */ /* 0x000fea0003800000 */
.L_x_1818:
        /* <DEDUP_REMOVED lines=29> */
.L_x_1840:
[----:B------:R-:W-:Y:S01]  /*0a00*/  @!P1 SHF.R.U32.HI R12, RZ, 0x3, R0 ;  /* 0x00000003ff0c9819 */ /* 0x000fe20000011600 */
[----:B----4-:R-:W-:Y:S01]  /*0a10*/  FADD.FTZ R14, R9, R14 ;  /* 0x0000000e090e7221 */ /* 0x010fe20000010000 */
[----:B---3--:R-:W-:Y:S02]  /*0a20*/  FADD.FTZ R11, R10, R11 ;  /* 0x0000000b0a0b7221 */ /* 0x008fe40000010000 */
[----:B------:R-:W-:-:S05]  /*0a30*/  @!P1 LOP3.LUT R12, R12, 0x1ffffffc, RZ, 0xc0, !PT ;  /* 0x1ffffffc0c0c9812 */ /* 0x000fca00078ec0ff */
[----:B------:R3:W-:Y:S04]  /*0a40*/  @!P1 STS [R12+UR4+0x2000], R14 ;  /* 0x0020000e0c009988 */ /* 0x0007e80008000804 */
[----:B------:R3:W-:Y:S02]  /*0a50*/  @!P1 STS [R12+UR4+0x2080], R11 ;  /* 0x0020800b0c009988 */ /* 0x0007e40008000804 */
.L_x_1825:
        /* <DEDUP_REMOVED lines=14> */
.L_x_1828:
[----:B------:R-:W-:Y:S05]  /*0b40*/  BSYNC B0 ;  /* 0x0000000000007941 */ /* 0x000fea0003800000 */
.L_x_1827:
[C---:B------:R-:W-:Y:S02]  /*0b50*/  ISETP.GT.U32.AND P1, PT, R3.reuse, -0x1c01, PT ;  /* 0xffffe3ff0300780c */ /* 0x040fe40003f24070 */
[----:B------:R-:W-:Y:S02]  /*0b60*/  IADD3 R3, R3, 0x1c00, RZ ;  /* 0x00001c0003037810 */ /* 0x000fe40007ffe0ff */
[----:B------:R-:W-:-:S09]  /*0b70*/  IADD3 R4, R4, 0xe00, RZ ;  /* 0x00000e0004047810 */ /* 0x000fd20007ffe0ff */
[----:B------:R-:W-:Y:S05]  /*0b80*/  @P1 BRA `(.L_x_1829) ;  /* 0xfffffff400841947 */ /* 0x000fea000383ffff */
[----:B------:R-:W-:Y:S05]  /*0b90*/  EXIT ;  /* 0x000000000000794d */ /* 0x000fea0003800000 */
.L_x_1826:
[----:B------:R-:W-:Y:S01]  /*0ba0*/  HFMA2.MMA R22, -RZ, RZ, 0, 1.847743988037109375e-06 ;  /* 0x0000001fff167435 */ /* 0x000fe200000001ff */
[----:B0--3--:R-:W-:Y:S01]  /*0bb0*/  MOV R20, R10 ;  /* 0x0000000a00147202 */ /* 0x009fe20000000f00 */
[----:B------:R-:W-:Y:S01]  /*0bc0*/  IMAD.MOV.U32 R19, RZ, RZ, 0x1 ;  /* 0x00000001ff137424 */ /* 0x000fe200078e00ff */
[----:B------:R-:W-:-:S08]  /*0bd0*/  MOV R17, 0xffffffff ;  /* 0xffffffff00117802 */ /* 0x000fd00000000f00 */
[----:B-12---:R-:W-:Y:S05]  /*0be0*/  WARPSYNC.COLLECTIVE R17, `(.L_x_1830) ;  /* 0x0000000011087348 */ /* 0x006fea0003c00000 */
[----:B------:R0:W3:Y:S02]  /*0bf0*/  SHFL.BFLY P2, R18, R20, R19, R22 ;  /* 0x0c00001314127389 */ /* 0x0000e40000040016 */
[----:B0123--:R-:W-:Y:S01]  /*0c00*/  ENDCOLLECTIVE ;  /* 0x000000000000791b */ /* 0x00ffe20003800000 */
.L_x_1830:
[----:B------:R-:W-:Y:S01]  /*0c10*/  HFMA2.MMA R19, -RZ, RZ, 0, 1.1920928955078125e-07 ;  /* 0x00000002ff137435 */ /* 0x000fe200000001ff */
[----:B------:R-:W-:-:S05]  /*0c20*/  MOV R11, R18 ;  /* 0x00000012000b7202 */ /* 0x000fca0000000f00 */
[----:B------:R-:W-:-:S04]  /*0c30*/  FADD.FTZ R11, R10, R11 ;  /* 0x0000000b0a0b7221 */ /* 0x000fc80000010000 */
[----:B------:R-:W-:-:S07]  /*0c40*/  IMAD.MOV.U32 R20, RZ, RZ, R11 ;  /* 0x000000ffff147224 */ /* 0x000fce00078e000b */
[----:B------:R-:W-:Y:S05]  /*0c50*/  WARPSYNC.COLLECTIVE R17, `(.L_x_1831) ;  /* 0x0000000011087348 */ /* 0x000fea0003c00000 */
[----:B------:R0:W1:Y:S02]  /*0c60*/  SHFL.BFLY P2, R18, R20, R19, R22 ;  /* 0x0c00001314127389 */ /* 0x0000640000040016 */
[----:B01----:R-:W-:Y:S01]  /*0c70*/  ENDCOLLECTIVE ;  /* 0x000000000000791b */ /* 0x003fe20003800000 */
.L_x_1831:
[----:B------:R-:W-:Y:S01]  /*0c80*/  IMAD.MOV.U32 R19, RZ, RZ, 0x4 ;  /* 0x00000004ff137424 */ /* 0x000fe200078e00ff */
[----:B------:R-:W-:-:S05]  /*0c90*/  MOV R12, R18 ;  /* 0x00000012000c7202 */ /* 0x000fca0000000f00 */
[----:B------:R-:W-:-:S05]  /*0ca0*/  FADD.FTZ R12, R11, R12 ;  /* 0x0000000c0b0c7221 */ /* 0x000fca0000010000 */
[----:B------:R-:W-:-:S07]  /*0cb0*/  MOV R20, R12 ;  /* 0x0000000c00147202 */ /* 0x000fce0000000f00 */
[----:B------:R-:W-:Y:S05]  /*0cc0*/  WARPSYNC.COLLECTIVE R17, `(.L_x_1832) ;  /* 0x0000000011087348 */ /* 0x000fea0003c00000 */
[----:B------:R0:W1:Y:S02]  /*0cd0*/  SHFL.BFLY P2, R18, R20, R19, R22 ;  /* 0x0c00001314127389 */ /* 0x0000640000040016 */
[----:B01----:R-:W-:Y:S01]  /*0ce0*/  ENDCOLLECTIVE ;  /* 0x000000000000791b */ /* 0x003fe20003800000 */
.L_x_1832:
[----:B------:R-:W-:Y:S01]  /*0cf0*/  HFMA2.MMA R19, -RZ, RZ, 0, 4.76837158203125e-07 ;  /* 0x00000008ff137435 */ /* 0x000fe200000001ff */
[----:B------:R-:W-:-:S05]  /*0d00*/  MOV R13, R18 ;  /* 0x00000012000d7202 */ /* 0x000fca0000000f00 */
[----:B------:R-:W-:-:S05]  /*0d10*/  FADD.FTZ R13, R12, R13 ;  /* 0x0000000d0c0d7221 */ /* 0x000fca0000010000 */
[----:B------:R-:W-:-:S07]  /*0d20*/  MOV R20, R13 ;  /* 0x0000000d00147202 */ /* 0x000fce0000000f00 */
[----:B------:R-:W-:Y:S05]  /*0d30*/  WARPSYNC.COLLECTIVE R17, `(.L_x_1833) ;  /* 0x0000000011087348 */ /* 0x000fea0003c00000 */
[----:B------:R0:W1:Y:S02]  /*0d40*/  SHFL.BFLY P2, R18, R20, R19, R22 ;  /* 0x0c00001314127389 */ /* 0x0000640000040016 */
[----:B01----:R-:W-:Y:S01]  /*0d50*/  ENDCOLLECTIVE ;  /* 0x000000000000791b */ /* 0x003fe20003800000 */
.L_x_1833:
[----:B------:R-:W-:Y:S01]  /*0d60*/  HFMA2.MMA R19, -RZ, RZ, 0, 9.5367431640625e-07 ;  /* 0x00000010ff137435 */ /* 0x000fe200000001ff */
[----:B------:R-:W-:-:S04]  /*0d70*/  IMAD.MOV.U32 R10, RZ, RZ, R18 ;  /* 0x000000ffff0a7224 */ /* 0x000fc800078e0012 */
[----:B------:R-:W-:-:S05]  /*0d80*/  FADD.FTZ R10, R13, R10 ;  /* 0x0000000a0d0a7221 */ /* 0x000fca0000010000 */
[----:B------:R-:W-:-:S07]  /*0d90*/  MOV R20, R10 ;  /* 0x0000000a00147202 */ /* 0x000fce0000000f00 */
[----:B------:R-:W-:Y:S05]  /*0da0*/  WARPSYNC.COLLECTIVE R17, `(.L_x_1834) ;  /* 0x0000000011087348 */ /* 0x000fea0003c00000 */
[----:B------:R0:W1:Y:S02]  /*0db0*/  SHFL.BFLY P2, R18, R20, R19, R22 ;  /* 0x0c00001314127389 */ /* 0x0000640000040016 */
[----:B01----:R-:W-:Y:S01]  /*0dc0*/  ENDCOLLECTIVE ;  /* 0x000000000000791b */ /* 0x003fe20003800000 */
.L_x_1834:
[----:B------:R-:W-:Y:S01]  /*0dd0*/  HFMA2.MMA R19, -RZ, RZ, 0, 5.9604644775390625e-08 ;  /* 0x00000001ff137435 */ /* 0x000fe200000001ff */
[----:B------:R-:W-:Y:S01]  /*0de0*/  IMAD.MOV.U32 R20, RZ, RZ, R9 ;  /* 0x000000ffff147224 */ /* 0x000fe200078e0009 */
[----:B------:R-:W-:-:S09]  /*0df0*/  MOV R11, R18 ;  /* 0x00000012000b7202 */ /* 0x000fd20000000f00 */
[----:B------:R-:W-:Y:S05]  /*0e00*/  WARPSYNC.COLLECTIVE R17, `(.L_x_1835) ;  /* 0x0000000011087348 */ /* 0x000fea0003c00000 */
[----:B------:R0:W1:Y:S02]  /*0e10*/  SHFL.BFLY P2, R18, R20, R19, R22 ;  /* 0x0c00001314127389 */ /* 0x0000640000040016 */
[----:B01----:R-:W-:Y:S01]  /*0e20*/  ENDCOLLECTIVE ;  /* 0x000000000000791b */ /* 0x003fe20003800000 */
.L_x_1835:
[----:B------:R-:W-:Y:S01]  /*0e30*/  HFMA2.MMA R19, -RZ, RZ, 0, 1.1920928955078125e-07 ;  /* 0x00000002ff137435 */ /* 0x000fe200000001ff */
[----:B------:R-:W-:-:S05]  /*0e40*/  MOV R12, R18 ;  /* 0x00000012000c7202 */ /* 0x000fca0000000f00 */
[----:B------:R-:W-:-:S05]  /*0e50*/  FADD.FTZ R14, R9, R12 ;  /* 0x0000000c090e7221 */ /* 0x000fca0000010000 */
[----:B------:R-:W-:-:S07]  /*0e60*/  MOV R20, R14 ;  /* 0x0000000e00147202 */ /* 0x000fce0000000f00 */
[----:B------:R-:W-:Y:S05]  /*0e70*/  WARPSYNC.COLLECTIVE R17, `(.L_x_1836) ;  /* 0x0000000011087348 */ /* 0x000fea0003c00000 */
[----:B------:R0:W1:Y:S02]  /*0e80*/  SHFL.BFLY P2, R18, R20, R19, R22 ;  /* 0x0c00001314127389 */ /* 0x0000640000040016 */
[----:B01----:R-:W-:Y:S01]  /*0e90*/  ENDCOLLECTIVE ;  /* 0x000000000000791b */ /* 0x003fe20003800000 */
.L_x_1836:
[----:B------:R-:W-:Y:S01]  /*0ea0*/  HFMA2.MMA R19, -RZ, RZ, 0, 2.384185791015625e-07 ;  /* 0x00000004ff137435 */ /* 0x000fe200000001ff */
[----:B------:R-:W-:-:S04]  /*0eb0*/  IMAD.MOV.U32 R13, RZ, RZ, R18 ;  /* 0x000000ffff0d7224 */ /* 0x000fc800078e0012 */
[----:B------:R-:W-:-:S05]  /*0ec0*/  FADD.FTZ R15, R14, R13 ;  /* 0x0000000d0e0f7221 */ /* 0x000fca0000010000 */
[----:B------:R-:W-:-:S07]  /*0ed0*/  MOV R20, R15 ;  /* 0x0000000f00147202 */ /* 0x000fce0000000f00 */
[----:B------:R-:W-:Y:S05]  /*0ee0*/  WARPSYNC.COLLECTIVE R17, `(.L_x_1837) ;  /* 0x0000000011087348 */ /* 0x000fea0003c00000 */
[----:B------:R0:W1:Y:S02]  /*0ef0*/  SHFL.BFLY P2, R18, R20, R19, R22 ;  /* 0x0c00001314127389 */ /* 0x0000640000040016 */
[----:B01----:R-:W-:Y:S01]  /*0f00*/  ENDCOLLECTIVE ;  /* 0x000000000000791b */ /* 0x003fe20003800000 */
.L_x_1837:
[----:B------:R-:W-:Y:S01]  /*0f10*/  IMAD.MOV.U32 R19, RZ, RZ, 0x8 ;  /* 0x00000008ff137424 */ /* 0x000fe200078e00ff */
[----:B------:R-:W-:-:S05]  /*0f20*/  MOV R16, R18 ;  /* 0x0000001200107202 */ /* 0x000fca0000000f00 */
[----:B------:R-:W-:-:S05]  /*0f30*/  FADD.FTZ R16, R15, R16 ;  /* 0x000000100f107221 */ /* 0x000fca0000010000 */
[----:B------:R-:W-:-:S07]  /*0f40*/  MOV R20, R16 ;  /* 0x0000001000147202 */ /* 0x000fce0000000f00 */
[----:B------:R-:W-:Y:S05]  /*0f50*/  WARPSYNC.COLLECTIVE R17, `(.L_x_1838) ;  /* 0x0000000011087348 */ /* 0x000fea0003c00000 */
[----:B------:R0:W1:Y:S02]  /*0f60*/  SHFL.BFLY P2, R18, R20, R19, R22 ;  /* 0x0c00001314127389 */ /* 0x0000640000040016 */
[----:B01----:R-:W-:Y:S01]  /*0f70*/  ENDCOLLECTIVE ;  /* 0x000000000000791b */ /* 0x003fe20003800000 */
.L_x_1838:
[----:B------:R-:W-:Y:S01]  /*0f80*/  HFMA2.MMA R19, -RZ, RZ, 0, 9.5367431640625e-07 ;  /* 0x00000010ff137435 */ /* 0x000fe200000001ff */
[----:B------:R-:W-:-:S05]  /*0f90*/  MOV R9, R18 ;  /* 0x0000001200097202 */ /* 0x000fca0000000f00 */
[----:B------:R-:W-:-:S05]  /*0fa0*/  FADD.FTZ R9, R16, R9 ;  /* 0x0000000910097221 */ /* 0x000fca0000010000 */
[----:B------:R-:W-:-:S07]  /*0fb0*/  MOV R20, R9 ;  /* 0x0000000900147202 */ /* 0x000fce0000000f00 */
[----:B------:R-:W-:Y:S05]  /*0fc0*/  WARPSYNC.COLLECTIVE R17, `(.L_x_1839) ;  /* 0x0000000011087348 */ /* 0x000fea0003c00000 */
[----:B------:R0:W1:Y:S02]  /*0fd0*/  SHFL.BFLY P2, R18, R20, R19, R22 ;  /* 0x0c00001314127389 */ /* 0x0000640000040016 */
[----:B01----:R-:W-:Y:S01]  /*0fe0*/  ENDCOLLECTIVE ;  /* 0x000000000000791b */ /* 0x003fe20003800000 */
.L_x_1839:
[----:B------:R-:W-:Y:S01]  /*0ff0*/  MOV R14, R18 ;  /* 0x00000012000e7202 */ /* 0x000fe20000000f00 */
[----:B------:R-:W-:Y:S06]  /*1000*/  BRA `(.L_x_1840) ;  /* 0xfffffff8007c7947 */ /* 0x000fec000383ffff */
.L_x_1841:
        /* <DEDUP_REMOVED lines=15> */
.L_x_4537:


//--------------------- .text._ZN10layer_norm40ln_parallel_residual_bwd_finalize_kernelINS_22Kernel_traits_finalizeILj7168E13__nv_bfloat16S2_fS2_fjLb0ELj1024ELj4ENS_18Kernel_traits_baseILj7168ES2_S2_fS2_fjLj1024EEEEELb1EEEvNS_9BwdParamsE --------------------------
	.section	.text._ZN10layer_norm40ln_parallel_residual_bwd_finalize_kernelINS_22Kernel_traits_finalizeILj7168E13__nv_bfloat16S2_fS2_fjLb0ELj1024ELj4ENS_18Kernel_traits_baseILj7168ES2_S2_fS2_fjLj1024EEEEELb1EEEvNS_9BwdParamsE,"ax",@progbits
	.align	128
        .global         _ZN10layer_norm40ln_parallel_residual_bwd_finalize_kernelINS_22Kernel_traits_finalizeILj7168E13__nv_bfloat16S2_fS2_fjLb0ELj1024ELj4ENS_18Kernel_traits_baseILj7168ES2_S2_fS2_fjLj1024EEEEELb1EEEvNS_9BwdParamsE
        .type           _ZN10layer_norm40ln_parallel_residual_bwd_finalize_kernelINS_22Kernel_traits_finalizeILj7168E13__nv_bfloat16S2_fS2_fjLb0ELj1024ELj4ENS_18Kernel_traits_baseILj7168ES2_S2_fS2_fjLj1024EEEEELb1EEEvNS_9BwdParamsE,@function
        .size           _ZN10layer_norm40ln_parallel_residual_bwd_finalize_kernelINS_22Kernel_traits_finalizeILj7168E13__nv_bfloat16S2_fS2_fjLb0ELj1024ELj4ENS_18Kernel_traits_baseILj7168ES2_S2_fS2_fjLj1024EEEEELb1EEEvNS_9BwdParamsE,(.L_x_4538 - _ZN10layer_norm40ln_parallel_residual_bwd_finalize_kernelINS_22Kernel_traits_finalizeILj7168E13__nv_bfloat16S2_fS2_fjLb0ELj1024ELj4ENS_18Kernel_traits_baseILj7168ES2_S2_fS2_fjLj1024EEEEELb1EEEvNS_9BwdParamsE)
        .other          _ZN10layer_norm40ln_parallel_residual_bwd_finalize_kernelINS_22Kernel_traits_finalizeILj7168E13__nv_bfloat16S2_fS2_fjLb0ELj1024ELj4ENS_18Kernel_traits_baseILj7168ES2_S2_fS2_fjLj1024EEEEELb1EEEvNS_9BwdParamsE,@"STO_CUDA_ENTRY STV_DEFAULT"
_ZN10layer_norm40ln_parallel_residual_bwd_finalize_kernelINS_22Kernel_traits_finalizeILj7168E13__nv_bfloat16S2_fS2_fjLb0ELj1024ELj4ENS_18Kernel_traits_baseILj7168ES2_S2_fS2_fjLj1024EEEEELb1EEEvNS_9BwdParamsE:
.text._ZN10layer_norm40ln_parallel_residual_bwd_finalize_kernelINS_22Kernel_traits_finalizeILj7168E13__nv_bfloat16S2_fS2_fjLb0ELj1024ELj4ENS_18Kernel_traits_baseILj7168ES2_S2_fS2_fjLj1024EEEEELb1EEEvNS_9BwdParamsE:
        /* <DEDUP_REMOVED lines=23> */
.L_x_1853:
        /* <DEDUP_REMOVED lines=41> */
.L_x_1846:
        /* <DEDUP_REMOVED lines=62> */
.L_x_1845:
[----:B------:R-:W-:Y:S05]  /*07e0*/  BSYNC B1 ;  /* 0x0000000000017941 */ /* 0x000fea0003800000 */
.L_x_1844:
        /* <DEDUP_REMOVED lines=39> */
.L_x_1848:
[----:B------:R-:W-:Y:S05]  /*0a60*/  BSYNC B1 ;  /* 0x0000000000017941 */ /* 0x000fea0003800000 */
.L_x_1847:
        /* <DEDUP_REMOVED lines=20> */
.L_x_1843:
[----:B------:R-:W-:Y:S05]  /*0bb0*/  BSYNC B0 ;  /* 0x0000000000007941 */ /* 0x000fea0003800000 */
.L_x_1842:
        /* <DEDUP_REMOVED lines=54> */
.L_x_1874:
        /* <DEDUP_REMOVED lines=10> */
.L_x_1849:
        /* <DEDUP_REMOVED lines=26> */
.L_x_1852:
[----:B------:R-:W-:Y:S05]  /*1160*/  BSYNC B0 ;  /* 0x0000000000007941 */ /* 0x000fea0003800000 */
.L_x_1851:
[C---:B------:R-:W-:Y:S02]  /*1170*/  ISETP.GT.U32.AND P1, PT, R4.reuse, -0x1c01, PT ;  /* 0xffffe3ff0400780c */ /* 0x040fe40003f24070 */
[----:B------:R-:W-:Y:S02]  /*1180*/  IADD3 R4, R4, 0x1c00, RZ ;  /* 0x00001c0004047810 */ /* 0x000fe40007ffe0ff */
[----:B------:R-:W-:-:S09]  /*1190*/  IADD3 R5, R5, 0xe00, RZ ;  /* 0x00000e0005057810 */ /* 0x000fd20007ffe0ff */
[----:B------:R-:W-:Y:S05]  /*11a0*/  @P1 BRA `(.L_x_1853) ;  /* 0xffffffec00f01947 */ /* 0x000fea000383ffff */
[----:B------:R-:W-:Y:S05]  /*11b0*/  EXIT ;  /* 0x000000000000794d */ /* 0x000fea0003800000 */
.L_x_1850:
[----:B------:R-:W-:Y:S01]  /*11c0*/  HFMA2.MMA R13, -RZ, RZ, 0, 5.9604644775390625e-08 ;  /* 0x00000001ff0d7435 */ /* 0x000fe200000001ff */
[----:B0-----:R-:W-:Y:S02]  /*11d0*/  MOV R26, R9 ;  /* 0x00000009001a7202 */ /* 0x001fe40000000f00 */
[----:B------:R-:W-:Y:S02]  /*11e0*/  MOV R12, 0x1f ;  /* 0x0000001f000c7802 */ /* 0x000fe40000000f00 */
[----:B------:R-:W-:-:S07]  /*11f0*/  MOV R11, 0xffffffff ;  /* 0xffffffff000b7802 */ /* 0x000fce0000000f00 */
[----:B-1234-:R-:W-:Y:S05]  /*1200*/  WARPSYNC.COLLECTIVE R11, `(.L_x_1854) ;  /* 0x000000000b087348 */ /* 0x01efea0003c00000 */
[----:B------:R0:W0:Y:S02]  /*1210*/  SHFL.BFLY P2, R16, R26, R13, R12 ;  /* 0x0c00000d1a107389 */ /* 0x000024000004000c */
[----:B01234-:R-:W-:Y:S01]  /*1220*/  ENDCOLLECTIVE ;  /* 0x000000000000791b */ /* 0x01ffe20003800000 */
.L_x_1854:
[----:B------:R-:W-:Y:S01]  /*1230*/  HFMA2.MMA R13, -RZ, RZ, 0, 1.1920928955078125e-07 ;  /* 0x00000002ff0d7435 */ /* 0x000fe200000001ff */
[----:B------:R-:W-:-:S05]  /*1240*/  FADD.FTZ R10, R9, R16 ;  /* 0x00000010090a7221 */ /* 0x000fca0000010000 */
[----:B------:R-:W-:-:S07]  /*1250*/  MOV R26, R10 ;  /* 0x0000000a001a7202 */ /* 0x000fce0000000f00 */
[----:B------:R-:W-:Y:S05]  /*1260*/  WARPSYNC.COLLECTIVE R11, `(.L_x_1855) ;  /* 0x000000000b087348 */ /* 0x000fea0003c00000 */
[----:B------:R0:W1:Y:S02]  /*1270*/  SHFL.BFLY P2, R16, R26, R13, R12 ;  /* 0x0c00000d1a107389 */ /* 0x000064000004000c */
[----:B01----:R-:W-:Y:S01]  /*1280*/  ENDCOLLECTIVE ;  /* 0x000000000000791b */ /* 0x003fe20003800000 */
.L_x_1855:
[----:B------:R-:W-:Y:S01]  /*1290*/  HFMA2.MMA R13, -RZ, RZ, 0, 2.384185791015625e-07 ;  /* 0x00000004ff0d7435 */ /* 0x000fe200000001ff */
[----:B------:R-:W-:-:S05]  /*12a0*/  FADD.FTZ R9, R10, R16 ;  /* 0x000000100a097221 */ /* 0x000fca0000010000 */
[----:B------:R-:W-:-:S07]  /*12b0*/  MOV R26, R9 ;  /* 0x00000009001a7202 */ /* 0x000fce0000000f00 */
[----:B------:R-:W-:Y:S05]  /*12c0*/  WARPSYNC.COLLECTIVE R11, `(.L_x_1856) ;  /* 0x000000000b087348 */ /* 0x000fea0003c00000 */
[----:B------:R0:W1:Y:S02]  /*12d0*/  SHFL.BFLY P2, R16, R26, R13, R12 ;  /* 0x0c00000d1a107389 */ /* 0x000064000004000c */
[----:B01----:R-:W-:Y:S01]  /*12e0*/  ENDCOLLECTIVE ;  /* 0x000000000000791b */ /* 0x003fe20003800000 */
.L_x_1856:
[----:B------:R-:W-:Y:S01]  /*12f0*/  HFMA2.MMA R13, -RZ, RZ, 0, 4.76837158203125e-07 ;  /* 0x00000008ff0d7435 */ /* 0x000fe200000001ff */
[----:B------:R-:W-:-:S05]  /*1300*/  FADD.FTZ R18, R9, R16 ;  /* 0x0000001009127221 */ /* 0x000fca0000010000 */
[----:B------:R-:W-:-:S07]  /*1310*/  MOV R26, R18 ;  /* 0x00000012001a7202 */ /* 0x000fce0000000f00 */
[----:B------:R-:W-:Y:S05]  /*1320*/  WARPSYNC.COLLECTIVE R11, `(.L_x_1857) ;  /* 0x000000000b087348 */ /* 0x000fea0003c00000 */
[----:B------:R0:W1:Y:S02]  /*1330*/  SHFL.BFLY P2, R16, R26, R13, R12 ;  /* 0x0c00000d1a107389 */ /* 0x000064000004000c */
[----:B01----:R-:W-:Y:S01]  /*1340*/  ENDCOLLECTIVE ;  /* 0x000000000000791b */ /* 0x003fe20003800000 */
.L_x_1857:
[----:B------:R-:W-:Y:S01]  /*1350*/  HFMA2.MMA R13, -RZ, RZ, 0, 9.5367431640625e-07 ;  /* 0x00000010ff0d7435 */ /* 0x000fe200000001ff */
[----:B------:R-:W-:-:S05]  /*1360*/  FADD.FTZ R10, R18, R16 ;  /* 0x00000010120a7221 */ /* 0x000fca0000010000 */
[----:B------:R-:W-:-:S07]  /*1370*/  MOV R26, R10 ;  /* 0x0000000a001a7202 */ /* 0x000fce0000000f00 */
[----:B------:R-:W-:Y:S05]  /*1380*/  WARPSYNC.COLLECTIVE R11, `(.L_x_1858) ;  /* 0x000000000b087348 */ /* 0x000fea0003c00000 */
[----:B------:R0:W1:Y:S02]  /*1390*/  SHFL.BFLY P2, R16, R26, R13, R12 ;  /* 0x0c00000d1a107389 */ /* 0x000064000004000c */
[----:B01----:R-:W-:Y:S01]  /*13a0*/  ENDCOLLECTIVE ;  /* 0x000000000000791b */ /* 0x003fe20003800000 */
.L_x_1858:
[----:B------:R-:W-:Y:S01]  /*13b0*/  MOV R26, R14 ;  /* 0x0000000e001a7202 */ /* 0x000fe20000000f00 */
[----:B------:R-:W-:Y:S01]  /*13c0*/  IMAD.MOV.U32 R13, RZ, RZ, 0x1 ;  /* 0x00000001ff0d7424 */ /* 0x000fe200078e00ff */
[----:B------:R-:W-:-:S07]  /*13d0*/  MOV R9, R16 ;  /* 0x0000001000097202 */ /* 0x000fce0000000f00 */
[----:B------:R-:W-:Y:S05]  /*13e0*/  WARPSYNC.COLLECTIVE R11, `(.L_x_1859) ;  /* 0x000000000b087348 */ /* 0x000fea0003c00000 */
[----:B------:R0:W1:Y:S02]  /*13f0*/  SHFL.BFLY P2, R16, R26, R13, R12 ;  /* 0x0c00000d1a107389 */ /* 0x000064000004000c */
[----:B01----:R-:W-:Y:S01]  /*1400*/  ENDCOLLECTIVE ;  /* 0x000000000000791b */ /* 0x003fe20003800000 */
.L_x_1859:
[----:B------:R-:W-:Y:S01]  /*1410*/  HFMA2.MMA R13, -RZ, RZ, 0, 1.1920928955078125e-07 ;  /* 0x00000002ff0d7435 */ /* 0x000fe200000001ff */
[----:B------:R-:W-:-:S05]  /*1420*/  MOV R15, R16 ;  /* 0x00000010000f7202 */ /* 0x000fca0000000f00 */
[----:B------:R-:W-:-:S05]  /*1430*/  FADD.FTZ R15, R14, R15 ;  /* 0x0000000f0e0f7221 */ /* 0x000fca0000010000 */
[----:B------:R-:W-:-:S07]  /*1440*/  MOV R26, R15 ;  /* 0x0000000f001a7202 */ /* 0x000fce0000000f00 */
[----:B------:R-:W-:Y:S05]  /*1450*/  WARPSYNC.COLLECTIVE R11, `(.L_x_1860) ;  /* 0x000000000b087348 */ /* 0x000fea0003c00000 */
[----:B------:R0:W1:Y:S02]  /*1460*/  SHFL.BFLY P2, R16, R26, R13, R12 ;  /* 0x0c00000d1a107389 */ /* 0x000064000004000c */
[----:B01----:R-:W-:Y:S01]  /*1470*/  ENDCOLLECTIVE ;  /* 0x000000000000791b */ /* 0x003fe20003800000 */
.L_x_1860:
[----:B------:R-:W-:Y:S01]  /*1480*/  HFMA2.MMA R13, -RZ, RZ, 0, 2.384185791015625e-07 ;  /* 0x00000004ff0d7435 */ /* 0x000fe200000001ff */
[----:B------:R-:W-:-:S05]  /*1490*/  MOV R18, R16 ;  /* 0x0000001000127202 */ /* 0x000fca0000000f00 */
[----:B------:R-:W-:-:S05]  /*14a0*/  FADD.FTZ R14, R15, R18 ;  /* 0x000000120f0e7221 */ /* 0x000fca0000010000 */
[----:B------:R-:W-:-:S07]  /*14b0*/  MOV R26, R14 ;  /* 0x0000000e001a7202 */ /* 0x000fce0000000f00 */
[----:B------:R-:W-:Y:S05]  /*14c0*/  WARPSYNC.COLLECTIVE R11, `(.L_x_1861) ;  /* 0x000000000b087348 */ /* 0x000fea0003c00000 */
[----:B------:R0:W1:Y:S02]  /*14d0*/  SHFL.BFLY P2, R16, R26, R13, R12 ;  /* 0x0c00000d1a107389 */ /* 0x000064000004000c */
[----:B01----:R-:W-:Y:S01]  /*14e0*/  ENDCOLLECTIVE ;  /* 0x000000000000791b */ /* 0x003fe20003800000 */
.L_x_1861:
[----:B------:R-:W-:Y:S01]  /*14f0*/  HFMA2.MMA R13, -RZ, RZ, 0, 4.76837158203125e-07 ;  /* 0x00000008ff0d7435 */ /* 0x000fe200000001ff */
[----:B------:R-:W-:-:S05]  /*1500*/  MOV R17, R16 ;  /* 0x0000001000117202 */ /* 0x000fca0000000f00 */
[----:B------:R-:W-:-:S05]  /*1510*/  FADD.FTZ R19, R14, R17 ;  /* 0x000000110e137221 */ /* 0x000fca0000010000 */
[----:B------:R-:W-:-:S07]  /*1520*/  MOV R26, R19 ;  /* 0x00000013001a7202 */ /* 0x000fce0000000f00 */
[----:B------:R-:W-:Y:S05]  /*1530*/  WARPSYNC.COLLECTIVE R11, `(.L_x_1862) ;  /* 0x000000000b087348 */ /* 0x000fea0003c00000 */
[----:B------:R0:W1:Y:S02]  /*1540*/  SHFL.BFLY P2, R16, R26, R13, R12 ;  /* 0x0c00000d1a107389 */ /* 0x000064000004000c */
[----:B01----:R-:W-:Y:S01]  /*1550*/  ENDCOLLECTIVE ;  /* 0x000000000000791b */ /* 0x003fe20003800000 */
.L_x_1862:
[----:B------:R-:W-:Y:S01]  /*1560*/  HFMA2.MMA R13, -RZ, RZ, 0, 9.5367431640625e-07 ;  /* 0x00000010ff0d7435 */ /* 0x000fe200000001ff */
[----:B------:R-:W-:-:S05]  /*1570*/  MOV R20, R16 ;  /* 0x0000001000147202 */ /* 0x000fca0000000f00 */
[----:B------:R-:W-:-:S05]  /*1580*/  FADD.FTZ R15, R19, R20 ;  /* 0x00000014130f7221 */ /* 0x000fca0000010000 */
[----:B------:R-:W-:-:S07]  /*1590*/  MOV R26, R15 ;  /* 0x0000000f001a7202 */ /* 0x000fce0000000f00 */
[----:B------:R-:W-:Y:S05]  /*15a0*/  WARPSYNC.COLLECTIVE R11, `(.L_x_1863) ;  /* 0x000000000b087348 */ /* 0x000fea0003c00000 */
[----:B------:R0:W1:Y:S02]  /*15b0*/  SHFL.BFLY P2, R16, R26, R13, R12 ;  /* 0x0c00000d1a107389 */ /* 0x000064000004000c */
[----:B01----:R-:W-:Y:S01]  /*15c0*/  ENDCOLLECTIVE ;  /* 0x000000000000791b */ /* 0x003fe20003800000 */
.L_x_1863:
[----:B------:R-:W-:Y:S01]  /*15d0*/  HFMA2.MMA R13, -RZ, RZ, 0, 5.9604644775390625e-08 ;  /* 0x00000001ff0d7435 */ /* 0x000fe200000001ff */
[----:B------:R-:W-:Y:S02]  /*15e0*/  MOV R26, R8 ;  /* 0x00000008001a7202 */ /* 0x000fe40000000f00 */
[----:B------:R-:W-:-:S08]  /*15f0*/  MOV R14, R16 ;  /* 0x00000010000e7202 */ /* 0x000fd00000000f00 */
[----:B------:R-:W-:Y:S05]  /*1600*/  WARPSYNC.COLLECTIVE R11, `(.L_x_1864) ;  /* 0x000000000b087348 */ /* 0x000fea0003c00000 */
[----:B------:R0:W1:Y:S02]  /*1610*/  SHFL.BFLY P2, R16, R26, R13, R12 ;  /* 0x0c00000d1a107389 */ /* 0x000064000004000c */
[----:B01----:R-:W-:Y:S01]  /*1620*/  ENDCOLLECTIVE ;  /* 0x000000000000791b */ /* 0x003fe20003800000 */
.L_x_1864:
[----:B------:R-:W-:Y:S01]  /*1630*/  HFMA2.MMA R13, -RZ, RZ, 0, 1.1920928955078125e-07 ;  /* 0x00000002ff0d7435 */ /* 0x000fe200000001ff */
[----:B------:R-:W-:-:S05]  /*1640*/  MOV R17, R16 ;  /* 0x0000001000117202 */ /* 0x000fca0000000f00 */
[----:B------:R-:W-:-:S05]  /*1650*/  FADD.FTZ R19, R8, R17 ;  /* 0x0000001108137221 */ /* 0x000fca0000010000 */
[----:B------:R-:W-:-:S07]  /*1660*/  MOV R26, R19 ;  /* 0x00000013001a7202 */ /* 0x000fce0000000f00 */
[----:B------:R-:W-:Y:S05]  /*1670*/  WARPSYNC.COLLECTIVE R11, `(.L_x_1865) ;  /* 0x000000000b087348 */ /* 0x000fea0003c00000 */
[----:B------:R0:W1:Y:S02]  /*1680*/  SHFL.BFLY P2, R16, R26, R13, R12 ;  /* 0x0c00000d1a107389 */ /* 0x000064000004000c */
[----:B01----:R-:W-:Y:S01]  /*1690*/  ENDCOLLECTIVE ;  /* 0x000000000000791b */ /* 0x003fe20003800000 */
.L_x_1865:
[----:B------:R-:W-:Y:S01]  /*16a0*/  IMAD.MOV.U32 R13, RZ, RZ, 0x4 ;  /* 0x00000004ff0d7424 */ /* 0x000fe200078e00ff */
[----:B------:R-:W-:-:S05]  /*16b0*/  MOV R20, R16 ;  /* 0x0000001000147202 */ /* 0x000fca0000000f00 */
[----:B------:R-:W-:-:S05]  /*16c0*/  FADD.FTZ R8, R19, R20 ;  /* 0x0000001413087221 */ /* 0x000fca0000010000 */
[----:B------:R-:W-:-:S07]  /*16d0*/  MOV R26, R8 ;  /* 0x00000008001a7202 */ /* 0x000fce0000000f00 */
[----:B------:R-:W-:Y:S05]  /*16e0*/  WARPSYNC.COLLECTIVE R11, `(.L_x_1866) ;  /* 0x000000000b087348 */ /* 0x000fea0003c00000 */
[----:B------:R0:W1:Y:S02]  /*16f0*/  SHFL.BFLY P2, R16, R26, R13, R12 ;  /* 0x0c00000d1a107389 */ /* 0x000064000004000c */
[----:B01----:R-:W-:Y:S01]  /*1700*/  ENDCOLLECTIVE ;  /* 0x000000000000791b */ /* 0x003fe20003800000 */
.L_x_1866:
[----:B------:R-:W-:Y:S01]  /*1710*/  HFMA2.MMA R13, -RZ, RZ, 0, 4.76837158203125e-07 ;  /* 0x00000008ff0d7435 */ /* 0x000fe200000001ff */
[----:B------:R-:W-:-:S05]  /*1720*/  MOV R21, R16 ;  /* 0x0000001000157202 */ /* 0x000fca0000000f00 */
[----:B------:R-:W-:-:S05]  /*1730*/  FADD.FTZ R21, R8, R21 ;  /* 0x0000001508157221 */ /* 0x000fca0000010000 */
[----:B------:R-:W-:-:S07]  /*1740*/  MOV R26, R21 ;  /* 0x00000015001a7202 */ /* 0x000fce0000000f00 */
[----:B------:R-:W-:Y:S05]  /*1750*/  WARPSYNC.COLLECTIVE R11, `(.L_x_1867) ;  /* 0x000000000b087348 */ /* 0x000fea0003c00000 */
[----:B------:R0:W1:Y:S02]  /*1760*/  SHFL.BFLY P2, R16, R26, R13, R12 ;  /* 0x0c00000d1a107389 */ /* 0x000064000004000c */
[----:B01----:R-:W-:Y:S01]  /*1770*/  ENDCOLLECTIVE ;  /* 0x000000000000791b */ /* 0x003fe20003800000 */
.L_x_1867:
[----:B------:R-:W-:Y:S01]  /*1780*/  HFMA2.MMA R13, -RZ, RZ, 0, 9.5367431640625e-07 ;  /* 0x00000010ff0d7435 */ /* 0x000fe200000001ff */
[----:B------:R-:W-:-:S05]  /*1790*/  MOV R22, R16 ;  /* 0x0000001000167202 */ /* 0x000fca0000000f00 */
[----:B------:R-:W-:-:S05]  /*17a0*/  FADD.FTZ R17, R21, R22 ;  /* 0x0000001615117221 */ /* 0x000fca0000010000 */
[----:B------:R-:W-:-:S07]  /*17b0*/  MOV R26, R17 ;  /* 0x00000011001a7202 */ /* 0x000fce0000000f00 */
[----:B------:R-:W-:Y:S05]  /*17c0*/  WARPSYNC.COLLECTIVE R11, `(.L_x_1868) ;  /* 0x000000000b087348 */ /* 0x000fea0003c00000 */
[----:B------:R0:W1:Y:S02]  /*17d0*/  SHFL.BFLY P2, R16, R26, R13, R12 ;  /* 0x0c00000d1a107389 */ /* 0x000064000004000c */
[----:B01----:R-:W-:Y:S01]  /*17e0*/  ENDCOLLECTIVE ;  /* 0x000000000000791b */ /* 0x003fe20003800000 */
.L_x_1868:
[----:B------:R-:W-:Y:S01]  /*17f0*/  HFMA2.MMA R13, -RZ, RZ, 0, 5.9604644775390625e-08 ;  /* 0x00000001ff0d7435 */ /* 0x000fe200000001ff */
[----:B------:R-:W-:Y:S02]  /*1800*/  MOV R26, R7 ;  /* 0x00000007001a7202 */ /* 0x000fe40000000f00 */
[----:B------:R-:W-:-:S08]  /*1810*/  MOV R8, R16 ;  /* 0x0000001000087202 */ /* 0x000fd00000000f00 */
[----:B------:R-:W-:Y:S05]  /*1820*/  WARPSYNC.COLLECTIVE R11, `(.L_x_1869) ;  /* 0x000000000b087348 */ /* 0x000fea0003c00000 */
[----:B------:R0:W1:Y:S02]  /*1830*/  SHFL.BFLY P2, R16, R26, R13, R12 ;  /* 0x0c00000d1a107389 */ /* 0x000064000004000c */
[----:B01----:R-:W-:Y:S01]  /*1840*/  ENDCOLLECTIVE ;  /* 0x000000000000791b */ /* 0x003fe20003800000 */
.L_x_1869:
[----:B------:R-:W-:Y:S01]  /*1850*/  HFMA2.MMA R13, -RZ, RZ, 0, 1.1920928955078125e-07 ;  /* 0x00000002ff0d7435 */ /* 0x000fe200000001ff */
[----:B------:R-:W-:-:S05]  /*1860*/  MOV R18, R16 ;  /* 0x0000001000127202 */ /* 0x000fca0000000f00 */
[----:B------:R-:W-:-:S05]  /*1870*/  FADD.FTZ R22, R7, R18 ;  /* 0x0000001207167221 */ /* 0x000fca0000010000 */
[----:B------:R-:W-:-:S07]  /*1880*/  MOV R26, R22 ;  /* 0x00000016001a7202 */ /* 0x000fce0000000f00 */
[----:B------:R-:W-:Y:S05]  /*1890*/  WARPSYNC.COLLECTIVE R11, `(.L_x_1870) ;  /* 0x000000000b087348 */ /* 0x000fea0003c00000 */
[----:B------:R0:W1:Y:S02]  /*18a0*/  SHFL.BFLY P2, R16, R26, R13, R12 ;  /* 0x0c00000d1a107389 */ /* 0x000064000004000c */
[----:B01----:R-:W-:Y:S01]  /*18b0*/  ENDCOLLECTIVE ;  /* 0x000000000000791b */ /* 0x003fe20003800000 */
.L_x_1870:
[----:B------:R-:W-:Y:S01]  /*18c0*/  HFMA2.MMA R13, -RZ, RZ, 0, 2.384185791015625e-07 ;  /* 0x00000004ff0d7435 */ /* 0x000fe200000001ff */
[----:B------:R-:W-:-:S05]  /*18d0*/  MOV R21, R16 ;  /* 0x0000001000157202 */ /* 0x000fca0000000f00 */
[----:B------:R-:W-:-:S05]  /*18e0*/  FADD.FTZ R7, R22, R21 ;  /* 0x0000001516077221 */ /* 0x000fca0000010000 */
[----:B------:R-:W-:-:S07]  /*18f0*/  MOV R26, R7 ;  /* 0x00000007001a7202 */ /* 0x000fce0000000f00 */
[----:B------:R-:W-:Y:S05]  /*1900*/  WARPSYNC.COLLECTIVE R11, `(.L_x_1871) ;  /* 0x000000000b087348 */ /* 0x000fea0003c00000 */
[----:B------:R0:W1:Y:S02]  /*1910*/  SHFL.BFLY P2, R16, R26, R13, R12 ;  /* 0x0c00000d1a107389 */ /* 0x000064000004000c */
[----:B01----:R-:W-:Y:S01]  /*1920*/  ENDCOLLECTIVE ;  /* 0x000000000000791b */ /* 0x003fe20003800000 */
.L_x_1871:
[----:B------:R-:W-:Y:S01]  /*1930*/  HFMA2.MMA R13, -RZ, RZ, 0, 4.76837158203125e-07 ;  /* 0x00000008ff0d7435 */ /* 0x000fe200000001ff */
[----:B------:R-:W-:-:S05]  /*1940*/  MOV R20, R16 ;  /* 0x0000001000147202 */ /* 0x000fca0000000f00 */
[----:B------:R-:W-:-:S05]  /*1950*/  FADD.FTZ R23, R7, R20 ;  /* 0x0000001407177221 */ /* 0x000fca0000010000 */
[----:B------:R-:W-:-:S07]  /*1960*/  MOV R26, R23 ;  /* 0x00000017001a7202 */ /* 0x000fce0000000f00 */
[----:B------:R-:W-:Y:S05]  /*1970*/  WARPSYNC.COLLECTIVE R11, `(.L_x_1872) ;  /* 0x000000000b087348 */ /* 0x000fea0003c00000 */
[----:B------:R0:W1:Y:S02]  /*1980*/  SHFL.BFLY P2, R16, R26, R13, R12 ;  /* 0x0c00000d1a107389 */ /* 0x000064000004000c */
[----:B01----:R-:W-:Y:S01]  /*1990*/  ENDCOLLECTIVE ;  /* 0x000000000000791b */ /* 0x003fe20003800000 */
.L_x_1872:
[----:B------:R-:W-:Y:S01]  /*19a0*/  HFMA2.MMA R13, -RZ, RZ, 0, 9.5367431640625e-07 ;  /* 0x00000010ff0d7435 */ /* 0x000fe200000001ff */
[----:B------:R-:W-:-:S05]  /*19b0*/  MOV R24, R16 ;  /* 0x0000001000187202 */ /* 0x000fca0000000f00 */
[----:B------:R-:W-:-:S05]  /*19c0*/  FADD.FTZ R24, R23, R24 ;  /* 0x0000001817187221 */ /* 0x000fca0000010000 */
[----:B------:R-:W-:-:S07]  /*19d0*/  MOV R26, R24 ;  /* 0x00000018001a7202 */ /* 0x000fce0000000f00 */
[----:B------:R-:W-:Y:S05]  /*19e0*/  WARPSYNC.COLLECTIVE R11, `(.L_x_1873) ;  /* 0x000000000b087348 */ /* 0x000fea0003c00000 */
[----:B------:R0:W1:Y:S02]  /*19f0*/  SHFL.BFLY P2, R16, R26, R13, R12 ;  /* 0x0c00000d1a107389 */ /* 0x000064000004000c */
[----:B01----:R-:W-:Y:S01]  /*1a00*/  ENDCOLLECTIVE ;  /* 0x000000000000791b */ /* 0x003fe20003800000 */
.L_x_1873:
[----:B------:R-:W-:Y:S05]  /*1a10*/  BRA `(.L_x_1874) ;  /* 0xfffffff400407947 */ /* 0x000fea000383ffff */
.L_x_1875:
        /* <DEDUP_REMOVED lines=14> */
.L_x_4538:


//--------------------- .text._ZN10layer_norm31ln_parallel_residual_bwd_kernelINS_13Kernel_traitsI13__nv_bfloat16S2_fS2_fjLj7168ELj1ELj1ELj8ELj8ENS_18Kernel_traits_baseILj7168ES2_S2_fS2_fjLj256EEEEELb1ELb1ELb1EEEvNS_9BwdParamsE --------------------------
	.section	.text._ZN10layer_norm31ln_parallel_residual_bwd_kernelINS_13Kernel_traitsI13__nv_bfloat16S2_fS2_fjLj7168ELj1ELj1ELj8ELj8ENS_18Kernel_traits_baseILj7168ES2_S2_fS2_fjLj256EEEEELb1ELb1ELb1EEEvNS_9BwdParamsE,"ax",@progbits
	.align	128
        .global         _ZN10layer_norm31ln_parallel_residual_bwd_kernelINS_13Kernel_traitsI13__nv_bfloat16S2_fS2_fjLj7168ELj1ELj1ELj8ELj8ENS_18Kernel_traits_baseILj7168ES2_S2_fS2_fjLj256EEEEELb1ELb1ELb1EEEvNS_9BwdParamsE
        .type           _ZN10layer_norm31ln_parallel_residual_bwd_kernelINS_13Kernel_traitsI13__nv_bfloat16S2_fS2_fjLj7168ELj1ELj1ELj8ELj8ENS_18Kernel_traits_baseILj7168ES2_S2_fS2_fjLj256EEEEELb1ELb1ELb1EEEvNS_9BwdParamsE,@function
        .size           _ZN10layer_norm31ln_parallel_residual_bwd_kernelINS_13Kernel_traitsI13__nv_bfloat16S2_fS2_fjLj7168ELj1ELj1ELj8ELj8ENS_18Kernel_traits_baseILj7168ES2_S2_fS2_fjLj256EEEEELb1ELb1ELb1EEEvNS_9BwdParamsE,(.L_x_4539 - _ZN10layer_norm31ln_parallel_residual_bwd_kernelINS_13Kernel_traitsI13__nv_bfloat16S2_fS2_fjLj7168ELj1ELj1ELj8ELj8ENS_18Kernel_traits_baseILj7168ES2_S2_fS2_fjLj256EEEEELb1ELb1ELb1EEEvNS_9BwdParamsE)
        .other          _ZN10layer_norm31ln_parallel_residual_bwd_kernelINS_13Kernel_traitsI13__nv_bfloat16S2_fS2_fjLj7168ELj1ELj1ELj8ELj8ENS_18Kernel_traits_baseILj7168ES2_S2_fS2_fjLj256EEEEELb1ELb1ELb1EEEvNS_9BwdParamsE,@"STO_CUDA_ENTRY STV_DEFAULT"
_ZN10layer_norm31ln_parallel_residual_bwd_kernelINS_13Kernel_traitsI13__nv_bfloat16S2_fS2_fjLj7168ELj1ELj1ELj8ELj8ENS_18Kernel_traits_baseILj7168ES2_S2_fS2_fjLj256EEEEELb1ELb1ELb1EEEvNS_9BwdParamsE:
.text._ZN10layer_norm31ln_parallel_residual_bwd_kernelINS_13Kernel_traitsI13__nv_bfloat16S2_fS2_fjLj7168ELj1ELj1ELj8ELj8ENS_18Kernel_traits_baseILj7168ES2_S2_fS2_fjLj256EEEEELb1ELb1ELb1EEEvNS_9BwdParamsE:
        /* <DEDUP_REMOVED lines=47> */
.L_x_1876:
        /* <DEDUP_REMOVED lines=40> */
[----:B------:R-:W-:Y:S02]  /*0570*/  MOV R36, RZ ;  /* 0x000000ff00247202 */ /* 0x000fe40000000f00 */
[----:B------:R-:W-:Y:S01]  /*0580*/  CS2R R28, SRZ ;  /* 0x00000000001c7805 */ /* 0x000fe2000001ff00 */
[----:B------:R-:W-:Y:S01]  /*0590*/  IMAD.MOV.U32 R200, RZ, RZ, RZ ;  /* 0x000000ffffc87224 */ /* 0x000fe200078e00ff */
[----:B------:R-:W-:Y:S02]  /*05a0*/  CS2R R20, SRZ ;  /* 0x0000000000147805 */ /* 0x000fe4000001ff00 */
[----:B------:R-:W-:Y:S01]  /*05b0*/  CS2R R22, SRZ ;  /* 0x0000000000167805 */ /* 0x000fe2000001ff00 */
[----:B------:R-:W-:Y:S01]  /*05c0*/  IMAD.MOV.U32 R121, RZ, RZ, RZ ;  /* 0x000000ffff797224 */ /* 0x000fe200078e00ff */
[----:B------:R-:W-:-:S02]  /*05d0*/  LOP3.LUT R38, R2, 0xff, RZ, 0xc0, !PT ;  /* 0x000000ff02267812 */ /* 0x000fc400078ec0ff */
[C-C-:B--2---:R-:W-:Y:S02]  /*05e0*/  SHF.R.U64 R39, R4.reuse, 0x10, R5.reuse ;  /* 0x0000001004277819 */ /* 0x144fe40000001205 */
[----:B------:R-:W-:Y:S01]  /*05f0*/  SHF.L.U32 R3, R4, 0x10, RZ ;  /* 0x0000001004037819 */ /* 0x000fe200000006ff */
[----:B------:R-:W-:Y:S01]  /*0600*/  IMAD.U32 R4, R5, 0x10000, RZ ;  /* 0x0001000005047824 */ /* 0x000fe200078e00ff */
[----:B------:R-:W-:Y:S01]  /*0610*/  SHF.R.U32.HI R40, RZ, 0x10, R5 ;  /* 0x00000010ff287819 */ /* 0x000fe20000011605 */
[C---:B---3--:R-:W-:Y:S01]  /*0620*/  IMAD.U32 R5, R8.reuse, 0x10000, RZ ;  /* 0x0001000008057824 */ /* 0x048fe200078e00ff */
[--C-:B------:R-:W-:Y:S01]  /*0630*/  SHF.R.U64 R41, R8, 0x10, R9.reuse ;  /* 0x0000001008297819 */ /* 0x100fe20000001209 */
[----:B------:R-:W-:Y:S01]  /*0640*/  IMAD.U32 R39, R39, 0x10000, RZ ;  /* 0x0001000027277824 */ /* 0x000fe200078e00ff */
[----:B------:R-:W-:Y:S01]  /*0650*/  SHF.R.U32.HI R42, RZ, 0x10, R9 ;  /* 0x00000010ff2a7819 */ /* 0x000fe20000011609 */
[----:B----4-:R-:W-:Y:S01]  /*0660*/  IMAD.U32 R7, R10, 0x10000, RZ ;  /* 0x000100000a077824 */ /* 0x010fe200078e00ff */
[----:B------:R-:W-:Y:S01]  /*0670*/  SHF.R.U32.HI R44, RZ, 0x10, R11 ;  /* 0x00000010ff2c7819 */ /* 0x000fe2000001160b */
[----:B------:R-:W-:Y:S01]  /*0680*/  IMAD.U32 R8, R11, 0x10000, RZ ;  /* 0x000100000b087824 */ /* 0x000fe200078e00ff */
[----:B-----5:R-:W-:Y:S01]  /*0690*/  SHF.R.U64 R45, R12, 0x10, R13 ;  /* 0x000000100c2d7819 */ /* 0x020fe2000000120d */
[----:B------:R-:W-:Y:S01]  /*06a0*/  IMAD.U32 R41, R41, 0x10000, RZ ;  /* 0x0001000029297824 */ /* 0x000fe200078e00ff */
[----:B------:R-:W-:Y:S01]  /*06b0*/  SHF.L.U32 R6, R9, 0x10, RZ ;  /* 0x0000001009067819 */ /* 0x000fe200000006ff */
[----:B------:R-:W-:Y:S01]  /*06c0*/  IMAD.U32 R42, R42, 0x10000, RZ ;  /* 0x000100002a2a7824 */ /* 0x000fe200078e00ff */
[--C-:B------:R-:W-:Y:S01]  /*06d0*/  SHF.R.U64 R47, R14, 0x10, R15.reuse ;  /* 0x000000100e2f7819 */ /* 0x100fe2000000120f */
        /* <DEDUP_REMOVED lines=9> */
[----:B------:R-:W-:Y:S01]  /*0770*/  SHF.R.U32.HI R46, RZ, 0x10, R13 ;  /* 0x00000010ff2e7819 */ /* 0x000fe2000001160d */
[C---:B------:R-:W-:Y:S01]  /*0780*/  IMAD.U32 R13, R16.reuse, 0x10000, RZ ;  /* 0x00010000100d7824 */ /* 0x040fe200078e00ff */
[----:B------:R-:W-:Y:S01]  /*0790*/  SHF.R.U64 R109, R16, 0x10, R17 ;  /* 0x00000010106d7819 */ /* 0x000fe20000001211 */
[----:B------:R-:W-:Y:S01]  /*07a0*/  IMAD.U32 R14, R17, 0x10000, RZ ;  /* 0x00010000110e7824 */ /* 0x000fe200078e00ff */
[----:B------:R-:W-:Y:S01]  /*07b0*/  SHF.R.U32.HI R112, RZ, 0x10, R19 ;  /* 0x00000010ff707819 */ /* 0x000fe20000011613 */
[----:B------:R-:W-:Y:S01]  /*07c0*/  IMAD.U32 R16, R19, 0x10000, RZ ;  /* 0x0001000013107824 */ /* 0x000fe200078e00ff */
[----:B------:R-:W-:Y:S01]  /*07d0*/  SHF.L.U32 R9, R12, 0x10, RZ ;  /* 0x000000100c097819 */ /* 0x000fe200000006ff */
[----:B------:R-:W-:Y:S01]  /*07e0*/  IMAD.MOV.U32 R17, RZ, RZ, RZ ;  /* 0x000000ffff117224 */ /* 0x000fe200078e00ff */
[----:B------:R-:W-:Y:S01]  /*07f0*/  SHF.L.U32 R12, R15, 0x10, RZ ;  /* 0x000000100f0c7819 */ /* 0x000fe200000006ff */
[----:B------:R-:W-:Y:S01]  /*0800*/  IMAD.U32 R108, R108, 0x10000, RZ ;  /* 0x000100006c6c7824 */ /* 0x000fe200078e00ff */
[----:B------:R-:W-:-:S02]  /*0810*/  SHF.L.U32 R15, R18, 0x10, RZ ;  /* 0x00000010120f7819 */ /* 0x000fc400000006ff */
[----:B------:R-:W-:Y:S02]  /*0820*/  CS2R R18, SRZ ;  /* 0x0000000000127805 */ /* 0x000fe4000001ff00 */
[----:B------:R-:W-:Y:S01]  /*0830*/  SHF.L.U32 R40, R40, 0x10, RZ ;  /* 0x0000001028287819 */ /* 0x000fe200000006ff */
[----:B------:R-:W-:Y:S01]  /*0840*/  IMAD.U32 R110, R110, 0x10000, RZ ;  /* 0x000100006e6e7824 */ /* 0x000fe200078e00ff */
[----:B------:R-:W-:Y:S01]  /*0850*/  SHF.L.U32 R43, R43, 0x10, RZ ;  /* 0x000000102b2b7819 */ /* 0x000fe200000006ff */
[----:B------:R-:W-:Y:S01]  /*0860*/  IMAD.U32 R111, R111, 0x10000, RZ ;  /* 0x000100006f6f7824 */ /* 0x000fe200078e00ff */
[----:B------:R-:W-:Y:S02]  /*0870*/  SHF.L.U32 R46, R46, 0x10, RZ ;  /* 0x000000102e2e7819 */ /* 0x000fe400000006ff */
[----:B------:R-:W-:Y:S02]  /*0880*/  SHF.L.U32 R109, R109, 0x10, RZ ;  /* 0x000000106d6d7819 */ /* 0x000fe400000006ff */
[----:B------:R-:W-:-:S07]  /*0890*/  SHF.L.U32 R112, R112, 0x10, RZ ;  /* 0x0000001070707819 */ /* 0x000fce00000006ff */
.L_x_1887:
[----:B01----:R-:W-:Y:S01]  /*08a0*/  IMAD R80, R198, UR8, RZ ;  /* 0x00000008c6507c24 */ /* 0x003fe2000f8e02ff */
[----:B------:R-:W0:Y:S04]  /*08b0*/  LDC.64 R90, c[0x0][0x250] ;  /* 0x00009400ff5a7b82 */ /* 0x000e280000000a00 */
[----:B------:R-:W-:-:S04]  /*08c0*/  SHF.R.S32.HI R81, RZ, 0x1f, R80 ;  /* 0x0000001fff517819 */ /* 0x000fc80000011450 */
[----:B------:R-:W-:Y:S01]  /*08d0*/  LEA.HI R81, R81, R80, RZ, 0x2 ;  /* 0x0000005051517211 */ /* 0x000fe200078f10ff */
[----:B------:R-:W1:Y:S03]  /*08e0*/  LDC.64 R148, c[0x0][0x2b8] ;  /* 0x0000ae00ff947b82 */ /* 0x000e660000000a00 */
[----:B------:R-:W-:-:S04]  /*08f0*/  LEA.HI.SX32 R214, R81, R38, 0x1e ;  /* 0x0000002651d67211 */ /* 0x000fc800078ff2ff */
[C---:B------:R-:W-:Y:S01]  /*0900*/  LEA R80, P0, R214.reuse, UR12, 0x4 ;  /* 0x0000000cd6507c11 */ /* 0x040fe2000f8020ff */
[C---:B------:R-:W-:Y:S01]  /*0910*/  VIADD R213, R214.reuse, 0x100 ;  /* 0x00000100d6d57836 */ /* 0x040fe20000000000 */
[----:B------:R-:W2:Y:S01]  /*0920*/  LDC.64 R134, c[0x0][0x258] ;  /* 0x00009600ff867b82 */ /* 0x000ea20000000a00 */
[C---:B------:R-:W-:Y:S01]  /*0930*/  VIADD R205, R214.reuse, 0x200 ;  /* 0x00000200d6cd7836 */ /* 0x040fe20000000000 */
[C---:B------:R-:W-:Y:S02]  /*0940*/  LEA.HI.X R81, R214.reuse, UR13, RZ, 0x4, P0 ;  /* 0x0000000dd6517c11 */ /* 0x040fe400080f24ff */
[C---:B------:R-:W-:Y:S02]  /*0950*/  LEA R84, P0, R213.reuse, UR12, 0x4 ;  /* 0x0000000cd5547c11 */ /* 0x040fe4000f8020ff */
[----:B------:R-:W-:Y:S01]  /*0960*/  IADD3 R204, R214, 0x300, RZ ;  /* 0x00000300d6cc7810 */ /* 0x000fe20007ffe0ff */
[----:B0-----:R-:W-:Y:S01]  /*0970*/  IMAD.WIDE R90, R198, 0x4, R90 ;  /* 0x00000004c65a7825 */ /* 0x001fe200078e025a */
[----:B------:R-:W-:Y:S01]  /*0980*/  LEA.HI.X R85, R213, UR13, RZ, 0x4, P0 ;  /* 0x0000000dd5557c11 */ /* 0x000fe200080f24ff */
[----:B------:R-:W3:Y:S01]  /*0990*/  LDG.E.128 R80, desc[UR6][R80.64] ;  /* 0x0000000650507981 */ /* 0x000ee2000c1e1d00 */
[----:B------:R-:W-:Y:S01]  /*09a0*/  LEA R88, P0, R205, UR12, 0x4 ;  /* 0x0000000ccd587c11 */ /* 0x000fe2000f8020ff */
[----:B------:R-:W-:-:S02]  /*09b0*/  VIADD R201, R214, 0x400 ;  /* 0x00000400d6c97836 */ /* 0x000fc40000000000 */
[C---:B------:R-:W-:Y:S01]  /*09c0*/  VIADD R113, R214.reuse, 0x500 ;  /* 0x00000500d6717836 */ /* 0x040fe20000000000 */
[C---:B------:R-:W-:Y:S01]  /*09d0*/  LEA.HI.X R89, R205.reuse, UR13, RZ, 0x4, P0 ;  /* 0x0000000dcd597c11 */ /* 0x040fe200080f24ff */
[--C-:B-1----:R-:W-:Y:S01]  /*09e0*/  IMAD.WIDE.U32 R136, R214, 0x8, R148.reuse ;  /* 0x00000008d6887825 */ /* 0x102fe200078e0094 */
[C---:B------:R-:W-:Y:S01]  /*09f0*/  LEA R92, P0, R204.reuse, UR12, 0x4 ;  /* 0x0000000ccc5c7c11 */ /* 0x040fe2000f8020ff */
[----:B------:R-:W4:Y:S03]  /*0a00*/  LDG.E R217, desc[UR6][R90.64] ;  /* 0x000000065ad97981 */ /* 0x000f26000c1e1900 */
[----:B------:R-:W-:Y:S01]  /*0a10*/  LEA.HI.X R93, R204, UR13, RZ, 0x4, P0 ;  /* 0x0000000dcc5d7c11 */ /* 0x000fe200080f24ff */
[--C-:B------:R-:W-:Y:S01]  /*0a20*/  IMAD.WIDE.U32 R140, R205, 0x8, R148.reuse ;  /* 0x00000008cd8c7825 */ /* 0x100fe200078e0094 */
[C---:B------:R-:W-:Y:S01]  /*0a30*/  LEA R96, P0, R201.reuse, UR12, 0x4 ;  /* 0x0000000cc9607c11 */ /* 0x040fe2000f8020ff */
[----:B------:R-:W3:Y:S01]  /*0a40*/  LDG.E.64 R136, desc[UR6][R136.64] ;  /* 0x0000000688887981 */ /* 0x000ee2000c1e1b00 */
[----:B------:R-:W-:Y:S01]  /*0a50*/  IADD3 R114, R214, 0x600, RZ ;  /* 0x00000600d6727810 */ /* 0x000fe20007ffe0ff */
[--C-:B------:R-:W-:Y:S01]  /*0a60*/  IMAD.WIDE.U32 R142, R204, 0x8, R148.reuse ;  /* 0x00000008cc8e7825 */ /* 0x100fe200078e0094 */
[----:B------:R-:W-:Y:S01]  /*0a70*/  LEA.HI.X R97, R201, UR13, RZ, 0x4, P0 ;  /* 0x0000000dc9617c11 */ /* 0x000fe200080f24ff */
[----:B------:R-:W3:Y:S01]  /*0a80*/  LDG.E.128 R84, desc[UR6][R84.64] ;  /* 0x0000000654547981 */ /* 0x000ee2000c1e1d00 */
[----:B------:R-:W-:Y:S01]  /*0a90*/  LEA R100, P0, R113, UR12, 0x4 ;  /* 0x0000000c71647c11 */ /* 0x000fe2000f8020ff */
[--C-:B------:R-:W-:Y:S01]  /*0aa0*/  IMAD.WIDE.U32 R138, R213, 0x8, R148.reuse ;  /* 0x00000008d58a7825 */ /* 0x100fe200078e0094 */
[C---:B------:R-:W-:Y:S01]  /*0ab0*/  LEA R104, P1, R114.reuse, UR12, 0x4 ;  /* 0x0000000c72687c11 */ /* 0x040fe2000f8220ff */
[----:B------:R-:W3:Y:S02]  /*0ac0*/  LDG.E.64 R140, desc[UR6][R140.64] ;  /* 0x000000068c8c7981 */ /* 0x000ee4000c1e1b00 */
[--C-:B------:R-:W-:Y:S01]  /*0ad0*/  IMAD.WIDE.U32 R144, R201, 0x8, R148.reuse ;  /* 0x00000008c9907825 */ /* 0x100fe200078e0094 */
[C---:B------:R-:W-:Y:S01]  /*0ae0*/  LEA.HI.X R101, R113.reuse, UR13, RZ, 0x4, P0 ;  /* 0x0000000d71657c11 */ /* 0x040fe200080f24ff */
[----:B------:R-:W3:Y:S02]  /*0af0*/  LDG.E.64 R142, desc[UR6][R142.64] ;  /* 0x000000068e8e7981 */ /* 0x000ee4000c1e1b00 */
[--C-:B------:R-:W-:Y:S01]  /*0b00*/  IMAD.WIDE.U32 R146, R113, 0x8, R148.reuse ;  /* 0x0000000871927825 */ /* 0x100fe200078e0094 */
[C---:B------:R-:W-:Y:S01]  /*0b10*/  LEA.HI.X R105, R114.reuse, UR13, RZ, 0x4, P1 ;  /* 0x0000000d72697c11 */ /* 0x040fe200088f24ff */
[----:B------:R-:W3:Y:S02]  /*0b20*/  LDG.E.64 R138, desc[UR6][R138.64] ;  /* 0x000000068a8a7981 */ /* 0x000ee4000c1e1b00 */
[----:B------:R-:W-:-:S02]  /*0b30*/  IMAD.WIDE.U32 R148, R114, 0x8, R148 ;  /* 0x0000000872947825 */ /* 0x000fc400078e0094 */
[----:B------:R-:W3:Y:S02]  /*0b40*/  LDG.E.128 R88, desc[UR6][R88.64] ;  /* 0x0000000658587981 */ /* 0x000ee4000c1e1d00 */
[----:B--2---:R-:W-:Y:S02]  /*0b50*/  IMAD.WIDE R152, R198, 0x4, R134 ;  /* 0x00000004c6987825 */ /* 0x004fe400078e0286 */
[----:B------:R-:W2:Y:S01]  /*0b60*/  LDG.E.128 R92, desc[UR6][R92.64] ;  /* 0x000000065c5c7981 */ /* 0x000ea2000c1e1d00 */
[----:B------:R-:W0:Y:S03]  /*0b70*/  LDC.64 R134, c[0x0][0x300] ;  /* 0x0000c000ff867b82 */ /* 0x000e260000000a00 */
[----:B------:R-:W2:Y:S04]  /*0b80*/  LDG.E.64 R144, desc[UR6][R144.64] ;  /* 0x0000000690907981 */ /* 0x000ea8000c1e1b00 */
[----:B------:R-:W2:Y:S04]  /*0b90*/  LDG.E.64 R146, desc[UR6][R146.64] ;  /* 0x0000000692927981 */ /* 0x000ea8000c1e1b00 */
[----:B------:R-:W2:Y:S04]  /*0ba0*/  LDG.E.64 R148, desc[UR6][R148.64] ;  /* 0x0000000694947981 */ /* 0x000ea8000c1e1b00 */
[----:B------:R1:W2:Y:S04]  /*0bb0*/  LDG.E R212, desc[UR6][R152.64] ;  /* 0x0000000698d47981 */ /* 0x0002a8000c1e1900 */
[----:B------:R-:W2:Y:S04]  /*0bc0*/  LDG.E.128 R96, desc[UR6][R96.64] ;  /* 0x0000000660607981 */ /* 0x000ea8000c1e1d00 */
[----:B------:R-:W2:Y:S04]  /*0bd0*/  LDG.E.128 R100, desc[UR6][R100.64] ;  /* 0x0000000664647981 */ /* 0x000ea8000c1e1d00 */
[----:B------:R-:W2:Y:S01]  /*0be0*/  LDG.E.128 R104, desc[UR6][R104.64] ;  /* 0x0000000668687981 */ /* 0x000ea2000c1e1d00 */
[----:B0-----:R-:W-:-:S04]  /*0bf0*/  ISETP.NE.U32.AND P3, PT, R134, RZ, PT ;  /* 0x000000ff8600720c */ /* 0x001fc80003f65070 */
[----:B------:R-:W-:Y:S01]  /*0c00*/  ISETP.NE.AND.EX P3, PT, R135, RZ, PT, P3 ;  /* 0x000000ff8700720c */ /* 0x000fe20003f65330 */
[----:B------:R-:W-:Y:S01]  /*0c10*/  IMAD.SHL.U32 R169, R214, 0x4, RZ ;  /* 0x00000004d6a97824 */ /* 0x000fe200078e00ff */
[----:B------:R-:W-:Y:S01]  /*0c20*/  SHF.R.U32.HI R170, RZ, 0x1e, R214 ;  /* 0x0000001effaa7819 */ /* 0x000fe200000116d6 */
[----:B------:R-:W-:Y:S01]  /*0c30*/  IMAD.SHL.U32 R173, R204, 0x4, RZ ;  /* 0x00000004ccad7824 */ /* 0x000fe200078e00ff */
[----:B------:R-:W-:Y:S01]  /*0c40*/  SHF.L.U32 R171, R205, 0x2, RZ ;  /* 0x00000002cdab7819 */ /* 0x000fe200000006ff */
[----:B------:R-:W-:Y:S01]  /*0c50*/  IMAD.SHL.U32 R203, R213, 0x4, RZ ;  /* 0x00000004d5cb7824 */ /* 0x000fe200078e00ff */
[----:B------:R-:W-:-:S07]  /*0c60*/  IADD3 R150, P0, R169, UR14, RZ ;  /* 0x0000000ea9967c10 */ /* 0x000fce000ff1e0ff */
[----:B------:R-:W0:Y:S01]  /*0c70*/  @P3 LDC.64 R154, c[0x0][0x248] ;  /* 0x00009200ff9a3b82 */ /* 0x000e220000000a00 */
[----:B------:R-:W-:Y:S01]  /*0c80*/  SHF.R.U32.HI R220, RZ, 0x1e, R205 ;  /* 0x0000001effdc7819 */ /* 0x000fe200000116cd */
[----:B------:R-:W-:Y:S01]  /*0c90*/  IMAD.SHL.U32 R219, R201, 0x4, RZ ;  /* 0x00000004c9db7824 */ /* 0x000fe200078e00ff */
[----:B------:R-:W-:-:S05]  /*0ca0*/  IADD3.X R151, R170, UR15, RZ, P0, !PT ;  /* 0x0000000faa977c10 */ /* 0x000fca00087fe4ff */
[----:B------:R-:W0:Y:S01]  /*0cb0*/  @P3 LDC.64 R160, c[0x0][0x248] ;  /* 0x00009200ffa03b82 */ /* 0x000e220000000a00 */
[----:B------:R-:W-:Y:S02]  /*0cc0*/  SHF.R.U32.HI R222, RZ, 0x1e, R204 ;  /* 0x0000001effde7819 */ /* 0x000fe400000116cc */
[----:B------:R-:W-:Y:S01]  /*0cd0*/  SHF.R.U32.HI R172, RZ, 0x1e, R213 ;  /* 0x0000001effac7819 */ /* 0x000fe200000116d5 */
[----:B------:R-:W-:Y:S01]  /*0ce0*/  IMAD.SHL.U32 R223, R114, 0x4, RZ ;  /* 0x0000000472df7824 */ /* 0x000fe200078e00ff */
[----:B------:R-:W-:Y:S01]  /*0cf0*/  IADD3 R164, P1, R171, UR14, RZ ;  /* 0x0000000eaba47c10 */ /* 0x000fe2000ff3e0ff */
[----:B------:R1:W5:Y:S02]  /*0d00*/  LDG.E R211, desc[UR6][R150.64] ;  /* 0x0000000696d37981 */ /* 0x000364000c1e1900 */
[----:B-1----:R-:W-:Y:S01]  /*0d10*/  IADD3 R152, P2, R173, UR14, RZ ;  /* 0x0000000ead987c10 */ /* 0x002fe2000ff5e0ff */
[----:B------:R-:W1:Y:S01]  /*0d20*/  @P3 LDC.64 R156, c[0x0][0x248] ;  /* 0x00009200ff9c3b82 */ /* 0x000e620000000a00 */
[----:B------:R-:W-:-:S02]  /*0d30*/  IADD3 R166, P0, R203, UR14, RZ ;  /* 0x0000000ecba67c10 */ /* 0x000fc4000ff1e0ff */
[----:B------:R-:W-:Y:S02]  /*0d40*/  IADD3.X R165, R220, UR15, RZ, P1, !PT ;  /* 0x0000000fdca57c10 */ /* 0x000fe40008ffe4ff */
[----:B------:R-:W-:-:S03]  /*0d50*/  IADD3.X R153, R222, UR15, RZ, P2, !PT ;  /* 0x0000000fde997c10 */ /* 0x000fc600097fe4ff */
[----:B------:R-:W1:Y:S01]  /*0d60*/  @P3 LDC.64 R158, c[0x0][0x248] ;  /* 0x00009200ff9e3b82 */ /* 0x000e620000000a00 */
[----:B------:R-:W-:Y:S01]  /*0d70*/  IADD3.X R167, R172, UR15, RZ, P0, !PT ;  /* 0x0000000faca77c10 */ /* 0x000fe200087fe4ff */
[----:B------:R0:W5:Y:S01]  /*0d80*/  LDG.E R209, desc[UR6][R164.64] ;  /* 0x00000006a4d17981 */ /* 0x000162000c1e1900 */
[----:B------:R-:W-:Y:S02]  /*0d90*/  SHF.R.U32.HI R224, RZ, 0x1e, R201 ;  /* 0x0000001effe07819 */ /* 0x000fe400000116c9 */
[----:B------:R-:W-:Y:S01]  /*0da0*/  SHF.L.U32 R221, R113, 0x2, RZ ;  /* 0x0000000271dd7819 */ /* 0x000fe200000006ff */
[----:B------:R0:W5:Y:S01]  /*0db0*/  LDG.E R208, desc[UR6][R152.64] ;  /* 0x0000000698d07981 */ /* 0x000162000c1e1900 */
[----:B------:R-:W-:Y:S01]  /*0dc0*/  IADD3 R162, P0, R219, UR14, RZ ;  /* 0x0000000edba27c10 */ /* 0x000fe2000ff1e0ff */
[----:B------:R-:W1:Y:S01]  /*0dd0*/  @P3 LDC.64 R150, c[0x0][0x248] ;  /* 0x00009200ff963b82 */ /* 0x000e620000000a00 */
[----:B------:R-:W-:Y:S01]  /*0de0*/  SHF.R.U32.HI R226, RZ, 0x1e, R113 ;  /* 0x0000001effe27819 */ /* 0x000fe20000011671 */
[----:B------:R0:W5:Y:S01]  /*0df0*/  LDG.E R210, desc[UR6][R166.64] ;  /* 0x00000006a6d27981 */ /* 0x000162000c1e1900 */
[----:B------:R-:W-:-:S02]  /*0e00*/  IADD3.X R163, R224, UR15, RZ, P0, !PT ;  /* 0x0000000fe0a37c10 */ /* 0x000fc400087fe4ff */
[----:B0-----:R-:W-:Y:S02]  /*0e10*/  IADD3 R164, P1, R221, UR14, RZ ;  /* 0x0000000edda47c10 */ /* 0x001fe4000ff3e0ff */
[----:B------:R-:W-:Y:S01]  /*0e20*/  SHF.R.U32.HI R218, RZ, 0x1e, R114 ;  /* 0x0000001effda7819 */ /* 0x000fe20000011672 */
[----:B------:R-:W0:Y:S01]  /*0e30*/  @P3 LDC.64 R152, c[0x0][0x248] ;  /* 0x00009200ff983b82 */ /* 0x000e220000000a00 */
[----:B------:R-:W-:Y:S01]  /*0e40*/  IADD3 R168, P2, R223, UR14, RZ ;  /* 0x0000000edfa87c10 */ /* 0x000fe2000ff5e0ff */
[----:B------:R1:W5:Y:S01]  /*0e50*/  LDG.E R207, desc[UR6][R162.64] ;  /* 0x00000006a2cf7981 */ /* 0x000362000c1e1900 */
[----:B------:R-:W-:Y:S02]  /*0e60*/  IADD3.X R165, R226, UR15, RZ, P1, !PT ;  /* 0x0000000fe2a57c10 */ /* 0x000fe40008ffe4ff */
[----:B------:R-:W-:Y:S02]  /*0e70*/  @P3 IADD3 R166, P0, R169, R154, RZ ;  /* 0x0000009aa9a63210 */ /* 0x000fe40007f1e0ff */
[----:B------:R-:W-:Y:S01]  /*0e80*/  IADD3.X R169, R218, UR15, RZ, P2, !PT ;  /* 0x0000000fdaa97c10 */ /* 0x000fe200097fe4ff */
[----:B------:R1:W5:Y:S02]  /*0e90*/  LDG.E R215, desc[UR6][R164.64] ;  /* 0x00000006a4d77981 */ /* 0x000364000c1e1900 */
[----:B------:R-:W-:Y:S01]  /*0ea0*/  @P3 IMAD.X R167, R170, 0x1, R155, P0 ;  /* 0x00000001aaa73824 */ /* 0x000fe200000e069b */
[----:B-1----:R-:W1:Y:S01]  /*0eb0*/  @P4 LDC.64 R162, c[0x0][0x2c8] ;  /* 0x0000b200ffa24b82 */ /* 0x002e620000000a00 */
[----:B------:R-:W-:Y:S01]  /*0ec0*/  @P3 IADD3 R202, P0, R203, R160, RZ ;  /* 0x000000a0cbca3210 */ /* 0x000fe20007f1e0ff */
[----:B------:R0:W5:Y:S03]  /*0ed0*/  LDG.E R206, desc[UR6][R168.64] ;  /* 0x00000006a8ce7981 */ /* 0x000166000c1e1900 */
[----:B------:R-:W-:Y:S01]  /*0ee0*/  @P3 IADD3.X R203, R172, R161, RZ, P0, !PT ;  /* 0x000000a1accb3210 */ /* 0x000fe200007fe4ff */
[----:B------:R0:W5:Y:S02]  /*0ef0*/  @P3 LDG.E R115, desc[UR6][R166.64] ;  /* 0x00000006a6733981 */ /* 0x000164000c1e1900 */
[----:B------:R-:W1:Y:S01]  /*0f00*/  @P3 LDC.64 R154, c[0x0][0x248] ;  /* 0x00009200ff9a3b82 */ /* 0x000e620000000a00 */
[----:B------:R-:W-:Y:S01]  /*0f10*/  @P3 IADD3 R156, P0, R171, R156, RZ ;  /* 0x0000009cab9c3210 */ /* 0x000fe20007f1e0ff */
[----:B------:R4:W5:Y:S06]  /*0f20*/  @P3 LDG.E R116, desc[UR6][R202.64] ;  /* 0x00000006ca743981 */ /* 0x00096c000c1e1900 */
[----:B------:R-:W1:Y:S01]  /*0f30*/  @P4 LDC.64 R164, c[0x0][0x2c8] ;  /* 0x0000b200ffa44b82 */ /* 0x000e620000000a00 */
[----:B------:R-:W-:-:S07]  /*0f40*/  @P3 IADD3 R158, P1, R173, R158, RZ ;  /* 0x0000009ead9e3210 */ /* 0x000fce0007f3e0ff */
[----:B0-----:R-:W0:Y:S08]  /*0f50*/  @P4 LDC.64 R168, c[0x0][0x2c8] ;  /* 0x0000b200ffa84b82 */ /* 0x001e300000000a00 */
[----:B------:R-:W0:Y:S01]  /*0f60*/  @P4 LDC.64 R170, c[0x0][0x2c8] ;  /* 0x0000b200ffaa4b82 */ /* 0x000e220000000a00 */
[----:B------:R-:W-:-:S07]  /*0f70*/  @P3 IMAD.X R159, R222, 0x1, R159, P1 ;  /* 0x00000001de9f3824 */ /* 0x000fce00008e069f */
[----:B------:R-:W0:Y:S01]  /*0f80*/  @P4 LDC.64 R160, c[0x0][0x2c8] ;  /* 0x0000b200ffa04b82 */ /* 0x000e220000000a00 */
[----:B------:R-:W-:-:S07]  /*0f90*/  @P3 IADD3 R152, P1, R221, R152, RZ ;  /* 0x00000098dd983210 */ /* 0x000fce0007f3e0ff */
[----:B------:R-:W0:Y:S08]  /*0fa0*/  @P4 LDC.64 R166, c[0x0][0x2c8] ;  /* 0x0000b200ffa64b82 */ /* 0x000e300000000a00 */
[----:B------:R-:W0:Y:S01]  /*0fb0*/  @P4 LDC.64 R172, c[0x0][0x2c8] ;  /* 0x0000b200ffac4b82 */ /* 0x000e220000000a00 */
[----:B------:R-:W-:Y:S01]  /*0fc0*/  @P3 IMAD.X R157, R220, 0x1, R157, P0 ;  /* 0x00000001dc9d3824 */ /* 0x000fe200000e069d */
[----:B------:R-:W-:Y:S01]  /*0fd0*/  @P3 IADD3 R150, P0, R219, R150, RZ ;  /* 0x00000096db963210 */ /* 0x000fe20007f1e0ff */
[----:B------:R-:W-:Y:S01]  /*0fe0*/  @P3 IMAD.X R153, R226, 0x1, R153, P1 ;  /* 0x00000001e2993824 */ /* 0x000fe200008e0699 */
[----:B-1----:R-:W-:Y:S01]  /*0ff0*/  @P4 LEA R162, P1, R213, R162, 0x4 ;  /* 0x000000a2d5a24211 */ /* 0x002fe200078220ff */
[----:B------:R-:W5:Y:S01]  /*1000*/  @P3 LDG.E R118, desc[UR6][R158.64] ;  /* 0x000000069e763981 */ /* 0x000f62000c1e1900 */
[----:B------:R-:W-:-:S02]  /*1010*/  @P3 IADD3.X R151, R224, R151, RZ, P0, !PT ;  /* 0x00000097e0973210 */ /* 0x000fc400007fe4ff */
[----:B------:R-:W-:Y:S01]  /*1020*/  @P3 IADD3 R154, P0, R223, R154, RZ ;  /* 0x0000009adf9a3210 */ /* 0x000fe20007f1e0ff */
[----:B------:R3:W5:Y:S01]  /*1030*/  @P3 LDG.E R0, desc[UR6][R152.64] ;  /* 0x0000000698003981 */ /* 0x000762000c1e1900 */
[----:B------:R-:W-:Y:S02]  /*1040*/  @P4 LEA R164, P2, R205, R164, 0x4 ;  /* 0x000000a4cda44211 */ /* 0x000fe400078420ff */
[----:B------:R-:W-:Y:S01]  /*1050*/  @P4 LEA.HI.X R163, R213, R163, RZ, 0x4, P1 ;  /* 0x000000a3d5a34211 */ /* 0x000fe200008f24ff */
[----:B------:R-:W5:Y:S01]  /*1060*/  @P3 LDG.E R119, desc[UR6][R150.64] ;  /* 0x0000000696773981 */ /* 0x000f62000c1e1900 */
[----:B0-----:R-:W-:Y:S01]  /*1070*/  @P4 LEA R168, P1, R201, R168, 0x4 ;  /* 0x000000a8c9a84211 */ /* 0x001fe200078220ff */
[----:B------:R-:W-:Y:S01]  /*1080*/  @P3 IMAD.X R155, R218, 0x1, R155, P0 ;  /* 0x00000001da9b3824 */ /* 0x000fe200000e069b */
[----:B------:R-:W-:Y:S01]  /*1090*/  @P4 LEA.HI.X R165, R205, R165, RZ, 0x4, P2 ;  /* 0x000000a5cda54211 */ /* 0x000fe200010f24ff */
[----:B------:R-:W5:Y:S01]  /*10a0*/  @P3 LDG.E R117, desc[UR6][R156.64] ;  /* 0x000000069c753981 */ /* 0x000f62000c1e1900 */
[----:B------:R-:W-:-:S02]  /*10b0*/  @P4 LEA R170, P2, R113, R170, 0x4 ;  /* 0x000000aa71aa4211 */ /* 0x000fc400078420ff */
[----:B------:R-:W-:Y:S01]  /*10c0*/  @P4 LEA.HI.X R169, R201, R169, RZ, 0x4, P1 ;  /* 0x000000a9c9a94211 */ /* 0x000fe200008f24ff */
[----:B------:R-:W5:Y:S01]  /*10d0*/  @P4 LDG.E.128 R56, desc[UR6][R164.64] ;  /* 0x00000006a4384981 */ /* 0x000f62000c1e1d00 */
[----:B------:R-:W-:Y:S02]  /*10e0*/  @P4 LEA R160, P0, R214, R160, 0x4 ;  /* 0x000000a0d6a04211 */ /* 0x000fe400078020ff */
[----:B------:R-:W-:Y:S01]  /*10f0*/  ISETP.NE.AND P1, PT, RZ, UR9, PT ;  /* 0x00000009ff007c0c */ /* 0x000fe2000bf25270 */
[----:B------:R-:W5:Y:S01]  /*1100*/  @P4 LDG.E.128 R52, desc[UR6][R162.64] ;  /* 0x00000006a2344981 */ /* 0x000f62000c1e1d00 */
[----:B------:R-:W-:Y:S02]  /*1110*/  @P4 LEA R172, P5, R114, R172, 0x4 ;  /* 0x000000ac72ac4211 */ /* 0x000fe400078a20ff */
[----:B------:R-:W-:Y:S01]  /*1120*/  @P4 LEA.HI.X R171, R113, R171, RZ, 0x4, P2 ;  /* 0x000000ab71ab4211 */ /* 0x000fe200010f24ff */
[----:B------:R-:W5:Y:S01]  /*1130*/  @P3 LDG.E R120, desc[UR6][R154.64] ;  /* 0x000000069a783981 */ /* 0x000f62000c1e1900 */
[----:B------:R-:W-:-:S02]  /*1140*/  @P4 LEA.HI.X R161, R214, R161, RZ, 0x4, P0 ;  /* 0x000000a1d6a14211 */ /* 0x000fc400000f24ff */
[----:B------:R-:W-:Y:S01]  /*1150*/  @P4 LEA R166, P0, R204, R166, 0x4 ;  /* 0x000000a6cca64211 */ /* 0x000fe200078020ff */
[----:B------:R-:W5:Y:S01]  /*1160*/  @P4 LDG.E.128 R68, desc[UR6][R170.64] ;  /* 0x00000006aa444981 */ /* 0x000f62000c1e1d00 */
[----:B------:R-:W-:Y:S02]  /*1170*/  @P4 LEA.HI.X R173, R114, R173, RZ, 0x4, P5 ;  /* 0x000000ad72ad4211 */ /* 0x000fe400028f24ff */
[----:B------:R-:W-:Y:S01]  /*1180*/  @P4 LEA.HI.X R167, R204, R167, RZ, 0x4, P0 ;  /* 0x000000a7cca74211 */ /* 0x000fe200000f24ff */
[----:B------:R0:W5:Y:S04]  /*1190*/  @P4 LDG.E.128 R48, desc[UR6][R160.64] ;  /* 0x00000006a0304981 */ /* 0x000168000c1e1d00 */
[----:B------:R1:W5:Y:S04]  /*11a0*/  @P4 LDG.E.128 R72, desc[UR6][R172.64] ;  /* 0x00000006ac484981 */ /* 0x000368000c1e1d00 */
[----:B------:R2:W5:Y:S04]  /*11b0*/  @P4 LDG.E.128 R60, desc[UR6][R166.64] ;  /* 0x00000006a63c4981 */ /* 0x000568000c1e1d00 */
[----:B------:R2:W5:Y:S01]  /*11c0*/  @P4 LDG.E.128 R64, desc[UR6][R168.64] ;  /* 0x00000006a8404981 */ /* 0x000562000c1e1d00 */
[----:B----4-:R-:W-:-:S02]  /*11d0*/  FSEL R203, R217, RZ, !P1 ;  /* 0x000000ffd9cb7208 */ /* 0x010fc40004800000 */
[----:B---3--:R-:W-:-:S03]  /*11e0*/  MOV R152, R136 ;  /* 0x0000008800987202 */ /* 0x008fc60000000f00 */
[----:B------:R-:W-:Y:S01]  /*11f0*/  FADD.FTZ R221, R81, -R203 ;  /* 0x800000cb51dd7221 */ /* 0x000fe20000010000 */
[----:B------:R-:W-:Y:S01]  /*1200*/  SHF.R.U64 R218, R136, 0x10, R137 ;  /* 0x0000001088da7819 */ /* 0x000fe20000001289 */
[----:B0-----:R-:W-:Y:S01]  /*1210*/  FADD.FTZ R161, R82, -R203 ;  /* 0x800000cb52a17221 */ /* 0x001fe20000010000 */
[C---:B------:R-:W-:Y:S01]  /*1220*/  FADD.FTZ R171, -R203.reuse, R86 ;  /* 0x00000056cbab7221 */ /* 0x040fe20000010100 */
[----:B------:R-:W-:Y:S01]  /*1230*/  SHF.L.U32 R152, R152, 0x10, RZ ;  /* 0x0000001098987819 */ /* 0x000fe200000006ff */
[C---:B-1----:R-:W-:Y:S01]  /*1240*/  FADD.FTZ R173, -R203.reuse, R85 ;  /* 0x00000055cbad7221 */ /* 0x042fe20000010100 */
[----:B------:R-:W-:Y:S01]  /*1250*/  SHF.R.U32.HI R86, RZ, 0x10, R141 ;  /* 0x00000010ff567819 */ /* 0x000fe2000001168d */
[----:B------:R-:W-:Y:S01]  /*1260*/  FADD.FTZ R157, R80, -R203 ;  /* 0x800000cb509d7221 */ /* 0x000fe20000010000 */
[----:B------:R-:W-:Y:S01]  /*1270*/  FADD.FTZ R153, -R203, R84 ;  /* 0x00000054cb997221 */ /* 0x000fe20000010100 */
[----:B------:R-:W-:Y:S01]  /*1280*/  SHF.R.U32.HI R165, RZ, 0x10, R143 ;  /* 0x00000010ffa57819 */ /* 0x000fe2000001168f */
[--C-:B------:R-:W-:Y:S01]  /*1290*/  IMAD.MOV.U32 R84, RZ, RZ, R141.reuse ;  /* 0x000000ffff547224 */ /* 0x100fe200078e008d */
[----:B------:R-:W-:Y:S01]  /*12a0*/  SHF.R.U64 R85, R140, 0x10, R141 ;  /* 0x000000108c557819 */ /* 0x000fe2000000128d */
[----:B------:R-:W-:Y:S01]  /*12b0*/  IMAD.MOV.U32 R150, RZ, RZ, R138 ;  /* 0x000000ffff967224 */ /* 0x000fe200078e008a */
[----:B------:R-:W-:Y:S01]  /*12c0*/  SHF.R.U64 R82, R138, 0x10, R139 ;  /* 0x000000108a527819 */ /* 0x000fe2000000128b */
[----:B------:R-:W-:-:S02]  /*12d0*/  IMAD.MOV.U32 R138, RZ, RZ, R140 ;  /* 0x000000ffff8a7224 */ /* 0x000fc400078e008c */
[C---:B------:R-:W-:Y:S01]  /*12e0*/  FADD.FTZ R91, -R203.reuse, R91 ;  /* 0x0000005bcb5b7221 */ /* 0x040fe20000010100 */
[C---:B------:R-:W-:Y:S01]  /*12f0*/  FADD.FTZ R163, -R203.reuse, R88 ;  /* 0x00000058cba37221 */ /* 0x040fe20000010100 */
[----:B------:R-:W-:Y:S01]  /*1300*/  MOV R80, R139 ;  /* 0x0000008b00507202 */ /* 0x000fe20000000f00 */
[----:B------:R-:W-:Y:S01]  /*1310*/  IMAD.MOV.U32 R154, RZ, RZ, R137 ;  /* 0x000000ffff9a7224 */ /* 0x000fe200078e0089 */
[----:B------:R-:W-:Y:S01]  /*1320*/  MOV R88, R142 ;  /* 0x0000008e00587202 */ /* 0x000fe20000000f00 */
[C---:B--2---:R-:W-:Y:S01]  /*1330*/  FADD.FTZ R155, -R203.reuse, R92 ;  /* 0x0000005ccb9b7221 */ /* 0x044fe20000010100 */
[----:B------:R-:W-:Y:S01]  /*1340*/  FADD.FTZ R159, -R203, R94 ;  /* 0x0000005ecb9f7221 */ /* 0x000fe20000010100 */
[----:B------:R-:W-:Y:S01]  /*1350*/  FADD.FTZ R217, R83, -R203 ;  /* 0x800000cb53d97221 */ /* 0x000fe20000010000 */
[----:B------:R-:W-:Y:S01]  /*1360*/  SHF.R.U64 R160, R144, 0x10, R145 ;  /* 0x0000001090a07819 */ /* 0x000fe20000001291 */
[----:B------:R-:W-:Y:S01]  /*1370*/  IMAD.MOV.U32 R94, RZ, RZ, R144 ;  /* 0x000000ffff5e7224 */ /* 0x000fe200078e0090 */
[----:B------:R-:W-:Y:S01]  /*1380*/  SHF.L.U32 R92, R165, 0x10, RZ ;  /* 0x00000010a55c7819 */ /* 0x000fe200000006ff */
[----:B------:R-:W-:Y:S01]  /*1390*/  IMAD.U32 R218, R218, 0x10000, RZ ;  /* 0x00010000dada7824 */ /* 0x000fe200078e00ff */
[--C-:B------:R-:W-:Y:S01]  /*13a0*/  SHF.R.U64 R140, R146, 0x10, R147.reuse ;  /* 0x00000010928c7819 */ /* 0x100fe20000001293 */
[--C-:B------:R-:W-:Y:S01]  /*13b0*/  IMAD.MOV.U32 R223, RZ, RZ, R147.reuse ;  /* 0x000000ffffdf7224 */ /* 0x100fe200078e0093 */
[----:B------:R-:W-:Y:S01]  /*13c0*/  SHF.R.U32.HI R156, RZ, 0x10, R147 ;  /* 0x00000010ff9c7819 */ /* 0x000fe20000011693 */
[----:B------:R-:W-:Y:S01]  /*13d0*/  FADD.FTZ R167, -R203, R90 ;  /* 0x0000005acba77221 */ /* 0x000fe20000010100 */
[----:B------:R-:W-:Y:S01]  /*13e0*/  SHF.R.U32.HI R147, RZ, 0x10, R149 ;  /* 0x00000010ff937819 */ /* 0x000fe20000011695 */
[----:B------:R-:W-:Y:S01]  /*13f0*/  FMUL.FTZ R219, R3, R152 ;  /* 0x0000009803db7220 */ /* 0x000fe20000410000 */
[----:B------:R-:W-:Y:S01]  /*1400*/  SHF.R.U32.HI R136, RZ, 0x10, R139 ;  /* 0x00000010ff887819 */ /* 0x000fe2000001168b */
[----:B------:R-:W-:-:S02]  /*1410*/  IMAD.U32 R86, R86, 0x10000, RZ ;  /* 0x0001000056567824 */ /* 0x000fc400078e00ff */
[C---:B------:R-:W-:Y:S01]  /*1420*/  FMUL.FTZ R221, R212.reuse, R221 ;  /* 0x000000ddd4dd7220 */ /* 0x040fe20000410000 */
[----:B------:R-:W-:Y:S01]  /*1430*/  MOV R225, R145 ;  /* 0x0000009100e17202 */ /* 0x000fe20000000f00 */
[----:B------:R-:W-:Y:S01]  /*1440*/  FMUL.FTZ R165, R212, R91 ;  /* 0x0000005bd4a57220 */ /* 0x000fe20000410000 */
[----:B------:R-:W-:Y:S01]  /*1450*/  SHF.R.U32.HI R144, RZ, 0x10, R145 ;  /* 0x00000010ff907819 */ /* 0x000fe20000011691 */
[C---:B------:R-:W-:Y:S01]  /*1460*/  FADD.FTZ R83, -R203.reuse, R96 ;  /* 0x00000060cb537221 */ /* 0x040fe20000010100 */
[----:B------:R-:W-:Y:S01]  /*1470*/  SHF.R.U32.HI R202, RZ, 0x10, R137 ;  /* 0x00000010ffca7819 */ /* 0x000fe20000011689 */
[--C-:B------:R-:W-:Y:S01]  /*1480*/  IMAD.MOV.U32 R90, RZ, RZ, R143.reuse ;  /* 0x000000ffff5a7224 */ /* 0x100fe200078e008f */
[----:B------:R-:W-:Y:S01]  /*1490*/  SHF.R.U64 R158, R142, 0x10, R143 ;  /* 0x000000108e9e7819 */ /* 0x000fe2000000128f */
[C---:B------:R-:W-:Y:S01]  /*14a0*/  FADD.FTZ R145, -R203.reuse, R99 ;  /* 0x00000063cb917221 */ /* 0x040fe20000010100 */
[C---:B------:R-:W-:Y:S01]  /*14b0*/  FADD.FTZ R139, -R203.reuse, R103 ;  /* 0x00000067cb8b7221 */ /* 0x040fe20000010100 */
[----:B------:R-:W-:Y:S01]  /*14c0*/  FMUL.FTZ R96, R212, R157 ;  /* 0x0000009dd4607220 */ /* 0x000fe20000410000 */
        /* <DEDUP_REMOVED lines=14> */
[----:B------:R-:W-:Y:S01]  /*15b0*/  IMAD.U32 R162, R84, 0x10000, RZ ;  /* 0x0001000054a27824 */ /* 0x000fe200078e00ff */
[----:B------:R-:W-:Y:S01]  /*15c0*/  SHF.L.U32 R88, R88, 0x10, RZ ;  /* 0x0000001058587819 */ /* 0x000fe200000006ff */
[----:B------:R-:W-:-:S02]  /*15d0*/  IMAD.U32 R203, R154, 0x10000, RZ ;  /* 0x000100009acb7824 */ /* 0x000fc400078e00ff */
[----:B------:R-:W-:Y:S01]  /*15e0*/  FADD.FTZ R122, R218, R122 ;  /* 0x0000007ada7a7221 */ /* 0x000fe20000010000 */
[----:B------:R-:W-:Y:S01]  /*15f0*/  FMUL.FTZ R220, R212, R161 ;  /* 0x000000a1d4dc7220 */ /* 0x000fe20000410000 */
[-C--:B------:R-:W-:Y:S01]  /*1600*/  FFMA.FTZ R123, R221, R218.reuse, R123 ;  /* 0x000000dadd7b7223 */ /* 0x080fe2000001007b */
[----:B------:R-:W-:Y:S01]  /*1610*/  IMAD.U32 R84, R160, 0x10000, RZ ;  /* 0x00010000a0547824 */ /* 0x000fe200078e00ff */
[----:B------:R-:W-:Y:S01]  /*1620*/  SHF.L.U32 R80, R147, 0x10, RZ ;  /* 0x0000001093507819 */ /* 0x000fe200000006ff */
[----:B------:R-:W-:Y:S01]  /*1630*/  FMUL.FTZ R155, R212, R155 ;  /* 0x0000009bd49b7220 */ /* 0x000fe20000410000 */
[----:B------:R-:W-:Y:S01]  /*1640*/  FMUL.FTZ R218, R39, R218 ;  /* 0x000000da27da7220 */ /* 0x000fe20000410000 */
[----:B------:R-:W-:Y:S01]  /*1650*/  FADD.FTZ R147, RZ, R219 ;  /* 0x000000dbff937221 */ /* 0x000fe20000010000 */
[----:B------:R-:W-:Y:S01]  /*1660*/  FADD.FTZ R181, R86, R181 ;  /* 0x000000b556b57221 */ /* 0x000fe20000010000 */
[-C--:B------:R-:W-:Y:S01]  /*1670*/  FFMA.FTZ R182, R165, R86.reuse, R182 ;  /* 0x00000056a5b67223 */ /* 0x080fe200000100b6 */
[----:B------:R-:W-:Y:S01]  /*1680*/  FMUL.FTZ R160, R44, R86 ;  /* 0x000000562ca07220 */ /* 0x000fe20000410000 */
[----:B------:R-:W-:Y:S01]  /*1690*/  FFMA.FTZ R86, R96, R219, RZ ;  /* 0x000000db60567223 */ /* 0x000fe200000100ff */
[----:B------:R-:W-:Y:S01]  /*16a0*/  SHF.L.U32 R202, R202, 0x10, RZ ;  /* 0x00000010caca7819 */ /* 0x000fe200000006ff */
[----:B------:R-:W-:Y:S01]  /*16b0*/  FADD.FTZ R124, R203, R124 ;  /* 0x0000007ccb7c7221 */ /* 0x000fe20000010000 */
[----:B------:R-:W-:Y:S01]  /*16c0*/  FMUL.FTZ R217, R212, R217 ;  /* 0x000000d9d4d97220 */ /* 0x000fe20000410000 */
[-C--:B------:R-:W-:Y:S01]  /*16d0*/  FFMA.FTZ R125, R220, R203.reuse, R125 ;  /* 0x000000cbdc7d7223 */ /* 0x080fe2000001007d */
[----:B------:R-:W-:Y:S01]  /*16e0*/  FADD.FTZ R183, R88, R183 ;  /* 0x000000b758b77221 */ /* 0x000fe20000010000 */
[-C--:B------:R-:W-:Y:S01]  /*16f0*/  FFMA.FTZ R184, R155, R88.reuse, R184 ;  /* 0x000000589bb87223 */ /* 0x080fe200000100b8 */
[----:B------:R-:W-:Y:S01]  /*1700*/  FMUL.FTZ R154, R9, R88 ;  /* 0x00000058099a7220 */ /* 0x000fe20000410000 */
[----:B------:R-:W-:Y:S01]  /*1710*/  FMUL.FTZ R203, R4, R203 ;  /* 0x000000cb04cb7220 */ /* 0x000fe20000410000 */
[----:B------:R-:W-:Y:S01]  /*1720*/  FMUL.FTZ R105, R212, R87 ;  /* 0x00000057d4697220 */ /* 0x000fe20000410000 */
[----:B------:R-:W-:Y:S01]  /*1730*/  FADD.FTZ R88, R147, R218 ;  /* 0x000000da93587221 */ /* 0x000fe20000010000 */
[----:B------:R-:W-:Y:S01]  /*1740*/  FFMA.FTZ R87, R221, R218, R86 ;  /* 0x000000dadd577223 */ /* 0x000fe20000010056 */
[----:B------:R-:W-:Y:S01]  /*1750*/  FADD.FTZ R126, R202, R126 ;  /* 0x0000007eca7e7221 */ /* 0x000fe20000010000 */
[-C--:B------:R-:W-:Y:S01]  /*1760*/  FFMA.FTZ R29, R217, R202.reuse, R29 ;  /* 0x000000cad91d7223 */ /* 0x080fe2000001001d */
[----:B------:R-:W-:Y:S01]  /*1770*/  FMUL.FTZ R169, R212, R89 ;  /* 0x00000059d4a97220 */ /* 0x000fe20000410000 */
[----:B------:R-:W-:Y:S01]  /*1780*/  FMUL.FTZ R202, R40, R202 ;  /* 0x000000ca28ca7220 */ /* 0x000fe20000410000 */
[----:B------:R-:W-:-:S02]  /*1790*/  IMAD.U32 R150, R150, 0x10000, RZ ;  /* 0x0001000096967824 */ /* 0x000fc400078e00ff */
[----:B------:R-:W-:Y:S01]  /*17a0*/  FADD.FTZ R89, R88, R203 ;  /* 0x000000cb58597221 */ /* 0x000fe20000010000 */
[----:B------:R-:W-:Y:S01]  /*17b0*/  FFMA.FTZ R86, R220, R203, R87 ;  /* 0x000000cbdc567223 */ /* 0x000fe20000010057 */
[----:B------:R-:W-:Y:S02]  /*17c0*/  IMAD.U32 R172, R82, 0x10000, RZ ;  /* 0x0001000052ac7824 */ /* 0x000fe400078e00ff */
[C---:B------:R-:W-:Y:S01]  /*17d0*/  FMUL.FTZ R173, R212.reuse, R173 ;  /* 0x000000add4ad7220 */ /* 0x040fe20000410000 */
[----:B------:R-:W-:Y:S01]  /*17e0*/  FMUL.FTZ R168, R5, R150 ;  /* 0x0000009605a87220 */ /* 0x000fe20000410000 */
[----:B------:R-:W-:Y:S01]  /*17f0*/  FADD.FTZ R89, R89, R202 ;  /* 0x000000ca59597221 */ /* 0x000fe20000010000 */
[----:B------:R-:W-:Y:S01]  /*1800*/  FMUL.FTZ R104, R212, R153 ;  /* 0x00000099d4687220 */ /* 0x000fe20000410000 */
[----:B------:R-:W-:Y:S01]  /*1810*/  FFMA.FTZ R87, R217, R202, R86 ;  /* 0x000000cad9577223 */ /* 0x000fe20000010056 */
[----:B------:R-:W-:Y:S01]  /*1820*/  FADD.FTZ R129, R172, R129 ;  /* 0x00000081ac817221 */ /* 0x000fe20000010000 */
[C---:B------:R-:W-:Y:S01]  /*1830*/  FMUL.FTZ R171, R212.reuse, R171 ;  /* 0x000000abd4ab7220 */ /* 0x040fe20000410000 */
[-C--:B------:R-:W-:Y:S01]  /*1840*/  FFMA.FTZ R130, R173, R172.reuse, R130 ;  /* 0x000000acad827223 */ /* 0x080fe20000010082 */
[----:B------:R-:W-:Y:S01]  /*1850*/  FMUL.FTZ R147, R212, R83 ;  /* 0x00000053d4937220 */ /* 0x000fe20000410000 */
[----:B------:R-:W-:Y:S01]  /*1860*/  FMUL.FTZ R172, R41, R172 ;  /* 0x000000ac29ac7220 */ /* 0x000fe20000410000 */
[----:B------:R-:W-:Y:S01]  /*1870*/  FADD.FTZ R83, R89, R168 ;  /* 0x000000a859537221 */ /* 0x000fe20000010000 */
[----:B------:R-:W-:Y:S01]  /*1880*/  FFMA.FTZ R86, R104, R168, R87 ;  /* 0x000000a868567223 */ /* 0x000fe20000010057 */
[----:B------:R-:W-:-:S02]  /*1890*/  IMAD.U32 R166, R136, 0x10000, RZ ;  /* 0x0001000088a67824 */ /* 0x000fc400078e00ff */
[----:B------:R-:W-:Y:S01]  /*18a0*/  FADD.FTZ R131, R170, R131 ;  /* 0x00000083aa837221 */ /* 0x000fe20000010000 */
[-C--:B------:R-:W-:Y:S01]  /*18b0*/  FFMA.FTZ R132, R171, R170.reuse, R132 ;  /* 0x000000aaab847223 */ /* 0x080fe20000010084 */
[----:B------:R-:W-:Y:S01]  /*18c0*/  FMUL.FTZ R170, R6, R170 ;  /* 0x000000aa06aa7220 */ /* 0x000fe20000410000 */
[----:B------:R-:W-:Y:S01]  /*18d0*/  FADD.FTZ R83, R83, R172 ;  /* 0x000000ac53537221 */ /* 0x000fe20000010000 */
[----:B------:R-:W-:Y:S01]  /*18e0*/  FFMA.FTZ R86, R173, R172, R86 ;  /* 0x000000acad567223 */ /* 0x000fe20000010056 */
[----:B------:R-:W-:Y:S01]  /*18f0*/  FADD.FTZ R35, R152, R35 ;  /* 0x0000002398237221 */ /* 0x000fe20000010000 */
[----:B------:R-:W-:Y:S01]  /*1900*/  FFMA.FTZ R121, R96, R152, R121 ;  /* 0x0000009860797223 */ /* 0x000fe20000010079 */
[----:B------:R-:W-:Y:S01]  /*1910*/  FADD.FTZ R133, R166, R133 ;  /* 0x00000085a6857221 */ /* 0x000fe20000010000 */
[----:B------:R-:W-:Y:S01]  /*1920*/  FFMA.FTZ R174, R105, R166, R174 ;  /* 0x000000a669ae7223 */ /* 0x000fe200000100ae */
[----:B------:R-:W-:Y:S01]  /*1930*/  FMUL.FTZ R152, R212, R97 ;  /* 0x00000061d4987220 */ /* 0x000fe20000410000 */
[----:B------:R-:W-:-:S02]  /*1940*/  IMAD.U32 R138, R138, 0x10000, RZ ;  /* 0x000100008a8a7824 */ /* 0x000fc400078e00ff */
[----:B------:R-:W-:Y:S01]  /*1950*/  FMUL.FTZ R166, R42, R166 ;  /* 0x000000a62aa67220 */ /* 0x000fe20000410000 */
[----:B------:R-:W-:Y:S01]  /*1960*/  FADD.FTZ R83, R83, R170 ;  /* 0x000000aa53537221 */ /* 0x000fe20000010000 */
[----:B------:R-:W-:Y:S01]  /*1970*/  IMAD.MOV.U32 R98, RZ, RZ, R146 ;  /* 0x000000ffff627224 */ /* 0x000fe200078e0092 */
[----:B------:R-:W-:Y:S01]  /*1980*/  MOV R142, R148 ;  /* 0x00000094008e7202 */ /* 0x000fe20000000f00 */
[----:B------:R-:W-:Y:S01]  /*1990*/  FFMA.FTZ R86, R171, R170, R86 ;  /* 0x000000aaab567223 */ /* 0x000fe20000010056 */
[--C-:B------:R-:W-:Y:S01]  /*19a0*/  SHF.R.U64 R148, R148, 0x10, R149.reuse ;  /* 0x0000001094947819 */ /* 0x100fe20000001295 */
[----:B------:R-:W-:Y:S01]  /*19b0*/  IMAD.MOV.U32 R146, RZ, RZ, R149 ;  /* 0x000000ffff927224 */ /* 0x000fe200078e0095 */
[----:B------:R-:W-:Y:S01]  /*19c0*/  SHF.L.U32 R164, R85, 0x10, RZ ;  /* 0x0000001055a47819 */ /* 0x000fe200000006ff */
[----:B------:R-:W-:Y:S01]  /*19d0*/  FADD.FTZ R191, R84, R191 ;  /* 0x000000bf54bf7221 */ /* 0x000fe20000010000 */
[-C--:B------:R-:W-:Y:S01]  /*19e0*/  FFMA.FTZ R21, R152, R84.reuse, R21 ;  /* 0x0000005498157223 */ /* 0x080fe20000010015 */
[----:B------:R-:W-:Y:S01]  /*19f0*/  FMUL.FTZ R149, R47, R84 ;  /* 0x000000542f957220 */ /* 0x000fe20000410000 */
[----:B------:R-:W-:Y:S01]  /*1a00*/  FMUL.FTZ R157, R7, R138 ;  /* 0x0000008a079d7220 */ /* 0x000fe20000410000 */
[----:B------:R-:W-:Y:S01]  /*1a10*/  FADD.FTZ R84, R83, R166 ;  /* 0x000000a653547221 */ /* 0x000fe20000010000 */
[----:B------:R-:W-:Y:S01]  /*1a20*/  FMUL.FTZ R163, R212, R163 ;  /* 0x000000a3d4a37220 */ /* 0x000fe20000410000 */
[----:B------:R-:W-:Y:S01]  /*1a30*/  FFMA.FTZ R86, R105, R166, R86 ;  /* 0x000000a669567223 */ /* 0x000fe20000010056 */
[----:B------:R-:W-:Y:S01]  /*1a40*/  FADD.FTZ R177, R164, R177 ;  /* 0x000000b1a4b17221 */ /* 0x000fe20000010000 */
[----:B------:R-:W-:Y:S01]  /*1a50*/  FMUL.FTZ R167, R212, R167 ;  /* 0x000000a7d4a77220 */ /* 0x000fe20000410000 */
        /* <DEDUP_REMOVED lines=8> */
[----:B------:R-:W-:-:S03]  /*1ae0*/  FFMA.FTZ R84, R169, R164, R84 ;  /* 0x000000a4a9547223 */ /* 0x000fc60000010054 */
[----:B------:R-:W-:Y:S01]  /*1af0*/  FADD.FTZ R83, R83, R162 ;  /* 0x000000a253537221 */ /* 0x000fe20000010000 */
[----:B------:R-:W-:Y:S01]  /*1b00*/  FFMA.FTZ R84, R167, R162, R84 ;  /* 0x000000a2a7547223 */ /* 0x000fe20000010054 */
[----:B------:R-:W-:Y:S02]  /*1b10*/  IMAD.U32 R158, R158, 0x10000, RZ ;  /* 0x000100009e9e7824 */ /* 0x000fe400078e00ff */
        /* <DEDUP_REMOVED lines=19> */
[----:B------:R-:W-:Y:S01]  /*1c50*/  FMUL.FTZ R153, R212, R95 ;  /* 0x0000005fd4997220 */ /* 0x000fe20000410000 */
[----:B------:R-:W-:Y:S01]  /*1c60*/  FFMA.FTZ R84, R159, R156, R84 ;  /* 0x0000009c9f547223 */ /* 0x000fe20000010054 */
[----:B------:R-:W-:-:S02]  /*1c70*/  IMAD.U32 R85, R146, 0x10000, RZ ;  /* 0x0001000092557824 */ /* 0x000fc400078e00ff */
[----:B------:R-:W-:Y:S01]  /*1c80*/  FMUL.FTZ R146, R11, R94 ;  /* 0x0000005e0b927220 */ /* 0x000fe20000410000 */
[----:B------:R-:W-:Y:S01]  /*1c90*/  FADD.FTZ R83, R83, R150 ;  /* 0x0000009653537221 */ /* 0x000fe20000010000 */
[----:B------:R-:W-:Y:S01]  /*1ca0*/  FFMA.FTZ R86, R153, R150, R84 ;  /* 0x0000009699567223 */ /* 0x000fe20000010054 */
[----:B------:R-:W-:Y:S02]  /*1cb0*/  SHF.L.U32 R225, R225, 0x10, RZ ;  /* 0x00000010e1e17819 */ /* 0x000fe400000006ff */
[----:B------:R-:W-:Y:S01]  /*1cc0*/  FADD.FTZ R84, R83, R146 ;  /* 0x0000009253547221 */ /* 0x000fe20000010000 */
[----:B------:R-:W-:Y:S01]  /*1cd0*/  FFMA.FTZ R83, R147, R146, R86 ;  /* 0x0000009293537223 */ /* 0x000fe20000010056 */
[----:B------:R-:W-:Y:S02]  /*1ce0*/  IMAD.U32 R144, R144, 0x10000, RZ ;  /* 0x0001000090907824 */ /* 0x000fe400078e00ff */
[----:B------:R-:W-:Y:S01]  /*1cf0*/  FMUL.FTZ R145, R212, R145 ;  /* 0x00000091d4917220 */ /* 0x000fe20000410000 */
[----:B------:R-:W-:-:S02]  /*1d00*/  IMAD.U32 R136, R148, 0x10000, RZ ;  /* 0x0001000094887824 */ /* 0x000fc400078e00ff */
[----:B------:R-:W-:Y:S01]  /*1d10*/  FMUL.FTZ R148, R12, R225 ;  /* 0x000000e10c947220 */ /* 0x000fe20000410000 */
[----:B------:R-:W-:Y:S01]  /*1d20*/  FADD.FTZ R87, R84, R149 ;  /* 0x0000009554577221 */ /* 0x000fe20000010000 */
[----:B------:R-:W-:Y:S01]  /*1d30*/  FMUL.FTZ R151, R212, R151 ;  /* 0x00000097d4977220 */ /* 0x000fe20000410000 */
[----:B------:R-:W-:Y:S01]  /*1d40*/  FFMA.FTZ R84, R152, R149, R83 ;  /* 0x0000009598547223 */ /* 0x000fe20000010053 */
[----:B------:R-:W-:Y:S02]  /*1d50*/  IMAD.U32 R100, R98, 0x10000, RZ ;  /* 0x0001000062647824 */ /* 0x000fe400078e00ff */
        /* <DEDUP_REMOVED lines=8> */
[----:B------:R-:W-:Y:S01]  /*1de0*/  SHF.L.U32 R82, R142, 0x10, RZ ;  /* 0x000000108e527819 */ /* 0x000fe200000006ff */
        /* <DEDUP_REMOVED lines=28> */
[----:B------:R-:W-:-:S02]  /*1fb0*/  FFMA.FTZ R83, R137, R136, R28 ;  /* 0x0000008889537223 */ /* 0x000fc4000001001c */
[----:B------:R-:W-:Y:S01]  /*1fc0*/  FADD.FTZ R28, R84, R107 ;  /* 0x0000006b541c7221 */ /* 0x000fe20000010000 */
[----:B------:R-:W-:Y:S01]  /*1fd0*/  FFMA.FTZ R82, R139, R107, R82 ;  /* 0x0000006b8b527223 */ /* 0x000fe20000010052 */
[----:B------:R-:W-:Y:S01]  /*1fe0*/  FMUL.FTZ R102, R212, R81 ;  /* 0x00000051d4667220 */ /* 0x000fe20000410000 */
[----:B------:R-:W-:Y:S01]  /*1ff0*/  FADD.FTZ R27, R136, R27 ;  /* 0x0000001b881b7221 */ /* 0x000fe20000010000 */
[----:B------:R-:W-:Y:S01]  /*2000*/  FADD.FTZ R81, R28, R97 ;  /* 0x000000611c517221 */ /* 0x000fe20000010000 */
[----:B------:R-:W-:Y:S01]  /*2010*/  FMUL.FTZ R136, R111, R136 ;  /* 0x000000886f887220 */ /* 0x000fe20000410000 */
[----:B------:R-:W-:Y:S01]  /*2020*/  FFMA.FTZ R28, R103, R97, R82 ;  /* 0x00000061671c7223 */ /* 0x000fe20000010052 */
[----:B------:R-:W-:Y:S02]  /*2030*/  VIADD R198, R198, UR10 ;  /* 0x0000000ac6c67c36 */ /* 0x000fe40008000000 */
[----:B------:R-:W-:Y:S01]  /*2040*/  FADD.FTZ R84, R85, R34 ;  /* 0x0000002255547221 */ /* 0x000fe20000010000 */
[-C--:B------:R-:W-:Y:S01]  /*2050*/  FFMA.FTZ R82, R102, R85.reuse, R33 ;  /* 0x0000005566527223 */ /* 0x080fe20000010021 */
[----:B------:R-:W-:Y:S01]  /*2060*/  FMUL.FTZ R101, R16, R85 ;  /* 0x0000005510657220 */ /* 0x000fe20000410000 */
[----:B------:R-:W-:Y:S01]  /*2070*/  FADD.FTZ R34, R81, R136 ;  /* 0x0000008851227221 */ /* 0x000fe20000010000 */
[----:B------:R-:W-:Y:S01]  /*2080*/  FFMA.FTZ R33, R137, R136, R28 ;  /* 0x0000008889217223 */ /* 0x000fe2000001001c */
[----:B------:R-:W-:Y:S01]  /*2090*/  UMOV UR4, 0xffffffff ;  /* 0xffffffff00047882 */ /* 0x000fe20000000000 */
[----:B------:R-:W-:Y:S01]  /*20a0*/  ISETP.GE.AND P2, PT, R198, UR11, PT ;  /* 0x0000000bc6007c0c */ /* 0x000fe2000bf46270 */
[----:B------:R-:W-:Y:S01]  /*20b0*/  FMUL.FTZ R98, R112, R80 ;  /* 0x0000005070627220 */ /* 0x000fe20000410000 */
[----:B------:R-:W-:Y:S01]  /*20c0*/  FMUL.FTZ R99, R212, R99 ;  /* 0x00000063d4637220 */ /* 0x000fe20000410000 */
[----:B------:R-:W-:Y:S01]  /*20d0*/  FADD.FTZ R81, R34, R101 ;  /* 0x0000006522517221 */ /* 0x000fe20000010000 */
[----:B------:R-:W-:Y:S01]  /*20e0*/  FFMA.FTZ R33, R102, R101, R33 ;  /* 0x0000006566217223 */ /* 0x000fe20000010021 */
[----:B------:R-:W-:Y:S01]  /*20f0*/  LOP3.LUT P0, RZ, R2, 0x1f, RZ, 0xc0, !PT ;  /* 0x0000001f02ff7812 */ /* 0x000fe2000780c0ff */
[----:B------:R-:W-:Y:S01]  /*2100*/  FADD.FTZ R187, R90, R187 ;  /* 0x000000bb5abb7221 */ /* 0x000fe20000010000 */
[----:B------:R-:W-:Y:S01]  /*2110*/  P2R R106, PR, RZ, 0x4 ;  /* 0x00000004ff6a7803 */ /* 0x000fe20000000000 */
        /* <DEDUP_REMOVED lines=21> */
[----:B------:R-:W-:Y:S02]  /*2270*/  IMAD.MOV.U32 R28, RZ, RZ, R83 ;  /* 0x000000ffff1c7224 */ /* 0x000fe400078e0053 */
[----:B-1----:R-:W-:Y:S02]  /*2280*/  FADD.FTZ R87, R34, R87 ;  /* 0x0000005722577221 */ /* 0x002fe40000010000 */
[----:B------:R-:W0:Y:S01]  /*2290*/  SHFL.DOWN PT, R80, R85, 0x4, 0x1f ;  /* 0x08801f0055507f89 */ /* 0x000e2200000e0000 */
[----:B------:R-:W-:-:S03]  /*22a0*/  MOV R34, R84 ;  /* 0x0000005400227202 */ /* 0x000fc60000000f00 */
        /* <DEDUP_REMOVED lines=8> */
[----:B------:R0:W1:Y:S04]  /*2330*/  SHFL.DOWN PT, R89, R88, 0x1, 0x1f ;  /* 0x08201f0058597f89 */ /* 0x00006800000e0000 */
[----:B------:R0:W2:Y:S02]  /*2340*/  SHFL.DOWN PT, R90, R81, 0x1, 0x1f ;  /* 0x08201f00515a7f89 */ /* 0x0000a400000e0000 */
.L_x_1898:
[----:B------:R-:W-:Y:S01]  /*2350*/  LOP3.LUT P2, RZ, R216, 0xff, RZ, 0xc0, !PT ;  /* 0x000000ffd8ff7812 */ /* 0x000fe2000784c0ff */
[----:B-1----:R-:W-:Y:S01]  /*2360*/  FADD.FTZ R80, R88, R89 ;  /* 0x0000005958507221 */ /* 0x002fe20000010000 */
[----:B0-2---:R-:W-:Y:S01]  /*2370*/  FADD.FTZ R81, R81, R90 ;  /* 0x0000005a51517221 */ /* 0x005fe20000010000 */
[----:B------:R-:W-:Y:S10]  /*2380*/  @P0 BRA `(.L_x_1879) ;  /* 0x0000000000240947 */ /* 0x000ff40003800000 */
        /* <DEDUP_REMOVED lines=9> */
.L_x_1879:
        /* <DEDUP_REMOVED lines=8> */
[----:B-----5:R-:W-:Y:S01]  /*24a0*/  LOP3.LUT P5, RZ, R211, 0xff, RZ, 0xc0, !PT ;  /* 0x000000ffd3ff7812 */ /* 0x020fe200078ac0ff */
[----:B------:R-:W-:Y:S01]  /*24b0*/  @!P2 VIADD R80, R80, 0x8 ;  /* 0x000000085050a836 */ /* 0x000fe20000000000 */
        /* <DEDUP_REMOVED lines=42> */
[----:B------:R-:W-:Y:S01]  /*2760*/  FMUL.FTZ R90, R81, UR17 ;  /* 0x00000011515a7c20 */ /* 0x000fe20008410000 */
[----:B------:R-:W-:Y:S01]  /*2770*/  FMUL.FTZ R91, R82, UR17 ;  /* 0x00000011525b7c20 */ /* 0x000fe20008410000 */
[----:B------:R-:W-:Y:S01]  /*2780*/  FMUL.FTZ R226, R83, UR17 ;  /* 0x0000001153e27c20 */ /* 0x000fe20008410000 */
[----:B------:R-:W-:Y:S01]  /*2790*/  FMUL.FTZ R232, R230, UR17 ;  /* 0x00000011e6e87c20 */ /* 0x000fe20008410000 */
[-CC-:B------:R-:W-:Y:S01]  /*27a0*/  FFMA.FTZ R173, R173, R237.reuse, R80.reuse ;  /* 0x000000edadad7223 */ /* 0x180fe20000010050 */
[----:B------:R-:W-:Y:S01]  /*27b0*/  FSEL R231, R90, RZ, P5 ;  /* 0x000000ff5ae77208 */ /* 0x000fe20002800000 */
[----:B------:R-:W-:Y:S01]  /*27c0*/  FFMA.FTZ R171, R171, R237, R80 ;  /* 0x000000edabab7223 */ /* 0x000fe20000010050 */
[----:B------:R-:W-:Y:S01]  /*27d0*/  LOP3.LUT P5, RZ, R211, 0xff00, RZ, 0xc0, !PT ;  /* 0x0000ff00d3ff7812 */ /* 0x000fe200078ac0ff */
[----:B------:R-:W-:Y:S01]  /*27e0*/  FADD.FTZ R173, R172, -R173 ;  /* 0x800000adacad7221 */ /* 0x000fe20000010000 */
[----:B------:R-:W-:Y:S01]  /*27f0*/  @P3 FSEL R90, R90, RZ, P1 ;  /* 0x000000ff5a5a3208 */ /* 0x000fe20000800000 */
[----:B------:R-:W-:Y:S01]  /*2800*/  FADD.FTZ R171, R170, -R171 ;  /* 0x800000abaaab7221 */ /* 0x000fe20000010000 */
[----:B------:R-:W-:Y:S01]  /*2810*/  @P3 LOP3.LUT P1, RZ, R115, 0xff00, RZ, 0xc0, !PT ;  /* 0x0000ff0073ff3812 */ /* 0x000fe2000782c0ff */
[C---:B------:R-:W-:Y:S01]  /*2820*/  FMUL.FTZ R216, R212.reuse, R173 ;  /* 0x000000add4d87220 */ /* 0x040fe20000410000 */
[----:B------:R-:W-:Y:S01]  /*2830*/  FSEL R235, R91, RZ, P5 ;  /* 0x000000ff5beb7208 */ /* 0x000fe20002800000 */
[----:B------:R-:W-:Y:S01]  /*2840*/  FMUL.FTZ R203, R212, R171 ;  /* 0x000000abd4cb7220 */ /* 0x000fe20000410000 */
[----:B------:R-:W-:Y:S01]  /*2850*/  LOP3.LUT P5, RZ, R211, 0xff0000, RZ, 0xc0, !PT ;  /* 0x00ff0000d3ff7812 */ /* 0x000fe200078ac0ff */
[----:B------:R-:W-:Y:S01]  /*2860*/  @P0 FADD.FTZ R216, R53, R216 ;  /* 0x000000d835d80221 */ /* 0x000fe20000010000 */
[----:B------:R-:W-:Y:S01]  /*2870*/  @P3 FSEL R91, R91, RZ, P1 ;  /* 0x000000ff5b5b3208 */ /* 0x000fe20000800000 */
[----:B------:R-:W-:Y:S01]  /*2880*/  @P0 FADD.FTZ R203, R54, R203 ;  /* 0x000000cb36cb0221 */ /* 0x000fe20000010000 */
[----:B------:R-:W-:Y:S01]  /*2890*/  ISETP.NE.U32.AND P1, PT, RZ, UR18, PT ;  /* 0x00000012ff007c0c */ /* 0x000fe2000bf25070 */
[----:B------:R-:W-:Y:S01]  /*28a0*/  FMUL.FTZ R84, R216, UR17 ;  /* 0x00000011d8547c20 */ /* 0x000fe20008410000 */
[----:B------:R-:W-:Y:S01]  /*28b0*/  FSEL R233, R226, RZ, P5 ;  /* 0x000000ffe2e97208 */ /* 0x000fe20002800000 */
[-CC-:B------:R-:W-:Y:S01]  /*28c0*/  FFMA.FTZ R85, R104, R237.reuse, R80.reuse ;  /* 0x000000ed68557223 */ /* 0x180fe20000010050 */
[----:B------:R-:W-:Y:S01]  /*28d0*/  @P3 LOP3.LUT P5, RZ, R115, 0xff0000, RZ, 0xc0, !PT ;  /* 0x00ff000073ff3812 */ /* 0x000fe200078ac0ff */
[----:B------:R-:W-:Y:S01]  /*28e0*/  FMUL.FTZ R86, R203, UR17 ;  /* 0x00000011cb567c20 */ /* 0x000fe20008410000 */
[----:B------:R-:W-:Y:S01]  /*28f0*/  ISETP.NE.AND.EX P1, PT, RZ, UR19, PT, P1 ;  /* 0x00000013ff007c0c */ /* 0x000fe2000bf25310 */
[----:B------:R-:W-:Y:S01]  /*2900*/  FADD.FTZ R85, R168, -R85 ;  /* 0x80000055a8557221 */ /* 0x000fe20000010000 */
[----:B------:R-:W-:Y:S01]  /*2910*/  @P3 FSEL R226, R226, RZ, P5 ;  /* 0x000000ffe2e23208 */ /* 0x000fe20002800000 */
[--C-:B------:R-:W-:Y:S01]  /*2920*/  FFMA.FTZ R169, R169, R237, R80.reuse ;  /* 0x000000eda9a97223 */ /* 0x100fe20000010050 */
[----:B------:R-:W-:Y:S01]  /*2930*/  LOP3.LUT P5, RZ, R211, 0xff000000, RZ, 0xc0, !PT ;  /* 0xff000000d3ff7812 */ /* 0x000fe200078ac0ff */
[----:B------:R-:W-:Y:S01]  /*2940*/  FMUL.FTZ R171, R212, R85 ;  /* 0x00000055d4ab7220 */ /* 0x000fe20000410000 */
[----:B------:R-:W-:Y:S01]  /*2950*/  SHF.L.U32 R217, R214, 0x3, RZ ;  /* 0x00000003d6d97819 */ /* 0x000fe200000006ff */
[----:B------:R-:W-:Y:S01]  /*2960*/  FFMA.FTZ R85, R105, R237, R80 ;  /* 0x000000ed69557223 */ /* 0x000fe20000010050 */
[----:B------:R-:W-:Y:S01]  /*2970*/  FSEL R234, R232, RZ, P5 ;  /* 0x000000ffe8ea7208 */ /* 0x000fe20002800000 */
[----:B------:R-:W-:Y:S01]  /*2980*/  @P0 FADD.FTZ R171, R52, R171 ;  /* 0x000000ab34ab0221 */ /* 0x000fe20000010000 */
[----:B------:R-:W-:Y:S01]  /*2990*/  @P3 LOP3.LUT P5, RZ, R115, 0xff000000, RZ, 0xc0, !PT ;  /* 0xff00000073ff3812 */ /* 0x000fe200078ac0ff */
[----:B------:R-:W-:Y:S01]  /*29a0*/  FADD.FTZ R85, R166, -R85 ;  /* 0x80000055a6557221 */ /* 0x000fe20000010000 */
[----:B------:R-:W-:Y:S01]  /*29b0*/  SHF.R.U32.HI R218, RZ, 0x1d, R214 ;  /* 0x0000001dffda7819 */ /* 0x000fe200000116d6 */
[----:B------:R-:W-:Y:S01]  /*29c0*/  FMUL.FTZ R170, R171, UR17 ;  /* 0x00000011abaa7c20 */ /* 0x000fe20008410000 */
[----:B------:R-:W-:Y:S01]  /*29d0*/  @P3 FSEL R232, R232, RZ, P5 ;  /* 0x000000ffe8e83208 */ /* 0x000fe20002800000 */
[----:B------:R-:W-:Y:S01]  /*29e0*/  FMUL.FTZ R202, R212, R85 ;  /* 0x00000055d4ca7220 */ /* 0x000fe20000410000 */
[----:B------:R-:W-:Y:S01]  /*29f0*/  @P1 LEA R88, P5, R214, UR18, 0x4 ;  /* 0x00000012d6581c11 */ /* 0x000fe2000f8a20ff */
[----:B------:R-:W-:Y:S01]  /*2a00*/  FFMA.FTZ R165, R165, R237, R80 ;  /* 0x000000eda5a57223 */ /* 0x000fe20000010050 */
[----:B------:R-:W-:Y:S01]  /*2a10*/  FADD.FTZ R169, R164, -R169 ;  /* 0x800000a9a4a97221 */ /* 0x000fe20000010000 */
[----:B------:R-:W-:Y:S01]  /*2a20*/  @P0 FADD.FTZ R202, R55, R202 ;  /* 0x000000ca37ca0221 */ /* 0x000fe20000010000 */
[----:B------:R-:W-:Y:S01]  /*2a30*/  @P1 LEA.HI.X R89, R214, UR19, RZ, 0x4, P5 ;  /* 0x00000013d6591c11 */ /* 0x000fe2000a8f24ff */
[----:B------:R-:W-:Y:S01]  /*2a40*/  FADD.FTZ R93, R160, -R165 ;  /* 0x800000a5a05d7221 */ /* 0x000fe20000010000 */
[----:B------:R-:W-:Y:S01]  /*2a50*/  IADD3 R94, P5, R217, UR20, RZ ;  /* 0x00000014d95e7c10 */ /* 0x000fe2000ffbe0ff */
[----:B------:R-:W-:Y:S01]  /*2a60*/  FMUL.FTZ R173, R202, UR17 ;  /* 0x00000011caad7c20 */ /* 0x000fe20008410000 */
[----:B------:R-:W-:-:S02]  /*2a70*/  IMAD.SHL.U32 R165, R213, 0x8, RZ ;  /* 0x00000008d5a57824 */ /* 0x000fc400078e00ff */
[----:B------:R-:W-:Y:S01]  /*2a80*/  FMUL.FTZ R172, R212, R169 ;  /* 0x000000a9d4ac7220 */ /* 0x000fe20000410000 */
[----:B------:R-:W-:Y:S01]  /*2a90*/  IADD3.X R95, R218, UR21, RZ, P5, !PT ;  /* 0x00000015da5f7c10 */ /* 0x000fe2000affe4ff */
[-C--:B------:R-:W-:Y:S01]  /*2aa0*/  FFMA.FTZ R167, R167, R237.reuse, R80 ;  /* 0x000000eda7a77223 */ /* 0x080fe20000010050 */
[----:B------:R-:W-:Y:S01]  /*2ab0*/  LOP3.LUT P5, RZ, R210, 0xff00, RZ, 0xc0, !PT ;  /* 0x0000ff00d2ff7812 */ /* 0x000fe200078ac0ff */
[----:B------:R-:W-:Y:S01]  /*2ac0*/  @P0 FADD.FTZ R172, R57, R172 ;  /* 0x000000ac39ac0221 */ /* 0x000fe20000010000 */
[----:B------:R-:W-:Y:S01]  /*2ad0*/  SHF.R.U32.HI R166, RZ, 0x1d, R213 ;  /* 0x0000001dffa67819 */ /* 0x000fe200000116d5 */
[----:B------:R-:W-:Y:S01]  /*2ae0*/  FADD.FTZ R167, R162, -R167 ;  /* 0x800000a7a2a77221 */ /* 0x000fe20000010000 */
[----:B------:R-:W-:Y:S01]  /*2af0*/  FSEL R228, R84, RZ, P5 ;  /* 0x000000ff54e47208 */ /* 0x000fe20002800000 */
[----:B------:R-:W-:Y:S01]  /*2b00*/  FFMA.FTZ R92, R163, R237, R80 ;  /* 0x000000eda35c7223 */ /* 0x000fe20000010050 */
[----:B------:R-:W-:Y:S01]  /*2b10*/  @P3 LOP3.LUT P5, RZ, R116, 0xff00, RZ, 0xc0, !PT ;  /* 0x0000ff0074ff3812 */ /* 0x000fe200078ac0ff */
[----:B------:R-:W-:Y:S01]  /*2b20*/  FMUL.FTZ R162, R172, UR17 ;  /* 0x00000011aca27c20 */ /* 0x000fe20008410000 */
[----:B------:R-:W-:Y:S01]  /*2b30*/  FMUL.FTZ R169, R212, R167 ;  /* 0x000000a7d4a97220 */ /* 0x000fe20000410000 */
[----:B------:R-:W-:Y:S01]  /*2b40*/  FADD.FTZ R157, R157, -R92 ;  /* 0x8000005c9d9d7221 */ /* 0x000fe20000010000 */
[----:B------:R-:W-:Y:S01]  /*2b50*/  @P3 FSEL R104, R84, RZ, P5 ;  /* 0x000000ff54683208 */ /* 0x000fe20002800000 */
[--C-:B------:R-:W-:Y:S01]  /*2b60*/  FFMA.FTZ R161, R161, R237, R80.reuse ;  /* 0x000000eda1a17223 */ /* 0x100fe20000010050 */
[----:B------:R-:W-:Y:S01]  /*2b70*/  LOP3.LUT P5, RZ, R210, 0xff0000, RZ, 0xc0, !PT ;  /* 0x00ff0000d2ff7812 */ /* 0x000fe200078ac0ff */
[----:B------:R-:W-:Y:S01]  /*2b80*/  @P0 FADD.FTZ R169, R58, R169 ;  /* 0x000000a93aa90221 */ /* 0x000fe20000010000 */
[C---:B------:R-:W-:Y:S01]  /*2b90*/  FMUL.FTZ R167, R212.reuse, R157 ;  /* 0x0000009dd4a77220 */ /* 0x040fe20000410000 */
[----:B------:R-:W-:Y:S01]  /*2ba0*/  FMUL.FTZ R168, R212, R93 ;  /* 0x0000005dd4a87220 */ /* 0x000fe20000410000 */
[----:B------:R-:W-:Y:S01]  /*2bb0*/  FSEL R229, R86, RZ, P5 ;  /* 0x000000ff56e57208 */ /* 0x000fe20002800000 */
[----:B------:R-:W-:Y:S01]  /*2bc0*/  FMUL.FTZ R92, R169, UR17 ;  /* 0x00000011a95c7c20 */ /* 0x000fe20008410000 */
[----:B------:R-:W-:Y:S01]  /*2bd0*/  @P3 LOP3.LUT P5, RZ, R116, 0xff0000, RZ, 0xc0, !PT ;  /* 0x00ff000074ff3812 */ /* 0x000fe200078ac0ff */
[----:B------:R-:W-:Y:S01]  /*2be0*/  @P0 FADD.FTZ R167, R56, R167 ;  /* 0x000000a738a70221 */ /* 0x000fe20000010000 */
[----:B------:R-:W-:Y:S01]  /*2bf0*/  FADD.FTZ R161, R158, -R161 ;  /* 0x800000a19ea17221 */ /* 0x000fe20000010000 */
[----:B------:R-:W-:Y:S01]  /*2c00*/  FFMA.FTZ R159, R159, R237, R80 ;  /* 0x000000ed9f9f7223 */ /* 0x000fe20000010050 */
[----:B------:R-:W-:Y:S01]  /*2c10*/  @P3 FSEL R105, R86, RZ, P5 ;  /* 0x000000ff56693208 */ /* 0x000fe20002800000 */
[----:B------:R-:W-:Y:S01]  /*2c20*/  @P0 FADD.FTZ R168, R59, R168 ;  /* 0x000000a83ba80221 */ /* 0x000fe20000010000 */
[----:B------:R-:W-:Y:S01]  /*2c30*/  @P1 LEA R86, P5, R213, UR18, 0x4 ;  /* 0x00000012d5561c11 */ /* 0x000fe2000f8a20ff */
[----:B------:R-:W-:Y:S01]  /*2c40*/  FMUL.FTZ R158, R212, R161 ;  /* 0x000000a1d49e7220 */ /* 0x000fe20000410000 */
[----:B------:R-:W-:Y:S01]  /*2c50*/  FADD.FTZ R159, R156, -R159 ;  /* 0x8000009f9c9f7221 */ /* 0x000fe20000010000 */
[----:B------:R-:W-:Y:S01]  /*2c60*/  FFMA.FTZ R155, R155, R237, R80 ;  /* 0x000000ed9b9b7223 */ /* 0x000fe20000010050 */
[----:B------:R-:W-:Y:S01]  /*2c70*/  @P1 LEA.HI.X R87, R213, UR19, RZ, 0x4, P5 ;  /* 0x00000013d5571c11 */ /* 0x000fe2000a8f24ff */
[----:B------:R-:W-:Y:S01]  /*2c80*/  FMUL.FTZ R213, R167, UR17 ;  /* 0x00000011a7d57c20 */ /* 0x000fe20008410000 */
[----:B------:R-:W-:Y:S01]  /*2c90*/  LOP3.LUT P5, RZ, R210, 0xff, RZ, 0xc0, !PT ;  /* 0x000000ffd2ff7812 */ /* 0x000fe200078ac0ff */
[----:B------:R-:W-:Y:S01]  /*2ca0*/  FMUL.FTZ R211, R168, UR17 ;  /* 0x00000011a8d37c20 */ /* 0x000fe20008410000 */
[----:B------:R-:W-:Y:S01]  /*2cb0*/  @P0 FADD.FTZ R158, R61, R158 ;  /* 0x0000009e3d9e0221 */ /* 0x000fe20000010000 */
[----:B------:R-:W-:Y:S01]  /*2cc0*/  FMUL.FTZ R159, R212, R159 ;  /* 0x0000009fd49f7220 */ /* 0x000fe20000410000 */
[----:B------:R-:W-:Y:S01]  /*2cd0*/  FSEL R225, R170, RZ, P5 ;  /* 0x000000ffaae17208 */ /* 0x000fe20002800000 */
[----:B------:R-:W-:Y:S01]  /*2ce0*/  FADD.FTZ R155, R154, -R155 ;  /* 0x8000009b9a9b7221 */ /* 0x000fe20000010000 */
[----:B------:R-:W-:Y:S01]  /*2cf0*/  @P3 LOP3.LUT P5, RZ, R116, 0xff, RZ, 0xc0, !PT ;  /* 0x000000ff74ff3812 */ /* 0x000fe200078ac0ff */
[--C-:B------:R-:W-:Y:S01]  /*2d00*/  FFMA.FTZ R153, R153, R237, R80.reuse ;  /* 0x000000ed99997223 */ /* 0x100fe20000010050 */
[----:B------:R-:W-:Y:S01]  /*2d10*/  @P0 FADD.FTZ R159, R62, R159 ;  /* 0x0000009f3e9f0221 */ /* 0x000fe20000010000 */
[----:B------:R-:W-:Y:S01]  /*2d20*/  FMUL.FTZ R157, R212, R155 ;  /* 0x0000009bd49d7220 */ /* 0x000fe20000410000 */
[----:B------:R-:W-:Y:S01]  /*2d30*/  @P3 FSEL R170, R170, RZ, P5 ;  /* 0x000000ffaaaa3208 */ /* 0x000fe20002800000 */
[----:B------:R-:W-:Y:S01]  /*2d40*/  FADD.FTZ R153, R150, -R153 ;  /* 0x8000009996997221 */ /* 0x000fe20000010000 */
[----:B------:R-:W-:Y:S01]  /*2d50*/  LOP3.LUT P5, RZ, R210, 0xff000000, RZ, 0xc0, !PT ;  /* 0xff000000d2ff7812 */ /* 0x000fe200078ac0ff */
[----:B------:R-:W-:Y:S01]  /*2d60*/  FFMA.FTZ R152, R152, R237, R80 ;  /* 0x000000ed98987223 */ /* 0x000fe20000010050 */
[----:B------:R-:W-:Y:S01]  /*2d70*/  FMUL.FTZ R210, R159, UR17 ;  /* 0x000000119fd27c20 */ /* 0x000fe20008410000 */
[----:B------:R-:W-:Y:S01]  /*2d80*/  @P0 FADD.FTZ R157, R60, R157 ;  /* 0x0000009d3c9d0221 */ /* 0x000fe20000010000 */
[----:B------:R-:W-:Y:S01]  /*2d90*/  FSEL R222, R173, RZ, P5 ;  /* 0x000000ffadde7208 */ /* 0x000fe20002800000 */
[----:B------:R-:W-:Y:S01]  /*2da0*/  FMUL.FTZ R160, R212, R153 ;  /* 0x00000099d4a07220 */ /* 0x000fe20000410000 */
[----:B------:R-:W-:Y:S01]  /*2db0*/  @P3 LOP3.LUT P5, RZ, R116, 0xff000000, RZ, 0xc0, !PT ;  /* 0xff00000074ff3812 */ /* 0x000fe200078ac0ff */
[----:B------:R-:W-:Y:S01]  /*2dc0*/  FADD.FTZ R149, R149, -R152 ;  /* 0x8000009895957221 */ /* 0x000fe20000010000 */
[----:B------:R-:W-:Y:S01]  /*2dd0*/  FFMA.FTZ R151, R151, R237, R80 ;  /* 0x000000ed97977223 */ /* 0x000fe20000010050 */
[----:B------:R-:W-:Y:S01]  /*2de0*/  FMUL.FTZ R163, R157, UR17 ;  /* 0x000000119da37c20 */ /* 0x000fe20008410000 */
[----:B------:R-:W-:Y:S01]  /*2df0*/  @P3 FSEL R173, R173, RZ, P5 ;  /* 0x000000ffadad3208 */ /* 0x000fe20002800000 */
[----:B------:R-:W-:Y:S01]  /*2e00*/  @P0 FADD.FTZ R160, R63, R160 ;  /* 0x000000a03fa00221 */ /* 0x000fe20000010000 */
[----:B------:R-:W-:Y:S01]  /*2e10*/  IADD3 R84, P5, R165, UR20, RZ ;  /* 0x00000014a5547c10 */ /* 0x000fe2000ffbe0ff */
[----:B------:R-:W-:Y:S01]  /*2e20*/  FMUL.FTZ R154, R212, R149 ;  /* 0x00000095d49a7220 */ /* 0x000fe20000410000 */
[----:B------:R-:W-:Y:S01]  /*2e30*/  FADD.FTZ R151, R148, -R151 ;  /* 0x8000009794977221 */ /* 0x000fe20000010000 */
[----:B------:R-:W-:Y:S01]  /*2e40*/  FFMA.FTZ R147, R147, R237, R80 ;  /* 0x000000ed93937223 */ /* 0x000fe20000010050 */
[----:B------:R-:W-:Y:S01]  /*2e50*/  IADD3.X R85, R166, UR21, RZ, P5, !PT ;  /* 0x00000015a6557c10 */ /* 0x000fe2000affe4ff */
[----:B------:R-:W-:Y:S01]  /*2e60*/  FMUL.FTZ R164, R160, UR17 ;  /* 0x00000011a0a47c20 */ /* 0x000fe20008410000 */
[----:B------:R-:W-:Y:S01]  /*2e70*/  LOP3.LUT P5, RZ, R209, 0xff00, RZ, 0xc0, !PT ;  /* 0x0000ff00d1ff7812 */ /* 0x000fe200078ac0ff */
[----:B------:R-:W-:Y:S01]  /*2e80*/  @P0 FADD.FTZ R154, R65, R154 ;  /* 0x0000009a419a0221 */ /* 0x000fe20000010000 */
[----:B------:R-:W-:Y:S01]  /*2e90*/  FMUL.FTZ R151, R212, R151 ;  /* 0x00000097d4977220 */ /* 0x000fe20000410000 */
[----:B------:R-:W-:Y:S01]  /*2ea0*/  FADD.FTZ R147, R146, -R147 ;  /* 0x8000009392937221 */ /* 0x000fe20000010000 */
[----:B------:R-:W-:Y:S01]  /*2eb0*/  FSEL R224, R162, RZ, P5 ;  /* 0x000000ffa2e07208 */ /* 0x000fe20002800000 */
[--C-:B------:R-:W-:Y:S01]  /*2ec0*/  FFMA.FTZ R145, R145, R237, R80.reuse ;  /* 0x000000ed91917223 */ /* 0x100fe20000010050 */
[----:B------:R-:W-:Y:S01]  /*2ed0*/  @P3 LOP3.LUT P5, RZ, R117, 0xff00, RZ, 0xc0, !PT ;  /* 0x0000ff0075ff3812 */ /* 0x000fe200078ac0ff */
[----:B------:R-:W-:Y:S01]  /*2ee0*/  FMUL.FTZ R161, R154, UR17 ;  /* 0x000000119aa17c20 */ /* 0x000fe20008410000 */
[----:B------:R-:W-:Y:S01]  /*2ef0*/  @P0 FADD.FTZ R151, R66, R151 ;  /* 0x0000009742970221 */ /* 0x000fe20000010000 */
[----:B------:R-:W-:Y:S01]  /*2f00*/  FMUL.FTZ R147, R212, R147 ;  /* 0x00000093d4937220 */ /* 0x000fe20000410000 */
[----:B------:R-:W-:Y:S01]  /*2f10*/  @P3 FSEL R162, R162, RZ, P5 ;  /* 0x000000ffa2a23208 */ /* 0x000fe20002800000 */
[----:B------:R-:W-:Y:S01]  /*2f20*/  FADD.FTZ R145, R144, -R145 ;  /* 0x8000009190917221 */ /* 0x000fe20000010000 */
[----:B------:R-:W-:Y:S01]  /*2f30*/  LOP3.LUT P5, RZ, R209, 0xff0000, RZ, 0xc0, !PT ;  /* 0x00ff0000d1ff7812 */ /* 0x000fe200078ac0ff */
[--C-:B------:R-:W-:Y:S01]  /*2f40*/  FFMA.FTZ R149, R142, R237, R80.reuse ;  /* 0x000000ed8e957223 */ /* 0x100fe20000010050 */
[----:B------:R-:W-:Y:S01]  /*2f50*/  FMUL.FTZ R156, R151, UR17 ;  /* 0x00000011979c7c20 */ /* 0x000fe20008410000 */
[----:B------:R-:W-:Y:S01]  /*2f60*/  @P0 FADD.FTZ R147, R64, R147 ;  /* 0x0000009340930221 */ /* 0x000fe20000010000 */
[----:B------:R-:W-:Y:S01]  /*2f70*/  FSEL R227, R92, RZ, P5 ;  /* 0x000000ff5ce37208 */ /* 0x000fe20002800000 */
[----:B------:R-:W-:Y:S01]  /*2f80*/  FMUL.FTZ R152, R212, R145 ;  /* 0x00000091d4987220 */ /* 0x000fe20000410000 */
[----:B------:R-:W-:Y:S01]  /*2f90*/  LOP3.LUT P5, RZ, R209, 0xff, RZ, 0xc0, !PT ;  /* 0x000000ffd1ff7812 */ /* 0x000fe200078ac0ff */
[----:B------:R-:W-:Y:S01]  /*2fa0*/  FADD.FTZ R149, R140, -R149 ;  /* 0x800000958c957221 */ /* 0x000fe20000010000 */
[----:B------:R-:W-:Y:S01]  /*2fb0*/  FFMA.FTZ R143, R143, R237, R80 ;  /* 0x000000ed8f8f7223 */ /* 0x000fe20000010050 */
[----:B------:R-:W-:Y:S01]  /*2fc0*/  FMUL.FTZ R155, R147, UR17 ;  /* 0x00000011939b7c20 */ /* 0x000fe20008410000 */
[----:B------:R-:W-:Y:S01]  /*2fd0*/  FSEL R223, R213, RZ, P5 ;  /* 0x000000ffd5df7208 */ /* 0x000fe20002800000 */
[----:B------:R-:W-:Y:S01]  /*2fe0*/  @P0 FADD.FTZ R152, R67, R152 ;  /* 0x0000009843980221 */ /* 0x000fe20000010000 */
[----:B------:R-:W-:Y:S01]  /*2ff0*/  LOP3.LUT P5, RZ, R209, 0xff000000, RZ, 0xc0, !PT ;  /* 0xff000000d1ff7812 */ /* 0x000fe200078ac0ff */
[----:B------:R-:W-:Y:S01]  /*3000*/  FMUL.FTZ R209, R158, UR17 ;  /* 0x000000119ed17c20 */ /* 0x000fe20008410000 */
[----:B------:R-:W-:Y:S01]  /*3010*/  FMUL.FTZ R148, R212, R149 ;  /* 0x00000095d4947220 */ /* 0x000fe20000410000 */
[----:B------:R-:W-:Y:S01]  /*3020*/  FADD.FTZ R143, R138, -R143 ;  /* 0x8000008f8a8f7221 */ /* 0x000fe20000010000 */
[----:B------:R-:W-:Y:S01]  /*3030*/  FSEL R220, R211, RZ, P5 ;  /* 0x000000ffd3dc7208 */ /* 0x000fe20002800000 */
[----:B------:R-:W-:Y:S01]  /*3040*/  FFMA.FTZ R141, R141, R237, R80 ;  /* 0x000000ed8d8d7223 */ /* 0x000fe20000010050 */
[----:B------:R-:W-:Y:S01]  /*3050*/  LOP3.LUT P5, RZ, R208, 0xff00, RZ, 0xc0, !PT ;  /* 0x0000ff00d0ff7812 */ /* 0x000fe200078ac0ff */
[----:B------:R-:W-:Y:S01]  /*3060*/  FMUL.FTZ R153, R152, UR17 ;  /* 0x0000001198997c20 */ /* 0x000fe20008410000 */
[----:B------:R-:W-:Y:S01]  /*3070*/  @P0 FADD.FTZ R148, R69, R148 ;  /* 0x0000009445940221 */ /* 0x000fe20000010000 */
[----:B------:R-:W-:Y:S01]  /*3080*/  FMUL.FTZ R145, R212, R143 ;  /* 0x0000008fd4917220 */ /* 0x000fe20000410000 */
[----:B------:R-:W-:Y:S01]  /*3090*/  FSEL R96, R209, RZ, P5 ;  /* 0x000000ffd1607208 */ /* 0x000fe20002800000 */
        /* <DEDUP_REMOVED lines=8> */
[----:B------:R-:W-:Y:S01]  /*3120*/  FFMA.FTZ R139, R137, R237, R80 ;  /* 0x000000ed898b7223 */ /* 0x000fe20000010050 */
[----:B------:R-:W-:Y:S01]  /*3130*/  FADD.FTZ R137, R107, -R138 ;  /* 0x8000008a6b897221 */ /* 0x000fe20000010000 */
[----:B------:R-:W-:Y:S01]  /*3140*/  FMUL.FTZ R150, R145, UR17 ;  /* 0x0000001191967c20 */ /* 0x000fe20008410000 */
[----:B------:R-:W-:Y:S01]  /*3150*/  FSEL R93, R163, RZ, P5 ;  /* 0x000000ffa35d7208 */ /* 0x000fe20002800000 */
[----:B------:R-:W-:Y:S01]  /*3160*/  @P0 FADD.FTZ R143, R68, R143 ;  /* 0x0000008f448f0221 */ /* 0x000fe20000010000 */
[----:B------:R-:W-:Y:S01]  /*3170*/  LOP3.LUT P5, RZ, R208, 0xff000000, RZ, 0xc0, !PT ;  /* 0xff000000d0ff7812 */ /* 0x000fe200078ac0ff */
[----:B------:R-:W-:Y:S01]  /*3180*/  FMUL.FTZ R144, R212, R137 ;  /* 0x00000089d4907220 */ /* 0x000fe20000410000 */
[----:B------:R-:W-:Y:S01]  /*3190*/  FADD.FTZ R139, R136, -R139 ;  /* 0x8000008b888b7221 */ /* 0x000fe20000010000 */
[----:B------:R-:W-:Y:S01]  /*31a0*/  FFMA.FTZ R102, R102, R237, R80 ;  /* 0x000000ed66667223 */ /* 0x000fe20000010050 */
[----:B------:R-:W-:Y:S01]  /*31b0*/  FSEL R236, R164, RZ, P5 ;  /* 0x000000ffa4ec7208 */ /* 0x000fe20002800000 */
[----:B------:R-:W-:Y:S01]  /*31c0*/  FMUL.FTZ R107, R143, UR17 ;  /* 0x000000118f6b7c20 */ /* 0x000fe20008410000 */
[----:B------:R-:W-:Y:S01]  /*31d0*/  LOP3.LUT P5, RZ, R207, 0xff00, RZ, 0xc0, !PT ;  /* 0x0000ff00cfff7812 */ /* 0x000fe200078ac0ff */
[----:B------:R-:W-:Y:S01]  /*31e0*/  @P0 FADD.FTZ R144, R71, R144 ;  /* 0x0000009047900221 */ /* 0x000fe20000010000 */
[----:B------:R-:W0:Y:S01]  /*31f0*/  F2F.BF16.F32 R100, R236 ;  /* 0x000000ec00647304 */ /* 0x000e220000202000 */
[----:B------:R-:W-:Y:S01]  /*3200*/  FMUL.FTZ R140, R212, R139 ;  /* 0x0000008bd48c7220 */ /* 0x000fe20000410000 */
[----:B------:R-:W-:Y:S01]  /*3210*/  FSEL R238, R161, RZ, P5 ;  /* 0x000000ffa1ee7208 */ /* 0x000fe20002800000 */
[----:B------:R-:W-:Y:S01]  /*3220*/  FADD.FTZ R141, R101, -R102 ;  /* 0x80000066658d7221 */ /* 0x000fe20000010000 */
[----:B------:R-:W-:Y:S01]  /*3230*/  LOP3.LUT P5, RZ, R207, 0xff0000, RZ, 0xc0, !PT ;  /* 0x00ff0000cfff7812 */ /* 0x000fe200078ac0ff */
[----:B------:R-:W-:Y:S01]  /*3240*/  FMUL.FTZ R139, R144, UR17 ;  /* 0x00000011908b7c20 */ /* 0x000fe20008410000 */
[----:B------:R-:W-:Y:S01]  /*3250*/  @P0 FADD.FTZ R140, R73, R140 ;  /* 0x0000008c498c0221 */ /* 0x000fe20000010000 */
[----:B------:R-:W-:Y:S01]  /*3260*/  FMUL.FTZ R141, R212, R141 ;  /* 0x0000008dd48d7220 */ /* 0x000fe20000410000 */
[----:B------:R-:W-:Y:S01]  /*3270*/  FSEL R219, R156, RZ, P5 ;  /* 0x000000ff9cdb7208 */ /* 0x000fe20002800000 */
[-CC-:B------:R-:W-:Y:S01]  /*3280*/  FFMA.FTZ R102, R103, R237.reuse, R80.reuse ;  /* 0x000000ed67667223 */ /* 0x180fe20000010050 */
[----:B------:R-:W-:Y:S01]  /*3290*/  LOP3.LUT P5, RZ, R207, 0xff, RZ, 0xc0, !PT ;  /* 0x000000ffcfff7812 */ /* 0x000fe200078ac0ff */
[----:B------:R-:W-:Y:S01]  /*32a0*/  FFMA.FTZ R237, R99, R237, R80 ;  /* 0x000000ed63ed7223 */ /* 0x000fe20000010050 */
[----:B------:R-:W-:Y:S01]  /*32b0*/  FMUL.FTZ R138, R140, UR17 ;  /* 0x000000118c8a7c20 */ /* 0x000fe20008410000 */
[----:B------:R-:W-:Y:S01]  /*32c0*/  @P0 FADD.FTZ R141, R74, R141 ;  /* 0x0000008d4a8d0221 */ /* 0x000fe20000010000 */
[----:B------:R-:W-:Y:S01]  /*32d0*/  FSEL R142, R155, RZ, P5 ;  /* 0x000000ff9b8e7208 */ /* 0x000fe20002800000 */
[----:B------:R-:W-:Y:S01]  /*32e0*/  FADD.FTZ R237, R98, -R237 ;  /* 0x800000ed62ed7221 */ /* 0x000fe20000010000 */
[----:B------:R-:W-:Y:S01]  /*32f0*/  LOP3.LUT P5, RZ, R207, 0xff000000, RZ, 0xc0, !PT ;  /* 0xff000000cfff7812 */ /* 0x000fe200078ac0ff */
[----:B------:R-:W-:Y:S01]  /*3300*/  FADD.FTZ R97, R97, -R102 ;  /* 0x8000006661617221 */ /* 0x000fe20000010000 */
[----:B------:R-:W-:Y:S01]  /*3310*/  FMUL.FTZ R136, R141, UR17 ;  /* 0x000000118d887c20 */ /* 0x000fe20008410000 */
[----:B------:R-:W-:Y:S01]  /*3320*/  F2F.BF16.F32 R146, R96 ;  /* 0x0000006000927304 */ /* 0x000fe20000202000 */
[----:B------:R-:W-:Y:S01]  /*3330*/  FSEL R214, R153, RZ, P5 ;  /* 0x000000ff99d67208 */ /* 0x000fe20002800000 */
[C---:B------:R-:W-:Y:S01]  /*3340*/  FMUL.FTZ R137, R212.reuse, R97 ;  /* 0x00000061d4897220 */ /* 0x040fe20000410000 */
[----:B------:R-:W-:Y:S01]  /*3350*/  LOP3.LUT P5, RZ, R215, 0xff00, RZ, 0xc0, !PT ;  /* 0x0000ff00d7ff7812 */ /* 0x000fe200078ac0ff */
[----:B------:R-:W-:Y:S01]  /*3360*/  FMUL.FTZ R212, R212, R237 ;  /* 0x000000edd4d47220 */ /* 0x000fe20000410000 */
[----:B------:R-:W-:Y:S01]  /*3370*/  @P3 F2FP.BF16.F32.PACK_AB R90, RZ, R90 ;  /* 0x0000005aff5a323e */ /* 0x000fe200000010ff */
[----:B------:R-:W-:Y:S01]  /*3380*/  @P0 FADD.FTZ R137, R72, R137 ;  /* 0x0000008948890221 */ /* 0x000fe20000010000 */
[----:B------:R-:W-:Y:S01]  /*3390*/  FSEL R208, R149, RZ, P5 ;  /* 0x000000ff95d07208 */ /* 0x000fe20002800000 */
[----:B------:R1:W-:Y:S01]  /*33a0*/  F2F.BF16.F32 R96, R238 ;  /* 0x000000ee00607304 */ /* 0x0003e20000202000 */
[----:B------:R-:W-:Y:S01]  /*33b0*/  LOP3.LUT P5, RZ, R215, 0xff0000, RZ, 0xc0, !PT ;  /* 0x00ff0000d7ff7812 */ /* 0x000fe200078ac0ff */
[----:B------:R-:W-:Y:S01]  /*33c0*/  @P0 FADD.FTZ R212, R75, R212 ;  /* 0x000000d44bd40221 */ /* 0x000fe20000010000 */
[----:B------:R-:W-:Y:S01]  /*33d0*/  @P3 F2FP.BF16.F32.PACK_AB R91, RZ, R91 ;  /* 0x0000005bff5b323e */ /* 0x000fe200000010ff */
[----:B0-----:R-:W-:Y:S01]  /*33e0*/  IMAD.U32 R100, R100, 0x10000, RZ ;  /* 0x0001000064647824 */ /* 0x001fe200078e00ff */
[----:B------:R-:W-:-:S02]  /*33f0*/  FSEL R236, R150, RZ, P5 ;  /* 0x000000ff96ec7208 */ /* 0x000fc40002800000 */
[----:B------:R-:W-:Y:S01]  /*3400*/  LOP3.LUT P5, RZ, R215, 0xff, RZ, 0xc0, !PT ;  /* 0x000000ffd7ff7812 */ /* 0x000fe200078ac0ff */
[----:B------:R-:W-:Y:S01]  /*3410*/  F2F.BF16.F32 R228, R228 ;  /* 0x000000e400e47304 */ /* 0x000fe20000202000 */
[----:B------:R-:W-:Y:S02]  /*3420*/  @P3 PRMT R30, R90, 0x7610, R30 ;  /* 0x000076105a1e3816 */ /* 0x000fe4000000001e */
[----:B------:R-:W-:Y:S02]  /*3430*/  FSEL R207, R107, RZ, P5 ;  /* 0x000000ff6bcf7208 */ /* 0x000fe40002800000 */
[----:B------:R-:W-:Y:S02]  /*3440*/  LOP3.LUT P5, RZ, R215, 0xff000000, RZ, 0xc0, !PT ;  /* 0xff000000d7ff7812 */ /* 0x000fe400078ac0ff */
[----:B------:R-:W-:Y:S01]  /*3450*/  @P3 PRMT R37, R91, 0x7610, R37 ;  /* 0x000076105b253816 */ /* 0x000fe20000000025 */
[----:B------:R-:W0:Y:S01]  /*3460*/  F2F.BF16.F32 R222, R222 ;  /* 0x000000de00de7304 */ /* 0x000e220000202000 */
[----:B------:R-:W-:-:S02]  /*3470*/  FSEL R99, R139, RZ, P5 ;  /* 0x000000ff8b637208 */ /* 0x000fc40002800000 */
[----:B------:R-:W-:Y:S02]  /*3480*/  LOP3.LUT P5, RZ, R206, 0xff00, RZ, 0xc0, !PT ;  /* 0x0000ff00ceff7812 */ /* 0x000fe400078ac0ff */
[----:B------:R-:W-:Y:S02]  /*3490*/  @P3 F2FP.BF16.F32.PACK_AB R226, RZ, R226 ;  /* 0x000000e2ffe2323e */ /* 0x000fe400000010ff */
[----:B------:R-:W-:Y:S01]  /*34a0*/  FSEL R98, R138, RZ, P5 ;  /* 0x000000ff8a627208 */ /* 0x000fe20002800000 */
[----:B------:R-:W2:Y:S01]  /*34b0*/  F2F.BF16.F32 R235, R235 ;  /* 0x000000eb00eb7304 */ /* 0x000ea20000202000 */
[----:B------:R-:W-:Y:S02]  /*34c0*/  LOP3.LUT P5, RZ, R206, 0xff0000, RZ, 0xc0, !PT ;  /* 0x00ff0000ceff7812 */ /* 0x000fe400078ac0ff */
[----:B------:R-:W-:Y:S02]  /*34d0*/  @P3 PRMT R128, R226, 0x7610, R128 ;  /* 0x00007610e2803816 */ /* 0x000fe40000000080 */
[----:B-1----:R-:W-:-:S02]  /*34e0*/  FSEL R238, R136, RZ, P5 ;  /* 0x000000ff88ee7208 */ /* 0x002fc40002800000 */
[----:B------:R-:W-:Y:S01]  /*34f0*/  ISETP.NE.U32.AND P5, PT, RZ, UR18, PT ;  /* 0x00000012ff007c0c */ /* 0x000fe2000bfa5070 */
[----:B------:R-:W1:Y:S01]  /*3500*/  F2F.BF16.F32 R234, R234 ;  /* 0x000000ea00ea7304 */ /* 0x000e620000202000 */
[----:B0-----:R-:W-:Y:S02]  /*3510*/  SHF.L.U32 R222, R222, 0x10, RZ ;  /* 0x00000010dede7819 */ /* 0x001fe400000006ff */
[----:B------:R-:W-:Y:S02]  /*3520*/  ISETP.NE.AND.EX P0, PT, RZ, UR19, PT, P5 ;  /* 0x00000013ff007c0c */ /* 0x000fe4000bf05350 */
[----:B------:R-:W-:Y:S02]  /*3530*/  LOP3.LUT P5, RZ, R206, 0xff000000, RZ, 0xc0, !PT ;  /* 0xff000000ceff7812 */ /* 0x000fe400078ac0ff */
[----:B------:R-:W-:Y:S01]  /*3540*/  SEL R80, R81, R76, P0 ;  /* 0x0000004c51507207 */ /* 0x000fe20000000000 */
[----:B------:R-:W-:Y:S01]  /*3550*/  F2F.BF16.F32 R229, R229 ;  /* 0x000000e500e57304 */ /* 0x000fe20000202000 */
[----:B------:R-:W-:Y:S01]  /*3560*/  SEL R81, R82, R77, P0 ;  /* 0x0000004d52517207 */ /* 0x000fe20000000000 */
[----:B--2---:R-:W-:Y:S01]  /*3570*/  IMAD.WIDE.U32 R90, R235, 0x10000, RZ ;  /* 0x00010000eb5a7825 */ /* 0x004fe200078e00ff */
[----:B------:R-:W-:-:S02]  /*3580*/  SEL R82, R83, R78, P0 ;  /* 0x0000004e53527207 */ /* 0x000fc40000000000 */
[----:B------:R-:W-:Y:S01]  /*3590*/  SEL R83, R230, R79, P0 ;  /* 0x0000004fe6537207 */ /* 0x000fe20000000000 */
[----:B-1----:R-:W-:Y:S02]  /*35a0*/  IMAD.U32 R234, R234, 0x10000, RZ ;  /* 0x00010000eaea7824 */ /* 0x002fe400078e00ff */
[----:B------:R-:W-:Y:S01]  /*35b0*/  F2F.BF16.F32 R225, R225 ;  /* 0x000000e100e17304 */ /* 0x000fe20000202000 */
[----:B------:R-:W-:Y:S01]  /*35c0*/  @P3 F2FP.BF16.F32.PACK_AB R232, RZ, R232 ;  /* 0x000000e8ffe8323e */ /* 0x000fe200000010ff */
[----:B------:R0:W-:Y:S03]  /*35d0*/  @P1 STG.E.128 desc[UR6][R88.64], R80 ;  /* 0x0000005058001986 */ /* 0x0001e6000c101d06 */
[----:B------:R-:W-:-:S03]  /*35e0*/  @P3 PRMT R25, R232, 0x7610, R25 ;  /* 0x00007610e8193816 */ /* 0x000fc60000000019 */
[----:B------:R-:W1:Y:S08]  /*35f0*/  F2F.BF16.F32 R224, R224 ;  /* 0x000000e000e07304 */ /* 0x000e700000202000 */
[----:B------:R-:W2:Y:S01]  /*3600*/  F2F.BF16.F32 R220, R220 ;  /* 0x000000dc00dc7304 */ /* 0x000ea20000202000 */
[----:B0-----:R-:W-:-:S07]  /*3610*/  IMAD.WIDE.U32 R88, R228, 0x10000, RZ ;  /* 0x00010000e4587825 */ /* 0x001fce00078e00ff */
[----:B------:R-:W0:Y:S01]  /*3620*/  F2F.BF16.F32 R231, R231 ;  /* 0x000000e700e77304 */ /* 0x000e220000202000 */
[----:B-1----:R-:W-:Y:S01]  /*3630*/  IMAD.WIDE.U32 R82, R224, 0x10000, RZ ;  /* 0x00010000e0527825 */ /* 0x002fe200078e00ff */
[----:B------:R-:W-:Y:S02]  /*3640*/  LOP3.LUT R103, R89, R222, R229, 0xfe, !PT ;  /* 0x000000de59677212 */ /* 0x000fe400078efee5 */
[----:B------:R-:W-:Y:S01]  /*3650*/  LOP3.LUT R102, R88, R225, RZ, 0xfc, !PT ;  /* 0x000000e158667212 */ /* 0x000fe200078efcff */
[----:B------:R-:W-:-:S04]  /*3660*/  IMAD.WIDE.U32 R88, R146, 0x10000, RZ ;  /* 0x0001000092587825 */ /* 0x000fc800078e00ff */
[----:B------:R-:W-:Y:S01]  /*3670*/  FMUL.FTZ R146, R137, UR17 ;  /* 0x0000001189927c20 */ /* 0x000fe20008410000 */
[----:B------:R-:W1:Y:S01]  /*3680*/  F2F.BF16.F32 R233, R233 ;  /* 0x000000e900e97304 */ /* 0x000e620000202000 */
[----:B--2---:R-:W-:Y:S01]  /*3690*/  IMAD.U32 R220, R220, 0x10000, RZ ;  /* 0x00010000dcdc7824 */ /* 0x004fe200078e00ff */
[----:B0-----:R-:W-:-:S06]  /*36a0*/  LOP3.LUT R80, R90, R231, RZ, 0xfc, !PT ;  /* 0x000000e75a507212 */ /* 0x001fcc00078efcff */
[----:B------:R-:W-:Y:S01]  /*36b0*/  F2F.BF16.F32 R227, R227 ;  /* 0x000000e300e37304 */ /* 0x000fe20000202000 */
[----:B-1----:R-:W-:-:S07]  /*36c0*/  LOP3.LUT R81, R91, R234, R233, 0xfe, !PT ;  /* 0x000000ea5b517212 */ /* 0x002fce00078efee9 */
[----:B------:R-:W-:Y:S01]  /*36d0*/  F2F.BF16.F32 R223, R223 ;  /* 0x000000df00df7304 */ /* 0x000fe20000202000 */
[----:B------:R0:W-:Y:S07]  /*36e0*/  STG.E.64 desc[UR6][R94.64], R80 ;  /* 0x000000505e007986 */ /* 0x0001ee000c101b06 */
[----:B------:R-:W1:Y:S08]  /*36f0*/  F2F.BF16.F32 R221, R221 ;  /* 0x000000dd00dd7304 */ /* 0x000e700000202000 */
[----:B------:R-:W2:Y:S01]  /*3700*/  F2F.BF16.F32 R214, R214 ;  /* 0x000000d600d67304 */ /* 0x000ea20000202000 */
[----:B-1----:R-:W-:-:S07]  /*3710*/  LOP3.LUT R97, R89, R100, R221, 0xfe, !PT ;  /* 0x0000006459617212 */ /* 0x002fce00078efedd */
[----:B------:R-:W-:Y:S01]  /*3720*/  F2F.BF16.F32 R93, R93 ;  /* 0x0000005d005d7304 */ /* 0x000fe20000202000 */
[----:B--2---:R-:W-:-:S07]  /*3730*/  SHF.L.U32 R89, R214, 0x10, RZ ;  /* 0x00000010d6597819 */ /* 0x004fce00000006ff */
[----:B------:R1:W-:Y:S08]  /*3740*/  F2F.BF16.F32 R101, R142 ;  /* 0x0000008e00657304 */ /* 0x0003f00000202000 */
[----:B------:R-:W-:Y:S01]  /*3750*/  F2F.BF16.F32 R219, R219 ;  /* 0x000000db00db7304 */ /* 0x000fe20000202000 */
[----:B-1----:R-:W-:-:S05]  /*3760*/  FMUL.FTZ R142, R212, UR17 ;  /* 0x00000011d48e7c20 */ /* 0x002fca0008410000 */
[----:B------:R-:W-:Y:S02]  /*3770*/  FSEL R237, R142, RZ, P5 ;  /* 0x000000ff8eed7208 */ /* 0x000fe40002800000 */
[----:B------:R-:W-:Y:S01]  /*3780*/  F2F.BF16.F32 R208, R208 ;  /* 0x000000d000d07304 */ /* 0x000fe20000202000 */
[----:B------:R-:W-:-:S04]  /*3790*/  LOP3.LUT P5, RZ, R206, 0xff, RZ, 0xc0, !PT ;  /* 0x000000ffceff7812 */ /* 0x000fc800078ac0ff */
[----:B------:R-:W-:Y:S02]  /*37a0*/  FSEL R214, R146, RZ, P5 ;  /* 0x000000ff92d67208 */ /* 0x000fe40002800000 */
[----:B------:R-:W-:Y:S01]  /*37b0*/  @P3 LOP3.LUT P5, RZ, R117, 0xff0000, RZ, 0xc0, !PT ;  /* 0x00ff000075ff3812 */ /* 0x000fe200078ac0ff */
[----:B------:R1:W2:Y:S03]  /*37c0*/  F2F.BF16.F32 R230, R99 ;  /* 0x0000006300e67304 */ /* 0x0002a60000202000 */
[----:B------:R-:W-:Y:S02]  /*37d0*/  @P3 FSEL R206, R92, RZ, P5 ;  /* 0x000000ff5cce3208 */ /* 0x000fe40002800000 */
[----:B------:R-:W-:-:S03]  /*37e0*/  @P1 LEA R100, P5, R205, UR18, 0x4 ;  /* 0x00000012cd641c11 */ /* 0x000fc6000f8a20ff */
[----:B------:R3:W4:Y:S01]  /*37f0*/  F2F.BF16.F32 R226, R98 ;  /* 0x0000006200e27304 */ /* 0x0007220000202000 */
[----:B-1----:R-:W-:Y:S01]  /*3800*/  LOP3.LUT R99, R83, R220, R227, 0xfe, !PT ;  /* 0x000000dc53637212 */ /* 0x002fe200078efee3 */
[----:B--2---:R-:W-:-:S06]  /*3810*/  IMAD.U32 R230, R230, 0x10000, RZ ;  /* 0x00010000e6e67824 */ /* 0x004fcc00078e00ff */
[----:B------:R-:W1:Y:S01]  /*3820*/  F2F.BF16.F32 R215, R236 ;  /* 0x000000ec00d77304 */ /* 0x000e620000202000 */
[----:B---3--:R-:W-:Y:S01]  /*3830*/  LOP3.LUT R98, R82, R223, RZ, 0xfc, !PT ;  /* 0x000000df52627212 */ /* 0x008fe200078efcff */
[----:B------:R-:W-:Y:S01]  /*3840*/  IMAD.WIDE.U32 R82, R96, 0x10000, RZ ;  /* 0x0001000060527825 */ /* 0x000fe200078e00ff */
[----:B------:R-:W-:-:S04]  /*3850*/  LOP3.LUT R96, R88, R93, RZ, 0xfc, !PT ;  /* 0x0000005d58607212 */ /* 0x000fc800078efcff */
[----:B------:R-:W-:Y:S01]  /*3860*/  LOP3.LUT R93, R83, R89, R219, 0xfe, !PT ;  /* 0x00000059535d7212 */ /* 0x000fe200078efedb */
[----:B------:R-:W2:Y:S01]  /*3870*/  F2F.BF16.F32 R237, R237 ;  /* 0x000000ed00ed7304 */ /* 0x000ea20000202000 */
[----:B------:R-:W-:Y:S01]  /*3880*/  IMAD.WIDE.U32 R88, R208, 0x10000, RZ ;  /* 0x00010000d0587825 */ /* 0x000fe200078e00ff */
[----:B------:R-:W-:Y:S02]  /*3890*/  LOP3.LUT R92, R82, R101, RZ, 0xfc, !PT ;  /* 0x00000065525c7212 */ /* 0x000fe400078efcff */
[----:B------:R-:W-:Y:S01]  /*38a0*/  @P1 LEA.HI.X R101, R205, UR19, RZ, 0x4, P5 ;  /* 0x00000013cd651c11 */ /* 0x000fe2000a8f24ff */
[----:B----4-:R-:W-:Y:S01]  /*38b0*/  IMAD.WIDE.U32 R82, R226, 0x10000, RZ ;  /* 0x00010000e2527825 */ /* 0x010fe200078e00ff */
[----:B------:R-:W-:Y:S02]  /*38c0*/  @P3 LOP3.LUT P5, RZ, R117, 0xff, RZ, 0xc0, !PT ;  /* 0x000000ff75ff3812 */ /* 0x000fe400078ac0ff */
[----:B------:R-:W3:Y:S01]  /*38d0*/  F2F.BF16.F32 R207, R207 ;  /* 0x000000cf00cf7304 */ /* 0x000ee20000202000 */
[----:B-1----:R-:W-:-:S02]  /*38e0*/  LOP3.LUT R91, R89, R230, R215, 0xfe, !PT ;  /* 0x000000e6595b7212 */ /* 0x002fc400078efed7 */
[----:B------:R-:W-:Y:S02]  /*38f0*/  @P3 FSEL R213, R213, RZ, P5 ;  /* 0x000000ffd5d53208 */ /* 0x000fe40002800000 */
[----:B------:R-:W-:Y:S01]  /*3900*/  @P3 LOP3.LUT P5, RZ, R117, 0xff000000, RZ, 0xc0, !PT ;  /* 0xff00000075ff3812 */ /* 0x000fe200078ac0ff */
[----:B--2---:R-:W-:Y:S02]  /*3910*/  IMAD.U32 R89, R237, 0x10000, RZ ;  /* 0x00010000ed597824 */ /* 0x004fe400078e00ff */
[----:B------:R-:W1:Y:S01]  /*3920*/  F2F.BF16.F32 R238, R238 ;  /* 0x000000ee00ee7304 */ /* 0x000e620000202000 */
[----:B---3--:R-:W-:-:S07]  /*3930*/  LOP3.LUT R90, R88, R207, RZ, 0xfc, !PT ;  /* 0x000000cf585a7212 */ /* 0x008fce00078efcff */
[----:B------:R-:W2:Y:S01]  /*3940*/  F2F.BF16.F32 R219, R214 ;  /* 0x000000d600db7304 */ /* 0x000ea20000202000 */
[----:B------:R-:W-:Y:S02]  /*3950*/  SHF.L.U32 R207, R205, 0x3, RZ ;  /* 0x00000003cdcf7819 */ /* 0x000fe400000006ff */
[----:B-1----:R-:W-:Y:S02]  /*3960*/  LOP3.LUT R89, R83, R89, R238, 0xfe, !PT ;  /* 0x0000005953597212 */ /* 0x002fe400078efeee */
[----:B--2---:R-:W-:Y:S01]  /*3970*/  LOP3.LUT R88, R82, R219, RZ, 0xfc, !PT ;  /* 0x000000db52587212 */ /* 0x004fe200078efcff */
        /* <DEDUP_REMOVED lines=9> */
.L_x_1880:
[----:B0-----:R-:W-:Y:S02]  /*3a10*/  SEL R81, R216, R77, P0 ;  /* 0x0000004dd8517207 */ /* 0x001fe40000000000 */
[----:B------:R-:W-:Y:S02]  /*3a20*/  SEL R82, R203, R78, P0 ;  /* 0x0000004ecb527207 */ /* 0x000fe40000000000 */
[----:B------:R-:W-:Y:S02]  /*3a30*/  SEL R83, R202, R79, P0 ;  /* 0x0000004fca537207 */ /* 0x000fe40000000000 */
[----:B------:R-:W-:Y:S02]  /*3a40*/  SEL R80, R171, R76, P0 ;  /* 0x0000004cab507207 */ /* 0x000fe40000000000 */
[----:B------:R-:W-:Y:S02]  /*3a50*/  @P3 FSEL R211, R211, RZ, P5 ;  /* 0x000000ffd3d33208 */ /* 0x000fe40002800000 */
[----:B------:R-:W-:Y:S01]  /*3a60*/  SHF.R.U32.HI R208, RZ, 0x1d, R205 ;  /* 0x0000001dffd07819 */ /* 0x000fe200000116cd */
[----:B------:R0:W-:Y:S01]  /*3a70*/  @P1 STG.E.128 desc[UR6][R86.64], R80 ;  /* 0x0000005056001986 */ /* 0x0001e2000c101d06 */
[----:B------:R-:W-:-:S02]  /*3a80*/  IADD3 R94, P5, R207, UR20, RZ ;  /* 0x00000014cf5e7c10 */ /* 0x000fc4000ffbe0ff */
[----:B------:R-:W-:Y:S01]  /*3a90*/  @P3 F2FP.BF16.F32.PACK_AB R104, RZ, R104 ;  /* 0x00000068ff68323e */ /* 0x000fe200000010ff */
[----:B------:R1:W-:Y:S01]  /*3aa0*/  STG.E.64 desc[UR6][R84.64], R102 ;  /* 0x0000006654007986 */ /* 0x0003e2000c101b06 */
[----:B------:R-:W-:Y:S02]  /*3ab0*/  IADD3.X R95, R208, UR21, RZ, P5, !PT ;  /* 0x00000015d05f7c10 */ /* 0x000fe4000affe4ff */
[----:B------:R-:W-:Y:S02]  /*3ac0*/  @P3 LOP3.LUT P5, RZ, R118, 0xff00, RZ, 0xc0, !PT ;  /* 0x0000ff0076ff3812 */ /* 0x000fe400078ac0ff */
[----:B------:R-:W-:Y:S02]  /*3ad0*/  @P3 PRMT R37, R104, 0x7610, R37 ;  /* 0x0000761068253816 */ /* 0x000fe40000000025 */
[----:B------:R-:W-:Y:S02]  /*3ae0*/  @P3 FSEL R209, R209, RZ, P5 ;  /* 0x000000ffd1d13208 */ /* 0x000fe40002800000 */
[----:B------:R-:W-:-:S02]  /*3af0*/  @P3 LOP3.LUT P5, RZ, R118, 0xff0000, RZ, 0xc0, !PT ;  /* 0x00ff000076ff3812 */ /* 0x000fc400078ac0ff */
[----:B------:R-:W-:Y:S02]  /*3b00*/  @P3 F2FP.BF16.F32.PACK_AB R105, RZ, R105 ;  /* 0x00000069ff69323e */ /* 0x000fe400000010ff */
[----:B------:R-:W-:Y:S02]  /*3b10*/  @P3 FSEL R210, R210, RZ, P5 ;  /* 0x000000ffd2d23208 */ /* 0x000fe40002800000 */
[----:B------:R-:W-:Y:S02]  /*3b20*/  @P1 LEA R104, P5, R204, UR18, 0x4 ;  /* 0x00000012cc681c11 */ /* 0x000fe4000f8a20ff */
[----:B------:R-:W-:Y:S02]  /*3b30*/  @P3 F2FP.BF16.F32.PACK_AB R170, RZ, R170 ;  /* 0x000000aaffaa323e */ /* 0x000fe400000010ff */
[----:B------:R-:W-:Y:S02]  /*3b40*/  @P3 F2FP.BF16.F32.PACK_AB R173, RZ, R173 ;  /* 0x000000adffad323e */ /* 0x000fe400000010ff */
[----:B------:R-:W-:-:S02]  /*3b50*/  @P3 PRMT R128, R105, 0x7610, R128 ;  /* 0x0000761069803816 */ /* 0x000fc40000000080 */
[----:B------:R-:W-:Y:S02]  /*3b60*/  @P1 LEA.HI.X R105, R204, UR19, RZ, 0x4, P5 ;  /* 0x00000013cc691c11 */ /* 0x000fe4000a8f24ff */
[----:B------:R-:W-:Y:S02]  /*3b70*/  @P3 PRMT R30, R170, 0x7610, R30 ;  /* 0x00007610aa1e3816 */ /* 0x000fe4000000001e */
[----:B------:R-:W-:Y:S02]  /*3b80*/  @P3 PRMT R25, R173, 0x7610, R25 ;  /* 0x00007610ad193816 */ /* 0x000fe40000000019 */
[----:B------:R-:W-:Y:S02]  /*3b90*/  @P3 LOP3.LUT P5, RZ, R118, 0xff, RZ, 0xc0, !PT ;  /* 0x000000ff76ff3812 */ /* 0x000fe400078ac0ff */
[----:B0-----:R-:W-:Y:S02]  /*3ba0*/  SEL R81, R172, R77, P0 ;  /* 0x0000004dac517207 */ /* 0x001fe40000000000 */
[----:B------:R-:W-:-:S02]  /*3bb0*/  SEL R82, R169, R78, P0 ;  /* 0x0000004ea9527207 */ /* 0x000fc40000000000 */
        /* <DEDUP_REMOVED lines=11> */
.L_x_1881:
[----:B------:R1:W-:Y:S01]  /*3c70*/  @P1 STG.E.128 desc[UR6][R100.64], R80 ;  /* 0x0000005064001986 */ /* 0x0003e2000c101d06 */
[----:B------:R-:W-:Y:S02]  /*3c80*/  @P3 FSEL R163, R163, RZ, P5 ;  /* 0x000000ffa3a33208 */ /* 0x000fe40002800000 */
[----:B------:R-:W-:Y:S01]  /*3c90*/  @P3 LOP3.LUT P5, RZ, R118, 0xff000000, RZ, 0xc0, !PT ;  /* 0xff00000076ff3812 */ /* 0x000fe200078ac0ff */
[----:B------:R1:W-:Y:S01]  /*3ca0*/  STG.E.64 desc[UR6][R94.64], R98 ;  /* 0x000000625e007986 */ /* 0x0003e2000c101b06 */
[----:B------:R-:W-:Y:S02]  /*3cb0*/  SHF.L.U32 R103, R204, 0x3, RZ ;  /* 0x00000003cc677819 */ /* 0x000fe400000006ff */
[----:B------:R-:W-:Y:S02]  /*3cc0*/  @P3 FSEL R164, R164, RZ, P5 ;  /* 0x000000ffa4a43208 */ /* 0x000fe40002800000 */
[----:B------:R-:W-:Y:S02]  /*3cd0*/  SHF.R.U32.HI R204, RZ, 0x1d, R204 ;  /* 0x0000001dffcc7819 */ /* 0x000fe400000116cc */
[----:B0-----:R-:W-:-:S02]  /*3ce0*/  IADD3 R86, P5, R103, UR20, RZ ;  /* 0x0000001467567c10 */ /* 0x001fc4000ffbe0ff */
[----:B------:R-:W-:Y:S02]  /*3cf0*/  @P3 F2FP.BF16.F32.PACK_AB R162, RZ, R162 ;  /* 0x000000a2ffa2323e */ /* 0x000fe400000010ff */
[----:B------:R-:W-:Y:S02]  /*3d00*/  @P3 F2FP.BF16.F32.PACK_AB R206, RZ, R206 ;  /* 0x000000ceffce323e */ /* 0x000fe400000010ff */
[----:B------:R-:W-:Y:S02]  /*3d10*/  @P3 F2FP.BF16.F32.PACK_AB R213, RZ, R213 ;  /* 0x000000d5ffd5323e */ /* 0x000fe400000010ff */
[----:B------:R-:W-:Y:S02]  /*3d20*/  @P3 F2FP.BF16.F32.PACK_AB R211, RZ, R211 ;  /* 0x000000d3ffd3323e */ /* 0x000fe400000010ff */
[----:B------:R-:W-:Y:S02]  /*3d30*/  IADD3.X R87, R204, UR21, RZ, P5, !PT ;  /* 0x00000015cc577c10 */ /* 0x000fe4000affe4ff */
[----:B------:R-:W-:-:S02]  /*3d40*/  @P3 LOP3.LUT P5, RZ, R119, 0xff00, RZ, 0xc0, !PT ;  /* 0x0000ff0077ff3812 */ /* 0x000fc400078ac0ff */
        /* <DEDUP_REMOVED lines=13> */
.L_x_1882:
[----:B0-----:R-:W-:Y:S01]  /*3e20*/  SEL R81, R158, R77, P0 ;  /* 0x0000004d9e517207 */ /* 0x001fe20000000000 */
[----:B------:R-:W-:Y:S01]  /*3e30*/  IMAD.SHL.U32 R99, R201, 0x8, RZ ;  /* 0x00000008c9637824 */ /* 0x000fe200078e00ff */
        /* <DEDUP_REMOVED lines=15> */
[----:B------:R-:W-:Y:S02]  /*3f30*/  @P3 FSEL R155, R155, RZ, P5 ;  /* 0x000000ff9b9b3208 */ /* 0x000fe40002800000 */
[----:B------:R-:W-:Y:S02]  /*3f40*/  @P3 PRMT R37, R209, 0x7610, R37 ;  /* 0x00007610d1253816 */ /* 0x000fe40000000025 */
[----:B------:R-:W-:Y:S02]  /*3f50*/  @P3 LOP3.LUT P5, RZ, R119, 0xff000000, RZ, 0xc0, !PT ;  /* 0xff00000077ff3812 */ /* 0x000fe400078ac0ff */
[----:B------:R-:W-:Y:S02]  /*3f60*/  @P3 PRMT R128, R210, 0x7610, R128 ;  /* 0x00007610d2803816 */ /* 0x000fe40000000080 */
[----:B------:R-:W-:-:S02]  /*3f70*/  @P3 PRMT R30, R163, 0x7610, R30 ;  /* 0x00007610a31e3816 */ /* 0x000fc4000000001e */
        /* <DEDUP_REMOVED lines=10> */
.L_x_1883:
        /* <DEDUP_REMOVED lines=16> */
[C---:B------:R-:W-:Y:S02]  /*4120*/  @P1 LEA R94, P5, R113.reuse, UR18, 0x4 ;  /* 0x00000012715e1c11 */ /* 0x040fe4000f8a20ff */
[----:B------:R-:W-:Y:S02]  /*4130*/  @P3 F2FP.BF16.F32.PACK_AB R155, RZ, R155 ;  /* 0x0000009bff9b323e */ /* 0x000fe400000010ff */
[----:B------:R-:W-:Y:S02]  /*4140*/  @P3 F2FP.BF16.F32.PACK_AB R153, RZ, R153 ;  /* 0x00000099ff99323e */ /* 0x000fe400000010ff */
[----:B------:R-:W-:-:S02]  /*4150*/  @P1 LEA.HI.X R95, R113, UR19, RZ, 0x4, P5 ;  /* 0x00000013715f1c11 */ /* 0x000fc4000a8f24ff */
[----:B------:R-:W-:Y:S02]  /*4160*/  @P3 PRMT R37, R161, 0x7610, R37 ;  /* 0x00007610a1253816 */ /* 0x000fe40000000025 */
[----:B------:R-:W-:Y:S02]  /*4170*/  @P3 PRMT R128, R156, 0x7610, R128 ;  /* 0x000076109c803816 */ /* 0x000fe40000000080 */
[----:B------:R-:W-:Y:S02]  /*4180*/  @P3 PRMT R30, R155, 0x7610, R30 ;  /* 0x000076109b1e3816 */ /* 0x000fe4000000001e */
[----:B------:R-:W-:Y:S02]  /*4190*/  @P3 PRMT R25, R153, 0x7610, R25 ;  /* 0x0000761099193816 */ /* 0x000fe40000000019 */
[----:B------:R-:W-:Y:S02]  /*41a0*/  @P3 LOP3.LUT P5, RZ, R0, 0xff, RZ, 0xc0, !PT ;  /* 0x000000ff00ff3812 */ /* 0x000fe400078ac0ff */
[----:B0-----:R-:W-:-:S02]  /*41b0*/  SEL R81, R148, R77, P0 ;  /* 0x0000004d94517207 */ /* 0x001fc40000000000 */
        /* <DEDUP_REMOVED lines=12> */
.L_x_1884:
[----:B------:R-:W-:Y:S01]  /*4280*/  @P3 FSEL R107, R107, RZ, P5 ;  /* 0x000000ff6b6b3208 */ /* 0x000fe20002800000 */
[----:B0-----:R-:W-:Y:S01]  /*4290*/  IMAD.SHL.U32 R87, R113, 0x8, RZ ;  /* 0x0000000871577824 */ /* 0x001fe200078e00ff */
[----:B------:R-:W-:Y:S01]  /*42a0*/  @P3 LOP3.LUT P5, RZ, R0, 0xff000000, RZ, 0xc0, !PT ;  /* 0xff00000000ff3812 */ /* 0x000fe200078ac0ff */
[----:B------:R0:W-:Y:S01]  /*42b0*/  @P1 STG.E.128 desc[UR6][R94.64], R80 ;  /* 0x000000505e001986 */ /* 0x0001e2000c101d06 */
[----:B------:R-:W-:Y:S02]  /*42c0*/  SHF.R.U32.HI R92, RZ, 0x1d, R113 ;  /* 0x0000001dff5c7819 */ /* 0x000fe40000011671 */
[----:B------:R-:W-:Y:S02]  /*42d0*/  @P3 FSEL R139, R139, RZ, P5 ;  /* 0x000000ff8b8b3208 */ /* 0x000fe40002800000 */
[----:B------:R-:W-:Y:S02]  /*42e0*/  SHF.L.U32 R93, R114, 0x3, RZ ;  /* 0x00000003725d7819 */ /* 0x000fe400000006ff */
[----:B------:R-:W-:-:S02]  /*42f0*/  SEL R77, R140, R77, P0 ;  /* 0x0000004d8c4d7207 */ /* 0x000fc40000000000 */
[----:B------:R-:W-:Y:S02]  /*4300*/  SEL R78, R141, R78, P0 ;  /* 0x0000004e8d4e7207 */ /* 0x000fe40000000000 */
[----:B------:R-:W-:Y:S02]  /*4310*/  SEL R76, R137, R76, P0 ;  /* 0x0000004c894c7207 */ /* 0x000fe40000000000 */
[----:B------:R-:W-:Y:S02]  /*4320*/  SEL R79, R212, R79, P0 ;  /* 0x0000004fd44f7207 */ /* 0x000fe40000000000 */
[----:B------:R-:W-:Y:S02]  /*4330*/  @P3 F2FP.BF16.F32.PACK_AB R149, RZ, R149 ;  /* 0x00000095ff95323e */ /* 0x000fe400000010ff */
[----:B------:R-:W-:Y:S02]  /*4340*/  @P3 F2FP.BF16.F32.PACK_AB R150, RZ, R150 ;  /* 0x00000096ff96323e */ /* 0x000fe400000010ff */
[----:B0-----:R-:W-:-:S02]  /*4350*/  IADD3 R80, P5, R87, UR20, RZ ;  /* 0x0000001457507c10 */ /* 0x001fc4000ffbe0ff */
[----:B------:R-:W-:Y:S02]  /*4360*/  @P3 F2FP.BF16.F32.PACK_AB R107, RZ, R107 ;  /* 0x0000006bff6b323e */ /* 0x000fe400000010ff */
[----:B------:R-:W-:Y:S02]  /*4370*/  IADD3.X R81, R92, UR21, RZ, P5, !PT ;  /* 0x000000155c517c10 */ /* 0x000fe4000affe4ff */
[----:B------:R-:W-:Y:S02]  /*4380*/  @P3 F2FP.BF16.F32.PACK_AB R139, RZ, R139 ;  /* 0x0000008bff8b323e */ /* 0x000fe400000010ff */
[----:B------:R-:W-:Y:S01]  /*4390*/  SHF.R.U32.HI R94, RZ, 0x1d, R114 ;  /* 0x0000001dff5e7819 */ /* 0x000fe20000011672 */
[----:B------:R0:W-:Y:S01]  /*43a0*/  STG.E.64 desc[UR6][R80.64], R90 ;  /* 0x0000005a50007986 */ /* 0x0001e2000c101b06 */
[----:B------:R-:W-:Y:S02]  /*43b0*/  IADD3 R82, P5, R93, UR20, RZ ;  /* 0x000000145d527c10 */ /* 0x000fe4000ffbe0ff */
        /* <DEDUP_REMOVED lines=16> */
.L_x_1885:
        /* <DEDUP_REMOVED lines=27> */
.L_x_1886:
[----:B------:R-:W-:Y:S02]  /*4670*/  ISETP.NE.AND P0, PT, R106, RZ, PT ;  /* 0x000000ff6a00720c */ /* 0x000fe40003f05270 */
[----:B------:R-:W-:-:S11]  /*4680*/  SEL R216, RZ, 0x1, P2 ;  /* 0x00000001ffd87807 */ /* 0x000fd60001000000 */
[----:B------:R-:W-:Y:S05]  /*4690*/  @!P0 BRA `(.L_x_1887) ;  /* 0xffffffc000808947 */ /* 0x000fea000383ffff */
        /* <DEDUP_REMOVED lines=50> */
[----:B------:R-:W-:-:S07]  /*49c0*/  IMAD.MOV.U32 R27, RZ, RZ, R31 ;  /* 0x000000ffff1b7224 */ /* 0x000fce00078e001f */
.L_x_1877:
[----:B------:R-:W2:Y:S01]  /*49d0*/  S2UR UR4, SR_CTAID.X ;  /* 0x00000000000479c3 */ /* 0x000ea20000002500 */
[----:B------:R-:W-:-:S07]  /*49e0*/  LOP3.LUT R29, R2, 0xff, RZ, 0xc0, !PT ;  /* 0x000000ff021d7812 */ /* 0x000fce00078ec0ff */
[----:B------:R-:W3:Y:S08]  /*49f0*/  LDC.64 R16, c[0x0][0x2d0] ;  /* 0x0000b400ff107b82 */ /* 0x000ef00000000a00 */
[----:B------:R-:W4:Y:S01]  /*4a00*/  LDC.64 R18, c[0x0][0x2d8] ;  /* 0x0000b600ff127b82 */ /* 0x000f220000000a00 */
[----:B--2---:R-:W-:Y:S01]  /*4a10*/  LEA.HI R0, R2, UR4, RZ, 0x18 ;  /* 0x0000000402007c11 */ /* 0x004fe2000f8fc0ff */
        /* <DEDUP_REMOVED lines=20> */
.L_x_1878:
[----:B------:R-:W-:Y:S01]  /*4b60*/  HFMA2.MMA R94, -RZ, RZ, 0, 1.847743988037109375e-06 ;  /* 0x0000001fff5e7435 */ /* 0x000fe200000001ff */
[----:B------:R-:W-:Y:S01]  /*4b70*/  MOV R92, R81 ;  /* 0x00000051005c7202 */ /* 0x000fe20000000f00 */
[----:B------:R-:W-:Y:S02]  /*4b80*/  IMAD.MOV.U32 R93, RZ, RZ, 0x10 ;  /* 0x00000010ff5d7424 */ /* 0x000fe400078e00ff */
[----:B------:R-:W-:-:S07]  /*4b90*/  IMAD.MOV.U32 R91, RZ, RZ, -0x1 ;  /* 0xffffffffff5b7424 */ /* 0x000fce00078e00ff */
[----:B-----5:R-:W-:Y:S05]  /*4ba0*/  WARPSYNC.COLLECTIVE R91, `(.L_x_1888) ;  /* 0x000000005b087348 */ /* 0x020fea0003c00000 */
[----:B------:R0:W1:Y:S02]  /*4bb0*/  SHFL.DOWN P2, R90, R92, R93, R94 ;  /* 0x0800005d5c5a7389 */ /* 0x000064000004005e */
[----:B01---5:R-:W-:Y:S01]  /*4bc0*/  ENDCOLLECTIVE ;  /* 0x000000000000791b */ /* 0x023fe20003800000 */
.L_x_1888:
[----:B------:R-:W-:Y:S01]  /*4bd0*/  IMAD.MOV.U32 R92, RZ, RZ, R33 ;  /* 0x000000ffff5c7224 */ /* 0x000fe200078e0021 */
[----:B------:R-:W-:-:S07]  /*4be0*/  MOV R28, R90 ;  /* 0x0000005a001c7202 */ /* 0x000fce0000000f00 */
[----:B------:R-:W-:Y:S05]  /*4bf0*/  WARPSYNC.COLLECTIVE R91, `(.L_x_1889) ;  /* 0x000000005b087348 */ /* 0x000fea0003c00000 */
[----:B------:R0:W1:Y:S02]  /*4c00*/  SHFL.DOWN P2, R90, R92, R93, R94 ;  /* 0x0800005d5c5a7389 */ /* 0x000064000004005e */
[----:B01----:R-:W-:Y:S01]  /*4c10*/  ENDCOLLECTIVE ;  /* 0x000000000000791b */ /* 0x003fe20003800000 */
.L_x_1889:
[----:B------:R-:W-:Y:S01]  /*4c20*/  FADD.FTZ R28, R81, R28 ;  /* 0x0000001c511c7221 */ /* 0x000fe20000010000 */
[----:B------:R-:W-:-:S03]  /*4c30*/  HFMA2.MMA R93, -RZ, RZ, 0, 4.76837158203125e-07 ;  /* 0x00000008ff5d7435 */ /* 0x000fc600000001ff */
[----:B------:R-:W-:Y:S01]  /*4c40*/  IMAD.MOV.U32 R92, RZ, RZ, R28 ;  /* 0x000000ffff5c7224 */ /* 0x000fe200078e001c */
[----:B------:R-:W-:-:S07]  /*4c50*/  MOV R34, R90 ;  /* 0x0000005a00227202 */ /* 0x000fce0000000f00 */
[----:B------:R-:W-:Y:S05]  /*4c60*/  WARPSYNC.COLLECTIVE R91, `(.L_x_1890) ;  /* 0x000000005b087348 */ /* 0x000fea0003c00000 */
[----:B------:R0:W1:Y:S02]  /*4c70*/  SHFL.DOWN P2, R90, R92, R93, R94 ;  /* 0x0800005d5c5a7389 */ /* 0x000064000004005e */
[----:B01----:R-:W-:Y:S01]  /*4c80*/  ENDCOLLECTIVE ;  /* 0x000000000000791b */ /* 0x003fe20003800000 */
.L_x_1890:
[----:B------:R-:W-:-:S05]  /*4c90*/  FADD.FTZ R34, R33, R34 ;  /* 0x0000002221227221 */ /* 0x000fca0000010000 */
[----:B------:R-:W-:Y:S01]  /*4ca0*/  MOV R92, R34 ;  /* 0x00000022005c7202 */ /* 0x000fe20000000f00 */
[----:B------:R-:W-:-:S07]  /*4cb0*/  IMAD.MOV.U32 R85, RZ, RZ, R90 ;  /* 0x000000ffff557224 */ /* 0x000fce00078e005a */
[----:B------:R-:W-:Y:S05]  /*4cc0*/  WARPSYNC.COLLECTIVE R91, `(.L_x_1891) ;  /* 0x000000005b087348 */ /* 0x000fea0003c00000 */
[----:B------:R0:W1:Y:S02]  /*4cd0*/  SHFL.DOWN P2, R90, R92, R93, R94 ;  /* 0x0800005d5c5a7389 */ /* 0x000064000004005e */
[----:B01----:R-:W-:Y:S01]  /*4ce0*/  ENDCOLLECTIVE ;  /* 0x000000000000791b */ /* 0x003fe20003800000 */
.L_x_1891:
[----:B------:R-:W-:Y:S01]  /*4cf0*/  FADD.FTZ R85, R28, R85 ;  /* 0x000000551c557221 */ /* 0x000fe20000010000 */
[----:B------:R-:W-:-:S04]  /*4d00*/  MOV R28, R83 ;  /* 0x00000053001c7202 */ /* 0x000fc80000000f00 */
[----:B------:R-:W-:Y:S01]  /*4d10*/  MOV R92, R85 ;  /* 0x00000055005c7202 */ /* 0x000fe20000000f00 */
[----:B------:R-:W-:Y:S02]  /*4d20*/  IMAD.MOV.U32 R93, RZ, RZ, 0x4 ;  /* 0x00000004ff5d7424 */ /* 0x000fe400078e00ff */
[----:B------:R-:W-:-:S07]  /*4d30*/  IMAD.MOV.U32 R87, RZ, RZ, R90 ;  /* 0x000000ffff577224 */ /* 0x000fce00078e005a */
[----:B------:R-:W-:Y:S05]  /*4d40*/  WARPSYNC.COLLECTIVE R91, `(.L_x_1892) ;  /* 0x000000005b087348 */ /* 0x000fea0003c00000 */
[----:B------:R0:W1:Y:S02]  /*4d50*/  SHFL.DOWN P2, R90, R92, R93, R94 ;  /* 0x0800005d5c5a7389 */ /* 0x000064000004005e */
[----:B01----:R-:W-:Y:S01]  /*4d60*/  ENDCOLLECTIVE ;  /* 0x000000000000791b */ /* 0x003fe20003800000 */
.L_x_1892:
[----:B------:R-:W-:Y:S01]  /*4d70*/  FADD.FTZ R87, R34, R87 ;  /* 0x0000005722577221 */ /* 0x000fe20000010000 */
[----:B------:R-:W-:-:S03]  /*4d80*/  MOV R34, R84 ;  /* 0x0000005400227202 */ /* 0x000fc60000000f00 */
[----:B------:R-:W-:Y:S01]  /*4d90*/  IMAD.MOV.U32 R92, RZ, RZ, R87 ;  /* 0x000000ffff5c7224 */ /* 0x000fe200078e0057 */
[----:B------:R-:W-:-:S07]  /*4da0*/  MOV R80, R90 ;  /* 0x0000005a00507202 */ /* 0x000fce0000000f00 */
[----:B------:R-:W-:Y:S05]  /*4db0*/  WARPSYNC.COLLECTIVE R91, `(.L_x_1893) ;  /* 0x000000005b087348 */ /* 0x000fea0003c00000 */
[----:B------:R0:W1:Y:S02]  /*4dc0*/  SHFL.DOWN P2, R90, R92, R93, R94 ;  /* 0x0800005d5c5a7389 */ /* 0x000064000004005e */
[----:B01----:R-:W-:Y:S01]  /*4dd0*/  ENDCOLLECTIVE ;  /* 0x000000000000791b */ /* 0x003fe20003800000 */
.L_x_1893:
[----:B------:R-:W-:Y:S01]  /*4de0*/  FADD.FTZ R80, R85, R80 ;  /* 0x0000005055507221 */ /* 0x000fe20000010000 */
[----:B------:R-:W-:-:S03]  /*4df0*/  HFMA2.MMA R93, -RZ, RZ, 0, 1.1920928955078125e-07 ;  /* 0x00000002ff5d7435 */ /* 0x000fc600000001ff */
[----:B------:R-:W-:Y:S01]  /*4e00*/  IMAD.MOV.U32 R92, RZ, RZ, R80 ;  /* 0x000000ffff5c7224 */ /* 0x000fe200078e0050 */
[----:B------:R-:W-:-:S07]  /*4e10*/  MOV R86, R90 ;  /* 0x0000005a00567202 */ /* 0x000fce0000000f00 */
[----:B------:R-:W-:Y:S05]  /*4e20*/  WARPSYNC.COLLECTIVE R91, `(.L_x_1894) ;  /* 0x000000005b087348 */ /* 0x000fea0003c00000 */
[----:B------:R0:W1:Y:S02]  /*4e30*/  SHFL.DOWN P2, R90, R92, R93, R94 ;  /* 0x0800005d5c5a7389 */ /* 0x000064000004005e */
[----:B01----:R-:W-:Y:S01]  /*4e40*/  ENDCOLLECTIVE ;  /* 0x000000000000791b */ /* 0x003fe20003800000 */
.L_x_1894:
[----:B------:R-:W-:-:S05]  /*4e50*/  FADD.FTZ R86, R87, R86 ;  /* 0x0000005657567221 */ /* 0x000fca0000010000 */
[----:B------:R-:W-:Y:S01]  /*4e60*/  MOV R92, R86 ;  /* 0x00000056005c7202 */ /* 0x000fe20000000f00 */
[----:B------:R-:W-:-:S07]  /*4e70*/  IMAD.MOV.U32 R33, RZ, RZ, R90 ;  /* 0x000000ffff217224 */ /* 0x000fce00078e005a */
[----:B------:R-:W-:Y:S05]  /*4e80*/  WARPSYNC.COLLECTIVE R91, `(.L_x_1895) ;  /* 0x000000005b087348 */ /* 0x000fea0003c00000 */
[----:B------:R0:W1:Y:S02]  /*4e90*/  SHFL.DOWN P2, R90, R92, R93, R94 ;  /* 0x0800005d5c5a7389 */ /* 0x000064000004005e */
[----:B01----:R-:W-:Y:S01]  /*4ea0*/  ENDCOLLECTIVE ;  /* 0x000000000000791b */ /* 0x003fe20003800000 */
.L_x_1895:
[----:B------:R-:W-:Y:S01]  /*4eb0*/  FADD.FTZ R88, R80, R33 ;  /* 0x0000002150587221 */ /* 0x000fe20000010000 */
[----:B------:R-:W-:-:S04]  /*4ec0*/  IMAD.MOV.U32 R33, RZ, RZ, R82 ;  /* 0x000000ffff217224 */ /* 0x000fc800078e0052 */
[----:B------:R-:W-:Y:S01]  /*4ed0*/  MOV R92, R88 ;  /* 0x00000058005c7202 */ /* 0x000fe20000000f00 */
[----:B------:R-:W-:Y:S02]  /*4ee0*/  IMAD.MOV.U32 R93, RZ, RZ, 0x1 ;  /* 0x00000001ff5d7424 */ /* 0x000fe400078e00ff */
[----:B------:R-:W-:-:S07]  /*4ef0*/  IMAD.MOV.U32 R81, RZ, RZ, R90 ;  /* 0x000000ffff517224 */ /* 0x000fce00078e005a */
[----:B------:R-:W-:Y:S05]  /*4f00*/  WARPSYNC.COLLECTIVE R91, `(.L_x_1896) ;  /* 0x000000005b087348 */ /* 0x000fea0003c00000 */
[----:B------:R0:W1:Y:S02]  /*4f10*/  SHFL.DOWN P2, R90, R92, R93, R94 ;  /* 0x0800005d5c5a7389 */ /* 0x000064000004005e */
[----:B01----:R-:W-:Y:S01]  /*4f20*/  ENDCOLLECTIVE ;  /* 0x000000000000791b */ /* 0x003fe20003800000 */
.L_x_1896:
[----:B------:R-:W-:-:S04]  /*4f30*/  FADD.FTZ R81, R86, R81 ;  /* 0x0000005156517221 */ /* 0x000fc80000010000 */
[----:B------:R-:W-:Y:S01]  /*4f40*/  IMAD.MOV.U32 R92, RZ, RZ, R81 ;  /* 0x000000ffff5c7224 */ /* 0x000fe200078e0051 */
[----:B------:R-:W-:-:S07]  /*4f50*/  MOV R89, R90 ;  /* 0x0000005a00597202 */ /* 0x000fce0000000f00 */
[----:B------:R-:W-:Y:S05]  /*4f60*/  WARPSYNC.COLLECTIVE R91, `(.L_x_1897) ;  /* 0x000000005b087348 */ /* 0x000fea0003c00000 */
[----:B------:R0:W1:Y:S02]  /*4f70*/  SHFL.DOWN P2, R90, R92, R93, R94 ;  /* 0x0800005d5c5a7389 */ /* 0x000064000004005e */
[----:B01----:R-:W-:Y:S01]  /*4f80*/  ENDCOLLECTIVE ;  /* 0x000000000000791b */ /* 0x003fe20003800000 */
.L_x_1897:
[----:B------:R-:W-:Y:S05]  /*4f90*/  BRA `(.L_x_1898) ;  /* 0xffffffd000ec7947 */ /* 0x000fea000383ffff */
.L_x_1899:
        /* <DEDUP_REMOVED lines=14> */
.L_x_4539:


//--------------------- .text._ZN10layer_norm31ln_parallel_residual_bwd_kernelINS_13Kernel_traitsIf13__nv_bfloat16fS2_fjLj7168ELj1ELj1ELj8ELj8ENS_18Kernel_traits_baseILj7168EfS2_fS2_fjLj256EEEEELb0ELb0ELb0EEEvNS_9BwdParamsE --------------------------
	.section	.text._ZN10layer_norm31ln_parallel_residual_bwd_kernelINS_13Kernel_traitsIf13__nv_bfloat16fS2_fjLj7168ELj1ELj1ELj8ELj8ENS_18Kernel_traits_baseILj7168EfS2_fS2_fjLj256EEEEELb0ELb0ELb0EEEvNS_9BwdParamsE,"ax",@progbits
	.align	128
        .global         _ZN10layer_norm31ln_parallel_residual_bwd_kernelINS_13Kernel_traitsIf13__nv_bfloat16fS2_fjLj7168ELj1ELj1ELj8ELj8ENS_18Kernel_traits_baseILj7168EfS2_fS2_fjLj256EEEEELb0ELb0ELb0EEEvNS_9BwdParamsE
        .type           _ZN10layer_norm31ln_parallel_residual_bwd_kernelINS_13Kernel_traitsIf13__nv_bfloat16fS2_fjLj7168ELj1ELj1ELj8ELj8ENS_18Kernel_traits_baseILj7168EfS2_fS2_fjLj256EEEEELb0ELb0ELb0EEEvNS_9BwdParamsE,@function
        .size           _ZN10layer_norm31ln_parallel_residual_bwd_kernelINS_13Kernel_traitsIf13__nv_bfloat16fS2_fjLj7168ELj1ELj1ELj8ELj8ENS_18Kernel_traits_baseILj7168EfS2_fS2_fjLj256EEEEELb0ELb0ELb0EEEvNS_9BwdParamsE,(.L_x_4540 - _ZN10layer_norm31ln_parallel_residual_bwd_kernelINS_13Kernel_traitsIf13__nv_bfloat16fS2_fjLj7168ELj1ELj1ELj8ELj8ENS_18Kernel_traits_baseILj7168EfS2_fS2_fjLj256EEEEELb0ELb0ELb0EEEvNS_9BwdParamsE)
        .other          _ZN10layer_norm31ln_parallel_residual_bwd_kernelINS_13Kernel_traitsIf13__nv_bfloat16fS2_fjLj7168ELj1ELj1ELj8ELj8ENS_18Kernel_traits_baseILj7168EfS2_fS2_fjLj256EEEEELb0ELb0ELb0EEEvNS_9BwdParamsE,@"STO_CUDA_ENTRY STV_DEFAULT"
_ZN10layer_norm31ln_parallel_residual_bwd_kernelINS_13Kernel_traitsIf13__nv_bfloat16fS2_fjLj7168ELj1ELj1ELj8ELj8ENS_18Kernel_traits_baseILj7168EfS2_fS2_fjLj256EEEEELb0ELb0ELb0EEEvNS_9BwdParamsE:
.text._ZN10layer_norm31ln_parallel_residual_bwd_kernelINS_13Kernel_traitsIf13__nv_bfloat16fS2_fjLj7168ELj1ELj1ELj8ELj8ENS_18Kernel_traits_baseILj7168EfS2_fS2_fjLj256EEEEELb0ELb0ELb0EEEvNS_9BwdParamsE:
        /* <DEDUP_REMOVED lines=19> */
[----:B------:R-:W-:Y:S02]  /*0130*/  LEA.HI.SX32 R0, R0, R3, 0x1e ;  /* 0x0000000300007211 */ /* 0x000fe400078ff2ff */
[----:B------:R-:W-:Y:S02]  /*0140*/  MOV R67, R10 ;  /* 0x0000000a00437202 */ /* 0x000fe40000000f00 */
[C---:B------:R-:W-:Y:S02]  /*0150*/  LOP3.LUT P6, RZ, R0.reuse, 0xffffff00, RZ, 0xc0, !PT ;  /* 0xffffff0000ff7812 */ /* 0x040fe400078cc0ff */
[----:B------:R-:W-:Y:S02]  /*0160*/  ISETP.GE.U32.AND P5, PT, R0, 0x200, PT ;  /* 0x000002000000780c */ /* 0x000fe40003fa6070 */
[----:B------:R-:W-:-:S02]  /*0170*/  P2R R6, PR, RZ, 0x40 ;  /* 0x00000040ff067803 */ /* 0x000fc40000000000 */
[----:B------:R-:W-:Y:S02]  /*0180*/  P2R R8, PR, RZ, 0x20 ;  /* 0x00000020ff087803 */ /* 0x000fe40000000000 */
[C---:B------:R-:W-:Y:S01]  /*0190*/  ISETP.GE.U32.AND P0, PT, R0.reuse, 0x300, PT ;  /* 0x000003000000780c */ /* 0x040fe20003f06070 */
[----:B------:R1:W-:Y:S01]  /*01a0*/  STL [R1+0x6c], R6 ;  /* 0x00006c0601007387 */ /* 0x0003e20000100800 */
[C---:B------:R-:W-:Y:S01]  /*01b0*/  ISETP.GE.U32.AND P1, PT, R0.reuse, 0x400, PT ;  /* 0x000004000000780c */ /* 0x040fe20003f26070 */
[----:B------:R-:W-:Y:S01]  /*01c0*/  ULDC.64 UR4, c[0x0][0x208] ;  /* 0x0000820000047ab9 */ /* 0x000fe20000000a00 */
[----:B------:R-:W-:Y:S01]  /*01d0*/  ISETP.GE.U32.AND P2, PT, R0, 0x500, PT ;  /* 0x000005000000780c */ /* 0x000fe20003f46070 */
[----:B------:R3:W-:Y:S01]  /*01e0*/  STL [R1+0x68], R8 ;  /* 0x0000680801007387 */ /* 0x0007e20000100800 */
[----:B--2---:R-:W2:Y:S03]  /*01f0*/  @P6 LDC.64 R2, c[0x0][0x260] ;  /* 0x00009800ff026b82 */ /* 0x004ea60000000a00 */
[----:B------:R-:W4:Y:S04]  /*0200*/  LDL.64 R84, [R1+0x50] ;  /* 0x0000500001547983 */ /* 0x000f280000100a00 */
[----:B------:R-:W4:Y:S01]  /*0210*/  LDL.64 R86, [R1+0x58] ;  /* 0x0000580001567983 */ /* 0x000f220000100a00 */
[----:B------:R-:W0:Y:S03]  /*0220*/  @P6 LDC.64 R4, c[0x0][0x268] ;  /* 0x00009a00ff046b82 */ /* 0x000e260000000a00 */
[----:B------:R-:W4:Y:S04]  /*0230*/  LDL.64 R80, [R1+0x40] ;  /* 0x0000400001507983 */ /* 0x000f280000100a00 */
[----:B------:R-:W4:Y:S01]  /*0240*/  LDL.64 R82, [R1+0x48] ;  /* 0x0000480001527983 */ /* 0x000f220000100a00 */
[----:B-1----:R-:W1:Y:S03]  /*0250*/  @P5 LDC.64 R6, c[0x0][0x260] ;  /* 0x00009800ff065b82 */ /* 0x002e660000000a00 */
[----:B------:R-:W4:Y:S04]  /*0260*/  LDL.64 R76, [R1+0x30] ;  /* 0x00003000014c7983 */ /* 0x000f280000100a00 */
[----:B------:R-:W4:Y:S01]  /*0270*/  LDL.64 R78, [R1+0x38] ;  /* 0x00003800014e7983 */ /* 0x000f220000100a00 */
[----:B---3--:R-:W3:Y:S03]  /*0280*/  @P5 LDC.64 R8, c[0x0][0x268] ;  /* 0x00009a00ff085b82 */ /* 0x008ee60000000a00 */
[----:B------:R-:W4:Y:S04]  /*0290*/  LDL.64 R72, [R1+0x20] ;  /* 0x0000200001487983 */ /* 0x000f280000100a00 */
[----:B------:R-:W4:Y:S01]  /*02a0*/  LDL.64 R74, [R1+0x28] ;  /* 0x00002800014a7983 */ /* 0x000f220000100a00 */
[----:B------:R-:W3:Y:S03]  /*02b0*/  @P0 LDC.64 R14, c[0x0][0x260] ;  /* 0x00009800ff0e0b82 */ /* 0x000ee60000000a00 */
[----:B------:R-:W4:Y:S04]  /*02c0*/  LDL.64 R68, [R1+0x10] ;  /* 0x0000100001447983 */ /* 0x000f280000100a00 */
[----:B------:R-:W4:Y:S01]  /*02d0*/  LDL.64 R70, [R1+0x18] ;  /* 0x0000180001467983 */ /* 0x000f220000100a00 */
[----:B------:R-:W3:Y:S01]  /*02e0*/  @P0 LDC.64 R16, c[0x0][0x268] ;  /* 0x00009a00ff100b82 */ /* 0x000ee20000000a00 */
[----:B--2---:R-:W-:-:S07]  /*02f0*/  @P6 IMAD.WIDE.U32 R2, R67, 0x10, R2 ;  /* 0x0000001043026825 */ /* 0x004fce00078e0002 */
[----:B------:R-:W2:Y:S01]  /*0300*/  @P1 LDC.64 R18, c[0x0][0x260] ;  /* 0x00009800ff121b82 */ /* 0x000ea20000000a00 */
[C---:B0-----:R-:W-:Y:S01]  /*0310*/  @P6 IMAD.WIDE.U32 R4, R67.reuse, 0x10, R4 ;  /* 0x0000001043046825 */ /* 0x041fe200078e0004 */
[----:B------:R-:W-:-:S05]  /*0320*/  @P6 LOP3.LUT R67, R67, 0x100, RZ, 0xfc, !PT ;  /* 0x0000010043436812 */ /* 0x000fca00078efcff */
[C---:B-1----:R-:W-:Y:S01]  /*0330*/  @P5 IMAD.WIDE.U32 R10, R67.reuse, 0x10, R6 ;  /* 0x00000010430a5825 */ /* 0x042fe200078e0006 */
[----:B------:R-:W-:Y:S01]  /*0340*/  ISETP.GE.U32.AND P3, PT, R0, 0x600, PT ;  /* 0x000006000000780c */ /* 0x000fe20003f66070 */
[----:B------:R-:W0:Y:S02]  /*0350*/  @P1 LDC.64 R52, c[0x0][0x268] ;  /* 0x00009a00ff341b82 */ /* 0x000e240000000a00 */
[C---:B---3--:R-:W-:Y:S01]  /*0360*/  @P5 IMAD.WIDE.U32 R12, R67.reuse, 0x10, R8 ;  /* 0x00000010430c5825 */ /* 0x048fe200078e0008 */
[----:B------:R-:W-:-:S05]  /*0370*/  @P5 IADD3 R67, R67, 0x100, RZ ;  /* 0x0000010043435810 */ /* 0x000fca0007ffe0ff */
[C---:B------:R-:W-:Y:S01]  /*0380*/  @P0 IMAD.WIDE.U32 R14, R67.reuse, 0x10, R14 ;  /* 0x00000010430e0825 */ /* 0x040fe200078e000e */
[----:B------:R-:W-:Y:S01]  /*0390*/  ISETP.GE.U32.AND P4, PT, R0, 0x700, PT ;  /* 0x000007000000780c */ /* 0x000fe20003f86070 */
[----:B------:R-:W1:Y:S02]  /*03a0*/  @P2 LDC.64 R54, c[0x0][0x260] ;  /* 0x00009800ff362b82 */ /* 0x000e640000000a00 */
[C---:B------:R-:W-:Y:S01]  /*03b0*/  @P0 IMAD.WIDE.U32 R16, R67.reuse, 0x10, R16 ;  /* 0x0000001043100825 */ /* 0x040fe200078e0010 */
[----:B------:R-:W-:-:S04]  /*03c0*/  @P0 IADD3 R67, R67, 0x100, RZ ;  /* 0x0000010043430810 */ /* 0x000fc80007ffe0ff */
[----:B------:R-:W5:Y:S01]  /*03d0*/  @P0 LDG.E.128 R224, desc[UR4][R16.64] ;  /* 0x0000000410e00981 */ /* 0x000f62000c1e1d00 */
[C---:B--2---:R-:W-:Y:S01]  /*03e0*/  @P1 IMAD.WIDE.U32 R18, R67.reuse, 0x10, R18 ;  /* 0x0000001043121825 */ /* 0x044fe200078e0012 */
[----:B------:R-:W2:Y:S04]  /*03f0*/  @P2 LDC.64 R56, c[0x0][0x268] ;  /* 0x00009a00ff382b82 */ /* 0x000ea80000000a00 */
[----:B------:R-:W5:Y:S04]  /*0400*/  @P1 LDG.E.128 R20, desc[UR4][R18.64] ;  /* 0x0000000412141981 */ /* 0x000f68000c1e1d00 */
[----:B------:R-:W3:Y:S08]  /*0410*/  @P3 LDC.64 R6, c[0x0][0x260] ;  /* 0x00009800ff063b82 */ /* 0x000ef00000000a00 */
[----:B------:R-:W3:Y:S01]  /*0420*/  @P3 LDC.64 R8, c[0x0][0x268] ;  /* 0x00009a00ff083b82 */ /* 0x000ee20000000a00 */
[----:B----4-:R-:W4:Y:S07]  /*0430*/  @P6 LDG.E.128 R84, desc[UR4][R2.64] ;  /* 0x0000000402546981 */ /* 0x010f2e000c1e1d00 */
[----:B------:R-:W3:Y:S01]  /*0440*/  @P4 LDC.64 R62, c[0x0][0x260] ;  /* 0x00009800ff3e4b82 */ /* 0x000ee20000000a00 */
[----:B------:R1:W4:Y:S07]  /*0450*/  @P6 LDG.E.128 R80, desc[UR4][R4.64] ;  /* 0x0000000404506981 */ /* 0x00032e000c1e1d00 */
[----:B------:R-:W3:Y:S01]  /*0460*/  @P4 LDC.64 R64, c[0x0][0x268] ;  /* 0x00009a00ff404b82 */ /* 0x000ee20000000a00 */
[----:B------:R-:W4:Y:S04]  /*0470*/  @P5 LDG.E.128 R76, desc[UR4][R10.64] ;  /* 0x000000040a4c5981 */ /* 0x000f28000c1e1d00 */
[----:B------:R-:W4:Y:S04]  /*0480*/  @P5 LDG.E.128 R72, desc[UR4][R12.64] ;  /* 0x000000040c485981 */ /* 0x000f28000c1e1d00 */
[----:B------:R-:W4:Y:S01]  /*0490*/  @P0 LDG.E.128 R68, desc[UR4][R14.64] ;  /* 0x000000040e440981 */ /* 0x000f22000c1e1d00 */
[C---:B0-----:R-:W-:Y:S01]  /*04a0*/  @P1 IMAD.WIDE.U32 R52, R67.reuse, 0x10, R52 ;  /* 0x0000001043341825 */ /* 0x041fe200078e0034 */
[----:B------:R-:W-:-:S02]  /*04b0*/  @P1 IADD3 R67, R67, 0x100, RZ ;  /* 0x0000010043431810 */ /* 0x000fc40007ffe0ff */
[----:B-1----:R-:W-:Y:S02]  /*04c0*/  LEA.HI R4, R156, UR6, RZ, 0x18 ;  /* 0x000000069c047c11 */ /* 0x002fe4000f8fc0ff */
[----:B------:R-:W-:Y:S01]  /*04d0*/  P2R R0, PR, RZ, 0x10 ;  /* 0x00000010ff007803 */ /* 0x000fe20000000000 */
[C---:B------:R-:W-:Y:S01]  /*04e0*/  @P2 IMAD.WIDE.U32 R54, R67.reuse, 0x10, R54 ;  /* 0x0000001043362825 */ /* 0x040fe200078e0036 */
[----:B------:R0:W5:Y:S03]  /*04f0*/  @P1 LDG.E.128 R24, desc[UR4][R52.64] ;  /* 0x0000000434181981 */ /* 0x000166000c1e1d00 */
[C---:B--2---:R-:W-:Y:S01]  /*0500*/  @P2 IMAD.WIDE.U32 R56, R67.reuse, 0x10, R56 ;  /* 0x0000001043382825 */ /* 0x044fe200078e0038 */
[----:B------:R-:W-:Y:S01]  /*0510*/  @P2 IADD3 R67, R67, 0x100, RZ ;  /* 0x0000010043432810 */ /* 0x000fe20007ffe0ff */
[----:B------:R-:W-:Y:S04]  /*0520*/  STL [R1+0x64], R0 ;  /* 0x0000640001007387 */ /* 0x000fe80000100800 */
[C---:B---3--:R-:W-:Y:S01]  /*0530*/  @P3 IMAD.WIDE.U32 R58, R67.reuse, 0x10, R6 ;  /* 0x00000010433a3825 */ /* 0x048fe200078e0006 */
[----:B------:R1:W5:Y:S03]  /*0540*/  @P2 LDG.E.128 R28, desc[UR4][R54.64] ;  /* 0x00000004361c2981 */ /* 0x000366000c1e1d00 */
[C---:B------:R-:W-:Y:S01]  /*0550*/  @P3 IMAD.WIDE.U32 R60, R67.reuse, 0x10, R8 ;  /* 0x00000010433c3825 */ /* 0x040fe200078e0008 */
[----:B------:R-:W-:Y:S01]  /*0560*/  @P3 IADD3 R67, R67, 0x100, RZ ;  /* 0x0000010043433810 */ /* 0x000fe20007ffe0ff */
[----:B------:R2:W5:Y:S04]  /*0570*/  @P2 LDG.E.128 R32, desc[UR4][R56.64] ;  /* 0x0000000438202981 */ /* 0x000568000c1e1d00 */
[C---:B------:R-:W-:Y:S01]  /*0580*/  @P4 IMAD.WIDE.U32 R6, R67.reuse, 0x10, R62 ;  /* 0x0000001043064825 */ /* 0x040fe200078e003e */
[----:B------:R3:W5:Y:S03]  /*0590*/  @P3 LDG.E.128 R36, desc[UR4][R58.64] ;  /* 0x000000043a243981 */ /* 0x000766000c1e1d00 */
[----:B------:R-:W-:Y:S01]  /*05a0*/  @P4 IMAD.WIDE.U32 R8, R67, 0x10, R64 ;  /* 0x0000001043084825 */ /* 0x000fe200078e0040 */
[----:B------:R-:W5:Y:S04]  /*05b0*/  @P4 LDG.E.128 R44, desc[UR4][R6.64] ;  /* 0x00000004062c4981 */ /* 0x000f68000c1e1d00 */
[----:B------:R-:W5:Y:S01]  /*05c0*/  @P4 LDG.E.128 R48, desc[UR4][R8.64] ;  /* 0x0000000408304981 */ /* 0x000f62000c1e1d00 */
[----:B------:R-:W-:-:S02]  /*05d0*/  ISETP.GE.AND P4, PT, R4, UR7, PT ;  /* 0x0000000704007c0c */ /* 0x000fc4000bf86270 */
[----:B0-----:R-:W-:Y:S02]  /*05e0*/  CS2R R52, SRZ ;  /* 0x0000000000347805 */ /* 0x001fe4000001ff00 */
[----:B-1----:R-:W-:Y:S01]  /*05f0*/  CS2R R54, SRZ ;  /* 0x0000000000367805 */ /* 0x002fe2000001ff00 */
[----:B------:R0:W5:Y:S01]  /*0600*/  @P3 LDG.E.128 R40, desc[UR4][R60.64] ;  /* 0x000000043c283981 */ /* 0x000162000c1e1d00 */
[----:B--2---:R-:W-:Y:S02]  /*0610*/  CS2R R56, SRZ ;  /* 0x0000000000387805 */ /* 0x004fe4000001ff00 */
[----:B---3--:R-:W-:Y:S02]  /*0620*/  CS2R R58, SRZ ;  /* 0x00000000003a7805 */ /* 0x008fe4000001ff00 */
[----:B------:R-:W-:Y:S02]  /*0630*/  CS2R R62, SRZ ;  /* 0x00000000003e7805 */ /* 0x000fe4000001ff00 */
[----:B------:R-:W-:-:S02]  /*0640*/  CS2R R64, SRZ ;  /* 0x0000000000407805 */ /* 0x000fc4000001ff00 */
[----:B------:R-:W-:Y:S02]  /*0650*/  CS2R R66, SRZ ;  /* 0x0000000000427805 */ /* 0x000fe4000001ff00 */
[----:B------:R-:W-:Y:S02]  /*0660*/  CS2R R100, SRZ ;  /* 0x0000000000647805 */ /* 0x000fe4000001ff00 */
[----:B------:R-:W-:Y:S02]  /*0670*/  CS2R R102, SRZ ;  /* 0x0000000000667805 */ /* 0x000fe4000001ff00 */
[----:B------:R-:W-:Y:S02]  /*0680*/  CS2R R88, SRZ ;  /* 0x0000000000587805 */ /* 0x000fe4000001ff00 */
[----:B------:R-:W-:Y:S02]  /*0690*/  CS2R R90, SRZ ;  /* 0x00000000005a7805 */ /* 0x000fe4000001ff00 */
[----:B0-----:R-:W-:-:S02]  /*06a0*/  CS2R R60, SRZ ;  /* 0x00000000003c7805 */ /* 0x001fc4000001ff00 */
        /* <DEDUP_REMOVED lines=34> */
[----:B----4-:R-:W-:Y:S04]  /*08d0*/  @P6 STL.64 [R1+0x50], R84 ;  /* 0x0000505401006387 */ /* 0x010fe80000100a00 */
[----:B------:R-:W-:Y:S04]  /*08e0*/  @P6 STL.64 [R1+0x58], R86 ;  /* 0x0000585601006387 */ /* 0x000fe80000100a00 */
[----:B------:R0:W-:Y:S04]  /*08f0*/  @P6 STL.64 [R1+0x40], R80 ;  /* 0x0000405001006387 */ /* 0x0001e80000100a00 */
[----:B------:R-:W-:Y:S04]  /*0900*/  @P6 STL.64 [R1+0x48], R82 ;  /* 0x0000485201006387 */ /* 0x000fe80000100a00 */
[----:B------:R1:W-:Y:S04]  /*0910*/  @P5 STL.64 [R1+0x30], R76 ;  /* 0x0000304c01005387 */ /* 0x0003e80000100a00 */
[----:B------:R2:W-:Y:S04]  /*0920*/  @P5 STL.64 [R1+0x38], R78 ;  /* 0x0000384e01005387 */ /* 0x0005e80000100a00 */
[----:B------:R3:W-:Y:S01]  /*0930*/  @P5 STL.64 [R1+0x20], R72 ;  /* 0x0000204801005387 */ /* 0x0007e20000100a00 */
[----:B0-----:R-:W-:-:S03]  /*0940*/  CS2R R80, SRZ ;  /* 0x0000000000507805 */ /* 0x001fc6000001ff00 */
[----:B------:R0:W-:Y:S01]  /*0950*/  @P5 STL.64 [R1+0x28], R74 ;  /* 0x0000284a01005387 */ /* 0x0001e20000100a00 */
[----:B-1----:R-:W-:Y:S02]  /*0960*/  CS2R R76, SRZ ;  /* 0x00000000004c7805 */ /* 0x002fe4000001ff00 */
[----:B------:R-:W-:Y:S01]  /*0970*/  CS2R R82, SRZ ;  /* 0x0000000000527805 */ /* 0x000fe2000001ff00 */
[----:B------:R1:W-:Y:S01]  /*0980*/  @P0 STL.64 [R1+0x10], R68 ;  /* 0x0000104401000387 */ /* 0x0003e20000100a00 */
[----:B--2---:R-:W-:Y:S02]  /*0990*/  CS2R R78, SRZ ;  /* 0x00000000004e7805 */ /* 0x004fe4000001ff00 */
[----:B------:R-:W-:Y:S02]  /*09a0*/  CS2R R84, SRZ ;  /* 0x0000000000547805 */ /* 0x000fe4000001ff00 */
[----:B------:R-:W-:Y:S01]  /*09b0*/  CS2R R86, SRZ ;  /* 0x0000000000567805 */ /* 0x000fe2000001ff00 */
[----:B------:R2:W-:Y:S01]  /*09c0*/  @P0 STL.64 [R1+0x18], R70 ;  /* 0x0000184601000387 */ /* 0x0005e20000100a00 */
[----:B---3--:R-:W-:-:S02]  /*09d0*/  CS2R R72, SRZ ;  /* 0x0000000000487805 */ /* 0x008fc4000001ff00 */
[----:B0-----:R-:W-:Y:S02]  /*09e0*/  CS2R R74, SRZ ;  /* 0x00000000004a7805 */ /* 0x001fe4000001ff00 */
[----:B-1----:R-:W-:Y:S02]  /*09f0*/  CS2R R68, SRZ ;  /* 0x0000000000447805 */ /* 0x002fe4000001ff00 */
[----:B--2---:R-:W-:Y:S01]  /*0a00*/  CS2R R70, SRZ ;  /* 0x0000000000467805 */ /* 0x004fe2000001ff00 */
[----:B------:R-:W-:Y:S06]  /*0a10*/  @P4 BRA `(.L_x_1900) ;  /* 0x0000004000e84947 */ /* 0x000fec0003800000 */
[----:B------:R-:W-:Y:S01]  /*0a20*/  HFMA2.MMA R0, -RZ, RZ, 0, 5.9604644775390625e-08 ;  /* 0x00000001ff007435 */ /* 0x000fe200000001ff */
[----:B------:R-:W-:-:S06]  /*0a30*/  MOV R53, RZ ;  /* 0x000000ff00357202 */ /* 0x000fcc0000000f00 */
[----:B------:R0:W-:Y:S04]  /*0a40*/  STL.S16 [R1+0xc], R0 ;  /* 0x00000c0001007387 */ /* 0x0001e80000100600 */
.L_x_1936:
[----:B--2---:R-:W2:Y:S01]  /*0a50*/  LDL R2, [R1+0x6c] ;  /* 0x00006c0001027983 */ /* 0x004ea20000100800 */
[----:B-1-34-:R-:W1:Y:S01]  /*0a60*/  LDC.64 R196, c[0x0][0x250] ;  /* 0x00009400ffc47b82 */ /* 0x01ae620000000a00 */
[----:B------:R-:W3:Y:S01]  /*0a70*/  S2R R198, SR_TID.X ;  /* 0x0000000000c67919 */ /* 0x000ee20000002100 */
[----:B------:R-:W-:-:S05]  /*0a80*/  MOV R199, UR13 ;  /* 0x0000000d00c77c02 */ /* 0x000fca0008000f00 */
[----:B------:R4:W-:Y:S01]  /*0a90*/  STL [R1+0x60], R199 ;  /* 0x000060c701007387 */ /* 0x0009e20000100800 */
[----:B-1----:R-:W-:-:S05]  /*0aa0*/  IMAD.WIDE R196, R4, 0x4, R196 ;  /* 0x0000000404c47825 */ /* 0x002fca00078e02c4 */
[----:B-----5:R-:W5:Y:S01]  /*0ab0*/  LDG.E R214, desc[UR4][R196.64] ;  /* 0x00000004c4d67981 */ /* 0x020f62000c1e1900 */
[----:B------:R-:W-:Y:S01]  /*0ac0*/  BSSY B0, `(.L_x_1901) ;  /* 0x0000061000007945 */ /* 0x000fe20003800000 */
[----:B---3--:R-:W-:Y:S02]  /*0ad0*/  LOP3.LUT R198, R198, 0xff, RZ, 0xc0, !PT ;  /* 0x000000ffc6c67812 */ /* 0x008fe400078ec0ff */
[----:B------:R-:W-:Y:S02]  /*0ae0*/  MOV R213, RZ ;  /* 0x000000ff00d57202 */ /* 0x000fe40000000f00 */
[----:B------:R-:W-:Y:S02]  /*0af0*/  MOV R215, RZ ;  /* 0x000000ff00d77202 */ /* 0x000fe40000000f00 */
[----:B--2---:R-:W-:Y:S02]  /*0b00*/  ISETP.NE.AND P4, PT, R2, RZ, PT ;  /* 0x000000ff0200720c */ /* 0x004fe40003f85270 */
[----:B------:R-:W1:Y:S02]  /*0b10*/  LDC.64 R2, c[0x0][0x258] ;  /* 0x00009600ff027b82 */ /* 0x000e640000000a00 */
[----:B-1----:R-:W-:-:S06]  /*0b20*/  IMAD.WIDE R2, R4, 0x4, R2 ;  /* 0x0000000404027825 */ /* 0x002fcc00078e0202 */
[----:B------:R1:W5:Y:S02]  /*0b30*/  LDG.E R3, desc[UR4][R2.64] ;  /* 0x0000000402037981 */ /* 0x000364000c1e1900 */
[----:B-1----:R-:W-:-:S05]  /*0b40*/  IMAD R2, R4, R199, RZ ;  /* 0x000000c704027224 */ /* 0x002fca00078e02ff */
[----:B------:R-:W-:-:S04]  /*0b50*/  SHF.R.S32.HI R196, RZ, 0x1f, R2 ;  /* 0x0000001fffc47819 */ /* 0x000fc80000011402 */
[----:B------:R-:W-:-:S04]  /*0b60*/  LEA.HI R2, R196, R2, RZ, 0x2 ;  /* 0x00000002c4027211 */ /* 0x000fc800078f10ff */
[----:B------:R-:W-:-:S04]  /*0b70*/  LEA.HI.SX32 R2, R2, R198, 0x1e ;  /* 0x000000c602027211 */ /* 0x000fc800078ff2ff */
[----:B------:R-:W-:Y:S01]  /*0b80*/  MOV R220, R2 ;  /* 0x0000000200dc7202 */ /* 0x000fe20000000f00 */
[----:B----4-:R-:W-:Y:S06]  /*0b90*/  @!P4 BRA `(.L_x_1902) ;  /* 0x00000004004cc947 */ /* 0x010fec0003800000 */
[----:B------:R-:W-:Y:S01]  /*0ba0*/  ISETP.NE.U32.AND P4, PT, RZ, UR8, PT ;  /* 0x00000008ff007c0c */ /* 0x000fe2000bf85070 */
[----:B------:R-:W1:Y:S01]  /*0bb0*/  LDC.64 R216, c[0x0][0x2c0] ;  /* 0x0000b000ffd87b82 */ /* 0x000e620000000a00 */
[----:B------:R-:W2:Y:S02]  /*0bc0*/  LDL R223, [R1+0x40] ;  /* 0x0000400001df7983 */ /* 0x000ea40000100800 */
[----:B------:R-:W-:Y:S02]  /*0bd0*/  ISETP.NE.AND.EX P4, PT, RZ, UR9, PT, P4 ;  /* 0x00000009ff007c0c */ /* 0x000fe4000bf85340 */
[----:B------:R-:W3:Y:S03]  /*0be0*/  LDL R222, [R1+0x50] ;  /* 0x0000500001de7983 */ /* 0x000ee60000100800 */
[----:B------:R-:W4:Y:S01]  /*0bf0*/  LDC.64 R218, c[0x0][0x2b8] ;  /* 0x0000ae00ffda7b82 */ /* 0x000f220000000a00 */
[----:B------:R-:W3:Y:S04]  /*0c00*/  LDL R221, [R1+0x44] ;  /* 0x0000440001dd7983 */ /* 0x000ee80000100800 */
[----:B------:R-:W3:Y:S03]  /*0c10*/  LDL R220, [R1+0x54] ;  /* 0x0000540001dc7983 */ /* 0x000ee60000100800 */
[----:B------:R-:W0:Y:S01]  /*0c20*/  LDC.U8 R198, c[0x0][0x2a0] ;  /* 0x0000a800ffc67b82 */ /* 0x000e220000000000 */
[C---:B------:R-:W-:Y:S01]  /*0c30*/  @P4 LEA R196, P5, R2.reuse, UR8, 0x4 ;  /* 0x0000000802c44c11 */ /* 0x040fe2000f8a20ff */
[----:B------:R-:W3:Y:S03]  /*0c40*/  LDL R243, [R1+0x48] ;  /* 0x0000480001f37983 */ /* 0x000ee60000100800 */
[C---:B------:R-:W-:Y:S01]  /*0c50*/  @P4 LEA.HI.X R197, R2.reuse, UR9, RZ, 0x4, P5 ;  /* 0x0000000902c54c11 */ /* 0x040fe2000a8f24ff */
[----:B------:R-:W3:Y:S04]  /*0c60*/  LDL R242, [R1+0x5c] ;  /* 0x00005c0001f27983 */ /* 0x000ee80000100800 */
[----:B------:R4:W5:Y:S01]  /*0c70*/  @P4 LDG.E.128 R160, desc[UR4][R196.64] ;  /* 0x00000004c4a04981 */ /* 0x000962000c1e1d00 */
[----:B-1----:R-:W-:-:S04]  /*0c80*/  IMAD.WIDE.U32 R216, R2, 0x8, R216 ;  /* 0x0000000802d87825 */ /* 0x002fc800078e00d8 */
[C---:B----4-:R-:W-:Y:S02]  /*0c90*/  IMAD.WIDE.U32 R218, R2.reuse, 0x8, R218 ;  /* 0x0000000802da7825 */ /* 0x050fe400078e00da */
[----:B------:R-:W4:Y:S01]  /*0ca0*/  LDG.E.64 R216, desc[UR4][R216.64] ;  /* 0x00000004d8d87981 */ /* 0x000f22000c1e1b00 */
[----:B------:R-:W-:-:S03]  /*0cb0*/  LEA R196, P4, R2, UR10, 0x4 ;  /* 0x0000000a02c47c11 */ /* 0x000fc6000f8820ff */
[----:B------:R-:W2:Y:S01]  /*0cc0*/  LDG.E.64 R218, desc[UR4][R218.64] ;  /* 0x00000004dada7981 */ /* 0x000ea2000c1e1b00 */
[----:B------:R-:W-:Y:S02]  /*0cd0*/  LEA.HI.X R197, R2, UR11, RZ, 0x4, P4 ;  /* 0x0000000b02c57c11 */ /* 0x000fe4000a0f24ff */
[----:B0-----:R-:W-:-:S04]  /*0ce0*/  ISETP.NE.AND P4, PT, R198, RZ, PT ;  /* 0x000000ffc600720c */ /* 0x001fc80003f85270 */
[----:B------:R-:W3:Y:S01]  /*0cf0*/  LDG.E.128 R196, desc[UR4][R196.64] ;  /* 0x00000004c4c47981 */ /* 0x000ee2000c1e1d00 */
[----:B-----5:R-:W-:Y:S02]  /*0d00*/  FSEL R0, R214, RZ, !P4 ;  /* 0x000000ffd6007208 */ /* 0x020fe40006000000 */
[----:B----4-:R-:W-:-:S04]  /*0d10*/  MOV R213, R216 ;  /* 0x000000d800d57202 */ /* 0x010fc80000000f00 */
[----:B------:R-:W-:Y:S01]  /*0d20*/  SHF.L.U32 R213, R213, 0x10, RZ ;  /* 0x00000010d5d57819 */ /* 0x000fe200000006ff */
[C---:B---3--:R-:W-:Y:S01]  /*0d30*/  FADD.FTZ R196, -R0.reuse, R196 ;  /* 0x000000c400c47221 */ /* 0x048fe20000010100 */
[C---:B------:R-:W-:Y:S01]  /*0d40*/  FADD.FTZ R197, -R0.reuse, R197 ;  /* 0x000000c500c57221 */ /* 0x040fe20000010100 */
[C---:B------:R-:W-:Y:S01]  /*0d50*/  FADD.FTZ R198, -R0.reuse, R198 ;  /* 0x000000c600c67221 */ /* 0x040fe20000010100 */
[----:B------:R-:W-:Y:S01]  /*0d60*/  FADD.FTZ R199, -R0, R199 ;  /* 0x000000c700c77221 */ /* 0x000fe20000010100 */
[----:B--2---:R-:W-:-:S04]  /*0d70*/  MOV R0, R218 ;  /* 0x000000da00007202 */ /* 0x004fc80000000f00 */
[----:B------:R-:W-:Y:S01]  /*0d80*/  SHF.L.U32 R215, R0, 0x10, RZ ;  /* 0x0000001000d77819 */ /* 0x000fe200000006ff */
[----:B------:R-:W-:Y:S01]  /*0d90*/  FMUL.FTZ R0, R3, R196 ;  /* 0x000000c403007220 */ /* 0x000fe20000410000 */
[----:B------:R-:W-:-:S04]  /*0da0*/  FMUL.FTZ R196, R223, R213 ;  /* 0x000000d5dfc47220 */ /* 0x000fc80000410000 */
[----:B------:R-:W-:Y:S01]  /*0db0*/  FFMA.FTZ R228, R222, R215, R196 ;  /* 0x000000d7dee47223 */ /* 0x000fe200000100c4 */
[----:B------:R-:W-:Y:S01]  /*0dc0*/  SHF.R.U64 R196, R216, 0x10, R217 ;  /* 0x00000010d8c47819 */ /* 0x000fe200000012d9 */
[----:B------:R-:W-:Y:S01]  /*0dd0*/  FADD.FTZ R132, R132, R213 ;  /* 0x000000d584847221 */ /* 0x000fe20000010000 */
[----:B------:R-:W-:Y:S01]  /*0de0*/  FFMA.FTZ R108, R0, R213, R108 ;  /* 0x000000d5006c7223 */ /* 0x000fe2000001006c */
[----:B------:R-:W-:Y:S02]  /*0df0*/  SHF.R.U64 R213, R218, 0x10, R219 ;  /* 0x00000010dad57819 */ /* 0x000fe400000012db */
[----:B------:R-:W-:Y:S01]  /*0e00*/  SHF.L.U32 R196, R196, 0x10, RZ ;  /* 0x00000010c4c47819 */ /* 0x000fe200000006ff */
[----:B------:R-:W-:Y:S01]  /*0e10*/  FMUL.FTZ R223, R3, R197 ;  /* 0x000000c503df7220 */ /* 0x000fe20000410000 */
[----:B------:R-:W-:-:S03]  /*0e20*/  SHF.L.U32 R213, R213, 0x10, RZ ;  /* 0x00000010d5d57819 */ /* 0x000fc600000006ff */
[----:B------:R-:W-:Y:S02]  /*0e30*/  FMUL.FTZ R197, R221, R196 ;  /* 0x000000c4ddc57220 */ /* 0x000fe40000410000 */
[----:B------:R-:W2:Y:S02]  /*0e40*/  LDL R221, [R1+0x58] ;  /* 0x0000580001dd7983 */ /* 0x000ea40000100800 */
[-C--:B------:R-:W-:Y:S01]  /*0e50*/  FFMA.FTZ R220, R220, R213.reuse, R197 ;  /* 0x000000d5dcdc7223 */ /* 0x080fe200000100c5 */
[----:B------:R-:W-:Y:S01]  /*0e60*/  FFMA.FTZ R53, R223, R213, R53 ;  /* 0x000000d5df357223 */ /* 0x000fe20000010035 */
[----:B------:R-:W-:Y:S01]  /*0e70*/  FADD.FTZ R81, R81, R213 ;  /* 0x000000d551517221 */ /* 0x000fe20000010000 */
[----:B------:R-:W-:Y:S02]  /*0e80*/  MOV R197, R219 ;  /* 0x000000db00c57202 */ /* 0x000fe40000000f00 */
[----:B------:R0:W-:Y:S01]  /*0e90*/  STL [R1+0x8], R220 ;  /* 0x000008dc01007387 */ /* 0x0001e20000100800 */
[----:B------:R-:W-:-:S03]  /*0ea0*/  SHF.R.U32.HI R213, RZ, 0x10, R219 ;  /* 0x00000010ffd57819 */ /* 0x000fc600000116db */
[----:B------:R-:W3:Y:S01]  /*0eb0*/  LDL R219, [R1+0x4c] ;  /* 0x00004c0001db7983 */ /* 0x000ee20000100800 */
[----:B------:R-:W-:Y:S01]  /*0ec0*/  FADD.FTZ R80, R80, R215 ;  /* 0x000000d750507221 */ /* 0x000fe20000010000 */
[----:B------:R-:W-:Y:S01]  /*0ed0*/  FFMA.FTZ R52, R0, R215, R52 ;  /* 0x000000d700347223 */ /* 0x000fe20000010034 */
[----:B------:R-:W-:Y:S01]  /*0ee0*/  MOV R215, R217 ;  /* 0x000000d900d77202 */ /* 0x000fe20000000f00 */
[----:B------:R-:W-:Y:S01]  /*0ef0*/  FADD.FTZ R133, R133, R196 ;  /* 0x000000c485857221 */ /* 0x000fe20000010000 */
[----:B------:R-:W-:Y:S01]  /*0f00*/  FFMA.FTZ R109, R223, R196, R109 ;  /* 0x000000c4df6d7223 */ /* 0x000fe2000001006d */
[----:B------:R-:W-:Y:S01]  /*0f10*/  FMUL.FTZ R222, R3, R198 ;  /* 0x000000c603de7220 */ /* 0x000fe20000410000 */
[----:B------:R-:W-:Y:S02]  /*0f20*/  SHF.L.U32 R196, R215, 0x10, RZ ;  /* 0x00000010d7c47819 */ /* 0x000fe400000006ff */
[----:B------:R-:W-:Y:S02]  /*0f30*/  SHF.R.U32.HI R216, RZ, 0x10, R217 ;  /* 0x00000010ffd87819 */ /* 0x000fe400000116d9 */
[----:B------:R-:W-:Y:S01]  /*0f40*/  SHF.L.U32 R197, R197, 0x10, RZ ;  /* 0x00000010c5c57819 */ /* 0x000fe200000006ff */
[-C--:B------:R-:W-:Y:S01]  /*0f50*/  FMUL.FTZ R198, R243, R196.reuse ;  /* 0x000000c4f3c67220 */ /* 0x080fe20000410000 */
[----:B------:R-:W-:Y:S01]  /*0f60*/  FADD.FTZ R134, R134, R196 ;  /* 0x000000c486867221 */ /* 0x000fe20000010000 */
[----:B------:R-:W-:Y:S01]  /*0f70*/  FFMA.FTZ R110, R222, R196, R110 ;  /* 0x000000c4de6e7223 */ /* 0x000fe2000001006e */
[----:B------:R-:W-:Y:S01]  /*0f80*/  SHF.L.U32 R196, R216, 0x10, RZ ;  /* 0x00000010d8c47819 */ /* 0x000fe200000006ff */
[----:B------:R-:W-:Y:S01]  /*0f90*/  FADD.FTZ R82, R82, R197 ;  /* 0x000000c552527221 */ /* 0x000fe20000010000 */
[----:B------:R-:W-:-:S03]  /*0fa0*/  FFMA.FTZ R54, R222, R197, R54 ;  /* 0x000000c5de367223 */ /* 0x000fc60000010036 */
[----:B------:R-:W-:Y:S01]  /*0fb0*/  FADD.FTZ R135, R135, R196 ;  /* 0x000000c487877221 */ /* 0x000fe20000010000 */
[----:B--2---:R-:W-:Y:S01]  /*0fc0*/  FFMA.FTZ R243, R221, R197, R198 ;  /* 0x000000c5ddf37223 */ /* 0x004fe200000100c6 */
[----:B------:R-:W-:Y:S01]  /*0fd0*/  SHF.L.U32 R197, R213, 0x10, RZ ;  /* 0x00000010d5c57819 */ /* 0x000fe200000006ff */
[----:B------:R-:W-:-:S04]  /*0fe0*/  FMUL.FTZ R221, R3, R199 ;  /* 0x000000c703dd7220 */ /* 0x000fc80000410000 */
[----:B------:R-:W-:Y:S01]  /*0ff0*/  FADD.FTZ R83, R83, R197 ;  /* 0x000000c553537221 */ /* 0x000fe20000010000 */
[-C--:B------:R-:W-:Y:S01]  /*1000*/  FFMA.FTZ R55, R221, R197.reuse, R55 ;  /* 0x000000c5dd377223 */ /* 0x080fe20000010037 */
[-C--:B---3--:R-:W-:Y:S01]  /*1010*/  FMUL.FTZ R198, R219, R196.reuse ;  /* 0x000000c4dbc67220 */ /* 0x088fe20000410000 */
[----:B------:R-:W-:Y:S01]  /*1020*/  FFMA.FTZ R111, R221, R196, R111 ;  /* 0x000000c4dd6f7223 */ /* 0x000fe2000001006f */
[----:B------:R-:W-:Y:S02]  /*1030*/  FFMA.FTZ R196, R0, R228, RZ ;  /* 0x000000e400c47223 */ /* 0x000fe400000100ff */
[----:B------:R-:W-:Y:S01]  /*1040*/  FFMA.FTZ R242, R242, R197, R198 ;  /* 0x000000c5f2f27223 */ /* 0x000fe200000100c6 */
[----:B------:R-:W-:Y:S01]  /*1050*/  FADD.FTZ R197, RZ, R228 ;  /* 0x000000e4ffc57221 */ /* 0x000fe20000010000 */
[----:B------:R-:W-:-:S03]  /*1060*/  FFMA.FTZ R196, R223, R220, R196 ;  /* 0x000000dcdfc47223 */ /* 0x000fc600000100c4 */
[----:B------:R-:W-:Y:S01]  /*1070*/  FADD.FTZ R197, R197, R220 ;  /* 0x000000dcc5c57221 */ /* 0x000fe20000010000 */
[----:B------:R-:W-:-:S03]  /*1080*/  FFMA.FTZ R196, R222, R243, R196 ;  /* 0x000000f3dec47223 */ /* 0x000fc600000100c4 */
[----:B------:R-:W-:Y:S01]  /*1090*/  FADD.FTZ R197, R197, R243 ;  /* 0x000000f3c5c57221 */ /* 0x000fe20000010000 */
[----:B------:R-:W-:Y:S01]  /*10a0*/  FFMA.FTZ R215, R221, R242, R196 ;  /* 0x000000f2ddd77223 */ /* 0x000fe200000100c4 */
[----:B0-----:R-:W-:Y:S02]  /*10b0*/  IADD3 R220, R2, 0x100, RZ ;  /* 0x0000010002dc7810 */ /* 0x001fe40007ffe0ff */
[----:B------:R-:W-:-:S07]  /*10c0*/  FADD.FTZ R213, R197, R242 ;  /* 0x000000f2c5d57221 */ /* 0x000fce0000010000 */
.L_x_1902:
[----:B------:R-:W-:Y:S05]  /*10d0*/  BSYNC B0 ;  /* 0x0000000000007941 */ /* 0x000fea0003800000 */
.L_x_1901:
[----:B------:R-:W2:Y:S01]  /*10e0*/  LDL R196, [R1+0x68] ;  /* 0x0000680001c47983 */ /* 0x000ea20000100800 */
[----:B------:R-:W-:Y:S01]  /*10f0*/  BSSY B0, `(.L_x_1903) ;  /* 0x0000058000007945 */ /* 0x000fe20003800000 */
[----:B--2---:R-:W-:-:S13]  /*1100*/  ISETP.NE.AND P4, PT, R196, RZ, PT ;  /* 0x000000ffc400720c */ /* 0x004fda0003f85270 */
[----:B------:R-:W-:Y:S05]  /*1110*/  @!P4 BRA `(.L_x_1904) ;  /* 0x000000040054c947 */ /* 0x000fea0003800000 */
[----:B------:R-:W-:Y:S01]  /*1120*/  ISETP.NE.U32.AND P4, PT, RZ, UR8, PT ;  /* 0x00000008ff007c0c */ /* 0x000fe2000bf85070 */
[----:B------:R-:W1:Y:S01]  /*1130*/  LDC.64 R218, c[0x0][0x2b8] ;  /* 0x0000ae00ffda7b82 */ /* 0x000e620000000a00 */
[----:B------:R0:W-:Y:S02]  /*1140*/  STL [R1+0x70], R0 ;  /* 0x0000700001007387 */ /* 0x0001e40000100800 */
[----:B------:R-:W-:Y:S02]  /*1150*/  ISETP.NE.AND.EX P4, PT, RZ, UR9, PT, P4 ;  /* 0x00000009ff007c0c */ /* 0x000fe4000bf85340 */
[----:B------:R-:W2:Y:S03]  /*1160*/  LDL R252, [R1+0x24] ;  /* 0x0000240001fc7983 */ /* 0x000ea60000100800 */
[----:B------:R-:W3:Y:S01]  /*1170*/  LDC.U8 R198, c[0x0][0x2a0] ;  /* 0x0000a800ffc67b82 */ /* 0x000ee20000000000 */
[----:B------:R-:W4:Y:S04]  /*1180*/  LDL R212, [R1+0x34] ;  /* 0x0000340001d47983 */ /* 0x000f280000100800 */
[----:B0-----:R-:W2:Y:S03]  /*1190*/  LDL R0, [R1+0x30] ;  /* 0x0000300001007983 */ /* 0x001ea60000100800 */
[C---:B------:R-:W-:Y:S01]  /*11a0*/  @P4 LEA R196, P5, R220.reuse, UR8, 0x4 ;  /* 0x00000008dcc44c11 */ /* 0x040fe2000f8a20ff */
[----:B------:R-:W0:Y:S01]  /*11b0*/  LDC.64 R216, c[0x0][0x2c0] ;  /* 0x0000b000ffd87b82 */ /* 0x000e220000000a00 */
[----:B------:R-:W4:Y:S02]  /*11c0*/  LDL R241, [R1+0x38] ;  /* 0x0000380001f17983 */ /* 0x000f240000100800 */
[----:B------:R-:W-:-:S02]  /*11d0*/  @P4 LEA.HI.X R197, R220, UR9, RZ, 0x4, P5 ;  /* 0x00000009dcc54c11 */ /* 0x000fc4000a8f24ff */
[----:B------:R-:W4:Y:S01]  /*11e0*/  LDL R240, [R1+0x3c] ;  /* 0x00003c0001f07983 */ /* 0x000f220000100800 */
[----:B-1----:R-:W-:-:S03]  /*11f0*/  IMAD.WIDE.U32 R218, R220, 0x8, R218 ;  /* 0x00000008dcda7825 */ /* 0x002fc600078e00da */
[----:B------:R1:W5:Y:S04]  /*1200*/  @P4 LDG.E.128 R164, desc[UR4][R196.64] ;  /* 0x00000004c4a44981 */ /* 0x000368000c1e1d00 */
[----:B------:R-:W2:Y:S01]  /*1210*/  LDG.E.64 R218, desc[UR4][R218.64] ;  /* 0x00000004dada7981 */ /* 0x000ea2000c1e1b00 */
[----:B-1----:R-:W-:-:S04]  /*1220*/  LEA R196, P4, R220, UR10, 0x4 ;  /* 0x0000000adcc47c11 */ /* 0x002fc8000f8820ff */
[----:B------:R-:W-:Y:S02]  /*1230*/  LEA.HI.X R197, R220, UR11, RZ, 0x4, P4 ;  /* 0x0000000bdcc57c11 */ /* 0x000fe4000a0f24ff */
[----:B---3--:R-:W-:-:S04]  /*1240*/  ISETP.NE.AND P4, PT, R198, RZ, PT ;  /* 0x000000ffc600720c */ /* 0x008fc80003f85270 */
[----:B------:R-:W3:Y:S01]  /*1250*/  LDG.E.128 R196, desc[UR4][R196.64] ;  /* 0x00000004c4c47981 */ /* 0x000ee2000c1e1d00 */
[----:B0-----:R-:W-:Y:S01]  /*1260*/  IMAD.WIDE.U32 R216, R220, 0x8, R216 ;  /* 0x00000008dcd87825 */ /* 0x001fe200078e00d8 */
[----:B-----5:R-:W-:-:S05]  /*1270*/  FSEL R9, R214, RZ, !P4 ;  /* 0x000000ffd6097208 */ /* 0x020fca0006000000 */
[----:B------:R-:W4:Y:S01]  /*1280*/  LDG.E.64 R216, desc[UR4][R216.64] ;  /* 0x00000004d8d87981 */ /* 0x000f22000c1e1b00 */
[----:B--2---:R-:W-:Y:S01]  /*1290*/  MOV R211, R218 ;  /* 0x000000da00d37202 */ /* 0x004fe20000000f00 */
[----:B---3--:R-:W-:-:S03]  /*12a0*/  FADD.FTZ R10, -R9, R196 ;  /* 0x000000c4090a7221 */ /* 0x008fc60000010100 */
[----:B------:R-:W-:Y:S02]  /*12b0*/  SHF.L.U32 R196, R211, 0x10, RZ ;  /* 0x00000010d3c47819 */ /* 0x000fe400000006ff */
[----:B------:R-:W2:Y:S01]  /*12c0*/  LDL R211, [R1+0x20] ;  /* 0x0000200001d37983 */ /* 0x000ea20000100800 */
[C---:B------:R-:W-:Y:S01]  /*12d0*/  FADD.FTZ R197, -R9.reuse, R197 ;  /* 0x000000c509c57221 */ /* 0x040fe20000010100 */
[C---:B------:R-:W-:Y:S01]  /*12e0*/  FADD.FTZ R198, -R9.reuse, R198 ;  /* 0x000000c609c67221 */ /* 0x040fe20000010100 */
[----:B------:R-:W-:Y:S01]  /*12f0*/  FADD.FTZ R199, -R9, R199 ;  /* 0x000000c709c77221 */ /* 0x000fe20000010100 */
[----:B----4-:R-:W-:Y:S01]  /*1300*/  MOV R9, R216 ;  /* 0x000000d800097202 */ /* 0x010fe20000000f00 */
[----:B------:R-:W-:-:S03]  /*1310*/  FMUL.FTZ R10, R3, R10 ;  /* 0x0000000a030a7220 */ /* 0x000fc60000410000 */
[----:B------:R-:W-:Y:S01]  /*1320*/  SHF.L.U32 R9, R9, 0x10, RZ ;  /* 0x0000001009097819 */ /* 0x000fe200000006ff */
[----:B------:R-:W-:-:S04]  /*1330*/  FADD.FTZ R84, R84, R196 ;  /* 0x000000c454547221 */ /* 0x000fc80000010000 */
[----:B------:R-:W-:Y:S01]  /*1340*/  FADD.FTZ R136, R136, R9 ;  /* 0x0000000988887221 */ /* 0x000fe20000010000 */
[CC--:B------:R-:W-:Y:S01]  /*1350*/  FFMA.FTZ R112, R10.reuse, R9.reuse, R112 ;  /* 0x000000090a707223 */ /* 0x0c0fe20000010070 */
[----:B------:R-:W-:Y:S01]  /*1360*/  FFMA.FTZ R56, R10, R196, R56 ;  /* 0x000000c40a387223 */ /* 0x000fe20000010038 */
[----:B--2---:R-:W-:Y:S01]  /*1370*/  FMUL.FTZ R211, R211, R9 ;  /* 0x00000009d3d37220 */ /* 0x004fe20000410000 */
[----:B------:R-:W-:-:S03]  /*1380*/  SHF.R.U64 R9, R216, 0x10, R217 ;  /* 0x00000010d8097819 */ /* 0x000fc600000012d9 */
[----:B------:R-:W-:Y:S01]  /*1390*/  FFMA.FTZ R0, R0, R196, R211 ;  /* 0x000000c400007223 */ /* 0x000fe200000100d3 */
[----:B------:R-:W-:Y:S02]  /*13a0*/  SHF.L.U32 R196, R9, 0x10, RZ ;  /* 0x0000001009c47819 */ /* 0x000fe400000006ff */
[----:B------:R-:W-:Y:S02]  /*13b0*/  SHF.R.U64 R9, R218, 0x10, R219 ;  /* 0x00000010da097819 */ /* 0x000fe400000012db */
[----:B------:R0:W-:Y:S02]  /*13c0*/  STL [R1+0x4], R0 ;  /* 0x0000040001007387 */ /* 0x0001e40000100800 */
[----:B------:R-:W-:Y:S01]  /*13d0*/  SHF.L.U32 R211, R9, 0x10, RZ ;  /* 0x0000001009d37819 */ /* 0x000fe200000006ff */
[----:B------:R-:W-:Y:S01]  /*13e0*/  FMUL.FTZ R9, R3, R197 ;  /* 0x000000c503097220 */ /* 0x000fe20000410000 */
[----:B------:R-:W-:Y:S01]  /*13f0*/  FMUL.FTZ R197, R252, R196 ;  /* 0x000000c4fcc57220 */ /* 0x000fe20000410000 */
[----:B------:R-:W2:Y:S02]  /*1400*/  LDL R218, [R1+0x28] ;  /* 0x0000280001da7983 */ /* 0x000ea40000100800 */
[-C--:B------:R-:W-:Y:S01]  /*1410*/  FFMA.FTZ R57, R9, R211.reuse, R57 ;  /* 0x000000d309397223 */ /* 0x080fe20000010039 */
[----:B------:R-:W-:Y:S01]  /*1420*/  FFMA.FTZ R252, R212, R211, R197 ;  /* 0x000000d3d4fc7223 */ /* 0x000fe200000100c5 */
[----:B------:R-:W-:Y:S01]  /*1430*/  FADD.FTZ R85, R85, R211 ;  /* 0x000000d355557221 */ /* 0x000fe20000010000 */
[----:B------:R-:W-:-:S02]  /*1440*/  MOV R211, R219 ;  /* 0x000000db00d37202 */ /* 0x000fc40000000f00 */
[----:B------:R-:W-:Y:S02]  /*1450*/  SHF.R.U32.HI R197, RZ, 0x10, R219 ;  /* 0x00000010ffc57819 */ /* 0x000fe400000116db */
[----:B------:R-:W3:Y:S01]  /*1460*/  LDL R219, [R1+0x2c] ;  /* 0x00002c0001db7983 */ /* 0x000ee20000100800 */
[----:B------:R-:W-:Y:S01]  /*1470*/  MOV R216, R217 ;  /* 0x000000d900d87202 */ /* 0x000fe20000000f00 */
[----:B------:R-:W-:Y:S01]  /*1480*/  FADD.FTZ R137, R137, R196 ;  /* 0x000000c489897221 */ /* 0x000fe20000010000 */
[----:B------:R-:W-:Y:S02]  /*1490*/  FFMA.FTZ R113, R9, R196, R113 ;  /* 0x000000c409717223 */ /* 0x000fe40000010071 */
[----:B------:R-:W-:Y:S02]  /*14a0*/  SHF.L.U32 R196, R216, 0x10, RZ ;  /* 0x00000010d8c47819 */ /* 0x000fe400000006ff */
[----:B------:R-:W-:Y:S01]  /*14b0*/  SHF.L.U32 R216, R211, 0x10, RZ ;  /* 0x00000010d3d87819 */ /* 0x000fe200000006ff */
[----:B------:R-:W-:Y:S01]  /*14c0*/  FMUL.FTZ R211, R3, R198 ;  /* 0x000000c603d37220 */ /* 0x000fe20000410000 */
[----:B------:R-:W-:Y:S01]  /*14d0*/  SHF.R.U32.HI R212, RZ, 0x10, R217 ;  /* 0x00000010ffd47819 */ /* 0x000fe200000116d9 */
[----:B------:R-:W-:-:S02]  /*14e0*/  FADD.FTZ R138, R138, R196 ;  /* 0x000000c48a8a7221 */ /* 0x000fc40000010000 */
[----:B------:R-:W-:Y:S01]  /*14f0*/  FFMA.FTZ R114, R211, R196, R114 ;  /* 0x000000c4d3727223 */ /* 0x000fe20000010072 */
[----:B------:R-:W-:-:S05]  /*1500*/  SHF.L.U32 R197, R197, 0x10, RZ ;  /* 0x00000010c5c57819 */ /* 0x000fca00000006ff */
[----:B------:R-:W-:Y:S01]  /*1510*/  FADD.FTZ R87, R87, R197 ;  /* 0x000000c557577221 */ /* 0x000fe20000010000 */
[----:B--2---:R-:W-:Y:S01]  /*1520*/  FMUL.FTZ R198, R218, R196 ;  /* 0x000000c4dac67220 */ /* 0x004fe20000410000 */
[----:B------:R-:W-:Y:S01]  /*1530*/  SHF.L.U32 R196, R212, 0x10, RZ ;  /* 0x00000010d4c47819 */ /* 0x000fe200000006ff */
[----:B------:R-:W-:Y:S02]  /*1540*/  FMUL.FTZ R212, R3, R199 ;  /* 0x000000c703d47220 */ /* 0x000fe40000410000 */
[----:B------:R-:W-:Y:S02]  /*1550*/  FFMA.FTZ R241, R241, R216, R198 ;  /* 0x000000d8f1f17223 */ /* 0x000fe400000100c6 */
[-C--:B---3--:R-:W-:Y:S01]  /*1560*/  FMUL.FTZ R198, R219, R196.reuse ;  /* 0x000000c4dbc67220 */ /* 0x088fe20000410000 */
[CC--:B------:R-:W-:Y:S01]  /*1570*/  FFMA.FTZ R59, R212.reuse, R197.reuse, R59 ;  /* 0x000000c5d43b7223 */ /* 0x0c0fe2000001003b */
[----:B------:R-:W-:Y:S01]  /*1580*/  FADD.FTZ R139, R139, R196 ;  /* 0x000000c48b8b7221 */ /* 0x000fe20000010000 */
[----:B------:R-:W-:Y:S01]  /*1590*/  FFMA.FTZ R115, R212, R196, R115 ;  /* 0x000000c4d4737223 */ /* 0x000fe20000010073 */
[----:B------:R-:W-:Y:S01]  /*15a0*/  FFMA.FTZ R240, R240, R197, R198 ;  /* 0x000000c5f0f07223 */ /* 0x000fe200000100c6 */
[----:B------:R-:W-:Y:S01]  /*15b0*/  FADD.FTZ R196, R213, R0 ;  /* 0x00000000d5c47221 */ /* 0x000fe20000010000 */
[----:B------:R-:W-:-:S02]  /*15c0*/  FFMA.FTZ R197, R10, R0, R215 ;  /* 0x000000000ac57223 */ /* 0x000fc400000100d7 */
[----:B0-----:R1:W5:Y:S01]  /*15d0*/  LDL.LU R0, [R1+0x70] ;  /* 0x0000700001007983 */ /* 0x0013620000300800 */
[----:B------:R-:W-:Y:S01]  /*15e0*/  FADD.FTZ R196, R196, R252 ;  /* 0x000000fcc4c47221 */ /* 0x000fe20000010000 */
[----:B------:R-:W-:-:S03]  /*15f0*/  FFMA.FTZ R197, R9, R252, R197 ;  /* 0x000000fc09c57223 */ /* 0x000fc600000100c5 */
[----:B------:R-:W-:Y:S01]  /*1600*/  FADD.FTZ R196, R196, R241 ;  /* 0x000000f1c4c47221 */ /* 0x000fe20000010000 */
[C---:B------:R-:W-:Y:S01]  /*1610*/  FFMA.FTZ R197, R211.reuse, R241, R197 ;  /* 0x000000f1d3c57223 */ /* 0x040fe200000100c5 */
[----:B------:R-:W-:Y:S01]  /*1620*/  FADD.FTZ R86, R86, R216 ;  /* 0x000000d856567221 */ /* 0x000fe20000010000 */
[----:B------:R-:W-:Y:S01]  /*1630*/  FFMA.FTZ R58, R211, R216, R58 ;  /* 0x000000d8d33a7223 */ /* 0x000fe2000001003a */
[----:B------:R-:W-:Y:S01]  /*1640*/  IADD3 R220, R220, 0x100, RZ ;  /* 0x00000100dcdc7810 */ /* 0x000fe20007ffe0ff */
[----:B------:R-:W-:Y:S01]  /*1650*/  FADD.FTZ R213, R196, R240 ;  /* 0x000000f0c4d57221 */ /* 0x000fe20000010000 */
[----:B-1----:R-:W-:-:S07]  /*1660*/  FFMA.FTZ R215, R212, R240, R197 ;  /* 0x000000f0d4d77223 */ /* 0x002fce00000100c5 */
.L_x_1904:
[----:B------:R-:W-:Y:S05]  /*1670*/  BSYNC B0 ;  /* 0x0000000000007941 */ /* 0x000fea0003800000 */
.L_x_1903:
[----:B------:R-:W-:Y:S04]  /*1680*/  BSSY B0, `(.L_x_1905) ;  /* 0x0000051000007945 */ /* 0x000fe80003800000 */
[----:B------:R-:W-:Y:S05]  /*1690*/  @!P0 BRA `(.L_x_1906) ;  /* 0x00000004003c8947 */ /* 0x000fea0003800000 */
[----:B------:R-:W-:Y:S01]  /*16a0*/  ISETP.NE.U32.AND P4, PT, RZ, UR8, PT ;  /* 0x00000008ff007c0c */ /* 0x000fe2000bf85070 */
[----:B------:R-:W1:Y:S01]  /*16b0*/  LDC.64 R216, c[0x0][0x2b8] ;  /* 0x0000ae00ffd87b82 */ /* 0x000e620000000a00 */
[----:B------:R-:W2:Y:S02]  /*16c0*/  LDL R219, [R1+0x10] ;  /* 0x0000100001db7983 */ /* 0x000ea40000100800 */
[----:B------:R-:W-:Y:S02]  /*16d0*/  ISETP.NE.AND.EX P4, PT, RZ, UR9, PT, P4 ;  /* 0x00000009ff007c0c */ /* 0x000fe4000bf85340 */
[----:B------:R-:W3:Y:S03]  /*16e0*/  LDL R251, [R1+0x14] ;  /* 0x0000140001fb7983 */ /* 0x000ee60000100800 */
[----:B------:R-:W4:Y:S01]  /*16f0*/  LDC.U8 R198, c[0x0][0x2a0] ;  /* 0x0000a800ffc67b82 */ /* 0x000f220000000000 */
[----:B------:R-:W3:Y:S04]  /*1700*/  LDL R239, [R1+0x18] ;  /* 0x0000180001ef7983 */ /* 0x000ee80000100800 */
[----:B------:R-:W3:Y:S03]  /*1710*/  LDL R238, [R1+0x1c] ;  /* 0x00001c0001ee7983 */ /* 0x000ee60000100800 */
[----:B------:R-:W-:-:S04]  /*1720*/  @P4 LEA R12, P5, R220, UR8, 0x4 ;  /* 0x00000008dc0c4c11 */ /* 0x000fc8000f8a20ff */
[----:B------:R-:W-:-:S05]  /*1730*/  @P4 LEA.HI.X R13, R220, UR9, RZ, 0x4, P5 ;  /* 0x00000009dc0d4c11 */ /* 0x000fca000a8f24ff */
[----:B------:R0:W5:Y:S01]  /*1740*/  @P4 LDG.E.128 R168, desc[UR4][R12.64] ;  /* 0x000000040ca84981 */ /* 0x000162000c1e1d00 */
[----:B------:R-:W-:-:S04]  /*1750*/  LEA R196, P4, R220, UR10, 0x4 ;  /* 0x0000000adcc47c11 */ /* 0x000fc8000f8820ff */
[C---:B------:R-:W-:Y:S01]  /*1760*/  LEA.HI.X R197, R220.reuse, UR11, RZ, 0x4, P4 ;  /* 0x0000000bdcc57c11 */ /* 0x040fe2000a0f24ff */
[----:B-1----:R-:W-:Y:S01]  /*1770*/  IMAD.WIDE.U32 R216, R220, 0x8, R216 ;  /* 0x00000008dcd87825 */ /* 0x002fe200078e00d8 */
[----:B----4-:R-:W-:Y:S01]  /*1780*/  ISETP.NE.AND P4, PT, R198, RZ, PT ;  /* 0x000000ffc600720c */ /* 0x010fe20003f85270 */
[----:B0-----:R-:W0:Y:S03]  /*1790*/  LDC.64 R12, c[0x0][0x2c0] ;  /* 0x0000b000ff0c7b82 */ /* 0x001e260000000a00 */
[----:B------:R-:W4:Y:S04]  /*17a0*/  LDG.E.128 R196, desc[UR4][R196.64] ;  /* 0x00000004c4c47981 */ /* 0x000f28000c1e1d00 */
[----:B------:R-:W2:Y:S01]  /*17b0*/  LDG.E.64 R216, desc[UR4][R216.64] ;  /* 0x00000004d8d87981 */ /* 0x000ea2000c1e1b00 */
[----:B0-----:R-:W-:-:S06]  /*17c0*/  IMAD.WIDE.U32 R12, R220, 0x8, R12 ;  /* 0x00000008dc0c7825 */ /* 0x001fcc00078e000c */
[----:B------:R-:W3:Y:S01]  /*17d0*/  LDG.E.64 R12, desc[UR4][R12.64] ;  /* 0x000000040c0c7981 */ /* 0x000ee2000c1e1b00 */
[----:B-----5:R-:W-:Y:S02]  /*17e0*/  FSEL R11, R214, RZ, !P4 ;  /* 0x000000ffd60b7208 */ /* 0x020fe40006000000 */
[----:B------:R-:W-:-:S03]  /*17f0*/  IADD3 R220, R220, 0x100, RZ ;  /* 0x00000100dcdc7810 */ /* 0x000fc60007ffe0ff */
[C---:B----4-:R-:W-:Y:S01]  /*1800*/  FADD.FTZ R14, -R11.reuse, R198 ;  /* 0x000000c60b0e7221 */ /* 0x050fe20000010100 */
[C---:B------:R-:W-:Y:S01]  /*1810*/  FADD.FTZ R196, -R11.reuse, R196 ;  /* 0x000000c40bc47221 */ /* 0x040fe20000010100 */
[C---:B------:R-:W-:Y:S01]  /*1820*/  FADD.FTZ R197, -R11.reuse, R197 ;  /* 0x000000c50bc57221 */ /* 0x040fe20000010100 */
[----:B------:R-:W-:Y:S01]  /*1830*/  FADD.FTZ R199, -R11, R199 ;  /* 0x000000c70bc77221 */ /* 0x000fe20000010100 */
[----:B--2---:R-:W-:-:S04]  /*1840*/  MOV R11, R216 ;  /* 0x000000d8000b7202 */ /* 0x004fc80000000f00 */
[----:B------:R-:W-:Y:S01]  /*1850*/  SHF.L.U32 R218, R11, 0x10, RZ ;  /* 0x000000100bda7819 */ /* 0x000fe200000006ff */
[----:B------:R-:W-:Y:S01]  /*1860*/  FMUL.FTZ R11, R3, R196 ;  /* 0x000000c4030b7220 */ /* 0x000fe20000410000 */
[----:B---3--:R-:W-:-:S04]  /*1870*/  MOV R198, R12 ;  /* 0x0000000c00c67202 */ /* 0x008fc80000000f00 */
[----:B------:R-:W-:Y:S02]  /*1880*/  SHF.L.U32 R198, R198, 0x10, RZ ;  /* 0x00000010c6c67819 */ /* 0x000fe400000006ff */
[----:B------:R-:W-:-:S03]  /*1890*/  SHF.R.U64 R12, R12, 0x10, R13 ;  /* 0x000000100c0c7819 */ /* 0x000fc6000000120d */
[----:B------:R-:W-:-:S04]  /*18a0*/  FMUL.FTZ R196, R224, R198 ;  /* 0x000000c6e0c47220 */ /* 0x000fc80000410000 */
[----:B------:R-:W-:Y:S01]  /*18b0*/  FFMA.FTZ R219, R219, R218, R196 ;  /* 0x000000dadbdb7223 */ /* 0x000fe200000100c4 */
[----:B------:R-:W-:Y:S02]  /*18c0*/  SHF.L.U32 R196, R12, 0x10, RZ ;  /* 0x000000100cc47819 */ /* 0x000fe400000006ff */
[----:B------:R-:W-:Y:S01]  /*18d0*/  SHF.R.U64 R12, R216, 0x10, R217 ;  /* 0x00000010d80c7819 */ /* 0x000fe200000012d9 */
[----:B------:R-:W-:Y:S01]  /*18e0*/  FADD.FTZ R140, R140, R198 ;  /* 0x000000c68c8c7221 */ /* 0x000fe20000010000 */
[----:B------:R-:W-:Y:S02]  /*18f0*/  FFMA.FTZ R116, R11, R198, R116 ;  /* 0x000000c60b747223 */ /* 0x000fe40000010074 */
[----:B------:R-:W-:Y:S01]  /*1900*/  SHF.L.U32 R198, R12, 0x10, RZ ;  /* 0x000000100cc67819 */ /* 0x000fe200000006ff */
[----:B------:R-:W-:Y:S01]  /*1910*/  FMUL.FTZ R12, R3, R197 ;  /* 0x000000c5030c7220 */ /* 0x000fe20000410000 */
[----:B------:R-:W-:-:S03]  /*1920*/  FMUL.FTZ R197, R225, R196 ;  /* 0x000000c4e1c57220 */ /* 0x000fc60000410000 */
[CC--:B------:R-:W-:Y:S01]  /*1930*/  FFMA.FTZ R61, R12.reuse, R198.reuse, R61 ;  /* 0x000000c60c3d7223 */ /* 0x0c0fe2000001003d */
[----:B------:R-:W-:Y:S01]  /*1940*/  FFMA.FTZ R251, R251, R198, R197 ;  /* 0x000000c6fbfb7223 */ /* 0x000fe200000100c5 */
[----:B------:R-:W-:Y:S01]  /*1950*/  FADD.FTZ R89, R89, R198 ;  /* 0x000000c659597221 */ /* 0x000fe20000010000 */
[----:B------:R-:W-:Y:S02]  /*1960*/  MOV R198, R217 ;  /* 0x000000d900c67202 */ /* 0x000fe40000000f00 */
[----:B------:R-:W-:Y:S02]  /*1970*/  SHF.R.U32.HI R197, RZ, 0x10, R217 ;  /* 0x00000010ffc57819 */ /* 0x000fe400000116d9 */
[----:B------:R-:W-:Y:S01]  /*1980*/  MOV R217, R13 ;  /* 0x0000000d00d97202 */ /* 0x000fe20000000f00 */
[----:B------:R-:W-:Y:S01]  /*1990*/  FADD.FTZ R141, R141, R196 ;  /* 0x000000c48d8d7221 */ /* 0x000fe20000010000 */
[----:B------:R-:W-:Y:S01]  /*19a0*/  FFMA.FTZ R117, R12, R196, R117 ;  /* 0x000000c40c757223 */ /* 0x000fe20000010075 */
[----:B------:R-:W-:Y:S01]  /*19b0*/  SHF.R.U32.HI R216, RZ, 0x10, R13 ;  /* 0x00000010ffd87819 */ /* 0x000fe2000001160d */
[----:B------:R-:W-:Y:S01]  /*19c0*/  FMUL.FTZ R13, R3, R14 ;  /* 0x0000000e030d7220 */ /* 0x000fe20000410000 */
[----:B------:R-:W-:-:S02]  /*19d0*/  SHF.L.U32 R196, R217, 0x10, RZ ;  /* 0x00000010d9c47819 */ /* 0x000fc400000006ff */
[----:B------:R-:W-:-:S03]  /*19e0*/  SHF.L.U32 R198, R198, 0x10, RZ ;  /* 0x00000010c6c67819 */ /* 0x000fc600000006ff */
[-C--:B------:R-:W-:Y:S01]  /*19f0*/  FMUL.FTZ R14, R226, R196.reuse ;  /* 0x000000c4e20e7220 */ /* 0x080fe20000410000 */
[----:B------:R-:W-:Y:S01]  /*1a00*/  FADD.FTZ R142, R142, R196 ;  /* 0x000000c48e8e7221 */ /* 0x000fe20000010000 */
[C---:B------:R-:W-:Y:S01]  /*1a10*/  FFMA.FTZ R118, R13.reuse, R196, R118 ;  /* 0x000000c40d767223 */ /* 0x040fe20000010076 */
[----:B------:R-:W-:Y:S01]  /*1a20*/  SHF.L.U32 R196, R216, 0x10, RZ ;  /* 0x00000010d8c47819 */ /* 0x000fe200000006ff */
[----:B------:R1:W-:Y:S01]  /*1a30*/  STL [R1], R219 ;  /* 0x000000db01007387 */ /* 0x0003e20000100800 */
[----:B------:R-:W-:Y:S01]  /*1a40*/  FADD.FTZ R90, R90, R198 ;  /* 0x000000c65a5a7221 */ /* 0x000fe20000010000 */
[-C--:B------:R-:W-:Y:S01]  /*1a50*/  FFMA.FTZ R62, R13, R198.reuse, R62 ;  /* 0x000000c60d3e7223 */ /* 0x080fe2000001003e */
[----:B------:R-:W-:Y:S01]  /*1a60*/  FFMA.FTZ R239, R239, R198, R14 ;  /* 0x000000c6efef7223 */ /* 0x000fe2000001000e */
[----:B------:R-:W-:Y:S01]  /*1a70*/  SHF.L.U32 R197, R197, 0x10, RZ ;  /* 0x00000010c5c57819 */ /* 0x000fe200000006ff */
[----:B------:R-:W-:Y:S01]  /*1a80*/  FMUL.FTZ R14, R3, R199 ;  /* 0x000000c7030e7220 */ /* 0x000fe20000410000 */
[----:B------:R-:W-:Y:S01]  /*1a90*/  FMUL.FTZ R198, R227, R196 ;  /* 0x000000c4e3c67220 */ /* 0x000fe20000410000 */
[----:B------:R-:W-:-:S02]  /*1aa0*/  FADD.FTZ R143, R143, R196 ;  /* 0x000000c48f8f7221 */ /* 0x000fc40000010000 */
[----:B------:R-:W-:Y:S01]  /*1ab0*/  FADD.FTZ R91, R91, R197 ;  /* 0x000000c55b5b7221 */ /* 0x000fe20000010000 */
[-C--:B------:R-:W-:Y:S01]  /*1ac0*/  FFMA.FTZ R63, R14, R197.reuse, R63 ;  /* 0x000000c50e3f7223 */ /* 0x080fe2000001003f */
[----:B------:R-:W-:Y:S01]  /*1ad0*/  FFMA.FTZ R238, R238, R197, R198 ;  /* 0x000000c5eeee7223 */ /* 0x000fe200000100c6 */
        /* <DEDUP_REMOVED lines=10> */
[----:B-1----:R-:W-:-:S07]  /*1b80*/  FFMA.FTZ R215, R14, R238, R197 ;  /* 0x000000ee0ed77223 */ /* 0x002fce00000100c5 */
.L_x_1906:
[----:B------:R-:W-:Y:S05]  /*1b90*/  BSYNC B0 ;  /* 0x0000000000007941 */ /* 0x000fea0003800000 */
.L_x_1905:
[----:B------:R-:W-:Y:S04]  /*1ba0*/  BSSY B0, `(.L_x_1907) ;  /* 0x000004c000007945 */ /* 0x000fe80003800000 */
[----:B------:R-:W-:Y:S05]  /*1bb0*/  @!P1 BRA `(.L_x_1908) ;  /* 0x0000000400289947 */ /* 0x000fea0003800000 */
[----:B------:R-:W-:Y:S01]  /*1bc0*/  ISETP.NE.U32.AND P4, PT, RZ, UR8, PT ;  /* 0x00000008ff007c0c */ /* 0x000fe2000bf85070 */
[----:B------:R-:W1:Y:S03]  /*1bd0*/  LDC.64 R216, c[0x0][0x2b8] ;  /* 0x0000ae00ffd87b82 */ /* 0x000e660000000a00 */
[----:B------:R-:W-:-:S05]  /*1be0*/  ISETP.NE.AND.EX P4, PT, RZ, UR9, PT, P4 ;  /* 0x00000009ff007c0c */ /* 0x000fca000bf85340 */
[----:B------:R-:W2:Y:S08]  /*1bf0*/  LDC.U8 R198, c[0x0][0x2a0] ;  /* 0x0000a800ffc67b82 */ /* 0x000eb00000000000 */
[----:B------:R-:W-:-:S04]  /*1c00*/  @P4 LEA R16, P5, R220, UR8, 0x4 ;  /* 0x00000008dc104c11 */ /* 0x000fc8000f8a20ff */
[----:B------:R-:W-:-:S05]  /*1c10*/  @P4 LEA.HI.X R17, R220, UR9, RZ, 0x4, P5 ;  /* 0x00000009dc114c11 */ /* 0x000fca000a8f24ff */
[----:B------:R3:W5:Y:S01]  /*1c20*/  @P4 LDG.E.128 R172, desc[UR4][R16.64] ;  /* 0x0000000410ac4981 */ /* 0x000762000c1e1d00 */
[C---:B------:R-:W-:Y:S01]  /*1c30*/  LEA R196, P4, R220.reuse, UR10, 0x4 ;  /* 0x0000000adcc47c11 */ /* 0x040fe2000f8820ff */
[----:B-1----:R-:W-:-:S03]  /*1c40*/  IMAD.WIDE.U32 R216, R220, 0x8, R216 ;  /* 0x00000008dcd87825 */ /* 0x002fc600078e00d8 */
[----:B------:R-:W-:Y:S02]  /*1c50*/  LEA.HI.X R197, R220, UR11, RZ, 0x4, P4 ;  /* 0x0000000bdcc57c11 */ /* 0x000fe4000a0f24ff */
[----:B--2---:R-:W-:Y:S01]  /*1c60*/  ISETP.NE.AND P4, PT, R198, RZ, PT ;  /* 0x000000ffc600720c */ /* 0x004fe20003f85270 */
[----:B------:R-:W2:Y:S01]  /*1c70*/  LDG.E.64 R216, desc[UR4][R216.64] ;  /* 0x00000004d8d87981 */ /* 0x000ea2000c1e1b00 */
[----:B---3--:R-:W1:Y:S02]  /*1c80*/  LDC.64 R16, c[0x0][0x2c0] ;  /* 0x0000b000ff107b82 */ /* 0x008e640000000a00 */
[----:B-----5:R-:W-:Y:S01]  /*1c90*/  FSEL R15, R214, RZ, !P4 ;  /* 0x000000ffd60f7208 */ /* 0x020fe20006000000 */
[----:B------:R-:W3:Y:S01]  /*1ca0*/  LDG.E.128 R196, desc[UR4][R196.64] ;  /* 0x00000004c4c47981 */ /* 0x000ee2000c1e1d00 */
[----:B-1----:R-:W-:-:S06]  /*1cb0*/  IMAD.WIDE.U32 R16, R220, 0x8, R16 ;  /* 0x00000008dc107825 */ /* 0x002fcc00078e0010 */
[----:B------:R-:W4:Y:S01]  /*1cc0*/  LDG.E.64 R16, desc[UR4][R16.64] ;  /* 0x0000000410107981 */ /* 0x000f22000c1e1b00 */
[----:B------:R-:W-:Y:S01]  /*1cd0*/  IADD3 R220, R220, 0x100, RZ ;  /* 0x00000100dcdc7810 */ /* 0x000fe20007ffe0ff */
[C---:B---3--:R-:W-:Y:S01]  /*1ce0*/  FADD.FTZ R18, -R15.reuse, R198 ;  /* 0x000000c60f127221 */ /* 0x048fe20000010100 */
[C---:B------:R-:W-:Y:S01]  /*1cf0*/  FADD.FTZ R196, -R15.reuse, R196 ;  /* 0x000000c40fc47221 */ /* 0x040fe20000010100 */
[C---:B------:R-:W-:Y:S01]  /*1d00*/  FADD.FTZ R197, -R15.reuse, R197 ;  /* 0x000000c50fc57221 */ /* 0x040fe20000010100 */
[----:B------:R-:W-:Y:S01]  /*1d10*/  FADD.FTZ R199, -R15, R199 ;  /* 0x000000c70fc77221 */ /* 0x000fe20000010100 */
[----:B--2---:R-:W-:-:S04]  /*1d20*/  MOV R15, R216 ;  /* 0x000000d8000f7202 */ /* 0x004fc80000000f00 */
[----:B------:R-:W-:Y:S01]  /*1d30*/  SHF.L.U32 R218, R15, 0x10, RZ ;  /* 0x000000100fda7819 */ /* 0x000fe200000006ff */
[----:B------:R-:W-:Y:S01]  /*1d40*/  FMUL.FTZ R15, R3, R196 ;  /* 0x000000c4030f7220 */ /* 0x000fe20000410000 */
[----:B----4-:R-:W-:-:S04]  /*1d50*/  MOV R198, R16 ;  /* 0x0000001000c67202 */ /* 0x010fc80000000f00 */
        /* <DEDUP_REMOVED lines=35> */
[CC--:B------:R-:W-:Y:S01]  /*1f90*/  FFMA.FTZ R67, R18.reuse, R197.reuse, R67 ;  /* 0x000000c512437223 */ /* 0x0c0fe20000010043 */
        /* <DEDUP_REMOVED lines=11> */
[----:B------:R-:W-:-:S07]  /*2050*/  FFMA.FTZ R215, R18, R236, R197 ;  /* 0x000000ec12d77223 */ /* 0x000fce00000100c5 */
.L_x_1908:
[----:B------:R-:W-:Y:S05]  /*2060*/  BSYNC B0 ;  /* 0x0000000000007941 */ /* 0x000fea0003800000 */
.L_x_1907:
[----:B------:R-:W-:Y:S04]  /*2070*/  BSSY B0, `(.L_x_1909) ;  /* 0x000004c000007945 */ /* 0x000fe80003800000 */
[----:B------:R-:W-:Y:S05]  /*2080*/  @!P2 BRA `(.L_x_1910) ;  /* 0x000000040028a947 */ /* 0x000fea0003800000 */
[----:B------:R-:W-:Y:S01]  /*2090*/  ISETP.NE.U32.AND P4, PT, RZ, UR8, PT ;  /* 0x00000008ff007c0c */ /* 0x000fe2000bf85070 */
[----:B------:R-:W1:Y:S03]  /*20a0*/  LDC.64 R200, c[0x0][0x2c0] ;  /* 0x0000b000ffc87b82 */ /* 0x000e660000000a00 */
[----:B------:R-:W-:-:S05]  /*20b0*/  ISETP.NE.AND.EX P4, PT, RZ, UR9, PT, P4 ;  /* 0x00000009ff007c0c */ /* 0x000fca000bf85340 */
[----:B------:R-:W2:Y:S08]  /*20c0*/  LDC.64 R216, c[0x0][0x2b8] ;  /* 0x0000ae00ffd87b82 */ /* 0x000eb00000000a00 */
[----:B------:R-:W3:Y:S01]  /*20d0*/  LDC.U8 R198, c[0x0][0x2a0] ;  /* 0x0000a800ffc67b82 */ /* 0x000ee20000000000 */
[----:B------:R-:W-:-:S04]  /*20e0*/  @P4 LEA R196, P5, R220, UR8, 0x4 ;  /* 0x00000008dcc44c11 */ /* 0x000fc8000f8a20ff */
[----:B------:R-:W-:-:S05]  /*20f0*/  @P4 LEA.HI.X R197, R220, UR9, RZ, 0x4, P5 ;  /* 0x00000009dcc54c11 */ /* 0x000fca000a8f24ff */
[----:B------:R4:W5:Y:S01]  /*2100*/  @P4 LDG.E.128 R176, desc[UR4][R196.64] ;  /* 0x00000004c4b04981 */ /* 0x000962000c1e1d00 */
[----:B-1----:R-:W-:-:S04]  /*2110*/  IMAD.WIDE.U32 R200, R220, 0x8, R200 ;  /* 0x00000008dcc87825 */ /* 0x002fc800078e00c8 */
[C---:B--2---:R-:W-:Y:S02]  /*2120*/  IMAD.WIDE.U32 R216, R220.reuse, 0x8, R216 ;  /* 0x00000008dcd87825 */ /* 0x044fe400078e00d8 */
[----:B------:R-:W2:Y:S01]  /*2130*/  LDG.E.64 R200, desc[UR4][R200.64] ;  /* 0x00000004c8c87981 */ /* 0x000ea2000c1e1b00 */
[----:B----4-:R-:W-:-:S03]  /*2140*/  LEA R196, P4, R220, UR10, 0x4 ;  /* 0x0000000adcc47c11 */ /* 0x010fc6000f8820ff */
[----:B------:R-:W4:Y:S01]  /*2150*/  LDG.E.64 R216, desc[UR4][R216.64] ;  /* 0x00000004d8d87981 */ /* 0x000f22000c1e1b00 */
[----:B------:R-:W-:Y:S02]  /*2160*/  LEA.HI.X R197, R220, UR11, RZ, 0x4, P4 ;  /* 0x0000000bdcc57c11 */ /* 0x000fe4000a0f24ff */
[----:B---3--:R-:W-:-:S04]  /*2170*/  ISETP.NE.AND P4, PT, R198, RZ, PT ;  /* 0x000000ffc600720c */ /* 0x008fc80003f85270 */
[----:B------:R-:W3:Y:S01]  /*2180*/  LDG.E.128 R196, desc[UR4][R196.64] ;  /* 0x00000004c4c47981 */ /* 0x000ee2000c1e1d00 */
[----:B-----5:R-:W-:Y:S02]  /*2190*/  FSEL R19, R214, RZ, !P4 ;  /* 0x000000ffd6137208 */ /* 0x020fe40006000000 */
[----:B------:R-:W-:Y:S02]  /*21a0*/  IADD3 R220, R220, 0x100, RZ ;  /* 0x00000100dcdc7810 */ /* 0x000fe40007ffe0ff */
[----:B--2---:R-:W-:-:S04]  /*21b0*/  MOV R202, R200 ;  /* 0x000000c800ca7202 */ /* 0x004fc80000000f00 */
[----:B------:R-:W-:Y:S01]  /*21c0*/  SHF.L.U32 R202, R202, 0x10, RZ ;  /* 0x00000010caca7819 */ /* 0x000fe200000006ff */
[C---:B---3--:R-:W-:Y:S01]  /*21d0*/  FADD.FTZ R196, -R19.reuse, R196 ;  /* 0x000000c413c47221 */ /* 0x048fe20000010100 */
[C---:B------:R-:W-:Y:S01]  /*21e0*/  FADD.FTZ R197, -R19.reuse, R197 ;  /* 0x000000c513c57221 */ /* 0x040fe20000010100 */
[C---:B------:R-:W-:Y:S01]  /*21f0*/  FADD.FTZ R198, -R19.reuse, R198 ;  /* 0x000000c613c67221 */ /* 0x040fe20000010100 */
[----:B------:R-:W-:Y:S01]  /*2200*/  FADD.FTZ R199, -R19, R199 ;  /* 0x000000c713c77221 */ /* 0x000fe20000010100 */
[----:B----4-:R-:W-:-:S04]  /*2210*/  MOV R19, R216 ;  /* 0x000000d800137202 */ /* 0x010fc80000000f00 */
        /* <DEDUP_REMOVED lines=12> */
[CC--:B------:R-:W-:Y:S01]  /*22e0*/  FFMA.FTZ R69, R200.reuse, R202.reuse, R69 ;  /* 0x000000cac8457223 */ /* 0x0c0fe20000010045 */
[----:B------:R-:W-:Y:S01]  /*22f0*/  FADD.FTZ R97, R97, R202 ;  /* 0x000000ca61617221 */ /* 0x000fe20000010000 */
[----:B------:R-:W-:Y:S01]  /*2300*/  FFMA.FTZ R247, R29, R202, R197 ;  /* 0x000000ca1df77223 */ /* 0x000fe200000100c5 */
        /* <DEDUP_REMOVED lines=34> */
.L_x_1910:
[----:B------:R-:W-:Y:S05]  /*2530*/  BSYNC B0 ;  /* 0x0000000000007941 */ /* 0x000fea0003800000 */
.L_x_1909:
        /* <DEDUP_REMOVED lines=76> */
.L_x_1912:
[----:B------:R-:W-:Y:S05]  /*2a00*/  BSYNC B0 ;  /* 0x0000000000007941 */ /* 0x000fea0003800000 */
.L_x_1911:
[----:B------:R-:W2:Y:S01]  /*2a10*/  LDL R219, [R1+0x64] ;  /* 0x0000640001db7983 */ /* 0x000ea20000100800 */
[----:B------:R-:W-:Y:S01]  /*2a20*/  BSSY B0, `(.L_x_1913) ;  /* 0x000004c000007945 */ /* 0x000fe20003800000 */
[----:B--2---:R-:W-:-:S13]  /*2a30*/  ISETP.NE.AND P4, PT, R219, RZ, PT ;  /* 0x000000ffdb00720c */ /* 0x004fda0003f85270 */
[----:B------:R-:W-:Y:S05]  /*2a40*/  @!P4 BRA `(.L_x_1914) ;  /* 0x000000040024c947 */ /* 0x000fea0003800000 */
[----:B------:R-:W-:Y:S01]  /*2a50*/  ISETP.NE.U32.AND P4, PT, RZ, UR8, PT ;  /* 0x00000008ff007c0c */ /* 0x000fe2000bf85070 */
[----:B------:R-:W1:Y:S03]  /*2a60*/  LDC.U8 R198, c[0x0][0x2a0] ;  /* 0x0000a800ffc67b82 */ /* 0x000e660000000000 */
[----:B------:R-:W-:-:S05]  /*2a70*/  ISETP.NE.AND.EX P4, PT, RZ, UR9, PT, P4 ;  /* 0x00000009ff007c0c */ /* 0x000fca000bf85340 */
[----:B------:R-:W2:Y:S08]  /*2a80*/  LDC.64 R216, c[0x0][0x2c0] ;  /* 0x0000b000ffd87b82 */ /* 0x000eb00000000a00 */
[----:B------:R-:W-:-:S04]  /*2a90*/  @P4 LEA R196, P5, R220, UR8, 0x4 ;  /* 0x00000008dcc44c11 */ /* 0x000fc8000f8a20ff */
[----:B------:R-:W-:-:S05]  /*2aa0*/  @P4 LEA.HI.X R197, R220, UR9, RZ, 0x4, P5 ;  /* 0x00000009dcc54c11 */ /* 0x000fca000a8f24ff */
[----:B------:R3:W5:Y:S01]  /*2ab0*/  @P4 LDG.E.128 R188, desc[UR4][R196.64] ;  /* 0x00000004c4bc4981 */ /* 0x000762000c1e1d00 */
[----:B-1----:R-:W-:Y:S02]  /*2ac0*/  ISETP.NE.AND P4, PT, R198, RZ, PT ;  /* 0x000000ffc600720c */ /* 0x002fe40003f85270 */
[----:B------:R-:W1:Y:S02]  /*2ad0*/  LDC.64 R198, c[0x0][0x2b8] ;  /* 0x0000ae00ffc67b82 */ /* 0x000e640000000a00 */
[----:B-----5:R-:W-:Y:S02]  /*2ae0*/  FSEL R207, R214, RZ, !P4 ;  /* 0x000000ffd6cf7208 */ /* 0x020fe40006000000 */
[C---:B---3--:R-:W-:Y:S01]  /*2af0*/  LEA R196, P4, R220.reuse, UR10, 0x4 ;  /* 0x0000000adcc47c11 */ /* 0x048fe2000f8820ff */
[----:B--2---:R-:W-:-:S03]  /*2b00*/  IMAD.WIDE.U32 R216, R220, 0x8, R216 ;  /* 0x00000008dcd87825 */ /* 0x004fc600078e00d8 */
[----:B------:R-:W-:-:S03]  /*2b10*/  LEA.HI.X R197, R220, UR11, RZ, 0x4, P4 ;  /* 0x0000000bdcc57c11 */ /* 0x000fc6000a0f24ff */
[----:B------:R-:W2:Y:S01]  /*2b20*/  LDG.E.64 R216, desc[UR4][R216.64] ;  /* 0x00000004d8d87981 */ /* 0x000ea2000c1e1b00 */
[----:B-1----:R-:W-:-:S05]  /*2b30*/  IMAD.WIDE.U32 R198, R220, 0x8, R198 ;  /* 0x00000008dcc67825 */ /* 0x002fca00078e00c6 */
[----:B------:R-:W3:Y:S04]  /*2b40*/  LDG.E.64 R208, desc[UR4][R198.64] ;  /* 0x00000004c6d07981 */ /* 0x000ee8000c1e1b00 */
[----:B------:R-:W4:Y:S01]  /*2b50*/  LDG.E.128 R196, desc[UR4][R196.64] ;  /* 0x00000004c4c47981 */ /* 0x000f22000c1e1d00 */
[----:B---3--:R-:W-:Y:S02]  /*2b60*/  MOV R218, R208 ;  /* 0x000000d000da7202 */ /* 0x008fe40000000f00 */
[--C-:B------:R-:W-:Y:S02]  /*2b70*/  SHF.R.U64 R208, R208, 0x10, R209.reuse ;  /* 0x00000010d0d07819 */ /* 0x100fe400000012d1 */
[----:B------:R-:W-:Y:S02]  /*2b80*/  MOV R210, R209 ;  /* 0x000000d100d27202 */ /* 0x000fe40000000f00 */
[----:B------:R-:W-:Y:S01]  /*2b90*/  SHF.R.U32.HI R214, RZ, 0x10, R209 ;  /* 0x00000010ffd67819 */ /* 0x000fe200000116d1 */
[C---:B----4-:R-:W-:Y:S01]  /*2ba0*/  FADD.FTZ R196, -R207.reuse, R196 ;  /* 0x000000c4cfc47221 */ /* 0x050fe20000010100 */
[C---:B------:R-:W-:Y:S01]  /*2bb0*/  FADD.FTZ R197, -R207.reuse, R197 ;  /* 0x000000c5cfc57221 */ /* 0x040fe20000010100 */
[C---:B------:R-:W-:Y:S01]  /*2bc0*/  FADD.FTZ R198, -R207.reuse, R198 ;  /* 0x000000c6cfc67221 */ /* 0x040fe20000010100 */
[----:B------:R-:W-:Y:S01]  /*2bd0*/  FADD.FTZ R199, -R207, R199 ;  /* 0x000000c7cfc77221 */ /* 0x000fe20000010100 */
[----:B--2---:R-:W-:-:S04]  /*2be0*/  MOV R207, R216 ;  /* 0x000000d800cf7202 */ /* 0x004fc80000000f00 */
[----:B------:R-:W-:Y:S01]  /*2bf0*/  SHF.L.U32 R209, R207, 0x10, RZ ;  /* 0x00000010cfd17819 */ /* 0x000fe200000006ff */
[----:B------:R-:W-:Y:S01]  /*2c00*/  FMUL.FTZ R207, R3, R196 ;  /* 0x000000c403cf7220 */ /* 0x000fe20000410000 */
[----:B------:R-:W-:-:S03]  /*2c10*/  SHF.L.U32 R218, R218, 0x10, RZ ;  /* 0x00000010dada7819 */ /* 0x000fc600000006ff */
[-C--:B------:R-:W-:Y:S02]  /*2c20*/  FMUL.FTZ R196, R48, R209.reuse ;  /* 0x000000d130c47220 */ /* 0x080fe40000410000 */
[----:B------:R-:W-:Y:S01]  /*2c30*/  FADD.FTZ R104, R104, R218 ;  /* 0x000000da68687221 */ /* 0x000fe20000010000 */
[CC--:B------:R-:W-:Y:S01]  /*2c40*/  FFMA.FTZ R76, R207.reuse, R218.reuse, R76 ;  /* 0x000000dacf4c7223 */ /* 0x0c0fe2000001004c */
[----:B------:R-:W-:Y:S01]  /*2c50*/  FFMA.FTZ R244, R44, R218, R196 ;  /* 0x000000da2cf47223 */ /* 0x000fe200000100c4 */
[----:B------:R-:W-:Y:S01]  /*2c60*/  SHF.R.U64 R218, R216, 0x10, R217 ;  /* 0x00000010d8da7819 */ /* 0x000fe200000012d9 */
[----:B------:R-:W-:Y:S01]  /*2c70*/  FADD.FTZ R156, R156, R209 ;  /* 0x000000d19c9c7221 */ /* 0x000fe20000010000 */
[----:B------:R-:W-:Y:S01]  /*2c80*/  FFMA.FTZ R128, R207, R209, R128 ;  /* 0x000000d1cf807223 */ /* 0x000fe20000010080 */
[----:B------:R-:W-:Y:S02]  /*2c90*/  MOV R196, R217 ;  /* 0x000000d900c47202 */ /* 0x000fe40000000f00 */
[----:B------:R-:W-:-:S02]  /*2ca0*/  SHF.R.U32.HI R216, RZ, 0x10, R217 ;  /* 0x00000010ffd87819 */ /* 0x000fc400000116d9 */
[----:B------:R-:W-:Y:S02]  /*2cb0*/  SHF.L.U32 R209, R218, 0x10, RZ ;  /* 0x00000010dad17819 */ /* 0x000fe400000006ff */
[----:B------:R-:W-:Y:S01]  /*2cc0*/  SHF.L.U32 R217, R208, 0x10, RZ ;  /* 0x00000010d0d97819 */ /* 0x000fe200000006ff */
[----:B------:R-:W-:Y:S01]  /*2cd0*/  FMUL.FTZ R208, R3, R197 ;  /* 0x000000c503d07220 */ /* 0x000fe20000410000 */
[----:B------:R-:W-:Y:S01]  /*2ce0*/  SHF.L.U32 R196, R196, 0x10, RZ ;  /* 0x00000010c4c47819 */ /* 0x000fe200000006ff */
[-C--:B------:R-:W-:Y:S01]  /*2cf0*/  FMUL.FTZ R197, R49, R209.reuse ;  /* 0x000000d131c57220 */ /* 0x080fe20000410000 */
[----:B------:R-:W-:Y:S01]  /*2d00*/  FADD.FTZ R157, R157, R209 ;  /* 0x000000d19d9d7221 */ /* 0x000fe20000010000 */
[----:B------:R-:W-:Y:S01]  /*2d10*/  FFMA.FTZ R129, R208, R209, R129 ;  /* 0x000000d1d0817223 */ /* 0x000fe20000010081 */
[----:B------:R-:W-:Y:S01]  /*2d20*/  FMUL.FTZ R209, R3, R198 ;  /* 0x000000c603d17220 */ /* 0x000fe20000410000 */
[----:B------:R-:W-:Y:S01]  /*2d30*/  FFMA.FTZ R231, R45, R217, R197 ;  /* 0x000000d92de77223 */ /* 0x000fe200000100c5 */
[----:B------:R-:W-:Y:S01]  /*2d40*/  SHF.L.U32 R197, R210, 0x10, RZ ;  /* 0x00000010d2c57819 */ /* 0x000fe200000006ff */
        /* <DEDUP_REMOVED lines=25> */
.L_x_1914:
[----:B------:R-:W-:Y:S05]  /*2ee0*/  BSYNC B0 ;  /* 0x0000000000007941 */ /* 0x000fea0003800000 */
.L_x_1913:
[----:B------:R-:W2:Y:S01]  /*2ef0*/  LDL.LU R197, [R1+0xc] ;  /* 0x00000c0001c57983 */ /* 0x000ea20000300800 */
[----:B------:R-:W-:Y:S01]  /*2f00*/  UMOV UR6, 0xffffffff ;  /* 0xffffffff00067882 */ /* 0x000fe20000000000 */
[----:B------:R-:W1:Y:S02]  /*2f10*/  S2R R196, SR_TID.X ;  /* 0x0000000000c47919 */ /* 0x000e640000002100 */
[----:B-1----:R-:W-:Y:S02]  /*2f20*/  SHF.R.U32.HI R218, RZ, 0x5, R196 ;  /* 0x00000005ffda7819 */ /* 0x002fe400000116c4 */
[----:B------:R-:W-:Y:S02]  /*2f30*/  LOP3.LUT P5, RZ, R196, 0x1f, RZ, 0xc0, !PT ;  /* 0x0000001fc4ff7812 */ /* 0x000fe400078ac0ff */
[----:B------:R-:W-:Y:S02]  /*2f40*/  LOP3.LUT R198, R218, 0x7fffff8, RZ, 0xc0, !PT ;  /* 0x07fffff8dac67812 */ /* 0x000fe400078ec0ff */
[----:B--2---:R-:W-:-:S13]  /*2f50*/  LOP3.LUT P4, RZ, R197, 0xff, RZ, 0xc0, !PT ;  /* 0x000000ffc5ff7812 */ /* 0x004fda000788c0ff */
[----:B------:R-:W-:Y:S01]  /*2f60*/  @!P4 IADD3 R198, R198, 0x8, RZ ;  /* 0x00000008c6c6c810 */ /* 0x000fe20007ffe0ff */
[----:B------:R-:W-:Y:S06]  /*2f70*/  BRA.DIV UR6, `(.L_x_1915) ;  /* 0x00000026067c7947 */ /* 0x000fec000b800000 */
[----:B------:R-:W1:Y:S02]  /*2f80*/  SHFL.DOWN PT, R196, R213, 0x10, 0x1f ;  /* 0x0a001f00d5c47f89 */ /* 0x000e6400000e0000 */
[----:B-1----:R-:W-:Y:S02]  /*2f90*/  FADD.FTZ R213, R196, R213 ;  /* 0x000000d5c4d57221 */ /* 0x002fe40000010000 */
[----:B------:R-:W1:Y:S02]  /*2fa0*/  SHFL.DOWN PT, R196, R215, 0x10, 0x1f ;  /* 0x0a001f00d7c47f89 */ /* 0x000e6400000e0000 */
[----:B-1----:R-:W-:Y:S02]  /*2fb0*/  FADD.FTZ R215, R196, R215 ;  /* 0x000000d7c4d77221 */ /* 0x002fe40000010000 */
[----:B------:R-:W1:Y:S02]  /*2fc0*/  SHFL.DOWN PT, R196, R213, 0x8, 0x1f ;  /* 0x09001f00d5c47f89 */ /* 0x000e6400000e0000 */
[----:B-1----:R-:W-:-:S02]  /*2fd0*/  FADD.FTZ R213, R213, R196 ;  /* 0x000000c4d5d57221 */ /* 0x002fc40000010000 */
        /* <DEDUP_REMOVED lines=10> */
[----:B------:R1:W2:Y:S04]  /*3080*/  SHFL.DOWN PT, R216, R215, 0x1, 0x1f ;  /* 0x08201f00d7d87f89 */ /* 0x0002a800000e0000 */
[----:B------:R1:W3:Y:S02]  /*3090*/  SHFL.DOWN PT, R197, R213, 0x1, 0x1f ;  /* 0x08201f00d5c57f89 */ /* 0x0002e400000e0000 */
.L_x_1959:
[----:B------:R-:W4:Y:S01]  /*30a0*/  LDL R196, [R1+0x6c] ;  /* 0x00006c0001c47983 */ /* 0x000f220000100800 */
[----:B---3--:R-:W-:Y:S01]  /*30b0*/  FADD.FTZ R197, R213, R197 ;  /* 0x000000c5d5c57221 */ /* 0x008fe20000010000 */
[----:B-1----:R-:W-:Y:S01]  /*30c0*/  @!P5 LOP3.LUT R213, R218, 0x7, RZ, 0xc0, !PT ;  /* 0x00000007dad5d812 */ /* 0x002fe200078ec0ff */
[----:B------:R-:W-:Y:S05]  /*30d0*/  WARPSYNC.ALL ;  /* 0x0000000000007948 */ /* 0x000fea0003800000 */
[----:B-----5:R-:W1:Y:S01]  /*30e0*/  S2R R214, SR_CgaCtaId ;  /* 0x0000000000d67919 */ /* 0x020e620000008800 */
[----:B------:R-:W-:Y:S01]  /*30f0*/  MOV R199, 0x400 ;  /* 0x0000040000c77802 */ /* 0x000fe20000000f00 */
[----:B------:R-:W-:Y:S01]  /*3100*/  BSSY B0, `(.L_x_1916) ;  /* 0x000005a000007945 */ /* 0x000fe20003800000 */
[----:B------:R-:W-:-:S02]  /*3110*/  @!P5 IADD3 R213, R198, R213, RZ ;  /* 0x000000d5c6d5d210 */ /* 0x000fc40007ffe0ff */
[----:B-1----:R-:W-:-:S04]  /*3120*/  LEA R199, R214, R199, 0x18 ;  /* 0x000000c7d6c77211 */ /* 0x002fc800078ec0ff */
[----:B------:R-:W-:Y:S02]  /*3130*/  @!P5 LEA R213, R213, R199, 0x3 ;  /* 0x000000c7d5d5d211 */ /* 0x000fe400078e18ff */
[----:B----4-:R-:W-:Y:S01]  /*3140*/  ISETP.NE.AND P6, PT, R196, RZ, PT ;  /* 0x000000ffc400720c */ /* 0x010fe20003fc5270 */
[----:B--2---:R-:W-:-:S05]  /*3150*/  FADD.FTZ R196, R215, R216 ;  /* 0x000000d8d7c47221 */ /* 0x004fca0000010000 */
[----:B------:R1:W-:Y:S02]  /*3160*/  @!P5 STS.64 [R213+0x7000], R196 ;  /* 0x007000c4d500d388 */ /* 0x0003e40000000a00 */
[----:B-1----:R-:W-:Y:S01]  /*3170*/  LEA R213, R198, R199, 0x3 ;  /* 0x000000c7c6d57211 */ /* 0x002fe200078e18ff */
[----:B------:R-:W-:Y:S06]  /*3180*/  BAR.SYNC.DEFER_BLOCKING 0x0 ;  /* 0x0000000000007b1d */ /* 0x000fec0000010000 */
[----:B------:R-:W1:Y:S02]  /*3190*/  LDS.128 R196, [R213+0x7000] ;  /* 0x00700000d5c47984 */ /* 0x000e640000000c00 */
[----:B-1----:R-:W-:Y:S01]  /*31a0*/  FADD.FTZ R196, RZ, R196 ;  /* 0x000000c4ffc47221 */ /* 0x002fe20000010000 */
[----:B------:R-:W-:-:S03]  /*31b0*/  FADD.FTZ R197, RZ, R197 ;  /* 0x000000c5ffc57221 */ /* 0x000fc60000010000 */
[----:B------:R-:W-:Y:S01]  /*31c0*/  FADD.FTZ R214, R198, R196 ;  /* 0x000000c4c6d67221 */ /* 0x000fe20000010000 */
[----:B------:R-:W-:Y:S02]  /*31d0*/  FADD.FTZ R215, R199, R197 ;  /* 0x000000c5c7d77221 */ /* 0x000fe40000010000 */
[----:B------:R-:W1:Y:S02]  /*31e0*/  LDS.128 R196, [R213+0x7010] ;  /* 0x00701000d5c47984 */ /* 0x000e640000000c00 */
[----:B-1----:R-:W-:Y:S01]  /*31f0*/  FADD.FTZ R196, R214, R196 ;  /* 0x000000c4d6c47221 */ /* 0x002fe20000010000 */
[----:B------:R-:W-:-:S03]  /*3200*/  FADD.FTZ R197, R215, R197 ;  /* 0x000000c5d7c57221 */ /* 0x000fc60000010000 */
        /* <DEDUP_REMOVED lines=11> */
[----:B------:R-:W-:-:S03]  /*32c0*/  FADD.FTZ R197, R199, R197 ;  /* 0x000000c5c7c57221 */ /* 0x000fc60000010000 */
[----:B------:R-:W-:Y:S01]  /*32d0*/  FMUL.FTZ R196, R196, UR12 ;  /* 0x0000000cc4c47c20 */ /* 0x000fe20008410000 */
[----:B------:R-:W-:Y:S01]  /*32e0*/  FMUL.FTZ R197, R197, UR12 ;  /* 0x0000000cc5c57c20 */ /* 0x000fe20008410000 */
[----:B------:R-:W-:Y:S06]  /*32f0*/  @!P6 BRA `(.L_x_1917) ;  /* 0x0000000000e8e947 */ /* 0x000fec0003800000 */
[----:B------:R-:W2:Y:S01]  /*3300*/  LDL R217, [R1+0x8] ;  /* 0x0000080001d97983 */ /* 0x000ea20000100800 */
[----:B------:R-:W1:Y:S02]  /*3310*/  LDC.U8 R220, c[0x0][0x2a0] ;  /* 0x0000a800ffdc7b82 */ /* 0x000e640000000000 */
        /* <DEDUP_REMOVED lines=8> */
[----:B------:R-:W-:Y:S02]  /*33a0*/  FADD.FTZ R213, R228, -R213 ;  /* 0x800000d5e4d57221 */ /* 0x000fe40000010000 */
[----:B------:R-:W-:Y:S01]  /*33b0*/  FADD.FTZ R214, R243, -R214 ;  /* 0x800000d6f3d67221 */ /* 0x000fe20000010000 */
[----:B------:R-:W-:Y:S01]  /*33c0*/  FADD.FTZ R199, R242, -R199 ;  /* 0x800000c7f2c77221 */ /* 0x000fe20000010000 */
[C---:B------:R-:W-:Y:S02]  /*33d0*/  FMUL.FTZ R213, R3.reuse, R213 ;  /* 0x000000d503d57220 */ /* 0x040fe40000410000 */
[C---:B------:R-:W-:Y:S01]  /*33e0*/  FMUL.FTZ R214, R3.reuse, R214 ;  /* 0x000000d603d67220 */ /* 0x040fe20000410000 */
[----:B------:R-:W-:-:S02]  /*33f0*/  FMUL.FTZ R199, R3, R199 ;  /* 0x000000c703c77220 */ /* 0x000fc40000410000 */
[----:B------:R-:W-:Y:S01]  /*3400*/  @P5 FADD.FTZ R213, R160, R213 ;  /* 0x000000d5a0d55221 */ /* 0x000fe20000010000 */
[----:B------:R-:W-:Y:S01]  /*3410*/  @P5 FADD.FTZ R214, R162, R214 ;  /* 0x000000d6a2d65221 */ /* 0x000fe20000010000 */
[----:B------:R-:W-:Y:S01]  /*3420*/  @P5 FADD.FTZ R199, R163, R199 ;  /* 0x000000c7a3c75221 */ /* 0x000fe20000010000 */
[----:B------:R-:W-:-:S04]  /*3430*/  ISETP.NE.U32.AND P6, PT, RZ, UR16, PT ;  /* 0x00000010ff007c0c */ /* 0x000fc8000bfc5070 */
[----:B------:R-:W-:Y:S01]  /*3440*/  ISETP.NE.AND.EX P6, PT, RZ, UR17, PT, P6 ;  /* 0x00000011ff007c0c */ /* 0x000fe2000bfc5360 */
[----:B--2---:R-:W-:-:S04]  /*3450*/  FADD.FTZ R198, R217, -R198 ;  /* 0x800000c6d9c67221 */ /* 0x004fc80000010000 */
[----:B------:R-:W-:-:S04]  /*3460*/  FMUL.FTZ R198, R3, R198 ;  /* 0x000000c603c67220 */ /* 0x000fc80000410000 */
[----:B------:R-:W-:Y:S01]  /*3470*/  @P5 FADD.FTZ R198, R161, R198 ;  /* 0x000000c6a1c65221 */ /* 0x000fe20000010000 */
[----:B------:R-:W-:-:S04]  /*3480*/  ISETP.NE.U32.AND P5, PT, RZ, UR14, PT ;  /* 0x0000000eff007c0c */ /* 0x000fc8000bfa5070 */
[----:B------:R-:W-:-:S04]  /*3490*/  ISETP.NE.AND.EX P5, PT, RZ, UR15, PT, P5 ;  /* 0x0000000fff007c0c */ /* 0x000fc8000bfa5350 */
[----:B------:R-:W-:Y:S02]  /*34a0*/  SEL R193, R198, R193, P5 ;  /* 0x000000c1c6c17207 */ /* 0x000fe40002800000 */
[----:B------:R-:W-:Y:S01]  /*34b0*/  SEL R195, R199, R195, P5 ;  /* 0x000000c3c7c37207 */ /* 0x000fe20002800000 */
[----:B------:R-:W1:Y:S01]  /*34c0*/  F2F.BF16.F32 R198, R198 ;  /* 0x000000c600c67304 */ /* 0x000e620000202000 */
[----:B------:R-:W-:-:S07]  /*34d0*/  SEL R194, R214, R194, P5 ;  /* 0x000000c2d6c27207 */ /* 0x000fce0002800000 */
[----:B------:R-:W2:Y:S08]  /*34e0*/  F2F.BF16.F32 R199, R199 ;  /* 0x000000c700c77304 */ /* 0x000eb00000202000 */
[----:B------:R-:W3:Y:S01]  /*34f0*/  F2F.BF16.F32 R214, R214 ;  /* 0x000000d600d67304 */ /* 0x000ee20000202000 */
[----:B-1----:R-:W-:Y:S02]  /*3500*/  @P6 PRMT R5, R198, 0x7610, R5 ;  /* 0x00007610c6056816 */ /* 0x002fe40000000005 */
[----:B--2---:R-:W-:-:S02]  /*3510*/  @P6 PRMT R6, R199, 0x7610, R6 ;  /* 0x00007610c7066816 */ /* 0x004fc40000000006 */
[----:B------:R-:W-:Y:S01]  /*3520*/  SHF.L.U32 R215, R199, 0x10, RZ ;  /* 0x00000010c7d77819 */ /* 0x000fe200000006ff */
[----:B------:R-:W-:Y:S01]  /*3530*/  IMAD.WIDE.U32 R198, R198, 0x10000, RZ ;  /* 0x00010000c6c67825 */ /* 0x000fe200078e00ff */
[----:B---3--:R-:W-:-:S04]  /*3540*/  @P6 PRMT R7, R214, 0x7610, R7 ;  /* 0x00007610d6076816 */ /* 0x008fc80000000007 */
[----:B------:R-:W-:Y:S02]  /*3550*/  LOP3.LUT R199, R199, R215, R214, 0xfe, !PT ;  /* 0x000000d7c7c77212 */ /* 0x000fe400078efed6 */
[----:B------:R-:W1:Y:S01]  /*3560*/  @P5 LDC.64 R214, c[0x0][0x308] ;  /* 0x0000c200ffd65b82 */ /* 0x000e620000000a00 */
[----:B------:R-:W-:Y:S02]  /*3570*/  SEL R192, R213, R192, P5 ;  /* 0x000000c0d5c07207 */ /* 0x000fe40002800000 */
[----:B------:R-:W2:Y:S01]  /*3580*/  F2F.BF16.F32 R213, R213 ;  /* 0x000000d500d57304 */ /* 0x000ea20000202000 */
[----:B-1----:R-:W-:-:S05]  /*3590*/  @P5 IMAD.WIDE.U32 R214, R2, 0x10, R214 ;  /* 0x0000001002d65825 */ /* 0x002fca00078e00d6 */
[----:B------:R1:W-:Y:S02]  /*35a0*/  @P5 STG.E.128 desc[UR4][R214.64], R192 ;  /* 0x000000c0d6005986 */ /* 0x0003e4000c101d04 */
[----:B-1----:R-:W1:Y:S01]  /*35b0*/  LDC.64 R214, c[0x0][0x2f8] ;  /* 0x0000be00ffd67b82 */ /* 0x002e620000000a00 */
[----:B--2---:R-:W-:Y:S01]  /*35c0*/  LOP3.LUT R198, R198, R213, RZ, 0xfc, !PT ;  /* 0x000000d5c6c67212 */ /* 0x004fe200078efcff */
[----:B-1----:R-:W-:-:S05]  /*35d0*/  IMAD.WIDE.U32 R214, R2, 0x8, R214 ;  /* 0x0000000802d67825 */ /* 0x002fca00078e00d6 */
[----:B------:R1:W-:Y:S01]  /*35e0*/  STG.E.64 desc[UR4][R214.64], R198 ;  /* 0x000000c6d6007986 */ /* 0x0003e2000c101b04 */
[----:B------:R-:W-:Y:S01]  /*35f0*/  @P6 PRMT R8, R213, 0x7610, R8 ;  /* 0x00007610d5086816 */ /* 0x000fe20000000008 */
[----:B------:R-:W-:Y:S06]  /*3600*/  @!P6 BRA `(.L_x_1918) ;  /* 0x000000000020e947 */ /* 0x000fec0003800000 */
[----:B-1----:R-:W-:Y:S02]  /*3610*/  LOP3.LUT R198, R5, 0xffff, RZ, 0xc0, !PT ;  /* 0x0000ffff05c67812 */ /* 0x002fe400078ec0ff */
[----:B------:R-:W-:Y:S02]  /*3620*/  PRMT R213, R7, 0x5410, R6 ;  /* 0x0000541007d57816 */ /* 0x000fe40000000006 */
[----:B------:R-:W-:Y:S01]  /*3630*/  LEA R214, P5, R2, UR16, 0x3 ;  /* 0x0000001002d67c11 */ /* 0x000fe2000f8a18ff */
[----:B------:R-:W-:-:S03]  /*3640*/  IMAD.WIDE.U32 R198, R198, 0x10000, RZ ;  /* 0x00010000c6c67825 */ /* 0x000fc600078e00ff */
[----:B------:R-:W-:Y:S02]  /*3650*/  LEA.HI.X R215, R2, UR17, RZ, 0x3, P5 ;  /* 0x0000001102d77c11 */ /* 0x000fe4000a8f1cff */
[----:B------:R-:W-:Y:S02]  /*3660*/  LOP3.LUT R199, R213, R199, RZ, 0xfc, !PT ;  /* 0x000000c7d5c77212 */ /* 0x000fe400078efcff */
[----:B------:R-:W-:-:S05]  /*3670*/  LOP3.LUT R198, R198, 0xffff, R8, 0xf8, !PT ;  /* 0x0000ffffc6c67812 */ /* 0x000fca00078ef808 */
[----:B------:R2:W-:Y:S02]  /*3680*/  STG.E.64 desc[UR4][R214.64], R198 ;  /* 0x000000c6d6007986 */ /* 0x0005e4000c101b04 */
.L_x_1918:
[----:B------:R-:W-:-:S07]  /*3690*/  IADD3 R2, R2, 0x100, RZ ;  /* 0x0000010002027810 */ /* 0x000fce0007ffe0ff */
.L_x_1917:
[----:B------:R-:W-:Y:S05]  /*36a0*/  BSYNC B0 ;  /* 0x0000000000007941 */ /* 0x000fea0003800000 */
.L_x_1916:
[----:B-12---:R-:W2:Y:S01]  /*36b0*/  LDL R198, [R1+0x68] ;  /* 0x0000680001c67983 */ /* 0x006ea20000100800 */
[----:B------:R-:W-:Y:S01]  /*36c0*/  BSSY B0, `(.L_x_1919) ;  /* 0x000003d000007945 */ /* 0x000fe20003800000 */
[----:B--2---:R-:W-:-:S13]  /*36d0*/  ISETP.NE.AND P5, PT, R198, RZ, PT ;  /* 0x000000ffc600720c */ /* 0x004fda0003fa5270 */
[----:B------:R-:W-:Y:S05]  /*36e0*/  @!P5 BRA `(.L_x_1920) ;  /* 0x0000000000e8d947 */ /* 0x000fea0003800000 */
        /* <DEDUP_REMOVED lines=9> */
[----:B------:R-:W-:Y:S02]  /*3780*/  FFMA.FTZ R199, R212, R197, R199 ;  /* 0x000000c5d4c77223 */ /* 0x000fe400000100c7 */
[----:B------:R-:W-:Y:S01]  /*3790*/  FADD.FTZ R198, R252, -R198 ;  /* 0x800000c6fcc67221 */ /* 0x000fe20000010000 */
[----:B------:R-:W-:Y:S01]  /*37a0*/  FADD.FTZ R214, R241, -R214 ;  /* 0x800000d6f1d67221 */ /* 0x000fe20000010000 */
[----:B------:R-:W-:Y:S02]  /*37b0*/  FADD.FTZ R199, R240, -R199 ;  /* 0x800000c7f0c77221 */ /* 0x000fe40000010000 */
[C---:B------:R-:W-:Y:S01]  /*37c0*/  FMUL.FTZ R198, R3.reuse, R198 ;  /* 0x000000c603c67220 */ /* 0x040fe20000410000 */
        /* <DEDUP_REMOVED lines=43> */
.L_x_1921:
[----:B------:R-:W-:-:S07]  /*3a80*/  IADD3 R2, R2, 0x100, RZ ;  /* 0x0000010002027810 */ /* 0x000fce0007ffe0ff */
.L_x_1920:
[----:B------:R-:W-:Y:S05]  /*3a90*/  BSYNC B0 ;  /* 0x0000000000007941 */ /* 0x000fea0003800000 */
.L_x_1919:
[----:B------:R-:W-:Y:S04]  /*3aa0*/  BSSY B0, `(.L_x_1922) ;  /* 0x000003c000007945 */ /* 0x000fe80003800000 */
[----:B------:R-:W-:Y:S05]  /*3ab0*/  @!P0 BRA `(.L_x_1923) ;  /* 0x0000000000e88947 */ /* 0x000fea0003800000 */
[----:B-12---:R-:W2:Y:S01]  /*3ac0*/  LDL R215, [R1] ;  /* 0x0000000001d77983 */ /* 0x006ea20000100800 */
        /* <DEDUP_REMOVED lines=56> */
.L_x_1924:
[----:B------:R-:W-:-:S07]  /*3e50*/  IADD3 R2, R2, 0x100, RZ ;  /* 0x0000010002027810 */ /* 0x000fce0007ffe0ff */
.L_x_1923:
[----:B------:R-:W-:Y:S05]  /*3e60*/  BSYNC B0 ;  /* 0x0000000000007941 */ /* 0x000fea0003800000 */
.L_x_1922:
        /* <DEDUP_REMOVED lines=31> */
[----:B------:R-:W-:-:S05]  /*4060*/  SEL R192, R213, R192, P5 ;  /* 0x000000c0d5c07207 */ /* 0x000fca0002800000 */
[----:B------:R-:W2:Y:S01]  /*4070*/  F2F.BF16.F32 R199, R199 ;  /* 0x000000c700c77304 */ /* 0x000ea20000202000 */
[----:B-1----:R-:W-:-:S07]  /*4080*/  @P6 PRMT R5, R198, 0x7610, R5 ;  /* 0x00007610c6056816 */ /* 0x002fce0000000005 */
[----:B------:R-:W1:Y:S01]  /*4090*/  F2F.BF16.F32 R214, R214 ;  /* 0x000000d600d67304 */ /* 0x000e620000202000 */
[----:B--2---:R-:W-:-:S07]  /*40a0*/  @P6 PRMT R6, R199, 0x7610, R6 ;  /* 0x00007610c7066816 */ /* 0x004fce0000000006 */
[----:B------:R-:W2:Y:S01]  /*40b0*/  F2F.BF16.F32 R213, R213 ;  /* 0x000000d500d57304 */ /* 0x000ea20000202000 */
[----:B------:R-:W-:Y:S01]  /*40c0*/  SHF.L.U32 R215, R199, 0x10, RZ ;  /* 0x00000010c7d77819 */ /* 0x000fe200000006ff */
[----:B------:R-:W-:Y:S01]  /*40d0*/  IMAD.WIDE.U32 R198, R198, 0x10000, RZ ;  /* 0x00010000c6c67825 */ /* 0x000fe200078e00ff */
[----:B-1----:R-:W-:-:S04]  /*40e0*/  @P6 PRMT R7, R214, 0x7610, R7 ;  /* 0x00007610d6076816 */ /* 0x002fc80000000007 */
[----:B------:R-:W-:Y:S02]  /*40f0*/  LOP3.LUT R199, R199, R215, R214, 0xfe, !PT ;  /* 0x000000d7c7c77212 */ /* 0x000fe400078efed6 */
[----:B------:R-:W1:Y:S01]  /*4100*/  @P5 LDC.64 R214, c[0x0][0x308] ;  /* 0x0000c200ffd65b82 */ /* 0x000e620000000a00 */
[----:B--2---:R-:W-:Y:S02]  /*4110*/  LOP3.LUT R198, R198, R213, RZ, 0xfc, !PT ;  /* 0x000000d5c6c67212 */ /* 0x004fe400078efcff */
[----:B------:R-:W-:Y:S01]  /*4120*/  @P6 PRMT R8, R213, 0x7610, R8 ;  /* 0x00007610d5086816 */ /* 0x000fe20000000008 */
[----:B-1----:R-:W-:-:S05]  /*4130*/  @P5 IMAD.WIDE.U32 R214, R2, 0x10, R214 ;  /* 0x0000001002d65825 */ /* 0x002fca00078e00d6 */
[----:B------:R1:W-:Y:S02]  /*4140*/  @P5 STG.E.128 desc[UR4][R214.64], R192 ;  /* 0x000000c0d6005986 */ /* 0x0003e4000c101d04 */
[----:B-1----:R-:W1:Y:S02]  /*4150*/  LDC.64 R214, c[0x0][0x2f8] ;  /* 0x0000be00ffd67b82 */ /* 0x002e640000000a00 */
[----:B-1----:R-:W-:-:S05]  /*4160*/  IMAD.WIDE.U32 R214, R2, 0x8, R214 ;  /* 0x0000000802d67825 */ /* 0x002fca00078e00d6 */
[----:B------:R1:W-:Y:S01]  /*4170*/  STG.E.64 desc[UR4][R214.64], R198 ;  /* 0x000000c6d6007986 */ /* 0x0003e2000c101b04 */
[----:B------:R-:W-:Y:S05]  /*4180*/  @!P6 BRA `(.L_x_1927) ;  /* 0x000000000020e947 */ /* 0x000fea0003800000 */
        /* <DEDUP_REMOVED lines=8> */
.L_x_1927:
[----:B------:R-:W-:-:S07]  /*4210*/  IADD3 R2, R2, 0x100, RZ ;  /* 0x0000010002027810 */ /* 0x000fce0007ffe0ff */
.L_x_1926:
[----:B------:R-:W-:Y:S05]  /*4220*/  BSYNC B0 ;  /* 0x0000000000007941 */ /* 0x000fea0003800000 */
.L_x_1925:
        /* <DEDUP_REMOVED lines=58> */
.L_x_1930:
[----:B------:R-:W-:-:S07]  /*45d0*/  IADD3 R2, R2, 0x100, RZ ;  /* 0x0000010002027810 */ /* 0x000fce0007ffe0ff */
.L_x_1929:
[----:B------:R-:W-:Y:S05]  /*45e0*/  BSYNC B0 ;  /* 0x0000000000007941 */ /* 0x000fea0003800000 */
.L_x_1928:
        /* <DEDUP_REMOVED lines=58> */
.L_x_1933:
[----:B------:R-:W-:-:S07]  /*4990*/  IADD3 R2, R2, 0x100, RZ ;  /* 0x0000010002027810 */ /* 0x000fce0007ffe0ff */
.L_x_1932:
[----:B------:R-:W-:Y:S05]  /*49a0*/  BSYNC B0 ;  /* 0x0000000000007941 */ /* 0x000fea0003800000 */
.L_x_1931:
        /* <DEDUP_REMOVED lines=27> */
[----:B------:R-:W1:Y:S03]  /*4b60*/  F2F.BF16.F32 R213, R198 ;  /* 0x000000c600d57304 */ /* 0x000e660000202000 */
[----:B------:R-:W-:-:S04]  /*4b70*/  ISETP.NE.AND.EX P5, PT, RZ, UR15, PT, P5 ;  /* 0x0000000fff007c0c */ /* 0x000fc8000bfa5350 */
[----:B------:R-:W-:Y:S01]  /*4b80*/  SEL R195, R3, R195, P5 ;  /* 0x000000c303c37207 */ /* 0x000fe20002800000 */
[----:B------:R-:W2:Y:S01]  /*4b90*/  F2F.BF16.F32 R199, R196 ;  /* 0x000000c400c77304 */ /* 0x000ea20000202000 */
[----:B------:R-:W-:Y:S02]  /*4ba0*/  SEL R193, R198, R193, P5 ;  /* 0x000000c1c6c17207 */ /* 0x000fe40002800000 */
[----:B------:R-:W-:Y:S02]  /*4bb0*/  SEL R194, R196, R194, P5 ;  /* 0x000000c2c4c27207 */ /* 0x000fe40002800000 */
[----:B------:R-:W-:Y:S02]  /*4bc0*/  SEL R192, R197, R192, P5 ;  /* 0x000000c0c5c07207 */ /* 0x000fe40002800000 */
[----:B-1----:R-:W-:Y:S01]  /*4bd0*/  @P6 PRMT R5, R213, 0x7610, R5 ;  /* 0x00007610d5056816 */ /* 0x002fe20000000005 */
[----:B------:R-:W1:Y:S01]  /*4be0*/  F2F.BF16.F32 R3, R3 ;  /* 0x0000000300037304 */ /* 0x000e620000202000 */
[----:B--2---:R-:W-:-:S07]  /*4bf0*/  @P6 PRMT R7, R199, 0x7610, R7 ;  /* 0x00007610c7076816 */ /* 0x004fce0000000007 */
[----:B------:R2:W3:Y:S01]  /*4c00*/  F2F.BF16.F32 R198, R197 ;  /* 0x000000c500c67304 */ /* 0x0004e20000202000 */
[----:B-1----:R-:W-:Y:S01]  /*4c10*/  @P6 PRMT R6, R3, 0x7610, R6 ;  /* 0x0000761003066816 */ /* 0x002fe20000000006 */
[----:B--2---:R-:W-:Y:S01]  /*4c20*/  IMAD.WIDE.U32 R196, R213, 0x10000, RZ ;  /* 0x00010000d5c47825 */ /* 0x004fe200078e00ff */
[----:B------:R-:W-:-:S04]  /*4c30*/  SHF.L.U32 R213, R3, 0x10, RZ ;  /* 0x0000001003d57819 */ /* 0x000fc800000006ff */
[----:B------:R-:W-:Y:S02]  /*4c40*/  LOP3.LUT R197, R197, R213, R199, 0xfe, !PT ;  /* 0x000000d5c5c57212 */ /* 0x000fe400078efec7 */
[----:B---3--:R-:W-:Y:S02]  /*4c50*/  @P6 PRMT R8, R198, 0x7610, R8 ;  /* 0x00007610c6086816 */ /* 0x008fe40000000008 */
[----:B------:R-:W-:Y:S02]  /*4c60*/  LOP3.LUT R196, R196, R198, RZ, 0xfc, !PT ;  /* 0x000000c6c4c47212 */ /* 0x000fe400078efcff */
[----:B------:R-:W1:Y:S02]  /*4c70*/  @P5 LDC.64 R198, c[0x0][0x308] ;  /* 0x0000c200ffc65b82 */ /* 0x000e640000000a00 */
[----:B-1----:R-:W-:-:S05]  /*4c80*/  @P5 IMAD.WIDE.U32 R198, R2, 0x10, R198 ;  /* 0x0000001002c65825 */ /* 0x002fca00078e00c6 */
[----:B------:R1:W-:Y:S02]  /*4c90*/  @P5 STG.E.128 desc[UR4][R198.64], R192 ;  /* 0x000000c0c6005986 */ /* 0x0003e4000c101d04 */
[----:B-1----:R-:W1:Y:S02]  /*4ca0*/  LDC.64 R198, c[0x0][0x2f8] ;  /* 0x0000be00ffc67b82 */ /* 0x002e640000000a00 */
[----:B-1----:R-:W-:-:S05]  /*4cb0*/  IMAD.WIDE.U32 R198, R2, 0x8, R198 ;  /* 0x0000000802c67825 */ /* 0x002fca00078e00c6 */
[----:B------:R3:W-:Y:S01]  /*4cc0*/  STG.E.64 desc[UR4][R198.64], R196 ;  /* 0x000000c4c6007986 */ /* 0x0007e2000c101b04 */
[----:B------:R-:W-:Y:S05]  /*4cd0*/  @!P6 BRA `(.L_x_1935) ;  /* 0x000000000020e947 */ /* 0x000fea0003800000 */
[----:B------:R-:W-:Y:S02]  /*4ce0*/  LOP3.LUT R3, R5, 0xffff, RZ, 0xc0, !PT ;  /* 0x0000ffff05037812 */ /* 0x000fe400078ec0ff */
[----:B---3--:R-:W-:-:S03]  /*4cf0*/  LEA R198, P5, R2, UR16, 0x3 ;  /* 0x0000001002c67c11 */ /* 0x008fc6000f8a18ff */
[----:B------:R-:W-:Y:S01]  /*4d00*/  IMAD.WIDE.U32 R196, R3, 0x10000, RZ ;  /* 0x0001000003c47825 */ /* 0x000fe200078e00ff */
[----:B------:R-:W-:Y:S02]  /*4d10*/  PRMT R3, R7, 0x5410, R6 ;  /* 0x0000541007037816 */ /* 0x000fe40000000006 */
[----:B------:R-:W-:Y:S02]  /*4d20*/  LEA.HI.X R199, R2, UR17, RZ, 0x3, P5 ;  /* 0x0000001102c77c11 */ /* 0x000fe4000a8f1cff */
[----:B------:R-:W-:Y:S02]  /*4d30*/  LOP3.LUT R197, R3, R197, RZ, 0xfc, !PT ;  /* 0x000000c503c57212 */ /* 0x000fe400078efcff */
[----:B------:R-:W-:-:S05]  /*4d40*/  LOP3.LUT R196, R196, 0xffff, R8, 0xf8, !PT ;  /* 0x0000ffffc4c47812 */ /* 0x000fca00078ef808 */
[----:B------:R4:W-:Y:S02]  /*4d50*/  STG.E.64 desc[UR4][R198.64], R196 ;  /* 0x000000c4c6007986 */ /* 0x0009e4000c101b04 */
.L_x_1935:
[----:B------:R-:W-:Y:S05]  /*4d60*/  BSYNC B0 ;  /* 0x0000000000007941 */ /* 0x000fea0003800000 */
.L_x_1934:
[----:B------:R-:W-:Y:S02]  /*4d70*/  SEL R2, RZ, 0x1, P4 ;  /* 0x00000001ff027807 */ /* 0x000fe40002000000 */
[----:B------:R-:W-:-:S03]  /*4d80*/  IADD3 R4, R4, UR18, RZ ;  /* 0x0000001204047c10 */ /* 0x000fc6000fffe0ff */
[----:B------:R0:W-:Y:S01]  /*4d90*/  STL.S16 [R1+0xc], R2 ;  /* 0x00000c0201007387 */ /* 0x0001e20000100600 */
[----:B------:R-:W-:-:S13]  /*4da0*/  ISETP.GE.AND P4, PT, R4, UR19, PT ;  /* 0x0000001304007c0c */ /* 0x000fda000bf86270 */
[----:B0-----:R-:W-:Y:S05]  /*4db0*/  @!P4 BRA `(.L_x_1936) ;  /* 0xffffffbc0024c947 */ /* 0x001fea000383ffff */
.L_x_1900:
[----:B------:R-:W2:Y:S04]  /*4dc0*/  LDL.LU R3, [R1+0x60] ;  /* 0x0000600001037983 */ /* 0x000ea80000300800 */
[----:B------:R-:W3:Y:S01]  /*4dd0*/  LDL.LU R2, [R1+0x6c] ;  /* 0x00006c0001027983 */ /* 0x000ee20000300800 */
[----:B------:R-:W0:Y:S01]  /*4de0*/  S2UR UR6, SR_CTAID.X ;  /* 0x00000000000679c3 */ /* 0x000e220000002500 */
[----:B------:R-:W-:Y:S01]  /*4df0*/  BSSY B0, `(.L_x_1937) ;  /* 0x0000015000007945 */ /* 0x000fe20003800000 */
[----:B---3--:R-:W-:Y:S02]  /*4e00*/  ISETP.NE.AND P4, PT, R2, RZ, PT ;  /* 0x000000ff0200720c */ /* 0x008fe40003f85270 */
[----:B------:R-:W0:Y:S02]  /*4e10*/  S2R R2, SR_TID.X ;  /* 0x0000000000027919 */ /* 0x000e240000002100 */
[----:B0-----:R-:W-:-:S02]  /*4e20*/  LEA.HI R0, R2, UR6, RZ, 0x18 ;  /* 0x0000000602007c11 */ /* 0x001fc4000f8fc0ff */
[----:B------:R-:W-:-:S03]  /*4e30*/  LOP3.LUT R11, R2, 0xff, RZ, 0xc0, !PT ;  /* 0x000000ff020b7812 */ /* 0x000fc600078ec0ff */
[----:B--2---:R-:W-:-:S05]  /*4e40*/  IMAD R0, R0, R3, RZ ;  /* 0x0000000300007224 */ /* 0x004fca00078e02ff */
[----:B------:R-:W-:Y:S01]  /*4e50*/  LEA.HI R11, R0, R11, RZ, 0x1e ;  /* 0x0000000b000b7211 */ /* 0x000fe200078ff0ff */
[----:B------:R-:W-:Y:S06]  /*4e60*/  @!P4 BRA `(.L_x_1938) ;  /* 0x000000000034c947 */ /* 0x000fec0003800000 */
[----:B------:R-:W0:Y:S08]  /*4e70*/  LDC.64 R2, c[0x0][0x2d0] ;  /* 0x0000b400ff027b82 */ /* 0x000e300000000a00 */
[----:B------:R-:W2:Y:S08]  /*4e80*/  LDC.64 R4, c[0x0][0x2d8] ;  /* 0x0000b600ff047b82 */ /* 0x000eb00000000a00 */
[----:B------:R-:W3:Y:S08]  /*4e90*/  LDC.64 R6, c[0x0][0x2e0] ;  /* 0x0000b800ff067b82 */ /* 0x000ef00000000a00 */
[----:B------:R-:W1:Y:S01]  /*4ea0*/  LDC.64 R8, c[0x0][0x2e8] ;  /* 0x0000ba00ff087b82 */ /* 0x000e620000000a00 */
[----:B0-----:R-:W-:-:S05]  /*4eb0*/  IMAD.WIDE.U32 R2, R11, 0x10, R2 ;  /* 0x000000100b027825 */ /* 0x001fca00078e0002 */
[----:B------:R0:W-:Y:S01]  /*4ec0*/  STG.E.128 desc[UR4][R2.64], R80 ;  /* 0x0000005002007986 */ /* 0x0001e2000c101d04 */
[----:B--2---:R-:W-:-:S05]  /*4ed0*/  IMAD.WIDE.U32 R4, R11, 0x10, R4 ;  /* 0x000000100b047825 */ /* 0x004fca00078e0004 */
[----:B------:R0:W-:Y:S01]  /*4ee0*/  STG.E.128 desc[UR4][R4.64], R52 ;  /* 0x0000003404007986 */ /* 0x0001e2000c101d04 */
[----:B---3--:R-:W-:-:S05]  /*4ef0*/  IMAD.WIDE.U32 R6, R11, 0x10, R6 ;  /* 0x000000100b067825 */ /* 0x008fca00078e0006 */
[----:B------:R0:W-:Y:S01]  /*4f00*/  STG.E.128 desc[UR4][R6.64], R132 ;  /* 0x0000008406007986 */ /* 0x0001e2000c101d04 */
[C---:B-1----:R-:W-:Y:S01]  /*4f10*/  IMAD.WIDE.U32 R8, R11.reuse, 0x10, R8 ;  /* 0x000000100b087825 */ /* 0x042fe200078e0008 */
[----:B------:R-:W-:-:S04]  /*4f20*/  IADD3 R11, R11, 0x100, RZ ;  /* 0x000001000b0b7810 */ /* 0x000fc80007ffe0ff */
[----:B------:R0:W-:Y:S03]  /*4f30*/  STG.E.128 desc[UR4][R8.64], R108 ;  /* 0x0000006c08007986 */ /* 0x0001e6000c101d04 */
.L_x_1938:
[----:B------:R-:W-:Y:S05]  /*4f40*/  BSYNC B0 ;  /* 0x0000000000007941 */ /* 0x000fea0003800000 */
.L_x_1937:
[----:B------:R-:W2:Y:S01]  /*4f50*/  LDL.LU R0, [R1+0x68] ;  /* 0x0000680001007983 */ /* 0x000ea20000300800 */
[----:B------:R-:W-:Y:S01]  /*4f60*/  BSSY B0, `(.L_x_1939) ;  /* 0x0000010000007945 */ /* 0x000fe20003800000 */
[----:B--2---:R-:W-:-:S13]  /*4f70*/  ISETP.NE.AND P4, PT, R0, RZ, PT ;  /* 0x000000ff0000720c */ /* 0x004fda0003f85270 */
[----:B------:R-:W-:Y:S05]  /*4f80*/  @!P4 BRA `(.L_x_1940) ;  /* 0x000000000034c947 */ /* 0x000fea0003800000 */
[----:B0-----:R-:W0:Y:S08]  /*4f90*/  LDC.64 R2, c[0x0][0x2d0] ;  /* 0x0000b400ff027b82 */ /* 0x001e300000000a00 */
        /* <DEDUP_REMOVED lines=12> */
.L_x_1940:
[----:B------:R-:W-:Y:S05]  /*5060*/  BSYNC B0 ;  /* 0x0000000000007941 */ /* 0x000fea0003800000 */
.L_x_1939:
[----:B------:R-:W-:Y:S04]  /*5070*/  BSSY B0, `(.L_x_1941) ;  /* 0x000000f000007945 */ /* 0x000fe80003800000 */
        /* <DEDUP_REMOVED lines=14> */
.L_x_1942:
[----:B------:R-:W-:Y:S05]  /*5160*/  BSYNC B0 ;  /* 0x0000000000007941 */ /* 0x000fea0003800000 */
.L_x_1941:
        /* <DEDUP_REMOVED lines=15> */
.L_x_1944:
[----:B------:R-:W-:Y:S05]  /*5260*/  BSYNC B0 ;  /* 0x0000000000007941 */ /* 0x000fea0003800000 */
.L_x_1943:
        /* <DEDUP_REMOVED lines=15> */
.L_x_1946:
[----:B------:R-:W-:Y:S05]  /*5360*/  BSYNC B0 ;  /* 0x0000000000007941 */ /* 0x000fea0003800000 */
.L_x_1945:
        /* <DEDUP_REMOVED lines=15> */
.L_x_1948:
[----:B------:R-:W-:Y:S05]  /*5460*/  BSYNC B0 ;  /* 0x0000000000007941 */ /* 0x000fea0003800000 */
.L_x_1947:
[----:B------:R-:W2:Y:S02]  /*5470*/  LDL.LU R0, [R1+0x64] ;  /* 0x0000640001007983 */ /* 0x000ea40000300800 */
[----:B--2---:R-:W-:-:S13]  /*5480*/  ISETP.NE.AND P0, PT, R0, RZ, PT ;  /* 0x000000ff0000720c */ /* 0x004fda0003f05270 */
[----:B------:R-:W-:Y:S05]  /*5490*/  @!P0 EXIT ;  /* 0x000000000000894d */ /* 0x000fea0003800000 */
[----:B0-----:R-:W0:Y:S08]  /*54a0*/  LDC.64 R2, c[0x0][0x2d0] ;  /* 0x0000b400ff027b82 */ /* 0x001e300000000a00 */
[----:B------:R-:W2:Y:S08]  /*54b0*/  LDC.64 R4, c[0x0][0x2d8] ;  /* 0x0000b600ff047b82 */ /* 0x000eb00000000a00 */
[----:B------:R-:W3:Y:S08]  /*54c0*/  LDC.64 R6, c[0x0][0x2e0] ;  /* 0x0000b800ff067b82 */ /* 0x000ef00000000a00 */
[----:B------:R-:W1:Y:S01]  /*54d0*/  LDC.64 R8, c[0x0][0x2e8] ;  /* 0x0000ba00ff087b82 */ /* 0x000e620000000a00 */
[----:B0-----:R-:W-:-:S05]  /*54e0*/  IMAD.WIDE.U32 R2, R11, 0x10, R2 ;  /* 0x000000100b027825 */ /* 0x001fca00078e0002 */
[----:B------:R-:W-:Y:S01]  /*54f0*/  STG.E.128 desc[UR4][R2.64], R104 ;  /* 0x0000006802007986 */ /* 0x000fe2000c101d04 */
[----:B--2---:R-:W-:-:S05]  /*5500*/  IMAD.WIDE.U32 R4, R11, 0x10, R4 ;  /* 0x000000100b047825 */ /* 0x004fca00078e0004 */
[----:B------:R-:W-:Y:S01]  /*5510*/  STG.E.128 desc[UR4][R4.64], R76 ;  /* 0x0000004c04007986 */ /* 0x000fe2000c101d04 */
[----:B---3--:R-:W-:-:S05]  /*5520*/  IMAD.WIDE.U32 R6, R11, 0x10, R6 ;  /* 0x000000100b067825 */ /* 0x008fca00078e0006 */
[----:B------:R-:W-:Y:S01]  /*5530*/  STG.E.128 desc[UR4][R6.64], R156 ;  /* 0x0000009c06007986 */ /* 0x000fe2000c101d04 */
[----:B-1----:R-:W-:-:S05]  /*5540*/  IMAD.WIDE.U32 R8, R11, 0x10, R8 ;  /* 0x000000100b087825 */ /* 0x002fca00078e0008 */
[----:B------:R-:W-:Y:S01]  /*5550*/  STG.E.128 desc[UR4][R8.64], R128 ;  /* 0x0000008008007986 */ /* 0x000fe2000c101d04 */
[----:B------:R-:W-:Y:S05]  /*5560*/  EXIT ;  /* 0x000000000000794d */ /* 0x000fea0003800000 */
.L_x_1915:
[----:B------:R-:W-:Y:S01]  /*5570*/  HFMA2.MMA R196, -RZ, RZ, 0, 9.5367431640625e-07 ;  /* 0x00000010ffc47435 */ /* 0x000fe200000001ff */
[----:B-----5:R-:W-:Y:S02]  /*5580*/  MOV R214, R213 ;  /* 0x000000d500d67202 */ /* 0x020fe40000000f00 */
[----:B------:R-:W-:Y:S02]  /*5590*/  MOV R197, 0x1f ;  /* 0x0000001f00c57802 */ /* 0x000fe40000000f00 */
[----:B------:R-:W-:-:S07]  /*55a0*/  MOV R199, 0xffffffff ;  /* 0xffffffff00c77802 */ /* 0x000fce0000000f00 */
[----:B0-----:R-:W-:Y:S05]  /*55b0*/  WARPSYNC.COLLECTIVE R199, `(.L_x_1949) ;  /* 0x00000000c7087348 */ /* 0x001fea0003c00000 */
[----:B------:R1:W2:Y:S02]  /*55c0*/  SHFL.DOWN P6, R217, R214, R196, R197 ;  /* 0x080000c4d6d97389 */ /* 0x0002a400000c00c5 */
[----:B012---:R-:W-:Y:S01]  /*55d0*/  ENDCOLLECTIVE ;  /* 0x000000000000791b */ /* 0x007fe20003800000 */
.L_x_1949:
[----:B------:R-:W-:Y:S02]  /*55e0*/  MOV R214, R215 ;  /* 0x000000d700d67202 */ /* 0x000fe40000000f00 */
[----:B------:R-:W-:-:S05]  /*55f0*/  MOV R196, R217 ;  /* 0x000000d900c47202 */ /* 0x000fca0000000f00 */
[----:B------:R-:W-:Y:S01]  /*5600*/  FADD.FTZ R213, R196, R213 ;  /* 0x000000d5c4d57221 */ /* 0x000fe20000010000 */
[----:B------:R-:W-:-:S11]  /*5610*/  HFMA2.MMA R196, -RZ, RZ, 0, 9.5367431640625e-07 ;  /* 0x00000010ffc47435 */ /* 0x000fd600000001ff */
[----:B------:R-:W-:Y:S05]  /*5620*/  WARPSYNC.COLLECTIVE R199, `(.L_x_1950) ;  /* 0x00000000c7087348 */ /* 0x000fea0003c00000 */
[----:B------:R0:W1:Y:S02]  /*5630*/  SHFL.DOWN P6, R217, R214, R196, R197 ;  /* 0x080000c4d6d97389 */ /* 0x00006400000c00c5 */
[----:B01----:R-:W-:Y:S01]  /*5640*/  ENDCOLLECTIVE ;  /* 0x000000000000791b */ /* 0x003fe20003800000 */
.L_x_1950:
[----:B------:R-:W-:Y:S02]  /*5650*/  MOV R214, R213 ;  /* 0x000000d500d67202 */ /* 0x000fe40000000f00 */
[----:B------:R-:W-:-:S05]  /*5660*/  MOV R196, R217 ;  /* 0x000000d900c47202 */ /* 0x000fca0000000f00 */
[----:B------:R-:W-:Y:S01]  /*5670*/  FADD.FTZ R215, R196, R215 ;  /* 0x000000d7c4d77221 */ /* 0x000fe20000010000 */
[----:B------:R-:W-:-:S11]  /*5680*/  HFMA2.MMA R196, -RZ, RZ, 0, 4.76837158203125e-07 ;  /* 0x00000008ffc47435 */ /* 0x000fd600000001ff */
[----:B------:R-:W-:Y:S05]  /*5690*/  WARPSYNC.COLLECTIVE R199, `(.L_x_1951) ;  /* 0x00000000c7087348 */ /* 0x000fea0003c00000 */
[----:B------:R0:W1:Y:S02]  /*56a0*/  SHFL.DOWN P6, R217, R214, R196, R197 ;  /* 0x080000c4d6d97389 */ /* 0x00006400000c00c5 */
[----:B01----:R-:W-:Y:S01]  /*56b0*/  ENDCOLLECTIVE ;  /* 0x000000000000791b */ /* 0x003fe20003800000 */
.L_x_1951:
[----:B------:R-:W-:Y:S02]  /*56c0*/  MOV R214, R215 ;  /* 0x000000d700d67202 */ /* 0x000fe40000000f00 */
[----:B------:R-:W-:-:S05]  /*56d0*/  MOV R196, R217 ;  /* 0x000000d900c47202 */ /* 0x000fca0000000f00 */
[----:B------:R-:W-:Y:S01]  /*56e0*/  FADD.FTZ R213, R213, R196 ;  /* 0x000000c4d5d57221 */ /* 0x000fe20000010000 */
[----:B------:R-:W-:-:S11]  /*56f0*/  HFMA2.MMA R196, -RZ, RZ, 0, 4.76837158203125e-07 ;  /* 0x00000008ffc47435 */ /* 0x000fd600000001ff */
[----:B------:R-:W-:Y:S05]  /*5700*/  WARPSYNC.COLLECTIVE R199, `(.L_x_1952) ;  /* 0x00000000c7087348 */ /* 0x000fea0003c00000 */
[----:B------:R0:W1:Y:S02]  /*5710*/  SHFL.DOWN P6, R217, R214, R196, R197 ;  /* 0x080000c4d6d97389 */ /* 0x00006400000c00c5 */
[----:B01----:R-:W-:Y:S01]  /*5720*/  ENDCOLLECTIVE ;  /* 0x000000000000791b */ /* 0x003fe20003800000 */
.L_x_1952:
[----:B------:R-:W-:Y:S02]  /*5730*/  MOV R214, R213 ;  /* 0x000000d500d67202 */ /* 0x000fe40000000f00 */
[----:B------:R-:W-:-:S05]  /*5740*/  MOV R196, R217 ;  /* 0x000000d900c47202 */ /* 0x000fca0000000f00 */
[----:B------:R-:W-:Y:S01]  /*5750*/  FADD.FTZ R215, R215, R196 ;  /* 0x000000c4d7d77221 */ /* 0x000fe20000010000 */
[----:B------:R-:W-:-:S11]  /*5760*/  HFMA2.MMA R196, -RZ, RZ, 0, 2.384185791015625e-07 ;  /* 0x00000004ffc47435 */ /* 0x000fd600000001ff */
[----:B------:R-:W-:Y:S05]  /*5770*/  WARPSYNC.COLLECTIVE R199, `(.L_x_1953) ;  /* 0x00000000c7087348 */ /* 0x000fea0003c00000 */
[----:B------:R0:W1:Y:S02]  /*5780*/  SHFL.DOWN P6, R217, R214, R196, R197 ;  /* 0x080000c4d6d97389 */ /* 0x00006400000c00c5 */
[----:B01----:R-:W-:Y:S01]  /*5790*/  ENDCOLLECTIVE ;  /* 0x000000000000791b */ /* 0x003fe20003800000 */
.L_x_1953:
[----:B------:R-:W-:Y:S02]  /*57a0*/  MOV R214, R215 ;  /* 0x000000d700d67202 */ /* 0x000fe40000000f00 */
[----:B------:R-:W-:-:S05]  /*57b0*/  MOV R196, R217 ;  /* 0x000000d900c47202 */ /* 0x000fca0000000f00 */
[----:B------:R-:W-:Y:S01]  /*57c0*/  FADD.FTZ R213, R213, R196 ;  /* 0x000000c4d5d57221 */ /* 0x000fe20000010000 */
[----:B------:R-:W-:-:S11]  /*57d0*/  HFMA2.MMA R196, -RZ, RZ, 0, 2.384185791015625e-07 ;  /* 0x00000004ffc47435 */ /* 0x000fd600000001ff */
[----:B------:R-:W-:Y:S05]  /*57e0*/  WARPSYNC.COLLECTIVE R199, `(.L_x_1954) ;  /* 0x00000000c7087348 */ /* 0x000fea0003c00000 */
[----:B------:R0:W1:Y:S02]  /*57f0*/  SHFL.DOWN P6, R217, R214, R196, R197 ;  /* 0x080000c4d6d97389 */ /* 0x00006400000c00c5 */
[----:B01----:R-:W-:Y:S01]  /*5800*/  ENDCOLLECTIVE ;  /* 0x000000000000791b */ /* 0x003fe20003800000 */
.L_x_1954:
[----:B------:R-:W-:Y:S02]  /*5810*/  MOV R214, R213 ;  /* 0x000000d500d67202 */ /* 0x000fe40000000f00 */
[----:B------:R-:W-:-:S05]  /*5820*/  MOV R196, R217 ;  /* 0x000000d900c47202 */ /* 0x000fca0000000f00 */
[----:B------:R-:W-:Y:S01]  /*5830*/  FADD.FTZ R216, R215, R196 ;  /* 0x000000c4d7d87221 */ /* 0x000fe20000010000 */
[----:B------:R-:W-:-:S11]  /*5840*/  HFMA2.MMA R196, -RZ, RZ, 0, 1.1920928955078125e-07 ;  /* 0x00000002ffc47435 */ /* 0x000fd600000001ff */
[----:B------:R-:W-:Y:S05]  /*5850*/  WARPSYNC.COLLECTIVE R199, `(.L_x_1955) ;  /* 0x00000000c7087348 */ /* 0x000fea0003c00000 */
[----:B------:R0:W1:Y:S02]  /*5860*/  SHFL.DOWN P6, R217, R214, R196, R197 ;  /* 0x080000c4d6d97389 */ /* 0x00006400000c00c5 */
[----:B01----:R-:W-:Y:S01]  /*5870*/  ENDCOLLECTIVE ;  /* 0x000000000000791b */ /* 0x003fe20003800000 */
.L_x_1955:
[----:B------:R-:W-:Y:S02]  /*5880*/  MOV R214, R216 ;  /* 0x000000d800d67202 */ /* 0x000fe40000000f00 */
[----:B------:R-:W-:-:S05]  /*5890*/  MOV R196, R217 ;  /* 0x000000d900c47202 */ /* 0x000fca0000000f00 */
[----:B------:R-:W-:Y:S01]  /*58a0*/  FADD.FTZ R215, R213, R196 ;  /* 0x000000c4d5d77221 */ /* 0x000fe20000010000 */
[----:B------:R-:W-:-:S11]  /*58b0*/  HFMA2.MMA R196, -RZ, RZ, 0, 1.1920928955078125e-07 ;  /* 0x00000002ffc47435 */ /* 0x000fd600000001ff */
[----:B------:R-:W-:Y:S05]  /*58c0*/  WARPSYNC.COLLECTIVE R199, `(.L_x_1956) ;  /* 0x00000000c7087348 */ /* 0x000fea0003c00000 */
[----:B------:R0:W1:Y:S02]  /*58d0*/  SHFL.DOWN P6, R217, R214, R196, R197 ;  /* 0x080000c4d6d97389 */ /* 0x00006400000c00c5 */
[----:B01----:R-:W-:Y:S01]  /*58e0*/  ENDCOLLECTIVE ;  /* 0x000000000000791b */ /* 0x003fe20003800000 */
.L_x_1956:
[----:B------:R-:W-:Y:S02]  /*58f0*/  MOV R214, R215 ;  /* 0x000000d700d67202 */ /* 0x000fe40000000f00 */
[----:B------:R-:W-:-:S05]  /*5900*/  MOV R196, R217 ;  /* 0x000000d900c47202 */ /* 0x000fca0000000f00 */
[----:B------:R-:W-:Y:S01]  /*5910*/  FADD.FTZ R213, R216, R196 ;  /* 0x000000c4d8d57221 */ /* 0x000fe20000010000 */
[----:B------:R-:W-:-:S11]  /*5920*/  HFMA2.MMA R196, -RZ, RZ, 0, 5.9604644775390625e-08 ;  /* 0x00000001ffc47435 */ /* 0x000fd600000001ff */
[----:B------:R-:W-:Y:S05]  /*5930*/  WARPSYNC.COLLECTIVE R199, `(.L_x_1957) ;  /* 0x00000000c7087348 */ /* 0x000fea0003c00000 */
[----:B------:R0:W1:Y:S02]  /*5940*/  SHFL.DOWN P6, R217, R214, R196, R197 ;  /* 0x080000c4d6d97389 */ /* 0x00006400000c00c5 */
[----:B01----:R-:W-:Y:S01]  /*5950*/  ENDCOLLECTIVE ;  /* 0x000000000000791b */ /* 0x003fe20003800000 */
.L_x_1957:
[----:B------:R-:W-:Y:S02]  /*5960*/  MOV R214, R213 ;  /* 0x000000d500d67202 */ /* 0x000fe40000000f00 */
[----:B------:R-:W-:-:S07]  /*5970*/  MOV R216, R217 ;  /* 0x000000d900d87202 */ /* 0x000fce0000000f00 */
[----:B------:R-:W-:Y:S05]  /*5980*/  WARPSYNC.COLLECTIVE R199, `(.L_x_1958) ;  /* 0x00000000c7087348 */ /* 0x000fea0003c00000 */
[----:B------:R0:W1:Y:S02]  /*5990*/  SHFL.DOWN P6, R217, R214, R196, R197 ;  /* 0x080000c4d6d97389 */ /* 0x00006400000c00c5 */
[----:B01----:R-:W-:Y:S01]  /*59a0*/  ENDCOLLECTIVE ;  /* 0x000000000000791b */ /* 0x003fe20003800000 */
.L_x_1958:
[----:B------:R-:W-:Y:S01]  /*59b0*/  MOV R197, R217 ;  /* 0x000000d900c57202 */ /* 0x000fe20000000f00 */
[----:B------:R-:W-:Y:S06]  /*59c0*/  BRA `(.L_x_1959) ;  /* 0xffffffd400b47947 */ /* 0x000fec000383ffff */
.L_x_1960:
        /* <DEDUP_REMOVED lines=11> */
.L_x_4540:


//--------------------- .text._ZN10layer_norm31ln_parallel_residual_bwd_kernelINS_13Kernel_traitsIf13__nv_bfloat16fS2_fjLj7168ELj1ELj1ELj8ELj8ENS_18Kernel_traits_baseILj7168EfS2_fS2_fjLj256EEEEELb0ELb0ELb1EEEvNS_9BwdParamsE --------------------------
	.section	.text._ZN10layer_norm31ln_parallel_residual_bwd_kernelINS_13Kernel_traitsIf13__nv_bfloat16fS2_fjLj7168ELj1ELj1ELj8ELj8ENS_18Kernel_traits_baseILj7168EfS2_fS2_fjLj256EEEEELb0ELb0ELb1EEEvNS_9BwdParamsE,"ax",@progbits
	.align	128
        .global         _ZN10layer_norm31ln_parallel_residual_bwd_kernelINS_13Kernel_traitsIf13__nv_bfloat16fS2_fjLj7168ELj1ELj1ELj8ELj8ENS_18Kernel_traits_baseILj7168EfS2_fS2_fjLj256EEEEELb0ELb0ELb1EEEvNS_9BwdParamsE
        .type           _ZN10layer_norm31ln_parallel_residual_bwd_kernelINS_13Kernel_traitsIf13__nv_bfloat16fS2_fjLj7168ELj1ELj1ELj8ELj8ENS_18Kernel_traits_baseILj7168EfS2_fS2_fjLj256EEEEELb0ELb0ELb1EEEvNS_9BwdParamsE,@function
        .size           _ZN10layer_norm31ln_parallel_residual_bwd_kernelINS_13Kernel_traitsIf13__nv_bfloat16fS2_fjLj7168ELj1ELj1ELj8ELj8ENS_18Kernel_traits_baseILj7168EfS2_fS2_fjLj256EEEEELb0ELb0ELb1EEEvNS_9BwdParamsE,(.L_x_4541 - _ZN10layer_norm31ln_parallel_residual_bwd_kernelINS_13Kernel_traitsIf13__nv_bfloat16fS2_fjLj7168ELj1ELj1ELj8ELj8ENS_18Kernel_traits_baseILj7168EfS2_fS2_fjLj256EEEEELb0ELb0ELb1EEEvNS_9BwdParamsE)
        .other          _ZN10layer_norm31ln_parallel_residual_bwd_kernelINS_13Kernel_traitsIf13__nv_bfloat16fS2_fjLj7168ELj1ELj1ELj8ELj8ENS_18Kernel_traits_baseILj7168EfS2_fS2_fjLj256EEEEELb0ELb0ELb1EEEvNS_9BwdParamsE,@"STO_CUDA_ENTRY STV_DEFAULT"
_ZN10layer_norm31ln_parallel_residual_bwd_kernelINS_13Kernel_traitsIf13__nv_bfloat16fS2_fjLj7168ELj1ELj1ELj8ELj8ENS_18Kernel_traits_baseILj7168EfS2_fS2_fjLj256EEEEELb0ELb0ELb1EEEvNS_9BwdParamsE:
.text._ZN10layer_norm31ln_parallel_residual_bwd_kernelINS_13Kernel_traitsIf13__nv_bfloat16fS2_fjLj7168ELj1ELj1ELj8ELj8ENS_18Kernel_traits_baseILj7168EfS2_fS2_fjLj256EEEEELb0ELb0ELb1EEEvNS_9BwdParamsE:
        /* <DEDUP_REMOVED lines=75> */
.L_x_1961:
[----:B------:R-:W-:Y:S01]  /*04b0*/  SHF.L.U32 R0, R0, 0x4, RZ ;  /* 0x0000000400007819 */ /* 0x000fe200000006ff */
[----:B------:R-:W-:Y:S01]  /*04c0*/  ULDC.64 UR4, c[0x0][0x260] ;  /* 0x0000980000047ab9 */ /* 0x000fe20000000a00 */
[----:B------:R-:W-:Y:S02]  /*04d0*/  ULDC.64 UR8, c[0x0][0x268] ;  /* 0x00009a0000087ab9 */ /* 0x000fe40000000a00 */
[----:B------:R-:W-:-:S04]  /*04e0*/  LOP3.LUT R0, R0, 0xff0, RZ, 0xc0, !PT ;  /* 0x00000ff000007812 */ /* 0x000fc800078ec0ff */
[C---:B------:R-:W-:Y:S01]  /*04f0*/  IADD3 R2, P0, R0.reuse, UR4, RZ ;  /* 0x0000000400027c10 */ /* 0x040fe2000ff1e0ff */
[----:B------:R0:W-:Y:S01]  /*0500*/  STL [R1+0x7c], RZ ;  /* 0x00007cff01007387 */ /* 0x0001e20000100800 */
[----:B------:R-:W-:Y:S02]  /*0510*/  IADD3 R4, P1, R0, UR8, RZ ;  /* 0x0000000800047c10 */ /* 0x000fe4000ff3e0ff */
[----:B------:R-:W-:Y:S01]  /*0520*/  IADD3.X R3, RZ, UR5, RZ, P0, !PT ;  /* 0x00000005ff037c10 */ /* 0x000fe200087fe4ff */
[----:B------:R0:W-:Y:S01]  /*0530*/  STL [R1+0x78], RZ ;  /* 0x000078ff01007387 */ /* 0x0001e20000100800 */
[----:B------:R-:W-:Y:S01]  /*0540*/  IADD3.X R5, RZ, UR9, RZ, P1, !PT ;  /* 0x00000009ff057c10 */ /* 0x000fe20008ffe4ff */
[----:B------:R-:W-:Y:S02]  /*0550*/  ULDC.64 UR4, c[0x0][0x2c8] ;  /* 0x0000b20000047ab9 */ /* 0x000fe40000000a00 */
[----:B------:R-:W5:Y:S04]  /*0560*/  LDG.E.128 R40, desc[UR6][R2.64] ;  /* 0x0000000602287981 */ /* 0x000f68000c1e1d00 */
[----:B------:R-:W5:Y:S04]  /*0570*/  LDG.E.128 R44, desc[UR6][R2.64+0x1000] ;  /* 0x00100006022c7981 */ /* 0x000f68000c1e1d00 */
[----:B------:R-:W5:Y:S04]  /*0580*/  LDG.E.128 R48, desc[UR6][R2.64+0x2000] ;  /* 0x0020000602307981 */ /* 0x000f68000c1e1d00 */
[----:B------:R-:W5:Y:S04]  /*0590*/  LDG.E.128 R52, desc[UR6][R2.64+0x3000] ;  /* 0x0030000602347981 */ /* 0x000f68000c1e1d00 */
[----:B------:R-:W5:Y:S04]  /*05a0*/  LDG.E.128 R56, desc[UR6][R2.64+0x4000] ;  /* 0x0040000602387981 */ /* 0x000f68000c1e1d00 */
[----:B------:R-:W5:Y:S04]  /*05b0*/  LDG.E.128 R60, desc[UR6][R2.64+0x5000] ;  /* 0x00500006023c7981 */ /* 0x000f68000c1e1d00 */
[----:B------:R-:W5:Y:S04]  /*05c0*/  LDG.E.128 R64, desc[UR6][R2.64+0x6000] ;  /* 0x0060000602407981 */ /* 0x000f68000c1e1d00 */
        /* <DEDUP_REMOVED lines=27> */
[----:B------:R0:W-:Y:S04]  /*0780*/  STL [R1], RZ ;  /* 0x000000ff01007387 */ /* 0x0001e80000100800 */
[----:B------:R0:W-:Y:S04]  /*0790*/  STL [R1+0x1c], RZ ;  /* 0x00001cff01007387 */ /* 0x0001e80000100800 */
[----:B------:R0:W-:Y:S01]  /*07a0*/  STL [R1+0x18], RZ ;  /* 0x000018ff01007387 */ /* 0x0001e20000100800 */
[----:B------:R-:W-:Y:S01]  /*07b0*/  ISETP.NE.U32.AND P0, PT, RZ, UR4, PT ;  /* 0x00000004ff007c0c */ /* 0x000fe2000bf05070 */
[----:B------:R-:W-:-:S02]  /*07c0*/  HFMA2.MMA R156, -RZ, RZ, 0, 0 ;  /* 0x00000000ff9c7435 */ /* 0x000fc400000001ff */
[----:B------:R-:W-:Y:S01]  /*07d0*/  HFMA2.MMA R252, -RZ, RZ, 0, 0 ;  /* 0x00000000fffc7435 */ /* 0x000fe200000001ff */
[----:B------:R-:W5:Y:S01]  /*07e0*/  LDG.E.128 R68, desc[UR6][R4.64] ;  /* 0x0000000604447981 */ /* 0x000f62000c1e1d00 */
[----:B------:R-:W-:Y:S01]  /*07f0*/  ISETP.NE.AND.EX P0, PT, RZ, UR5, PT, P0 ;  /* 0x00000005ff007c0c */ /* 0x000fe2000bf05300 */
[----:B------:R-:W-:Y:S01]  /*0800*/  IMAD.MOV.U32 R211, RZ, RZ, 0x1 ;  /* 0x00000001ffd37424 */ /* 0x000fe200078e00ff */
[----:B------:R-:W-:Y:S01]  /*0810*/  CS2R R154, SRZ ;  /* 0x00000000009a7805 */ /* 0x000fe2000001ff00 */
[----:B------:R-:W5:Y:S01]  /*0820*/  LDG.E.128 R72, desc[UR6][R4.64+0x1000] ;  /* 0x0010000604487981 */ /* 0x000f62000c1e1d00 */
[----:B------:R-:W-:Y:S02]  /*0830*/  CS2R R152, SRZ ;  /* 0x0000000000987805 */ /* 0x000fe4000001ff00 */
[----:B------:R-:W-:Y:S02]  /*0840*/  CS2R R246, SRZ ;  /* 0x0000000000f67805 */ /* 0x000fe4000001ff00 */
[----:B------:R-:W-:Y:S01]  /*0850*/  CS2R R244, SRZ ;  /* 0x0000000000f47805 */ /* 0x000fe2000001ff00 */
[----:B------:R-:W5:Y:S01]  /*0860*/  LDG.E.128 R76, desc[UR6][R4.64+0x2000] ;  /* 0x00200006044c7981 */ /* 0x000f62000c1e1d00 */
[----:B------:R-:W-:-:S02]  /*0870*/  CS2R R242, SRZ ;  /* 0x0000000000f27805 */ /* 0x000fc4000001ff00 */
[----:B------:R-:W-:Y:S02]  /*0880*/  CS2R R234, SRZ ;  /* 0x0000000000ea7805 */ /* 0x000fe4000001ff00 */
[----:B------:R-:W-:Y:S01]  /*0890*/  CS2R R232, SRZ ;  /* 0x0000000000e87805 */ /* 0x000fe2000001ff00 */
[----:B------:R-:W5:Y:S01]  /*08a0*/  LDG.E.128 R80, desc[UR6][R4.64+0x3000] ;  /* 0x0030000604507981 */ /* 0x000f62000c1e1d00 */
[----:B------:R-:W-:Y:S02]  /*08b0*/  MOV R231, RZ ;  /* 0x000000ff00e77202 */ /* 0x000fe40000000f00 */
[----:B------:R-:W-:Y:S02]  /*08c0*/  CS2R R150, SRZ ;  /* 0x0000000000967805 */ /* 0x000fe4000001ff00 */
[----:B------:R-:W-:Y:S01]  /*08d0*/  CS2R R148, SRZ ;  /* 0x0000000000947805 */ /* 0x000fe2000001ff00 */
[----:B------:R-:W5:Y:S01]  /*08e0*/  LDG.E.128 R84, desc[UR6][R4.64+0x4000] ;  /* 0x0040000604547981 */ /* 0x000f62000c1e1d00 */
[----:B------:R-:W-:-:S02]  /*08f0*/  CS2R R250, SRZ ;  /* 0x0000000000fa7805 */ /* 0x000fc4000001ff00 */
[----:B------:R-:W-:Y:S02]  /*0900*/  CS2R R240, SRZ ;  /* 0x0000000000f07805 */ /* 0x000fe4000001ff00 */
[----:B------:R-:W-:Y:S01]  /*0910*/  CS2R R238, SRZ ;  /* 0x0000000000ee7805 */ /* 0x000fe2000001ff00 */
[----:B------:R-:W5:Y:S01]  /*0920*/  LDG.E.128 R88, desc[UR6][R4.64+0x5000] ;  /* 0x0050000604587981 */ /* 0x000f62000c1e1d00 */
[----:B------:R-:W-:Y:S02]  /*0930*/  CS2R R228, SRZ ;  /* 0x0000000000e47805 */ /* 0x000fe4000001ff00 */
[----:B------:R-:W-:Y:S02]  /*0940*/  CS2R R226, SRZ ;  /* 0x0000000000e27805 */ /* 0x000fe4000001ff00 */
[----:B------:R-:W-:Y:S01]  /*0950*/  CS2R R34, SRZ ;  /* 0x0000000000227805 */ /* 0x000fe2000001ff00 */
[----:B------:R1:W5:Y:S01]  /*0960*/  LDG.E.128 R92, desc[UR6][R4.64+0x6000] ;  /* 0x00600006045c7981 */ /* 0x000362000c1e1d00 */
        /* <DEDUP_REMOVED lines=9> */
[----:B------:R-:W-:Y:S02]  /*0a00*/  MOV R213, RZ ;  /* 0x000000ff00d57202 */ /* 0x000fe40000000f00 */
        /* <DEDUP_REMOVED lines=13> */
[----:B01----:R-:W-:-:S07]  /*0ae0*/  CS2R R4, SRZ ;  /* 0x0000000000047805 */ /* 0x003fce000001ff00 */
.L_x_1972:
[----:B0-----:R-:W0:Y:S01]  /*0af0*/  S2R R230, SR_TID.X ;  /* 0x0000000000e67919 */ /* 0x001e220000002100 */
[----:B-1-3--:R-:W1:Y:S01]  /*0b00*/  LDC.64 R2, c[0x0][0x250] ;  /* 0x00009400ff027b82 */ /* 0x00ae620000000a00 */
[----:B------:R-:W-:Y:S01]  /*0b10*/  IMAD R0, R157, UR10, RZ ;  /* 0x0000000a9d007c24 */ /* 0x000fe2000f8e02ff */
[----:B--2---:R-:W2:Y:S06]  /*0b20*/  LDL.LU R210, [R1+0x8] ;  /* 0x0000080001d27983 */ /* 0x004eac0000300800 */
[----:B------:R-:W3:Y:S08]  /*0b30*/  LDC.64 R206, c[0x0][0x2c0] ;  /* 0x0000b000ffce7b82 */ /* 0x000ef00000000a00 */
[----:B------:R-:W4:Y:S01]  /*0b40*/  LDC.64 R204, c[0x0][0x2b8] ;  /* 0x0000ae00ffcc7b82 */ /* 0x000f220000000a00 */
[----:B------:R-:W-:Y:S01]  /*0b50*/  SHF.R.S32.HI R37, RZ, 0x1f, R0 ;  /* 0x0000001fff257819 */ /* 0x000fe20000011400 */
[----:B------:R-:W2:Y:S06]  /*0b60*/  LDL.LU R209, [R1+0x14] ;  /* 0x0000140001d17983 */ /* 0x000eac0000300800 */
[----:B------:R-:W4:Y:S01]  /*0b70*/  LDC.64 R164, c[0x0][0x258] ;  /* 0x00009600ffa47b82 */ /* 0x000f220000000a00 */
[----:B------:R-:W-:Y:S01]  /*0b80*/  LEA.HI R37, R37, R0, RZ, 0x2 ;  /* 0x0000000025257211 */ /* 0x000fe200078f10ff */
[----:B-1----:R-:W-:Y:S01]  /*0b90*/  IMAD.WIDE R2, R157, 0x4, R2 ;  /* 0x000000049d027825 */ /* 0x002fe200078e0202 */
[----:B------:R-:W2:Y:S01]  /*0ba0*/  LDL.LU R208, [R1+0x4] ;  /* 0x0000040001d07983 */ /* 0x000ea20000300800 */
[----:B0-----:R-:W-:-:S03]  /*0bb0*/  LOP3.LUT R0, R230, 0xff, RZ, 0xc0, !PT ;  /* 0x000000ffe6007812 */ /* 0x001fc600078ec0ff */
[----:B------:R0:W2:Y:S01]  /*0bc0*/  LDG.E R212, desc[UR6][R2.64] ;  /* 0x0000000602d47981 */ /* 0x0000a2000c1e1900 */
[----:B------:R-:W1:Y:S01]  /*0bd0*/  @P0 LDC.64 R170, c[0x0][0x2c8] ;  /* 0x0000b200ffaa0b82 */ /* 0x000e620000000a00 */
[----:B------:R-:W-:-:S04]  /*0be0*/  LEA.HI.SX32 R167, R37, R0, 0x1e ;  /* 0x0000000025a77211 */ /* 0x000fc800078ff2ff */
[C---:B------:R-:W-:Y:S01]  /*0bf0*/  LEA R144, P1, R167.reuse, UR14, 0x4 ;  /* 0x0000000ea7907c11 */ /* 0x040fe2000f8220ff */
[C---:B---3--:R-:W-:Y:S02]  /*0c00*/  IMAD.WIDE.U32 R96, R167.reuse, 0x8, R206 ;  /* 0x00000008a7607825 */ /* 0x048fe400078e00ce */
[----:B------:R-:W3:Y:S01]  /*0c10*/  @P0 LDC.64 R100, c[0x0][0x2c8] ;  /* 0x0000b200ff640b82 */ /* 0x000ee20000000a00 */
[C---:B------:R-:W-:Y:S01]  /*0c20*/  LEA.HI.X R145, R167.reuse, UR15, RZ, 0x4, P1 ;  /* 0x0000000fa7917c11 */ /* 0x040fe200088f24ff */
[----:B----4-:R-:W-:Y:S02]  /*0c30*/  IMAD.WIDE.U32 R98, R167, 0x8, R204 ;  /* 0x00000008a7627825 */ /* 0x010fe400078e00cc */
[----:B------:R-:W4:Y:S02]  /*0c40*/  LDG.E.64 R96, desc[UR6][R96.64] ;  /* 0x0000000660607981 */ /* 0x000f24000c1e1b00 */
[----:B------:R-:W-:Y:S02]  /*0c50*/  IMAD.WIDE R164, R157, 0x4, R164 ;  /* 0x000000049da47825 */ /* 0x000fe400078e02a4 */
[----:B0-----:R-:W0:Y:S01]  /*0c60*/  @P0 LDC.64 R2, c[0x0][0x2c8] ;  /* 0x0000b200ff020b82 */ /* 0x001e220000000a00 */
[----:B------:R-:W2:Y:S04]  /*0c70*/  LDG.E.64 R98, desc[UR6][R98.64] ;  /* 0x0000000662627981 */ /* 0x000ea8000c1e1b00 */
[----:B------:R-:W4:Y:S01]  /*0c80*/  LDG.E.128 R144, desc[UR6][R144.64] ;  /* 0x0000000690907981 */ /* 0x000f22000c1e1d00 */
[----:B------:R-:W-:-:S02]  /*0c90*/  VIADD R166, R167, 0x100 ;  /* 0x00000100a7a67836 */ /* 0x000fc40000000000 */
[----:B------:R-:W3:Y:S01]  /*0ca0*/  @P0 LDC.64 R102, c[0x0][0x2c8] ;  /* 0x0000b200ff660b82 */ /* 0x000ee20000000a00 */
[----:B------:R1:W4:Y:S01]  /*0cb0*/  LDG.E R164, desc[UR6][R164.64] ;  /* 0x00000006a4a47981 */ /* 0x000322000c1e1900 */
[----:B------:R-:W-:-:S06]  /*0cc0*/  IMAD.WIDE.U32 R188, R166, 0x8, R204 ;  /* 0x00000008a6bc7825 */ /* 0x000fcc00078e00cc */
[----:B------:R-:W4:Y:S01]  /*0cd0*/  LDG.E.64 R188, desc[UR6][R188.64] ;  /* 0x00000006bcbc7981 */ /* 0x000f22000c1e1b00 */
[----:B------:R-:W3:Y:S01]  /*0ce0*/  @P0 LDC.64 R184, c[0x0][0x2c8] ;  /* 0x0000b200ffb80b82 */ /* 0x000ee20000000a00 */
[C---:B------:R-:W-:Y:S02]  /*0cf0*/  LEA R36, P1, R166.reuse, UR14, 0x4 ;  /* 0x0000000ea6247c11 */ /* 0x040fe4000f8220ff */
[C---:B-1----:R-:W-:Y:S01]  /*0d00*/  @P0 LEA R170, P2, R166.reuse, R170, 0x4 ;  /* 0x000000aaa6aa0211 */ /* 0x042fe200078420ff */
[----:B------:R-:W-:Y:S01]  /*0d10*/  IMAD.WIDE.U32 R190, R166, 0x8, R206 ;  /* 0x00000008a6be7825 */ /* 0x000fe200078e00ce */
[----:B------:R-:W-:-:S03]  /*0d20*/  IADD3 R165, R167, 0x200, RZ ;  /* 0x00000200a7a57810 */ /* 0x000fc60007ffe0ff */
[----:B------:R-:W1:Y:S01]  /*0d30*/  @P0 LDC.64 R168, c[0x0][0x2c8] ;  /* 0x0000b200ffa80b82 */ /* 0x000e620000000a00 */
[C---:B------:R-:W-:Y:S01]  /*0d40*/  LEA.HI.X R37, R166.reuse, UR15, RZ, 0x4, P1 ;  /* 0x0000000fa6257c11 */ /* 0x040fe200088f24ff */
[----:B------:R-:W4:Y:S01]  /*0d50*/  LDG.E.64 R190, desc[UR6][R190.64] ;  /* 0x00000006bebe7981 */ /* 0x000f22000c1e1b00 */
[----:B------:R-:W-:Y:S02]  /*0d60*/  @P0 LEA.HI.X R171, R166, R171, RZ, 0x4, P2 ;  /* 0x000000aba6ab0211 */ /* 0x000fe400010f24ff */
[----:B------:R-:W-:Y:S02]  /*0d70*/  LEA R112, P1, R165, UR14, 0x4 ;  /* 0x0000000ea5707c11 */ /* 0x000fe4000f8220ff */
[----:B------:R-:W-:Y:S01]  /*0d80*/  IADD3 R163, R167, 0x300, RZ ;  /* 0x00000300a7a37810 */ /* 0x000fe20007ffe0ff */
[----:B-----5:R0:W5:Y:S01]  /*0d90*/  @P0 LDG.E.128 R120, desc[UR6][R170.64] ;  /* 0x00000006aa780981 */ /* 0x020162000c1e1d00 */
[----:B------:R-:W-:Y:S02]  /*0da0*/  LEA.HI.X R113, R165, UR15, RZ, 0x4, P1 ;  /* 0x0000000fa5717c11 */ /* 0x000fe400088f24ff */
[C---:B------:R-:W-:Y:S01]  /*0db0*/  LEA R108, P1, R163.reuse, UR14, 0x4 ;  /* 0x0000000ea36c7c11 */ /* 0x040fe2000f8220ff */
[----:B------:R-:W4:Y:S01]  /*0dc0*/  LDG.E.128 R36, desc[UR6][R36.64] ;  /* 0x0000000624247981 */ /* 0x000f22000c1e1d00 */
[C---:B0-----:R-:W-:Y:S01]  /*0dd0*/  @P0 LEA R2, P4, R163.reuse, R2, 0x4 ;  /* 0x00000002a3020211 */ /* 0x041fe200078820ff */
[----:B------:R-:W0:Y:S01]  /*0de0*/  @P0 LDC.64 R170, c[0x0][0x2c8] ;  /* 0x0000b200ffaa0b82 */ /* 0x000e220000000a00 */
[----:B------:R-:W-:-:S02]  /*0df0*/  LEA.HI.X R109, R163, UR15, RZ, 0x4, P1 ;  /* 0x0000000fa36d7c11 */ /* 0x000fc400088f24ff */
[----:B---3--:R-:W-:Y:S02]  /*0e00*/  @P0 LEA R100, P3, R165, R100, 0x4 ;  /* 0x00000064a5640211 */ /* 0x008fe400078620ff */
[----:B------:R-:W-:Y:S01]  /*0e10*/  IADD3 R162, R167, 0x400, RZ ;  /* 0x00000400a7a27810 */ /* 0x000fe20007ffe0ff */
[----:B------:R-:W-:Y:S01]  /*0e20*/  IMAD.WIDE.U32 R172, R165, 0x8, R204 ;  /* 0x00000008a5ac7825 */ /* 0x000fe200078e00cc */
[----:B------:R-:W-:Y:S01]  /*0e30*/  @P0 LEA R102, P1, R167, R102, 0x4 ;  /* 0x00000066a7660211 */ /* 0x000fe200078220ff */
[----:B------:R-:W3:Y:S01]  /*0e40*/  LDG.E.128 R112, desc[UR6][R112.64] ;  /* 0x0000000670707981 */ /* 0x000ee2000c1e1d00 */
[----:B------:R-:W-:Y:S02]  /*0e50*/  @P0 LEA.HI.X R3, R163, R3, RZ, 0x4, P4 ;  /* 0x00000003a3030211 */ /* 0x000fe400020f24ff */
[C---:B------:R-:W-:Y:S01]  /*0e60*/  @P0 LEA.HI.X R101, R165.reuse, R101, RZ, 0x4, P3 ;  /* 0x00000065a5650211 */ /* 0x040fe200018f24ff */
[----:B------:R-:W-:Y:S01]  /*0e70*/  IMAD.WIDE.U32 R174, R165, 0x8, R206 ;  /* 0x00000008a5ae7825 */ /* 0x000fe200078e00ce */
[----:B------:R-:W-:Y:S01]  /*0e80*/  @P0 LEA.HI.X R103, R167, R103, RZ, 0x4, P1 ;  /* 0x00000067a7670211 */ /* 0x000fe200008f24ff */
[----:B------:R1:W5:Y:S01]  /*0e90*/  @P0 LDG.E.128 R128, desc[UR6][R2.64] ;  /* 0x0000000602800981 */ /* 0x000362000c1e1d00 */
[----:B------:R-:W-:-:S03]  /*0ea0*/  @P0 LEA R184, P1, R162, R184, 0x4 ;  /* 0x000000b8a2b80211 */ /* 0x000fc600078220ff */
[----:B------:R1:W5:Y:S01]  /*0eb0*/  @P0 LDG.E.128 R124, desc[UR6][R100.64] ;  /* 0x00000006647c0981 */ /* 0x000362000c1e1d00 */
[----:B------:R-:W-:-:S03]  /*0ec0*/  @P0 LEA.HI.X R185, R162, R185, RZ, 0x4, P1 ;  /* 0x000000b9a2b90211 */ /* 0x000fc600008f24ff */
[----:B------:R-:W3:Y:S01]  /*0ed0*/  LDG.E.64 R172, desc[UR6][R172.64] ;  /* 0x00000006acac7981 */ /* 0x000ee2000c1e1b00 */
[C---:B-1----:R-:W-:Y:S01]  /*0ee0*/  IADD3 R3, R167.reuse, 0x500, RZ ;  /* 0x00000500a7037810 */ /* 0x042fe20007ffe0ff */
[----:B------:R-:W-:Y:S02]  /*0ef0*/  VIADD R2, R167, 0x600 ;  /* 0x00000600a7027836 */ /* 0x000fe40000000000 */
[----:B------:R-:W3:Y:S01]  /*0f00*/  LDG.E.64 R174, desc[UR6][R174.64] ;  /* 0x00000006aeae7981 */ /* 0x000ee2000c1e1b00 */
[C---:B------:R-:W-:Y:S02]  /*0f10*/  LEA R100, P2, R162.reuse, UR14, 0x4 ;  /* 0x0000000ea2647c11 */ /* 0x040fe4000f8420ff */
[C---:B------:R-:W-:Y:S01]  /*0f20*/  @P0 LEA R168, P1, R3.reuse, R168, 0x4 ;  /* 0x000000a803a80211 */ /* 0x040fe200078220ff */
[----:B------:R1:W5:Y:S01]  /*0f30*/  @P0 LDG.E.128 R132, desc[UR6][R184.64] ;  /* 0x00000006b8840981 */ /* 0x000362000c1e1d00 */
[----:B------:R-:W-:Y:S02]  /*0f40*/  LEA.HI.X R101, R162, UR15, RZ, 0x4, P2 ;  /* 0x0000000fa2657c11 */ /* 0x000fe400090f24ff */
[----:B------:R-:W-:Y:S01]  /*0f50*/  @P0 LEA.HI.X R169, R3, R169, RZ, 0x4, P1 ;  /* 0x000000a903a90211 */ /* 0x000fe200008f24ff */
[----:B------:R-:W-:Y:S01]  /*0f60*/  IMAD.WIDE.U32 R176, R163, 0x8, R204 ;  /* 0x00000008a3b07825 */ /* 0x000fe200078e00cc */
[----:B------:R-:W-:Y:S01]  /*0f70*/  ISETP.NE.AND P2, PT, RZ, UR11, PT ;  /* 0x0000000bff007c0c */ /* 0x000fe2000bf45270 */
[----:B------:R-:W3:Y:S01]  /*0f80*/  LDG.E.128 R108, desc[UR6][R108.64] ;  /* 0x000000066c6c7981 */ /* 0x000ee2000c1e1d00 */
[----:B0-----:R-:W-:-:S03]  /*0f90*/  @P0 LEA R170, P1, R2, R170, 0x4 ;  /* 0x000000aa02aa0211 */ /* 0x001fc600078220ff */
[----:B------:R0:W5:Y:S01]  /*0fa0*/  @P0 LDG.E.128 R136, desc[UR6][R168.64] ;  /* 0x00000006a8880981 */ /* 0x000162000c1e1d00 */
[----:B------:R-:W-:Y:S01]  /*0fb0*/  @P0 LEA.HI.X R171, R2, R171, RZ, 0x4, P1 ;  /* 0x000000ab02ab0211 */ /* 0x000fe200008f24ff */
[--C-:B------:R-:W-:Y:S02]  /*0fc0*/  IMAD.WIDE.U32 R180, R162, 0x8, R204.reuse ;  /* 0x00000008a2b47825 */ /* 0x100fe400078e00cc */
[----:B------:R-:W3:Y:S04]  /*0fd0*/  LDG.E.64 R176, desc[UR6][R176.64] ;  /* 0x00000006b0b07981 */ /* 0x000ee8000c1e1b00 */
[----:B------:R0:W5:Y:S01]  /*0fe0*/  @P0 LDG.E.128 R140, desc[UR6][R170.64] ;  /* 0x00000006aa8c0981 */ /* 0x000162000c1e1d00 */
[----:B-1----:R-:W-:-:S03]  /*0ff0*/  IMAD.WIDE.U32 R184, R3, 0x8, R204 ;  /* 0x0000000803b87825 */ /* 0x002fc600078e00cc */
[----:B------:R-:W3:Y:S01]  /*1000*/  LDG.E.64 R180, desc[UR6][R180.64] ;  /* 0x00000006b4b47981 */ /* 0x000ee2000c1e1b00 */
[----:B--2---:R-:W-:Y:S02]  /*1010*/  MOV R0, R98 ;  /* 0x0000006200007202 */ /* 0x004fe40000000f00 */
[----:B------:R-:W-:Y:S02]  /*1020*/  MOV R192, R99 ;  /* 0x0000006300c07202 */ /* 0x000fe40000000f00 */
[----:B------:R-:W-:Y:S02]  /*1030*/  SHF.R.U32.HI R193, RZ, 0x10, R99 ;  /* 0x00000010ffc17819 */ /* 0x000fe40000011663 */
[--C-:B----4-:R-:W-:Y:S02]  /*1040*/  SHF.R.U64 R197, R188, 0x10, R189.reuse ;  /* 0x00000010bcc57819 */ /* 0x110fe400000012bd */
[----:B------:R-:W-:Y:S02]  /*1050*/  MOV R199, R189 ;  /* 0x000000bd00c77202 */ /* 0x000fe40000000f00 */
[----:B------:R-:W-:-:S02]  /*1060*/  SHF.R.U32.HI R201, RZ, 0x10, R189 ;  /* 0x00000010ffc97819 */ /* 0x000fc400000116bd */
[----:B------:R-:W-:Y:S02]  /*1070*/  SHF.R.U32.HI R194, RZ, 0x10, R97 ;  /* 0x00000010ffc27819 */ /* 0x000fe40000011661 */
[--C-:B------:R-:W-:Y:S02]  /*1080*/  SHF.R.U64 R198, R190, 0x10, R191.reuse ;  /* 0x00000010bec67819 */ /* 0x100fe400000012bf */
[----:B------:R-:W-:Y:S02]  /*1090*/  MOV R200, R191 ;  /* 0x000000bf00c87202 */ /* 0x000fe40000000f00 */
[----:B------:R-:W-:Y:S01]  /*10a0*/  SHF.R.U32.HI R202, RZ, 0x10, R191 ;  /* 0x00000010ffca7819 */ /* 0x000fe200000116bf */
[----:B------:R-:W-:Y:S01]  /*10b0*/  IMAD.WIDE.U32 R178, R163, 0x8, R206 ;  /* 0x00000008a3b27825 */ /* 0x000fe200078e00ce */
[----:B------:R-:W-:Y:S01]  /*10c0*/  FSEL R212, R212, RZ, !P2 ;  /* 0x000000ffd4d47208 */ /* 0x000fe20005000000 */
[----:B------:R1:W5:Y:S01]  /*10d0*/  @P0 LDG.E.128 R116, desc[UR6][R102.64] ;  /* 0x0000000666740981 */ /* 0x000362000c1e1d00 */
[----:B0-----:R-:W-:-:S02]  /*10e0*/  MOV R168, R96 ;  /* 0x0000006000a87202 */ /* 0x001fc40000000f00 */
[----:B------:R-:W-:Y:S01]  /*10f0*/  SHF.R.U64 R98, R98, 0x10, R99 ;  /* 0x0000001062627819 */ /* 0x000fe20000001263 */
[----:B------:R-:W-:Y:S01]  /*1100*/  FADD.FTZ R144, -R212, R144 ;  /* 0x00000090d4907221 */ /* 0x000fe20000010100 */
[----:B------:R-:W-:Y:S01]  /*1110*/  SHF.R.U64 R99, R96, 0x10, R97 ;  /* 0x0000001060637819 */ /* 0x000fe20000001261 */
[----:B------:R-:W-:Y:S02]  /*1120*/  IMAD.U32 R96, R168, 0x10000, RZ ;  /* 0x00010000a8607824 */ /* 0x000fe400078e00ff */
[----:B------:R-:W-:Y:S01]  /*1130*/  FADD.FTZ R145, -R212, R145 ;  /* 0x00000091d4917221 */ /* 0x000fe20000010100 */
[----:B------:R-:W-:Y:S01]  /*1140*/  SHF.L.U32 R168, R0, 0x10, RZ ;  /* 0x0000001000a87819 */ /* 0x000fe200000006ff */
[C---:B------:R-:W-:Y:S01]  /*1150*/  FMUL.FTZ R0, R164.reuse, R144 ;  /* 0x00000090a4007220 */ /* 0x040fe20000410000 */
[----:B------:R-:W-:Y:S01]  /*1160*/  SHF.L.U32 R144, R99, 0x10, RZ ;  /* 0x0000001063907819 */ /* 0x000fe200000006ff */
[----:B------:R-:W-:Y:S01]  /*1170*/  FMUL.FTZ R170, R164, R145 ;  /* 0x00000091a4aa7220 */ /* 0x000fe20000410000 */
[----:B------:R-:W-:Y:S01]  /*1180*/  MOV R171, R97 ;  /* 0x0000006100ab7202 */ /* 0x000fe20000000f00 */
[C---:B------:R-:W-:Y:S01]  /*1190*/  FADD.FTZ R146, -R212.reuse, R146 ;  /* 0x00000092d4927221 */ /* 0x040fe20000010100 */
[----:B------:R-:W-:Y:S01]  /*11a0*/  FADD.FTZ R147, -R212, R147 ;  /* 0x00000093d4937221 */ /* 0x000fe20000010100 */
[-C--:B------:R-:W-:Y:S01]  /*11b0*/  FMUL.FTZ R145, R69, R144.reuse ;  /* 0x0000009045917220 */ /* 0x080fe20000410000 */
[----:B------:R-:W-:Y:S01]  /*11c0*/  FADD.FTZ R231, R144, R231 ;  /* 0x000000e790e77221 */ /* 0x000fe20000010000 */
[----:B------:R-:W-:Y:S01]  /*11d0*/  FFMA.FTZ R226, R170, R144, R226 ;  /* 0x00000090aae27223 */ /* 0x000fe200000100e2 */
[----:B------:R-:W-:Y:S01]  /*11e0*/  SHF.L.U32 R144, R171, 0x10, RZ ;  /* 0x00000010ab907819 */ /* 0x000fe200000006ff */
[----:B------:R-:W-:-:S02]  /*11f0*/  IMAD.U32 R171, R192, 0x10000, RZ ;  /* 0x00010000c0ab7824 */ /* 0x000fc400078e00ff */
[----:B------:R-:W-:Y:S01]  /*1200*/  FMUL.FTZ R192, R164, R146 ;  /* 0x00000092a4c07220 */ /* 0x000fe20000410000 */
[----:B------:R-:W-:Y:S01]  /*1210*/  MOV R146, R188 ;  /* 0x000000bc00927202 */ /* 0x000fe20000000f00 */
[----:B------:R-:W-:-:S04]  /*1220*/  IMAD.WIDE.U32 R188, R2, 0x8, R204 ;  /* 0x0000000802bc7825 */ /* 0x000fc800078e00cc */
[----:B------:R-:W-:Y:S01]  /*1230*/  FADD.FTZ R36, -R212, R36 ;  /* 0x00000024d4247221 */ /* 0x000fe20000010100 */
[----:B------:R-:W2:Y:S04]  /*1240*/  LDL.LU R205, [R1+0xc] ;  /* 0x00000c0001cd7983 */ /* 0x000ea80000300800 */
[----:B------:R-:W4:Y:S01]  /*1250*/  LDL.LU R204, [R1+0x10] ;  /* 0x0000100001cc7983 */ /* 0x000f220000300800 */
[----:B------:R-:W-:Y:S01]  /*1260*/  SHF.L.U32 R169, R98, 0x10, RZ ;  /* 0x0000001062a97819 */ /* 0x000fe200000006ff */
[----:B------:R-:W-:Y:S01]  /*1270*/  FADD.FTZ R234, R144, R234 ;  /* 0x000000ea90ea7221 */ /* 0x000fe20000010000 */
[-C--:B------:R-:W-:Y:S01]  /*1280*/  FFMA.FTZ R229, R192, R144.reuse, R229 ;  /* 0x00000090c0e57223 */ /* 0x080fe200000100e5 */
[----:B------:R-:W-:Y:S01]  /*1290*/  SHF.L.U32 R196, R146, 0x10, RZ ;  /* 0x0000001092c47819 */ /* 0x000fe200000006ff */
[----:B------:R-:W-:Y:S01]  /*12a0*/  FADD.FTZ R37, -R212, R37 ;  /* 0x00000025d4257221 */ /* 0x000fe20000010100 */
[----:B------:R-:W-:Y:S01]  /*12b0*/  FADD.FTZ R32, R169, R32 ;  /* 0x00000020a9207221 */ /* 0x000fe20000010000 */
[-C--:B------:R-:W-:Y:S01]  /*12c0*/  FFMA.FTZ R4, R170, R169.reuse, R4 ;  /* 0x000000a9aa047223 */ /* 0x080fe20000010004 */
[----:B------:R-:W-:Y:S01]  /*12d0*/  FFMA.FTZ R169, R41, R169, R145 ;  /* 0x000000a929a97223 */ /* 0x000fe20000010091 */
[----:B------:R-:W-:Y:S01]  /*12e0*/  FMUL.FTZ R145, R70, R144 ;  /* 0x0000009046917220 */ /* 0x000fe20000410000 */
[----:B------:R-:W-:Y:S01]  /*12f0*/  SHF.L.U32 R144, R194, 0x10, RZ ;  /* 0x00000010c2907819 */ /* 0x000fe200000006ff */
[----:B------:R-:W-:Y:S01]  /*1300*/  FMUL.FTZ R194, R164, R147 ;  /* 0x00000093a4c27220 */ /* 0x000fe20000410000 */
[----:B------:R-:W-:-:S02]  /*1310*/  IMAD.MOV.U32 R147, RZ, RZ, R190 ;  /* 0x000000ffff937224 */ /* 0x000fc400078e00be */
[----:B------:R-:W-:Y:S01]  /*1320*/  FMUL.FTZ R195, R164, R36 ;  /* 0x00000024a4c37220 */ /* 0x000fe20000410000 */
[C---:B------:R-:W-:Y:S01]  /*1330*/  FADD.FTZ R38, -R212.reuse, R38 ;  /* 0x00000026d4267221 */ /* 0x040fe20000010100 */
[C---:B------:R-:W-:Y:S01]  /*1340*/  FADD.FTZ R39, -R212.reuse, R39 ;  /* 0x00000027d4277221 */ /* 0x040fe20000010100 */
[----:B---3--:R-:W-:Y:S01]  /*1350*/  FADD.FTZ R112, -R212, R112 ;  /* 0x00000070d4707221 */ /* 0x008fe20000010100 */
[----:B------:R-:W-:Y:S01]  /*1360*/  SHF.L.U32 R203, R147, 0x10, RZ ;  /* 0x0000001093cb7819 */ /* 0x000fe200000006ff */
[----:B------:R-:W-:Y:S01]  /*1370*/  FADD.FTZ R217, R196, R217 ;  /* 0x000000d9c4d97221 */ /* 0x000fe20000010000 */
[-C--:B------:R-:W-:Y:S01]  /*1380*/  FFMA.FTZ R9, R195, R196.reuse, R9 ;  /* 0x000000c4c3097223 */ /* 0x080fe20000010009 */
[C---:B------:R-:W-:Y:S01]  /*1390*/  FADD.FTZ R113, -R212.reuse, R113 ;  /* 0x00000071d4717221 */ /* 0x040fe20000010100 */
[----:B------:R-:W-:Y:S01]  /*13a0*/  FADD.FTZ R114, -R212, R114 ;  /* 0x00000072d4727221 */ /* 0x000fe20000010100 */
[----:B------:R-:W-:Y:S01]  /*13b0*/  FMUL.FTZ R36, R72, R203 ;  /* 0x000000cb48247220 */ /* 0x000fe20000410000 */
[----:B------:R-:W3:Y:S03]  /*13c0*/  LDG.E.64 R178, desc[UR6][R178.64] ;  /* 0x00000006b2b27981 */ /* 0x000ee6000c1e1b00 */
[----:B------:R-:W-:Y:S01]  /*13d0*/  FFMA.FTZ R196, R44, R196, R36 ;  /* 0x000000c42cc47223 */ /* 0x000fe20000010024 */
[----:B------:R-:W-:Y:S01]  /*13e0*/  SHF.L.U32 R36, R198, 0x10, RZ ;  /* 0x00000010c6247819 */ /* 0x000fe200000006ff */
[----:B------:R-:W-:-:S02]  /*13f0*/  IMAD.U32 R198, R197, 0x10000, RZ ;  /* 0x00010000c5c67824 */ /* 0x000fc400078e00ff */
[----:B------:R-:W-:Y:S01]  /*1400*/  FMUL.FTZ R197, R164, R37 ;  /* 0x00000025a4c57220 */ /* 0x000fe20000410000 */
[----:B------:R-:W-:-:S04]  /*1410*/  IMAD.WIDE.U32 R182, R162, 0x8, R206 ;  /* 0x00000008a2b67825 */ /* 0x000fc800078e00ce */
[----:B------:R-:W-:-:S04]  /*1420*/  IMAD.WIDE.U32 R186, R3, 0x8, R206 ;  /* 0x0000000803ba7825 */ /* 0x000fc800078e00ce */
[-C--:B------:R-:W-:Y:S01]  /*1430*/  FMUL.FTZ R37, R73, R36.reuse ;  /* 0x0000002449257220 */ /* 0x080fe20000410000 */
[----:B------:R-:W-:Y:S01]  /*1440*/  FADD.FTZ R243, R36, R243 ;  /* 0x000000f324f37221 */ /* 0x000fe20000010000 */
[----:B------:R-:W-:Y:S01]  /*1450*/  FFMA.FTZ R239, R197, R36, R239 ;  /* 0x00000024c5ef7223 */ /* 0x000fe200000100ef */
[----:B------:R-:W-:Y:S01]  /*1460*/  SHF.L.U32 R36, R200, 0x10, RZ ;  /* 0x00000010c8247819 */ /* 0x000fe200000006ff */
[----:B------:R-:W-:Y:S01]  /*1470*/  FADD.FTZ R216, R198, R216 ;  /* 0x000000d8c6d87221 */ /* 0x000fe20000010000 */
[----:B------:R-:W-:Y:S01]  /*1480*/  SHF.L.U32 R200, R199, 0x10, RZ ;  /* 0x00000010c7c87819 */ /* 0x000fe200000006ff */
[----:B------:R-:W-:Y:S01]  /*1490*/  FMUL.FTZ R199, R164, R38 ;  /* 0x00000026a4c77220 */ /* 0x000fe20000410000 */
[-C--:B------:R-:W-:Y:S01]  /*14a0*/  FFMA.FTZ R8, R197, R198.reuse, R8 ;  /* 0x000000c6c5087223 */ /* 0x080fe20000010008 */
[----:B------:R-:W-:Y:S01]  /*14b0*/  FFMA.FTZ R198, R45, R198, R37 ;  /* 0x000000c62dc67223 */ /* 0x000fe20000010025 */
[-C--:B------:R-:W-:Y:S01]  /*14c0*/  FMUL.FTZ R37, R74, R36.reuse ;  /* 0x000000244a257220 */ /* 0x080fe20000410000 */
[----:B------:R-:W-:Y:S01]  /*14d0*/  FADD.FTZ R246, R36, R246 ;  /* 0x000000f624f67221 */ /* 0x000fe20000010000 */
[C---:B------:R-:W-:Y:S01]  /*14e0*/  FFMA.FTZ R242, R199.reuse, R36, R242 ;  /* 0x00000024c7f27223 */ /* 0x040fe200000100f2 */
[----:B------:R-:W-:Y:S01]  /*14f0*/  SHF.L.U32 R36, R202, 0x10, RZ ;  /* 0x00000010ca247819 */ /* 0x000fe200000006ff */
[----:B------:R-:W-:Y:S01]  /*1500*/  FADD.FTZ R219, R200, R219 ;  /* 0x000000dbc8db7221 */ /* 0x000fe20000010000 */
[-C--:B------:R-:W-:Y:S01]  /*1510*/  FFMA.FTZ R11, R199, R200.reuse, R11 ;  /* 0x000000c8c70b7223 */ /* 0x080fe2000001000b */
[----:B------:R-:W-:Y:S01]  /*1520*/  SHF.L.U32 R202, R201, 0x10, RZ ;  /* 0x00000010c9ca7819 */ /* 0x000fe200000006ff */
[----:B------:R-:W-:Y:S01]  /*1530*/  FFMA.FTZ R200, R46, R200, R37 ;  /* 0x000000c82ec87223 */ /* 0x000fe20000010025 */
        /* <DEDUP_REMOVED lines=9> */
[----:B------:R-:W-:Y:S01]  /*15d0*/  FFMA.FTZ R202, R47, R202, R37 ;  /* 0x000000ca2fca7223 */ /* 0x000fe20000010025 */
[----:B------:R-:W-:Y:S01]  /*15e0*/  FADD.FTZ R245, R36, R245 ;  /* 0x000000f524f57221 */ /* 0x000fe20000010000 */
[----:B------:R-:W-:Y:S01]  /*15f0*/  FFMA.FTZ R241, R201, R36, R241 ;  /* 0x00000024c9f17223 */ /* 0x000fe200000100f1 */
[----:B------:R-:W-:Y:S01]  /*1600*/  MOV R36, R173 ;  /* 0x000000ad00247202 */ /* 0x000fe20000000f00 */
[C---:B------:R-:W-:Y:S01]  /*1610*/  FMUL.FTZ R113, R164.reuse, R113 ;  /* 0x00000071a4717220 */ /* 0x040fe20000410000 */
[----:B------:R-:W-:Y:S01]  /*1620*/  SHF.R.U32.HI R37, RZ, 0x10, R173 ;  /* 0x00000010ff257819 */ /* 0x000fe200000116ad */
[----:B------:R-:W-:Y:S01]  /*1630*/  FMUL.FTZ R114, R164, R114 ;  /* 0x00000072a4727220 */ /* 0x000fe20000410000 */
[----:B------:R-:W-:Y:S01]  /*1640*/  SHF.R.U64 R173, R174, 0x10, R175 ;  /* 0x00000010aead7819 */ /* 0x000fe200000012af */
[----:B------:R-:W-:Y:S01]  /*1650*/  IMAD.WIDE.U32 R190, R2, 0x8, R206 ;  /* 0x0000000802be7825 */ /* 0x000fe200078e00ce */
[----:B------:R-:W-:-:S03]  /*1660*/  SHF.L.U32 R174, R172, 0x10, RZ ;  /* 0x00000010acae7819 */ /* 0x000fc600000006ff */
[----:B------:R-:W-:Y:S01]  /*1670*/  FMUL.FTZ R172, R164, R112 ;  /* 0x00000070a4ac7220 */ /* 0x000fe20000410000 */
[----:B------:R-:W-:Y:S01]  /*1680*/  MOV R39, R175 ;  /* 0x000000af00277202 */ /* 0x000fe20000000f00 */
[----:B------:R-:W-:Y:S02]  /*1690*/  IMAD.U32 R203, R203, 0x10000, RZ ;  /* 0x00010000cbcb7824 */ /* 0x000fe400078e00ff */
[----:B------:R-:W-:Y:S01]  /*16a0*/  FADD.FTZ R115, -R212, R115 ;  /* 0x00000073d4737221 */ /* 0x000fe20000010100 */
[-C--:B------:R-:W-:Y:S01]  /*16b0*/  FMUL.FTZ R112, R76, R174.reuse ;  /* 0x000000ae4c707220 */ /* 0x080fe20000410000 */
[C---:B------:R-:W-:Y:S01]  /*16c0*/  FFMA.FTZ R252, R172.reuse, R174, R252 ;  /* 0x000000aeacfc7223 */ /* 0x040fe200000100fc */
[----:B------:R-:W-:Y:S01]  /*16d0*/  SHF.L.U32 R39, R39, 0x10, RZ ;  /* 0x0000001027277819 */ /* 0x000fe200000006ff */
[----:B------:R-:W-:Y:S01]  /*16e0*/  FADD.FTZ R221, R203, R221 ;  /* 0x000000ddcbdd7221 */ /* 0x000fe20000010000 */
[-C--:B------:R-:W-:Y:S01]  /*16f0*/  FFMA.FTZ R13, R172, R203.reuse, R13 ;  /* 0x000000cbac0d7223 */ /* 0x080fe2000001000d */
[----:B------:R-:W-:Y:S01]  /*1700*/  FFMA.FTZ R112, R48, R203, R112 ;  /* 0x000000cb30707223 */ /* 0x000fe20000010070 */
[----:B------:R-:W-:Y:S01]  /*1710*/  SHF.L.U32 R36, R36, 0x10, RZ ;  /* 0x0000001024247819 */ /* 0x000fe200000006ff */
[----:B------:R-:W3:Y:S01]  /*1720*/  LDL.LU R203, [R1] ;  /* 0x0000000001cb7983 */ /* 0x000ee20000300800 */
[----:B------:R-:W-:Y:S01]  /*1730*/  SHF.R.U32.HI R175, RZ, 0x10, R175 ;  /* 0x00000010ffaf7819 */ /* 0x000fe200000116af */
[----:B------:R-:W-:-:S02]  /*1740*/  FADD.FTZ R209, R39, R209 ;  /* 0x000000d127d17221 */ /* 0x000fc40000010000 */
[----:B------:R-:W-:Y:S01]  /*1750*/  FADD.FTZ R223, R36, R223 ;  /* 0x000000df24df7221 */ /* 0x000fe20000010000 */
[C---:B------:R-:W-:Y:S01]  /*1760*/  FFMA.FTZ R15, R114.reuse, R36, R15 ;  /* 0x00000024720f7223 */ /* 0x040fe2000001000f */
[----:B------:R-:W-:Y:S01]  /*1770*/  FFMA.FTZ R208, R114, R39, R208 ;  /* 0x0000002772d07223 */ /* 0x000fe200000100d0 */
[----:B------:R-:W-:Y:S01]  /*1780*/  SHF.L.U32 R38, R38, 0x10, RZ ;  /* 0x0000001026267819 */ /* 0x000fe200000006ff */
[C---:B------:R-:W-:Y:S01]  /*1790*/  FADD.FTZ R108, -R212.reuse, R108 ;  /* 0x0000006cd46c7221 */ /* 0x040fe20000010100 */
[----:B------:R-:W-:Y:S01]  /*17a0*/  SHF.L.U32 R37, R37, 0x10, RZ ;  /* 0x0000001025257819 */ /* 0x000fe200000006ff */
[C---:B------:R-:W-:Y:S01]  /*17b0*/  FADD.FTZ R109, -R212.reuse, R109 ;  /* 0x0000006dd46d7221 */ /* 0x040fe20000010100 */
[----:B------:R-:W3:Y:S04]  /*17c0*/  LDG.E.64 R182, desc[UR6][R182.64] ;  /* 0x00000006b6b67981 */ /* 0x000ee8000c1e1b00 */
[----:B------:R-:W3:Y:S01]  /*17d0*/  LDG.E.128 R100, desc[UR6][R100.64] ;  /* 0x0000000664647981 */ /* 0x000ee2000c1e1d00 */
[C---:B------:R-:W-:Y:S01]  /*17e0*/  FADD.FTZ R110, -R212.reuse, R110 ;  /* 0x0000006ed46e7221 */ /* 0x040fe20000010100 */
[----:B------:R-:W-:Y:S01]  /*17f0*/  FADD.FTZ R111, -R212, R111 ;  /* 0x0000006fd46f7221 */ /* 0x000fe20000010100 */
[-C--:B------:R-:W-:Y:S01]  /*1800*/  FMUL.FTZ R97, R68, R96.reuse ;  /* 0x0000006044617220 */ /* 0x080fe20000410000 */
[----:B------:R-:W-:Y:S01]  /*1810*/  FADD.FTZ R232, R96, R232 ;  /* 0x000000e860e87221 */ /* 0x000fe20000010000 */
[----:B------:R-:W-:Y:S01]  /*1820*/  FFMA.FTZ R227, R0, R96, R227 ;  /* 0x0000006000e37223 */ /* 0x000fe200000100e3 */
[----:B------:R-:W-:Y:S01]  /*1830*/  FADD.FTZ R213, R168, R213 ;  /* 0x000000d5a8d57221 */ /* 0x000fe20000010000 */
[----:B------:R-:W-:Y:S01]  /*1840*/  FFMA.FTZ R5, R0, R168, R5 ;  /* 0x000000a800057223 */ /* 0x000fe20000010005 */
[----:B------:R-:W3:Y:S04]  /*1850*/  LDG.E.64 R186, desc[UR6][R186.64] ;  /* 0x00000006baba7981 */ /* 0x000ee8000c1e1b00 */
[----:B------:R-:W3:Y:S01]  /*1860*/  LDG.E.64 R184, desc[UR6][R184.64] ;  /* 0x00000006b8b87981 */ /* 0x000ee2000c1e1b00 */
[----:B------:R-:W-:Y:S01]  /*1870*/  FADD.FTZ R215, R171, R215 ;  /* 0x000000d7abd77221 */ /* 0x000fe20000010000 */
[----:B------:R-:W-:Y:S01]  /*1880*/  FFMA.FTZ R7, R192, R171, R7 ;  /* 0x000000abc0077223 */ /* 0x000fe20000010007 */
[----:B------:R-:W-:Y:S01]  /*1890*/  SHF.L.U32 R193, R193, 0x10, RZ ;  /* 0x00000010c1c17819 */ /* 0x000fe200000006ff */
[----:B------:R-:W-:Y:S01]  /*18a0*/  FADD.FTZ R233, R144, R233 ;  /* 0x000000e990e97221 */ /* 0x000fe20000010000 */
[----:B------:R-:W-:Y:S01]  /*18b0*/  FFMA.FTZ R228, R194, R144, R228 ;  /* 0x00000090c2e47223 */ /* 0x000fe200000100e4 */
[----:B------:R-:W3:Y:S04]  /*18c0*/  LDG.E.64 R190, desc[UR6][R190.64] ;  /* 0x00000006bebe7981 */ /* 0x000ee8000c1e1b00 */
[----:B------:R-:W3:Y:S01]  /*18d0*/  LDG.E.64 R188, desc[UR6][R188.64] ;  /* 0x00000006bcbc7981 */ /* 0x000ee2000c1e1b00 */
[----:B--2---:R-:W-:Y:S01]  /*18e0*/  FADD.FTZ R205, R174, R205 ;  /* 0x000000cdaecd7221 */ /* 0x004fe20000010000 */
[----:B------:R-:W-:-:S05]  /*18f0*/  SHF.L.U32 R174, R173, 0x10, RZ ;  /* 0x00000010adae7819 */ /* 0x000fca00000006ff */
[-C--:B------:R-:W-:Y:S01]  /*1900*/  FMUL.FTZ R173, R77, R174.reuse ;  /* 0x000000ae4dad7220 */ /* 0x080fe20000410000 */
[----:B------:R-:W-:Y:S01]  /*1910*/  FADD.FTZ R210, R174, R210 ;  /* 0x000000d2aed27221 */ /* 0x000fe20000010000 */
[----:B------:R-:W-:Y:S01]  /*1920*/  FFMA.FTZ R251, R113, R174, R251 ;  /* 0x000000ae71fb7223 */ /* 0x000fe200000100fb */
[----:B------:R-:W-:-:S04]  /*1930*/  FMUL.FTZ R174, R78, R39 ;  /* 0x000000274eae7220 */ /* 0x000fc80000410000 */
[----:B------:R-:W-:Y:S01]  /*1940*/  FFMA.FTZ R174, R50, R36, R174 ;  /* 0x0000002432ae7223 */ /* 0x000fe200000100ae */
[----:B------:R-:W-:Y:S01]  /*1950*/  IMAD.U32 R36, R175, 0x10000, RZ ;  /* 0x00010000af247824 */ /* 0x000fe200078e00ff */
[----:B------:R-:W-:Y:S03]  /*1960*/  STL [R1+0xc], R205 ;  /* 0x00000ccd01007387 */ /* 0x000fe60000100800 */
[----:B----4-:R-:W-:Y:S01]  /*1970*/  FADD.FTZ R204, R36, R204 ;  /* 0x000000cc24cc7221 */ /* 0x010fe20000010000 */
[----:B------:R-:W-:Y:S04]  /*1980*/  STL [R1+0x8], R210 ;  /* 0x000008d201007387 */ /* 0x000fe80000100800 */
[----:B------:R0:W-:Y:S04]  /*1990*/  STL [R1+0x14], R209 ;  /* 0x000014d101007387 */ /* 0x0001e80000100800 */
[----:B------:R-:W-:Y:S04]  /*19a0*/  STL [R1+0x4], R208 ;  /* 0x000004d001007387 */ /* 0x000fe80000100800 */
[----:B0-----:R-:W2:Y:S04]  /*19b0*/  LDL.LU R209, [R1+0x3c] ;  /* 0x00003c0001d17983 */ /* 0x001ea80000300800 */
[----:B------:R0:W-:Y:S04]  /*19c0*/  STL [R1+0x10], R204 ;  /* 0x000010cc01007387 */ /* 0x0001e80000100800 */
[----:B0-----:R-:W4:Y:S04]  /*19d0*/  LDL.LU R204, [R1+0x24] ;  /* 0x0000240001cc7983 */ /* 0x001f280000300800 */
[----:B------:R-:W4:Y:S04]  /*19e0*/  LDL.LU R208, [R1+0x38] ;  /* 0x0000380001d07983 */ /* 0x000f280000300800 */
[----:B------:R-:W4:Y:S04]  /*19f0*/  LDL.LU R207, [R1+0x20] ;  /* 0x0000200001cf7983 */ /* 0x000f280000300800 */
[----:B------:R-:W4:Y:S01]  /*1a00*/  LDL.LU R206, [R1+0x44] ;  /* 0x0000440001ce7983 */ /* 0x000f220000300800 */
[----:B------:R-:W-:Y:S01]  /*1a10*/  FMUL.FTZ R115, R164, R115 ;  /* 0x00000073a4737220 */ /* 0x000fe20000410000 */
[----:B------:R-:W-:Y:S01]  /*1a20*/  FMUL.FTZ R175, R79, R36 ;  /* 0x000000244faf7220 */ /* 0x000fe20000410000 */
[----:B------:R-:W-:Y:S01]  /*1a30*/  FADD.FTZ R220, R38, R220 ;  /* 0x000000dc26dc7221 */ /* 0x000fe20000010000 */
[-C--:B------:R-:W-:Y:S01]  /*1a40*/  FFMA.FTZ R12, R113, R38.reuse, R12 ;  /* 0x00000026710c7223 */ /* 0x080fe2000001000c */
[----:B------:R-:W-:Y:S01]  /*1a50*/  FFMA.FTZ R173, R49, R38, R173 ;  /* 0x0000002631ad7223 */ /* 0x000fe200000100ad */
[----:B------:R-:W-:Y:S01]  /*1a60*/  SHF.R.U64 R38, R176, 0x10, R177 ;  /* 0x00000010b0267819 */ /* 0x000fe200000012b1 */
[----:B------:R-:W-:Y:S01]  /*1a70*/  FADD.FTZ R222, R37, R222 ;  /* 0x000000de25de7221 */ /* 0x000fe20000010000 */
[-C--:B------:R-:W-:Y:S01]  /*1a80*/  FFMA.FTZ R14, R115, R37.reuse, R14 ;  /* 0x00000025730e7223 */ /* 0x080fe2000001000e */
[----:B------:R-:W-:Y:S01]  /*1a90*/  FFMA.FTZ R175, R51, R37, R175 ;  /* 0x0000002533af7223 */ /* 0x000fe200000100af */
[----:B------:R-:W-:Y:S01]  /*1aa0*/  SHF.R.U32.HI R37, RZ, 0x10, R177 ;  /* 0x00000010ff257819 */ /* 0x000fe200000116b1 */
[----:B---3--:R-:W-:Y:S01]  /*1ab0*/  FFMA.FTZ R203, R115, R36, R203 ;  /* 0x0000002473cb7223 */ /* 0x008fe200000100cb */
[----:B------:R-:W-:-:S04]  /*1ac0*/  MOV R36, R177 ;  /* 0x000000b100247202 */ /* 0x000fc80000000f00 */
[----:B------:R0:W-:Y:S01]  /*1ad0*/  STL [R1], R203 ;  /* 0x000000cb01007387 */ /* 0x0001e20000100800 */
[----:B------:R-:W-:-:S03]  /*1ae0*/  SHF.R.U64 R177, R178, 0x10, R179 ;  /* 0x00000010b2b17819 */ /* 0x000fc600000012b3 */
[----:B------:R-:W3:Y:S01]  /*1af0*/  LDL.LU R205, [R1+0x2c] ;  /* 0x00002c0001cd7983 */ /* 0x000ee20000300800 */
[----:B0-----:R-:W-:Y:S02]  /*1b00*/  MOV R203, R176 ;  /* 0x000000b000cb7202 */ /* 0x001fe40000000f00 */
[----:B------:R-:W-:-:S04]  /*1b10*/  MOV R176, R178 ;  /* 0x000000b200b07202 */ /* 0x000fc80000000f00 */
[----:B------:R-:W-:Y:S01]  /*1b20*/  SHF.L.U32 R178, R176, 0x10, RZ ;  /* 0x00000010b0b27819 */ /* 0x000fe200000006ff */
[----:B------:R-:W-:Y:S01]  /*1b30*/  FMUL.FTZ R176, R164, R108 ;  /* 0x0000006ca4b07220 */ /* 0x000fe20000410000 */
[----:B------:R-:W-:-:S03]  /*1b40*/  SHF.L.U32 R203, R203, 0x10, RZ ;  /* 0x00000010cbcb7819 */ /* 0x000fc600000006ff */
[----:B------:R-:W-:Y:S02]  /*1b50*/  FMUL.FTZ R108, R80, R178 ;  /* 0x000000b2506c7220 */ /* 0x000fe40000410000 */
[----:B------:R-:W-:Y:S01]  /*1b60*/  FADD.FTZ R225, R203, R225 ;  /* 0x000000e1cbe17221 */ /* 0x000fe20000010000 */
[-C--:B------:R-:W-:Y:S01]  /*1b70*/  FFMA.FTZ R17, R176, R203.reuse, R17 ;  /* 0x000000cbb0117223 */ /* 0x080fe20000010011 */
[----:B------:R-:W-:Y:S01]  /*1b80*/  FFMA.FTZ R108, R52, R203, R108 ;  /* 0x000000cb346c7223 */ /* 0x000fe2000001006c */
[----:B------:R-:W-:-:S04]  /*1b90*/  IMAD.MOV.U32 R39, RZ, RZ, R179 ;  /* 0x000000ffff277224 */ /* 0x000fc800078e00b3 */
[----:B------:R-:W-:Y:S02]  /*1ba0*/  IMAD.U32 R39, R39, 0x10000, RZ ;  /* 0x0001000027277824 */ /* 0x000fe400078e00ff */
[----:B--2---:R-:W-:Y:S01]  /*1bb0*/  FADD.FTZ R209, R178, R209 ;  /* 0x000000d1b2d17221 */ /* 0x004fe20000010000 */
[----:B----4-:R-:W-:-:S05]  /*1bc0*/  FFMA.FTZ R204, R176, R178, R204 ;  /* 0x000000b2b0cc7223 */ /* 0x010fca00000100cc */
[----:B------:R0:W-:Y:S01]  /*1bd0*/  STL [R1+0x24], R204 ;  /* 0x000024cc01007387 */ /* 0x0001e20000100800 */
[----:B------:R-:W-:Y:S01]  /*1be0*/  SHF.L.U32 R178, R177, 0x10, RZ ;  /* 0x00000010b1b27819 */ /* 0x000fe200000006ff */
[----:B------:R-:W-:Y:S02]  /*1bf0*/  FMUL.FTZ R177, R164, R109 ;  /* 0x0000006da4b17220 */ /* 0x000fe40000410000 */
[----:B0-----:R-:W2:Y:S04]  /*1c00*/  LDL.LU R204, [R1+0x40] ;  /* 0x0000400001cc7983 */ /* 0x001ea80000300800 */
[----:B------:R-:W-:Y:S04]  /*1c10*/  STL [R1+0x3c], R209 ;  /* 0x00003cd101007387 */ /* 0x000fe80000100800 */
[----:B------:R-:W4:Y:S01]  /*1c20*/  LDL.LU R203, [R1+0x28] ;  /* 0x0000280001cb7983 */ /* 0x000f220000300800 */
[----:B------:R-:W-:Y:S01]  /*1c30*/  FADD.FTZ R208, R178, R208 ;  /* 0x000000d0b2d07221 */ /* 0x000fe20000010000 */
[----:B------:R-:W-:Y:S01]  /*1c40*/  FFMA.FTZ R207, R177, R178, R207 ;  /* 0x000000b2b1cf7223 */ /* 0x000fe200000100cf */
[----:B------:R-:W-:-:S03]  /*1c50*/  FADD.FTZ R206, R39, R206 ;  /* 0x000000ce27ce7221 */ /* 0x000fc60000010000 */
[----:B------:R-:W-:Y:S04]  /*1c60*/  STL [R1+0x38], R208 ;  /* 0x000038d001007387 */ /* 0x000fe80000100800 */
[----:B------:R0:W-:Y:S04]  /*1c70*/  STL [R1+0x20], R207 ;  /* 0x000020cf01007387 */ /* 0x0001e80000100800 */
[----:B0-----:R-:W4:Y:S04]  /*1c80*/  LDL.LU R207, [R1+0x64] ;  /* 0x0000640001cf7983 */ /* 0x001f280000300800 */
[----:B------:R0:W-:Y:S04]  /*1c90*/  STL [R1+0x44], R206 ;  /* 0x000044ce01007387 */ /* 0x0001e80000100800 */
[----:B0-----:R-:W4:Y:S01]  /*1ca0*/  LDL.LU R206, [R1+0x34] ;  /* 0x0000340001ce7983 */ /* 0x001f220000300800 */
[----:B------:R-:W-:Y:S01]  /*1cb0*/  FMUL.FTZ R109, R81, R178 ;  /* 0x000000b2516d7220 */ /* 0x000fe20000410000 */
[----:B------:R-:W-:Y:S01]  /*1cc0*/  SHF.L.U32 R36, R36, 0x10, RZ ;  /* 0x0000001024247819 */ /* 0x000fe200000006ff */
[----:B------:R-:W-:Y:S01]  /*1cd0*/  FMUL.FTZ R178, R164, R110 ;  /* 0x0000006ea4b27220 */ /* 0x000fe20000410000 */
[----:B------:R-:W-:Y:S01]  /*1ce0*/  FMUL.FTZ R110, R82, R39 ;  /* 0x00000027526e7220 */ /* 0x000fe20000410000 */
[----:B------:R-:W-:-:S02]  /*1cf0*/  SHF.R.U32.HI R179, RZ, 0x10, R179 ;  /* 0x00000010ffb37819 */ /* 0x000fc400000116b3 */
[----:B------:R-:W-:Y:S01]  /*1d00*/  FADD.FTZ R236, R36, R236 ;  /* 0x000000ec24ec7221 */ /* 0x000fe20000010000 */
[-C--:B------:R-:W-:Y:S01]  /*1d10*/  FFMA.FTZ R19, R178, R36.reuse, R19 ;  /* 0x00000024b2137223 */ /* 0x080fe20000010013 */
[----:B------:R-:W-:Y:S01]  /*1d20*/  FFMA.FTZ R110, R54, R36, R110 ;  /* 0x00000024366e7223 */ /* 0x000fe2000001006e */
[----:B------:R-:W-:Y:S01]  /*1d30*/  SHF.L.U32 R36, R179, 0x10, RZ ;  /* 0x00000010b3247819 */ /* 0x000fe200000006ff */
[----:B---3--:R-:W-:Y:S01]  /*1d40*/  FFMA.FTZ R205, R178, R39, R205 ;  /* 0x00000027b2cd7223 */ /* 0x008fe200000100cd */
[----:B------:R-:W-:Y:S01]  /*1d50*/  FMUL.FTZ R179, R164, R111 ;  /* 0x0000006fa4b37220 */ /* 0x000fe20000410000 */
[----:B------:R-:W-:-:S03]  /*1d60*/  SHF.L.U32 R38, R38, 0x10, RZ ;  /* 0x0000001026267819 */ /* 0x000fc600000006ff */
[----:B------:R0:W-:Y:S01]  /*1d70*/  STL [R1+0x2c], R205 ;  /* 0x00002ccd01007387 */ /* 0x0001e20000100800 */
[----:B------:R-:W-:-:S03]  /*1d80*/  SHF.L.U32 R37, R37, 0x10, RZ ;  /* 0x0000001025257819 */ /* 0x000fc600000006ff */
[----:B------:R-:W3:Y:S01]  /*1d90*/  LDL.LU R210, [R1+0x60] ;  /* 0x0000600001d27983 */ /* 0x000ee20000300800 */
[----:B------:R-:W-:Y:S01]  /*1da0*/  FADD.FTZ R224, R38, R224 ;  /* 0x000000e026e07221 */ /* 0x000fe20000010000 */
[-C--:B------:R-:W-:Y:S01]  /*1db0*/  FFMA.FTZ R16, R177, R38.reuse, R16 ;  /* 0x00000026b1107223 */ /* 0x080fe20000010010 */
[----:B------:R-:W-:Y:S01]  /*1dc0*/  FFMA.FTZ R109, R53, R38, R109 ;  /* 0x00000026356d7223 */ /* 0x000fe2000001006d */
[----:B------:R-:W-:Y:S01]  /*1dd0*/  FMUL.FTZ R111, R83, R36 ;  /* 0x00000024536f7220 */ /* 0x000fe20000410000 */
[----:B------:R-:W-:Y:S01]  /*1de0*/  SHF.R.U64 R38, R180, 0x10, R181 ;  /* 0x00000010b4267819 */ /* 0x000fe200000012b5 */
[----:B------:R-:W-:Y:S01]  /*1df0*/  FADD.FTZ R100, -R212, R100 ;  /* 0x00000064d4647221 */ /* 0x000fe20000010100 */
[----:B------:R-:W-:Y:S01]  /*1e00*/  FADD.FTZ R235, R37, R235 ;  /* 0x000000eb25eb7221 */ /* 0x000fe20000010000 */
[-C--:B------:R-:W-:Y:S01]  /*1e10*/  FFMA.FTZ R18, R179, R37.reuse, R18 ;  /* 0x00000025b3127223 */ /* 0x080fe20000010012 */
[----:B------:R-:W-:Y:S01]  /*1e20*/  FFMA.FTZ R111, R55, R37, R111 ;  /* 0x00000025376f7223 */ /* 0x000fe2000001006f */
[----:B------:R-:W-:-:S02]  /*1e30*/  MOV R39, R183 ;  /* 0x000000b700277202 */ /* 0x000fc40000000f00 */
[----:B0-----:R-:W-:Y:S02]  /*1e40*/  SHF.R.U32.HI R205, RZ, 0x10, R183 ;  /* 0x00000010ffcd7819 */ /* 0x001fe400000116b7 */
[----:B------:R-:W-:Y:S01]  /*1e50*/  SHF.R.U32.HI R37, RZ, 0x10, R181 ;  /* 0x00000010ff257819 */ /* 0x000fe200000116b5 */
[----:B--2---:R-:W-:-:S05]  /*1e60*/  FADD.FTZ R204, R36, R204 ;  /* 0x000000cc24cc7221 */ /* 0x004fca0000010000 */
[----:B------:R0:W-:Y:S01]  /*1e70*/  STL [R1+0x40], R204 ;  /* 0x000040cc01007387 */ /* 0x0001e20000100800 */
[----:B----4-:R-:W-:-:S03]  /*1e80*/  FFMA.FTZ R203, R179, R36, R203 ;  /* 0x00000024b3cb7223 */ /* 0x010fc600000100cb */
[----:B0-----:R-:W2:Y:S04]  /*1e90*/  LDL.LU R204, [R1+0x30] ;  /* 0x0000300001cc7983 */ /* 0x001ea80000300800 */
[----:B------:R0:W-:Y:S01]  /*1ea0*/  STL [R1+0x28], R203 ;  /* 0x000028cb01007387 */ /* 0x0001e20000100800 */
[----:B------:R-:W-:Y:S02]  /*1eb0*/  IMAD.MOV.U32 R36, RZ, RZ, R181 ;  /* 0x000000ffff247224 */ /* 0x000fe400078e00b5 */
[----:B------:R-:W-:Y:S01]  /*1ec0*/  FMUL.FTZ R181, R164, R100 ;  /* 0x00000064a4b57220 */ /* 0x000fe20000410000 */
[----:B------:R-:W4:Y:S01]  /*1ed0*/  LDL.LU R209, [R1+0x6c] ;  /* 0x00006c0001d17983 */ /* 0x000f220000300800 */
[----:B0-----:R-:W-:Y:S02]  /*1ee0*/  MOV R203, R180 ;  /* 0x000000b400cb7202 */ /* 0x001fe40000000f00 */
[----:B------:R-:W-:-:S02]  /*1ef0*/  MOV R180, R182 ;  /* 0x000000b600b47202 */ /* 0x000fc40000000f00 */
[----:B------:R-:W-:Y:S02]  /*1f00*/  SHF.R.U64 R182, R182, 0x10, R183 ;  /* 0x00000010b6b67819 */ /* 0x000fe400000012b7 */
[----:B------:R-:W-:-:S05]  /*1f10*/  SHF.L.U32 R183, R180, 0x10, RZ ;  /* 0x00000010b4b77819 */ /* 0x000fca00000006ff */
[----:B------:R-:W-:Y:S01]  /*1f20*/  FADD.FTZ R207, R183, R207 ;  /* 0x000000cfb7cf7221 */ /* 0x000fe20000010000 */
[----:B------:R-:W-:-:S05]  /*1f30*/  FFMA.FTZ R206, R181, R183, R206 ;  /* 0x000000b7b5ce7223 */ /* 0x000fca00000100ce */
[----:B------:R0:W-:Y:S04]  /*1f40*/  STL [R1+0x34], R206 ;  /* 0x000034ce01007387 */ /* 0x0001e80000100800 */
[----:B------:R3:W-:Y:S04]  /*1f50*/  STL [R1+0x64], R207 ;  /* 0x000064cf01007387 */ /* 0x0007e80000100800 */
[----:B0-----:R-:W4:Y:S04]  /*1f60*/  LDL.LU R206, [R1+0x4c] ;  /* 0x00004c0001ce7983 */ /* 0x001f280000300800 */
[----:B------:R-:W4:Y:S01]  /*1f70*/  LDL.LU R208, [R1+0x68] ;  /* 0x0000680001d07983 */ /* 0x000f220000300800 */
[----:B------:R-:W-:Y:S01]  /*1f80*/  LEA R96, P1, R3, UR14, 0x4 ;  /* 0x0000000e03607c11 */ /* 0x000fe2000f8220ff */
[----:B------:R-:W-:Y:S01]  /*1f90*/  FADD.FTZ R101, -R212, R101 ;  /* 0x00000065d4657221 */ /* 0x000fe20000010100 */
[----:B------:R-:W-:Y:S01]  /*1fa0*/  SHF.L.U32 R203, R203, 0x10, RZ ;  /* 0x00000010cbcb7819 */ /* 0x000fe200000006ff */
[----:B------:R-:W-:Y:S01]  /*1fb0*/  FMUL.FTZ R180, R84, R183 ;  /* 0x000000b754b47220 */ /* 0x000fe20000410000 */
[----:B-1----:R-:W-:Y:S01]  /*1fc0*/  FADD.FTZ R102, -R212, R102 ;  /* 0x00000066d4667221 */ /* 0x002fe20000010100 */
[----:B------:R-:W-:Y:S01]  /*1fd0*/  FFMA.FTZ R168, R40, R168, R97 ;  /* 0x000000a828a87223 */ /* 0x000fe20000010061 */
[----:B------:R-:W-:Y:S01]  /*1fe0*/  IMAD.U32 R100, R182, 0x10000, RZ ;  /* 0x00010000b6647824 */ /* 0x000fe200078e00ff */
[----:B------:R-:W-:Y:S01]  /*1ff0*/  LEA.HI.X R97, R3, UR15, RZ, 0x4, P1 ;  /* 0x0000000f03617c11 */ /* 0x000fe200088f24ff */
[----:B------:R-:W-:Y:S01]  /*2000*/  FMUL.FTZ R183, R164, R101 ;  /* 0x00000065a4b77220 */ /* 0x000fe20000410000 */
[----:B------:R-:W-:Y:S01]  /*2010*/  SHF.L.U32 R39, R39, 0x10, RZ ;  /* 0x0000001027277819 */ /* 0x000fe200000006ff */
[----:B------:R-:W-:Y:S01]  /*2020*/  FADD.FTZ R238, R203, R238 ;  /* 0x000000eecbee7221 */ /* 0x000fe20000010000 */
[-C--:B------:R-:W-:Y:S01]  /*2030*/  FFMA.FTZ R21, R181, R203.reuse, R21 ;  /* 0x000000cbb5157223 */ /* 0x080fe20000010015 */
[----:B------:R-:W-:Y:S01]  /*2040*/  FFMA.FTZ R180, R56, R203, R180 ;  /* 0x000000cb38b47223 */ /* 0x000fe200000100b4 */
[----:B------:R-:W-:Y:S01]  /*2050*/  FMUL.FTZ R203, R164, R102 ;  /* 0x00000066a4cb7220 */ /* 0x000fe20000410000 */
[----:B---3--:R-:W-:Y:S01]  /*2060*/  FADD.FTZ R210, R100, R210 ;  /* 0x000000d264d27221 */ /* 0x008fe20000010000 */
[----:B------:R-:W3:Y:S01]  /*2070*/  LDG.E.128 R96, desc[UR6][R96.64] ;  /* 0x0000000660607981 */ /* 0x000ee2000c1e1d00 */
[----:B------:R-:W-:-:S03]  /*2080*/  SHF.L.U32 R36, R36, 0x10, RZ ;  /* 0x0000001024247819 */ /* 0x000fc600000006ff */
[----:B------:R-:W3:Y:S04]  /*2090*/  LDL.LU R207, [R1+0x48] ;  /* 0x0000480001cf7983 */ /* 0x000ee80000300800 */
[----:B------:R-:W-:Y:S01]  /*20a0*/  STL [R1+0x60], R210 ;  /* 0x000060d201007387 */ /* 0x000fe20000100800 */
[----:B------:R-:W-:Y:S01]  /*20b0*/  FADD.FTZ R248, R36, R248 ;  /* 0x000000f824f87221 */ /* 0x000fe20000010000 */
[----:B------:R-:W-:Y:S01]  /*20c0*/  FFMA.FTZ R23, R203, R36, R23 ;  /* 0x00000024cb177223 */ /* 0x000fe20000010017 */
[----:B--2---:R-:W-:Y:S01]  /*20d0*/  FFMA.FTZ R204, R183, R100, R204 ;  /* 0x00000064b7cc7223 */ /* 0x004fe200000100cc */
[----:B----4-:R-:W-:-:S04]  /*20e0*/  FADD.FTZ R209, R39, R209 ;  /* 0x000000d127d17221 */ /* 0x010fc80000010000 */
[----:B------:R0:W-:Y:S04]  /*20f0*/  STL [R1+0x30], R204 ;  /* 0x000030cc01007387 */ /* 0x0001e80000100800 */
[----:B------:R1:W-:Y:S01]  /*2100*/  STL [R1+0x6c], R209 ;  /* 0x00006cd101007387 */ /* 0x0003e20000100800 */
[----:B0-----:R-:W-:-:S04]  /*2110*/  FMUL.FTZ R204, R86, R39 ;  /* 0x0000002756cc7220 */ /* 0x001fc80000410000 */
[----:B------:R-:W-:Y:S01]  /*2120*/  FFMA.FTZ R204, R58, R36, R204 ;  /* 0x000000243acc7223 */ /* 0x000fe200000100cc */
[----:B------:R-:W-:Y:S01]  /*2130*/  SHF.L.U32 R36, R205, 0x10, RZ ;  /* 0x00000010cd247819 */ /* 0x000fe200000006ff */
[----:B------:R-:W-:-:S05]  /*2140*/  FFMA.FTZ R206, R203, R39, R206 ;  /* 0x00000027cbce7223 */ /* 0x000fca00000100ce */
[----:B------:R-:W-:Y:S04]  /*2150*/  STL [R1+0x4c], R206 ;  /* 0x00004cce01007387 */ /* 0x000fe80000100800 */
[----:B------:R-:W2:Y:S04]  /*2160*/  LDL.LU R210, [R1+0x74] ;  /* 0x0000740001d27983 */ /* 0x000ea80000300800 */
[----:B-1----:R-:W4:Y:S01]  /*2170*/  LDL.LU R209, [R1+0x54] ;  /* 0x0000540001d17983 */ /* 0x002f220000300800 */
[----:B------:R-:W-:-:S05]  /*2180*/  FADD.FTZ R208, R36, R208 ;  /* 0x000000d024d07221 */ /* 0x000fca0000010000 */
[----:B------:R0:W-:Y:S04]  /*2190*/  STL [R1+0x68], R208 ;  /* 0x000068d001007387 */ /* 0x0001e80000100800 */
[----:B0-----:R-:W4:Y:S01]  /*21a0*/  LDL.LU R208, [R1+0x70] ;  /* 0x0000700001d07983 */ /* 0x001f220000300800 */
[----:B------:R-:W-:Y:S01]  /*21b0*/  FADD.FTZ R103, -R212, R103 ;  /* 0x00000067d4677221 */ /* 0x000fe20000010100 */
[----:B------:R-:W-:Y:S01]  /*21c0*/  SHF.L.U32 R38, R38, 0x10, RZ ;  /* 0x0000001026267819 */ /* 0x000fe200000006ff */
[----:B------:R-:W-:Y:S02]  /*21d0*/  FMUL.FTZ R182, R85, R100 ;  /* 0x0000006455b67220 */ /* 0x000fe40000410000 */
[----:B------:R-:W-:Y:S01]  /*21e0*/  FMUL.FTZ R206, R164, R103 ;  /* 0x00000067a4ce7220 */ /* 0x000fe20000410000 */
[----:B------:R-:W-:Y:S01]  /*21f0*/  MOV R103, R186 ;  /* 0x000000ba00677202 */ /* 0x000fe20000000f00 */
[----:B------:R-:W-:-:S02]  /*2200*/  IMAD.U32 R37, R37, 0x10000, RZ ;  /* 0x0001000025257824 */ /* 0x000fc400078e00ff */
[----:B------:R-:W-:Y:S01]  /*2210*/  FMUL.FTZ R205, R87, R36 ;  /* 0x0000002457cd7220 */ /* 0x000fe20000410000 */
[----:B---3--:R-:W-:Y:S01]  /*2220*/  FADD.FTZ R96, -R212, R96 ;  /* 0x00000060d4607221 */ /* 0x008fe20000010100 */
[----:B------:R-:W-:Y:S01]  /*2230*/  FADD.FTZ R237, R38, R237 ;  /* 0x000000ed26ed7221 */ /* 0x000fe20000010000 */
[-C--:B------:R-:W-:Y:S01]  /*2240*/  FFMA.FTZ R20, R183, R38.reuse, R20 ;  /* 0x00000026b7147223 */ /* 0x080fe20000010014 */
[----:B------:R-:W-:Y:S01]  /*2250*/  FFMA.FTZ R182, R57, R38, R182 ;  /* 0x0000002639b67223 */ /* 0x000fe200000100b6 */
[----:B------:R-:W-:Y:S01]  /*2260*/  FADD.FTZ R247, R37, R247 ;  /* 0x000000f725f77221 */ /* 0x000fe20000010000 */
[CC--:B------:R-:W-:Y:S01]  /*2270*/  FFMA.FTZ R22, R206.reuse, R37.reuse, R22 ;  /* 0x00000025ce167223 */ /* 0x0c0fe20000010016 */
[----:B------:R-:W-:Y:S01]  /*2280*/  FFMA.FTZ R205, R59, R37, R205 ;  /* 0x000000253bcd7223 */ /* 0x000fe200000100cd */
[----:B------:R-:W-:Y:S01]  /*2290*/  FFMA.FTZ R207, R206, R36, R207 ;  /* 0x00000024cecf7223 */ /* 0x000fe200000100cf */
[----:B------:R-:W-:Y:S01]  /*22a0*/  IMAD.U32 R103, R103, 0x10000, RZ ;  /* 0x0001000067677824 */ /* 0x000fe200078e00ff */
[----:B------:R-:W-:-:S02]  /*22b0*/  SHF.R.U64 R38, R184, 0x10, R185 ;  /* 0x00000010b8267819 */ /* 0x000fc400000012b9 */
[----:B------:R-:W-:Y:S02]  /*22c0*/  MOV R36, R185 ;  /* 0x000000b900247202 */ /* 0x000fe40000000f00 */
[----:B------:R-:W-:Y:S01]  /*22d0*/  SHF.R.U32.HI R37, RZ, 0x10, R185 ;  /* 0x00000010ff257819 */ /* 0x000fe200000116b9 */
[----:B------:R-:W-:Y:S01]  /*22e0*/  FMUL.FTZ R185, R164, R96 ;  /* 0x00000060a4b97220 */ /* 0x000fe20000410000 */
[----:B------:R0:W-:Y:S01]  /*22f0*/  STL [R1+0x48], R207 ;  /* 0x000048cf01007387 */ /* 0x0001e20000100800 */
[----:B------:R-:W-:Y:S02]  /*2300*/  SHF.R.U64 R102, R186, 0x10, R187 ;  /* 0x00000010ba667819 */ /* 0x000fe400000012bb */
[----:B------:R-:W-:Y:S02]  /*2310*/  MOV R101, R184 ;  /* 0x000000b800657202 */ /* 0x000fe40000000f00 */
[----:B------:R-:W-:Y:S01]  /*2320*/  SHF.L.U32 R102, R102, 0x10, RZ ;  /* 0x0000001066667819 */ /* 0x000fe200000006ff */
[----:B0-----:R-:W3:Y:S01]  /*2330*/  LDL.LU R207, [R1+0x50] ;  /* 0x0000500001cf7983 */ /* 0x001ee20000300800 */
[----:B------:R-:W-:Y:S01]  /*2340*/  SHF.L.U32 R101, R101, 0x10, RZ ;  /* 0x0000001065657819 */ /* 0x000fe200000006ff */
[----:B------:R-:W-:Y:S01]  /*2350*/  FMUL.FTZ R184, R88, R103 ;  /* 0x0000006758b87220 */ /* 0x000fe20000410000 */
[----:B------:R-:W-:Y:S01]  /*2360*/  FADD.FTZ R97, -R212, R97 ;  /* 0x00000061d4617221 */ /* 0x000fe20000010100 */
[----:B------:R-:W-:Y:S01]  /*2370*/  FFMA.FTZ R171, R42, R171, R145 ;  /* 0x000000ab2aab7223 */ /* 0x000fe20000010091 */
[----:B------:R-:W-:Y:S01]  /*2380*/  FMUL.FTZ R145, R71, R144 ;  /* 0x0000009047917220 */ /* 0x000fe20000410000 */
[----:B------:R-:W-:Y:S01]  /*2390*/  LEA R144, P1, R2, UR14, 0x4 ;  /* 0x0000000e02907c11 */ /* 0x000fe2000f8220ff */
[----:B------:R-:W-:Y:S01]  /*23a0*/  FADD.FTZ R250, R101, R250 ;  /* 0x000000fa65fa7221 */ /* 0x000fe20000010000 */
[----:B------:R-:W-:Y:S01]  /*23b0*/  MOV R39, R187 ;  /* 0x000000bb00277202 */ /* 0x000fe20000000f00 */
[-C--:B------:R-:W-:Y:S01]  /*23c0*/  FFMA.FTZ R25, R185, R101.reuse, R25 ;  /* 0x00000065b9197223 */ /* 0x080fe20000010019 */
[----:B------:R-:W-:Y:S01]  /*23d0*/  SHF.R.U32.HI R100, RZ, 0x10, R187 ;  /* 0x00000010ff647819 */ /* 0x000fe200000116bb */
[----:B------:R-:W-:Y:S01]  /*23e0*/  FFMA.FTZ R184, R60, R101, R184 ;  /* 0x000000653cb87223 */ /* 0x000fe200000100b8 */
[----:B------:R-:W-:Y:S01]  /*23f0*/  SHF.L.U32 R38, R38, 0x10, RZ ;  /* 0x0000001026267819 */ /* 0x000fe200000006ff */
[----:B------:R-:W-:Y:S01]  /*2400*/  FMUL.FTZ R187, R164, R97 ;  /* 0x00000061a4bb7220 */ /* 0x000fe20000410000 */
[----:B------:R-:W-:Y:S01]  /*2410*/  FMUL.FTZ R186, R89, R102 ;  /* 0x0000006659ba7220 */ /* 0x000fe20000410000 */
[----:B------:R-:W-:Y:S01]  /*2420*/  FADD.FTZ R214, R193, R214 ;  /* 0x000000d6c1d67221 */ /* 0x000fe20000010000 */
[-C--:B------:R-:W-:Y:S01]  /*2430*/  FFMA.FTZ R6, R194, R193.reuse, R6 ;  /* 0x000000c1c2067223 */ /* 0x080fe20000010006 */
[----:B------:R-:W-:Y:S01]  /*2440*/  FFMA.FTZ R193, R43, R193, R145 ;  /* 0x000000c12bc17223 */ /* 0x000fe20000010091 */
[----:B------:R-:W-:Y:S01]  /*2450*/  LEA.HI.X R145, R2, UR15, RZ, 0x4, P1 ;  /* 0x0000000f02917c11 */ /* 0x000fe200088f24ff */
[----:B------:R-:W-:Y:S01]  /*2460*/  FADD.FTZ R249, R38, R249 ;  /* 0x000000f926f97221 */ /* 0x000fe20000010000 */
[-C--:B------:R-:W-:Y:S01]  /*2470*/  FFMA.FTZ R24, R187, R38.reuse, R24 ;  /* 0x00000026bb187223 */ /* 0x080fe20000010018 */
[----:B------:R-:W-:-:S03]  /*2480*/  FFMA.FTZ R186, R61, R38, R186 ;  /* 0x000000263dba7223 */ /* 0x000fc600000100ba */
[----:B------:R-:W3:Y:S01]  /*2490*/  LDG.E.128 R144, desc[UR6][R144.64] ;  /* 0x0000000690907981 */ /* 0x000ee2000c1e1d00 */
[----:B--2---:R-:W-:Y:S01]  /*24a0*/  FADD.FTZ R210, R103, R210 ;  /* 0x000000d267d27221 */ /* 0x004fe20000010000 */
[----:B----4-:R-:W-:-:S04]  /*24b0*/  FFMA.FTZ R209, R185, R103, R209 ;  /* 0x00000067b9d17223 */ /* 0x010fc800000100d1 */
[----:B------:R0:W-:Y:S04]  /*24c0*/  STL [R1+0x74], R210 ;  /* 0x000074d201007387 */ /* 0x0001e80000100800 */
[----:B0-----:R-:W2:Y:S04]  /*24d0*/  LDL.LU R210, [R1+0x1c] ;  /* 0x00001c0001d27983 */ /* 0x001ea80000300800 */
[----:B------:R0:W-:Y:S01]  /*24e0*/  STL [R1+0x54], R209 ;  /* 0x000054d101007387 */ /* 0x0001e20000100800 */
[----:B------:R-:W-:-:S03]  /*24f0*/  FADD.FTZ R208, R102, R208 ;  /* 0x000000d066d07221 */ /* 0x000fc60000010000 */
[----:B0-----:R-:W4:Y:S04]  /*2500*/  LDL.LU R209, [R1+0x7c] ;  /* 0x00007c0001d17983 */ /* 0x001f280000300800 */
[----:B------:R-:W4:Y:S04]  /*2510*/  LDL.LU R101, [R1+0x5c] ;  /* 0x00005c0001657983 */ /* 0x000f280000300800 */
[----:B------:R-:W4:Y:S04]  /*2520*/  LDL.LU R97, [R1+0x18] ;  /* 0x0000180001617983 */ /* 0x000f280000300800 */
[----:B------:R-:W4:Y:S04]  /*2530*/  LDL.LU R96, [R1+0x78] ;  /* 0x0000780001607983 */ /* 0x000f280000300800 */
[----:B------:R0:W-:Y:S04]  /*2540*/  STL [R1+0x70], R208 ;  /* 0x000070d001007387 */ /* 0x0001e80000100800 */
[----:B------:R-:W4:Y:S01]  /*2550*/  LDL.LU R38, [R1+0x58] ;  /* 0x0000580001267983 */ /* 0x000f220000300800 */
[----:B------:R-:W-:Y:S01]  /*2560*/  SHF.L.U32 R39, R39, 0x10, RZ ;  /* 0x0000001027277819 */ /* 0x000fe200000006ff */
[----:B------:R-:W-:-:S02]  /*2570*/  IMAD.U32 R36, R36, 0x10000, RZ ;  /* 0x0001000024247824 */ /* 0x000fc400078e00ff */
[----:B------:R-:W-:Y:S01]  /*2580*/  FADD.FTZ R98, -R212, R98 ;  /* 0x00000062d4627221 */ /* 0x000fe20000010100 */
[----:B---3--:R-:W-:Y:S01]  /*2590*/  FFMA.FTZ R207, R187, R102, R207 ;  /* 0x00000066bbcf7223 */ /* 0x008fe200000100cf */
[----:B------:R-:W-:Y:S01]  /*25a0*/  SHF.L.U32 R100, R100, 0x10, RZ ;  /* 0x0000001064647819 */ /* 0x000fe200000006ff */
[----:B------:R-:W-:Y:S01]  /*25b0*/  FADD.FTZ R99, -R212, R99 ;  /* 0x00000063d4637221 */ /* 0x000fe20000010100 */
[----:B------:R-:W-:Y:S02]  /*25c0*/  SHF.L.U32 R37, R37, 0x10, RZ ;  /* 0x0000001025257819 */ /* 0x000fe400000006ff */
[----:B------:R1:W-:Y:S01]  /*25d0*/  STL [R1+0x50], R207 ;  /* 0x000050cf01007387 */ /* 0x0003e20000100800 */
[----:B0-----:R-:W-:Y:S01]  /*25e0*/  FMUL.FTZ R208, R90, R39 ;  /* 0x000000275ad07220 */ /* 0x001fe20000410000 */
[----:B-1----:R-:W-:-:S03]  /*25f0*/  FMUL.FTZ R207, R164, R98 ;  /* 0x00000062a4cf7220 */ /* 0x002fc60000410000 */
[-C--:B------:R-:W-:Y:S01]  /*2600*/  FFMA.FTZ R208, R62, R36.reuse, R208 ;  /* 0x000000243ed07223 */ /* 0x080fe200000100d0 */
[----:B------:R-:W-:Y:S01]  /*2610*/  FFMA.FTZ R27, R207, R36, R27 ;  /* 0x00000024cf1b7223 */ /* 0x000fe2000001001b */
[----:B------:R-:W-:Y:S01]  /*2620*/  FADD.FTZ R144, -R212, R144 ;  /* 0x00000090d4907221 */ /* 0x000fe20000010100 */
[----:B------:R-:W-:-:S04]  /*2630*/  MOV R98, R188 ;  /* 0x000000bc00627202 */ /* 0x000fc80000000f00 */
[----:B------:R-:W-:Y:S01]  /*2640*/  SHF.L.U32 R98, R98, 0x10, RZ ;  /* 0x0000001062627819 */ /* 0x000fe200000006ff */
[----:B------:R-:W-:Y:S01]  /*2650*/  VIADD R157, R157, UR12 ;  /* 0x0000000c9d9d7c36 */ /* 0x000fe20008000000 */
[----:B------:R-:W-:-:S04]  /*2660*/  UMOV UR4, 0xffffffff ;  /* 0xffffffff00047882 */ /* 0x000fc80000000000 */
[----:B------:R-:W-:Y:S01]  /*2670*/  ISETP.GE.AND P1, PT, R157, UR13, PT ;  /* 0x0000000d9d007c0c */ /* 0x000fe2000bf26270 */
[----:B------:R-:W-:Y:S01]  /*2680*/  FADD.FTZ R34, R98, R34 ;  /* 0x0000002262227221 */ /* 0x000fe20000010000 */
[----:B------:R-:W-:Y:S01]  /*2690*/  LOP3.LUT P3, RZ, R230, 0x1f, RZ, 0xc0, !PT ;  /* 0x0000001fe6ff7812 */ /* 0x000fe2000786c0ff */
[----:B--2---:R-:W-:-:S05]  /*26a0*/  FADD.FTZ R210, R36, R210 ;  /* 0x000000d224d27221 */ /* 0x004fca0000010000 */
[----:B------:R0:W-:Y:S01]  /*26b0*/  STL [R1+0x1c], R210 ;  /* 0x00001cd201007387 */ /* 0x0001e20000100800 */
[----:B----4-:R-:W-:Y:S01]  /*26c0*/  FADD.FTZ R209, R39, R209 ;  /* 0x000000d127d17221 */ /* 0x010fe20000010000 */
[----:B0-----:R-:W-:-:S04]  /*26d0*/  FMUL.FTZ R210, R164, R99 ;  /* 0x00000063a4d27220 */ /* 0x001fc80000410000 */
[----:B------:R0:W-:Y:S01]  /*26e0*/  STL [R1+0x7c], R209 ;  /* 0x00007cd101007387 */ /* 0x0001e20000100800 */
[----:B------:R-:W-:Y:S01]  /*26f0*/  FFMA.FTZ R101, R207, R39, R101 ;  /* 0x00000027cf657223 */ /* 0x000fe20000010065 */
[----:B------:R-:W-:Y:S01]  /*2700*/  FFMA.FTZ R26, R210, R37, R26 ;  /* 0x00000025d21a7223 */ /* 0x000fe2000001001a */
[----:B------:R-:W-:Y:S01]  /*2710*/  FADD.FTZ R97, R37, R97 ;  /* 0x0000006125617221 */ /* 0x000fe20000010000 */
[----:B0-----:R-:W-:Y:S01]  /*2720*/  FMUL.FTZ R209, R91, R100 ;  /* 0x000000645bd17220 */ /* 0x001fe20000410000 */
[----:B------:R-:W-:-:S03]  /*2730*/  FADD.FTZ R96, R100, R96 ;  /* 0x0000006064607221 */ /* 0x000fc60000010000 */
[----:B------:R-:W-:Y:S01]  /*2740*/  FFMA.FTZ R209, R63, R37, R209 ;  /* 0x000000253fd17223 */ /* 0x000fe200000100d1 */
[----:B------:R-:W-:Y:S01]  /*2750*/  SHF.R.U32.HI R37, RZ, 0x10, R191 ;  /* 0x00000010ff257819 */ /* 0x000fe200000116bf */
[----:B------:R-:W-:Y:S01]  /*2760*/  FFMA.FTZ R38, R210, R100, R38 ;  /* 0x00000064d2267223 */ /* 0x000fe20000010026 */
[----:B------:R-:W-:Y:S01]  /*2770*/  STL [R1+0x5c], R101 ;  /* 0x00005c6501007387 */ /* 0x000fe20000100800 */
[----:B------:R-:W-:Y:S02]  /*2780*/  SHF.R.U32.HI R36, RZ, 0x10, R189 ;  /* 0x00000010ff247819 */ /* 0x000fe400000116bd */
[----:B------:R-:W-:Y:S01]  /*2790*/  MOV R39, R191 ;  /* 0x000000bf00277202 */ /* 0x000fe20000000f00 */
[----:B------:R0:W-:Y:S01]  /*27a0*/  STL [R1+0x18], R97 ;  /* 0x0000186101007387 */ /* 0x0001e20000100800 */
[----:B------:R-:W-:-:S03]  /*27b0*/  SHF.L.U32 R37, R37, 0x10, RZ ;  /* 0x0000001025257819 */ /* 0x000fc600000006ff */
[----:B------:R1:W-:Y:S01]  /*27c0*/  STL [R1+0x78], R96 ;  /* 0x0000786001007387 */ /* 0x0003e20000100800 */
[----:B------:R-:W-:Y:S01]  /*27d0*/  FADD.FTZ R99, -R212, R145 ;  /* 0x00000091d4637221 */ /* 0x000fe20000010100 */
[----:B------:R-:W-:Y:S02]  /*27e0*/  SHF.L.U32 R36, R36, 0x10, RZ ;  /* 0x0000001024247819 */ /* 0x000fe400000006ff */
[----:B------:R2:W-:Y:S01]  /*27f0*/  STL [R1+0x58], R38 ;  /* 0x0000582601007387 */ /* 0x0005e20000100800 */
[----:B0-----:R-:W-:Y:S01]  /*2800*/  SHF.R.U64 R97, R190, 0x10, R191 ;  /* 0x00000010be617819 */ /* 0x001fe200000012bf */
[----:B------:R-:W-:Y:S01]  /*2810*/  FADD.FTZ R191, -R212, R147 ;  /* 0x00000093d4bf7221 */ /* 0x000fe20000010100 */
[----:B-1----:R-:W-:-:S03]  /*2820*/  SHF.R.U64 R96, R188, 0x10, R189 ;  /* 0x00000010bc607819 */ /* 0x002fc600000012bd */
[----:B------:R-:W-:Y:S01]  /*2830*/  FMUL.FTZ R191, R164, R191 ;  /* 0x000000bfa4bf7220 */ /* 0x000fe20000410000 */
[----:B--2---:R-:W-:Y:S01]  /*2840*/  MOV R38, R189 ;  /* 0x000000bd00267202 */ /* 0x004fe20000000f00 */
[----:B------:R-:W-:Y:S01]  /*2850*/  FADD.FTZ R189, -R212, R146 ;  /* 0x00000092d4bd7221 */ /* 0x000fe20000010100 */
[-C--:B------:R-:W-:Y:S01]  /*2860*/  FMUL.FTZ R212, R95, R37.reuse ;  /* 0x000000255fd47220 */ /* 0x080fe20000410000 */
[----:B------:R-:W-:Y:S01]  /*2870*/  FADD.FTZ R35, R36, R35 ;  /* 0x0000002324237221 */ /* 0x000fe20000010000 */
[-C--:B------:R-:W-:Y:S01]  /*2880*/  FFMA.FTZ R30, R191, R36.reuse, R30 ;  /* 0x00000024bf1e7223 */ /* 0x080fe2000001001e */
[----:B------:R-:W-:Y:S01]  /*2890*/  FADD.FTZ R155, R37, R155 ;  /* 0x0000009b259b7221 */ /* 0x000fe20000010000 */
        /* <DEDUP_REMOVED lines=40> */
[----:B------:R-:W-:Y:S02]  /*2b20*/  IMAD.MOV.U32 R100, RZ, RZ, R190 ;  /* 0x000000ffff647224 */ /* 0x000fe400078e00be */
[----:B------:R-:W-:Y:S01]  /*2b30*/  FADD.FTZ R36, R205, R36 ;  /* 0x00000024cd247221 */ /* 0x000fe20000010000 */
[----:B------:R-:W-:-:S03]  /*2b40*/  FFMA.FTZ R37, R206, R205, R37 ;  /* 0x000000cdce257223 */ /* 0x000fc60000010025 */
[----:B------:R-:W-:Y:S01]  /*2b50*/  FADD.FTZ R36, R184, R36 ;  /* 0x00000024b8247221 */ /* 0x000fe20000010000 */
[----:B------:R-:W-:Y:S01]  /*2b60*/  FFMA.FTZ R37, R185, R184, R37 ;  /* 0x000000b8b9257223 */ /* 0x000fe20000010025 */
[----:B------:R-:W-:Y:S02]  /*2b70*/  SHF.L.U32 R100, R100, 0x10, RZ ;  /* 0x0000001064647819 */ /* 0x000fe400000006ff */
[----:B------:R-:W-:Y:S01]  /*2b80*/  FADD.FTZ R36, R186, R36 ;  /* 0x00000024ba247221 */ /* 0x000fe20000010000 */
[----:B------:R-:W-:Y:S01]  /*2b90*/  FFMA.FTZ R37, R187, R186, R37 ;  /* 0x000000babb257223 */ /* 0x000fe20000010025 */
[----:B------:R-:W-:Y:S01]  /*2ba0*/  SHF.L.U32 R97, R97, 0x10, RZ ;  /* 0x0000001061617819 */ /* 0x000fe200000006ff */
[----:B------:R-:W-:Y:S01]  /*2bb0*/  FMUL.FTZ R146, R92, R100 ;  /* 0x000000645c927220 */ /* 0x000fe20000410000 */
[----:B------:R-:W-:Y:S01]  /*2bc0*/  FADD.FTZ R36, R208, R36 ;  /* 0x00000024d0247221 */ /* 0x000fe20000010000 */
[----:B------:R-:W-:Y:S01]  /*2bd0*/  FFMA.FTZ R37, R207, R208, R37 ;  /* 0x000000d0cf257223 */ /* 0x000fe20000010025 */
[----:B------:R-:W-:Y:S01]  /*2be0*/  SHF.L.U32 R39, R39, 0x10, RZ ;  /* 0x0000001027277819 */ /* 0x000fe200000006ff */
[----:B------:R-:W-:Y:S01]  /*2bf0*/  FMUL.FTZ R145, R164, R144 ;  /* 0x00000090a4917220 */ /* 0x000fe20000410000 */
[----:B------:R-:W-:Y:S01]  /*2c00*/  FFMA.FTZ R146, R64, R98, R146 ;  /* 0x0000006240927223 */ /* 0x000fe20000010092 */
[----:B------:R-:W-:-:S02]  /*2c10*/  IMAD.U32 R96, R96, 0x10000, RZ ;  /* 0x0001000060607824 */ /* 0x000fc400078e00ff */
[----:B------:R-:W-:Y:S01]  /*2c20*/  FMUL.FTZ R188, R93, R97 ;  /* 0x000000615dbc7220 */ /* 0x000fe20000410000 */
[----:B------:R-:W-:Y:S01]  /*2c30*/  FADD.FTZ R36, R209, R36 ;  /* 0x00000024d1247221 */ /* 0x000fe20000010000 */
[----:B------:R-:W-:Y:S01]  /*2c40*/  FFMA.FTZ R37, R210, R209, R37 ;  /* 0x000000d1d2257223 */ /* 0x000fe20000010025 */
        /* <DEDUP_REMOVED lines=23> */
[----:B------:R-:W-:Y:S01]  /*2dc0*/  P2R R144, PR, RZ, 0x2 ;  /* 0x00000002ff907803 */ /* 0x000fe20000000000 */
        /* <DEDUP_REMOVED lines=21> */
.L_x_1983:
        /* <DEDUP_REMOVED lines=13> */
.L_x_1964:
        /* <DEDUP_REMOVED lines=8> */
[----:B------:R-:W-:Y:S02]  /*3070*/  @!P1 IADD3 R96, R96, 0x8, RZ ;  /* 0x0000000860609810 */ /* 0x000fe40007ffe0ff */
[----:B------:R-:W-:Y:S02]  /*3080*/  ISETP.NE.U32.AND P4, PT, RZ, UR20, PT ;  /* 0x00000014ff007c0c */ /* 0x000fe4000bf85070 */
[----:B------:R-:W-:-:S02]  /*3090*/  SHF.R.U32.HI R101, RZ, 0x1d, R167 ;  /* 0x0000001dff657819 */ /* 0x000fc400000116a7 */
        /* <DEDUP_REMOVED lines=57> */
[----:B-1----:R-:W-:-:S03]  /*3430*/  IMAD.WIDE.U32 R36, R0, 0x10000, RZ ;  /* 0x0001000000247825 */ /* 0x002fc600078e00ff */
[----:B------:R-:W-:-:S04]  /*3440*/  LOP3.LUT R36, R36, R100, RZ, 0xfc, !PT ;  /* 0x0000006424247212 */ /* 0x000fc800078efcff */
[----:B------:R-:W1:Y:S01]  /*3450*/  F2F.BF16.F32 R96, R99 ;  /* 0x0000006300607304 */ /* 0x000e620000202000 */
[----:B0-----:R-:W-:-:S04]  /*3460*/  SHF.L.U32 R38, R97, 0x10, RZ ;  /* 0x0000001061267819 */ /* 0x001fc800000006ff */
        /* <DEDUP_REMOVED lines=23> */
.L_x_1965:
        /* <DEDUP_REMOVED lines=16> */
[-CC-:B------:R-:W-:Y:S01]  /*36e0*/  FFMA.FTZ R113, R113, R211.reuse, R230.reuse ;  /* 0x000000d371717223 */ /* 0x180fe200000100e6 */
[----:B0-----:R-:W-:Y:S01]  /*36f0*/  SEL R36, R166, R104, P4 ;  /* 0x00000068a6247207 */ /* 0x001fe20002000000 */
[--C-:B------:R-:W-:Y:S01]  /*3700*/  FFMA.FTZ R176, R176, R211, R230.reuse ;  /* 0x000000d3b0b07223 */ /* 0x100fe200000100e6 */
[----:B------:R-:W-:Y:S01]  /*3710*/  SEL R37, R171, R105, P4 ;  /* 0x00000069ab257207 */ /* 0x000fe20002000000 */
[-CC-:B------:R-:W-:Y:S01]  /*3720*/  FFMA.FTZ R177, R177, R211.reuse, R230.reuse ;  /* 0x000000d3b1b17223 */ /* 0x180fe200000100e6 */
[----:B------:R-:W-:Y:S01]  /*3730*/  SEL R38, R170, R106, P4 ;  /* 0x0000006aaa267207 */ /* 0x000fe20002000000 */
[--C-:B------:R-:W-:Y:S01]  /*3740*/  FFMA.FTZ R181, R181, R211, R230.reuse ;  /* 0x000000d3b5b57223 */ /* 0x100fe200000100e6 */
        /* <DEDUP_REMOVED lines=23> */
[----:B0-----:R-:W0:Y:S01]  /*38c0*/  F2F.BF16.F32 R98, R171 ;  /* 0x000000ab00627304 */ /* 0x001e220000202000 */
[----:B------:R-:W-:Y:S01]  /*38d0*/  FADD.FTZ R210, R209, -R210 ;  /* 0x800000d2d1d27221 */ /* 0x000fe20000010000 */
[----:B------:R-:W-:Y:S01]  /*38e0*/  FADD.FTZ R172, R112, -R172 ;  /* 0x800000ac70ac7221 */ /* 0x000fe20000010000 */
[----:B------:R-:W-:Y:S01]  /*38f0*/  FADD.FTZ R145, R146, -R145 ;  /* 0x8000009192917221 */ /* 0x000fe20000010000 */
[C---:B------:R-:W-:Y:S01]  /*3900*/  FMUL.FTZ R112, R164.reuse, R176 ;  /* 0x000000b0a4707220 */ /* 0x040fe20000410000 */
[C---:B------:R-:W-:Y:S01]  /*3910*/  FMUL.FTZ R146, R164.reuse, R147 ;  /* 0x00000093a4927220 */ /* 0x040fe20000410000 */
[C---:B------:R-:W-:Y:S01]  /*3920*/  FMUL.FTZ R192, R164.reuse, R179 ;  /* 0x000000b3a4c07220 */ /* 0x040fe20000410000 */
[C---:B------:R-:W-:Y:S01]  /*3930*/  FMUL.FTZ R183, R164.reuse, R183 ;  /* 0x000000b7a4b77220 */ /* 0x040fe20000410000 */
[----:B------:R-:W1:Y:S01]  /*3940*/  F2F.BF16.F32 R38, R169 ;  /* 0x000000a900267304 */ /* 0x000e620000202000 */
[C---:B------:R-:W-:Y:S01]  /*3950*/  FMUL.FTZ R182, R164.reuse, R203 ;  /* 0x000000cba4b67220 */ /* 0x040fe20000410000 */
[----:B------:R-:W-:Y:S01]  /*3960*/  FMUL.FTZ R180, R164, R207 ;  /* 0x000000cfa4b47220 */ /* 0x000fe20000410000 */
[----:B------:R-:W-:Y:S01]  /*3970*/  @P2 FADD.FTZ R112, R128, R112 ;  /* 0x0000007080702221 */ /* 0x000fe20000010000 */
[----:B------:R-:W-:Y:S01]  /*3980*/  @P2 FADD.FTZ R192, R131, R192 ;  /* 0x000000c083c02221 */ /* 0x000fe20000010000 */
[----:B------:R-:W-:Y:S01]  /*3990*/  @P2 FADD.FTZ R183, R133, R183 ;  /* 0x000000b785b72221 */ /* 0x000fe20000010000 */
[----:B------:R-:W-:Y:S01]  /*39a0*/  @P2 FADD.FTZ R182, R134, R182 ;  /* 0x000000b686b62221 */ /* 0x000fe20000010000 */
[----:B0-----:R-:W-:Y:S01]  /*39b0*/  IMAD.WIDE.U32 R36, R98, 0x10000, RZ ;  /* 0x0001000062247825 */ /* 0x001fe200078e00ff */
[----:B------:R-:W0:Y:S03]  /*39c0*/  F2F.BF16.F32 R39, R170 ;  /* 0x000000aa00277304 */ /* 0x000e260000202000 */
[----:B------:R-:W-:Y:S01]  /*39d0*/  @P2 FADD.FTZ R180, R138, R180 ;  /* 0x000000b48ab42221 */ /* 0x000fe20000010000 */
[----:B------:R-:W-:Y:S01]  /*39e0*/  @P2 FADD.FTZ R146, R141, R146 ;  /* 0x000000928d922221 */ /* 0x000fe20000010000 */
[C---:B------:R-:W-:Y:S01]  /*39f0*/  @P3 LEA R96, P6, R165.reuse, UR20, 0x4 ;  /* 0x00000014a5603c11 */ /* 0x040fe2000f8c20ff */
[----:B------:R-:W-:Y:S01]  /*3a00*/  FMUL.FTZ R145, R164, R145 ;  /* 0x00000091a4917220 */ /* 0x000fe20000410000 */
[----:B------:R-:W-:-:S02]  /*3a10*/  SHF.L.U32 R0, R165, 0x3, RZ ;  /* 0x00000003a5007819 */ /* 0x000fc400000006ff */
[----:B------:R-:W-:Y:S01]  /*3a20*/  @P3 LEA.HI.X R97, R165, UR21, RZ, 0x4, P6 ;  /* 0x00000015a5613c11 */ /* 0x000fe2000b0f24ff */
[----:B------:R2:W3:Y:S01]  /*3a30*/  F2F.BF16.F32 R99, R166 ;  /* 0x000000a600637304 */ /* 0x0004e20000202000 */
[----:B------:R-:W-:Y:S02]  /*3a40*/  SHF.R.U32.HI R165, RZ, 0x1d, R165 ;  /* 0x0000001dffa57819 */ /* 0x000fe400000116a5 */
[----:B------:R-:W-:Y:S02]  /*3a50*/  IADD3 R100, P6, R0, UR22, RZ ;  /* 0x0000001600647c10 */ /* 0x000fe4000ffde0ff */
[C---:B-1----:R-:W-:Y:S02]  /*3a60*/  @P5 PRMT R161, R38.reuse, 0x7610, R161 ;  /* 0x0000761026a15816 */ /* 0x042fe400000000a1 */
[----:B0-----:R-:W-:Y:S01]  /*3a70*/  @P5 PRMT R160, R39, 0x7610, R160 ;  /* 0x0000761027a05816 */ /* 0x001fe200000000a0 */
[----:B------:R-:W0:Y:S01]  /*3a80*/  F2F.BF16.F32 R171, R146 ;  /* 0x0000009200ab7304 */ /* 0x000e220000202000 */
[----:B--2---:R-:W-:-:S02]  /*3a90*/  SHF.L.U32 R166, R38, 0x10, RZ ;  /* 0x0000001026a67819 */ /* 0x004fc400000006ff */
[----:B------:R-:W-:Y:S02]  /*3aa0*/  IADD3.X R101, R165, UR23, RZ, P6, !PT ;  /* 0x00000017a5657c10 */ /* 0x000fe4000b7fe4ff */
[----:B------:R-:W-:Y:S01]  /*3ab0*/  LOP3.LUT R37, R37, R166, R39, 0xfe, !PT ;  /* 0x000000a625257212 */ /* 0x000fe200078efe27 */
[----:B------:R-:W-:Y:S01]  /*3ac0*/  FFMA.FTZ R166, R185, R211, R230 ;  /* 0x000000d3b9a67223 */ /* 0x000fe200000100e6 */
[----:B---3--:R-:W-:Y:S01]  /*3ad0*/  LOP3.LUT R36, R36, R99, RZ, 0xfc, !PT ;  /* 0x0000006324247212 */ /* 0x008fe200078efcff */
[----:B------:R-:W1:Y:S01]  /*3ae0*/  F2F.BF16.F32 R185, R112 ;  /* 0x0000007000b97304 */ /* 0x000e620000202000 */
[----:B------:R-:W-:Y:S01]  /*3af0*/  @P5 PRMT R158, R99, 0x7610, R158 ;  /* 0x00007610639e5816 */ /* 0x000fe2000000009e */
[----:B------:R-:W-:Y:S01]  /*3b00*/  FADD.FTZ R166, R184, -R166 ;  /* 0x800000a6b8a67221 */ /* 0x000fe20000010000 */
[C---:B------:R-:W-:Y:S01]  /*3b10*/  FMUL.FTZ R184, R164.reuse, R181 ;  /* 0x000000b5a4b87220 */ /* 0x040fe20000410000 */
[----:B------:R2:W-:Y:S01]  /*3b20*/  STG.E.64 desc[UR6][R102.64], R36 ;  /* 0x0000002466007986 */ /* 0x0005e2000c101b06 */
[----:B------:R-:W-:Y:S01]  /*3b30*/  FMUL.FTZ R181, R164, R206 ;  /* 0x000000cea4b57220 */ /* 0x000fe20000410000 */
[----:B------:R-:W-:Y:S01]  /*3b40*/  @P5 PRMT R159, R98, 0x7610, R159 ;  /* 0x00007610629f5816 */ /* 0x000fe2000000009f */
[----:B------:R-:W-:-:S02]  /*3b50*/  @P2 FADD.FTZ R184, R132, R184 ;  /* 0x000000b884b82221 */ /* 0x000fc40000010000 */
[----:B------:R-:W-:Y:S02]  /*3b60*/  @P2 FADD.FTZ R181, R135, R181 ;  /* 0x000000b587b52221 */ /* 0x000fe40000010000 */
[----:B------:R-:W3:Y:S01]  /*3b70*/  F2F.BF16.F32 R173, R184 ;  /* 0x000000b800ad7304 */ /* 0x000ee20000202000 */
[-CC-:B--2---:R-:W-:Y:S01]  /*3b80*/  FFMA.FTZ R36, R114, R211.reuse, R230.reuse ;  /* 0x000000d372247223 */ /* 0x184fe200000100e6 */
        /* <DEDUP_REMOVED lines=8> */
[----:B------:R-:W-:Y:S01]  /*3c10*/  FFMA.FTZ R211, R191, R211, R230 ;  /* 0x000000d3bfd37223 */ /* 0x000fe200000100e6 */
        /* <DEDUP_REMOVED lines=16> */
[----:B------:R-:W-:Y:S01]  /*3d20*/  FMUL.FTZ R36, R164, R172 ;  /* 0x000000aca4247220 */ /* 0x000fe20000410000 */
[----:B------:R-:W2:Y:S01]  /*3d30*/  F2F.BF16.F32 R111, R102 ;  /* 0x00000066006f7304 */ /* 0x000ea20000202000 */
[----:B------:R-:W-:Y:S01]  /*3d40*/  @P2 FADD.FTZ R37, R125, R37 ;  /* 0x000000257d252221 */ /* 0x000fe20000010000 */
[----:B------:R-:W-:Y:S01]  /*3d50*/  FADD.FTZ R211, R212, -R211 ;  /* 0x800000d3d4d37221 */ /* 0x000fe20000010000 */
[----:B------:R-:W-:Y:S01]  /*3d60*/  @P2 FADD.FTZ R36, R124, R36 ;  /* 0x000000247c242221 */ /* 0x000fe20000010000 */
[----:B------:R-:W-:-:S02]  /*3d70*/  SEL R38, R102, R106, P4 ;  /* 0x0000006a66267207 */ /* 0x000fc40002000000 */
[----:B------:R-:W-:Y:S01]  /*3d80*/  FMUL.FTZ R164, R164, R211 ;  /* 0x000000d3a4a47220 */ /* 0x000fe20000410000 */
[----:B------:R-:W-:Y:S01]  /*3d90*/  SEL R39, R103, R107, P4 ;  /* 0x0000006b67277207 */ /* 0x000fe20002000000 */
[----:B------:R-:W4:Y:S08]  /*3da0*/  F2F.BF16.F32 R108, R103 ;  /* 0x00000067006c7304 */ /* 0x000f300000202000 */
        /* <DEDUP_REMOVED lines=24> */
.L_x_1966:
[----:B------:R-:W-:Y:S01]  /*3f30*/  @P2 FADD.FTZ R164, R143, R164 ;  /* 0x000000a48fa42221 */ /* 0x000fe20000010000 */
[----:B------:R2:W-:Y:S01]  /*3f40*/  @P3 STG.E.128 desc[UR6][R96.64], R36 ;  /* 0x0000002460003986 */ /* 0x0005e2000c101d06 */
[----:B------:R-:W-:Y:S01]  /*3f50*/  @P2 FADD.FTZ R145, R140, R145 ;  /* 0x000000918c912221 */ /* 0x000fe20000010000 */
[----:B0-----:R-:W-:Y:S01]  /*3f60*/  SHF.L.U32 R102, R186, 0x10, RZ ;  /* 0x00000010ba667819 */ /* 0x001fe200000006ff */
[----:B------:R-:W0:Y:S01]  /*3f70*/  F2F.BF16.F32 R167, R164 ;  /* 0x000000a400a77304 */ /* 0x000e220000202000 */
[----:B-1----:R-:W-:Y:S02]  /*3f80*/  SHF.L.U32 R98, R170, 0x10, RZ ;  /* 0x00000010aa627819 */ /* 0x002fe400000006ff */
[----:B------:R-:W-:Y:S02]  /*3f90*/  @P5 PRMT R158, R110, 0x7610, R158 ;  /* 0x000076106e9e5816 */ /* 0x000fe4000000009e */
[----:B------:R-:W-:Y:S02]  /*3fa0*/  @P5 PRMT R160, R111, 0x7610, R160 ;  /* 0x000076106fa05816 */ /* 0x000fe400000000a0 */
[----:B------:R-:W-:Y:S01]  /*3fb0*/  @P5 PRMT R159, R109, 0x7610, R159 ;  /* 0x000076106d9f5816 */ /* 0x000fe2000000009f */
[----:B------:R-:W1:Y:S01]  /*3fc0*/  F2F.BF16.F32 R168, R145 ;  /* 0x0000009100a87304 */ /* 0x000e620000202000 */
[----:B------:R-:W-:-:S02]  /*3fd0*/  SHF.L.U32 R169, R163, 0x3, RZ ;  /* 0x00000003a3a97819 */ /* 0x000fc400000006ff */
[C---:B------:R-:W-:Y:S01]  /*3fe0*/  @P5 PRMT R161, R108.reuse, 0x7610, R161 ;  /* 0x000076106ca15816 */ /* 0x040fe200000000a1 */
[----:B--2---:R-:W-:Y:S01]  /*3ff0*/  IMAD.WIDE.U32 R36, R109, 0x10000, RZ ;  /* 0x000100006d247825 */ /* 0x004fe200078e00ff */
[----:B------:R-:W-:-:S03]  /*4000*/  SHF.L.U32 R38, R108, 0x10, RZ ;  /* 0x000000106c267819 */ /* 0x000fc600000006ff */
[----:B------:R-:W-:Y:S01]  /*4010*/  IMAD.WIDE.U32 R96, R187, 0x10000, RZ ;  /* 0x00010000bb607825 */ /* 0x000fe200078e00ff */
[----:B------:R-:W-:Y:S02]  /*4020*/  LOP3.LUT R37, R37, R38, R111, 0xfe, !PT ;  /* 0x0000002625257212 */ /* 0x000fe400078efe6f */
[----:B------:R-:W-:Y:S01]  /*4030*/  LOP3.LUT R36, R36, R110, RZ, 0xfc, !PT ;  /* 0x0000006e24247212 */ /* 0x000fe200078efcff */
[----:B------:R-:W-:Y:S01]  /*4040*/  IMAD.WIDE.U32 R38, R178, 0x10000, RZ ;  /* 0x00010000b2267825 */ /* 0x000fe200078e00ff */
[----:B------:R-:W-:Y:S02]  /*4050*/  LOP3.LUT R103, R97, R102, R189, 0xfe, !PT ;  /* 0x0000006661677212 */ /* 0x000fe400078efebd */
[----:B------:R-:W-:Y:S01]  /*4060*/  LOP3.LUT R102, R96, R185, RZ, 0xfc, !PT ;  /* 0x000000b960667212 */ /* 0x000fe200078efcff */
[----:B------:R-:W-:Y:S01]  /*4070*/  IMAD.U32 R97, R179, 0x10000, RZ ;  /* 0x00010000b3617824 */ /* 0x000fe200078e00ff */
[----:B------:R-:W-:Y:S01]  /*4080*/  LOP3.LUT R96, R38, R173, RZ, 0xfc, !PT ;  /* 0x000000ad26607212 */ /* 0x000fe200078efcff */
[----:B------:R2:W-:Y:S01]  /*4090*/  STG.E.64 desc[UR6][R100.64], R36 ;  /* 0x0000002464007986 */ /* 0x0005e2000c101b06 */
[----:B------:R-:W-:-:S02]  /*40a0*/  @P3 LEA R110, P2, R163, UR20, 0x4 ;  /* 0x00000014a36e3c11 */ /* 0x000fc4000f8420ff */
[----:B------:R-:W-:Y:S01]  /*40b0*/  LOP3.LUT R97, R39, R97, R174, 0xfe, !PT ;  /* 0x0000006127617212 */ /* 0x000fe200078efeae */
[----:B------:R-:W-:Y:S01]  /*40c0*/  IMAD.WIDE.U32 R38, R115, 0x10000, RZ ;  /* 0x0001000073267825 */ /* 0x000fe200078e00ff */
[----:B------:R-:W-:-:S04]  /*40d0*/  @P3 LEA.HI.X R111, R163, UR21, RZ, 0x4, P2 ;  /* 0x00000015a36f3c11 */ /* 0x000fc800090f24ff */
[----:B------:R-:W-:Y:S02]  /*40e0*/  LOP3.LUT R99, R39, R98, R166, 0xfe, !PT ;  /* 0x0000006227637212 */ /* 0x000fe400078efea6 */
[----:B------:R-:W-:Y:S02]  /*40f0*/  LOP3.LUT R98, R38, R114, RZ, 0xfc, !PT ;  /* 0x0000007226627212 */ /* 0x000fe400078efcff */
[----:B------:R-:W-:Y:S01]  /*4100*/  SEL R38, R191, R106, P4 ;  /* 0x0000006abf267207 */ /* 0x000fe20002000000 */
[----:B--2---:R-:W-:Y:S01]  /*4110*/  IMAD.WIDE.U32 R36, R171, 0x10000, RZ ;  /* 0x00010000ab247825 */ /* 0x004fe200078e00ff */
[----:B0-----:R-:W-:Y:S02]  /*4120*/  SHF.L.U32 R100, R167, 0x10, RZ ;  /* 0x00000010a7647819 */ /* 0x001fe400000006ff */
[----:B------:R-:W-:Y:S02]  /*4130*/  SEL R39, R192, R107, P4 ;  /* 0x0000006bc0277207 */ /* 0x000fe40002000000 */
[----:B------:R-:W-:-:S02]  /*4140*/  LOP3.LUT R101, R37, R100, R172, 0xfe, !PT ;  /* 0x0000006425657212 */ /* 0x000fc400078efeac */
[----:B-1----:R-:W-:Y:S02]  /*4150*/  LOP3.LUT R100, R36, R168, RZ, 0xfc, !PT ;  /* 0x000000a824647212 */ /* 0x002fe400078efcff */
        /* <DEDUP_REMOVED lines=11> */
.L_x_1967:
[----:B------:R-:W-:Y:S01]  /*4210*/  SHF.R.U32.HI R163, RZ, 0x1d, R163 ;  /* 0x0000001dffa37819 */ /* 0x000fe200000116a3 */
[----:B------:R1:W-:Y:S01]  /*4220*/  @P3 STG.E.128 desc[UR6][R110.64], R36 ;  /* 0x000000246e003986 */ /* 0x0003e2000c101d06 */
[----:B0-----:R-:W-:Y:S02]  /*4230*/  IADD3 R108, P2, R169, UR22, RZ ;  /* 0x00000016a96c7c10 */ /* 0x001fe4000ff5e0ff */
[----:B------:R-:W-:Y:S02]  /*4240*/  @P5 PRMT R158, R185, 0x7610, R158 ;  /* 0x00007610b99e5816 */ /* 0x000fe4000000009e */
[----:B------:R-:W-:Y:S02]  /*4250*/  IADD3.X R109, R163, UR23, RZ, P2, !PT ;  /* 0x00000017a36d7c10 */ /* 0x000fe400097fe4ff */
[----:B------:R-:W-:Y:S02]  /*4260*/  @P5 PRMT R159, R187, 0x7610, R159 ;  /* 0x00007610bb9f5816 */ /* 0x000fe4000000009f */
[----:B------:R-:W-:Y:S01]  /*4270*/  @P5 PRMT R160, R189, 0x7610, R160 ;  /* 0x00007610bda05816 */ /* 0x000fe200000000a0 */
[----:B------:R0:W-:Y:S01]  /*4280*/  STG.E.64 desc[UR6][R108.64], R102 ;  /* 0x000000666c007986 */ /* 0x0001e2000c101b06 */
[----:B------:R-:W-:-:S02]  /*4290*/  @P5 PRMT R161, R186, 0x7610, R161 ;  /* 0x00007610baa15816 */ /* 0x000fc400000000a1 */
[C---:B------:R-:W-:Y:S02]  /*42a0*/  SHF.L.U32 R0, R162.reuse, 0x3, RZ ;  /* 0x00000003a2007819 */ /* 0x040fe400000006ff */
[----:B-1----:R-:W-:Y:S02]  /*42b0*/  @P3 LEA R110, P2, R162, UR20, 0x4 ;  /* 0x00000014a26e3c11 */ /* 0x002fe4000f8420ff */
[----:B------:R-:W-:Y:S02]  /*42c0*/  SEL R36, R184, R104, P4 ;  /* 0x00000068b8247207 */ /* 0x000fe40002000000 */
[----:B------:R-:W-:Y:S02]  /*42d0*/  @P3 LEA.HI.X R111, R162, UR21, RZ, 0x4, P2 ;  /* 0x00000015a26f3c11 */ /* 0x000fe400090f24ff */
[----:B------:R-:W-:Y:S02]  /*42e0*/  SEL R37, R183, R105, P4 ;  /* 0x00000069b7257207 */ /* 0x000fe40002000000 */
[----:B------:R-:W-:-:S02]  /*42f0*/  SEL R38, R182, R106, P4 ;  /* 0x0000006ab6267207 */ /* 0x000fc40002000000 */
        /* <DEDUP_REMOVED lines=10> */
.L_x_1968:
        /* <DEDUP_REMOVED lines=24> */
.L_x_1969:
[----:B------:R-:W-:Y:S01]  /*4520*/  IMAD.SHL.U32 R0, R3, 0x8, RZ ;  /* 0x0000000803007824 */ /* 0x000fe200078e00ff */
[----:B------:R1:W-:Y:S01]  /*4530*/  @P3 STG.E.128 desc[UR6][R108.64], R36 ;  /* 0x000000246c003986 */ /* 0x0003e2000c101d06 */
[----:B------:R-:W-:Y:S02]  /*4540*/  SHF.R.U32.HI R3, RZ, 0x1d, R3 ;  /* 0x0000001dff037819 */ /* 0x000fe40000011603 */
[----:B0-----:R-:W-:Y:S02]  /*4550*/  SHF.L.U32 R102, R2, 0x3, RZ ;  /* 0x0000000302667819 */ /* 0x001fe400000006ff */
[----:B------:R-:W-:Y:S02]  /*4560*/  SEL R104, R145, R104, P4 ;  /* 0x0000006891687207 */ /* 0x000fe40002000000 */
[----:B------:R-:W-:Y:S02]  /*4570*/  SEL R105, R146, R105, P4 ;  /* 0x0000006992697207 */ /* 0x000fe40002000000 */
[----:B------:R-:W-:-:S02]  /*4580*/  SEL R106, R147, R106, P4 ;  /* 0x0000006a936a7207 */ /* 0x000fc40002000000 */
[----:B------:R-:W-:Y:S02]  /*4590*/  SEL R107, R164, R107, P4 ;  /* 0x0000006ba46b7207 */ /* 0x000fe40002000000 */
[----:B------:R-:W-:Y:S02]  /*45a0*/  SHF.R.U32.HI R103, RZ, 0x1d, R2 ;  /* 0x0000001dff677819 */ /* 0x000fe40000011602 */
[----:B------:R-:W-:Y:S02]  /*45b0*/  @P3 LEA R96, P4, R2, UR20, 0x4 ;  /* 0x0000001402603c11 */ /* 0x000fe4000f8820ff */
[----:B------:R-:W-:Y:S02]  /*45c0*/  @P5 PRMT R158, R114, 0x7610, R158 ;  /* 0x00007610729e5816 */ /* 0x000fe4000000009e */
[----:B-1----:R-:W-:Y:S02]  /*45d0*/  IADD3 R36, P2, R0, UR22, RZ ;  /* 0x0000001600247c10 */ /* 0x002fe4000ff5e0ff */
[----:B------:R-:W-:-:S02]  /*45e0*/  @P5 PRMT R159, R115, 0x7610, R159 ;  /* 0x00007610739f5816 */ /* 0x000fc4000000009f */
[----:B------:R-:W-:Y:S02]  /*45f0*/  IADD3.X R37, R3, UR23, RZ, P2, !PT ;  /* 0x0000001703257c10 */ /* 0x000fe400097fe4ff */
[----:B------:R-:W-:Y:S02]  /*4600*/  IADD3 R38, P2, R102, UR22, RZ ;  /* 0x0000001666267c10 */ /* 0x000fe4000ff5e0ff */
[----:B------:R-:W-:Y:S01]  /*4610*/  @P5 PRMT R160, R166, 0x7610, R160 ;  /* 0x00007610a6a05816 */ /* 0x000fe200000000a0 */
[----:B------:R0:W-:Y:S01]  /*4620*/  STG.E.64 desc[UR6][R36.64], R98 ;  /* 0x0000006224007986 */ /* 0x0001e2000c101b06 */
[----:B------:R-:W-:Y:S02]  /*4630*/  @P5 PRMT R161, R170, 0x7610, R161 ;  /* 0x00007610aaa15816 */ /* 0x000fe400000000a1 */
[----:B------:R-:W-:Y:S02]  /*4640*/  IADD3.X R39, R103, UR23, RZ, P2, !PT ;  /* 0x0000001767277c10 */ /* 0x000fe400097fe4ff */
[----:B------:R-:W-:Y:S01]  /*4650*/  @P3 LEA.HI.X R97, R2, UR21, RZ, 0x4, P4 ;  /* 0x0000001502613c11 */ /* 0x000fe2000a0f24ff */
        /* <DEDUP_REMOVED lines=9> */
.L_x_1970:
[----:B------:R2:W-:Y:S01]  /*46f0*/  @P3 STG.E.128 desc[UR6][R96.64], R104 ;  /* 0x0000006860003986 */ /* 0x0005e2000c101d06 */
[----:B------:R-:W-:Y:S02]  /*4700*/  @P5 PRMT R158, R168, 0x7610, R158 ;  /* 0x00007610a89e5816 */ /* 0x000fe4000000009e */
[----:B------:R-:W-:Y:S01]  /*4710*/  @P5 PRMT R159, R171, 0x7610, R159 ;  /* 0x00007610ab9f5816 */ /* 0x000fe2000000009f */
[----:B------:R2:W-:Y:S01]  /*4720*/  STG.E.64 desc[UR6][R38.64], R100 ;  /* 0x0000006426007986 */ /* 0x0005e2000c101b06 */
[----:B------:R-:W-:Y:S02]  /*4730*/  @P5 PRMT R160, R172, 0x7610, R160 ;  /* 0x00007610aca05816 */ /* 0x000fe400000000a0 */
[----:B------:R-:W-:Y:S01]  /*4740*/  @P5 PRMT R161, R167, 0x7610, R161 ;  /* 0x00007610a7a15816 */ /* 0x000fe200000000a1 */
[----:B------:R-:W-:Y:S06]  /*4750*/  @!P5 BRA `(.L_x_1971) ;  /* 0x000000000020d947 */ /* 0x000fec0003800000 */
[----:B01----:R-:W-:Y:S02]  /*4760*/  LOP3.LUT R36, R159, 0xffff, RZ, 0xc0, !PT ;  /* 0x0000ffff9f247812 */ /* 0x003fe400078ec0ff */
[----:B------:R-:W-:Y:S02]  /*4770*/  IADD3 R2, P2, R102, UR18, RZ ;  /* 0x0000001266027c10 */ /* 0x000fe4000ff5e0ff */
[----:B--2---:R-:W-:Y:S01]  /*4780*/  PRMT R39, R160, 0x5410, R161 ;  /* 0x00005410a0277816 */ /* 0x004fe200000000a1 */
[----:B------:R-:W-:Y:S01]  /*4790*/  IMAD.WIDE.U32 R36, R36, 0x10000, RZ ;  /* 0x0001000024247825 */ /* 0x000fe200078e00ff */
[----:B------:R-:W-:-:S04]  /*47a0*/  IADD3.X R3, R103, UR19, RZ, P2, !PT ;  /* 0x0000001367037c10 */ /* 0x000fc800097fe4ff */
[----:B------:R-:W-:Y:S02]  /*47b0*/  LOP3.LUT R37, R39, R37, RZ, 0xfc, !PT ;  /* 0x0000002527257212 */ /* 0x000fe400078efcff */
[----:B------:R-:W-:-:S05]  /*47c0*/  LOP3.LUT R36, R36, 0xffff, R158, 0xf8, !PT ;  /* 0x0000ffff24247812 */ /* 0x000fca00078ef89e */
[----:B------:R3:W-:Y:S02]  /*47d0*/  STG.E.64 desc[UR6][R2.64], R36 ;  /* 0x0000002402007986 */ /* 0x0007e4000c101b06 */
.L_x_1971:
[----:B------:R-:W-:Y:S02]  /*47e0*/  ISETP.NE.AND P2, PT, R144, RZ, PT ;  /* 0x000000ff9000720c */ /* 0x000fe40003f45270 */
[----:B------:R-:W-:-:S11]  /*47f0*/  SEL R211, RZ, 0x1, P1 ;  /* 0x00000001ffd37807 */ /* 0x000fd60000800000 */
[----:B------:R-:W-:Y:S05]  /*4800*/  @!P2 BRA `(.L_x_1972) ;  /* 0xffffffc000b8a947 */ /* 0x000fea000383ffff */
[----:B------:R4:W5:Y:S01]  /*4810*/  LDL.LU R72, [R1+0xc] ;  /* 0x00000c0001487983 */ /* 0x0009620000300800 */
[----:B------:R-:W-:Y:S01]  /*4820*/  MOV R50, R234 ;  /* 0x000000ea00327202 */ /* 0x000fe20000000f00 */
[----:B--2---:R-:W-:Y:S01]  /*4830*/  IMAD.MOV.U32 R38, RZ, RZ, R7 ;  /* 0x000000ffff267224 */ /* 0x004fe200078e0007 */
[----:B01-3--:R-:W-:Y:S01]  /*4840*/  MOV R36, R5 ;  /* 0x0000000500247202 */ /* 0x00bfe20000000f00 */
        /* <DEDUP_REMOVED lines=33> */
[----:B------:R-:W-:-:S02]  /*4a60*/  MOV R49, R231 ;  /* 0x000000e700317202 */ /* 0x000fc40000000f00 */
[----:B------:R-:W-:Y:S01]  /*4a70*/  MOV R42, R215 ;  /* 0x000000d7002a7202 */ /* 0x000fe20000000f00 */
[----:B------:R4:W5:Y:S01]  /*4a80*/  LDL.LU R78, [R1+0x2c] ;  /* 0x00002c00014e7983 */ /* 0x0009620000300800 */
[----:B------:R-:W-:Y:S02]  /*4a90*/  MOV R46, R229 ;  /* 0x000000e5002e7202 */ /* 0x000fe40000000f00 */
[----:B------:R-:W-:Y:S01]  /*4aa0*/  MOV R47, R228 ;  /* 0x000000e4002f7202 */ /* 0x000fe20000000f00 */
[----:B------:R4:W5:Y:S01]  /*4ab0*/  LDL.LU R82, [R1+0x44] ;  /* 0x0000440001527983 */ /* 0x0009620000300800 */
[----:B------:R-:W-:Y:S02]  /*4ac0*/  MOV R52, R217 ;  /* 0x000000d900347202 */ /* 0x000fe40000000f00 */
        /* <DEDUP_REMOVED lines=31> */
[----:B------:R-:W-:-:S02]  /*4cc0*/  MOV R11, R14 ;  /* 0x0000000e000b7202 */ /* 0x000fc40000000f00 */
[----:B------:R-:W-:Y:S02]  /*4cd0*/  MOV R12, R17 ;  /* 0x00000011000c7202 */ /* 0x000fe40000000f00 */
[----:B------:R-:W-:Y:S02]  /*4ce0*/  MOV R13, R16 ;  /* 0x00000010000d7202 */ /* 0x000fe40000000f00 */
        /* <DEDUP_REMOVED lines=28> */
[----:B----4-:R-:W-:-:S07]  /*4eb0*/  MOV R111, R155 ;  /* 0x0000009b006f7202 */ /* 0x010fce0000000f00 */
.L_x_1962:
        /* <DEDUP_REMOVED lines=44> */
.L_x_1963:
[----:B------:R-:W-:Y:S01]  /*5180*/  HFMA2.MMA R97, -RZ, RZ, 0, 1.847743988037109375e-06 ;  /* 0x0000001fff617435 */ /* 0x000fe200000001ff */
[----:B------:R-:W-:Y:S01]  /*5190*/  MOV R96, R36 ;  /* 0x0000002400607202 */ /* 0x000fe20000000f00 */
[----:B------:R-:W-:Y:S01]  /*51a0*/  IMAD.MOV.U32 R38, RZ, RZ, 0x10 ;  /* 0x00000010ff267424 */ /* 0x000fe200078e00ff */
[----:B------:R-:W-:-:S08]  /*51b0*/  MOV R98, 0xffffffff ;  /* 0xffffffff00627802 */ /* 0x000fd00000000f00 */
[----:B-----5:R-:W-:Y:S05]  /*51c0*/  WARPSYNC.COLLECTIVE R98, `(.L_x_1973) ;  /* 0x0000000062087348 */ /* 0x020fea0003c00000 */
[----:B------:R0:W1:Y:S02]  /*51d0*/  SHFL.DOWN P1, R99, R96, R38, R97 ;  /* 0x0800002660637389 */ /* 0x0000640000020061 */
[----:B01---5:R-:W-:Y:S01]  /*51e0*/  ENDCOLLECTIVE ;  /* 0x000000000000791b */ /* 0x023fe20003800000 */
.L_x_1973:
[----:B------:R-:W-:Y:S01]  /*51f0*/  MOV R96, R37 ;  /* 0x0000002500607202 */ /* 0x000fe20000000f00 */
[----:B------:R-:W-:-:S07]  /*5200*/  FADD.FTZ R36, R36, R99 ;  /* 0x0000006324247221 */ /* 0x000fce0000010000 */
[----:B------:R-:W-:Y:S05]  /*5210*/  WARPSYNC.COLLECTIVE R98, `(.L_x_1974) ;  /* 0x0000000062087348 */ /* 0x000fea0003c00000 */
[----:B------:R0:W1:Y:S02]  /*5220*/  SHFL.DOWN P1, R99, R96, R38, R97 ;  /* 0x0800002660637389 */ /* 0x0000640000020061 */
[----:B01----:R-:W-:Y:S01]  /*5230*/  ENDCOLLECTIVE ;  /* 0x000000000000791b */ /* 0x003fe20003800000 */
.L_x_1974:
[----:B------:R-:W-:Y:S01]  /*5240*/  HFMA2.MMA R38, -RZ, RZ, 0, 4.76837158203125e-07 ;  /* 0x00000008ff267435 */ /* 0x000fe200000001ff */
[----:B------:R-:W-:Y:S01]  /*5250*/  MOV R96, R36 ;  /* 0x0000002400607202 */ /* 0x000fe20000000f00 */
[----:B------:R-:W-:-:S09]  /*5260*/  FADD.FTZ R37, R37, R99 ;  /* 0x0000006325257221 */ /* 0x000fd20000010000 */
[----:B------:R-:W-:Y:S05]  /*5270*/  WARPSYNC.COLLECTIVE R98, `(.L_x_1975) ;  /* 0x0000000062087348 */ /* 0x000fea0003c00000 */
[----:B------:R0:W1:Y:S02]  /*5280*/  SHFL.DOWN P1, R99, R96, R38, R97 ;  /* 0x0800002660637389 */ /* 0x0000640000020061 */
[----:B01----:R-:W-:Y:S01]  /*5290*/  ENDCOLLECTIVE ;  /* 0x000000000000791b */ /* 0x003fe20003800000 */
.L_x_1975:
[----:B------:R-:W-:Y:S02]  /*52a0*/  IMAD.MOV.U32 R96, RZ, RZ, R37 ;  /* 0x000000ffff607224 */ /* 0x000fe400078e0025 */
[----:B------:R-:W-:-:S07]  /*52b0*/  FADD.FTZ R36, R36, R99 ;  /* 0x0000006324247221 */ /* 0x000fce0000010000 */
[----:B------:R-:W-:Y:S05]  /*52c0*/  WARPSYNC.COLLECTIVE R98, `(.L_x_1976) ;  /* 0x0000000062087348 */ /* 0x000fea0003c00000 */
[----:B------:R0:W1:Y:S02]  /*52d0*/  SHFL.DOWN P1, R99, R96, R38, R97 ;  /* 0x0800002660637389 */ /* 0x0000640000020061 */
[----:B01----:R-:W-:Y:S01]  /*52e0*/  ENDCOLLECTIVE ;  /* 0x000000000000791b */ /* 0x003fe20003800000 */
.L_x_1976:
[----:B------:R-:W-:Y:S01]  /*52f0*/  HFMA2.MMA R38, -RZ, RZ, 0, 2.384185791015625e-07 ;  /* 0x00000004ff267435 */ /* 0x000fe200000001ff */
[----:B------:R-:W-:Y:S01]  /*5300*/  MOV R96, R36 ;  /* 0x0000002400607202 */ /* 0x000fe20000000f00 */
[----:B------:R-:W-:-:S09]  /*5310*/  FADD.FTZ R37, R37, R99 ;  /* 0x0000006325257221 */ /* 0x000fd20000010000 */
[----:B------:R-:W-:Y:S05]  /*5320*/  WARPSYNC.COLLECTIVE R98, `(.L_x_1977) ;  /* 0x0000000062087348 */ /* 0x000fea0003c00000 */
[----:B------:R0:W1:Y:S02]  /*5330*/  SHFL.DOWN P1, R99, R96, R38, R97 ;  /* 0x0800002660637389 */ /* 0x0000640000020061 */
[----:B01----:R-:W-:Y:S01]  /*5340*/  ENDCOLLECTIVE ;  /* 0x000000000000791b */ /* 0x003fe20003800000 */
.L_x_1977:
[----:B------:R-:W-:Y:S01]  /*5350*/  MOV R96, R37 ;  /* 0x0000002500607202 */ /* 0x000fe20000000f00 */
[----:B------:R-:W-:-:S07]  /*5360*/  FADD.FTZ R36, R36, R99 ;  /* 0x0000006324247221 */ /* 0x000fce0000010000 */
[----:B------:R-:W-:Y:S05]  /*5370*/  WARPSYNC.COLLECTIVE R98, `(.L_x_1978) ;  /* 0x0000000062087348 */ /* 0x000fea0003c00000 */
[----:B------:R0:W1:Y:S02]  /*5380*/  SHFL.DOWN P1, R99, R96, R38, R97 ;  /* 0x0800002660637389 */ /* 0x0000640000020061 */
[----:B01----:R-:W-:Y:S01]  /*5390*/  ENDCOLLECTIVE ;  /* 0x000000000000791b */ /* 0x003fe20003800000 */
.L_x_1978:
[----:B------:R-:W-:Y:S01]  /*53a0*/  HFMA2.MMA R38, -RZ, RZ, 0, 1.1920928955078125e-07 ;  /* 0x00000002ff267435 */ /* 0x000fe200000001ff */
[----:B------:R-:W-:Y:S01]  /*53b0*/  MOV R96, R36 ;  /* 0x0000002400607202 */ /* 0x000fe20000000f00 */
[----:B------:R-:W-:-:S09]  /*53c0*/  FADD.FTZ R37, R37, R99 ;  /* 0x0000006325257221 */ /* 0x000fd20000010000 */
[----:B------:R-:W-:Y:S05]  /*53d0*/  WARPSYNC.COLLECTIVE R98, `(.L_x_1979) ;  /* 0x0000000062087348 */ /* 0x000fea0003c00000 */
[----:B------:R0:W1:Y:S02]  /*53e0*/  SHFL.DOWN P1, R99, R96, R38, R97 ;  /* 0x0800002660637389 */ /* 0x0000640000020061 */
[----:B01----:R-:W-:Y:S01]  /*53f0*/  ENDCOLLECTIVE ;  /* 0x000000000000791b */ /* 0x003fe20003800000 */
.L_x_1979:
[----:B------:R-:W-:Y:S02]  /*5400*/  IMAD.MOV.U32 R96, RZ, RZ, R37 ;  /* 0x000000ffff607224 */ /* 0x000fe400078e0025 */
[----:B------:R-:W-:-:S07]  /*5410*/  FADD.FTZ R36, R36, R99 ;  /* 0x0000006324247221 */ /* 0x000fce0000010000 */
[----:B------:R-:W-:Y:S05]  /*5420*/  WARPSYNC.COLLECTIVE R98, `(.L_x_1980) ;  /* 0x0000000062087348 */ /* 0x000fea0003c00000 */
[----:B------:R0:W1:Y:S02]  /*5430*/  SHFL.DOWN P1, R99, R96, R38, R97 ;  /* 0x0800002660637389 */ /* 0x0000640000020061 */
[----:B01----:R-:W-:Y:S01]  /*5440*/  ENDCOLLECTIVE ;  /* 0x000000000000791b */ /* 0x003fe20003800000 */
.L_x_1980:
[----:B------:R-:W-:Y:S01]  /*5450*/  HFMA2.MMA R38, -RZ, RZ, 0, 5.9604644775390625e-08 ;  /* 0x00000001ff267435 */ /* 0x000fe200000001ff */
[----:B------:R-:W-:Y:S01]  /*5460*/  MOV R96, R36 ;  /* 0x0000002400607202 */ /* 0x000fe20000000f00 */
[----:B------:R-:W-:-:S09]  /*5470*/  FADD.FTZ R37, R37, R99 ;  /* 0x0000006325257221 */ /* 0x000fd20000010000 */
[----:B------:R-:W-:Y:S05]  /*5480*/  WARPSYNC.COLLECTIVE R98, `(.L_x_1981) ;  /* 0x0000000062087348 */ /* 0x000fea0003c00000 */
[----:B------:R0:W1:Y:S02]  /*5490*/  SHFL.DOWN P1, R99, R96, R38, R97 ;  /* 0x0800002660637389 */ /* 0x0000640000020061 */
[----:B01----:R-:W-:Y:S01]  /*54a0*/  ENDCOLLECTIVE ;  /* 0x000000000000791b */ /* 0x003fe20003800000 */
.L_x_1981:
[----:B------:R-:W-:Y:S02]  /*54b0*/  MOV R96, R37 ;  /* 0x0000002500607202 */ /* 0x000fe40000000f00 */
[----:B------:R-:W-:-:S07]  /*54c0*/  MOV R39, R99 ;  /* 0x0000006300277202 */ /* 0x000fce0000000f00 */
[----:B------:R-:W-:Y:S05]  /*54d0*/  WARPSYNC.COLLECTIVE R98, `(.L_x_1982) ;  /* 0x0000000062087348 */ /* 0x000fea0003c00000 */
[----:B------:R0:W1:Y:S02]  /*54e0*/  SHFL.DOWN P1, R99, R96, R38, R97 ;  /* 0x0800002660637389 */ /* 0x0000640000020061 */
[----:B01----:R-:W-:Y:S01]  /*54f0*/  ENDCOLLECTIVE ;  /* 0x000000000000791b */ /* 0x003fe20003800000 */
.L_x_1982:
[----:B------:R-:W-:Y:S01]  /*5500*/  MOV R38, R99 ;  /* 0x0000006300267202 */ /* 0x000fe20000000f00 */
[----:B------:R-:W-:Y:S06]  /*5510*/  BRA `(.L_x_1983) ;  /* 0xffffffd800807947 */ /* 0x000fec000383ffff */
.L_x_1984:
        /* <DEDUP_REMOVED lines=14> */
.L_x_4541:


//--------------------- .text._ZN10layer_norm31ln_parallel_residual_bwd_kernelINS_13Kernel_traitsIf13__nv_bfloat16fS2_fjLj7168ELj1ELj1ELj8ELj8ENS_18Kernel_traits_baseILj7168EfS2_fS2_fjLj256EEEEELb0ELb1ELb0EEEvNS_9BwdParamsE --------------------------
	.section	.text._ZN10layer_norm31ln_parallel_residual_bwd_kernelINS_13Kernel_traitsIf13__nv_bfloat16fS2_fjLj7168ELj1ELj1ELj8ELj8ENS_18Kernel_traits_baseILj7168EfS2_fS2_fjLj256EEEEELb0ELb1ELb0EEEvNS_9BwdParamsE,"ax",@progbits
	.align	128
        .global         _ZN10layer_norm31ln_parallel_residual_bwd_kernelINS_13Kernel_traitsIf13__nv_bfloat16fS2_fjLj7168ELj1ELj1ELj8ELj8ENS_18Kernel_traits_baseILj7168EfS2_fS2_fjLj256EEEEELb0ELb1ELb0EEEvNS_9BwdParamsE
        .type           _ZN10layer_norm31ln_parallel_residual_bwd_kernelINS_13Kernel_traitsIf13__nv_bfloat16fS2_fjLj7168ELj1ELj1ELj8ELj8ENS_18Kernel_traits_baseILj7168EfS2_fS2_fjLj256EEEEELb0ELb1ELb0EEEvNS_9BwdParamsE,@function
        .size           _ZN10layer_norm31ln_parallel_residual_bwd_kernelINS_13Kernel_traitsIf13__nv_bfloat16fS2_fjLj7168ELj1ELj1ELj8ELj8ENS_18Kernel_traits_baseILj7168EfS2_fS2_fjLj256EEEEELb0ELb1ELb0EEEvNS_9BwdParamsE,(.L_x_4542 - _ZN10layer_norm31ln_parallel_residual_bwd_kernelINS_13Kernel_traitsIf13__nv_bfloat16fS2_fjLj7168ELj1ELj1ELj8ELj8ENS_18Kernel_traits_baseILj7168EfS2_fS2_fjLj256EEEEELb0ELb1ELb0EEEvNS_9BwdParamsE)
        .other          _ZN10layer_norm31ln_parallel_residual_bwd_kernelINS_13Kernel_traitsIf13__nv_bfloat16fS2_fjLj7168ELj1ELj1ELj8ELj8ENS_18Kernel_traits_baseILj7168EfS2_fS2_fjLj256EEEEELb0ELb1ELb0EEEvNS_9BwdParamsE,@"STO_CUDA_ENTRY STV_DEFAULT"
_ZN10layer_norm31ln_parallel_residual_bwd_kernelINS_13Kernel_traitsIf13__nv_bfloat16fS2_fjLj7168ELj1ELj1ELj8ELj8ENS_18Kernel_traits_baseILj7168EfS2_fS2_fjLj256EEEEELb0ELb1ELb0EEEvNS_9BwdParamsE:
.text._ZN10layer_norm31ln_parallel_residual_bwd_kernelINS_13Kernel_traitsIf13__nv_bfloat16fS2_fjLj7168ELj1ELj1ELj8ELj8ENS_18Kernel_traits_baseILj7168EfS2_fS2_fjLj256EEEEELb0ELb1ELb0EEEvNS_9BwdParamsE:
        /* <DEDUP_REMOVED lines=28> */
[----:B------:R-:W-:Y:S02]  /*01c0*/  P2R R5, PR, RZ, 0x40 ;  /* 0x00000040ff057803 */ /* 0x000fe40000000000 */
[----:B------:R-:W-:-:S05]  /*01d0*/  P2R R0, PR, RZ, 0x1 ;  /* 0x00000001ff007803 */ /* 0x000fca0000000000 */
[----:B------:R-:W2:Y:S08]  /*01e0*/  @P5 LDC.64 R6, c[0x0][0x260] ;  /* 0x00009800ff065b82 */ /* 0x000eb00000000a00 */
[----:B------:R-:W3:Y:S08]  /*01f0*/  @P4 LDC.64 R14, c[0x0][0x260] ;  /* 0x00009800ff0e4b82 */ /* 0x000ef00000000a00 */
[----:B------:R-:W4:Y:S01]  /*0200*/  @P3 LDC.64 R16, c[0x0][0x260] ;  /* 0x00009800ff103b82 */ /* 0x000f220000000a00 */
[C---:B0-----:R-:W-:Y:S01]  /*0210*/  @P6 IMAD.WIDE.U32 R2, R11.reuse, 0x10, R2 ;  /* 0x000000100b026825 */ /* 0x041fe200078e0002 */
[----:B------:R-:W-:-:S04]  /*0220*/  @P6 LOP3.LUT R11, R11, 0x100, RZ, 0xfc, !PT ;  /* 0x000001000b0b6812 */ /* 0x000fc800078efcff */
[----:B------:R-:W5:Y:S02]  /*0230*/  @P6 LDG.E.128 R124, desc[UR4][R2.64] ;  /* 0x00000004027c6981 */ /* 0x000f64000c1e1d00 */
[----:B------:R-:W0:Y:S01]  /*0240*/  @P2 LDC.64 R18, c[0x0][0x260] ;  /* 0x00009800ff122b82 */ /* 0x000e220000000a00 */
[C---:B--2---:R-:W-:Y:S01]  /*0250*/  @P5 IMAD.WIDE.U32 R12, R11.reuse, 0x10, R6 ;  /* 0x000000100b0c5825 */ /* 0x044fe200078e0006 */
[----:B------:R-:W-:-:S04]  /*0260*/  @P5 IADD3 R11, R11, 0x100, RZ ;  /* 0x000001000b0b5810 */ /* 0x000fc80007ffe0ff */
[----:B------:R-:W5:Y:S02]  /*0270*/  @P5 LDG.E.128 R120, desc[UR4][R12.64] ;  /* 0x000000040c785981 */ /* 0x000f64000c1e1d00 */
[----:B------:R-:W2:Y:S01]  /*0280*/  @P1 LDC.64 R20, c[0x0][0x260] ;  /* 0x00009800ff141b82 */ /* 0x000ea20000000a00 */
[C---:B---3--:R-:W-:Y:S01]  /*0290*/  @P4 IMAD.WIDE.U32 R14, R11.reuse, 0x10, R14 ;  /* 0x000000100b0e4825 */ /* 0x048fe200078e000e */
[----:B------:R-:W-:-:S04]  /*02a0*/  @P4 IADD3 R11, R11, 0x100, RZ ;  /* 0x000001000b0b4810 */ /* 0x000fc80007ffe0ff */
[----:B------:R-:W5:Y:S01]  /*02b0*/  @P4 LDG.E.128 R116, desc[UR4][R14.64] ;  /* 0x000000040e744981 */ /* 0x000f62000c1e1d00 */
[C---:B----4-:R-:W-:Y:S01]  /*02c0*/  @P3 IMAD.WIDE.U32 R16, R11.reuse, 0x10, R16 ;  /* 0x000000100b103825 */ /* 0x050fe200078e0010 */
[----:B------:R-:W-:Y:S01]  /*02d0*/  @P3 IADD3 R11, R11, 0x100, RZ ;  /* 0x000001000b0b3810 */ /* 0x000fe20007ffe0ff */
[----:B------:R-:W3:Y:S03]  /*02e0*/  @P0 LDC.64 R6, c[0x0][0x260] ;  /* 0x00009800ff060b82 */ /* 0x000ee60000000a00 */
[----:B------:R-:W5:Y:S01]  /*02f0*/  @P3 LDG.E.128 R112, desc[UR4][R16.64] ;  /* 0x0000000410703981 */ /* 0x000f62000c1e1d00 */
[C---:B0-----:R-:W-:Y:S01]  /*0300*/  @P2 IMAD.WIDE.U32 R18, R11.reuse, 0x10, R18 ;  /* 0x000000100b122825 */ /* 0x041fe200078e0012 */
[----:B------:R-:W-:-:S04]  /*0310*/  @P2 IADD3 R11, R11, 0x100, RZ ;  /* 0x000001000b0b2810 */ /* 0x000fc80007ffe0ff */
[----:B------:R-:W5:Y:S01]  /*0320*/  @P2 LDG.E.128 R108, desc[UR4][R18.64] ;  /* 0x00000004126c2981 */ /* 0x000f62000c1e1d00 */
        /* <DEDUP_REMOVED lines=35> */
[----:B------:R-:W-:Y:S06]  /*0560*/  @P0 BRA `(.L_x_1985) ;  /* 0x0000003400980947 */ /* 0x000fec0003800000 */
[----:B------:R-:W0:Y:S01]  /*0570*/  LDC.U8 R7, c[0x0][0x2a0] ;  /* 0x0000a800ff077b82 */ /* 0x000e220000000000 */
[----:B------:R-:W-:Y:S01]  /*0580*/  HFMA2.MMA R153, -RZ, RZ, 0, 5.9604644775390625e-08 ;  /* 0x00000001ff997435 */ /* 0x000fe200000001ff */
[----:B------:R-:W-:-:S10]  /*0590*/  MOV R97, RZ ;  /* 0x000000ff00617202 */ /* 0x000fd40000000f00 */
.L_x_2021:
[----:B012---:R-:W1:Y:S01]  /*05a0*/  LDC.64 R148, c[0x0][0x258] ;  /* 0x00009600ff947b82 */ /* 0x007e620000000a00 */
[----:B------:R-:W-:-:S07]  /*05b0*/  ISETP.NE.AND P0, PT, R5, RZ, PT ;  /* 0x000000ff0500720c */ /* 0x000fce0003f05270 */
[----:B------:R-:W2:Y:S01]  /*05c0*/  LDC.64 R158, c[0x0][0x250] ;  /* 0x00009400ff9e7b82 */ /* 0x000ea20000000a00 */
[----:B-1----:R-:W-:-:S05]  /*05d0*/  IMAD.WIDE R148, R6, 0x4, R148 ;  /* 0x0000000406947825 */ /* 0x002fca00078e0294 */
[----:B-----5:R-:W5:Y:S01]  /*05e0*/  LDG.E R4, desc[UR4][R148.64] ;  /* 0x0000000494047981 */ /* 0x020f62000c1e1900 */
[----:B------:R-:W-:Y:S01]  /*05f0*/  MOV R9, UR13 ;  /* 0x0000000d00097c02 */ /* 0x000fe20008000f00 */
[----:B--2---:R-:W-:-:S04]  /*0600*/  IMAD.WIDE R158, R6, 0x4, R158 ;  /* 0x00000004069e7825 */ /* 0x004fc800078e029e */
        /* <DEDUP_REMOVED lines=10> */
[----:B-1----:R-:W-:Y:S01]  /*06b0*/  MOV R159, R2 ;  /* 0x00000002009f7202 */ /* 0x002fe20000000f00 */
[----:B------:R-:W-:Y:S06]  /*06c0*/  @!P0 BRA `(.L_x_1987) ;  /* 0x0000000000c88947 */ /* 0x000fec0003800000 */
[----:B------:R-:W1:Y:S01]  /*06d0*/  LDC.64 R18, c[0x0][0x2b8] ;  /* 0x0000ae00ff127b82 */ /* 0x000e620000000a00 */
[----:B------:R-:W-:-:S04]  /*06e0*/  LEA R16, P0, R2, UR10, 0x4 ;  /* 0x0000000a02107c11 */ /* 0x000fc8000f8020ff */
[----:B------:R-:W-:Y:S02]  /*06f0*/  LEA.HI.X R17, R2, UR11, RZ, 0x4, P0 ;  /* 0x0000000b02117c11 */ /* 0x000fe400080f24ff */
[----:B------:R-:W-:-:S04]  /*0700*/  ISETP.NE.U32.AND P0, PT, RZ, UR8, PT ;  /* 0x00000008ff007c0c */ /* 0x000fc8000bf05070 */
[----:B------:R-:W-:Y:S01]  /*0710*/  ISETP.NE.AND.EX P0, PT, RZ, UR9, PT, P0 ;  /* 0x00000009ff007c0c */ /* 0x000fe2000bf05300 */
[----:B-1----:R-:W-:-:S12]  /*0720*/  IMAD.WIDE.U32 R148, R2, 0x8, R18 ;  /* 0x0000000802947825 */ /* 0x002fd800078e0012 */
[C---:B------:R-:W-:Y:S01]  /*0730*/  @P0 LEA R150, P6, R2.reuse, UR8, 0x4 ;  /* 0x0000000802960c11 */ /* 0x040fe2000f8c20ff */
[----:B------:R-:W2:Y:S03]  /*0740*/  LDG.E.128 R16, desc[UR4][R16.64] ;  /* 0x0000000410107981 */ /* 0x000ea6000c1e1d00 */
[----:B------:R-:W-:Y:S01]  /*0750*/  @P0 LEA.HI.X R151, R2, UR9, RZ, 0x4, P6 ;  /* 0x0000000902970c11 */ /* 0x000fe2000b0f24ff */
[----:B------:R-:W3:Y:S01]  /*0760*/  LDG.E.64 R148, desc[UR4][R148.64] ;  /* 0x0000000494947981 */ /* 0x000ee2000c1e1b00 */
[----:B0-----:R-:W-:-:S03]  /*0770*/  ISETP.NE.AND P6, PT, R7, RZ, PT ;  /* 0x000000ff0700720c */ /* 0x001fc60003fc5270 */
[----:B------:R0:W5:Y:S02]  /*0780*/  @P0 LDG.E.128 R40, desc[UR4][R150.64] ;  /* 0x0000000496280981 */ /* 0x000164000c1e1d00 */
[----:B-----5:R-:W-:-:S05]  /*0790*/  FSEL R20, R158, RZ, !P6 ;  /* 0x000000ff9e147208 */ /* 0x020fca0007000000 */
[C---:B--2---:R-:W-:Y:S01]  /*07a0*/  FADD.FTZ R161, -R20.reuse, R19 ;  /* 0x0000001314a17221 */ /* 0x044fe20000010100 */
[----:B---3--:R-:W-:Y:S01]  /*07b0*/  MOV R3, R148 ;  /* 0x0000009400037202 */ /* 0x008fe20000000f00 */
[----:B------:R-:W-:Y:S01]  /*07c0*/  FADD.FTZ R155, -R20, R16 ;  /* 0x00000010149b7221 */ /* 0x000fe20000010100 */
[--C-:B------:R-:W-:Y:S02]  /*07d0*/  SHF.R.U64 R22, R148, 0x10, R149.reuse ;  /* 0x0000001094167819 */ /* 0x100fe40000001295 */
[----:B------:R-:W-:Y:S01]  /*07e0*/  SHF.L.U32 R19, R3, 0x10, RZ ;  /* 0x0000001003137819 */ /* 0x000fe200000006ff */
[----:B------:R-:W-:Y:S02]  /*07f0*/  IMAD.MOV.U32 R15, RZ, RZ, R149 ;  /* 0x000000ffff0f7224 */ /* 0x000fe400078e0095 */
[C---:B------:R-:W-:Y:S01]  /*0800*/  FADD.FTZ R157, -R20.reuse, R17 ;  /* 0x00000011149d7221 */ /* 0x040fe20000010100 */
[----:B0-----:R-:W-:Y:S01]  /*0810*/  FADD.FTZ R151, -R20, R18 ;  /* 0x0000001214977221 */ /* 0x001fe20000010100 */
[----:B------:R-:W-:Y:S01]  /*0820*/  SHF.L.U32 R20, R22, 0x10, RZ ;  /* 0x0000001016147819 */ /* 0x000fe200000006ff */
[----:B------:R-:W-:Y:S01]  /*0830*/  FMUL.FTZ R3, R4, R155 ;  /* 0x0000009b04037220 */ /* 0x000fe20000410000 */
[----:B------:R-:W-:Y:S01]  /*0840*/  FMUL.FTZ R18, R124, R19 ;  /* 0x000000137c127220 */ /* 0x000fe20000410000 */
[----:B------:R-:W-:Y:S01]  /*0850*/  SHF.R.U32.HI R156, RZ, 0x10, R149 ;  /* 0x00000010ff9c7819 */ /* 0x000fe20000011695 */
[----:B------:R-:W-:Y:S01]  /*0860*/  FMUL.FTZ R16, R4, R157 ;  /* 0x0000009d04107220 */ /* 0x000fe20000410000 */
[----:B------:R-:W-:Y:S01]  /*0870*/  SHF.L.U32 R159, R15, 0x10, RZ ;  /* 0x000000100f9f7819 */ /* 0x000fe200000006ff */
[----:B------:R-:W-:Y:S01]  /*0880*/  FMUL.FTZ R15, R125, R20 ;  /* 0x000000147d0f7220 */ /* 0x000fe20000410000 */
[----:B------:R-:W-:Y:S01]  /*0890*/  FADD.FTZ R22, RZ, R18 ;  /* 0x00000012ff167221 */ /* 0x000fe20000010000 */
[----:B------:R-:W-:Y:S01]  /*08a0*/  FFMA.FTZ R149, R3, R18, RZ ;  /* 0x0000001203957223 */ /* 0x000fe200000100ff */
        /* <DEDUP_REMOVED lines=19> */
[----:B------:R-:W-:-:S07]  /*09e0*/  FFMA.FTZ R160, R22, R19, R148 ;  /* 0x0000001316a07223 */ /* 0x000fce0000010094 */
.L_x_1987:
[----:B------:R-:W-:Y:S05]  /*09f0*/  BSYNC B0 ;  /* 0x0000000000007941 */ /* 0x000fea0003800000 */
.L_x_1986:
[----:B------:R-:W-:Y:S04]  /*0a00*/  BSSY B0, `(.L_x_1988) ;  /* 0x0000034000007945 */ /* 0x000fe80003800000 */
[----:B------:R-:W-:Y:S05]  /*0a10*/  @!P5 BRA `(.L_x_1989) ;  /* 0x0000000000c8d947 */ /* 0x000fea0003800000 */
        /* <DEDUP_REMOVED lines=12> */
[----:B-----5:R-:W-:Y:S02]  /*0ae0*/  FSEL R201, R158, RZ, !P6 ;  /* 0x000000ff9ec97208 */ /* 0x020fe40007000000 */
[----:B------:R-:W-:-:S03]  /*0af0*/  IADD3 R159, R159, 0x100, RZ ;  /* 0x000001009f9f7810 */ /* 0x000fc60007ffe0ff */
[C---:B--2---:R-:W-:Y:S01]  /*0b00*/  FADD.FTZ R157, -R201.reuse, R24 ;  /* 0x00000018c99d7221 */ /* 0x044fe20000010100 */
[C---:B------:R-:W-:Y:S01]  /*0b10*/  FADD.FTZ R161, -R201.reuse, R25 ;  /* 0x00000019c9a17221 */ /* 0x040fe20000010100 */
[C---:B0-----:R-:W-:Y:S01]  /*0b20*/  FADD.FTZ R151, -R201.reuse, R26 ;  /* 0x0000001ac9977221 */ /* 0x041fe20000010100 */
[----:B---3--:R-:W-:Y:S01]  /*0b30*/  MOV R21, R148 ;  /* 0x0000009400157202 */ /* 0x008fe20000000f00 */
[----:B------:R-:W-:Y:S01]  /*0b40*/  FADD.FTZ R201, -R201, R27 ;  /* 0x0000001bc9c97221 */ /* 0x000fe20000010100 */
[--C-:B------:R-:W-:Y:S02]  /*0b50*/  SHF.R.U64 R28, R148, 0x10, R149.reuse ;  /* 0x00000010941c7819 */ /* 0x100fe40000001295 */
[----:B------:R-:W-:Y:S01]  /*0b60*/  SHF.L.U32 R27, R21, 0x10, RZ ;  /* 0x00000010151b7819 */ /* 0x000fe200000006ff */
[----:B------:R-:W-:Y:S01]  /*0b70*/  FMUL.FTZ R21, R4, R157 ;  /* 0x0000009d04157220 */ /* 0x000fe20000410000 */
[----:B------:R-:W-:Y:S02]  /*0b80*/  MOV R23, R149 ;  /* 0x0000009500177202 */ /* 0x000fe40000000f00 */
[----:B------:R-:W-:Y:S01]  /*0b90*/  SHF.L.U32 R28, R28, 0x10, RZ ;  /* 0x000000101c1c7819 */ /* 0x000fe200000006ff */
[----:B------:R-:W-:Y:S01]  /*0ba0*/  FMUL.FTZ R26, R120, R27 ;  /* 0x0000001b781a7220 */ /* 0x000fe20000410000 */
[----:B------:R-:W-:Y:S01]  /*0bb0*/  SHF.R.U32.HI R156, RZ, 0x10, R149 ;  /* 0x00000010ff9c7819 */ /* 0x000fe20000011695 */
[----:B------:R-:W-:Y:S01]  /*0bc0*/  FMUL.FTZ R24, R4, R161 ;  /* 0x000000a104187220 */ /* 0x000fe20000410000 */
[----:B------:R-:W-:Y:S01]  /*0bd0*/  SHF.L.U32 R163, R23, 0x10, RZ ;  /* 0x0000001017a37819 */ /* 0x000fe200000006ff */
        /* <DEDUP_REMOVED lines=22> */
.L_x_1989:
[----:B------:R-:W-:Y:S05]  /*0d40*/  BSYNC B0 ;  /* 0x0000000000007941 */ /* 0x000fea0003800000 */
.L_x_1988:
        /* <DEDUP_REMOVED lines=18> */
[----:B---3--:R-:W-:Y:S02]  /*0e70*/  IMAD.MOV.U32 R29, RZ, RZ, R156 ;  /* 0x000000ffff1d7224 */ /* 0x008fe400078e009c */
[C---:B0-----:R-:W-:Y:S01]  /*0e80*/  FADD.FTZ R163, -R201.reuse, R150 ;  /* 0x00000096c9a37221 */ /* 0x041fe20000010100 */
[----:B------:R-:W-:Y:S01]  /*0e90*/  FADD.FTZ R201, -R201, R151 ;  /* 0x00000097c9c97221 */ /* 0x000fe20000010100 */
[----:B------:R-:W-:Y:S02]  /*0ea0*/  SHF.R.U64 R166, R156, 0x10, R157 ;  /* 0x000000109ca67819 */ /* 0x000fe4000000129d */
[----:B------:R-:W-:Y:S02]  /*0eb0*/  SHF.L.U32 R151, R29, 0x10, RZ ;  /* 0x000000101d977819 */ /* 0x000fe400000006ff */
[----:B------:R-:W-:-:S02]  /*0ec0*/  MOV R31, R157 ;  /* 0x0000009d001f7202 */ /* 0x000fc40000000f00 */
[----:B------:R-:W-:Y:S01]  /*0ed0*/  SHF.L.U32 R150, R166, 0x10, RZ ;  /* 0x00000010a6967819 */ /* 0x000fe200000006ff */
[----:B------:R-:W-:Y:S01]  /*0ee0*/  FMUL.FTZ R166, R116, R151 ;  /* 0x0000009774a67220 */ /* 0x000fe20000410000 */
[----:B------:R-:W-:Y:S01]  /*0ef0*/  SHF.R.U32.HI R164, RZ, 0x10, R157 ;  /* 0x00000010ffa47819 */ /* 0x000fe2000001169d */
[----:B------:R-:W-:Y:S01]  /*0f00*/  FMUL.FTZ R29, R4, R161 ;  /* 0x000000a1041d7220 */ /* 0x000fe20000410000 */
[----:B------:R-:W-:Y:S01]  /*0f10*/  SHF.L.U32 R157, R31, 0x10, RZ ;  /* 0x000000101f9d7819 */ /* 0x000fe200000006ff */
[----:B------:R-:W-:Y:S01]  /*0f20*/  FMUL.FTZ R31, R117, R150 ;  /* 0x00000096751f7220 */ /* 0x000fe20000410000 */
[----:B------:R-:W-:Y:S01]  /*0f30*/  SHF.L.U32 R156, R164, 0x10, RZ ;  /* 0x00000010a49c7819 */ /* 0x000fe200000006ff */
[----:B------:R-:W-:Y:S01]  /*0f40*/  FADD.FTZ R148, R155, R166 ;  /* 0x000000a69b947221 */ /* 0x000fe20000010000 */
[----:B------:R-:W-:Y:S01]  /*0f50*/  FMUL.FTZ R164, R4, R165 ;  /* 0x000000a504a47220 */ /* 0x000fe20000410000 */
[C---:B------:R-:W-:Y:S01]  /*0f60*/  FFMA.FTZ R149, R29.reuse, R166, R160 ;  /* 0x000000a61d957223 */ /* 0x040fe200000100a0 */
[----:B------:R-:W-:Y:S01]  /*0f70*/  FADD.FTZ R60, R60, R151 ;  /* 0x000000973c3c7221 */ /* 0x000fe20000010000 */
[----:B------:R-:W-:Y:S01]  /*0f80*/  FFMA.FTZ R88, R29, R151, R88 ;  /* 0x000000971d587223 */ /* 0x000fe20000010058 */
        /* <DEDUP_REMOVED lines=16> */
.L_x_1991:
[----:B------:R-:W-:Y:S05]  /*1090*/  BSYNC B0 ;  /* 0x0000000000007941 */ /* 0x000fea0003800000 */
.L_x_1990:
        /* <DEDUP_REMOVED lines=15> */
[----:B------:R-:W-:Y:S02]  /*1190*/  IADD3 R159, R159, 0x100, RZ ;  /* 0x000001009f9f7810 */ /* 0x000fe40007ffe0ff */
[----:B---3--:R-:W-:Y:S02]  /*11a0*/  MOV R161, R156 ;  /* 0x0000009c00a17202 */ /* 0x008fe40000000f00 */
[----:B------:R-:W-:Y:S02]  /*11b0*/  SHF.R.U64 R174, R156, 0x10, R157 ;  /* 0x000000109cae7819 */ /* 0x000fe4000000129d */
[----:B------:R-:W-:Y:S01]  /*11c0*/  SHF.L.U32 R161, R161, 0x10, RZ ;  /* 0x00000010a1a17819 */ /* 0x000fe200000006ff */
[C---:B--2---:R-:W-:Y:S01]  /*11d0*/  FADD.FTZ R171, -R201.reuse, R148 ;  /* 0x00000094c9ab7221 */ /* 0x044fe20000010100 */
[----:B------:R-:W-:Y:S01]  /*11e0*/  MOV R169, R157 ;  /* 0x0000009d00a97202 */ /* 0x000fe20000000f00 */
[C---:B------:R-:W-:Y:S01]  /*11f0*/  FADD.FTZ R173, -R201.reuse, R149 ;  /* 0x00000095c9ad7221 */ /* 0x040fe20000010100 */
[----:B------:R-:W-:Y:S01]  /*1200*/  SHF.R.U32.HI R172, RZ, 0x10, R157 ;  /* 0x00000010ffac7819 */ /* 0x000fe2000001169d */
[C---:B0-----:R-:W-:Y:S01]  /*1210*/  FADD.FTZ R163, -R201.reuse, R150 ;  /* 0x00000096c9a37221 */ /* 0x041fe20000010100 */
[----:B------:R-:W-:Y:S01]  /*1220*/  FADD.FTZ R201, -R201, R151 ;  /* 0x00000097c9c97221 */ /* 0x000fe20000010100 */
[----:B------:R-:W-:Y:S01]  /*1230*/  SHF.L.U32 R150, R174, 0x10, RZ ;  /* 0x00000010ae967819 */ /* 0x000fe200000006ff */
[----:B------:R-:W-:Y:S01]  /*1240*/  FMUL.FTZ R174, R112, R161 ;  /* 0x000000a170ae7220 */ /* 0x000fe20000410000 */
[----:B------:R-:W-:Y:S01]  /*1250*/  SHF.L.U32 R151, R169, 0x10, RZ ;  /* 0x00000010a9977819 */ /* 0x000fe200000006ff */
[----:B------:R-:W-:Y:S01]  /*1260*/  FMUL.FTZ R169, R4, R171 ;  /* 0x000000ab04a97220 */ /* 0x000fe20000410000 */
[----:B------:R-:W-:Y:S01]  /*1270*/  SHF.L.U32 R156, R172, 0x10, RZ ;  /* 0x00000010ac9c7819 */ /* 0x000fe200000006ff */
[C---:B------:R-:W-:Y:S01]  /*1280*/  FMUL.FTZ R172, R4.reuse, R173 ;  /* 0x000000ad04ac7220 */ /* 0x040fe20000410000 */
        /* <DEDUP_REMOVED lines=21> */
.L_x_1993:
[----:B------:R-:W-:Y:S05]  /*13e0*/  BSYNC B0 ;  /* 0x0000000000007941 */ /* 0x000fea0003800000 */
.L_x_1992:
        /* <DEDUP_REMOVED lines=15> */
[----:B------:R-:W-:Y:S01]  /*14e0*/  IADD3 R159, R159, 0x100, RZ ;  /* 0x000001009f9f7810 */ /* 0x000fe20007ffe0ff */
[----:B---3--:R-:W-:Y:S01]  /*14f0*/  IMAD.MOV.U32 R161, RZ, RZ, R156 ;  /* 0x000000ffffa17224 */ /* 0x008fe200078e009c */
[----:B------:R-:W-:Y:S01]  /*1500*/  SHF.R.U64 R182, R156, 0x10, R157 ;  /* 0x000000109cb67819 */ /* 0x000fe2000000129d */
[----:B--2---:R-:W-:Y:S01]  /*1510*/  FADD.FTZ R179, -R201, R148 ;  /* 0x00000094c9b37221 */ /* 0x004fe20000010100 */
[----:B------:R-:W-:Y:S02]  /*1520*/  MOV R177, R157 ;  /* 0x0000009d00b17202 */ /* 0x000fe40000000f00 */
[----:B------:R-:W-:Y:S01]  /*1530*/  SHF.L.U32 R161, R161, 0x10, RZ ;  /* 0x00000010a1a17819 */ /* 0x000fe200000006ff */
        /* <DEDUP_REMOVED lines=31> */
.L_x_1995:
[----:B------:R-:W-:Y:S05]  /*1730*/  BSYNC B0 ;  /* 0x0000000000007941 */ /* 0x000fea0003800000 */
.L_x_1994:
        /* <DEDUP_REMOVED lines=52> */
.L_x_1997:
[----:B------:R-:W-:Y:S05]  /*1a80*/  BSYNC B0 ;  /* 0x0000000000007941 */ /* 0x000fea0003800000 */
.L_x_1996:
        /* <DEDUP_REMOVED lines=15> */
[----:B------:R-:W0:Y:S01]  /*1b80*/  LDG.E.128 R148, desc[UR4][R148.64] ;  /* 0x0000000494947981 */ /* 0x000e22000c1e1d00 */
[----:B--2---:R-:W-:Y:S01]  /*1b90*/  IMAD.MOV.U32 R158, RZ, RZ, R156 ;  /* 0x000000ffff9e7224 */ /* 0x004fe200078e009c */
[----:B------:R-:W-:-:S02]  /*1ba0*/  SHF.R.U64 R196, R156, 0x10, R157 ;  /* 0x000000109cc47819 */ /* 0x000fc4000000129d */
[----:B------:R-:W-:Y:S01]  /*1bb0*/  SHF.R.U32.HI R195, RZ, 0x10, R157 ;  /* 0x00000010ffc37819 */ /* 0x000fe2000001169d */
[----:B0-----:R-:W-:Y:S01]  /*1bc0*/  FADD.FTZ R163, -R198, R151 ;  /* 0x00000097c6a37221 */ /* 0x001fe20000010100 */
[----:B------:R-:W-:Y:S01]  /*1bd0*/  SHF.L.U32 R151, R158, 0x10, RZ ;  /* 0x000000109e977819 */ /* 0x000fe200000006ff */
[C---:B------:R-:W-:Y:S01]  /*1be0*/  FADD.FTZ R193, -R198.reuse, R148 ;  /* 0x00000094c6c17221 */ /* 0x040fe20000010100 */
[C---:B------:R-:W-:Y:S01]  /*1bf0*/  FADD.FTZ R197, -R198.reuse, R150 ;  /* 0x00000096c6c57221 */ /* 0x040fe20000010100 */
[----:B------:R-:W-:Y:S01]  /*1c00*/  FADD.FTZ R161, -R198, R149 ;  /* 0x00000095c6a17221 */ /* 0x000fe20000010100 */
[----:B------:R-:W-:Y:S01]  /*1c10*/  SHF.L.U32 R150, R196, 0x10, RZ ;  /* 0x00000010c4967819 */ /* 0x000fe200000006ff */
[----:B------:R-:W-:Y:S01]  /*1c20*/  FMUL.FTZ R198, R100, R151 ;  /* 0x0000009764c67220 */ /* 0x000fe20000410000 */
[----:B------:R-:W-:Y:S01]  /*1c30*/  MOV R159, R157 ;  /* 0x0000009d009f7202 */ /* 0x000fe20000000f00 */
[C---:B------:R-:W-:Y:S01]  /*1c40*/  FMUL.FTZ R193, R4.reuse, R193 ;  /* 0x000000c104c17220 */ /* 0x040fe20000410000 */
        /* <DEDUP_REMOVED lines=24> */
.L_x_1999:
[----:B------:R-:W-:Y:S05]  /*1dd0*/  BSYNC B0 ;  /* 0x0000000000007941 */ /* 0x000fea0003800000 */
.L_x_1998:
[----:B------:R-:W-:Y:S01]  /*1de0*/  LOP3.LUT P0, RZ, R153, 0xff, RZ, 0xc0, !PT ;  /* 0x000000ff99ff7812 */ /* 0x000fe2000780c0ff */
[----:B------:R-:W-:Y:S01]  /*1df0*/  UMOV UR6, 0xffffffff ;  /* 0xffffffff00067882 */ /* 0x000fe20000000000 */
[----:B------:R-:W-:-:S04]  /*1e00*/  LOP3.LUT P6, RZ, R10, 0x1f, RZ, 0xc0, !PT ;  /* 0x0000001f0aff7812 */ /* 0x000fc800078cc0ff */
[----:B------:R-:W-:-:S07]  /*1e10*/  P2R R148, PR, RZ, 0x40 ;  /* 0x00000040ff947803 */ /* 0x000fce0000000000 */
[----:B------:R-:W-:Y:S01]  /*1e20*/  @!P0 IADD3 R152, R152, 0x8, RZ ;  /* 0x0000000898988810 */ /* 0x000fe20007ffe0ff */
        /* <DEDUP_REMOVED lines=14> */
[----:B-----5:R-:W2:Y:S01]  /*1f10*/  SHFL.DOWN PT, R158, R153, 0x2, 0x1f ;  /* 0x08401f00999e7f89 */ /* 0x020ea200000e0000 */
[----:B-1----:R-:W-:Y:S01]  /*1f20*/  FADD.FTZ R155, R156, R155 ;  /* 0x0000009b9c9b7221 */ /* 0x002fe20000010000 */
[----:B--2---:R-:W-:-:S04]  /*1f30*/  FADD.FTZ R158, R153, R158 ;  /* 0x0000009e999e7221 */ /* 0x004fc80000010000 */
[----:B------:R1:W2:Y:S04]  /*1f40*/  SHFL.DOWN PT, R200, R155, 0x1, 0x1f ;  /* 0x08201f009bc87f89 */ /* 0x0002a800000e0000 */
[----:B------:R1:W3:Y:S02]  /*1f50*/  SHFL.DOWN PT, R201, R158, 0x1, 0x1f ;  /* 0x08201f009ec97f89 */ /* 0x0002e400000e0000 */
.L_x_2032:
[----:B------:R-:W4:Y:S01]  /*1f60*/  S2R R151, SR_CgaCtaId ;  /* 0x0000000000977919 */ /* 0x000f220000008800 */
[----:B------:R-:W-:Y:S01]  /*1f70*/  P2R R150, PR, RZ, 0x1 ;  /* 0x00000001ff967803 */ /* 0x000fe20000000000 */
[----:B--2---:R-:W-:Y:S01]  /*1f80*/  FADD.FTZ R200, R155, R200 ;  /* 0x000000c89bc87221 */ /* 0x004fe20000010000 */
[----:B------:R-:W-:Y:S01]  /*1f90*/  LOP3.LUT P0, RZ, R10, 0x1f, RZ, 0xc0, !PT ;  /* 0x0000001f0aff7812 */ /* 0x000fe2000780c0ff */
[----:B---3--:R-:W-:Y:S01]  /*1fa0*/  FADD.FTZ R201, R158, R201 ;  /* 0x000000c99ec97221 */ /* 0x008fe20000010000 */
[----:B------:R-:W-:Y:S01]  /*1fb0*/  MOV R148, 0x400 ;  /* 0x0000040000947802 */ /* 0x000fe20000000f00 */
[----:B------:R-:W-:Y:S05]  /*1fc0*/  WARPSYNC.ALL ;  /* 0x0000000000007948 */ /* 0x000fea0003800000 */
[----:B------:R-:W-:Y:S01]  /*1fd0*/  ISETP.NE.AND P6, PT, R5, RZ, PT ;  /* 0x000000ff0500720c */ /* 0x000fe20003fc5270 */
[----:B------:R-:W-:Y:S04]  /*1fe0*/  BSSY B0, `(.L_x_2001) ;  /* 0x0000058000007945 */ /* 0x000fe80003800000 */
[----:B------:R-:W-:-:S04]  /*1ff0*/  @!P0 LOP3.LUT R149, R154, 0x7, RZ, 0xc0, !PT ;  /* 0x000000079a958812 */ /* 0x000fc800078ec0ff */
[----:B------:R-:W-:Y:S02]  /*2000*/  @!P0 IADD3 R149, R152, R149, RZ ;  /* 0x0000009598958210 */ /* 0x000fe40007ffe0ff */
[----:B----4-:R-:W-:-:S04]  /*2010*/  LEA R148, R151, R148, 0x18 ;  /* 0x0000009497947211 */ /* 0x010fc800078ec0ff */
[-C--:B------:R-:W-:Y:S02]  /*2020*/  @!P0 LEA R203, R149, R148.reuse, 0x3 ;  /* 0x0000009495cb8211 */ /* 0x080fe400078e18ff */
[----:B------:R-:W-:-:S03]  /*2030*/  LEA R205, R152, R148, 0x3 ;  /* 0x0000009498cd7211 */ /* 0x000fc600078e18ff */
[----:B------:R-:W-:Y:S01]  /*2040*/  @!P0 STS.64 [R203+0x7000], R200 ;  /* 0x007000c8cb008388 */ /* 0x000fe20000000a00 */
[----:B------:R-:W-:Y:S01]  /*2050*/  BAR.SYNC.DEFER_BLOCKING 0x0 ;  /* 0x0000000000007b1d */ /* 0x000fe20000010000 */
[----:B------:R-:W-:-:S05]  /*2060*/  ISETP.NE.AND P0, PT, R150, RZ, PT ;  /* 0x000000ff9600720c */ /* 0x000fca0003f05270 */
        /* <DEDUP_REMOVED lines=78> */
.L_x_2003:
[----:B------:R-:W-:-:S07]  /*2550*/  IADD3 R2, R2, 0x100, RZ ;  /* 0x0000010002027810 */ /* 0x000fce0007ffe0ff */
.L_x_2002:
[----:B------:R-:W-:Y:S05]  /*2560*/  BSYNC B0 ;  /* 0x0000000000007941 */ /* 0x000fea0003800000 */
.L_x_2001:
[----:B------:R-:W-:Y:S04]  /*2570*/  BSSY B0, `(.L_x_2004) ;  /* 0x000003a000007945 */ /* 0x000fe80003800000 */
[----:B------:R-:W-:Y:S05]  /*2580*/  @!P5 BRA `(.L_x_2005) ;  /* 0x0000000000e0d947 */ /* 0x000fea0003800000 */
[----:B0-----:R-:W-:-:S04]  /*2590*/  ISETP.NE.AND P6, PT, R7, RZ, PT ;  /* 0x000000ff0700720c */ /* 0x001fc80003fc5270 */
[----:B-1----:R-:W-:Y:S02]  /*25a0*/  FSEL R150, R152, RZ, !P6 ;  /* 0x000000ff98967208 */ /* 0x002fe40007000000 */
        /* <DEDUP_REMOVED lines=53> */
.L_x_2006:
[----:B------:R-:W-:-:S07]  /*2900*/  IADD3 R2, R2, 0x100, RZ ;  /* 0x0000010002027810 */ /* 0x000fce0007ffe0ff */
.L_x_2005:
[----:B------:R-:W-:Y:S05]  /*2910*/  BSYNC B0 ;  /* 0x0000000000007941 */ /* 0x000fea0003800000 */
.L_x_2004:
        /* <DEDUP_REMOVED lines=57> */
.L_x_2009:
[----:B------:R-:W-:-:S07]  /*2cb0*/  IADD3 R2, R2, 0x100, RZ ;  /* 0x0000010002027810 */ /* 0x000fce0007ffe0ff */
.L_x_2008:
[----:B------:R-:W-:Y:S05]  /*2cc0*/  BSYNC B0 ;  /* 0x0000000000007941 */ /* 0x000fea0003800000 */
.L_x_2007:
        /* <DEDUP_REMOVED lines=57> */
.L_x_2012:
[----:B------:R-:W-:-:S07]  /*3060*/  IADD3 R2, R2, 0x100, RZ ;  /* 0x0000010002027810 */ /* 0x000fce0007ffe0ff */
.L_x_2011:
[----:B------:R-:W-:Y:S05]  /*3070*/  BSYNC B0 ;  /* 0x0000000000007941 */ /* 0x000fea0003800000 */
.L_x_2010:
        /* <DEDUP_REMOVED lines=57> */
.L_x_2015:
[----:B------:R-:W-:-:S07]  /*3410*/  IADD3 R2, R2, 0x100, RZ ;  /* 0x0000010002027810 */ /* 0x000fce0007ffe0ff */
.L_x_2014:
[----:B------:R-:W-:Y:S05]  /*3420*/  BSYNC B0 ;  /* 0x0000000000007941 */ /* 0x000fea0003800000 */
.L_x_2013:
        /* <DEDUP_REMOVED lines=57> */
.L_x_2018:
[----:B------:R-:W-:-:S07]  /*37c0*/  IADD3 R2, R2, 0x100, RZ ;  /* 0x0000010002027810 */ /* 0x000fce0007ffe0ff */
.L_x_2017:
[----:B------:R-:W-:Y:S05]  /*37d0*/  BSYNC B0 ;  /* 0x0000000000007941 */ /* 0x000fea0003800000 */
.L_x_2016:
[----:B------:R-:W-:Y:S01]  /*37e0*/  ISETP.NE.AND P6, PT, R0, RZ, PT ;  /* 0x000000ff0000720c */ /* 0x000fe20003fc5270 */
[----:B------:R-:W-:-:S12]  /*37f0*/  BSSY B0, `(.L_x_2019) ;  /* 0x0000039000007945 */ /* 0x000fd80003800000 */
        /* <DEDUP_REMOVED lines=56> */
.L_x_2020:
[----:B------:R-:W-:Y:S05]  /*3b80*/  BSYNC B0 ;  /* 0x0000000000007941 */ /* 0x000fea0003800000 */
.L_x_2019:
[----:B------:R-:W-:Y:S02]  /*3b90*/  IADD3 R6, R6, UR18, RZ ;  /* 0x0000001206067c10 */ /* 0x000fe4000fffe0ff */
[----:B---3--:R-:W-:Y:S02]  /*3ba0*/  SEL R153, RZ, 0x1, P0 ;  /* 0x00000001ff997807 */ /* 0x008fe40000000000 */
[----:B------:R-:W-:-:S13]  /*3bb0*/  ISETP.GE.AND P0, PT, R6, UR19, PT ;  /* 0x0000001306007c0c */ /* 0x000fda000bf06270 */
[----:B------:R-:W-:Y:S05]  /*3bc0*/  @!P0 BRA `(.L_x_2021) ;  /* 0xffffffc800748947 */ /* 0x000fea000383ffff */
.L_x_1985:
[----:B------:R-:W3:Y:S01]  /*3bd0*/  S2R R14, SR_TID.X ;  /* 0x00000000000e7919 */ /* 0x000ee20000002100 */
[----:B------:R-:W3:Y:S01]  /*3be0*/  S2UR UR6, SR_CTAID.X ;  /* 0x00000000000679c3 */ /* 0x000ee20000002500 */
[----:B------:R-:W-:Y:S02]  /*3bf0*/  ISETP.NE.AND P6, PT, R5, RZ, PT ;  /* 0x000000ff0500720c */ /* 0x000fe40003fc5270 */
[----:B------:R-:W-:-:S05]  /*3c00*/  ISETP.NE.AND P0, PT, R0, RZ, PT ;  /* 0x000000ff0000720c */ /* 0x000fca0003f05270 */
[----:B0-----:R-:W0:Y:S08]  /*3c10*/  @P5 LDC.64 R6, c[0x0][0x2d0] ;  /* 0x0000b400ff065b82 */ /* 0x001e300000000a00 */
[----:B------:R-:W4:Y:S08]  /*3c20*/  @P6 LDC.64 R2, c[0x0][0x2d0] ;  /* 0x0000b400ff026b82 */ /* 0x000f300000000a00 */
[----:B------:R-:W1:Y:S01]  /*3c30*/  @P6 LDC.64 R4, c[0x0][0x2d8] ;  /* 0x0000b600ff046b82 */ /* 0x000e620000000a00 */
[----:B---3--:R-:W-:-:S07]  /*3c40*/  LEA.HI R0, R14, UR6, RZ, 0x18 ;  /* 0x000000060e007c11 */ /* 0x008fce000f8fc0ff */
[----:B------:R-:W3:Y:S01]  /*3c50*/  @P5 LDC.64 R10, c[0x0][0x2d8] ;  /* 0x0000b600ff0a5b82 */ /* 0x000ee20000000a00 */
[----:B------:R-:W-:Y:S01]  /*3c60*/  LOP3.LUT R27, R14, 0xff, RZ, 0xc0, !PT ;  /* 0x000000ff0e1b7812 */ /* 0x000fe200078ec0ff */
[----:B------:R-:W-:-:S06]  /*3c70*/  IMAD R0, R0, R9, RZ ;  /* 0x0000000900007224 */ /* 0x000fcc00078e02ff */
[----:B------:R-:W2:Y:S01]  /*3c80*/  @P4 LDC.64 R8, c[0x0][0x2d0] ;  /* 0x0000b400ff084b82 */ /* 0x000ea20000000a00 */
[----:B------:R-:W-:-:S05]  /*3c90*/  LEA.HI R27, R0, R27, RZ, 0x1e ;  /* 0x0000001b001b7211 */ /* 0x000fca00078ff0ff */
[C---:B----4-:R-:W-:Y:S02]  /*3ca0*/  @P6 IMAD.WIDE.U32 R2, R27.reuse, 0x10, R2 ;  /* 0x000000101b026825 */ /* 0x050fe400078e0002 */
[----:B------:R-:W4:Y:S02]  /*3cb0*/  @P4 LDC.64 R12, c[0x0][0x2d8] ;  /* 0x0000b600ff0c4b82 */ /* 0x000f240000000a00 */
[C---:B-1----:R-:W-:Y:S01]  /*3cc0*/  @P6 IMAD.WIDE.U32 R4, R27.reuse, 0x10, R4 ;  /* 0x000000101b046825 */ /* 0x042fe200078e0004 */
[----:B------:R-:W-:Y:S01]  /*3cd0*/  @P6 IADD3 R27, R27, 0x100, RZ ;  /* 0x000001001b1b6810 */ /* 0x000fe20007ffe0ff */
[----:B------:R1:W-:Y:S04]  /*3ce0*/  @P6 STG.E.128 desc[UR4][R2.64], R68 ;  /* 0x0000004402006986 */ /* 0x0003e8000c101d04 */
[----:B------:R-:W1:Y:S01]  /*3cf0*/  @P3 LDC.64 R14, c[0x0][0x2d0] ;  /* 0x0000b400ff0e3b82 */ /* 0x000e620000000a00 */
[C---:B0-----:R-:W-:Y:S01]  /*3d00*/  @P5 IMAD.WIDE.U32 R6, R27.reuse, 0x10, R6 ;  /* 0x000000101b065825 */ /* 0x041fe200078e0006 */
[----:B------:R0:W-:Y:S03]  /*3d10*/  @P6 STG.E.128 desc[UR4][R4.64], R96 ;  /* 0x0000006004006986 */ /* 0x0001e6000c101d04 */
[C---:B---3--:R-:W-:Y:S01]  /*3d20*/  @P5 IMAD.WIDE.U32 R10, R27.reuse, 0x10, R10 ;  /* 0x000000101b0a5825 */ /* 0x048fe200078e000a */
[----:B------:R-:W-:Y:S01]  /*3d30*/  @P5 IADD3 R27, R27, 0x100, RZ ;  /* 0x000001001b1b5810 */ /* 0x000fe20007ffe0ff */
[----:B------:R0:W-:Y:S01]  /*3d40*/  @P5 STG.E.128 desc[UR4][R6.64], R64 ;  /* 0x0000004006005986 */ /* 0x0001e2000c101d04 */
[----:B------:R-:W3:Y:S03]  /*3d50*/  @P3 LDC.64 R16, c[0x0][0x2d8] ;  /* 0x0000b600ff103b82 */ /* 0x000ee60000000a00 */
[C---:B--2---:R-:W-:Y:S01]  /*3d60*/  @P4 IMAD.WIDE.U32 R8, R27.reuse, 0x10, R8 ;  /* 0x000000101b084825 */ /* 0x044fe200078e0008 */
[----:B------:R0:W-:Y:S04]  /*3d70*/  @P5 STG.E.128 desc[UR4][R10.64], R92 ;  /* 0x0000005c0a005986 */ /* 0x0001e8000c101d04 */
[----:B------:R-:W2:Y:S01]  /*3d80*/  @P2 LDC.64 R18, c[0x0][0x2d0] ;  /* 0x0000b400ff122b82 */ /* 0x000ea20000000a00 */
[C---:B----4-:R-:W-:Y:S01]  /*3d90*/  @P4 IMAD.WIDE.U32 R12, R27.reuse, 0x10, R12 ;  /* 0x000000101b0c4825 */ /* 0x050fe200078e000c */
[----:B------:R-:W-:Y:S01]  /*3da0*/  @P4 IADD3 R27, R27, 0x100, RZ ;  /* 0x000001001b1b4810 */ /* 0x000fe20007ffe0ff */
[----:B------:R0:W-:Y:S04]  /*3db0*/  @P4 STG.E.128 desc[UR4][R8.64], R60 ;  /* 0x0000003c08004986 */ /* 0x0001e8000c101d04 */
[----:B------:R0:W-:Y:S01]  /*3dc0*/  @P4 STG.E.128 desc[UR4][R12.64], R88 ;  /* 0x000000580c004986 */ /* 0x0001e2000c101d04 */
[----:B------:R-:W4:Y:S01]  /*3dd0*/  @P2 LDC.64 R20, c[0x0][0x2d8] ;  /* 0x0000b600ff142b82 */ /* 0x000f220000000a00 */
[----:B-1----:R-:W-:-:S05]  /*3de0*/  @P3 IMAD.WIDE.U32 R14, R27, 0x10, R14 ;  /* 0x000000101b0e3825 */ /* 0x002fca00078e000e */
[----:B------:R0:W-:Y:S02]  /*3df0*/  @P3 STG.E.128 desc[UR4][R14.64], R56 ;  /* 0x000000380e003986 */ /* 0x0001e4000c101d04 */
[----:B------:R-:W1:Y:S01]  /*3e00*/  @P1 LDC.64 R22, c[0x0][0x2d0] ;  /* 0x0000b400ff161b82 */ /* 0x000e620000000a00 */
[C---:B---3--:R-:W-:Y:S01]  /*3e10*/  @P3 IMAD.WIDE.U32 R16, R27.reuse, 0x10, R16 ;  /* 0x000000101b103825 */ /* 0x048fe200078e0010 */
[----:B------:R-:W-:-:S04]  /*3e20*/  @P3 IADD3 R27, R27, 0x100, RZ ;  /* 0x000001001b1b3810 */ /* 0x000fc80007ffe0ff */
[----:B------:R0:W-:Y:S02]  /*3e30*/  @P3 STG.E.128 desc[UR4][R16.64], R84 ;  /* 0x0000005410003986 */ /* 0x0001e4000c101d04 */
        /* <DEDUP_REMOVED lines=12> */
[----:B------:R-:W-:-:S07]  /*3f00*/  @P1 IADD3 R27, R27, 0x100, RZ ;  /* 0x000001001b1b1810 */ /* 0x000fce0007ffe0ff */
[----:B0-----:R-:W0:Y:S01]  /*3f10*/  LDC.64 R4, c[0x0][0x2d8] ;  /* 0x0000b600ff047b82 */ /* 0x001e220000000a00 */
[----:B-1----:R-:W-:-:S05]  /*3f20*/  IMAD.WIDE.U32 R2, R27, 0x10, R2 ;  /* 0x000000101b027825 */ /* 0x002fca00078e0002 */
[----:B------:R-:W-:Y:S01]  /*3f30*/  STG.E.128 desc[UR4][R2.64], R44 ;  /* 0x0000002c02007986 */ /* 0x000fe2000c101d04 */
[----:B0-----:R-:W-:-:S05]  /*3f40*/  IMAD.WIDE.U32 R4, R27, 0x10, R4 ;  /* 0x000000101b047825 */ /* 0x001fca00078e0004 */
[----:B------:R-:W-:Y:S01]  /*3f50*/  STG.E.128 desc[UR4][R4.64], R72 ;  /* 0x0000004804007986 */ /* 0x000fe2000c101d04 */
[----:B------:R-:W-:Y:S05]  /*3f60*/  EXIT ;  /* 0x000000000000794d */ /* 0x000fea0003800000 */
.L_x_2000:
[----:B------:R-:W-:Y:S01]  /*3f70*/  HFMA2.MMA R159, -RZ, RZ, 0, 9.5367431640625e-07 ;  /* 0x00000010ff9f7435 */ /* 0x000fe200000001ff */
[----:B------:R-:W-:Y:S02]  /*3f80*/  MOV R162, R155 ;  /* 0x0000009b00a27202 */ /* 0x000fe40000000f00 */
[----:B------:R-:W-:Y:S02]  /*3f90*/  MOV R206, 0x1f ;  /* 0x0000001f00ce7802 */ /* 0x000fe40000000f00 */
[----:B------:R-:W-:-:S07]  /*3fa0*/  MOV R157, 0xffffffff ;  /* 0xffffffff009d7802 */ /* 0x000fce0000000f00 */
[----:B0----5:R-:W-:Y:S05]  /*3fb0*/  WARPSYNC.COLLECTIVE R157, `(.L_x_2022) ;  /* 0x000000009d087348 */ /* 0x021fea0003c00000 */
[----:B------:R1:W2:Y:S02]  /*3fc0*/  SHFL.DOWN P6, R201, R162, R159, R206 ;  /* 0x0800009fa2c97389 */ /* 0x0002a400000c00ce */
[----:B012--5:R-:W-:Y:S01]  /*3fd0*/  ENDCOLLECTIVE ;  /* 0x000000000000791b */ /* 0x027fe20003800000 */
.L_x_2022:
[----:B------:R-:W-:Y:S02]  /*3fe0*/  MOV R162, R160 ;  /* 0x000000a000a27202 */ /* 0x000fe40000000f00 */
[----:B------:R-:W-:-:S07]  /*3ff0*/  MOV R148, R201 ;  /* 0x000000c900947202 */ /* 0x000fce0000000f00 */
[----:B------:R-:W-:Y:S05]  /*4000*/  WARPSYNC.COLLECTIVE R157, `(.L_x_2023) ;  /* 0x000000009d087348 */ /* 0x000fea0003c00000 */
[----:B------:R0:W1:Y:S02]  /*4010*/  SHFL.DOWN P6, R201, R162, R159, R206 ;  /* 0x0800009fa2c97389 */ /* 0x00006400000c00ce */
[----:B01----:R-:W-:Y:S01]  /*4020*/  ENDCOLLECTIVE ;  /* 0x000000000000791b */ /* 0x003fe20003800000 */
.L_x_2023:
[----:B------:R-:W-:Y:S01]  /*4030*/  FADD.FTZ R148, R148, R155 ;  /* 0x0000009b94947221 */ /* 0x000fe20000010000 */
[----:B------:R-:W-:-:S04]  /*4040*/  HFMA2.MMA R159, -RZ, RZ, 0, 4.76837158203125e-07 ;  /* 0x00000008ff9f7435 */ /* 0x000fc800000001ff */
[----:B------:R-:W-:Y:S02]  /*4050*/  MOV R162, R148 ;  /* 0x0000009400a27202 */ /* 0x000fe40000000f00 */
[----:B------:R-:W-:-:S07]  /*4060*/  MOV R149, R201 ;  /* 0x000000c900957202 */ /* 0x000fce0000000f00 */
[----:B------:R-:W-:Y:S05]  /*4070*/  WARPSYNC.COLLECTIVE R157, `(.L_x_2024) ;  /* 0x000000009d087348 */ /* 0x000fea0003c00000 */
[----:B------:R0:W1:Y:S02]  /*4080*/  SHFL.DOWN P6, R201, R162, R159, R206 ;  /* 0x0800009fa2c97389 */ /* 0x00006400000c00ce */
[----:B01----:R-:W-:Y:S01]  /*4090*/  ENDCOLLECTIVE ;  /* 0x000000000000791b */ /* 0x003fe20003800000 */
.L_x_2024:
[----:B------:R-:W-:-:S05]  /*40a0*/  FADD.FTZ R149, R149, R160 ;  /* 0x000000a095957221 */ /* 0x000fca0000010000 */
[----:B------:R-:W-:Y:S02]  /*40b0*/  MOV R162, R149 ;  /* 0x0000009500a27202 */ /* 0x000fe40000000f00 */
[----:B------:R-:W-:-:S07]  /*40c0*/  MOV R151, R201 ;  /* 0x000000c900977202 */ /* 0x000fce0000000f00 */
[----:B------:R-:W-:Y:S05]  /*40d0*/  WARPSYNC.COLLECTIVE R157, `(.L_x_2025) ;  /* 0x000000009d087348 */ /* 0x000fea0003c00000 */
[----:B------:R0:W1:Y:S02]  /*40e0*/  SHFL.DOWN P6, R201, R162, R159, R206 ;  /* 0x0800009fa2c97389 */ /* 0x00006400000c00ce */
[----:B01----:R-:W-:Y:S01]  /*40f0*/  ENDCOLLECTIVE ;  /* 0x000000000000791b */ /* 0x003fe20003800000 */
.L_x_2025:
[----:B------:R-:W-:Y:S01]  /*4100*/  FADD.FTZ R151, R148, R151 ;  /* 0x0000009794977221 */ /* 0x000fe20000010000 */
[----:B------:R-:W-:-:S03]  /*4110*/  HFMA2.MMA R159, -RZ, RZ, 0, 2.384185791015625e-07 ;  /* 0x00000004ff9f7435 */ /* 0x000fc600000001ff */
[----:B------:R-:W-:Y:S01]  /*4120*/  IMAD.MOV.U32 R162, RZ, RZ, R151 ;  /* 0x000000ffffa27224 */ /* 0x000fe200078e0097 */
[----:B------:R-:W-:-:S07]  /*4130*/  MOV R150, R201 ;  /* 0x000000c900967202 */ /* 0x000fce0000000f00 */
[----:B------:R-:W-:Y:S05]  /*4140*/  WARPSYNC.COLLECTIVE R157, `(.L_x_2026) ;  /* 0x000000009d087348 */ /* 0x000fea0003c00000 */
[----:B------:R0:W1:Y:S02]  /*4150*/  SHFL.DOWN P6, R201, R162, R159, R206 ;  /* 0x0800009fa2c97389 */ /* 0x00006400000c00ce */
[----:B01----:R-:W-:Y:S01]  /*4160*/  ENDCOLLECTIVE ;  /* 0x000000000000791b */ /* 0x003fe20003800000 */
.L_x_2026:
[----:B------:R-:W-:-:S05]  /*4170*/  FADD.FTZ R150, R149, R150 ;  /* 0x0000009695967221 */ /* 0x000fca0000010000 */
[----:B------:R-:W-:Y:S02]  /*4180*/  MOV R162, R150 ;  /* 0x0000009600a27202 */ /* 0x000fe40000000f00 */
[----:B------:R-:W-:-:S07]  /*4190*/  MOV R156, R201 ;  /* 0x000000c9009c7202 */ /* 0x000fce0000000f00 */
[----:B------:R-:W-:Y:S05]  /*41a0*/  WARPSYNC.COLLECTIVE R157, `(.L_x_2027) ;  /* 0x000000009d087348 */ /* 0x000fea0003c00000 */
[----:B------:R0:W1:Y:S02]  /*41b0*/  SHFL.DOWN P6, R201, R162, R159, R206 ;  /* 0x0800009fa2c97389 */ /* 0x00006400000c00ce */
[----:B01----:R-:W-:Y:S01]  /*41c0*/  ENDCOLLECTIVE ;  /* 0x000000000000791b */ /* 0x003fe20003800000 */
.L_x_2027:
[----:B------:R-:W-:Y:S01]  /*41d0*/  FADD.FTZ R156, R151, R156 ;  /* 0x0000009c979c7221 */ /* 0x000fe20000010000 */
[----:B------:R-:W-:-:S04]  /*41e0*/  HFMA2.MMA R159, -RZ, RZ, 0, 1.1920928955078125e-07 ;  /* 0x00000002ff9f7435 */ /* 0x000fc800000001ff */
[----:B------:R-:W-:Y:S02]  /*41f0*/  MOV R162, R156 ;  /* 0x0000009c00a27202 */ /* 0x000fe40000000f00 */
[----:B------:R-:W-:-:S07]  /*4200*/  MOV R153, R201 ;  /* 0x000000c900997202 */ /* 0x000fce0000000f00 */
[----:B------:R-:W-:Y:S05]  /*4210*/  WARPSYNC.COLLECTIVE R157, `(.L_x_2028) ;  /* 0x000000009d087348 */ /* 0x000fea0003c00000 */
[----:B------:R0:W1:Y:S02]  /*4220*/  SHFL.DOWN P6, R201, R162, R159, R206 ;  /* 0x0800009fa2c97389 */ /* 0x00006400000c00ce */
[----:B01----:R-:W-:Y:S01]  /*4230*/  ENDCOLLECTIVE ;  /* 0x000000000000791b */ /* 0x003fe20003800000 */
.L_x_2028:
[----:B------:R-:W-:-:S05]  /*4240*/  FADD.FTZ R153, R150, R153 ;  /* 0x0000009996997221 */ /* 0x000fca0000010000 */
[----:B------:R-:W-:Y:S02]  /*4250*/  MOV R162, R153 ;  /* 0x0000009900a27202 */ /* 0x000fe40000000f00 */
[----:B------:R-:W-:-:S07]  /*4260*/  MOV R155, R201 ;  /* 0x000000c9009b7202 */ /* 0x000fce0000000f00 */
[----:B------:R-:W-:Y:S05]  /*4270*/  WARPSYNC.COLLECTIVE R157, `(.L_x_2029) ;  /* 0x000000009d087348 */ /* 0x000fea0003c00000 */
[----:B------:R0:W1:Y:S02]  /*4280*/  SHFL.DOWN P6, R201, R162, R159, R206 ;  /* 0x0800009fa2c97389 */ /* 0x00006400000c00ce */
[----:B01----:R-:W-:Y:S01]  /*4290*/  ENDCOLLECTIVE ;  /* 0x000000000000791b */ /* 0x003fe20003800000 */
.L_x_2029:
[----:B------:R-:W-:Y:S01]  /*42a0*/  FADD.FTZ R155, R156, R155 ;  /* 0x0000009b9c9b7221 */ /* 0x000fe20000010000 */
[----:B------:R-:W-:-:S04]  /*42b0*/  HFMA2.MMA R159, -RZ, RZ, 0, 5.9604644775390625e-08 ;  /* 0x00000001ff9f7435 */ /* 0x000fc800000001ff */
[----:B------:R-:W-:Y:S02]  /*42c0*/  MOV R162, R155 ;  /* 0x0000009b00a27202 */ /* 0x000fe40000000f00 */
[----:B------:R-:W-:-:S07]  /*42d0*/  MOV R158, R201 ;  /* 0x000000c9009e7202 */ /* 0x000fce0000000f00 */
[----:B------:R-:W-:Y:S05]  /*42e0*/  WARPSYNC.COLLECTIVE R157, `(.L_x_2030) ;  /* 0x000000009d087348 */ /* 0x000fea0003c00000 */
[----:B------:R0:W1:Y:S02]  /*42f0*/  SHFL.DOWN P6, R201, R162, R159, R206 ;  /* 0x0800009fa2c97389 */ /* 0x00006400000c00ce */
[----:B01----:R-:W-:Y:S01]  /*4300*/  ENDCOLLECTIVE ;  /* 0x000000000000791b */ /* 0x003fe20003800000 */
.L_x_2030:
[----:B------:R-:W-:-:S05]  /*4310*/  FADD.FTZ R158, R153, R158 ;  /* 0x0000009e999e7221 */ /* 0x000fca0000010000 */
[----:B------:R-:W-:Y:S02]  /*4320*/  MOV R162, R158 ;  /* 0x0000009e00a27202 */ /* 0x000fe40000000f00 */
[----:B------:R-:W-:-:S07]  /*4330*/  MOV R200, R201 ;  /* 0x000000c900c87202 */ /* 0x000fce0000000f00 */
[----:B------:R-:W-:Y:S05]  /*4340*/  WARPSYNC.COLLECTIVE R157, `(.L_x_2031) ;  /* 0x000000009d087348 */ /* 0x000fea0003c00000 */
[----:B------:R0:W1:Y:S02]  /*4350*/  SHFL.DOWN P6, R201, R162, R159, R206 ;  /* 0x0800009fa2c97389 */ /* 0x00006400000c00ce */
[----:B01----:R-:W-:Y:S01]  /*4360*/  ENDCOLLECTIVE ;  /* 0x000000000000791b */ /* 0x003fe20003800000 */
.L_x_2031:
[----:B------:R-:W-:Y:S05]  /*4370*/  BRA `(.L_x_2032) ;  /* 0xffffffd800f87947 */ /* 0x000fea000383ffff */
.L_x_2033:
        /* <DEDUP_REMOVED lines=16> */
.L_x_4542:


//--------------------- .text._ZN10layer_norm31ln_parallel_residual_bwd_kernelINS_13Kernel_traitsIf13__nv_bfloat16fS2_fjLj7168ELj1ELj1ELj8ELj8ENS_18Kernel_traits_baseILj7168EfS2_fS2_fjLj256EEEEELb0ELb1ELb1EEEvNS_9BwdParamsE --------------------------
	.section	.text._ZN10layer_norm31ln_parallel_residual_bwd_kernelINS_13Kernel_traitsIf13__nv_bfloat16fS2_fjLj7168ELj1ELj1ELj8ELj8ENS_18Kernel_traits_baseILj7168EfS2_fS2_fjLj256EEEEELb0ELb1ELb1EEEvNS_9BwdParamsE,"ax",@progbits
	.align	128
        .global         _ZN10layer_norm31ln_parallel_residual_bwd_kernelINS_13Kernel_traitsIf13__nv_bfloat16fS2_fjLj7168ELj1ELj1ELj8ELj8ENS_18Kernel_traits_baseILj7168EfS2_fS2_fjLj256EEEEELb0ELb1ELb1EEEvNS_9BwdParamsE
        .type           _ZN10layer_norm31ln_parallel_residual_bwd_kernelINS_13Kernel_traitsIf13__nv_bfloat16fS2_fjLj7168ELj1ELj1ELj8ELj8ENS_18Kernel_traits_baseILj7168EfS2_fS2_fjLj256EEEEELb0ELb1ELb1EEEvNS_9BwdParamsE,@function
        .size           _ZN10layer_norm31ln_parallel_residual_bwd_kernelINS_13Kernel_traitsIf13__nv_bfloat16fS2_fjLj7168ELj1ELj1ELj8ELj8ENS_18Kernel_traits_baseILj7168EfS2_fS2_fjLj256EEEEELb0ELb1ELb1EEEvNS_9BwdParamsE,(.L_x_4543 - _ZN10layer_norm31ln_parallel_residual_bwd_kernelINS_13Kernel_traitsIf13__nv_bfloat16fS2_fjLj7168ELj1ELj1ELj8ELj8ENS_18Kernel_traits_baseILj7168EfS2_fS2_fjLj256EEEEELb0ELb1ELb1EEEvNS_9BwdParamsE)
        .other          _ZN10layer_norm31ln_parallel_residual_bwd_kernelINS_13Kernel_traitsIf13__nv_bfloat16fS2_fjLj7168ELj1ELj1ELj8ELj8ENS_18Kernel_traits_baseILj7168EfS2_fS2_fjLj256EEEEELb0ELb1ELb1EEEvNS_9BwdParamsE,@"STO_CUDA_ENTRY STV_DEFAULT"
_ZN10layer_norm31ln_parallel_residual_bwd_kernelINS_13Kernel_traitsIf13__nv_bfloat16fS2_fjLj7168ELj1ELj1ELj8ELj8ENS_18Kernel_traits_baseILj7168EfS2_fS2_fjLj256EEEEELb0ELb1ELb1EEEvNS_9BwdParamsE:
.text._ZN10layer_norm31ln_parallel_residual_bwd_kernelINS_13Kernel_traitsIf13__nv_bfloat16fS2_fjLj7168ELj1ELj1ELj8ELj8ENS_18Kernel_traits_baseILj7168EfS2_fS2_fjLj256EEEEELb0ELb1ELb1EEEvNS_9BwdParamsE:
        /* <DEDUP_REMOVED lines=46> */
.L_x_2034:
[----:B------:R-:W-:Y:S01]  /*02e0*/  SHF.L.U32 R0, R176, 0x4, RZ ;  /* 0x00000004b0007819 */ /* 0x000fe200000006ff */
[----:B------:R-:W-:-:S03]  /*02f0*/  ULDC.64 UR4, c[0x0][0x260] ;  /* 0x0000980000047ab9 */ /* 0x000fc60000000a00 */
[----:B------:R-:W-:-:S04]  /*0300*/  LOP3.LUT R0, R0, 0xff0, RZ, 0xc0, !PT ;  /* 0x00000ff000007812 */ /* 0x000fc800078ec0ff */
[----:B------:R-:W-:-:S04]  /*0310*/  IADD3 R2, P0, R0, UR4, RZ ;  /* 0x0000000400027c10 */ /* 0x000fc8000ff1e0ff */
[----:B------:R-:W-:Y:S01]  /*0320*/  IADD3.X R3, RZ, UR5, RZ, P0, !PT ;  /* 0x00000005ff037c10 */ /* 0x000fe200087fe4ff */
        /* <DEDUP_REMOVED lines=10> */
[----:B------:R-:W-:-:S02]  /*03d0*/  MOV R174, RZ ;  /* 0x000000ff00ae7202 */ /* 0x000fc40000000f00 */
        /* <DEDUP_REMOVED lines=29> */
[----:B0-----:R-:W-:-:S07]  /*05b0*/  LOP3.LUT R118, R176, 0xff, RZ, 0xc0, !PT ;  /* 0x000000ffb0767812 */ /* 0x001fce00078ec0ff */
.L_x_2045:
[----:B------:R-:W-:Y:S01]  /*05c0*/  IMAD R0, R175, UR8, RZ ;  /* 0x00000008af007c24 */ /* 0x000fe2000f8e02ff */
[----:B0-----:R-:W0:Y:S04]  /*05d0*/  LDC.64 R72, c[0x0][0x250] ;  /* 0x00009400ff487b82 */ /* 0x001e280000000a00 */
[----:B--2---:R-:W-:-:S04]  /*05e0*/  SHF.R.S32.HI R3, RZ, 0x1f, R0 ;  /* 0x0000001fff037819 */ /* 0x004fc80000011400 */
[----:B-1----:R-:W1:Y:S01]  /*05f0*/  LDC.64 R84, c[0x0][0x2b8] ;  /* 0x0000ae00ff547b82 */ /* 0x002e620000000a00 */
[----:B------:R-:W-:-:S04]  /*0600*/  LEA.HI R3, R3, R0, RZ, 0x2 ;  /* 0x0000000003037211 */ /* 0x000fc800078f10ff */
[----:B------:R-:W-:-:S03]  /*0610*/  LEA.HI.SX32 R187, R3, R118, 0x1e ;  /* 0x0000007603bb7211 */ /* 0x000fc600078ff2ff */
[----:B------:R-:W2:Y:S01]  /*0620*/  LDC.64 R104, c[0x0][0x258] ;  /* 0x00009600ff687b82 */ /* 0x000ea20000000a00 */
[C---:B------:R-:W-:Y:S02]  /*0630*/  LEA R64, P0, R187.reuse, UR12, 0x4 ;  /* 0x0000000cbb407c11 */ /* 0x040fe4000f8020ff */
[C---:B------:R-:W-:Y:S02]  /*0640*/  IADD3 R186, R187.reuse, 0x100, RZ ;  /* 0x00000100bbba7810 */ /* 0x040fe40007ffe0ff */
[----:B------:R-:W-:Y:S02]  /*0650*/  LEA.HI.X R65, R187, UR13, RZ, 0x4, P0 ;  /* 0x0000000dbb417c11 */ /* 0x000fe400080f24ff */
[C---:B------:R-:W-:Y:S01]  /*0660*/  LEA R68, P0, R186.reuse, UR12, 0x4 ;  /* 0x0000000cba447c11 */ /* 0x040fe2000f8020ff */
[----:B0-----:R-:W-:Y:S01]  /*0670*/  IMAD.WIDE R72, R175, 0x4, R72 ;  /* 0x00000004af487825 */ /* 0x001fe200078e0248 */
[----:B------:R-:W-:Y:S01]  /*0680*/  IADD3 R185, R187, 0x200, RZ ;  /* 0x00000200bbb97810 */ /* 0x000fe20007ffe0ff */
[----:B------:R-:W0:Y:S01]  /*0690*/  @P2 LDC.64 R114, c[0x0][0x2c8] ;  /* 0x0000b200ff722b82 */ /* 0x000e220000000a00 */
[----:B------:R-:W-:-:S02]  /*06a0*/  LEA.HI.X R69, R186, UR13, RZ, 0x4, P0 ;  /* 0x0000000dba457c11 */ /* 0x000fc400080f24ff */
[----:B------:R-:W-:Y:S01]  /*06b0*/  IADD3 R178, R187, 0x600, RZ ;  /* 0x00000600bbb27810 */ /* 0x000fe20007ffe0ff */
[----:B------:R-:W3:Y:S01]  /*06c0*/  LDG.E R0, desc[UR6][R72.64] ;  /* 0x0000000648007981 */ /* 0x000ee2000c1e1900 */
[----:B------:R-:W-:Y:S01]  /*06d0*/  LEA R74, P0, R185, UR12, 0x4 ;  /* 0x0000000cb94a7c11 */ /* 0x000fe2000f8020ff */
[C-C-:B-1----:R-:W-:Y:S01]  /*06e0*/  IMAD.WIDE.U32 R2, R187.reuse, 0x8, R84.reuse ;  /* 0x00000008bb027825 */ /* 0x142fe200078e0054 */
[----:B------:R-:W-:Y:S01]  /*06f0*/  IADD3 R184, R187, 0x300, RZ ;  /* 0x00000300bbb87810 */ /* 0x000fe20007ffe0ff */
[----:B------:R-:W4:Y:S01]  /*0700*/  LDG.E.128 R64, desc[UR6][R64.64] ;  /* 0x0000000640407981 */ /* 0x000f22000c1e1d00 */
[----:B------:R-:W-:Y:S01]  /*0710*/  LEA.HI.X R75, R185, UR13, RZ, 0x4, P0 ;  /* 0x0000000db94b7c11 */ /* 0x000fe200080f24ff */
[----:B------:R-:W-:Y:S01]  /*0720*/  VIADD R183, R187, 0x400 ;  /* 0x00000400bbb77836 */ /* 0x000fe20000000000 */
[----:B------:R-:W-:Y:S01]  /*0730*/  LEA R76, P0, R184, UR12, 0x4 ;  /* 0x0000000cb84c7c11 */ /* 0x000fe2000f8020ff */
[----:B------:R-:W-:Y:S01]  /*0740*/  IMAD.WIDE.U32 R92, R186, 0x8, R84 ;  /* 0x00000008ba5c7825 */ /* 0x000fe200078e0054 */
[----:B------:R-:W-:Y:S01]  /*0750*/  LEA R88, P1, R178, UR12, 0x4 ;  /* 0x0000000cb2587c11 */ /* 0x000fe2000f8220ff */
[----:B------:R-:W4:Y:S01]  /*0760*/  LDG.E.64 R2, desc[UR6][R2.64] ;  /* 0x0000000602027981 */ /* 0x000f22000c1e1b00 */
[----:B------:R-:W-:Y:S01]  /*0770*/  LEA.HI.X R77, R184, UR13, RZ, 0x4, P0 ;  /* 0x0000000db84d7c11 */ /* 0x000fe200080f24ff */
[----:B--2---:R-:W-:Y:S01]  /*0780*/  IMAD.WIDE R190, R175, 0x4, R104 ;  /* 0x00000004afbe7825 */ /* 0x004fe200078e0268 */
[----:B------:R-:W-:Y:S01]  /*0790*/  LEA R80, P0, R183, UR12, 0x4 ;  /* 0x0000000cb7507c11 */ /* 0x000fe2000f8020ff */
[----:B------:R-:W2:Y:S01]  /*07a0*/  LDG.E.64 R92, desc[UR6][R92.64] ;  /* 0x000000065c5c7981 */ /* 0x000ea2000c1e1b00 */
[----:B------:R-:W-:Y:S01]  /*07b0*/  IADD3 R177, R187, 0x500, RZ ;  /* 0x00000500bbb17810 */ /* 0x000fe20007ffe0ff */
[--C-:B------:R-:W-:Y:S01]  /*07c0*/  IMAD.WIDE.U32 R94, R185, 0x8, R84.reuse ;  /* 0x00000008b95e7825 */ /* 0x100fe200078e0054 */
[----:B------:R-:W-:Y:S01]  /*07d0*/  LEA.HI.X R89, R178, UR13, RZ, 0x4, P1 ;  /* 0x0000000db2597c11 */ /* 0x000fe200088f24ff */
[----:B------:R-:W2:Y:S01]  /*07e0*/  LDG.E R188, desc[UR6][R190.64] ;  /* 0x00000006bebc7981 */ /* 0x000ea2000c1e1900 */
[----:B------:R-:W1:Y:S01]  /*07f0*/  @P2 LDC.64 R106, c[0x0][0x2c8] ;  /* 0x0000b200ff6a2b82 */ /* 0x000e620000000a00 */
[--C-:B------:R-:W-:Y:S01]  /*0800*/  IMAD.WIDE.U32 R96, R184, 0x8, R84.reuse ;  /* 0x00000008b8607825 */ /* 0x100fe200078e0054 */
[----:B------:R-:W-:Y:S01]  /*0810*/  LEA.HI.X R81, R183, UR13, RZ, 0x4, P0 ;  /* 0x0000000db7517c11 */ /* 0x000fe200080f24ff */
[----:B------:R-:W2:Y:S01]  /*0820*/  LDG.E.128 R68, desc[UR6][R68.64] ;  /* 0x0000000644447981 */ /* 0x000ea2000c1e1d00 */
[----:B------:R-:W-:Y:S01]  /*0830*/  LEA R86, P0, R177, UR12, 0x4 ;  /* 0x0000000cb1567c11 */ /* 0x000fe2000f8020ff */
[----:B------:R-:W-:-:S02]  /*0840*/  IMAD.WIDE.U32 R98, R183, 0x8, R84 ;  /* 0x00000008b7627825 */ /* 0x000fc400078e0054 */
[----:B------:R-:W2:Y:S01]  /*0850*/  LDG.E.128 R88, desc[UR6][R88.64] ;  /* 0x0000000658587981 */ /* 0x000ea2000c1e1d00 */
[----:B------:R-:W1:Y:S01]  /*0860*/  @P2 LDC.64 R112, c[0x0][0x2c8] ;  /* 0x0000b200ff702b82 */ /* 0x000e620000000a00 */
[C-C-:B------:R-:W-:Y:S02]  /*0870*/  IMAD.WIDE.U32 R100, R177.reuse, 0x8, R84.reuse ;  /* 0x00000008b1647825 */ /* 0x140fe400078e0054 */
[----:B------:R-:W2:Y:S02]  /*0880*/  LDG.E.64 R94, desc[UR6][R94.64] ;  /* 0x000000065e5e7981 */ /* 0x000ea4000c1e1b00 */
[----:B------:R-:W-:Y:S02]  /*0890*/  IMAD.WIDE.U32 R102, R178, 0x8, R84 ;  /* 0x00000008b2667825 */ /* 0x000fe400078e0054 */
[----:B------:R-:W2:Y:S01]  /*08a0*/  LDG.E.128 R72, desc[UR6][R74.64] ;  /* 0x000000064a487981 */ /* 0x000ea2000c1e1d00 */
[----:B------:R-:W-:Y:S01]  /*08b0*/  LEA.HI.X R87, R177, UR13, RZ, 0x4, P0 ;  /* 0x0000000db1577c11 */ /* 0x000fe200080f24ff */
[----:B------:R-:W1:Y:S02]  /*08c0*/  @P2 LDC.64 R116, c[0x0][0x2c8] ;  /* 0x0000b200ff742b82 */ /* 0x000e640000000a00 */
[----:B------:R-:W2:Y:S04]  /*08d0*/  LDG.E.64 R96, desc[UR6][R96.64] ;  /* 0x0000000660607981 */ /* 0x000ea8000c1e1b00 */
[----:B------:R-:W2:Y:S02]  /*08e0*/  LDG.E.128 R76, desc[UR6][R76.64] ;  /* 0x000000064c4c7981 */ /* 0x000ea4000c1e1d00 */
[----:B------:R-:W1:Y:S02]  /*08f0*/  @P2 LDC.64 R104, c[0x0][0x2c8] ;  /* 0x0000b200ff682b82 */ /* 0x000e640000000a00 */
[----:B------:R-:W2:Y:S04]  /*0900*/  LDG.E.64 R98, desc[UR6][R98.64] ;  /* 0x0000000662627981 */ /* 0x000ea8000c1e1b00 */
[----:B------:R-:W2:Y:S02]  /*0910*/  LDG.E.128 R80, desc[UR6][R80.64] ;  /* 0x0000000650507981 */ /* 0x000ea4000c1e1d00 */
[----:B------:R-:W1:Y:S02]  /*0920*/  @P2 LDC.64 R108, c[0x0][0x2c8] ;  /* 0x0000b200ff6c2b82 */ /* 0x000e640000000a00 */
[----:B------:R-:W2:Y:S04]  /*0930*/  LDG.E.64 R100, desc[UR6][R100.64] ;  /* 0x0000000664647981 */ /* 0x000ea8000c1e1b00 */
[----:B------:R-:W2:Y:S02]  /*0940*/  LDG.E.64 R102, desc[UR6][R102.64] ;  /* 0x0000000666667981 */ /* 0x000ea4000c1e1b00 */
[----:B------:R-:W1:Y:S02]  /*0950*/  @P2 LDC.64 R110, c[0x0][0x2c8] ;  /* 0x0000b200ff6e2b82 */ /* 0x000e640000000a00 */
[----:B------:R-:W2:Y:S01]  /*0960*/  LDG.E.128 R84, desc[UR6][R86.64] ;  /* 0x0000000656547981 */ /* 0x000ea2000c1e1d00 */
[----:B0-----:R-:W-:-:S04]  /*0970*/  @P2 LEA R114, P1, R186, R114, 0x4 ;  /* 0x00000072ba722211 */ /* 0x001fc800078220ff */
[----:B------:R-:W-:Y:S02]  /*0980*/  @P2 LEA.HI.X R115, R186, R115, RZ, 0x4, P1 ;  /* 0x00000073ba732211 */ /* 0x000fe400008f24ff */
[----:B-1----:R-:W-:Y:S02]  /*0990*/  @P2 LEA R106, P1, R183, R106, 0x4 ;  /* 0x0000006ab76a2211 */ /* 0x002fe400078220ff */
[----:B------:R-:W-:Y:S01]  /*09a0*/  @P2 LEA R112, P0, R187, R112, 0x4 ;  /* 0x00000070bb702211 */ /* 0x000fe200078020ff */
[----:B-----5:R-:W5:Y:S01]  /*09b0*/  @P2 LDG.E.128 R36, desc[UR6][R114.64] ;  /* 0x0000000672242981 */ /* 0x020f62000c1e1d00 */
[----:B------:R-:W-:Y:S02]  /*09c0*/  @P2 LEA.HI.X R107, R183, R107, RZ, 0x4, P1 ;  /* 0x0000006bb76b2211 */ /* 0x000fe400008f24ff */
[----:B------:R-:W-:Y:S02]  /*09d0*/  ISETP.NE.AND P1, PT, RZ, UR9, PT ;  /* 0x00000009ff007c0c */ /* 0x000fe4000bf25270 */
[----:B------:R-:W-:Y:S01]  /*09e0*/  @P2 LEA R116, P3, R185, R116, 0x4 ;  /* 0x00000074b9742211 */ /* 0x000fe200078620ff */
[----:B------:R0:W5:Y:S01]  /*09f0*/  @P2 LDG.E.128 R48, desc[UR6][R106.64] ;  /* 0x000000066a302981 */ /* 0x000162000c1e1d00 */
[----:B------:R-:W-:-:S02]  /*0a00*/  @P2 LEA.HI.X R113, R187, R113, RZ, 0x4, P0 ;  /* 0x00000071bb712211 */ /* 0x000fc400000f24ff */
[C---:B------:R-:W-:Y:S02]  /*0a10*/  @P2 LEA R104, P0, R184.reuse, R104, 0x4 ;  /* 0x00000068b8682211 */ /* 0x040fe400078020ff */
[----:B------:R-:W-:Y:S01]  /*0a20*/  @P2 LEA.HI.X R117, R185, R117, RZ, 0x4, P3 ;  /* 0x00000075b9752211 */ /* 0x000fe200018f24ff */
[----:B------:R-:W5:Y:S01]  /*0a30*/  @P2 LDG.E.128 R32, desc[UR6][R112.64] ;  /* 0x0000000670202981 */ /* 0x000f62000c1e1d00 */
[C---:B------:R-:W-:Y:S02]  /*0a40*/  @P2 LEA R108, P3, R177.reuse, R108, 0x4 ;  /* 0x0000006cb16c2211 */ /* 0x040fe400078620ff */
[----:B------:R-:W-:Y:S01]  /*0a50*/  @P2 LEA.HI.X R105, R184, R105, RZ, 0x4, P0 ;  /* 0x00000069b8692211 */ /* 0x000fe200000f24ff */
[----:B------:R-:W5:Y:S01]  /*0a60*/  @P2 LDG.E.128 R40, desc[UR6][R116.64] ;  /* 0x0000000674282981 */ /* 0x000f62000c1e1d00 */
[C---:B------:R-:W-:Y:S02]  /*0a70*/  @P2 LEA R110, P4, R178.reuse, R110, 0x4 ;  /* 0x0000006eb26e2211 */ /* 0x040fe400078820ff */
[----:B------:R-:W-:Y:S01]  /*0a80*/  @P2 LEA.HI.X R109, R177, R109, RZ, 0x4, P3 ;  /* 0x0000006db16d2211 */ /* 0x000fe200018f24ff */
[----:B------:R1:W5:Y:S01]  /*0a90*/  @P2 LDG.E.128 R44, desc[UR6][R104.64] ;  /* 0x00000006682c2981 */ /* 0x000362000c1e1d00 */
[----:B------:R-:W-:-:S03]  /*0aa0*/  @P2 LEA.HI.X R111, R178, R111, RZ, 0x4, P4 ;  /* 0x0000006fb26f2211 */ /* 0x000fc600020f24ff */
[----:B------:R1:W5:Y:S04]  /*0ab0*/  @P2 LDG.E.128 R52, desc[UR6][R108.64] ;  /* 0x000000066c342981 */ /* 0x000368000c1e1d00 */
[----:B------:R1:W5:Y:S01]  /*0ac0*/  @P2 LDG.E.128 R56, desc[UR6][R110.64] ;  /* 0x000000066e382981 */ /* 0x000362000c1e1d00 */
[----:B------:R-:W-:Y:S01]  /*0ad0*/  UMOV UR4, 0xffffffff ;  /* 0xffffffff00047882 */ /* 0x000fe20000000000 */
[----:B------:R-:W-:Y:S02]  /*0ae0*/  IADD3 R175, R175, UR10, RZ ;  /* 0x0000000aafaf7c10 */ /* 0x000fe4000fffe0ff */
[----:B------:R-:W-:Y:S02]  /*0af0*/  LOP3.LUT P0, RZ, R176, 0x1f, RZ, 0xc0, !PT ;  /* 0x0000001fb0ff7812 */ /* 0x000fe4000780c0ff */
[----:B------:R-:W-:-:S02]  /*0b00*/  ISETP.GE.AND P6, PT, R175, UR11, PT ;  /* 0x0000000baf007c0c */ /* 0x000fc4000bfc6270 */
[----:B---3--:R-:W-:-:S05]  /*0b10*/  FSEL R196, R0, RZ, !P1 ;  /* 0x000000ff00c47208 */ /* 0x008fca0004800000 */
[C---:B----4-:R-:W-:Y:S01]  /*0b20*/  FADD.FTZ R193, -R196.reuse, R64 ;  /* 0x00000040c4c17221 */ /* 0x050fe20000010100 */
[----:B0-----:R-:W-:Y:S01]  /*0b30*/  FADD.FTZ R107, -R196, R66 ;  /* 0x00000042c46b7221 */ /* 0x001fe20000010100 */
[----:B------:R-:W-:Y:S02]  /*0b40*/  MOV R0, R2 ;  /* 0x0000000200007202 */ /* 0x000fe40000000f00 */
[----:B------:R-:W-:Y:S01]  /*0b50*/  SHF.R.U64 R2, R2, 0x10, R3 ;  /* 0x0000001002027819 */ /* 0x000fe20000001203 */
[----:B--2---:R-:W-:Y:S01]  /*0b60*/  IMAD.MOV.U32 R66, RZ, RZ, R92 ;  /* 0x000000ffff427224 */ /* 0x004fe200078e005c */
[----:B------:R-:W-:Y:S01]  /*0b70*/  SHF.L.U32 R197, R0, 0x10, RZ ;  /* 0x0000001000c57819 */ /* 0x000fe200000006ff */
[----:B------:R-:W-:Y:S01]  /*0b80*/  FADD.FTZ R195, -R196, R65 ;  /* 0x00000041c4c37221 */ /* 0x000fe20000010100 */
[----:B------:R-:W-:Y:S01]  /*0b90*/  FMUL.FTZ R0, R188, R193 ;  /* 0x000000c1bc007220 */ /* 0x000fe20000410000 */
[----:B-1----:R-:W-:Y:S01]  /*0ba0*/  MOV R104, R93 ;  /* 0x0000005d00687202 */ /* 0x002fe20000000f00 */
[C---:B------:R-:W-:Y:S01]  /*0bb0*/  FADD.FTZ R201, -R196.reuse, R68 ;  /* 0x00000044c4c97221 */ /* 0x040fe20000010100 */
[----:B------:R-:W-:Y:S01]  /*0bc0*/  MOV R112, R3 ;  /* 0x0000000300707202 */ /* 0x000fe20000000f00 */
[----:B------:R-:W-:Y:S01]  /*0bd0*/  FADD.FTZ R207, -R196, R70 ;  /* 0x00000046c4cf7221 */ /* 0x000fe20000010100 */
[----:B------:R-:W-:Y:S01]  /*0be0*/  SHF.L.U32 R2, R2, 0x10, RZ ;  /* 0x0000001002027819 */ /* 0x000fe200000006ff */
[----:B------:R-:W-:Y:S01]  /*0bf0*/  FADD.FTZ R65, -R196, R89 ;  /* 0x00000059c4417221 */ /* 0x000fe20000010100 */
[----:B------:R-:W-:Y:S01]  /*0c00*/  FADD.FTZ R148, R197, R148 ;  /* 0x00000094c5947221 */ /* 0x000fe20000010000 */
[-C--:B------:R-:W-:Y:S01]  /*0c10*/  FFMA.FTZ R121, R0, R197.reuse, R121 ;  /* 0x000000c500797223 */ /* 0x080fe20000010079 */
[----:B------:R-:W-:Y:S01]  /*0c20*/  SHF.L.U32 R89, R66, 0x10, RZ ;  /* 0x0000001042597819 */ /* 0x000fe200000006ff */
[----:B------:R-:W-:Y:S01]  /*0c30*/  FMUL.FTZ R197, R28, R197 ;  /* 0x000000c51cc57220 */ /* 0x000fe20000410000 */
[----:B------:R-:W-:Y:S01]  /*0c40*/  MOV R68, R94 ;  /* 0x0000005e00447202 */ /* 0x000fe20000000f00 */
[----:B------:R-:W-:Y:S01]  /*0c50*/  FMUL.FTZ R201, R188, R201 ;  /* 0x000000c9bcc97220 */ /* 0x000fe20000410000 */
[----:B------:R-:W-:Y:S01]  /*0c60*/  SHF.R.U32.HI R200, RZ, 0x10, R95 ;  /* 0x00000010ffc87819 */ /* 0x000fe2000001165f */
[C---:B------:R-:W-:Y:S01]  /*0c70*/  FADD.FTZ R115, -R196.reuse, R74 ;  /* 0x0000004ac4737221 */ /* 0x040fe20000010100 */
[----:B------:R-:W-:Y:S01]  /*0c80*/  SHF.R.U32.HI R194, RZ, 0x10, R3 ;  /* 0x00000010ffc27819 */ /* 0x000fe20000011603 */
[C---:B------:R-:W-:Y:S01]  /*0c90*/  FADD.FTZ R109, -R196.reuse, R75 ;  /* 0x0000004bc46d7221 */ /* 0x040fe20000010100 */
[C---:B------:R-:W-:Y:S01]  /*0ca0*/  FADD.FTZ R3, -R196.reuse, R91 ;  /* 0x0000005bc4037221 */ /* 0x040fe20000010100 */
[----:B------:R-:W-:Y:S01]  /*0cb0*/  MOV R74, R96 ;  /* 0x00000060004a7202 */ /* 0x000fe20000000f00 */
[----:B------:R-:W-:Y:S01]  /*0cc0*/  FADD.FTZ R191, -R196, R72 ;  /* 0x00000048c4bf7221 */ /* 0x000fe20000010100 */
[--C-:B------:R-:W-:Y:S01]  /*0cd0*/  SHF.R.U64 R204, R92, 0x10, R93.reuse ;  /* 0x000000105ccc7819 */ /* 0x100fe2000000125d */
[C---:B------:R-:W-:Y:S01]  /*0ce0*/  FADD.FTZ R105, -R196.reuse, R78 ;  /* 0x0000004ec4697221 */ /* 0x040fe20000010100 */
[----:B------:R-:W-:Y:S01]  /*0cf0*/  SHF.R.U32.HI R202, RZ, 0x10, R93 ;  /* 0x00000010ffca7819 */ /* 0x000fe2000001165d */
[----:B------:R-:W-:Y:S01]  /*0d00*/  FADD.FTZ R209, -R196, R69 ;  /* 0x00000045c4d17221 */ /* 0x000fe20000010100 */
[----:B------:R-:W-:Y:S01]  /*0d10*/  SHF.R.U64 R198, R96, 0x10, R97 ;  /* 0x0000001060c67819 */ /* 0x000fe20000001261 */
[----:B------:R-:W-:Y:S01]  /*0d20*/  FADD.FTZ R93, -R196, R77 ;  /* 0x0000004dc45d7221 */ /* 0x000fe20000010100 */
[----:B------:R-:W-:Y:S01]  /*0d30*/  SHF.R.U32.HI R192, RZ, 0x10, R97 ;  /* 0x00000010ffc07819 */ /* 0x000fe20000011661 */
[----:B------:R-:W-:Y:S01]  /*0d40*/  FMUL.FTZ R207, R188, R207 ;  /* 0x000000cfbccf7220 */ /* 0x000fe20000410000 */
[----:B------:R-:W-:Y:S01]  /*0d50*/  SHF.R.U64 R190, R98, 0x10, R99 ;  /* 0x0000001062be7819 */ /* 0x000fe20000001263 */
[----:B------:R-:W-:Y:S01]  /*0d60*/  FADD.FTZ R75, -R196, R80 ;  /* 0x00000050c44b7221 */ /* 0x000fe20000010100 */
[----:B------:R-:W-:-:S02]  /*0d70*/  MOV R78, R99 ;  /* 0x00000063004e7202 */ /* 0x000fc40000000f00 */
[----:B------:R-:W-:Y:S02]  /*0d80*/  SHF.R.U32.HI R116, RZ, 0x10, R99 ;  /* 0x00000010ff747819 */ /* 0x000fe40000011663 */
[----:B------:R-:W-:Y:S01]  /*0d90*/  SHF.L.U32 R91, R104, 0x10, RZ ;  /* 0x00000010685b7819 */ /* 0x000fe200000006ff */
[----:B------:R-:W-:Y:S01]  /*0da0*/  FADD.FTZ R111, -R196, R76 ;  /* 0x0000004cc46f7221 */ /* 0x000fe20000010100 */
[----:B------:R-:W-:Y:S01]  /*0db0*/  MOV R80, R100 ;  /* 0x0000006400507202 */ /* 0x000fe20000000f00 */
[----:B------:R-:W-:Y:S01]  /*0dc0*/  IMAD.MOV.U32 R96, RZ, RZ, R102 ;  /* 0x000000ffff607224 */ /* 0x000fe200078e0066 */
[----:B------:R-:W-:Y:S01]  /*0dd0*/  SHF.R.U64 R110, R100, 0x10, R101 ;  /* 0x00000010646e7819 */ /* 0x000fe20000001265 */
[----:B------:R-:W-:Y:S01]  /*0de0*/  IMAD.U32 R77, R112, 0x10000, RZ ;  /* 0x00010000704d7824 */ /* 0x000fe200078e00ff */
[----:B------:R-:W-:Y:S01]  /*0df0*/  SHF.L.U32 R99, R68, 0x10, RZ ;  /* 0x0000001044637819 */ /* 0x000fe200000006ff */
[----:B------:R-:W-:Y:S01]  /*0e00*/  FMUL.FTZ R199, R29, R2 ;  /* 0x000000021dc77220 */ /* 0x000fe20000410000 */
[----:B------:R-:W-:Y:S01]  /*0e10*/  SHF.L.U32 R72, R200, 0x10, RZ ;  /* 0x00000010c8487819 */ /* 0x000fe200000006ff */
[----:B------:R-:W-:Y:S01]  /*0e20*/  FADD.FTZ R68, RZ, R197 ;  /* 0x000000c5ff447221 */ /* 0x000fe20000010000 */
[--C-:B------:R-:W-:Y:S01]  /*0e30*/  SHF.R.U64 R102, R102, 0x10, R103.reuse ;  /* 0x0000001066667819 */ /* 0x100fe20000001267 */
[----:B------:R-:W-:Y:S01]  /*0e40*/  FADD.FTZ R152, R89, R152 ;  /* 0x0000009859987221 */ /* 0x000fe20000010000 */
[----:B------:R-:W-:Y:S01]  /*0e50*/  MOV R100, R103 ;  /* 0x0000006700647202 */ /* 0x000fe20000000f00 */
[-C--:B------:R-:W-:Y:S01]  /*0e60*/  FFMA.FTZ R124, R201, R89.reuse, R124 ;  /* 0x00000059c97c7223 */ /* 0x080fe2000001007c */
[----:B------:R-:W-:Y:S01]  /*0e70*/  SHF.R.U32.HI R106, RZ, 0x10, R103 ;  /* 0x00000010ff6a7819 */ /* 0x000fe20000011667 */
[----:B------:R-:W-:Y:S01]  /*0e80*/  FMUL.FTZ R200, R24, R89 ;  /* 0x0000005918c87220 */ /* 0x000fe20000410000 */
[----:B------:R-:W-:Y:S01]  /*0e90*/  SHF.L.U32 R64, R194, 0x10, RZ ;  /* 0x00000010c2407819 */ /* 0x000fe200000006ff */
[----:B------:R-:W-:Y:S01]  /*0ea0*/  FMUL.FTZ R194, R188, R195 ;  /* 0x000000c3bcc27220 */ /* 0x000fe20000410000 */
[----:B------:R-:W-:Y:S01]  /*0eb0*/  SHF.R.U64 R114, R94, 0x10, R95 ;  /* 0x000000105e727819 */ /* 0x000fe2000000125f */
[----:B------:R-:W-:Y:S01]  /*0ec0*/  IMAD.U32 R103, R74, 0x10000, RZ ;  /* 0x000100004a677824 */ /* 0x000fe200078e00ff */
[----:B------:R-:W-:Y:S01]  /*0ed0*/  MOV R76, R98 ;  /* 0x00000062004c7202 */ /* 0x000fe20000000f00 */
[----:B------:R-:W-:Y:S01]  /*0ee0*/  FFMA.FTZ R89, R0, R197, RZ ;  /* 0x000000c500597223 */ /* 0x000fe200000100ff */
[C---:B------:R-:W-:Y:S01]  /*0ef0*/  FADD.FTZ R211, -R196.reuse, R67 ;  /* 0x00000043c4d37221 */ /* 0x040fe20000010100 */
[C---:B------:R-:W-:Y:S01]  /*0f00*/  FADD.FTZ R117, -R196.reuse, R71 ;  /* 0x00000047c4757221 */ /* 0x040fe20000010100 */
[----:B------:R-:W-:Y:S01]  /*0f10*/  FADD.FTZ R113, -R196, R73 ;  /* 0x00000049c4717221 */ /* 0x000fe20000010100 */
[----:B------:R-:W-:-:S02]  /*0f20*/  IMAD.MOV.U32 R94, RZ, RZ, R97 ;  /* 0x000000ffff5e7224 */ /* 0x000fc400078e0061 */
[----:B------:R-:W-:Y:S01]  /*0f30*/  FADD.FTZ R69, -R196, R83 ;  /* 0x00000053c4457221 */ /* 0x000fe20000010100 */
[----:B------:R-:W-:Y:S01]  /*0f40*/  SHF.L.U32 R70, R204, 0x10, RZ ;  /* 0x00000010cc467819 */ /* 0x000fe200000006ff */
[----:B------:R-:W-:Y:S01]  /*0f50*/  FADD.FTZ R79, -R196, R79 ;  /* 0x0000004fc44f7221 */ /* 0x000fe20000010100 */
[----:B------:R-:W-:Y:S01]  /*0f60*/  SHF.L.U32 R74, R198, 0x10, RZ ;  /* 0x00000010c64a7819 */ /* 0x000fe200000006ff */
[----:B------:R-:W-:Y:S01]  /*0f70*/  FADD.FTZ R81, -R196, R81 ;  /* 0x00000051c4517221 */ /* 0x000fe20000010100 */
[----:B------:R-:W-:Y:S01]  /*0f80*/  SHF.L.U32 R98, R192, 0x10, RZ ;  /* 0x00000010c0627819 */ /* 0x000fe200000006ff */
[C---:B------:R-:W-:Y:S01]  /*0f90*/  FADD.FTZ R97, -R196.reuse, R82 ;  /* 0x00000052c4617221 */ /* 0x040fe20000010100 */
[C---:B------:R-:W-:Y:S01]  /*0fa0*/  FADD.FTZ R73, -R196.reuse, R84 ;  /* 0x00000054c4497221 */ /* 0x040fe20000010100 */
[C---:B------:R-:W-:Y:S01]  /*0fb0*/  FADD.FTZ R71, -R196.reuse, R85 ;  /* 0x00000055c4477221 */ /* 0x040fe20000010100 */
[C---:B------:R-:W-:Y:S01]  /*0fc0*/  FADD.FTZ R83, -R196.reuse, R86 ;  /* 0x00000056c4537221 */ /* 0x040fe20000010100 */
[C---:B------:R-:W-:Y:S01]  /*0fd0*/  FADD.FTZ R67, -R196.reuse, R87 ;  /* 0x00000057c4437221 */ /* 0x040fe20000010100 */
[C---:B------:R-:W-:Y:S01]  /*0fe0*/  FADD.FTZ R203, -R196.reuse, R88 ;  /* 0x00000058c4cb7221 */ /* 0x040fe20000010100 */
[----:B------:R-:W-:Y:S01]  /*0ff0*/  FADD.FTZ R205, -R196, R90 ;  /* 0x0000005ac4cd7221 */ /* 0x000fe20000010100 */
[----:B------:R-:W-:Y:S01]  /*1000*/  FMUL.FTZ R198, R188, R209 ;  /* 0x000000d1bcc67220 */ /* 0x000fe20000410000 */
[----:B------:R-:W-:Y:S01]  /*1010*/  FADD.FTZ R154, R91, R154 ;  /* 0x0000009a5b9a7221 */ /* 0x000fe20000010000 */
[-C--:B------:R-:W-:Y:S01]  /*1020*/  FFMA.FTZ R126, R207, R91.reuse, R126 ;  /* 0x0000005bcf7e7223 */ /* 0x080fe2000001007e */
[----:B------:R-:W-:Y:S01]  /*1030*/  FMUL.FTZ R192, R26, R91 ;  /* 0x0000005b1ac07220 */ /* 0x000fe20000410000 */
        /* <DEDUP_REMOVED lines=8> */
[----:B------:R-:W-:Y:S01]  /*10c0*/  FMUL.FTZ R85, R31, R64 ;  /* 0x000000401f557220 */ /* 0x000fe20000410000 */
[----:B------:R-:W-:Y:S01]  /*10d0*/  FADD.FTZ R70, R91, R196 ;  /* 0x000000c45b467221 */ /* 0x000fe20000010000 */
[----:B------:R-:W-:Y:S01]  /*10e0*/  MOV R95, R101 ;  /* 0x00000065005f7202 */ /* 0x000fe20000000f00 */
[----:B------:R-:W-:Y:S01]  /*10f0*/  FMUL.FTZ R193, R188, R211 ;  /* 0x000000d3bcc17220 */ /* 0x000fe20000410000 */
[----:B------:R-:W-:Y:S01]  /*1100*/  SHF.R.U32.HI R108, RZ, 0x10, R101 ;  /* 0x00000010ff6c7819 */ /* 0x000fe20000011665 */
[----:B------:R-:W-:Y:S01]  /*1110*/  FFMA.FTZ R68, R195, R196, R68 ;  /* 0x000000c4c3447223 */ /* 0x000fe20000010044 */
[----:B------:R-:W-:Y:S01]  /*1120*/  SHF.L.U32 R101, R92, 0x10, RZ ;  /* 0x000000105c657819 */ /* 0x000fe200000006ff */
[C---:B------:R-:W-:Y:S01]  /*1130*/  FMUL.FTZ R115, R188.reuse, R115 ;  /* 0x00000073bc737220 */ /* 0x040fe20000410000 */
[----:B------:R-:W-:Y:S01]  /*1140*/  FMUL.FTZ R104, R188, R79 ;  /* 0x0000004fbc687220 */ /* 0x000fe20000410000 */
[----:B------:R-:W-:Y:S01]  /*1150*/  FADD.FTZ R79, R70, R85 ;  /* 0x00000055464f7221 */ /* 0x000fe20000010000 */
[----:B------:R-:W-:Y:S01]  /*1160*/  SHF.L.U32 R82, R116, 0x10, RZ ;  /* 0x0000001074527819 */ /* 0x000fe200000006ff */
[----:B------:R-:W-:Y:S01]  /*1170*/  FFMA.FTZ R70, R193, R85, R68 ;  /* 0x00000055c1467223 */ /* 0x000fe20000010044 */
[----:B------:R-:W-:Y:S01]  /*1180*/  FMUL.FTZ R116, R188, R113 ;  /* 0x00000071bc747220 */ /* 0x000fe20000410000 */
[----:B------:R-:W-:Y:S01]  /*1190*/  FADD.FTZ R158, R101, R158 ;  /* 0x0000009e659e7221 */ /* 0x000fe20000010000 */
[-C--:B------:R-:W-:Y:S01]  /*11a0*/  FFMA.FTZ R130, R115, R101.reuse, R130 ;  /* 0x0000006573827223 */ /* 0x080fe20000010082 */
[----:B------:R-:W-:Y:S01]  /*11b0*/  FMUL.FTZ R113, R22, R101 ;  /* 0x0000006516717220 */ /* 0x000fe20000410000 */
[----:B------:R-:W-:Y:S01]  /*11c0*/  FMUL.FTZ R101, R188, R75 ;  /* 0x0000004bbc657220 */ /* 0x000fe20000410000 */
[----:B------:R-:W-:Y:S01]  /*11d0*/  FADD.FTZ R68, R79, R200 ;  /* 0x000000c84f447221 */ /* 0x000fe20000010000 */
[----:B------:R-:W-:Y:S01]  /*11e0*/  SHF.L.U32 R213, R76, 0x10, RZ ;  /* 0x000000104cd57819 */ /* 0x000fe200000006ff */
[----:B------:R-:W-:Y:S01]  /*11f0*/  FFMA.FTZ R75, R201, R200, R70 ;  /* 0x000000c8c94b7223 */ /* 0x000fe20000010046 */
[----:B------:R-:W-:-:S02]  /*1200*/  IMAD.U32 R76, R190, 0x10000, RZ ;  /* 0x00010000be4c7824 */ /* 0x000fc400078e00ff */
        /* <DEDUP_REMOVED lines=21> */
[----:B------:R-:W-:Y:S01]  /*1360*/  SHF.L.U32 R211, R94, 0x10, RZ ;  /* 0x000000105ed37819 */ /* 0x000fe200000006ff */
[C---:B------:R-:W-:Y:S01]  /*1370*/  FMUL.FTZ R112, R188.reuse, R109 ;  /* 0x0000006dbc707220 */ /* 0x040fe20000410000 */
        /* <DEDUP_REMOVED lines=29> */
[----:B------:R-:W-:Y:S01]  /*1550*/  FADD.FTZ R150, R77, R150 ;  /* 0x000000964d967221 */ /* 0x000fe20000010000 */
[----:B------:R-:W-:Y:S01]  /*1560*/  FFMA.FTZ R122, R195, R77, R122 ;  /* 0x0000004dc37a7223 */ /* 0x000fe2000001007a */
[----:B------:R-:W-:Y:S01]  /*1570*/  SHF.L.U32 R87, R80, 0x10, RZ ;  /* 0x0000001050577819 */ /* 0x000fe200000006ff */
[----:B------:R-:W-:Y:S01]  /*1580*/  FFMA.FTZ R71, R105, R99, R70 ;  /* 0x0000006369477223 */ /* 0x000fe20000010046 */
[----:B------:R-:W-:-:S02]  /*1590*/  IMAD.U32 R77, R95, 0x10000, RZ ;  /* 0x000100005f4d7824 */ /* 0x000fc400078e00ff */
[----:B------:R-:W-:Y:S01]  /*15a0*/  FMUL.FTZ R91, R188, R73 ;  /* 0x00000049bc5b7220 */ /* 0x000fe20000410000 */
[----:B------:R-:W-:Y:S01]  /*15b0*/  SHF.L.U32 R95, R96, 0x10, RZ ;  /* 0x00000010605f7819 */ /* 0x000fe200000006ff */
[----:B------:R-:W-:Y:S01]  /*15c0*/  FMUL.FTZ R96, R12, R213 ;  /* 0x000000d50c607220 */ /* 0x000fe20000410000 */
[----:B------:R-:W-:Y:S01]  /*15d0*/  SHF.L.U32 R107, R100, 0x10, RZ ;  /* 0x00000010646b7819 */ /* 0x000fe200000006ff */
        /* <DEDUP_REMOVED lines=14> */
[----:B------:R-:W-:Y:S01]  /*16c0*/  FADD.FTZ R149, R64, R149 ;  /* 0x0000009540957221 */ /* 0x000fe20000010000 */
[----:B------:R-:W-:Y:S01]  /*16d0*/  FADD.FTZ R71, R66, R93 ;  /* 0x0000005d42477221 */ /* 0x000fe20000010000 */
[----:B------:R-:W-:Y:S01]  /*16e0*/  FFMA.FTZ R120, R193, R64, R120 ;  /* 0x00000040c1787223 */ /* 0x000fe20000010078 */
[----:B------:R-:W-:Y:S01]  /*16f0*/  FMUL.FTZ R97, R188, R97 ;  /* 0x00000061bc617220 */ /* 0x000fe20000410000 */
        /* <DEDUP_REMOVED lines=15> */
[----:B------:R-:W-:Y:S01]  /*17f0*/  FMUL.FTZ R83, R188, R83 ;  /* 0x00000053bc537220 */ /* 0x000fe20000410000 */
[----:B------:R-:W-:Y:S01]  /*1800*/  FMUL.FTZ R80, R10, R77 ;  /* 0x0000004d0a507220 */ /* 0x000fe20000410000 */
[----:B------:R-:W-:Y:S01]  /*1810*/  FADD.FTZ R69, R64, R87 ;  /* 0x0000005740457221 */ /* 0x000fe20000010000 */
[----:B------:R-:W-:Y:S01]  /*1820*/  FFMA.FTZ R64, R86, R87, R67 ;  /* 0x0000005756407223 */ /* 0x000fe20000010043 */
[C---:B------:R-:W-:Y:S01]  /*1830*/  FMUL.FTZ R203, R188.reuse, R203 ;  /* 0x000000cbbccb7220 */ /* 0x040fe20000410000 */
        /* <DEDUP_REMOVED lines=61> */
.L_x_2056:
        /* <DEDUP_REMOVED lines=13> */
.L_x_2037:
        /* <DEDUP_REMOVED lines=8> */
[----:B------:R-:W-:Y:S02]  /*1d60*/  @!P5 IADD3 R2, R2, 0x8, RZ ;  /* 0x000000080202d810 */ /* 0x000fe40007ffe0ff */
[----:B------:R-:W-:-:S04]  /*1d70*/  ISETP.NE.U32.AND P0, PT, RZ, UR18, PT ;  /* 0x00000012ff007c0c */ /* 0x000fc8000bf05070 */
        /* <DEDUP_REMOVED lines=21> */
[----:B------:R-:W-:-:S04]  /*1ed0*/  FADD.FTZ R3, R78, R3 ;  /* 0x000000034e037221 */ /* 0x000fc80000010000 */
[----:B------:R-:W-:Y:S01]  /*1ee0*/  FMUL.FTZ R2, R3, UR14 ;  /* 0x0000000e03027c20 */ /* 0x000fe20008410000 */
[----:B------:R-:W-:-:S04]  /*1ef0*/  FADD.FTZ R3, R79, R64 ;  /* 0x000000404f037221 */ /* 0x000fc80000010000 */
[----:B------:R-:W-:Y:S01]  /*1f00*/  FSEL R2, R2, RZ, !P1 ;  /* 0x000000ff02027208 */ /* 0x000fe20004800000 */
[----:B------:R-:W-:Y:S01]  /*1f10*/  FMUL.FTZ R3, R3, UR14 ;  /* 0x0000000e03037c20 */ /* 0x000fe20008410000 */
[----:B------:R-:W-:-:S03]  /*1f20*/  ISETP.NE.U32.AND P1, PT, RZ, UR18, PT ;  /* 0x00000012ff007c0c */ /* 0x000fc6000bf25070 */
[-CC-:B------:R-:W-:Y:S01]  /*1f30*/  FFMA.FTZ R69, R190, R3.reuse, R2.reuse ;  /* 0x00000003be457223 */ /* 0x180fe20000010002 */
[-CC-:B------:R-:W-:Y:S01]  /*1f40*/  FFMA.FTZ R0, R0, R3.reuse, R2.reuse ;  /* 0x0000000300007223 */ /* 0x180fe20000010002 */
[-CC-:B------:R-:W-:Y:S01]  /*1f50*/  FFMA.FTZ R207, R207, R3.reuse, R2.reuse ;  /* 0x00000003cfcf7223 */ /* 0x180fe20000010002 */
[-C--:B------:R-:W-:Y:S01]  /*1f60*/  FFMA.FTZ R110, R110, R3.reuse, R2 ;  /* 0x000000036e6e7223 */ /* 0x080fe20000010002 */
[----:B------:R-:W-:Y:S01]  /*1f70*/  FADD.FTZ R69, R84, -R69 ;  /* 0x8000004554457221 */ /* 0x000fe20000010000 */
[----:B------:R-:W-:Y:S01]  /*1f80*/  FADD.FTZ R65, R197, -R0 ;  /* 0x80000000c5417221 */ /* 0x000fe20000010000 */
[--C-:B------:R-:W-:Y:S01]  /*1f90*/  FFMA.FTZ R0, R193, R3, R2.reuse ;  /* 0x00000003c1007223 */ /* 0x100fe20000010002 */
[----:B------:R-:W-:Y:S01]  /*1fa0*/  FADD.FTZ R207, R192, -R207 ;  /* 0x800000cfc0cf7221 */ /* 0x000fe20000010000 */
[----:B------:R-:W-:Y:S01]  /*1fb0*/  FMUL.FTZ R84, R188, R69 ;  /* 0x00000045bc547220 */ /* 0x000fe20000410000 */
[-C--:B------:R-:W-:Y:S01]  /*1fc0*/  FFMA.FTZ R69, R116, R3.reuse, R2 ;  /* 0x0000000374457223 */ /* 0x080fe20000010002 */
[----:B------:R-:W-:Y:S01]  /*1fd0*/  FADD.FTZ R85, R85, -R0 ;  /* 0x8000000055557221 */ /* 0x000fe20000010000 */
[-C--:B------:R-:W-:Y:S01]  /*1fe0*/  FFMA.FTZ R0, R191, R3.reuse, R2 ;  /* 0x00000003bf007223 */ /* 0x080fe20000010002 */
[----:B------:R-:W-:Y:S01]  /*1ff0*/  ISETP.NE.AND.EX P1, PT, RZ, UR19, PT, P1 ;  /* 0x00000013ff007c0c */ /* 0x000fe2000bf25310 */
[----:B------:R-:W-:Y:S01]  /*2000*/  FADD.FTZ R69, R114, -R69 ;  /* 0x8000004572457221 */ /* 0x000fe20000010000 */
[----:B------:R-:W-:Y:S01]  /*2010*/  FADD.FTZ R103, R103, -R110 ;  /* 0x8000006e67677221 */ /* 0x000fe20000010000 */
[----:B------:R-:W-:Y:S01]  /*2020*/  FADD.FTZ R117, R117, -R0 ;  /* 0x8000000075757221 */ /* 0x000fe20000010000 */
[--C-:B------:R-:W-:Y:S01]  /*2030*/  FFMA.FTZ R0, R115, R3, R2.reuse ;  /* 0x0000000373007223 */ /* 0x100fe20000010002 */
[----:B------:R-:W-:Y:S01]  /*2040*/  FMUL.FTZ R192, R188, R69 ;  /* 0x00000045bcc07220 */ /* 0x000fe20000410000 */
[-CC-:B------:R-:W-:Y:S01]  /*2050*/  FFMA.FTZ R69, R104, R3.reuse, R2.reuse ;  /* 0x0000000368457223 */ /* 0x180fe20000010002 */
[-C--:B------:R-:W-:Y:S01]  /*2060*/  FFMA.FTZ R75, R94, R3.reuse, R2 ;  /* 0x000000035e4b7223 */ /* 0x080fe20000010002 */
[----:B------:R-:W-:Y:S01]  /*2070*/  FADD.FTZ R113, R113, -R0 ;  /* 0x8000000071717221 */ /* 0x000fe20000010000 */
[-CC-:B------:R-:W-:Y:S01]  /*2080*/  FFMA.FTZ R0, R105, R3.reuse, R2.reuse ;  /* 0x0000000369007223 */ /* 0x180fe20000010002 */
[----:B------:R-:W-:Y:S01]  /*2090*/  FADD.FTZ R69, R98, -R69 ;  /* 0x8000004562457221 */ /* 0x000fe20000010000 */
[-CC-:B------:R-:W-:Y:S01]  /*20a0*/  FFMA.FTZ R194, R194, R3.reuse, R2.reuse ;  /* 0x00000003c2c27223 */ /* 0x180fe20000010002 */
[----:B------:R-:W-:Y:S01]  /*20b0*/  FFMA.FTZ R112, R112, R3, R2 ;  /* 0x0000000370707223 */ /* 0x000fe20000010002 */
[----:B------:R-:W-:Y:S01]  /*20c0*/  FADD.FTZ R99, R99, -R0 ;  /* 0x8000000063637221 */ /* 0x000fe20000010000 */
[----:B------:R-:W-:Y:S01]  /*20d0*/  FMUL.FTZ R110, R188, R69 ;  /* 0x00000045bc6e7220 */ /* 0x000fe20000410000 */
[-CC-:B------:R-:W-:Y:S01]  /*20e0*/  FFMA.FTZ R69, R97, R3.reuse, R2.reuse ;  /* 0x0000000361457223 */ /* 0x180fe20000010002 */
[----:B------:R-:W-:Y:S01]  /*20f0*/  FADD.FTZ R75, R82, -R75 ;  /* 0x8000004b524b7221 */ /* 0x000fe20000010000 */
[-C--:B------:R-:W-:Y:S01]  /*2100*/  FFMA.FTZ R0, R91, R3.reuse, R2 ;  /* 0x000000035b007223 */ /* 0x080fe20000010002 */
[----:B------:R-:W-:Y:S01]  /*2110*/  FADD.FTZ R199, R199, -R194 ;  /* 0x800000c2c7c77221 */ /* 0x000fe20000010000 */
[----:B------:R-:W-:Y:S01]  /*2120*/  FADD.FTZ R69, R90, -R69 ;  /* 0x800000455a457221 */ /* 0x000fe20000010000 */
[----:B------:R-:W-:Y:S01]  /*2130*/  FADD.FTZ R109, R109, -R112 ;  /* 0x800000706d6d7221 */ /* 0x000fe20000010000 */
[----:B------:R-:W-:Y:S01]  /*2140*/  FFMA.FTZ R195, R195, R3, R2 ;  /* 0x00000003c3c37223 */ /* 0x000fe20000010002 */
[C---:B------:R-:W-:Y:S01]  /*2150*/  FMUL.FTZ R112, R188.reuse, R103 ;  /* 0x00000067bc707220 */ /* 0x040fe20000410000 */
        /* <DEDUP_REMOVED lines=17> */
[----:B------:R-:W-:Y:S01]  /*2270*/  FADD.FTZ R195, R196, -R195 ;  /* 0x800000c3c4c37221 */ /* 0x000fe20000010000 */
[C---:B------:R-:W-:Y:S01]  /*2280*/  FMUL.FTZ R72, R188.reuse, R85 ;  /* 0x00000055bc487220 */ /* 0x040fe20000410000 */
[----:B-----5:R-:W-:Y:S01]  /*2290*/  @P3 FADD.FTZ R66, R33, R66 ;  /* 0x0000004221423221 */ /* 0x020fe20000010000 */
[----:B------:R-:W-:Y:S01]  /*22a0*/  @P1 LEA.HI.X R3, R187, UR19, RZ, 0x4, P4 ;  /* 0x00000013bb031c11 */ /* 0x000fe2000a0f24ff */
[C---:B------:R-:W-:Y:S01]  /*22b0*/  FMUL.FTZ R65, R188.reuse, R65 ;  /* 0x00000041bc417220 */ /* 0x040fe20000410000 */
[----:B------:R-:W-:Y:S01]  /*22c0*/  FMUL.FTZ R67, R188, R195 ;  /* 0x000000c3bc437220 */ /* 0x000fe20000410000 */
[----:B------:R-:W-:Y:S01]  /*22d0*/  @P3 FADD.FTZ R72, R35, R72 ;  /* 0x0000004823483221 */ /* 0x000fe20000010000 */
[----:B------:R-:W-:Y:S01]  /*22e0*/  FADD.FTZ R209, R209, -R198 ;  /* 0x800000c6d1d17221 */ /* 0x000fe20000010000 */
[----:B------:R-:W-:Y:S01]  /*22f0*/  ISETP.NE.U32.AND P4, PT, RZ, UR16, PT ;  /* 0x00000010ff007c0c */ /* 0x000fe2000bf85070 */
[----:B------:R-:W0:Y:S01]  /*2300*/  F2F.BF16.F32 R68, R66 ;  /* 0x0000004200447304 */ /* 0x000e220000202000 */
[----:B------:R-:W-:Y:S01]  /*2310*/  @P3 FADD.FTZ R65, R32, R65 ;  /* 0x0000004120413221 */ /* 0x000fe20000010000 */
[----:B------:R-:W-:Y:S01]  /*2320*/  @P3 FADD.FTZ R67, R34, R67 ;  /* 0x0000004322433221 */ /* 0x000fe20000010000 */
[C---:B------:R-:W-:Y:S01]  /*2330*/  FMUL.FTZ R196, R188.reuse, R209 ;  /* 0x000000d1bcc47220 */ /* 0x040fe20000410000 */
[----:B------:R-:W-:Y:S01]  /*2340*/  FADD.FTZ R93, R93, -R100 ;  /* 0x800000645d5d7221 */ /* 0x000fe20000010000 */
[----:B------:R-:W-:Y:S01]  /*2350*/  ISETP.NE.AND.EX P4, PT, RZ, UR17, PT, P4 ;  /* 0x00000011ff007c0c */ /* 0x000fe2000bf85340 */
[----:B------:R-:W-:Y:S01]  /*2360*/  FMUL.FTZ R190, R188, R109 ;  /* 0x0000006dbcbe7220 */ /* 0x000fe20000410000 */
[----:B------:R-:W-:Y:S01]  /*2370*/  FADD.FTZ R201, R200, -R201 ;  /* 0x800000c9c8c97221 */ /* 0x000fe20000010000 */
[----:B------:R-:W1:Y:S01]  /*2380*/  F2F.BF16.F32 R70, R72 ;  /* 0x0000004800467304 */ /* 0x000e620000202000 */
[----:B------:R-:W-:Y:S01]  /*2390*/  @P3 FADD.FTZ R196, R37, R196 ;  /* 0x000000c425c43221 */ /* 0x000fe20000010000 */
[----:B------:R-:W-:Y:S01]  /*23a0*/  FADD.FTZ R101, R96, -R101 ;  /* 0x8000006560657221 */ /* 0x000fe20000010000 */
[C---:B------:R-:W-:Y:S01]  /*23b0*/  FMUL.FTZ R100, R188.reuse, R93 ;  /* 0x0000005dbc647220 */ /* 0x040fe20000410000 */
[----:B------:R-:W-:Y:S01]  /*23c0*/  FMUL.FTZ R199, R188, R207 ;  /* 0x000000cfbcc77220 */ /* 0x000fe20000410000 */
[----:B------:R-:W-:Y:S01]  /*23d0*/  @P3 FADD.FTZ R84, R39, R84 ;  /* 0x0000005427543221 */ /* 0x000fe20000010000 */
[----:B------:R-:W-:Y:S01]  /*23e0*/  @P3 FADD.FTZ R192, R41, R192 ;  /* 0x000000c029c03221 */ /* 0x000fe20000010000 */
[----:B------:R-:W-:Y:S01]  /*23f0*/  FADD.FTZ R111, R106, -R111 ;  /* 0x8000006f6a6f7221 */ /* 0x000fe20000010000 */
[----:B------:R2:W-:Y:S01]  /*2400*/  F2F.BF16.F32 R71, R65 ;  /* 0x0000004100477304 */ /* 0x0005e20000202000 */
[----:B------:R-:W-:Y:S01]  /*2410*/  @P3 FADD.FTZ R190, R43, R190 ;  /* 0x000000be2bbe3221 */ /* 0x000fe20000010000 */
[----:B------:R-:W-:Y:S01]  /*2420*/  FADD.FTZ R87, R87, -R86 ;  /* 0x8000005657577221 */ /* 0x000fe20000010000 */
[----:B------:R-:W-:Y:S01]  /*2430*/  FADD.FTZ R83, R80, -R83 ;  /* 0x8000005350537221 */ /* 0x000fe20000010000 */
[----:B------:R-:W-:Y:S01]  /*2440*/  FADD.FTZ R89, R89, -R0 ;  /* 0x8000000059597221 */ /* 0x000fe20000010000 */
[----:B------:R-:W-:Y:S01]  /*2450*/  FADD.FTZ R91, R95, -R64 ;  /* 0x800000405f5b7221 */ /* 0x000fe20000010000 */
[----:B------:R-:W-:Y:S01]  /*2460*/  FADD.FTZ R69, R102, -R69 ;  /* 0x8000004566457221 */ /* 0x000fe20000010000 */
[----:B------:R-:W-:Y:S01]  /*2470*/  FADD.FTZ R93, R107, -R74 ;  /* 0x8000004a6b5d7221 */ /* 0x000fe20000010000 */
[----:B------:R3:W-:Y:S01]  /*2480*/  F2F.BF16.F32 R73, R67 ;  /* 0x0000004300497304 */ /* 0x0007e20000202000 */
[C---:B------:R-:W-:Y:S01]  /*2490*/  FMUL.FTZ R201, R188.reuse, R201 ;  /* 0x000000c9bcc97220 */ /* 0x040fe20000410000 */
[----:B------:R-:W-:Y:S01]  /*24a0*/  FMUL.FTZ R191, R188, R113 ;  /* 0x00000071bcbf7220 */ /* 0x000fe20000410000 */
[----:B------:R-:W-:Y:S01]  /*24b0*/  FADD.FTZ R75, R88, -R75 ;  /* 0x8000004b584b7221 */ /* 0x000fe20000010000 */
[C---:B------:R-:W-:Y:S01]  /*24c0*/  FMUL.FTZ R193, R188.reuse, R117 ;  /* 0x00000075bcc17220 */ /* 0x040fe20000410000 */
[----:B------:R-:W-:Y:S01]  /*24d0*/  FMUL.FTZ R105, R188, R101 ;  /* 0x00000065bc697220 */ /* 0x000fe20000410000 */
[----:B------:R-:W-:Y:S01]  /*24e0*/  @P3 FADD.FTZ R199, R38, R199 ;  /* 0x000000c726c73221 */ /* 0x000fe20000010000 */
[C---:B------:R-:W-:Y:S01]  /*24f0*/  FMUL.FTZ R115, R188.reuse, R111 ;  /* 0x0000006fbc737220 */ /* 0x040fe20000410000 */
[----:B------:R-:W-:Y:S01]  /*2500*/  F2F.BF16.F32 R195, R196 ;  /* 0x000000c400c37304 */ /* 0x000fe20000202000 */
[C---:B------:R-:W-:Y:S01]  /*2510*/  FMUL.FTZ R113, R188.reuse, R99 ;  /* 0x00000063bc717220 */ /* 0x040fe20000410000 */
        /* <DEDUP_REMOVED lines=10> */
[----:B------:R-:W-:Y:S01]  /*25c0*/  FMUL.FTZ R188, R188, R75 ;  /* 0x0000004bbcbc7220 */ /* 0x000fe20000410000 */
[----:B------:R-:W-:Y:S01]  /*25d0*/  @P3 FADD.FTZ R193, R40, R193 ;  /* 0x000000c128c13221 */ /* 0x000fe20000010000 */
[----:B------:R-:W-:Y:S01]  /*25e0*/  @P3 FADD.FTZ R112, R45, R112 ;  /* 0x000000702d703221 */ /* 0x000fe20000010000 */
[----:B------:R-:W-:Y:S01]  /*25f0*/  SEL R64, R65, R60, P0 ;  /* 0x0000003c41407207 */ /* 0x000fe20000000000 */
[----:B------:R-:W-:Y:S01]  /*2600*/  F2F.BF16.F32 R116, R192 ;  /* 0x000000c000747304 */ /* 0x000fe20000202000 */
[----:B------:R-:W-:Y:S01]  /*2610*/  SHF.L.U32 R198, R187, 0x3, RZ ;  /* 0x00000003bbc67819 */ /* 0x000fe200000006ff */
[----:B------:R-:W-:Y:S01]  /*2620*/  @P3 FADD.FTZ R110, R47, R110 ;  /* 0x0000006e2f6e3221 */ /* 0x000fe20000010000 */
[----:B------:R-:W-:Y:S01]  /*2630*/  @P3 FADD.FTZ R100, R49, R100 ;  /* 0x0000006431643221 */ /* 0x000fe20000010000 */
[----:B--2---:R-:W-:Y:S01]  /*2640*/  SEL R65, R66, R61, P0 ;  /* 0x0000003d42417207 */ /* 0x004fe20000000000 */
[----:B------:R-:W-:Y:S01]  /*2650*/  @P3 FADD.FTZ R98, R51, R98 ;  /* 0x0000006233623221 */ /* 0x000fe20000010000 */
[----:B------:R-:W-:Y:S01]  /*2660*/  SEL R66, R67, R62, P0 ;  /* 0x0000003e43427207 */ /* 0x000fe20000000000 */
[----:B------:R-:W-:Y:S01]  /*2670*/  @P3 FADD.FTZ R115, R44, R115 ;  /* 0x000000732c733221 */ /* 0x000fe20000010000 */
[----:B------:R-:W2:Y:S01]  /*2680*/  F2F.BF16.F32 R114, R190 ;  /* 0x000000be00727304 */ /* 0x000ea20000202000 */
[----:B0-----:R-:W-:Y:S01]  /*2690*/  @P4 PRMT R179, R68, 0x7610, R179 ;  /* 0x0000761044b34816 */ /* 0x001fe200000000b3 */
[----:B------:R-:W-:Y:S01]  /*26a0*/  @P3 FADD.FTZ R113, R46, R113 ;  /* 0x000000712e713221 */ /* 0x000fe20000010000 */
[----:B------:R-:W-:Y:S01]  /*26b0*/  @P3 FADD.FTZ R105, R48, R105 ;  /* 0x0000006930693221 */ /* 0x000fe20000010000 */
[----:B------:R-:W-:Y:S01]  /*26c0*/  @P3 FADD.FTZ R103, R50, R103 ;  /* 0x0000006732673221 */ /* 0x000fe20000010000 */
[----:B------:R-:W-:Y:S01]  /*26d0*/  @P3 FADD.FTZ R101, R52, R101 ;  /* 0x0000006534653221 */ /* 0x000fe20000010000 */
[----:B------:R-:W-:Y:S01]  /*26e0*/  @P3 FADD.FTZ R92, R53, R92 ;  /* 0x0000005c355c3221 */ /* 0x000fe20000010000 */
[----:B------:R-:W-:Y:S01]  /*26f0*/  @P3 FADD.FTZ R95, R54, R95 ;  /* 0x0000005f365f3221 */ /* 0x000fe20000010000 */
[----:B------:R-:W0:Y:S01]  /*2700*/  F2F.BF16.F32 R197, R199 ;  /* 0x000000c700c57304 */ /* 0x000e220000202000 */
[----:B------:R-:W-:Y:S01]  /*2710*/  @P3 FADD.FTZ R90, R55, R90 ;  /* 0x0000005a375a3221 */ /* 0x000fe20000010000 */
[----:B---3--:R-:W-:Y:S01]  /*2720*/  SEL R67, R72, R63, P0 ;  /* 0x0000003f48437207 */ /* 0x008fe20000000000 */
[----:B------:R-:W-:Y:S01]  /*2730*/  @P3 FADD.FTZ R86, R57, R86 ;  /* 0x0000005639563221 */ /* 0x000fe20000010000 */
[----:B------:R-:W-:-:S04]  /*2740*/  IMAD.WIDE.U32 R68, R68, 0x10000, RZ ;  /* 0x0001000044447825 */ /* 0x000fc800078e00ff */
[----:B------:R-:W-:Y:S01]  /*2750*/  @P3 FADD.FTZ R93, R58, R93 ;  /* 0x0000005d3a5d3221 */ /* 0x000fe20000010000 */
[----:B------:R-:W-:Y:S01]  /*2760*/  @P3 FADD.FTZ R188, R59, R188 ;  /* 0x000000bc3bbc3221 */ /* 0x000fe20000010000 */
[----:B------:R-:W-:Y:S01]  /*2770*/  @P3 FADD.FTZ R91, R56, R91 ;  /* 0x0000005b385b3221 */ /* 0x000fe20000010000 */
[----:B------:R-:W3:Y:S01]  /*2780*/  F2F.BF16.F32 R85, R201 ;  /* 0x000000c900557304 */ /* 0x000ee20000202000 */
[----:B-1----:R-:W-:Y:S01]  /*2790*/  SHF.L.U32 R72, R70, 0x10, RZ ;  /* 0x0000001046487819 */ /* 0x002fe200000006ff */
[----:B------:R1:W-:Y:S01]  /*27a0*/  @P1 STG.E.128 desc[UR6][R2.64], R64 ;  /* 0x0000004002001986 */ /* 0x0003e2000c101d06 */
[----:B------:R-:W-:Y:S01]  /*27b0*/  SHF.R.U32.HI R200, RZ, 0x1d, R187 ;  /* 0x0000001dffc87819 */ /* 0x000fe200000116bb */
[----:B--2---:R-:W-:Y:S01]  /*27c0*/  IMAD.U32 R78, R114, 0x10000, RZ ;  /* 0x00010000724e7824 */ /* 0x004fe200078e00ff */
[----:B------:R-:W-:Y:S02]  /*27d0*/  IADD3 R82, P3, R198, UR20, RZ ;  /* 0x00000014c6527c10 */ /* 0x000fe4000ff7e0ff */
[----:B------:R-:W-:Y:S01]  /*27e0*/  LOP3.LUT R69, R69, R72, R73, 0xfe, !PT ;  /* 0x0000004845457212 */ /* 0x000fe200078efe49 */
[----:B------:R-:W2:Y:S01]  /*27f0*/  F2F.BF16.F32 R189, R191 ;  /* 0x000000bf00bd7304 */ /* 0x000ea20000202000 */
[----:B------:R-:W-:-:S02]  /*2800*/  LOP3.LUT R68, R68, R71, RZ, 0xfc, !PT ;  /* 0x0000004744447212 */ /* 0x000fc400078efcff */
[----:B------:R-:W-:Y:S02]  /*2810*/  IADD3.X R83, R200, UR21, RZ, P3, !PT ;  /* 0x00000015c8537c10 */ /* 0x000fe40009ffe4ff */
[----:B------:R-:W-:Y:S02]  /*2820*/  SHF.L.U32 R80, R194, 0x10, RZ ;  /* 0x00000010c2507819 */ /* 0x000fe400000006ff */
[----:B------:R-:W-:Y:S01]  /*2830*/  @P4 PRMT R180, R70, 0x7610, R180 ;  /* 0x0000761046b44816 */ /* 0x000fe200000000b4 */
[----:B------:R-:W4:Y:S01]  /*2840*/  F2F.BF16.F32 R117, R193 ;  /* 0x000000c100757304 */ /* 0x000f220000202000 */
[----:B------:R2:W-:Y:S01]  /*2850*/  STG.E.64 desc[UR6][R82.64], R68 ;  /* 0x0000004452007986 */ /* 0x0005e2000c101b06 */
[----:B------:R-:W-:Y:S01]  /*2860*/  @P1 LEA R70, P3, R186, UR18, 0x4 ;  /* 0x00000012ba461c11 */ /* 0x000fe2000f8620ff */
[----:B-1----:R-:W-:Y:S01]  /*2870*/  IMAD.WIDE.U32 R64, R195, 0x10000, RZ ;  /* 0x00010000c3407825 */ /* 0x002fe200078e00ff */
[----:B------:R-:W-:Y:S02]  /*2880*/  @P4 PRMT R181, R73, 0x7610, R181 ;  /* 0x0000761049b54816 */ /* 0x000fe400000000b5 */
[----:B------:R-:W-:-:S02]  /*2890*/  @P4 PRMT R182, R71, 0x7610, R182 ;  /* 0x0000761047b64816 */ /* 0x000fc400000000b6 */
[----:B------:R-:W1:Y:S01]  /*28a0*/  F2F.BF16.F32 R106, R112 ;  /* 0x00000070006a7304 */ /* 0x000e620000202000 */
[----:B------:R-:W-:Y:S01]  /*28b0*/  IMAD.WIDE.U32 R2, R116, 0x10000, RZ ;  /* 0x0001000074027825 */ /* 0x000fe200078e00ff */
[----:B0-----:R-:W-:Y:S02]  /*28c0*/  LOP3.LUT R81, R65, R80, R197, 0xfe, !PT ;  /* 0x0000005041517212 */ /* 0x001fe400078efec5 */
[----:B---3--:R-:W-:Y:S02]  /*28d0*/  LOP3.LUT R80, R64, R85, RZ, 0xfc, !PT ;  /* 0x0000005540507212 */ /* 0x008fe400078efcff */
[----:B--2---:R-:W-:Y:S02]  /*28e0*/  LOP3.LUT R79, R3, R78, R189, 0xfe, !PT ;  /* 0x0000004e034f7212 */ /* 0x004fe400078efebd */
[----:B------:R-:W0:Y:S01]  /*28f0*/  F2F.BF16.F32 R104, R110 ;  /* 0x0000006e00687304 */ /* 0x000e220000202000 */
[----:B----4-:R-:W-:Y:S02]  /*2900*/  LOP3.LUT R78, R2, R117, RZ, 0xfc, !PT ;  /* 0x00000075024e7212 */ /* 0x010fe400078efcff */
[----:B------:R-:W-:-:S02]  /*2910*/  SHF.L.U32 R202, R186, 0x3, RZ ;  /* 0x00000003baca7819 */ /* 0x000fc400000006ff */
[----:B------:R-:W-:Y:S01]  /*2920*/  @P1 LEA.HI.X R71, R186, UR19, RZ, 0x4, P3 ;  /* 0x00000013ba471c11 */ /* 0x000fe200098f24ff */
[----:B-1----:R-:W-:Y:S02]  /*2930*/  IMAD.WIDE.U32 R64, R106, 0x10000, RZ ;  /* 0x000100006a407825 */ /* 0x002fe400078e00ff */
[----:B------:R-:W1:Y:S01]  /*2940*/  F2F.BF16.F32 R94, R100 ;  /* 0x00000064005e7304 */ /* 0x000e620000202000 */
[----:B0-----:R-:W-:-:S07]  /*2950*/  SHF.L.U32 R74, R104, 0x10, RZ ;  /* 0x00000010684a7819 */ /* 0x001fce00000006ff */
        /* <DEDUP_REMOVED lines=40> */
.L_x_2038:
        /* <DEDUP_REMOVED lines=25> */
.L_x_2039:
        /* <DEDUP_REMOVED lines=25> */
.L_x_2040:
        /* <DEDUP_REMOVED lines=25> */
.L_x_2041:
        /* <DEDUP_REMOVED lines=24> */
.L_x_2042:
[----:B------:R-:W-:Y:S01]  /*3210*/  @P4 PRMT R179, R0, 0x7610, R179 ;  /* 0x0000761000b34816 */ /* 0x000fe200000000b3 */
[----:B------:R-:W-:Y:S01]  /*3220*/  IMAD.SHL.U32 R0, R177, 0x8, RZ ;  /* 0x00000008b1007824 */ /* 0x000fe200078e00ff */
[----:B------:R-:W-:Y:S01]  /*3230*/  SHF.R.U32.HI R177, RZ, 0x1d, R177 ;  /* 0x0000001dffb17819 */ /* 0x000fe200000116b1 */
[----:B------:R1:W-:Y:S01]  /*3240*/  @P1 STG.E.128 desc[UR6][R78.64], R64 ;  /* 0x000000404e001986 */ /* 0x0003e2000c101d06 */
[----:B------:R-:W-:Y:S02]  /*3250*/  SHF.L.U32 R70, R178, 0x3, RZ ;  /* 0x00000003b2467819 */ /* 0x000fe400000006ff */
[----:B0-----:R-:W-:Y:S02]  /*3260*/  IADD3 R2, P3, R0, UR20, RZ ;  /* 0x0000001400027c10 */ /* 0x001fe4000ff7e0ff */
[----:B------:R-:W-:Y:S02]  /*3270*/  SEL R60, R91, R60, P0 ;  /* 0x0000003c5b3c7207 */ /* 0x000fe40000000000 */
[----:B------:R-:W-:-:S02]  /*3280*/  IADD3.X R3, R177, UR21, RZ, P3, !PT ;  /* 0x00000015b1037c10 */ /* 0x000fc40009ffe4ff */
[----:B------:R-:W-:Y:S02]  /*3290*/  SEL R61, R86, R61, P0 ;  /* 0x0000003d563d7207 */ /* 0x000fe40000000000 */
[----:B------:R-:W-:Y:S01]  /*32a0*/  SEL R62, R93, R62, P0 ;  /* 0x0000003e5d3e7207 */ /* 0x000fe20000000000 */
[----:B------:R0:W-:Y:S01]  /*32b0*/  STG.E.64 desc[UR6][R2.64], R72 ;  /* 0x0000004802007986 */ /* 0x0001e2000c101b06 */
[----:B------:R-:W-:Y:S02]  /*32c0*/  SEL R63, R188, R63, P0 ;  /* 0x0000003fbc3f7207 */ /* 0x000fe40000000000 */
[----:B------:R-:W-:Y:S02]  /*32d0*/  SHF.R.U32.HI R74, RZ, 0x1d, R178 ;  /* 0x0000001dff4a7819 */ /* 0x000fe400000116b2 */
[----:B------:R-:W-:Y:S02]  /*32e0*/  @P4 PRMT R182, R87, 0x7610, R182 ;  /* 0x0000761057b64816 */ /* 0x000fe400000000b6 */
[----:B-1----:R-:W-:-:S02]  /*32f0*/  IADD3 R66, P3, R70, UR20, RZ ;  /* 0x0000001446427c10 */ /* 0x002fc4000ff7e0ff */
[----:B------:R-:W-:Y:S02]  /*3300*/  @P1 LEA R64, P0, R178, UR18, 0x4 ;  /* 0x00000012b2401c11 */ /* 0x000fe4000f8020ff */
        /* <DEDUP_REMOVED lines=13> */
.L_x_2043:
        /* <DEDUP_REMOVED lines=8> */
[----:B0-----:R-:W-:Y:S02]  /*3460*/  IADD3 R2, P0, R70, UR16, RZ ;  /* 0x0000001046027c10 */ /* 0x001fe4000ff1e0ff */
[----:B------:R-:W-:Y:S01]  /*3470*/  PRMT R67, R181, 0x5410, R180 ;  /* 0x00005410b5437816 */ /* 0x000fe200000000b4 */
[----:B------:R-:W-:Y:S01]  /*3480*/  IMAD.WIDE.U32 R64, R64, 0x10000, RZ ;  /* 0x0001000040407825 */ /* 0x000fe200078e00ff */
[----:B------:R-:W-:-:S04]  /*3490*/  IADD3.X R3, R74, UR17, RZ, P0, !PT ;  /* 0x000000114a037c10 */ /* 0x000fc800087fe4ff */
[----:B------:R-:W-:Y:S02]  /*34a0*/  LOP3.LUT R65, R67, R65, RZ, 0xfc, !PT ;  /* 0x0000004143417212 */ /* 0x000fe400078efcff */
[----:B------:R-:W-:-:S05]  /*34b0*/  LOP3.LUT R64, R64, 0xffff, R182, 0xf8, !PT ;  /* 0x0000ffff40407812 */ /* 0x000fca00078ef8b6 */
[----:B------:R2:W-:Y:S02]  /*34c0*/  STG.E.64 desc[UR6][R2.64], R64 ;  /* 0x0000004002007986 */ /* 0x0005e4000c101b06 */
.L_x_2044:
        /* <DEDUP_REMOVED lines=58> */
.L_x_2035:
[----:B------:R-:W1:Y:S01]  /*3870*/  S2UR UR4, SR_CTAID.X ;  /* 0x00000000000479c3 */ /* 0x000e620000002500 */
[----:B------:R-:W-:-:S07]  /*3880*/  LOP3.LUT R23, R176, 0xff, RZ, 0xc0, !PT ;  /* 0x000000ffb0177812 */ /* 0x000fce00078ec0ff */
[----:B0-2---:R-:W0:Y:S08]  /*3890*/  LDC.64 R2, c[0x0][0x2d0] ;  /* 0x0000b400ff027b82 */ /* 0x005e300000000a00 */
[----:B------:R-:W2:Y:S01]  /*38a0*/  LDC.64 R20, c[0x0][0x2d8] ;  /* 0x0000b600ff147b82 */ /* 0x000ea20000000a00 */
[----:B-1----:R-:W-:Y:S01]  /*38b0*/  LEA.HI R0, R176, UR4, RZ, 0x18 ;  /* 0x00000004b0007c11 */ /* 0x002fe2000f8fc0ff */
[----:B------:R-:W-:-:S04]  /*38c0*/  ULDC UR4, c[0x0][0x218] ;  /* 0x0000860000047ab9 */ /* 0x000fc80000000800 */
[----:B------:R-:W-:-:S05]  /*38d0*/  IMAD R0, R0, UR4, RZ ;  /* 0x0000000400007c24 */ /* 0x000fca000f8e02ff */
[----:B------:R-:W-:-:S05]  /*38e0*/  LEA.HI R23, R0, R23, RZ, 0x1e ;  /* 0x0000001700177211 */ /* 0x000fca00078ff0ff */
[----:B0-----:R-:W-:-:S04]  /*38f0*/  IMAD.WIDE.U32 R2, R23, 0x10, R2 ;  /* 0x0000001017027825 */ /* 0x001fc800078e0002 */
        /* <DEDUP_REMOVED lines=16> */
.L_x_2036:
[----:B------:R-:W-:Y:S01]  /*3a00*/  HFMA2.MMA R72, -RZ, RZ, 0, 9.5367431640625e-07 ;  /* 0x00000010ff487435 */ /* 0x000fe200000001ff */
[----:B------:R-:W-:Y:S01]  /*3a10*/  MOV R73, R3 ;  /* 0x0000000300497202 */ /* 0x000fe20000000f00 */
[----:B------:R-:W-:Y:S01]  /*3a20*/  IMAD.MOV.U32 R75, RZ, RZ, 0x1f ;  /* 0x0000001fff4b7424 */ /* 0x000fe200078e00ff */
[----:B------:R-:W-:-:S08]  /*3a30*/  MOV R70, 0xffffffff ;  /* 0xffffffff00467802 */ /* 0x000fd00000000f00 */
[----:B-----5:R-:W-:Y:S05]  /*3a40*/  WARPSYNC.COLLECTIVE R70, `(.L_x_2046) ;  /* 0x0000000046087348 */ /* 0x020fea0003c00000 */
[----:B------:R0:W1:Y:S02]  /*3a50*/  SHFL.DOWN P3, R71, R73, R72, R75 ;  /* 0x0800004849477389 */ /* 0x000064000006004b */
[----:B01---5:R-:W-:Y:S01]  /*3a60*/  ENDCOLLECTIVE ;  /* 0x000000000000791b */ /* 0x023fe20003800000 */
.L_x_2046:
[----:B------:R-:W-:Y:S02]  /*3a70*/  MOV R73, R65 ;  /* 0x0000004100497202 */ /* 0x000fe40000000f00 */
[----:B------:R-:W-:-:S07]  /*3a80*/  MOV R2, R71 ;  /* 0x0000004700027202 */ /* 0x000fce0000000f00 */
[----:B------:R-:W-:Y:S05]  /*3a90*/  WARPSYNC.COLLECTIVE R70, `(.L_x_2047) ;  /* 0x0000000046087348 */ /* 0x000fea0003c00000 */
[----:B------:R0:W1:Y:S02]  /*3aa0*/  SHFL.DOWN P3, R71, R73, R72, R75 ;  /* 0x0800004849477389 */ /* 0x000064000006004b */
[----:B01----:R-:W-:Y:S01]  /*3ab0*/  ENDCOLLECTIVE ;  /* 0x000000000000791b */ /* 0x003fe20003800000 */
.L_x_2047:
[----:B------:R-:W-:Y:S01]  /*3ac0*/  FADD.FTZ R2, R3, R2 ;  /* 0x0000000203027221 */ /* 0x000fe20000010000 */
[----:B------:R-:W-:-:S03]  /*3ad0*/  HFMA2.MMA R72, -RZ, RZ, 0, 4.76837158203125e-07 ;  /* 0x00000008ff487435 */ /* 0x000fc600000001ff */
[----:B------:R-:W-:Y:S01]  /*3ae0*/  IMAD.MOV.U32 R73, RZ, RZ, R2 ;  /* 0x000000ffff497224 */ /* 0x000fe200078e0002 */
[----:B------:R-:W-:-:S07]  /*3af0*/  MOV R64, R71 ;  /* 0x0000004700407202 */ /* 0x000fce0000000f00 */
[----:B------:R-:W-:Y:S05]  /*3b00*/  WARPSYNC.COLLECTIVE R70, `(.L_x_2048) ;  /* 0x0000000046087348 */ /* 0x000fea0003c00000 */
[----:B------:R0:W1:Y:S02]  /*3b10*/  SHFL.DOWN P3, R71, R73, R72, R75 ;  /* 0x0800004849477389 */ /* 0x000064000006004b */
[----:B01----:R-:W-:Y:S01]  /*3b20*/  ENDCOLLECTIVE ;  /* 0x000000000000791b */ /* 0x003fe20003800000 */
.L_x_2048:
[----:B------:R-:W-:-:S05]  /*3b30*/  FADD.FTZ R64, R65, R64 ;  /* 0x0000004041407221 */ /* 0x000fca0000010000 */
[----:B------:R-:W-:Y:S02]  /*3b40*/  MOV R73, R64 ;  /* 0x0000004000497202 */ /* 0x000fe40000000f00 */
[----:B------:R-:W-:-:S07]  /*3b50*/  MOV R67, R71 ;  /* 0x0000004700437202 */ /* 0x000fce0000000f00 */
[----:B------:R-:W-:Y:S05]  /*3b60*/  WARPSYNC.COLLECTIVE R70, `(.L_x_2049) ;  /* 0x0000000046087348 */ /* 0x000fea0003c00000 */
[----:B------:R0:W1:Y:S02]  /*3b70*/  SHFL.DOWN P3, R71, R73, R72, R75 ;  /* 0x0800004849477389 */ /* 0x000064000006004b */
[----:B01----:R-:W-:Y:S01]  /*3b80*/  ENDCOLLECTIVE ;  /* 0x000000000000791b */ /* 0x003fe20003800000 */
.L_x_2049:
[----:B------:R-:W-:Y:S01]  /*3b90*/  FADD.FTZ R67, R2, R67 ;  /* 0x0000004302437221 */ /* 0x000fe20000010000 */
[----:B------:R-:W-:-:S03]  /*3ba0*/  HFMA2.MMA R72, -RZ, RZ, 0, 2.384185791015625e-07 ;  /* 0x00000004ff487435 */ /* 0x000fc600000001ff */
[----:B------:R-:W-:Y:S01]  /*3bb0*/  IMAD.MOV.U32 R73, RZ, RZ, R67 ;  /* 0x000000ffff497224 */ /* 0x000fe200078e0043 */
[----:B------:R-:W-:-:S07]  /*3bc0*/  MOV R69, R71 ;  /* 0x0000004700457202 */ /* 0x000fce0000000f00 */
[----:B------:R-:W-:Y:S05]  /*3bd0*/  WARPSYNC.COLLECTIVE R70, `(.L_x_2050) ;  /* 0x0000000046087348 */ /* 0x000fea0003c00000 */
[----:B------:R0:W1:Y:S02]  /*3be0*/  SHFL.DOWN P3, R71, R73, R72, R75 ;  /* 0x0800004849477389 */ /* 0x000064000006004b */
[----:B01----:R-:W-:Y:S01]  /*3bf0*/  ENDCOLLECTIVE ;  /* 0x000000000000791b */ /* 0x003fe20003800000 */
.L_x_2050:
[----:B------:R-:W-:-:S05]  /*3c00*/  FADD.FTZ R69, R64, R69 ;  /* 0x0000004540457221 */ /* 0x000fca0000010000 */
[----:B------:R-:W-:Y:S02]  /*3c10*/  MOV R73, R69 ;  /* 0x0000004500497202 */ /* 0x000fe40000000f00 */
[----:B------:R-:W-:-:S07]  /*3c20*/  MOV R66, R71 ;  /* 0x0000004700427202 */ /* 0x000fce0000000f00 */
[----:B------:R-:W-:Y:S05]  /*3c30*/  WARPSYNC.COLLECTIVE R70, `(.L_x_2051) ;  /* 0x0000000046087348 */ /* 0x000fea0003c00000 */
[----:B------:R0:W1:Y:S02]  /*3c40*/  SHFL.DOWN P3, R71, R73, R72, R75 ;  /* 0x0800004849477389 */ /* 0x000064000006004b */
[----:B01----:R-:W-:Y:S01]  /*3c50*/  ENDCOLLECTIVE ;  /* 0x000000000000791b */ /* 0x003fe20003800000 */
.L_x_2051:
[----:B------:R-:W-:Y:S01]  /*3c60*/  FADD.FTZ R66, R67, R66 ;  /* 0x0000004243427221 */ /* 0x000fe20000010000 */
[----:B------:R-:W-:-:S03]  /*3c70*/  HFMA2.MMA R72, -RZ, RZ, 0, 1.1920928955078125e-07 ;  /* 0x00000002ff487435 */ /* 0x000fc600000001ff */
[----:B------:R-:W-:Y:S01]  /*3c80*/  IMAD.MOV.U32 R73, RZ, RZ, R66 ;  /* 0x000000ffff497224 */ /* 0x000fe200078e0042 */
[----:B------:R-:W-:-:S07]  /*3c90*/  MOV R68, R71 ;  /* 0x0000004700447202 */ /* 0x000fce0000000f00 */
[----:B------:R-:W-:Y:S05]  /*3ca0*/  WARPSYNC.COLLECTIVE R70, `(.L_x_2052) ;  /* 0x0000000046087348 */ /* 0x000fea0003c00000 */
[----:B------:R0:W1:Y:S02]  /*3cb0*/  SHFL.DOWN P3, R71, R73, R72, R75 ;  /* 0x0800004849477389 */ /* 0x000064000006004b */
[----:B01----:R-:W-:Y:S01]  /*3cc0*/  ENDCOLLECTIVE ;  /* 0x000000000000791b */ /* 0x003fe20003800000 */
.L_x_2052:
[----:B------:R-:W-:-:S05]  /*3cd0*/  FADD.FTZ R68, R69, R68 ;  /* 0x0000004445447221 */ /* 0x000fca0000010000 */
[----:B------:R-:W-:Y:S02]  /*3ce0*/  MOV R73, R68 ;  /* 0x0000004400497202 */ /* 0x000fe40000000f00 */
[----:B------:R-:W-:-:S07]  /*3cf0*/  MOV R3, R71 ;  /* 0x0000004700037202 */ /* 0x000fce0000000f00 */
[----:B------:R-:W-:Y:S05]  /*3d00*/  WARPSYNC.COLLECTIVE R70, `(.L_x_2053) ;  /* 0x0000000046087348 */ /* 0x000fea0003c00000 */
[----:B------:R0:W1:Y:S02]  /*3d10*/  SHFL.DOWN P3, R71, R73, R72, R75 ;  /* 0x0800004849477389 */ /* 0x000064000006004b */
[----:B01----:R-:W-:Y:S01]  /*3d20*/  ENDCOLLECTIVE ;  /* 0x000000000000791b */ /* 0x003fe20003800000 */
.L_x_2053:
[----:B------:R-:W-:Y:S01]  /*3d30*/  FADD.FTZ R3, R66, R3 ;  /* 0x0000000342037221 */ /* 0x000fe20000010000 */
[----:B------:R-:W-:-:S03]  /*3d40*/  HFMA2.MMA R72, -RZ, RZ, 0, 5.9604644775390625e-08 ;  /* 0x00000001ff487435 */ /* 0x000fc600000001ff */
[----:B------:R-:W-:Y:S01]  /*3d50*/  IMAD.MOV.U32 R73, RZ, RZ, R3 ;  /* 0x000000ffff497224 */ /* 0x000fe200078e0003 */
[----:B------:R-:W-:-:S07]  /*3d60*/  MOV R65, R71 ;  /* 0x0000004700417202 */ /* 0x000fce0000000f00 */
[----:B------:R-:W-:Y:S05]  /*3d70*/  WARPSYNC.COLLECTIVE R70, `(.L_x_2054) ;  /* 0x0000000046087348 */ /* 0x000fea0003c00000 */
[----:B------:R0:W1:Y:S02]  /*3d80*/  SHFL.DOWN P3, R71, R73, R72, R75 ;  /* 0x0800004849477389 */ /* 0x000064000006004b */
[----:B01----:R-:W-:Y:S01]  /*3d90*/  ENDCOLLECTIVE ;  /* 0x000000000000791b */ /* 0x003fe20003800000 */
.L_x_2054:
[----:B------:R-:W-:-:S05]  /*3da0*/  FADD.FTZ R65, R68, R65 ;  /* 0x0000004144417221 */ /* 0x000fca0000010000 */
[----:B------:R-:W-:Y:S02]  /*3db0*/  MOV R73, R65 ;  /* 0x0000004100497202 */ /* 0x000fe40000000f00 */
[----:B------:R-:W-:-:S07]  /*3dc0*/  MOV R2, R71 ;  /* 0x0000004700027202 */ /* 0x000fce0000000f00 */
[----:B------:R-:W-:Y:S05]  /*3dd0*/  WARPSYNC.COLLECTIVE R70, `(.L_x_2055) ;  /* 0x0000000046087348 */ /* 0x000fea0003c00000 */
[----:B------:R0:W1:Y:S02]  /*3de0*/  SHFL.DOWN P3, R71, R73, R72, R75 ;  /* 0x0800004849477389 */ /* 0x000064000006004b */
[----:B01----:R-:W-:Y:S01]  /*3df0*/  ENDCOLLECTIVE ;  /* 0x000000000000791b */ /* 0x003fe20003800000 */
.L_x_2055:
[----:B------:R-:W-:Y:S01]  /*3e00*/  MOV R64, R71 ;  /* 0x0000004700407202 */ /* 0x000fe20000000f00 */
[----:B------:R-:W-:Y:S06]  /*3e10*/  BRA `(.L_x_2056) ;  /* 0xffffffdc007c7947 */ /* 0x000fec000383ffff */
.L_x_2057:
        /* <DEDUP_REMOVED lines=14> */
.L_x_4543:


//--------------------- .text._ZN10layer_norm31ln_parallel_residual_bwd_kernelINS_13Kernel_traitsIf13__nv_bfloat16fS2_fjLj7168ELj1ELj1ELj8ELj8ENS_18Kernel_traits_baseILj7168EfS2_fS2_fjLj256EEEEELb1ELb0ELb0EEEvNS_9BwdParamsE --------------------------
	.section	.text._ZN10layer_norm31ln_parallel_residual_bwd_kernelINS_13Kernel_traitsIf13__nv_bfloat16fS2_fjLj7168ELj1ELj1ELj8ELj8ENS_18Kernel_traits_baseILj7168EfS2_fS2_fjLj256EEEEELb1ELb0ELb0EEEvNS_9BwdParamsE,"ax",@progbits
	.align	128
        .global         _ZN10layer_norm31ln_parallel_residual_bwd_kernelINS_13Kernel_traitsIf13__nv_bfloat16fS2_fjLj7168ELj1ELj1ELj8ELj8ENS_18Kernel_traits_baseILj7168EfS2_fS2_fjLj256EEEEELb1ELb0ELb0EEEvNS_9BwdParamsE
        .type           _ZN10layer_norm31ln_parallel_residual_bwd_kernelINS_13Kernel_traitsIf13__nv_bfloat16fS2_fjLj7168ELj1ELj1ELj8ELj8ENS_18Kernel_traits_baseILj7168EfS2_fS2_fjLj256EEEEELb1ELb0ELb0EEEvNS_9BwdParamsE,@function
        .size           _ZN10layer_norm31ln_parallel_residual_bwd_kernelINS_13Kernel_traitsIf13__nv_bfloat16fS2_fjLj7168ELj1ELj1ELj8ELj8ENS_18Kernel_traits_baseILj7168EfS2_fS2_fjLj256EEEEELb1ELb0ELb0EEEvNS_9BwdParamsE,(.L_x_4544 - _ZN10layer_norm31ln_parallel_residual_bwd_kernelINS_13Kernel_traitsIf13__nv_bfloat16fS2_fjLj7168ELj1ELj1ELj8ELj8ENS_18Kernel_traits_baseILj7168EfS2_fS2_fjLj256EEEEELb1ELb0ELb0EEEvNS_9BwdParamsE)
        .other          _ZN10layer_norm31ln_parallel_residual_bwd_kernelINS_13Kernel_traitsIf13__nv_bfloat16fS2_fjLj7168ELj1ELj1ELj8ELj8ENS_18Kernel_traits_baseILj7168EfS2_fS2_fjLj256EEEEELb1ELb0ELb0EEEvNS_9BwdParamsE,@"STO_CUDA_ENTRY STV_DEFAULT"
_ZN10layer_norm31ln_parallel_residual_bwd_kernelINS_13Kernel_traitsIf13__nv_bfloat16fS2_fjLj7168ELj1ELj1ELj8ELj8ENS_18Kernel_traits_baseILj7168EfS2_fS2_fjLj256EEEEELb1ELb0ELb0EEEvNS_9BwdParamsE:
.text._ZN10layer_norm31ln_parallel_residual_bwd_kernelINS_13Kernel_traitsIf13__nv_bfloat16fS2_fjLj7168ELj1ELj1ELj8ELj8ENS_18Kernel_traits_baseILj7168EfS2_fS2_fjLj256EEEEELb1ELb0ELb0EEEvNS_9BwdParamsE:
        /* <DEDUP_REMOVED lines=13> */
[----:B------:R-:W3:Y:S01]  /*00d0*/  LDL.64 R68, [R1+0x88] ;  /* 0x0000880001447983 */ /* 0x000ee20000100a00 */
[----:B------:R-:W-:Y:S01]  /*00e0*/  LEA.HI R0, R0, R2, RZ, 0x2 ;  /* 0x0000000200007211 */ /* 0x000fe200078f10ff */
[----:B------:R-:W-:Y:S01]  /*00f0*/  ULDC.64 UR8, c[0x0][0x2c8] ;  /* 0x0000b20000087ab9 */ /* 0x000fe20000000a00 */
[----:B------:R-:W-:Y:S01]  /*0100*/  ULDC.64 UR14, c[0x0][0x300] ;  /* 0x0000c000000e7ab9 */ /* 0x000fe20000000a00 */
[----:B------:R-:W3:Y:S01]  /*0110*/  LDL.64 R70, [R1+0x90] ;  /* 0x0000900001467983 */ /* 0x000ee20000100a00 */
[----:B------:R-:W-:Y:S01]  /*0120*/  ULDC.64 UR10, c[0x0][0x238] ;  /* 0x00008e00000a7ab9 */ /* 0x000fe20000000a00 */
[----:B------:R-:W-:Y:S01]  /*0130*/  ULDC.64 UR12, c[0x0][0x240] ;  /* 0x00009000000c7ab9 */ /* 0x000fe20000000a00 */
[----:B------:R-:W-:Y:S01]  /*0140*/  ULDC.64 UR18, c[0x0][0x308] ;  /* 0x0000c20000127ab9 */ /* 0x000fe20000000a00 */
[----:B------:R-:W4:Y:S01]  /*0150*/  LDL.64 R64, [R1+0x78] ;  /* 0x0000780001407983 */ /* 0x000f220000100a00 */
[----:B------:R-:W-:-:S03]  /*0160*/  ULDC.64 UR20, c[0x0][0x210] ;  /* 0x0000840000147ab9 */ /* 0x000fc60000000a00 */
[----:B------:R-:W4:Y:S04]  /*0170*/  LDL.64 R66, [R1+0x80] ;  /* 0x0000800001427983 */ /* 0x000f280000100a00 */
[----:B------:R-:W4:Y:S04]  /*0180*/  LDL.64 R60, [R1+0x68] ;  /* 0x00006800013c7983 */ /* 0x000f280000100a00 */
[----:B------:R-:W4:Y:S01]  /*0190*/  LDL.64 R62, [R1+0x70] ;  /* 0x00007000013e7983 */ /* 0x000f220000100a00 */
[----:B0-----:R-:W-:-:S03]  /*01a0*/  LOP3.LUT R3, R132, 0xff, RZ, 0xc, !PT ;  /* 0x000000ff84037812 */ /* 0x001fc600078e0cff */
[----:B------:R-:W4:Y:S01]  /*01b0*/  LDL.64 R56, [R1+0x58] ;  /* 0x0000580001387983 */ /* 0x000f220000100a00 */
[----:B------:R-:W-:Y:S02]  /*01c0*/  LOP3.LUT R5, R132, 0xff, RZ, 0xc0, !PT ;  /* 0x000000ff84057812 */ /* 0x000fe400078ec0ff */
[----:B------:R-:W-:Y:S01]  /*01d0*/  LEA.HI.SX32 R0, R0, R3, 0x1e ;  /* 0x0000000300007211 */ /* 0x000fe200078ff2ff */
[----:B------:R-:W4:Y:S03]  /*01e0*/  LDL.64 R58, [R1+0x60] ;  /* 0x00006000013a7983 */ /* 0x000f260000100a00 */
[C---:B------:R-:W-:Y:S01]  /*01f0*/  LOP3.LUT P6, RZ, R0.reuse, 0xffffff00, RZ, 0xc0, !PT ;  /* 0xffffff0000ff7812 */ /* 0x040fe200078cc0ff */
[----:B------:R-:W4:Y:S01]  /*0200*/  LDL.64 R52, [R1+0x48] ;  /* 0x0000480001347983 */ /* 0x000f220000100a00 */
[C---:B------:R-:W-:Y:S02]  /*0210*/  ISETP.GE.U32.AND P5, PT, R0.reuse, 0x200, PT ;  /* 0x000002000000780c */ /* 0x040fe40003fa6070 */
[C---:B------:R-:W-:Y:S01]  /*0220*/  ISETP.GE.U32.AND P4, PT, R0.reuse, 0x300, PT ;  /* 0x000003000000780c */ /* 0x040fe20003f86070 */
[----:B------:R-:W4:Y:S01]  /*0230*/  LDL.64 R54, [R1+0x50] ;  /* 0x0000500001367983 */ /* 0x000f220000100a00 */
[----:B------:R-:W-:-:S02]  /*0240*/  ISETP.GE.U32.AND P3, PT, R0, 0x400, PT ;  /* 0x000004000000780c */ /* 0x000fc40003f66070 */
[C---:B------:R-:W-:Y:S01]  /*0250*/  ISETP.GE.U32.AND P0, PT, R0.reuse, 0x500, PT ;  /* 0x000005000000780c */ /* 0x040fe20003f06070 */
[----:B------:R-:W4:Y:S04]  /*0260*/  LDL.64 R48, [R1+0x38] ;  /* 0x0000380001307983 */ /* 0x000f280000100a00 */
[----:B------:R-:W4:Y:S01]  /*0270*/  LDL.64 R50, [R1+0x40] ;  /* 0x0000400001327983 */ /* 0x000f220000100a00 */
[----:B--2---:R-:W0:Y:S03]  /*0280*/  @P6 LDC.64 R2, c[0x0][0x260] ;  /* 0x00009800ff026b82 */ /* 0x004e260000000a00 */
[----:B------:R-:W2:Y:S04]  /*0290*/  LDL.64 R40, [R1+0x18] ;  /* 0x0000180001287983 */ /* 0x000ea80000100a00 */
[----:B------:R-:W2:Y:S01]  /*02a0*/  LDL.64 R42, [R1+0x20] ;  /* 0x00002000012a7983 */ /* 0x000ea20000100a00 */
[----:B------:R-:W1:Y:S03]  /*02b0*/  @P6 LDC.64 R6, c[0x0][0x268] ;  /* 0x00009a00ff066b82 */ /* 0x000e660000000a00 */
[----:B------:R-:W2:Y:S04]  /*02c0*/  LDL.64 R44, [R1+0x28] ;  /* 0x00002800012c7983 */ /* 0x000ea80000100a00 */
[----:B------:R-:W2:Y:S01]  /*02d0*/  LDL.64 R46, [R1+0x30] ;  /* 0x00003000012e7983 */ /* 0x000ea20000100a00 */
[----:B------:R-:W1:Y:S03]  /*02e0*/  @P5 LDC.64 R8, c[0x0][0x260] ;  /* 0x00009800ff085b82 */ /* 0x000e660000000a00 */
[----:B------:R-:W2:Y:S04]  /*02f0*/  LDL.64 R36, [R1] ;  /* 0x0000000001247983 */ /* 0x000ea80000100a00 */
[----:B------:R-:W2:Y:S01]  /*0300*/  LDL.64 R38, [R1+0x8] ;  /* 0x0000080001267983 */ /* 0x000ea20000100a00 */
[----:B------:R-:W1:Y:S01]  /*0310*/  @P5 LDC.64 R10, c[0x0][0x268] ;  /* 0x00009a00ff0a5b82 */ /* 0x000e620000000a00 */
[----:B------:R-:W-:Y:S01]  /*0320*/  ULDC.64 UR4, c[0x0][0x208] ;  /* 0x0000820000047ab9 */ /* 0x000fe20000000a00 */
[----:B------:R-:W-:-:S02]  /*0330*/  ISETP.GE.U32.AND P1, PT, R0, 0x600, PT ;  /* 0x000006000000780c */ /* 0x000fc40003f26070 */
[----:B------:R-:W-:Y:S02]  /*0340*/  ISETP.GE.U32.AND P2, PT, R0, 0x700, PT ;  /* 0x000007000000780c */ /* 0x000fe40003f46070 */
[----:B------:R-:W-:Y:S02]  /*0350*/  @P6 LOP3.LUT R4, R4, 0x8, RZ, 0xfc, !PT ;  /* 0x0000000804046812 */ /* 0x000fe400078efcff */
[----:B------:R-:W1:Y:S08]  /*0360*/  @P4 LDC.64 R16, c[0x0][0x260] ;  /* 0x00009800ff104b82 */ /* 0x000e700000000a00 */
[----:B------:R-:W1:Y:S01]  /*0370*/  @P4 LDC.64 R18, c[0x0][0x268] ;  /* 0x00009a00ff124b82 */ /* 0x000e620000000a00 */
[----:B0-----:R-:W-:Y:S01]  /*0380*/  @P6 IMAD.WIDE.U32 R2, R5, 0x10, R2 ;  /* 0x0000001005026825 */ /* 0x001fe200078e0002 */
[----:B------:R-:W-:-:S06]  /*0390*/  LOP3.LUT R4, R4, 0xfffffffb, RZ, 0xc0, !PT ;  /* 0xfffffffb04047812 */ /* 0x000fcc00078ec0ff */
[----:B------:R-:W0:Y:S01]  /*03a0*/  @P3 LDC.64 R20, c[0x0][0x260] ;  /* 0x00009800ff143b82 */ /* 0x000e220000000a00 */
[----:B-1----:R-:W-:-:S07]  /*03b0*/  @P6 IMAD.WIDE.U32 R6, R5, 0x10, R6 ;  /* 0x0000001005066825 */ /* 0x002fce00078e0006 */
[----:B------:R-:W1:Y:S01]  /*03c0*/  @P3 LDC.64 R22, c[0x0][0x268] ;  /* 0x00009a00ff163b82 */ /* 0x000e620000000a00 */
[----:B------:R-:W-:Y:S02]  /*03d0*/  @P6 LOP3.LUT R5, R5, 0x100, RZ, 0xfc, !PT ;  /* 0x0000010005056812 */ /* 0x000fe400078efcff */
[----:B------:R-:W-:-:S05]  /*03e0*/  @P5 LOP3.LUT R4, R4, 0x4, RZ, 0xfc, !PT ;  /* 0x0000000404045812 */ /* 0x000fca00078efcff */
[----:B------:R-:W1:Y:S01]  /*03f0*/  @P0 LDC.64 R24, c[0x0][0x260] ;  /* 0x00009800ff180b82 */ /* 0x000e620000000a00 */
[----:B------:R-:W-:Y:S01]  /*0400*/  @P5 IMAD.WIDE.U32 R12, R5, 0x10, R8 ;  /* 0x00000010050c5825 */ /* 0x000fe200078e0008 */
[----:B------:R-:W-:-:S03]  /*0410*/  LOP3.LUT R4, R4, 0xfffffffd, RZ, 0xc0, !PT ;  /* 0xfffffffd04047812 */ /* 0x000fc600078ec0ff */
[C---:B------:R-:W-:Y:S01]  /*0420*/  @P5 IMAD.WIDE.U32 R14, R5.reuse, 0x10, R10 ;  /* 0x00000010050e5825 */ /* 0x040fe200078e000a */
[----:B------:R-:W-:Y:S02]  /*0430*/  @P5 IADD3 R5, R5, 0x100, RZ ;  /* 0x0000010005055810 */ /* 0x000fe40007ffe0ff */
[----:B------:R-:W1:Y:S01]  /*0440*/  @P0 LDC.64 R26, c[0x0][0x268] ;  /* 0x00009a00ff1a0b82 */ /* 0x000e620000000a00 */
[----:B------:R-:W-:Y:S02]  /*0450*/  @P4 LOP3.LUT R4, R4, 0x2, RZ, 0xfc, !PT ;  /* 0x0000000204044812 */ /* 0x000fe400078efcff */
[C---:B------:R-:W-:Y:S02]  /*0460*/  @P4 IMAD.WIDE.U32 R16, R5.reuse, 0x10, R16 ;  /* 0x0000001005104825 */ /* 0x040fe400078e0010 */
[----:B------:R-:W-:Y:S02]  /*0470*/  LOP3.LUT R4, R4, 0xfffffffe, RZ, 0xc0, !PT ;  /* 0xfffffffe04047812 */ /* 0x000fe400078ec0ff */
[----:B------:R-:W-:Y:S01]  /*0480*/  @P4 IMAD.WIDE.U32 R18, R5, 0x10, R18 ;  /* 0x0000001005124825 */ /* 0x000fe200078e0012 */
[----:B------:R-:W2:Y:S01]  /*0490*/  @P1 LDC.64 R8, c[0x0][0x260] ;  /* 0x00009800ff081b82 */ /* 0x000ea20000000a00 */
[----:B------:R-:W-:-:S02]  /*04a0*/  @P3 LOP3.LUT R4, R4, 0x1, RZ, 0xfc, !PT ;  /* 0x0000000104043812 */ /* 0x000fc400078efcff */
[----:B------:R-:W-:-:S04]  /*04b0*/  @P4 VIADD R5, R5, 0x100 ;  /* 0x0000010005054836 */ /* 0x000fc80000000000 */
[C---:B0-----:R-:W-:Y:S01]  /*04c0*/  @P3 IMAD.WIDE.U32 R20, R5.reuse, 0x10, R20 ;  /* 0x0000001005143825 */ /* 0x041fe200078e0014 */
[----:B------:R-:W0:Y:S03]  /*04d0*/  @P1 LDC.64 R10, c[0x0][0x268] ;  /* 0x00009a00ff0a1b82 */ /* 0x000e260000000a00 */
[C---:B-1----:R-:W-:Y:S01]  /*04e0*/  @P3 IMAD.WIDE.U32 R22, R5.reuse, 0x10, R22 ;  /* 0x0000001005163825 */ /* 0x042fe200078e0016 */
[----:B------:R-:W-:-:S04]  /*04f0*/  @P3 IADD3 R5, R5, 0x100, RZ ;  /* 0x0000010005053810 */ /* 0x000fc80007ffe0ff */
[----:B------:R-:W1:Y:S01]  /*0500*/  @P2 LDC.64 R32, c[0x0][0x260] ;  /* 0x00009800ff202b82 */ /* 0x000e620000000a00 */
[----:B------:R-:W-:-:S04]  /*0510*/  @P0 IMAD.WIDE.U32 R24, R5, 0x10, R24 ;  /* 0x0000001005180825 */ /* 0x000fc800078e0018 */
[----:B------:R-:W-:-:S03]  /*0520*/  @P0 IMAD.WIDE.U32 R26, R5, 0x10, R26 ;  /* 0x00000010051a0825 */ /* 0x000fc600078e001a */
[----:B------:R-:W1:Y:S02]  /*0530*/  @P2 LDC.64 R34, c[0x0][0x268] ;  /* 0x00009a00ff222b82 */ /* 0x000e640000000a00 */
[----:B------:R-:W5:Y:S04]  /*0540*/  @P0 LDG.E.128 R224, desc[UR4][R26.64] ;  /* 0x000000041ae00981 */ /* 0x000f68000c1e1d00 */
[----:B---3--:R3:W3:Y:S04]  /*0550*/  @P6 LDG.E.128 R68, desc[UR4][R2.64] ;  /* 0x0000000402446981 */ /* 0x0086e8000c1e1d00 */
[----:B----4-:R-:W4:Y:S04]  /*0560*/  @P6 LDG.E.128 R64, desc[UR4][R6.64] ;  /* 0x0000000406406981 */ /* 0x010f28000c1e1d00 */
[----:B------:R-:W4:Y:S04]  /*0570*/  @P5 LDG.E.128 R60, desc[UR4][R12.64] ;  /* 0x000000040c3c5981 */ /* 0x000f28000c1e1d00 */
[----:B------:R-:W4:Y:S04]  /*0580*/  @P5 LDG.E.128 R56, desc[UR4][R14.64] ;  /* 0x000000040e385981 */ /* 0x000f28000c1e1d00 */
[----:B------:R-:W4:Y:S04]  /*0590*/  @P4 LDG.E.128 R52, desc[UR4][R16.64] ;  /* 0x0000000410344981 */ /* 0x000f28000c1e1d00 */
[----:B------:R-:W4:Y:S04]  /*05a0*/  @P4 LDG.E.128 R48, desc[UR4][R18.64] ;  /* 0x0000000412304981 */ /* 0x000f28000c1e1d00 */
[----:B--2---:R-:W2:Y:S04]  /*05b0*/  @P3 LDG.E.128 R40, desc[UR4][R22.64] ;  /* 0x0000000416283981 */ /* 0x004ea8000c1e1d00 */
[----:B------:R-:W2:Y:S04]  /*05c0*/  @P3 LDG.E.128 R44, desc[UR4][R20.64] ;  /* 0x00000004142c3981 */ /* 0x000ea8000c1e1d00 */
[----:B------:R-:W2:Y:S01]  /*05d0*/  @P0 LDG.E.128 R36, desc[UR4][R24.64] ;  /* 0x0000000418240981 */ /* 0x000ea2000c1e1d00 */
[----:B------:R-:W-:-:S04]  /*05e0*/  @P0 VIADD R5, R5, 0x100 ;  /* 0x0000010005050836 */ /* 0x000fc80000000000 */
[----:B------:R-:W-:-:S04]  /*05f0*/  @P1 IMAD.WIDE.U32 R28, R5, 0x10, R8 ;  /* 0x00000010051c1825 */ /* 0x000fc800078e0008 */
[C---:B0-----:R-:W-:Y:S01]  /*0600*/  @P1 IMAD.WIDE.U32 R30, R5.reuse, 0x10, R10 ;  /* 0x00000010051e1825 */ /* 0x041fe200078e000a */
[----:B------:R-:W-:Y:S01]  /*0610*/  @P1 IADD3 R5, R5, 0x100, RZ ;  /* 0x0000010005051810 */ /* 0x000fe20007ffe0ff */
[----:B------:R0:W5:Y:S01]  /*0620*/  @P1 LDG.E.128 R220, desc[UR4][R28.64] ;  /* 0x000000041cdc1981 */ /* 0x000162000c1e1d00 */
[----:B------:R-:W-:-:S03]  /*0630*/  LOP3.LUT R4, R4, 0xffffffef, RZ, 0xc0, !PT ;  /* 0xffffffef04047812 */ /* 0x000fc600078ec0ff */
[C---:B-1----:R-:W-:Y:S01]  /*0640*/  @P2 IMAD.WIDE.U32 R8, R5.reuse, 0x10, R32 ;  /* 0x0000001005082825 */ /* 0x042fe200078e0020 */
[----:B---3--:R-:W-:Y:S01]  /*0650*/  LEA.HI R3, R132, UR6, RZ, 0x18 ;  /* 0x0000000684037c11 */ /* 0x008fe2000f8fc0ff */
[----:B------:R1:W5:Y:S02]  /*0660*/  @P1 LDG.E.128 R216, desc[UR4][R30.64] ;  /* 0x000000041ed81981 */ /* 0x000364000c1e1d00 */
[----:B------:R-:W-:Y:S01]  /*0670*/  @P2 IMAD.WIDE.U32 R10, R5, 0x10, R34 ;  /* 0x00000010050a2825 */ /* 0x000fe200078e0022 */
[----:B------:R-:W-:Y:S01]  /*0680*/  @P2 LOP3.LUT R4, R4, 0x10, RZ, 0xfc, !PT ;  /* 0x0000001004042812 */ /* 0x000fe200078efcff */
[----:B------:R3:W5:Y:S04]  /*0690*/  @P2 LDG.E.128 R212, desc[UR4][R8.64] ;  /* 0x0000000408d42981 */ /* 0x000768000c1e1d00 */
[----:B------:R3:W5:Y:S01]  /*06a0*/  @P2 LDG.E.128 R208, desc[UR4][R10.64] ;  /* 0x000000040ad02981 */ /* 0x000762000c1e1d00 */
[----:B------:R-:W-:-:S02]  /*06b0*/  ISETP.GE.AND P2, PT, R3, UR7, PT ;  /* 0x0000000703007c0c */ /* 0x000fc4000bf46270 */
[----:B0-----:R-:W-:Y:S02]  /*06c0*/  CS2R R28, SRZ ;  /* 0x00000000001c7805 */ /* 0x001fe4000001ff00 */
[----:B-1----:R-:W-:Y:S02]  /*06d0*/  CS2R R30, SRZ ;  /* 0x00000000001e7805 */ /* 0x002fe4000001ff00 */
        /* <DEDUP_REMOVED lines=36> */
[----:B------:R-:W-:Y:S04]  /*0920*/  @P6 STL.64 [R1+0x88], R68 ;  /* 0x0000884401006387 */ /* 0x000fe80000100a00 */
[----:B------:R-:W-:Y:S04]  /*0930*/  @P6 STL.64 [R1+0x90], R70 ;  /* 0x0000904601006387 */ /* 0x000fe80000100a00 */
[----:B----4-:R0:W-:Y:S04]  /*0940*/  @P6 STL.64 [R1+0x78], R64 ;  /* 0x0000784001006387 */ /* 0x0101e80000100a00 */
[----:B------:R1:W-:Y:S04]  /*0950*/  @P6 STL.64 [R1+0x80], R66 ;  /* 0x0000804201006387 */ /* 0x0003e80000100a00 */
[----:B------:R-:W-:Y:S04]  /*0960*/  @P5 STL.64 [R1+0x68], R60 ;  /* 0x0000683c01005387 */ /* 0x000fe80000100a00 */
[----:B------:R-:W-:Y:S04]  /*0970*/  @P5 STL.64 [R1+0x70], R62 ;  /* 0x0000703e01005387 */ /* 0x000fe80000100a00 */
[----:B------:R-:W-:Y:S04]  /*0980*/  @P5 STL.64 [R1+0x58], R56 ;  /* 0x0000583801005387 */ /* 0x000fe80000100a00 */
[----:B------:R-:W-:Y:S04]  /*0990*/  @P5 STL.64 [R1+0x60], R58 ;  /* 0x0000603a01005387 */ /* 0x000fe80000100a00 */
[----:B------:R4:W-:Y:S04]  /*09a0*/  @P4 STL.64 [R1+0x48], R52 ;  /* 0x0000483401004387 */ /* 0x0009e80000100a00 */
[----:B------:R-:W-:Y:S04]  /*09b0*/  @P4 STL.64 [R1+0x50], R54 ;  /* 0x0000503601004387 */ /* 0x000fe80000100a00 */
[----:B------:R-:W-:Y:S04]  /*09c0*/  @P4 STL.64 [R1+0x38], R48 ;  /* 0x0000383001004387 */ /* 0x000fe80000100a00 */
[----:B------:R-:W-:Y:S04]  /*09d0*/  @P4 STL.64 [R1+0x40], R50 ;  /* 0x0000403201004387 */ /* 0x000fe80000100a00 */
[----:B--2---:R2:W-:Y:S01]  /*09e0*/  @P3 STL.64 [R1+0x18], R40 ;  /* 0x0000182801003387 */ /* 0x0045e20000100a00 */
[----:B0-----:R-:W-:-:S02]  /*09f0*/  CS2R R64, SRZ ;  /* 0x0000000000407805 */ /* 0x001fc4000001ff00 */
[----:B-1----:R-:W-:Y:S02]  /*0a00*/  CS2R R66, SRZ ;  /* 0x0000000000427805 */ /* 0x002fe4000001ff00 */
[----:B----4-:R-:W-:Y:S01]  /*0a10*/  CS2R R52, SRZ ;  /* 0x0000000000347805 */ /* 0x010fe2000001ff00 */
[----:B------:R0:W-:Y:S04]  /*0a20*/  @P3 STL.64 [R1+0x28], R44 ;  /* 0x0000282c01003387 */ /* 0x0001e80000100a00 */
[----:B------:R1:W-:Y:S01]  /*0a30*/  @P3 STL.64 [R1+0x30], R46 ;  /* 0x0000302e01003387 */ /* 0x0003e20000100a00 */
[----:B--2---:R-:W-:-:S03]  /*0a40*/  CS2R R40, SRZ ;  /* 0x0000000000287805 */ /* 0x004fc6000001ff00 */
[----:B------:R2:W-:Y:S01]  /*0a50*/  @P3 STL.64 [R1+0x20], R42 ;  /* 0x0000202a01003387 */ /* 0x0005e20000100a00 */
[----:B------:R-:W-:Y:S02]  /*0a60*/  CS2R R48, SRZ ;  /* 0x0000000000307805 */ /* 0x000fe4000001ff00 */
[----:B------:R-:W-:Y:S01]  /*0a70*/  CS2R R50, SRZ ;  /* 0x0000000000327805 */ /* 0x000fe2000001ff00 */
[----:B------:R4:W-:Y:S01]  /*0a80*/  @P0 STL.64 [R1], R36 ;  /* 0x0000002401000387 */ /* 0x0009e20000100a00 */
[----:B0-----:R-:W-:Y:S02]  /*0a90*/  CS2R R44, SRZ ;  /* 0x00000000002c7805 */ /* 0x001fe4000001ff00 */
[----:B------:R-:W-:Y:S02]  /*0aa0*/  CS2R R54, SRZ ;  /* 0x0000000000367805 */ /* 0x000fe4000001ff00 */
[----:B------:R-:W-:Y:S01]  /*0ab0*/  CS2R R56, SRZ ;  /* 0x0000000000387805 */ /* 0x000fe2000001ff00 */
[----:B------:R0:W-:Y:S01]  /*0ac0*/  @P0 STL.64 [R1+0x8], R38 ;  /* 0x0000082601000387 */ /* 0x0001e20000100a00 */
[----:B-1----:R-:W-:-:S02]  /*0ad0*/  CS2R R46, SRZ ;  /* 0x00000000002e7805 */ /* 0x002fc4000001ff00 */
[----:B------:R-:W-:Y:S02]  /*0ae0*/  CS2R R58, SRZ ;  /* 0x00000000003a7805 */ /* 0x000fe4000001ff00 */
[----:B------:R-:W-:Y:S02]  /*0af0*/  CS2R R60, SRZ ;  /* 0x00000000003c7805 */ /* 0x000fe4000001ff00 */
[----:B--2---:R-:W-:Y:S02]  /*0b00*/  CS2R R42, SRZ ;  /* 0x00000000002a7805 */ /* 0x004fe4000001ff00 */
[----:B------:R-:W-:Y:S02]  /*0b10*/  CS2R R62, SRZ ;  /* 0x00000000003e7805 */ /* 0x000fe4000001ff00 */
[----:B------:R-:W-:Y:S02]  /*0b20*/  CS2R R68, SRZ ;  /* 0x0000000000447805 */ /* 0x000fe4000001ff00 */
[----:B------:R-:W-:-:S02]  /*0b30*/  CS2R R70, SRZ ;  /* 0x0000000000467805 */ /* 0x000fc4000001ff00 */
[----:B----4-:R-:W-:Y:S02]  /*0b40*/  CS2R R36, SRZ ;  /* 0x0000000000247805 */ /* 0x010fe4000001ff00 */
[----:B0-----:R-:W-:Y:S01]  /*0b50*/  CS2R R38, SRZ ;  /* 0x0000000000267805 */ /* 0x001fe2000001ff00 */
[----:B---3--:R-:W-:Y:S06]  /*0b60*/  @P2 BRA `(.L_x_2058) ;  /* 0x0000005000e82947 */ /* 0x008fec0003800000 */
[----:B------:R-:W-:Y:S01]  /*0b70*/  IMAD.MOV.U32 R0, RZ, RZ, 0x1 ;  /* 0x00000001ff007424 */ /* 0x000fe200078e00ff */
[----:B------:R-:W-:-:S04]  /*0b80*/  HFMA2.MMA R29, -RZ, RZ, 0, 0 ;  /* 0x00000000ff1d7435 */ /* 0x000fc800000001ff */
[----:B------:R0:W-:Y:S07]  /*0b90*/  STL.S16 [R1+0x10], R0 ;  /* 0x0000100001007387 */ /* 0x0001ee0000100600 */
.L_x_2094:
[----:B-1234-:R-:W1:Y:S01]  /*0ba0*/  LDC.64 R174, c[0x0][0x250] ;  /* 0x00009400ffae7b82 */ /* 0x01ee620000000a00 */
[----:B------:R-:W2:Y:S01]  /*0bb0*/  S2R R199, SR_TID.X ;  /* 0x0000000000c77919 */ /* 0x000ea20000002100 */
[----:B------:R-:W-:-:S06]  /*0bc0*/  LOP3.LUT P2, RZ, R4, 0x8, RZ, 0xc0, !PT ;  /* 0x0000000804ff7812 */ /* 0x000fcc000784c0ff */
[----:B------:R-:W3:Y:S01]  /*0bd0*/  LDC.64 R172, c[0x0][0x258] ;  /* 0x00009600ffac7b82 */ /* 0x000ee20000000a00 */
[----:B-1----:R-:W-:-:S05]  /*0be0*/  IMAD.WIDE R174, R3, 0x4, R174 ;  /* 0x0000000403ae7825 */ /* 0x002fca00078e02ae */
[----:B-----5:R-:W5:Y:S01]  /*0bf0*/  LDG.E R200, desc[UR4][R174.64] ;  /* 0x00000004aec87981 */ /* 0x020f62000c1e1900 */
[----:B------:R-:W-:Y:S02]  /*0c00*/  IMAD.U32 R6, RZ, RZ, UR22 ;  /* 0x00000016ff067e24 */ /* 0x000fe4000f8e00ff */
[----:B---3--:R-:W-:-:S03]  /*0c10*/  IMAD.WIDE R172, R3, 0x4, R172 ;  /* 0x0000000403ac7825 */ /* 0x008fc600078e02ac */
[----:B------:R1:W-:Y:S04]  /*0c20*/  STL [R1+0x14], R6 ;  /* 0x0000140601007387 */ /* 0x0003e80000100800 */
[----:B------:R3:W5:Y:S01]  /*0c30*/  LDG.E R5, desc[UR4][R172.64] ;  /* 0x00000004ac057981 */ /* 0x000762000c1e1900 */
[----:B-1----:R-:W-:Y:S01]  /*0c40*/  IMAD R6, R3, R6, RZ ;  /* 0x0000000603067224 */ /* 0x002fe200078e02ff */
[----:B--2---:R-:W-:-:S04]  /*0c50*/  LOP3.LUT R199, R199, 0xff, RZ, 0xc0, !PT ;  /* 0x000000ffc7c77812 */ /* 0x004fc800078ec0ff */
[----:B---3--:R-:W-:-:S04]  /*0c60*/  SHF.R.S32.HI R172, RZ, 0x1f, R6 ;  /* 0x0000001fffac7819 */ /* 0x008fc80000011406 */
[----:B------:R-:W-:Y:S01]  /*0c70*/  LEA.HI R6, R172, R6, RZ, 0x2 ;  /* 0x00000006ac067211 */ /* 0x000fe200078f10ff */
[----:B------:R-:W-:Y:S03]  /*0c80*/  BSSY B0, `(.L_x_2059) ;  /* 0x0000065000007945 */ /* 0x000fe60003800000 */
[----:B------:R-:W-:Y:S01]  /*0c90*/  LEA.HI.SX32 R6, R6, R199, 0x1e ;  /* 0x000000c706067211 */ /* 0x000fe200078ff2ff */
[----:B------:R-:W-:Y:S01]  /*0ca0*/  IMAD.MOV.U32 R204, RZ, RZ, RZ ;  /* 0x000000ffffcc7224 */ /* 0x000fe200078e00ff */
[----:B------:R-:W-:Y:S02]  /*0cb0*/  MOV R199, RZ ;  /* 0x000000ff00c77202 */ /* 0x000fe40000000f00 */
[----:B------:R-:W-:Y:S01]  /*0cc0*/  MOV R201, R6 ;  /* 0x0000000600c97202 */ /* 0x000fe20000000f00 */
[----:B------:R-:W-:Y:S06]  /*0cd0*/  @!P2 BRA `(.L_x_2060) ;  /* 0x00000004007ca947 */ /* 0x000fec0003800000 */
[----:B------:R-:W-:Y:S01]  /*0ce0*/  ISETP.NE.U32.AND P2, PT, RZ, UR8, PT ;  /* 0x00000008ff007c0c */ /* 0x000fe2000bf45070 */
[C---:B------:R-:W-:Y:S01]  /*0cf0*/  IMAD.SHL.U32 R9, R6.reuse, 0x4, RZ ;  /* 0x0000000406097824 */ /* 0x040fe200078e00ff */
[C---:B0-----:R-:W-:Y:S01]  /*0d00*/  SHF.L.U64.HI R0, R6.reuse, 0x2, RZ ;  /* 0x0000000206007819 */ /* 0x041fe200000102ff */
[----:B------:R-:W0:Y:S01]  /*0d10*/  LDC.U8 R202, c[0x0][0x2a0] ;  /* 0x0000a800ffca7b82 */ /* 0x000e220000000000 */
[----:B------:R-:W-:Y:S01]  /*0d20*/  ISETP.NE.AND.EX P2, PT, RZ, UR9, PT, P2 ;  /* 0x00000009ff007c0c */ /* 0x000fe2000bf45320 */
[----:B------:R1:W-:Y:S04]  /*0d30*/  STL [R1+0x98], R2 ;  /* 0x0000980201007387 */ /* 0x0003e80000100800 */
[----:B------:R-:W2:Y:S04]  /*0d40*/  LDL R250, [R1+0x8c] ;  /* 0x00008c0001fa7983 */ /* 0x000ea80000100800 */
[----:B------:R-:W3:Y:S04]  /*0d50*/  LDL R249, [R1+0x90] ;  /* 0x0000900001f97983 */ /* 0x000ee80000100800 */
[C---:B------:R-:W-:Y:S01]  /*0d60*/  @P2 LEA R24, P3, R6.reuse, UR8, 0x4 ;  /* 0x0000000806182c11 */ /* 0x040fe2000f8620ff */
[----:B-1----:R-:W4:Y:S03]  /*0d70*/  LDL R2, [R1+0x88] ;  /* 0x0000880001027983 */ /* 0x002f260000100800 */
[----:B------:R-:W-:Y:S01]  /*0d80*/  @P2 LEA.HI.X R25, R6, UR9, RZ, 0x4, P3 ;  /* 0x0000000906192c11 */ /* 0x000fe200098f24ff */
[----:B------:R-:W3:Y:S04]  /*0d90*/  LDL R248, [R1+0x94] ;  /* 0x0000940001f87983 */ /* 0x000ee80000100800 */
[----:B------:R1:W5:Y:S01]  /*0da0*/  @P2 LDG.E.128 R136, desc[UR4][R24.64] ;  /* 0x0000000418882981 */ /* 0x000362000c1e1d00 */
        /* <DEDUP_REMOVED lines=8> */
[C---:B------:R-:W-:Y:S01]  /*0e30*/  LEA R172, P2, R6.reuse, UR10, 0x4 ;  /* 0x0000000a06ac7c11 */ /* 0x040fe2000f8420ff */
[----:B-1----:R-:W1:Y:S03]  /*0e40*/  LDC.64 R24, c[0x0][0x2b8] ;  /* 0x0000ae00ff187b82 */ /* 0x002e660000000a00 */
[----:B------:R-:W-:Y:S01]  /*0e50*/  LEA.HI.X R173, R6, UR11, RZ, 0x4, P2 ;  /* 0x0000000b06ad7c11 */ /* 0x000fe200090f24ff */
[----:B------:R2:W5:Y:S01]  /*0e60*/  LDG.E R9, desc[UR4][R204.64] ;  /* 0x00000004cc097981 */ /* 0x000562000c1e1900 */
[----:B0-----:R-:W-:-:S04]  /*0e70*/  ISETP.NE.AND P2, PT, R202, RZ, PT ;  /* 0x000000ffca00720c */ /* 0x001fc80003f45270 */
[----:B------:R-:W2:Y:S01]  /*0e80*/  LDG.E.128 R172, desc[UR4][R172.64] ;  /* 0x00000004acac7981 */ /* 0x000ea2000c1e1d00 */
[----:B------:R-:W0:Y:S01]  /*0e90*/  LDC.64 R202, c[0x0][0x2c0] ;  /* 0x0000b000ffca7b82 */ /* 0x000e220000000a00 */
[----:B-1----:R-:W-:-:S06]  /*0ea0*/  IMAD.WIDE.U32 R24, R6, 0x8, R24 ;  /* 0x0000000806187825 */ /* 0x002fcc00078e0018 */
[----:B------:R-:W4:Y:S01]  /*0eb0*/  LDG.E.64 R24, desc[UR4][R24.64] ;  /* 0x0000000418187981 */ /* 0x000f22000c1e1b00 */
[----:B-----5:R-:W-:Y:S01]  /*0ec0*/  FSEL R0, R200, RZ, !P2 ;  /* 0x000000ffc8007208 */ /* 0x020fe20005000000 */
[----:B0-----:R-:W-:-:S06]  /*0ed0*/  IMAD.WIDE.U32 R202, R6, 0x8, R202 ;  /* 0x0000000806ca7825 */ /* 0x001fcc00078e00ca */
[----:B------:R-:W3:Y:S01]  /*0ee0*/  LDG.E.64 R202, desc[UR4][R202.64] ;  /* 0x00000004caca7981 */ /* 0x000ee2000c1e1b00 */
[--C-:B--2---:R-:W-:Y:S01]  /*0ef0*/  FADD.FTZ R172, R172, -R0.reuse ;  /* 0x80000000acac7221 */ /* 0x104fe20000010000 */
[--C-:B------:R-:W-:Y:S01]  /*0f00*/  FADD.FTZ R23, R173, -R0.reuse ;  /* 0x80000000ad177221 */ /* 0x100fe20000010000 */
[--C-:B------:R-:W-:Y:S01]  /*0f10*/  FADD.FTZ R174, R174, -R0.reuse ;  /* 0x80000000aeae7221 */ /* 0x100fe20000010000 */
[----:B------:R-:W-:Y:S01]  /*0f20*/  FADD.FTZ R175, R175, -R0 ;  /* 0x80000000afaf7221 */ /* 0x000fe20000010000 */
[----:B----4-:R-:W-:-:S05]  /*0f30*/  IMAD.MOV.U32 R0, RZ, RZ, R24 ;  /* 0x000000ffff007224 */ /* 0x010fca00078e0018 */
[----:B------:R-:W-:Y:S01]  /*0f40*/  SHF.L.U32 R205, R0, 0x10, RZ ;  /* 0x0000001000cd7819 */ /* 0x000fe200000006ff */
[----:B------:R-:W-:Y:S02]  /*0f50*/  FMUL.FTZ R0, R5, R172 ;  /* 0x000000ac05007220 */ /* 0x000fe40000410000 */
[----:B------:R-:W2:Y:S01]  /*0f60*/  LDL R172, [R1+0x78] ;  /* 0x0000780001ac7983 */ /* 0x000ea20000100800 */
[----:B---3--:R-:W-:Y:S01]  /*0f70*/  IMAD.MOV.U32 R204, RZ, RZ, R202 ;  /* 0x000000ffffcc7224 */ /* 0x008fe200078e00ca */
[--C-:B------:R-:W-:Y:S02]  /*0f80*/  SHF.R.U64 R202, R202, 0x10, R203.reuse ;  /* 0x00000010caca7819 */ /* 0x100fe400000012cb */
[----:B------:R-:W-:Y:S02]  /*0f90*/  MOV R173, R203 ;  /* 0x000000cb00ad7202 */ /* 0x000fe40000000f00 */
[----:B------:R-:W-:Y:S01]  /*0fa0*/  SHF.R.U32.HI R201, RZ, 0x10, R203 ;  /* 0x00000010ffc97819 */ /* 0x000fe200000116cb */
[----:B------:R-:W-:-:S02]  /*0fb0*/  IMAD.U32 R203, R204, 0x10000, RZ ;  /* 0x00010000cccb7824 */ /* 0x000fc400078e00ff */
[----:B------:R-:W-:Y:S01]  /*0fc0*/  FADD.FTZ R56, R56, R205 ;  /* 0x000000cd38387221 */ /* 0x000fe20000010000 */
[----:B------:R-:W-:Y:S01]  /*0fd0*/  FFMA.FTZ R28, R0, R205, R28 ;  /* 0x000000cd001c7223 */ /* 0x000fe2000001001c */
[----:B------:R-:W3:Y:S01]  /*0fe0*/  LDL R204, [R1+0x84] ;  /* 0x0000840001cc7983 */ /* 0x000ee20000100800 */
[----:B------:R-:W-:Y:S01]  /*0ff0*/  FADD.FTZ R108, R108, R203 ;  /* 0x000000cb6c6c7221 */ /* 0x000fe20000010000 */
[-C--:B------:R-:W-:Y:S01]  /*1000*/  FFMA.FTZ R84, R0, R203.reuse, R84 ;  /* 0x000000cb00547223 */ /* 0x080fe20000010054 */
[----:B--2---:R-:W-:-:S04]  /*1010*/  FMUL.FTZ R172, R172, R203 ;  /* 0x000000cbacac7220 */ /* 0x004fc80000410000 */
[----:B------:R-:W-:Y:S01]  /*1020*/  FFMA.FTZ R205, R2, R205, R172 ;  /* 0x000000cd02cd7223 */ /* 0x000fe200000100ac */
[----:B------:R-:W-:Y:S01]  /*1030*/  IMAD.U32 R172, R202, 0x10000, RZ ;  /* 0x00010000caac7824 */ /* 0x000fe200078e00ff */
[----:B------:R1:W5:Y:S04]  /*1040*/  LDL.LU R2, [R1+0x98] ;  /* 0x0000980001027983 */ /* 0x0003680000300800 */
[----:B------:R-:W2:Y:S04]  /*1050*/  LDL R202, [R1+0x7c] ;  /* 0x00007c0001ca7983 */ /* 0x000ea80000100800 */
[----:B------:R-:W4:Y:S01]  /*1060*/  LDL R203, [R1+0x80] ;  /* 0x0000800001cb7983 */ /* 0x000f220000100800 */
[----:B------:R-:W-:Y:S01]  /*1070*/  SHF.R.U64 R24, R24, 0x10, R25 ;  /* 0x0000001018187819 */ /* 0x000fe20000001219 */
[----:B------:R-:W-:Y:S01]  /*1080*/  FMUL.FTZ R23, R5, R23 ;  /* 0x0000001705177220 */ /* 0x000fe20000410000 */
[----:B------:R-:W-:-:S02]  /*1090*/  MOV R199, R25 ;  /* 0x0000001900c77202 */ /* 0x000fc40000000f00 */
[----:B------:R-:W-:Y:S01]  /*10a0*/  SHF.L.U32 R24, R24, 0x10, RZ ;  /* 0x0000001018187819 */ /* 0x000fe200000006ff */
[----:B------:R-:W-:Y:S02]  /*10b0*/  IMAD.U32 R173, R173, 0x10000, RZ ;  /* 0x00010000adad7824 */ /* 0x000fe400078e00ff */
[----:B------:R-:W-:Y:S01]  /*10c0*/  FADD.FTZ R109, R109, R172 ;  /* 0x000000ac6d6d7221 */ /* 0x000fe20000010000 */
[----:B------:R-:W-:Y:S01]  /*10d0*/  FFMA.FTZ R85, R23, R172, R85 ;  /* 0x000000ac17557223 */ /* 0x000fe20000010055 */
[----:B------:R-:W-:Y:S01]  /*10e0*/  FADD.FTZ R57, R57, R24 ;  /* 0x0000001839397221 */ /* 0x000fe20000010000 */
[----:B------:R-:W-:Y:S01]  /*10f0*/  FFMA.FTZ R29, R23, R24, R29 ;  /* 0x00000018171d7223 */ /* 0x000fe2000001001d */
[----:B------:R-:W-:Y:S01]  /*1100*/  SHF.R.U32.HI R25, RZ, 0x10, R25 ;  /* 0x00000010ff197819 */ /* 0x000fe20000011619 */
[----:B------:R-:W-:Y:S01]  /*1110*/  FADD.FTZ R110, R110, R173 ;  /* 0x000000ad6e6e7221 */ /* 0x000fe20000010000 */
[----:B--2---:R-:W-:Y:S01]  /*1120*/  FMUL.FTZ R202, R202, R172 ;  /* 0x000000accaca7220 */ /* 0x004fe20000410000 */
[----:B------:R-:W-:-:S03]  /*1130*/  SHF.L.U32 R172, R199, 0x10, RZ ;  /* 0x00000010c7ac7819 */ /* 0x000fc600000006ff */
[----:B------:R-:W-:Y:S01]  /*1140*/  FFMA.FTZ R250, R250, R24, R202 ;  /* 0x00000018fafa7223 */ /* 0x000fe200000100ca */
[----:B------:R-:W-:Y:S01]  /*1150*/  FMUL.FTZ R24, R5, R174 ;  /* 0x000000ae05187220 */ /* 0x000fe20000410000 */
[-C--:B----4-:R-:W-:Y:S01]  /*1160*/  FMUL.FTZ R174, R203, R173.reuse ;  /* 0x000000adcbae7220 */ /* 0x090fe20000410000 */
[----:B------:R-:W-:Y:S02]  /*1170*/  FADD.FTZ R58, R58, R172 ;  /* 0x000000ac3a3a7221 */ /* 0x000fe40000010000 */
[CC--:B------:R-:W-:Y:S01]  /*1180*/  FFMA.FTZ R30, R24.reuse, R172.reuse, R30 ;  /* 0x000000ac181e7223 */ /* 0x0c0fe2000001001e */
[----:B------:R-:W-:Y:S01]  /*1190*/  FFMA.FTZ R249, R249, R172, R174 ;  /* 0x000000acf9f97223 */ /* 0x000fe200000100ae */
[----:B------:R-:W-:Y:S02]  /*11a0*/  IMAD.U32 R172, R201, 0x10000, RZ ;  /* 0x00010000c9ac7824 */ /* 0x000fe400078e00ff */
[----:B------:R-:W-:Y:S01]  /*11b0*/  FFMA.FTZ R86, R24, R173, R86 ;  /* 0x000000ad18567223 */ /* 0x000fe20000010056 */
[----:B------:R-:W-:Y:S01]  /*11c0*/  SHF.L.U32 R173, R25, 0x10, RZ ;  /* 0x0000001019ad7819 */ /* 0x000fe200000006ff */
[----:B------:R-:W-:Y:S01]  /*11d0*/  FMUL.FTZ R25, R5, R175 ;  /* 0x000000af05197220 */ /* 0x000fe20000410000 */
[----:B---3--:R-:W-:Y:S01]  /*11e0*/  FMUL.FTZ R174, R204, R172 ;  /* 0x000000acccae7220 */ /* 0x008fe20000410000 */
[----:B------:R-:W-:-:S02]  /*11f0*/  FADD.FTZ R111, R111, R172 ;  /* 0x000000ac6f6f7221 */ /* 0x000fc40000010000 */
        /* <DEDUP_REMOVED lines=9> */
[----:B------:R-:W-:Y:S01]  /*1290*/  FFMA.FTZ R172, R24, R249, R172 ;  /* 0x000000f918ac7223 */ /* 0x000fe200000100ac */
[----:B------:R-:W-:Y:S02]  /*12a0*/  VIADD R201, R6, 0x100 ;  /* 0x0000010006c97836 */ /* 0x000fe40000000000 */
[----:B------:R-:W-:Y:S01]  /*12b0*/  FADD.FTZ R199, R173, R248 ;  /* 0x000000f8adc77221 */ /* 0x000fe20000010000 */
[----:B-1----:R-:W-:-:S07]  /*12c0*/  FFMA.FTZ R204, R25, R248, R172 ;  /* 0x000000f819cc7223 */ /* 0x002fce00000100ac */
.L_x_2060:
[----:B------:R-:W-:Y:S05]  /*12d0*/  BSYNC B0 ;  /* 0x0000000000007941 */ /* 0x000fea0003800000 */
.L_x_2059:
[----:B------:R-:W-:Y:S01]  /*12e0*/  LOP3.LUT P2, RZ, R4, 0x4, RZ, 0xc0, !PT ;  /* 0x0000000404ff7812 */ /* 0x000fe2000784c0ff */
[----:B------:R-:W-:-:S12]  /*12f0*/  BSSY B0, `(.L_x_2061) ;  /* 0x000005f000007945 */ /* 0x000fd80003800000 */
[----:B------:R-:W-:Y:S05]  /*1300*/  @!P2 BRA `(.L_x_2062) ;  /* 0x000000040074a947 */ /* 0x000fea0003800000 */
[----:B------:R-:W-:Y:S01]  /*1310*/  ISETP.NE.U32.AND P2, PT, RZ, UR8, PT ;  /* 0x00000008ff007c0c */ /* 0x000fe2000bf45070 */
[----:B------:R-:W1:Y:S01]  /*1320*/  LDC.64 R184, c[0x0][0x2b8] ;  /* 0x0000ae00ffb87b82 */ /* 0x000e620000000a00 */
[C---:B------:R-:W-:Y:S01]  /*1330*/  SHF.L.U32 R174, R201.reuse, 0x2, RZ ;  /* 0x00000002c9ae7819 */ /* 0x040fe200000006ff */
[----:B------:R-:W2:Y:S01]  /*1340*/  LDL R247, [R1+0x68] ;  /* 0x0000680001f77983 */ /* 0x000ea20000100800 */
[----:B------:R-:W-:Y:S02]  /*1350*/  ISETP.NE.AND.EX P2, PT, RZ, UR9, PT, P2 ;  /* 0x00000009ff007c0c */ /* 0x000fe4000bf45320 */
[----:B------:R-:W-:-:S03]  /*1360*/  SHF.L.U64.HI R11, R201, 0x2, RZ ;  /* 0x00000002c90b7819 */ /* 0x000fc600000102ff */
[----:B------:R-:W3:Y:S08]  /*1370*/  LDC.64 R186, c[0x0][0x2c0] ;  /* 0x0000b000ffba7b82 */ /* 0x000ef00000000a00 */
[C---:B------:R-:W-:Y:S01]  /*1380*/  @P2 LEA R172, P3, R201.reuse, UR8, 0x4 ;  /* 0x00000008c9ac2c11 */ /* 0x040fe2000f8620ff */
[----:B------:R-:W4:Y:S03]  /*1390*/  LDC.U8 R175, c[0x0][0x2a0] ;  /* 0x0000a800ffaf7b82 */ /* 0x000f260000000000 */
[----:B------:R-:W-:-:S05]  /*13a0*/  @P2 LEA.HI.X R173, R201, UR9, RZ, 0x4, P3 ;  /* 0x00000009c9ad2c11 */ /* 0x000fca00098f24ff */
[----:B------:R0:W5:Y:S01]  /*13b0*/  @P2 LDG.E.128 R140, desc[UR4][R172.64] ;  /* 0x00000004ac8c2981 */ /* 0x000162000c1e1d00 */
[----:B------:R-:W-:-:S04]  /*13c0*/  ISETP.NE.U32.AND P2, PT, RZ, UR14, PT ;  /* 0x0000000eff007c0c */ /* 0x000fc8000bf45070 */
[----:B------:R-:W-:-:S13]  /*13d0*/  ISETP.NE.AND.EX P2, PT, RZ, UR15, PT, P2 ;  /* 0x0000000fff007c0c */ /* 0x000fda000bf45320 */
[----:B0-----:R-:W0:Y:S01]  /*13e0*/  @P2 LDC.64 R172, c[0x0][0x248] ;  /* 0x00009200ffac2b82 */ /* 0x001e220000000a00 */
[----:B-1----:R-:W-:-:S04]  /*13f0*/  IMAD.WIDE.U32 R184, R201, 0x8, R184 ;  /* 0x00000008c9b87825 */ /* 0x002fc800078e00b8 */
[----:B---3--:R-:W-:Y:S02]  /*1400*/  IMAD.WIDE.U32 R186, R201, 0x8, R186 ;  /* 0x00000008c9ba7825 */ /* 0x008fe400078e00ba */
[----:B------:R-:W3:Y:S04]  /*1410*/  LDG.E.64 R184, desc[UR4][R184.64] ;  /* 0x00000004b8b87981 */ /* 0x000ee8000c1e1b00 */
[----:B------:R-:W2:Y:S01]  /*1420*/  LDG.E.64 R186, desc[UR4][R186.64] ;  /* 0x00000004baba7981 */ /* 0x000ea2000c1e1b00 */
[----:B0-----:R-:W-:-:S05]  /*1430*/  @P2 IADD3 R172, P3, R174, R172, RZ ;  /* 0x000000acaeac2210 */ /* 0x001fca0007f7e0ff */
[----:B------:R-:W-:-:S05]  /*1440*/  @P2 IMAD.X R173, R11, 0x1, R173, P3 ;  /* 0x000000010bad2824 */ /* 0x000fca00018e06ad */
[----:B------:R0:W5:Y:S01]  /*1450*/  @P2 LDG.E R10, desc[UR4][R172.64] ;  /* 0x00000004ac0a2981 */ /* 0x000162000c1e1900 */
[----:B------:R-:W-:-:S04]  /*1460*/  IADD3 R202, P2, R174, UR12, RZ ;  /* 0x0000000caeca7c10 */ /* 0x000fc8000ff5e0ff */
[----:B------:R-:W-:Y:S02]  /*1470*/  IADD3.X R203, R11, UR13, RZ, P2, !PT ;  /* 0x0000000d0bcb7c10 */ /* 0x000fe400097fe4ff */
[----:B0-----:R-:W-:-:S03]  /*1480*/  LEA R172, P2, R201, UR10, 0x4 ;  /* 0x0000000ac9ac7c11 */ /* 0x001fc6000f8420ff */
[----:B------:R3:W5:Y:S01]  /*1490*/  LDG.E R11, desc[UR4][R202.64] ;  /* 0x00000004ca0b7981 */ /* 0x000762000c1e1900 */
[----:B------:R-:W-:Y:S02]  /*14a0*/  LEA.HI.X R173, R201, UR11, RZ, 0x4, P2 ;  /* 0x0000000bc9ad7c11 */ /* 0x000fe400090f24ff */
[----:B----4-:R-:W-:-:S04]  /*14b0*/  ISETP.NE.AND P2, PT, R175, RZ, PT ;  /* 0x000000ffaf00720c */ /* 0x010fc80003f45270 */
[----:B------:R-:W4:Y:S01]  /*14c0*/  LDG.E.128 R172, desc[UR4][R172.64] ;  /* 0x00000004acac7981 */ /* 0x000f22000c1e1d00 */
[----:B-----5:R-:W-:Y:S02]  /*14d0*/  FSEL R244, R200, RZ, !P2 ;  /* 0x000000ffc8f47208 */ /* 0x020fe40005000000 */
[----:B---3--:R-:W-:-:S03]  /*14e0*/  SHF.R.U64 R203, R184, 0x10, R185 ;  /* 0x00000010b8cb7819 */ /* 0x008fc600000012b9 */
[C---:B----4-:R-:W-:Y:S01]  /*14f0*/  FADD.FTZ R172, -R244.reuse, R172 ;  /* 0x000000acf4ac7221 */ /* 0x050fe20000010100 */
[C---:B------:R-:W-:Y:S01]  /*1500*/  FADD.FTZ R173, -R244.reuse, R173 ;  /* 0x000000adf4ad7221 */ /* 0x040fe20000010100 */
[C---:B------:R-:W-:Y:S01]  /*1510*/  FADD.FTZ R174, -R244.reuse, R174 ;  /* 0x000000aef4ae7221 */ /* 0x040fe20000010100 */
[----:B------:R-:W-:Y:S01]  /*1520*/  FADD.FTZ R175, -R244, R175 ;  /* 0x000000aff4af7221 */ /* 0x000fe20000010100 */
[----:B------:R-:W-:Y:S02]  /*1530*/  MOV R244, R184 ;  /* 0x000000b800f47202 */ /* 0x000fe40000000f00 */
[----:B--2---:R-:W-:-:S04]  /*1540*/  MOV R184, R186 ;  /* 0x000000ba00b87202 */ /* 0x004fc80000000f00 */
[----:B------:R-:W-:Y:S01]  /*1550*/  SHF.L.U32 R246, R184, 0x10, RZ ;  /* 0x00000010b8f67819 */ /* 0x000fe200000006ff */
[----:B------:R-:W-:Y:S02]  /*1560*/  FMUL.FTZ R184, R5, R172 ;  /* 0x000000ac05b87220 */ /* 0x000fe40000410000 */
[----:B------:R-:W2:Y:S01]  /*1570*/  LDL R172, [R1+0x58] ;  /* 0x0000580001ac7983 */ /* 0x000ea20000100800 */
[--C-:B------:R-:W-:Y:S01]  /*1580*/  IMAD.MOV.U32 R245, RZ, RZ, R185.reuse ;  /* 0x000000fffff57224 */ /* 0x100fe200078e00b9 */
[----:B------:R-:W-:Y:S01]  /*1590*/  SHF.R.U32.HI R202, RZ, 0x10, R185 ;  /* 0x00000010ffca7819 */ /* 0x000fe200000116b9 */
[----:B------:R-:W-:Y:S01]  /*15a0*/  IMAD.U32 R244, R244, 0x10000, RZ ;  /* 0x00010000f4f47824 */ /* 0x000fe200078e00ff */
[----:B------:R-:W-:Y:S01]  /*15b0*/  SHF.R.U64 R185, R186, 0x10, R187 ;  /* 0x00000010bab97819 */ /* 0x000fe200000012bb */
[----:B------:R-:W-:Y:S01]  /*15c0*/  FADD.FTZ R112, R112, R246 ;  /* 0x000000f670707221 */ /* 0x000fe20000010000 */
[-C--:B------:R-:W-:Y:S01]  /*15d0*/  FFMA.FTZ R88, R184, R246.reuse, R88 ;  /* 0x000000f6b8587223 */ /* 0x080fe20000010058 */
[----:B--2---:R-:W-:-:S02]  /*15e0*/  FMUL.FTZ R172, R172, R246 ;  /* 0x000000f6acac7220 */ /* 0x004fc40000410000 */
[----:B------:R-:W2:Y:S02]  /*15f0*/  LDL R246, [R1+0x6c] ;  /* 0x00006c0001f67983 */ /* 0x000ea40000100800 */
[----:B------:R-:W-:Y:S01]  /*1600*/  FFMA.FTZ R247, R247, R244, R172 ;  /* 0x000000f4f7f77223 */ /* 0x000fe200000100ac */
[----:B------:R-:W-:Y:S01]  /*1610*/  SHF.L.U32 R172, R185, 0x10, RZ ;  /* 0x00000010b9ac7819 */ /* 0x000fe200000006ff */
[----:B------:R-:W-:Y:S02]  /*1620*/  FMUL.FTZ R185, R5, R173 ;  /* 0x000000ad05b97220 */ /* 0x000fe40000410000 */
[----:B------:R-:W3:Y:S01]  /*1630*/  LDL R173, [R1+0x5c] ;  /* 0x00005c0001ad7983 */ /* 0x000ee20000100800 */
[----:B------:R-:W-:Y:S02]  /*1640*/  IMAD.MOV.U32 R186, RZ, RZ, R187 ;  /* 0x000000ffffba7224 */ /* 0x000fe400078e00bb */
[----:B------:R-:W-:Y:S01]  /*1650*/  FADD.FTZ R113, R113, R172 ;  /* 0x000000ac71717221 */ /* 0x000fe20000010000 */
[----:B------:R-:W-:Y:S01]  /*1660*/  FFMA.FTZ R89, R185, R172, R89 ;  /* 0x000000acb9597223 */ /* 0x000fe20000010059 */
[----:B------:R-:W-:-:S04]  /*1670*/  IMAD.U32 R203, R203, 0x10000, RZ ;  /* 0x00010000cbcb7824 */ /* 0x000fc800078e00ff */
[----:B------:R-:W-:Y:S01]  /*1680*/  FADD.FTZ R61, R61, R203 ;  /* 0x000000cb3d3d7221 */ /* 0x000fe20000010000 */
[-C--:B------:R-:W-:Y:S01]  /*1690*/  FFMA.FTZ R33, R185, R203.reuse, R33 ;  /* 0x000000cbb9217223 */ /* 0x080fe20000010021 */
[----:B------:R-:W-:Y:S01]  /*16a0*/  FADD.FTZ R60, R60, R244 ;  /* 0x000000f43c3c7221 */ /* 0x000fe20000010000 */
[----:B------:R-:W-:Y:S02]  /*16b0*/  FFMA.FTZ R32, R184, R244, R32 ;  /* 0x000000f4b8207223 */ /* 0x000fe40000010020 */
[----:B------:R-:W4:Y:S01]  /*16c0*/  LDL R244, [R1+0x74] ;  /* 0x0000740001f47983 */ /* 0x000f220000100800 */
[----:B---3--:R-:W-:Y:S01]  /*16d0*/  FMUL.FTZ R173, R173, R172 ;  /* 0x000000acadad7220 */ /* 0x008fe20000410000 */
[----:B------:R-:W-:Y:S01]  /*16e0*/  SHF.L.U32 R172, R186, 0x10, RZ ;  /* 0x00000010baac7819 */ /* 0x000fe200000006ff */
[----:B------:R-:W-:Y:S02]  /*16f0*/  FMUL.FTZ R186, R5, R174 ;  /* 0x000000ae05ba7220 */ /* 0x000fe40000410000 */
[----:B------:R-:W3:Y:S01]  /*1700*/  LDL R174, [R1+0x60] ;  /* 0x0000600001ae7983 */ /* 0x000ee20000100800 */
[----:B--2---:R-:W-:Y:S01]  /*1710*/  FFMA.FTZ R246, R246, R203, R173 ;  /* 0x000000cbf6f67223 */ /* 0x004fe200000100ad */
[----:B------:R-:W-:-:S02]  /*1720*/  IMAD.U32 R173, R245, 0x10000, RZ ;  /* 0x00010000f5ad7824 */ /* 0x000fc400078e00ff */
[----:B------:R-:W2:Y:S04]  /*1730*/  LDL R245, [R1+0x70] ;  /* 0x0000700001f57983 */ /* 0x000ea80000100800 */
[----:B------:R-:W4:Y:S01]  /*1740*/  LDL R203, [R1+0x64] ;  /* 0x0000640001cb7983 */ /* 0x000f220000100800 */
[----:B------:R-:W-:Y:S01]  /*1750*/  SHF.R.U32.HI R187, RZ, 0x10, R187 ;  /* 0x00000010ffbb7819 */ /* 0x000fe200000116bb */
[----:B------:R-:W-:Y:S01]  /*1760*/  FADD.FTZ R114, R114, R172 ;  /* 0x000000ac72727221 */ /* 0x000fe20000010000 */
[-C--:B------:R-:W-:Y:S01]  /*1770*/  FFMA.FTZ R90, R186, R172.reuse, R90 ;  /* 0x000000acba5a7223 */ /* 0x080fe2000001005a */
[----:B------:R-:W-:Y:S01]  /*1780*/  FADD.FTZ R62, R62, R173 ;  /* 0x000000ad3e3e7221 */ /* 0x000fe20000010000 */
[----:B------:R-:W-:Y:S01]  /*1790*/  FFMA.FTZ R34, R186, R173, R34 ;  /* 0x000000adba227223 */ /* 0x000fe20000010022 */
[----:B------:R-:W-:Y:S01]  /*17a0*/  IADD3 R201, R201, 0x100, RZ ;  /* 0x00000100c9c97810 */ /* 0x000fe20007ffe0ff */
[----:B---3--:R-:W-:Y:S01]  /*17b0*/  FMUL.FTZ R174, R174, R172 ;  /* 0x000000acaeae7220 */ /* 0x008fe20000410000 */
[----:B------:R-:W-:Y:S01]  /*17c0*/  SHF.L.U32 R172, R187, 0x10, RZ ;  /* 0x00000010bbac7819 */ /* 0x000fe200000006ff */
[----:B------:R-:W-:-:S02]  /*17d0*/  FMUL.FTZ R187, R5, R175 ;  /* 0x000000af05bb7220 */ /* 0x000fc40000410000 */
[----:B--2---:R-:W-:Y:S01]  /*17e0*/  FFMA.FTZ R245, R245, R173, R174 ;  /* 0x000000adf5f57223 */ /* 0x004fe200000100ae */
[----:B------:R-:W-:Y:S02]  /*17f0*/  IMAD.U32 R173, R202, 0x10000, RZ ;  /* 0x00010000caad7824 */ /* 0x000fe400078e00ff */
[-C--:B----4-:R-:W-:Y:S02]  /*1800*/  FMUL.FTZ R174, R203, R172.reuse ;  /* 0x000000accbae7220 */ /* 0x090fe40000410000 */
[----:B------:R-:W-:Y:S01]  /*1810*/  FADD.FTZ R63, R63, R173 ;  /* 0x000000ad3f3f7221 */ /* 0x000fe20000010000 */
[-C--:B------:R-:W-:Y:S01]  /*1820*/  FFMA.FTZ R35, R187, R173.reuse, R35 ;  /* 0x000000adbb237223 */ /* 0x080fe20000010023 */
[----:B------:R-:W-:Y:S01]  /*1830*/  FADD.FTZ R115, R115, R172 ;  /* 0x000000ac73737221 */ /* 0x000fe20000010000 */
[----:B------:R-:W-:Y:S01]  /*1840*/  FFMA.FTZ R244, R244, R173, R174 ;  /* 0x000000adf4f47223 */ /* 0x000fe200000100ae */
[----:B------:R-:W-:Y:S01]  /*1850*/  FFMA.FTZ R91, R187, R172, R91 ;  /* 0x000000acbb5b7223 */ /* 0x000fe2000001005b */
[----:B------:R-:W-:Y:S01]  /*1860*/  FADD.FTZ R172, R199, R247 ;  /* 0x000000f7c7ac7221 */ /* 0x000fe20000010000 */
[----:B------:R-:W-:-:S03]  /*1870*/  FFMA.FTZ R173, R184, R247, R204 ;  /* 0x000000f7b8ad7223 */ /* 0x000fc600000100cc */
[----:B------:R-:W-:Y:S01]  /*1880*/  FADD.FTZ R172, R172, R246 ;  /* 0x000000f6acac7221 */ /* 0x000fe20000010000 */
[----:B------:R-:W-:-:S03]  /*1890*/  FFMA.FTZ R173, R185, R246, R173 ;  /* 0x000000f6b9ad7223 */ /* 0x000fc600000100ad */
[----:B------:R-:W-:Y:S01]  /*18a0*/  FADD.FTZ R172, R172, R245 ;  /* 0x000000f5acac7221 */ /* 0x000fe20000010000 */
[----:B------:R-:W-:-:S03]  /*18b0*/  FFMA.FTZ R173, R186, R245, R173 ;  /* 0x000000f5baad7223 */ /* 0x000fc600000100ad */
[----:B------:R-:W-:Y:S01]  /*18c0*/  FADD.FTZ R199, R172, R244 ;  /* 0x000000f4acc77221 */ /* 0x000fe20000010000 */
[----:B------:R-:W-:-:S07]  /*18d0*/  FFMA.FTZ R204, R187, R244, R173 ;  /* 0x000000f4bbcc7223 */ /* 0x000fce00000100ad */
.L_x_2062:
[----:B------:R-:W-:Y:S05]  /*18e0*/  BSYNC B0 ;  /* 0x0000000000007941 */ /* 0x000fea0003800000 */
.L_x_2061:
[----:B------:R-:W-:Y:S01]  /*18f0*/  LOP3.LUT P2, RZ, R4, 0x2, RZ, 0xc0, !PT ;  /* 0x0000000204ff7812 */ /* 0x000fe2000784c0ff */
[----:B------:R-:W-:-:S12]  /*1900*/  BSSY B0, `(.L_x_2063) ;  /* 0x000005f000007945 */ /* 0x000fd80003800000 */
[----:B------:R-:W-:Y:S05]  /*1910*/  @!P2 BRA `(.L_x_2064) ;  /* 0x000000040074a947 */ /* 0x000fea0003800000 */
[----:B------:R-:W-:Y:S01]  /*1920*/  ISETP.NE.U32.AND P2, PT, RZ, UR8, PT ;  /* 0x00000008ff007c0c */ /* 0x000fe2000bf45070 */
[C---:B------:R-:W-:Y:S01]  /*1930*/  IMAD.SHL.U32 R174, R201.reuse, 0x4, RZ ;  /* 0x00000004c9ae7824 */ /* 0x040fe200078e00ff */
[----:B------:R-:W1:Y:S01]  /*1940*/  LDC.64 R188, c[0x0][0x2b8] ;  /* 0x0000ae00ffbc7b82 */ /* 0x000e620000000a00 */
[----:B-----5:R-:W-:Y:S01]  /*1950*/  SHF.L.U64.HI R2, R201, 0x2, RZ ;  /* 0x00000002c9027819 */ /* 0x020fe200000102ff */
[----:B------:R-:W2:Y:S01]  /*1960*/  LDL R243, [R1+0x48] ;  /* 0x0000480001f37983 */ /* 0x000ea20000100800 */
[----:B------:R-:W-:-:S05]  /*1970*/  ISETP.NE.AND.EX P2, PT, RZ, UR9, PT, P2 ;  /* 0x00000009ff007c0c */ /* 0x000fca000bf45320 */
        /* <DEDUP_REMOVED lines=12> */
[----:B0-----:R-:W-:-:S04]  /*1a40*/  @P2 IADD3 R172, P3, R174, R172, RZ ;  /* 0x000000acaeac2210 */ /* 0x001fc80007f7e0ff */
[----:B------:R-:W-:-:S05]  /*1a50*/  @P2 IADD3.X R173, R2, R173, RZ, P3, !PT ;  /* 0x000000ad02ad2210 */ /* 0x000fca0001ffe4ff */
        /* <DEDUP_REMOVED lines=8> */
[----:B------:R-:W-:Y:S02]  /*1ae0*/  FSEL R240, R200, RZ, !P2 ;  /* 0x000000ffc8f07208 */ /* 0x000fe40005000000 */
[----:B---3--:R-:W-:-:S03]  /*1af0*/  SHF.R.U64 R203, R188, 0x10, R189 ;  /* 0x00000010bccb7819 */ /* 0x008fc600000012bd */
[C---:B----4-:R-:W-:Y:S01]  /*1b00*/  FADD.FTZ R172, -R240.reuse, R172 ;  /* 0x000000acf0ac7221 */ /* 0x050fe20000010100 */
[C---:B------:R-:W-:Y:S01]  /*1b10*/  FADD.FTZ R173, -R240.reuse, R173 ;  /* 0x000000adf0ad7221 */ /* 0x040fe20000010100 */
[C---:B------:R-:W-:Y:S01]  /*1b20*/  FADD.FTZ R174, -R240.reuse, R174 ;  /* 0x000000aef0ae7221 */ /* 0x040fe20000010100 */
[----:B------:R-:W-:Y:S01]  /*1b30*/  FADD.FTZ R175, -R240, R175 ;  /* 0x000000aff0af7221 */ /* 0x000fe20000010100 */
[----:B------:R-:W-:Y:S02]  /*1b40*/  IMAD.MOV.U32 R240, RZ, RZ, R188 ;  /* 0x000000fffff07224 */ /* 0x000fe400078e00bc */
[----:B--2---:R-:W-:-:S04]  /*1b50*/  IMAD.MOV.U32 R188, RZ, RZ, R190 ;  /* 0x000000ffffbc7224 */ /* 0x004fc800078e00be */
[----:B------:R-:W-:Y:S02]  /*1b60*/  IMAD.U32 R242, R188, 0x10000, RZ ;  /* 0x00010000bcf27824 */ /* 0x000fe400078e00ff */
[----:B------:R-:W-:Y:S02]  /*1b70*/  FMUL.FTZ R188, R5, R172 ;  /* 0x000000ac05bc7220 */ /* 0x000fe40000410000 */
[----:B------:R-:W2:Y:S01]  /*1b80*/  LDL R172, [R1+0x38] ;  /* 0x0000380001ac7983 */ /* 0x000ea20000100800 */
[----:B------:R-:W-:Y:S02]  /*1b90*/  MOV R241, R189 ;  /* 0x000000bd00f17202 */ /* 0x000fe40000000f00 */
[----:B------:R-:W-:Y:S02]  /*1ba0*/  SHF.R.U32.HI R202, RZ, 0x10, R189 ;  /* 0x00000010ffca7819 */ /* 0x000fe400000116bd */
[----:B------:R-:W-:Y:S02]  /*1bb0*/  SHF.L.U32 R240, R240, 0x10, RZ ;  /* 0x00000010f0f07819 */ /* 0x000fe400000006ff */
[----:B------:R-:W-:Y:S01]  /*1bc0*/  SHF.R.U64 R189, R190, 0x10, R191 ;  /* 0x00000010bebd7819 */ /* 0x000fe200000012bf */
[----:B------:R-:W-:Y:S01]  /*1bd0*/  FADD.FTZ R148, R148, R242 ;  /* 0x000000f294947221 */ /* 0x000fe20000010000 */
[-C--:B------:R-:W-:Y:S01]  /*1be0*/  FFMA.FTZ R116, R188, R242.reuse, R116 ;  /* 0x000000f2bc747223 */ /* 0x080fe20000010074 */
[----:B--2---:R-:W-:-:S02]  /*1bf0*/  FMUL.FTZ R172, R172, R242 ;  /* 0x000000f2acac7220 */ /* 0x004fc40000410000 */
[----:B------:R-:W2:Y:S02]  /*1c00*/  LDL R242, [R1+0x4c] ;  /* 0x00004c0001f27983 */ /* 0x000ea40000100800 */
[----:B------:R-:W-:Y:S01]  /*1c10*/  FFMA.FTZ R243, R243, R240, R172 ;  /* 0x000000f0f3f37223 */ /* 0x000fe200000100ac */
[----:B------:R-:W-:Y:S02]  /*1c20*/  IMAD.U32 R172, R189, 0x10000, RZ ;  /* 0x00010000bdac7824 */ /* 0x000fe400078e00ff */
[----:B------:R-:W-:Y:S02]  /*1c30*/  FMUL.FTZ R189, R5, R173 ;  /* 0x000000ad05bd7220 */ /* 0x000fe40000410000 */
[----:B------:R-:W3:Y:S01]  /*1c40*/  LDL R173, [R1+0x3c] ;  /* 0x00003c0001ad7983 */ /* 0x000ee20000100800 */
[----:B------:R-:W-:Y:S01]  /*1c50*/  MOV R190, R191 ;  /* 0x000000bf00be7202 */ /* 0x000fe20000000f00 */
[----:B------:R-:W-:Y:S01]  /*1c60*/  FADD.FTZ R149, R149, R172 ;  /* 0x000000ac95957221 */ /* 0x000fe20000010000 */
[----:B------:R-:W-:Y:S01]  /*1c70*/  SHF.L.U32 R203, R203, 0x10, RZ ;  /* 0x00000010cbcb7819 */ /* 0x000fe200000006ff */
[----:B------:R-:W-:-:S04]  /*1c80*/  FFMA.FTZ R117, R189, R172, R117 ;  /* 0x000000acbd757223 */ /* 0x000fc80000010075 */
[----:B------:R-:W-:Y:S01]  /*1c90*/  FADD.FTZ R37, R37, R203 ;  /* 0x000000cb25257221 */ /* 0x000fe20000010000 */
[-C--:B------:R-:W-:Y:S01]  /*1ca0*/  FFMA.FTZ R65, R189, R203.reuse, R65 ;  /* 0x000000cbbd417223 */ /* 0x080fe20000010041 */
[----:B------:R-:W-:Y:S01]  /*1cb0*/  FADD.FTZ R36, R36, R240 ;  /* 0x000000f024247221 */ /* 0x000fe20000010000 */
[----:B------:R-:W-:Y:S02]  /*1cc0*/  FFMA.FTZ R64, R188, R240, R64 ;  /* 0x000000f0bc407223 */ /* 0x000fe40000010040 */
[----:B------:R-:W4:Y:S01]  /*1cd0*/  LDL R240, [R1+0x54] ;  /* 0x0000540001f07983 */ /* 0x000f220000100800 */
[----:B---3--:R-:W-:Y:S01]  /*1ce0*/  FMUL.FTZ R173, R173, R172 ;  /* 0x000000acadad7220 */ /* 0x008fe20000410000 */
[----:B------:R-:W-:Y:S02]  /*1cf0*/  IMAD.U32 R172, R190, 0x10000, RZ ;  /* 0x00010000beac7824 */ /* 0x000fe400078e00ff */
[----:B------:R-:W-:Y:S02]  /*1d00*/  FMUL.FTZ R190, R5, R174 ;  /* 0x000000ae05be7220 */ /* 0x000fe40000410000 */
[----:B------:R-:W3:Y:S01]  /*1d10*/  LDL R174, [R1+0x40] ;  /* 0x0000400001ae7983 */ /* 0x000ee20000100800 */
[----:B--2---:R-:W-:Y:S01]  /*1d20*/  FFMA.FTZ R242, R242, R203, R173 ;  /* 0x000000cbf2f27223 */ /* 0x004fe200000100ad */
[----:B------:R-:W-:-:S02]  /*1d30*/  SHF.L.U32 R173, R241, 0x10, RZ ;  /* 0x00000010f1ad7819 */ /* 0x000fc400000006ff */
[----:B------:R-:W2:Y:S04]  /*1d40*/  LDL R241, [R1+0x50] ;  /* 0x0000500001f17983 */ /* 0x000ea80000100800 */
[----:B------:R-:W4:Y:S01]  /*1d50*/  LDL R203, [R1+0x44] ;  /* 0x0000440001cb7983 */ /* 0x000f220000100800 */
[----:B------:R-:W-:Y:S01]  /*1d60*/  SHF.R.U32.HI R191, RZ, 0x10, R191 ;  /* 0x00000010ffbf7819 */ /* 0x000fe200000116bf */
[----:B------:R-:W-:Y:S01]  /*1d70*/  FADD.FTZ R150, R150, R172 ;  /* 0x000000ac96967221 */ /* 0x000fe20000010000 */
[----:B------:R-:W-:Y:S01]  /*1d80*/  FFMA.FTZ R118, R190, R172, R118 ;  /* 0x000000acbe767223 */ /* 0x000fe20000010076 */
[----:B------:R-:W-:Y:S01]  /*1d90*/  FADD.FTZ R38, R38, R173 ;  /* 0x000000ad26267221 */ /* 0x000fe20000010000 */
[----:B------:R-:W-:Y:S01]  /*1da0*/  FFMA.FTZ R66, R190, R173, R66 ;  /* 0x000000adbe427223 */ /* 0x000fe20000010042 */
[----:B------:R-:W-:-:S02]  /*1db0*/  VIADD R201, R201, 0x100 ;  /* 0x00000100c9c97836 */ /* 0x000fc40000000000 */
[----:B---3--:R-:W-:Y:S01]  /*1dc0*/  FMUL.FTZ R174, R174, R172 ;  /* 0x000000acaeae7220 */ /* 0x008fe20000410000 */
[----:B------:R-:W-:Y:S02]  /*1dd0*/  IMAD.U32 R172, R191, 0x10000, RZ ;  /* 0x00010000bfac7824 */ /* 0x000fe400078e00ff */
[----:B------:R-:W-:Y:S01]  /*1de0*/  FMUL.FTZ R191, R5, R175 ;  /* 0x000000af05bf7220 */ /* 0x000fe20000410000 */
[----:B--2---:R-:W-:Y:S01]  /*1df0*/  FFMA.FTZ R241, R241, R173, R174 ;  /* 0x000000adf1f17223 */ /* 0x004fe200000100ae */
[----:B------:R-:W-:Y:S01]  /*1e00*/  SHF.L.U32 R173, R202, 0x10, RZ ;  /* 0x00000010caad7819 */ /* 0x000fe200000006ff */
[----:B----4-:R-:W-:Y:S01]  /*1e10*/  FMUL.FTZ R174, R203, R172 ;  /* 0x000000accbae7220 */ /* 0x010fe20000410000 */
[----:B------:R-:W-:-:S03]  /*1e20*/  FADD.FTZ R151, R151, R172 ;  /* 0x000000ac97977221 */ /* 0x000fc60000010000 */
        /* <DEDUP_REMOVED lines=12> */
.L_x_2064:
[----:B------:R-:W-:Y:S05]  /*1ef0*/  BSYNC B0 ;  /* 0x0000000000007941 */ /* 0x000fea0003800000 */
.L_x_2063:
        /* <DEDUP_REMOVED lines=96> */
.L_x_2066:
[----:B------:R-:W-:Y:S05]  /*2500*/  BSYNC B0 ;  /* 0x0000000000007941 */ /* 0x000fea0003800000 */
.L_x_2065:
[----:B------:R-:W-:Y:S04]  /*2510*/  BSSY B0, `(.L_x_2067) ;  /* 0x000005b000007945 */ /* 0x000fe80003800000 */
[----:B------:R-:W-:Y:S05]  /*2520*/  @!P0 BRA `(.L_x_2068) ;  /* 0x0000000400648947 */ /* 0x000fea0003800000 */
[----:B------:R-:W-:Y:S01]  /*2530*/  ISETP.NE.U32.AND P2, PT, RZ, UR8, PT ;  /* 0x00000008ff007c0c */ /* 0x000fe2000bf45070 */
[C---:B------:R-:W-:Y:S01]  /*2540*/  IMAD.SHL.U32 R172, R201.reuse, 0x4, RZ ;  /* 0x00000004c9ac7824 */ /* 0x040fe200078e00ff */
[C---:B------:R-:W-:Y:S01]  /*2550*/  SHF.L.U64.HI R17, R201.reuse, 0x2, RZ ;  /* 0x00000002c9117819 */ /* 0x040fe200000102ff */
[----:B------:R-:W1:Y:S01]  /*2560*/  LDC.64 R176, c[0x0][0x2c0] ;  /* 0x0000b000ffb07b82 */ /* 0x000e620000000a00 */
[----:B------:R-:W-:Y:S01]  /*2570*/  ISETP.NE.AND.EX P2, PT, RZ, UR9, PT, P2 ;  /* 0x00000009ff007c0c */ /* 0x000fe2000bf45320 */
[----:B------:R-:W2:Y:S06]  /*2580*/  LDL R235, [R1] ;  /* 0x0000000001eb7983 */ /* 0x000eac0000100800 */
[----:B------:R-:W3:Y:S06]  /*2590*/  LDC.U8 R174, c[0x0][0x2a0] ;  /* 0x0000a800ffae7b82 */ /* 0x000eec0000000000 */
[----:B------:R-:W-:-:S04]  /*25a0*/  @P2 LEA R26, P3, R201, UR8, 0x4 ;  /* 0x00000008c91a2c11 */ /* 0x000fc8000f8620ff */
[----:B------:R-:W-:-:S05]  /*25b0*/  @P2 LEA.HI.X R27, R201, UR9, RZ, 0x4, P3 ;  /* 0x00000009c91b2c11 */ /* 0x000fca00098f24ff */
[----:B------:R4:W5:Y:S01]  /*25c0*/  @P2 LDG.E.128 R156, desc[UR4][R26.64] ;  /* 0x000000041a9c2981 */ /* 0x000962000c1e1d00 */
[----:B------:R-:W-:-:S04]  /*25d0*/  ISETP.NE.U32.AND P2, PT, RZ, UR14, PT ;  /* 0x0000000eff007c0c */ /* 0x000fc8000bf45070 */
[----:B------:R-:W-:-:S13]  /*25e0*/  ISETP.NE.AND.EX P2, PT, RZ, UR15, PT, P2 ;  /* 0x0000000fff007c0c */ /* 0x000fda000bf45320 */
[----:B----4-:R-:W4:Y:S02]  /*25f0*/  @P2 LDC.64 R26, c[0x0][0x248] ;  /* 0x00009200ff1a2b82 */ /* 0x010f240000000a00 */
[----:B----4-:R-:W-:-:S04]  /*2600*/  @P2 IADD3 R26, P3, R172, R26, RZ ;  /* 0x0000001aac1a2210 */ /* 0x010fc80007f7e0ff */
[----:B------:R-:W-:-:S05]  /*2610*/  @P2 IADD3.X R27, R17, R27, RZ, P3, !PT ;  /* 0x0000001b111b2210 */ /* 0x000fca0001ffe4ff */
[----:B------:R4:W5:Y:S01]  /*2620*/  @P2 LDG.E R16, desc[UR4][R26.64] ;  /* 0x000000041a102981 */ /* 0x000962000c1e1900 */
[----:B------:R-:W-:-:S04]  /*2630*/  IADD3 R202, P2, R172, UR12, RZ ;  /* 0x0000000cacca7c10 */ /* 0x000fc8000ff5e0ff */
[----:B------:R-:W-:Y:S02]  /*2640*/  IADD3.X R203, R17, UR13, RZ, P2, !PT ;  /* 0x0000000d11cb7c10 */ /* 0x000fe400097fe4ff */
[C---:B------:R-:W-:Y:S01]  /*2650*/  LEA R172, P2, R201.reuse, UR10, 0x4 ;  /* 0x0000000ac9ac7c11 */ /* 0x040fe2000f8420ff */
[----:B----4-:R-:W4:Y:S03]  /*2660*/  LDC.64 R26, c[0x0][0x2b8] ;  /* 0x0000ae00ff1a7b82 */ /* 0x010f260000000a00 */
[C---:B------:R-:W-:Y:S01]  /*2670*/  LEA.HI.X R173, R201.reuse, UR11, RZ, 0x4, P2 ;  /* 0x0000000bc9ad7c11 */ /* 0x040fe200090f24ff */
[C---:B-1----:R-:W-:Y:S01]  /*2680*/  IMAD.WIDE.U32 R176, R201.reuse, 0x8, R176 ;  /* 0x00000008c9b07825 */ /* 0x042fe200078e00b0 */
[----:B---3--:R-:W-:Y:S01]  /*2690*/  ISETP.NE.AND P2, PT, R174, RZ, PT ;  /* 0x000000ffae00720c */ /* 0x008fe20003f45270 */
[----:B------:R1:W5:Y:S04]  /*26a0*/  LDG.E R17, desc[UR4][R202.64] ;  /* 0x00000004ca117981 */ /* 0x000368000c1e1900 */
[----:B------:R-:W3:Y:S04]  /*26b0*/  LDG.E.128 R172, desc[UR4][R172.64] ;  /* 0x00000004acac7981 */ /* 0x000ee8000c1e1d00 */
[----:B------:R-:W2:Y:S01]  /*26c0*/  LDG.E.64 R176, desc[UR4][R176.64] ;  /* 0x00000004b0b07981 */ /* 0x000ea2000c1e1b00 */
[----:B----4-:R-:W-:-:S06]  /*26d0*/  IMAD.WIDE.U32 R26, R201, 0x8, R26 ;  /* 0x00000008c91a7825 */ /* 0x010fcc00078e001a */
[----:B------:R-:W4:Y:S01]  /*26e0*/  LDG.E.64 R26, desc[UR4][R26.64] ;  /* 0x000000041a1a7981 */ /* 0x000f22000c1e1b00 */
[----:B-----5:R-:W-:-:S05]  /*26f0*/  FSEL R232, R200, RZ, !P2 ;  /* 0x000000ffc8e87208 */ /* 0x020fca0005000000 */
[C---:B---3--:R-:W-:Y:S01]  /*2700*/  FADD.FTZ R172, -R232.reuse, R172 ;  /* 0x000000ace8ac7221 */ /* 0x048fe20000010100 */
[C---:B------:R-:W-:Y:S01]  /*2710*/  FADD.FTZ R173, -R232.reuse, R173 ;  /* 0x000000ade8ad7221 */ /* 0x040fe20000010100 */
[C---:B------:R-:W-:Y:S01]  /*2720*/  FADD.FTZ R174, -R232.reuse, R174 ;  /* 0x000000aee8ae7221 */ /* 0x040fe20000010100 */
[----:B------:R-:W-:Y:S01]  /*2730*/  FADD.FTZ R175, -R232, R175 ;  /* 0x000000afe8af7221 */ /* 0x000fe20000010100 */
[----:B----4-:R-:W-:Y:S01]  /*2740*/  IMAD.MOV.U32 R232, RZ, RZ, R26 ;  /* 0x000000ffffe87224 */ /* 0x010fe200078e001a */
[----:B-1----:R-:W-:Y:S01]  /*2750*/  SHF.R.U64 R203, R26, 0x10, R27 ;  /* 0x000000101acb7819 */ /* 0x002fe2000000121b */
[----:B--2---:R-:W-:-:S04]  /*2760*/  IMAD.MOV.U32 R26, RZ, RZ, R176 ;  /* 0x000000ffff1a7224 */ /* 0x004fc800078e00b0 */
[----:B------:R-:W-:Y:S02]  /*2770*/  IMAD.U32 R234, R26, 0x10000, RZ ;  /* 0x000100001aea7824 */ /* 0x000fe400078e00ff */
[----:B------:R-:W-:Y:S02]  /*2780*/  FMUL.FTZ R26, R5, R172 ;  /* 0x000000ac051a7220 */ /* 0x000fe40000410000 */
[-C--:B------:R-:W-:Y:S01]  /*2790*/  FMUL.FTZ R172, R224, R234.reuse ;  /* 0x000000eae0ac7220 */ /* 0x080fe20000410000 */
[----:B------:R-:W-:Y:S01]  /*27a0*/  FADD.FTZ R124, R124, R234 ;  /* 0x000000ea7c7c7221 */ /* 0x000fe20000010000 */
[----:B------:R-:W-:Y:S02]  /*27b0*/  FFMA.FTZ R96, R26, R234, R96 ;  /* 0x000000ea1a607223 */ /* 0x000fe40000010060 */
[----:B------:R-:W2:Y:S01]  /*27c0*/  LDL R234, [R1+0x4] ;  /* 0x0000040001ea7983 */ /* 0x000ea20000100800 */
[----:B------:R-:W-:Y:S02]  /*27d0*/  MOV R233, R27 ;  /* 0x0000001b00e97202 */ /* 0x000fe40000000f00 */
[----:B------:R-:W-:-:S02]  /*27e0*/  SHF.R.U32.HI R202, RZ, 0x10, R27 ;  /* 0x00000010ffca7819 */ /* 0x000fc4000001161b */
[----:B------:R-:W-:Y:S02]  /*27f0*/  SHF.L.U32 R232, R232, 0x10, RZ ;  /* 0x00000010e8e87819 */ /* 0x000fe400000006ff */
[----:B------:R-:W-:-:S03]  /*2800*/  SHF.R.U64 R27, R176, 0x10, R177 ;  /* 0x00000010b01b7819 */ /* 0x000fc600000012b1 */
[----:B------:R-:W-:Y:S02]  /*2810*/  FFMA.FTZ R235, R235, R232, R172 ;  /* 0x000000e8ebeb7223 */ /* 0x000fe400000100ac */
[----:B------:R-:W-:Y:S01]  /*2820*/  IMAD.U32 R172, R27, 0x10000, RZ ;  /* 0x000100001bac7824 */ /* 0x000fe200078e00ff */
[----:B------:R-:W-:Y:S01]  /*2830*/  SHF.L.U32 R203, R203, 0x10, RZ ;  /* 0x00000010cbcb7819 */ /* 0x000fe200000006ff */
[----:B------:R-:W-:Y:S02]  /*2840*/  FMUL.FTZ R27, R5, R173 ;  /* 0x000000ad051b7220 */ /* 0x000fe40000410000 */
[----:B------:R-:W-:Y:S02]  /*2850*/  FMUL.FTZ R173, R225, R172 ;  /* 0x000000ace1ad7220 */ /* 0x000fe40000410000 */
[----:B------:R-:W-:Y:S01]  /*2860*/  FADD.FTZ R73, R73, R203 ;  /* 0x000000cb49497221 */ /* 0x000fe20000010000 */
[----:B------:R-:W-:Y:S01]  /*2870*/  FFMA.FTZ R45, R27, R203, R45 ;  /* 0x000000cb1b2d7223 */ /* 0x000fe2000001002d */
[----:B------:R-:W-:Y:S01]  /*2880*/  FADD.FTZ R72, R72, R232 ;  /* 0x000000e848487221 */ /* 0x000fe20000010000 */
[----:B------:R-:W-:-:S02]  /*2890*/  FFMA.FTZ R44, R26, R232, R44 ;  /* 0x000000e81a2c7223 */ /* 0x000fc4000001002c */
[----:B------:R-:W3:Y:S01]  /*28a0*/  LDL R232, [R1+0xc] ;  /* 0x00000c0001e87983 */ /* 0x000ee20000100800 */
[----:B--2---:R-:W-:-:S03]  /*28b0*/  FFMA.FTZ R234, R234, R203, R173 ;  /* 0x000000cbeaea7223 */ /* 0x004fc600000100ad */
[----:B------:R-:W2:Y:S01]  /*28c0*/  LDL R203, [R1+0x8] ;  /* 0x0000080001cb7983 */ /* 0x000ea20000100800 */
[----:B------:R-:W-:Y:S01]  /*28d0*/  MOV R176, R177 ;  /* 0x000000b100b07202 */ /* 0x000fe20000000f00 */
[----:B------:R-:W-:Y:S01]  /*28e0*/  FADD.FTZ R125, R125, R172 ;  /* 0x000000ac7d7d7221 */ /* 0x000fe20000010000 */
[----:B------:R-:W-:Y:S01]  /*28f0*/  FFMA.FTZ R97, R27, R172, R97 ;  /* 0x000000ac1b617223 */ /* 0x000fe20000010061 */
[----:B------:R-:W-:Y:S02]  /*2900*/  SHF.R.U32.HI R177, RZ, 0x10, R177 ;  /* 0x00000010ffb17819 */ /* 0x000fe400000116b1 */
[----:B------:R-:W-:Y:S02]  /*2910*/  IMAD.U32 R172, R176, 0x10000, RZ ;  /* 0x00010000b0ac7824 */ /* 0x000fe400078e00ff */
[----:B------:R-:W-:Y:S01]  /*2920*/  FMUL.FTZ R176, R5, R174 ;  /* 0x000000ae05b07220 */ /* 0x000fe20000410000 */
[----:B------:R-:W-:Y:S01]  /*2930*/  SHF.L.U32 R173, R233, 0x10, RZ ;  /* 0x00000010e9ad7819 */ /* 0x000fe200000006ff */
[-C--:B------:R-:W-:Y:S01]  /*2940*/  FMUL.FTZ R174, R226, R172.reuse ;  /* 0x000000ace2ae7220 */ /* 0x080fe20000410000 */
[----:B------:R-:W-:Y:S01]  /*2950*/  FADD.FTZ R126, R126, R172 ;  /* 0x000000ac7e7e7221 */ /* 0x000fe20000010000 */
[----:B------:R-:W-:Y:S01]  /*2960*/  FFMA.FTZ R98, R176, R172, R98 ;  /* 0x000000acb0627223 */ /* 0x000fe20000010062 */
[----:B------:R-:W-:-:S02]  /*2970*/  IMAD.U32 R172, R177, 0x10000, RZ ;  /* 0x00010000b1ac7824 */ /* 0x000fc400078e00ff */
[----:B------:R-:W-:Y:S01]  /*2980*/  FADD.FTZ R74, R74, R173 ;  /* 0x000000ad4a4a7221 */ /* 0x000fe20000010000 */
[----:B------:R-:W-:Y:S01]  /*2990*/  FFMA.FTZ R46, R176, R173, R46 ;  /* 0x000000adb02e7223 */ /* 0x000fe2000001002e */
[----:B------:R-:W-:Y:S01]  /*29a0*/  FMUL.FTZ R177, R5, R175 ;  /* 0x000000af05b17220 */ /* 0x000fe20000410000 */
[----:B------:R-:W-:-:S03]  /*29b0*/  FADD.FTZ R127, R127, R172 ;  /* 0x000000ac7f7f7221 */ /* 0x000fc60000010000 */
[-C--:B------:R-:W-:Y:S01]  /*29c0*/  FFMA.FTZ R99, R177, R172.reuse, R99 ;  /* 0x000000acb1637223 */ /* 0x080fe20000010063 */
[----:B------:R-:W-:Y:S02]  /*29d0*/  VIADD R201, R201, 0x100 ;  /* 0x00000100c9c97836 */ /* 0x000fe40000000000 */
[----:B--2---:R-:W-:Y:S01]  /*29e0*/  FFMA.FTZ R233, R203, R173, R174 ;  /* 0x000000adcbe97223 */ /* 0x004fe200000100ae */
[----:B------:R-:W-:Y:S01]  /*29f0*/  SHF.L.U32 R173, R202, 0x10, RZ ;  /* 0x00000010caad7819 */ /* 0x000fe200000006ff */
[----:B------:R-:W-:Y:S01]  /*2a00*/  FMUL.FTZ R174, R227, R172 ;  /* 0x000000ace3ae7220 */ /* 0x000fe20000410000 */
[----:B------:R-:W-:-:S03]  /*2a10*/  FADD.FTZ R172, R199, R235 ;  /* 0x000000ebc7ac7221 */ /* 0x000fc60000010000 */
[----:B------:R-:W-:Y:S01]  /*2a20*/  FADD.FTZ R75, R75, R173 ;  /* 0x000000ad4b4b7221 */ /* 0x000fe20000010000 */
[-C--:B------:R-:W-:Y:S01]  /*2a30*/  FFMA.FTZ R47, R177, R173.reuse, R47 ;  /* 0x000000adb12f7223 */ /* 0x080fe2000001002f */
[----:B---3--:R-:W-:Y:S01]  /*2a40*/  FFMA.FTZ R232, R232, R173, R174 ;  /* 0x000000ade8e87223 */ /* 0x008fe200000100ae */
[----:B------:R-:W-:Y:S01]  /*2a50*/  FFMA.FTZ R173, R26, R235, R204 ;  /* 0x000000eb1aad7223 */ /* 0x000fe200000100cc */
[----:B------:R-:W-:-:S03]  /*2a60*/  FADD.FTZ R172, R172, R234 ;  /* 0x000000eaacac7221 */ /* 0x000fc60000010000 */
[----:B------:R-:W-:Y:S01]  /*2a70*/  FFMA.FTZ R173, R27, R234, R173 ;  /* 0x000000ea1bad7223 */ /* 0x000fe200000100ad */
[----:B------:R-:W-:-:S03]  /*2a80*/  FADD.FTZ R172, R172, R233 ;  /* 0x000000e9acac7221 */ /* 0x000fc60000010000 */
[----:B------:R-:W-:Y:S01]  /*2a90*/  FFMA.FTZ R173, R176, R233, R173 ;  /* 0x000000e9b0ad7223 */ /* 0x000fe200000100ad */
[----:B------:R-:W-:-:S03]  /*2aa0*/  FADD.FTZ R199, R172, R232 ;  /* 0x000000e8acc77221 */ /* 0x000fc60000010000 */
[----:B------:R-:W-:-:S07]  /*2ab0*/  FFMA.FTZ R204, R177, R232, R173 ;  /* 0x000000e8b1cc7223 */ /* 0x000fce00000100ad */
.L_x_2068:
[----:B------:R-:W-:Y:S05]  /*2ac0*/  BSYNC B0 ;  /* 0x0000000000007941 */ /* 0x000fea0003800000 */
.L_x_2067:
[----:B------:R-:W-:Y:S04]  /*2ad0*/  BSSY B0, `(.L_x_2069) ;  /* 0x0000057000007945 */ /* 0x000fe80003800000 */
[----:B------:R-:W-:Y:S05]  /*2ae0*/  @!P1 BRA `(.L_x_2070) ;  /* 0x0000000400549947 */ /* 0x000fea0003800000 */
[----:B------:R-:W-:Y:S01]  /*2af0*/  ISETP.NE.U32.AND P2, PT, RZ, UR8, PT ;  /* 0x00000008ff007c0c */ /* 0x000fe2000bf45070 */
[----:B------:R-:W1:Y:S03]  /*2b00*/  LDC.64 R178, c[0x0][0x2b8] ;  /* 0x0000ae00ffb27b82 */ /* 0x000e660000000a00 */
[----:B------:R-:W-:Y:S02]  /*2b10*/  ISETP.NE.AND.EX P2, PT, RZ, UR9, PT, P2 ;  /* 0x00000009ff007c0c */ /* 0x000fe4000bf45320 */
[----:B------:R-:W-:-:S03]  /*2b20*/  SHF.L.U32 R174, R201, 0x2, RZ ;  /* 0x00000002c9ae7819 */ /* 0x000fc600000006ff */
[----:B------:R-:W2:Y:S08]  /*2b30*/  LDC.64 R180, c[0x0][0x2c0] ;  /* 0x0000b000ffb47b82 */ /* 0x000eb00000000a00 */
        /* <DEDUP_REMOVED lines=8> */
[----:B-1----:R-:W-:-:S04]  /*2bc0*/  IMAD.WIDE.U32 R178, R201, 0x8, R178 ;  /* 0x00000008c9b27825 */ /* 0x002fc800078e00b2 */
[----:B--2---:R-:W-:Y:S02]  /*2bd0*/  IMAD.WIDE.U32 R180, R201, 0x8, R180 ;  /* 0x00000008c9b47825 */ /* 0x004fe400078e00b4 */
[----:B------:R-:W2:Y:S04]  /*2be0*/  LDG.E.64 R178, desc[UR4][R178.64] ;  /* 0x00000004b2b27981 */ /* 0x000ea8000c1e1b00 */
[----:B------:R-:W2:Y:S01]  /*2bf0*/  LDG.E.64 R180, desc[UR4][R180.64] ;  /* 0x00000004b4b47981 */ /* 0x000ea2000c1e1b00 */
[----:B----4-:R-:W-:-:S05]  /*2c00*/  @P2 IADD3 R172, P3, R174, R172, RZ ;  /* 0x000000acaeac2210 */ /* 0x010fca0007f7e0ff */
[----:B------:R-:W-:-:S05]  /*2c10*/  @P2 IMAD.X R173, R19, 0x1, R173, P3 ;  /* 0x0000000113ad2824 */ /* 0x000fca00018e06ad */
[----:B------:R1:W5:Y:S01]  /*2c20*/  @P2 LDG.E R18, desc[UR4][R172.64] ;  /* 0x00000004ac122981 */ /* 0x000362000c1e1900 */
[----:B------:R-:W-:-:S04]  /*2c30*/  IADD3 R202, P2, R174, UR12, RZ ;  /* 0x0000000caeca7c10 */ /* 0x000fc8000ff5e0ff */
[----:B------:R-:W-:Y:S02]  /*2c40*/  IADD3.X R203, R19, UR13, RZ, P2, !PT ;  /* 0x0000000d13cb7c10 */ /* 0x000fe400097fe4ff */
[----:B-1----:R-:W-:-:S03]  /*2c50*/  LEA R172, P2, R201, UR10, 0x4 ;  /* 0x0000000ac9ac7c11 */ /* 0x002fc6000f8420ff */
[----:B------:R2:W5:Y:S01]  /*2c60*/  LDG.E R19, desc[UR4][R202.64] ;  /* 0x00000004ca137981 */ /* 0x000562000c1e1900 */
[----:B------:R-:W-:Y:S02]  /*2c70*/  LEA.HI.X R173, R201, UR11, RZ, 0x4, P2 ;  /* 0x0000000bc9ad7c11 */ /* 0x000fe400090f24ff */
[----:B---3--:R-:W-:-:S04]  /*2c80*/  ISETP.NE.AND P2, PT, R175, RZ, PT ;  /* 0x000000ffaf00720c */ /* 0x008fc80003f45270 */
[----:B------:R-:W3:Y:S01]  /*2c90*/  LDG.E.128 R172, desc[UR4][R172.64] ;  /* 0x00000004acac7981 */ /* 0x000ee2000c1e1d00 */
[----:B-----5:R-:W-:Y:S02]  /*2ca0*/  FSEL R228, R200, RZ, !P2 ;  /* 0x000000ffc8e47208 */ /* 0x020fe40005000000 */
[----:B------:R-:W-:Y:S02]  /*2cb0*/  IADD3 R201, R201, 0x100, RZ ;  /* 0x00000100c9c97810 */ /* 0x000fe40007ffe0ff */
[--C-:B--2---:R-:W-:Y:S01]  /*2cc0*/  SHF.R.U64 R203, R178, 0x10, R179.reuse ;  /* 0x00000010b2cb7819 */ /* 0x104fe200000012b3 */
[--C-:B------:R-:W-:Y:S01]  /*2cd0*/  IMAD.MOV.U32 R229, RZ, RZ, R179.reuse ;  /* 0x000000ffffe57224 */ /* 0x100fe200078e00b3 */
[----:B------:R-:W-:Y:S02]  /*2ce0*/  SHF.R.U32.HI R202, RZ, 0x10, R179 ;  /* 0x00000010ffca7819 */ /* 0x000fe400000116b3 */
[----:B------:R-:W-:Y:S01]  /*2cf0*/  SHF.R.U64 R179, R180, 0x10, R181 ;  /* 0x00000010b4b37819 */ /* 0x000fe200000012b5 */
[----:B------:R-:W-:-:S02]  /*2d00*/  IMAD.U32 R203, R203, 0x10000, RZ ;  /* 0x00010000cbcb7824 */ /* 0x000fc400078e00ff */
[C---:B---3--:R-:W-:Y:S01]  /*2d10*/  FADD.FTZ R172, -R228.reuse, R172 ;  /* 0x000000ace4ac7221 */ /* 0x048fe20000010100 */
[C---:B------:R-:W-:Y:S01]  /*2d20*/  FADD.FTZ R173, -R228.reuse, R173 ;  /* 0x000000ade4ad7221 */ /* 0x040fe20000010100 */
[C---:B------:R-:W-:Y:S01]  /*2d30*/  FADD.FTZ R174, -R228.reuse, R174 ;  /* 0x000000aee4ae7221 */ /* 0x040fe20000010100 */
[----:B------:R-:W-:Y:S01]  /*2d40*/  FADD.FTZ R175, -R228, R175 ;  /* 0x000000afe4af7221 */ /* 0x000fe20000010100 */
[----:B------:R-:W-:Y:S02]  /*2d50*/  MOV R228, R178 ;  /* 0x000000b200e47202 */ /* 0x000fe40000000f00 */
[----:B------:R-:W-:-:S04]  /*2d60*/  MOV R178, R180 ;  /* 0x000000b400b27202 */ /* 0x000fc80000000f00 */
[----:B------:R-:W-:Y:S01]  /*2d70*/  SHF.L.U32 R230, R178, 0x10, RZ ;  /* 0x00000010b2e67819 */ /* 0x000fe200000006ff */
[----:B------:R-:W-:Y:S01]  /*2d80*/  FMUL.FTZ R178, R5, R172 ;  /* 0x000000ac05b27220 */ /* 0x000fe20000410000 */
[----:B------:R-:W-:-:S03]  /*2d90*/  IMAD.U32 R228, R228, 0x10000, RZ ;  /* 0x00010000e4e47824 */ /* 0x000fc600078e00ff */
[----:B------:R-:W-:Y:S01]  /*2da0*/  FMUL.FTZ R172, R216, R230 ;  /* 0x000000e6d8ac7220 */ /* 0x000fe20000410000 */
[----:B------:R-:W-:-:S03]  /*2db0*/  IMAD.MOV.U32 R180, RZ, RZ, R181 ;  /* 0x000000ffffb47224 */ /* 0x000fc600078e00b5 */
[----:B------:R-:W-:Y:S01]  /*2dc0*/  FFMA.FTZ R231, R220, R228, R172 ;  /* 0x000000e4dce77223 */ /* 0x000fe200000100ac */
[----:B------:R-:W-:Y:S01]  /*2dd0*/  SHF.L.U32 R172, R179, 0x10, RZ ;  /* 0x00000010b3ac7819 */ /* 0x000fe200000006ff */
[----:B------:R-:W-:Y:S01]  /*2de0*/  FMUL.FTZ R179, R5, R173 ;  /* 0x000000ad05b37220 */ /* 0x000fe20000410000 */
[----:B------:R-:W-:-:S03]  /*2df0*/  SHF.R.U32.HI R181, RZ, 0x10, R181 ;  /* 0x00000010ffb57819 */ /* 0x000fc600000116b5 */
[-C--:B------:R-:W-:Y:S01]  /*2e00*/  FMUL.FTZ R173, R217, R172.reuse ;  /* 0x000000acd9ad7220 */ /* 0x080fe20000410000 */
[----:B------:R-:W-:Y:S01]  /*2e10*/  FADD.FTZ R129, R129, R172 ;  /* 0x000000ac81817221 */ /* 0x000fe20000010000 */
[----:B------:R-:W-:Y:S01]  /*2e20*/  FFMA.FTZ R101, R179, R172, R101 ;  /* 0x000000acb3657223 */ /* 0x000fe20000010065 */
[----:B------:R-:W-:Y:S01]  /*2e30*/  SHF.L.U32 R172, R180, 0x10, RZ ;  /* 0x00000010b4ac7819 */ /* 0x000fe200000006ff */
[----:B------:R-:W-:Y:S01]  /*2e40*/  FMUL.FTZ R180, R5, R174 ;  /* 0x000000ae05b47220 */ /* 0x000fe20000410000 */
[----:B------:R-:W-:Y:S01]  /*2e50*/  FADD.FTZ R128, R128, R230 ;  /* 0x000000e680807221 */ /* 0x000fe20000010000 */
[----:B------:R-:W-:Y:S01]  /*2e60*/  FFMA.FTZ R100, R178, R230, R100 ;  /* 0x000000e6b2647223 */ /* 0x000fe20000010064 */
[----:B------:R-:W-:Y:S01]  /*2e70*/  FFMA.FTZ R230, R221, R203, R173 ;  /* 0x000000cbdde67223 */ /* 0x000fe200000100ad */
[-C--:B------:R-:W-:Y:S01]  /*2e80*/  FMUL.FTZ R174, R218, R172.reuse ;  /* 0x000000acdaae7220 */ /* 0x080fe20000410000 */
[----:B------:R-:W-:Y:S01]  /*2e90*/  FADD.FTZ R130, R130, R172 ;  /* 0x000000ac82827221 */ /* 0x000fe20000010000 */
[----:B------:R-:W-:Y:S01]  /*2ea0*/  FFMA.FTZ R102, R180, R172, R102 ;  /* 0x000000acb4667223 */ /* 0x000fe20000010066 */
[----:B------:R-:W-:Y:S01]  /*2eb0*/  IMAD.U32 R173, R229, 0x10000, RZ ;  /* 0x00010000e5ad7824 */ /* 0x000fe200078e00ff */
[----:B------:R-:W-:Y:S01]  /*2ec0*/  SHF.L.U32 R172, R181, 0x10, RZ ;  /* 0x00000010b5ac7819 */ /* 0x000fe200000006ff */
[----:B------:R-:W-:-:S02]  /*2ed0*/  FMUL.FTZ R181, R5, R175 ;  /* 0x000000af05b57220 */ /* 0x000fc40000410000 */
[----:B------:R-:W-:Y:S01]  /*2ee0*/  FADD.FTZ R78, R78, R173 ;  /* 0x000000ad4e4e7221 */ /* 0x000fe20000010000 */
[-C--:B------:R-:W-:Y:S01]  /*2ef0*/  FFMA.FTZ R50, R180, R173.reuse, R50 ;  /* 0x000000adb4327223 */ /* 0x080fe20000010032 */
[----:B------:R-:W-:Y:S01]  /*2f00*/  FFMA.FTZ R229, R222, R173, R174 ;  /* 0x000000addee57223 */ /* 0x000fe200000100ae */
[----:B------:R-:W-:Y:S02]  /*2f10*/  IMAD.U32 R173, R202, 0x10000, RZ ;  /* 0x00010000caad7824 */ /* 0x000fe400078e00ff */
[----:B------:R-:W-:Y:S01]  /*2f20*/  FMUL.FTZ R174, R219, R172 ;  /* 0x000000acdbae7220 */ /* 0x000fe20000410000 */
[----:B------:R-:W-:Y:S01]  /*2f30*/  FADD.FTZ R76, R76, R228 ;  /* 0x000000e44c4c7221 */ /* 0x000fe20000010000 */
[C---:B------:R-:W-:Y:S01]  /*2f40*/  FFMA.FTZ R48, R178.reuse, R228, R48 ;  /* 0x000000e4b2307223 */ /* 0x040fe20000010030 */
[----:B------:R-:W-:Y:S01]  /*2f50*/  FADD.FTZ R79, R79, R173 ;  /* 0x000000ad4f4f7221 */ /* 0x000fe20000010000 */
[-C--:B------:R-:W-:Y:S01]  /*2f60*/  FFMA.FTZ R51, R181, R173.reuse, R51 ;  /* 0x000000adb5337223 */ /* 0x080fe20000010033 */
[----:B------:R-:W-:Y:S01]  /*2f70*/  FFMA.FTZ R228, R223, R173, R174 ;  /* 0x000000addfe47223 */ /* 0x000fe200000100ae */
[----:B------:R-:W-:Y:S01]  /*2f80*/  FADD.FTZ R131, R131, R172 ;  /* 0x000000ac83837221 */ /* 0x000fe20000010000 */
        /* <DEDUP_REMOVED lines=11> */
.L_x_2070:
[----:B------:R-:W-:Y:S05]  /*3040*/  BSYNC B0 ;  /* 0x0000000000007941 */ /* 0x000fea0003800000 */
.L_x_2069:
[----:B------:R-:W-:Y:S01]  /*3050*/  LOP3.LUT P2, RZ, R4, 0x10, RZ, 0xc0, !PT ;  /* 0x0000001004ff7812 */ /* 0x000fe2000784c0ff */
[----:B------:R-:W-:-:S12]  /*3060*/  BSSY B0, `(.L_x_2071) ;  /* 0x0000056000007945 */ /* 0x000fd80003800000 */
[----:B------:R-:W-:Y:S05]  /*3070*/  @!P2 BRA `(.L_x_2072) ;  /* 0x000000040050a947 */ /* 0x000fea0003800000 */
[----:B------:R-:W-:Y:S01]  /*3080*/  ISETP.NE.U32.AND P2, PT, RZ, UR8, PT ;  /* 0x00000008ff007c0c */ /* 0x000fe2000bf45070 */
[----:B------:R-:W1:Y:S03]  /*3090*/  LDC.U8 R202, c[0x0][0x2a0] ;  /* 0x0000a800ffca7b82 */ /* 0x000e660000000000 */
[----:B------:R-:W-:Y:S01]  /*30a0*/  ISETP.NE.AND.EX P2, PT, RZ, UR9, PT, P2 ;  /* 0x00000009ff007c0c */ /* 0x000fe2000bf45320 */
[----:B------:R-:W-:Y:S01]  /*30b0*/  IMAD.SHL.U32 R175, R201, 0x4, RZ ;  /* 0x00000004c9af7824 */ /* 0x000fe200078e00ff */
[----:B------:R-:W-:-:S03]  /*30c0*/  SHF.R.U32.HI R174, RZ, 0x1e, R201 ;  /* 0x0000001effae7819 */ /* 0x000fc600000116c9 */
[----:B------:R-:W2:Y:S08]  /*30d0*/  LDC.64 R182, c[0x0][0x2b8] ;  /* 0x0000ae00ffb67b82 */ /* 0x000eb00000000a00 */
[----:B------:R-:W-:-:S04]  /*30e0*/  @P2 LEA R172, P3, R201, UR8, 0x4 ;  /* 0x00000008c9ac2c11 */ /* 0x000fc8000f8620ff */
[----:B------:R-:W-:-:S05]  /*30f0*/  @P2 LEA.HI.X R173, R201, UR9, RZ, 0x4, P3 ;  /* 0x00000009c9ad2c11 */ /* 0x000fca00098f24ff */
[----:B------:R3:W5:Y:S01]  /*3100*/  @P2 LDG.E.128 R164, desc[UR4][R172.64] ;  /* 0x00000004aca42981 */ /* 0x000762000c1e1d00 */
[----:B------:R-:W-:-:S04]  /*3110*/  ISETP.NE.U32.AND P2, PT, RZ, UR14, PT ;  /* 0x0000000eff007c0c */ /* 0x000fc8000bf45070 */
[----:B------:R-:W-:-:S13]  /*3120*/  ISETP.NE.AND.EX P2, PT, RZ, UR15, PT, P2 ;  /* 0x0000000fff007c0c */ /* 0x000fda000bf45320 */
[----:B---3--:R-:W3:Y:S02]  /*3130*/  @P2 LDC.64 R172, c[0x0][0x248] ;  /* 0x00009200ffac2b82 */ /* 0x008ee40000000a00 */
[----:B---3--:R-:W-:-:S04]  /*3140*/  @P2 IADD3 R172, P3, R175, R172, RZ ;  /* 0x000000acafac2210 */ /* 0x008fc80007f7e0ff */
[----:B------:R-:W-:-:S05]  /*3150*/  @P2 IADD3.X R173, R174, R173, RZ, P3, !PT ;  /* 0x000000adaead2210 */ /* 0x000fca0001ffe4ff */
[----:B------:R3:W5:Y:S01]  /*3160*/  @P2 LDG.E R20, desc[UR4][R172.64] ;  /* 0x00000004ac142981 */ /* 0x000762000c1e1900 */
[----:B-1----:R-:W-:Y:S01]  /*3170*/  ISETP.NE.AND P2, PT, R202, RZ, PT ;  /* 0x000000ffca00720c */ /* 0x002fe20003f45270 */
[----:B--2---:R-:W-:-:S03]  /*3180*/  IMAD.WIDE.U32 R182, R201, 0x8, R182 ;  /* 0x00000008c9b67825 */ /* 0x004fc600078e00b6 */
[----:B-----5:R-:W-:Y:S02]  /*3190*/  FSEL R198, R200, RZ, !P2 ;  /* 0x000000ffc8c67208 */ /* 0x020fe40005000000 */
[----:B------:R-:W-:Y:S01]  /*31a0*/  IADD3 R196, P2, R175, UR12, RZ ;  /* 0x0000000cafc47c10 */ /* 0x000fe2000ff5e0ff */
[----:B------:R1:W2:Y:S03]  /*31b0*/  LDG.E.64 R202, desc[UR4][R182.64] ;  /* 0x00000004b6ca7981 */ /* 0x0002a6000c1e1b00 */
[----:B------:R-:W-:Y:S02]  /*31c0*/  IADD3.X R197, R174, UR13, RZ, P2, !PT ;  /* 0x0000000daec57c10 */ /* 0x000fe400097fe4ff */
[----:B------:R-:W4:Y:S01]  /*31d0*/  LDC.64 R174, c[0x0][0x2c0] ;  /* 0x0000b000ffae7b82 */ /* 0x000f220000000a00 */
[C---:B---3--:R-:W-:Y:S02]  /*31e0*/  LEA R172, P2, R201.reuse, UR10, 0x4 ;  /* 0x0000000ac9ac7c11 */ /* 0x048fe4000f8420ff */
[----:B------:R3:W5:Y:S02]  /*31f0*/  LDG.E R196, desc[UR4][R196.64] ;  /* 0x00000004c4c47981 */ /* 0x000764000c1e1900 */
[C---:B------:R-:W-:Y:S01]  /*3200*/  LEA.HI.X R173, R201.reuse, UR11, RZ, 0x4, P2 ;  /* 0x0000000bc9ad7c11 */ /* 0x040fe200090f24ff */
[----:B----4-:R-:W-:-:S05]  /*3210*/  IMAD.WIDE.U32 R200, R201, 0x8, R174 ;  /* 0x00000008c9c87825 */ /* 0x010fca00078e00ae */
[----:B------:R-:W4:Y:S04]  /*3220*/  LDG.E.128 R172, desc[UR4][R172.64] ;  /* 0x00000004acac7981 */ /* 0x000f28000c1e1d00 */
[----:B------:R-:W3:Y:S01]  /*3230*/  LDG.E.64 R200, desc[UR4][R200.64] ;  /* 0x00000004c8c87981 */ /* 0x000ee2000c1e1b00 */
[C---:B----4-:R-:W-:Y:S01]  /*3240*/  FADD.FTZ R172, -R198.reuse, R172 ;  /* 0x000000acc6ac7221 */ /* 0x050fe20000010100 */
[C---:B------:R-:W-:Y:S01]  /*3250*/  FADD.FTZ R173, -R198.reuse, R173 ;  /* 0x000000adc6ad7221 */ /* 0x040fe20000010100 */
[C---:B------:R-:W-:Y:S01]  /*3260*/  FADD.FTZ R174, -R198.reuse, R174 ;  /* 0x000000aec6ae7221 */ /* 0x040fe20000010100 */
[----:B------:R-:W-:Y:S01]  /*3270*/  FADD.FTZ R175, -R198, R175 ;  /* 0x000000afc6af7221 */ /* 0x000fe20000010100 */
[----:B---3--:R-:W-:-:S05]  /*3280*/  IMAD.MOV.U32 R198, RZ, RZ, R200 ;  /* 0x000000ffffc67224 */ /* 0x008fca00078e00c8 */
[----:B-1----:R-:W-:Y:S01]  /*3290*/  SHF.L.U32 R183, R198, 0x10, RZ ;  /* 0x00000010c6b77819 */ /* 0x002fe200000006ff */
[----:B--2---:R-:W-:Y:S02]  /*32a0*/  IMAD.MOV.U32 R198, RZ, RZ, R202 ;  /* 0x000000ffffc67224 */ /* 0x004fe400078e00ca */
[----:B------:R-:W-:Y:S02]  /*32b0*/  FMUL.FTZ R182, R5, R172 ;  /* 0x000000ac05b67220 */ /* 0x000fe40000410000 */
[----:B------:R-:W-:Y:S01]  /*32c0*/  FMUL.FTZ R172, R208, R183 ;  /* 0x000000b7d0ac7220 */ /* 0x000fe20000410000 */
[----:B------:R-:W-:-:S05]  /*32d0*/  SHF.L.U32 R198, R198, 0x10, RZ ;  /* 0x00000010c6c67819 */ /* 0x000fca00000006ff */
[-C--:B------:R-:W-:Y:S01]  /*32e0*/  FFMA.FTZ R252, R212, R198.reuse, R172 ;  /* 0x000000c6d4fc7223 */ /* 0x080fe200000100ac */
[----:B------:R-:W-:Y:S01]  /*32f0*/  SHF.R.U64 R172, R200, 0x10, R201 ;  /* 0x00000010c8ac7819 */ /* 0x000fe200000012c9 */
[----:B------:R-:W-:Y:S01]  /*3300*/  FFMA.FTZ R52, R182, R198, R52 ;  /* 0x000000c6b6347223 */ /* 0x000fe20000010034 */
[----:B------:R-:W-:-:S03]  /*3310*/  FADD.FTZ R80, R80, R198 ;  /* 0x000000c650507221 */ /* 0x000fc60000010000 */
[----:B------:R-:W-:Y:S01]  /*3320*/  IMAD.U32 R198, R172, 0x10000, RZ ;  /* 0x00010000acc67824 */ /* 0x000fe200078e00ff */
[----:B------:R-:W-:Y:S01]  /*3330*/  SHF.R.U64 R172, R202, 0x10, R203 ;  /* 0x00000010caac7819 */ /* 0x000fe200000012cb */
[----:B------:R-:W-:Y:S01]  /*3340*/  FADD.FTZ R132, R132, R183 ;  /* 0x000000b784847221 */ /* 0x000fe20000010000 */
[----:B------:R-:W-:Y:S01]  /*3350*/  FFMA.FTZ R104, R182, R183, R104 ;  /* 0x000000b7b6687223 */ /* 0x000fe20000010068 */
[----:B------:R-:W-:Y:S01]  /*3360*/  FMUL.FTZ R183, R5, R173 ;  /* 0x000000ad05b77220 */ /* 0x000fe20000410000 */
[----:B------:R-:W-:Y:S01]  /*3370*/  SHF.L.U32 R172, R172, 0x10, RZ ;  /* 0x00000010acac7819 */ /* 0x000fe200000006ff */
[----:B------:R-:W-:Y:S01]  /*3380*/  FMUL.FTZ R173, R209, R198 ;  /* 0x000000c6d1ad7220 */ /* 0x000fe20000410000 */
[----:B------:R-:W-:Y:S01]  /*3390*/  MOV R200, R201 ;  /* 0x000000c900c87202 */ /* 0x000fe20000000f00 */
[----:B------:R-:W-:Y:S02]  /*33a0*/  FADD.FTZ R133, R133, R198 ;  /* 0x000000c685857221 */ /* 0x000fe40000010000 */
[----:B------:R-:W-:Y:S01]  /*33b0*/  FFMA.FTZ R251, R213, R172, R173 ;  /* 0x000000acd5fb7223 */ /* 0x000fe200000100ad */
[----:B------:R-:W-:-:S02]  /*33c0*/  IMAD.MOV.U32 R173, RZ, RZ, R203 ;  /* 0x000000ffffad7224 */ /* 0x000fc400078e00cb */
[----:B------:R-:W-:Y:S01]  /*33d0*/  FFMA.FTZ R105, R183, R198, R105 ;  /* 0x000000c6b7697223 */ /* 0x000fe20000010069 */
[----:B------:R-:W-:Y:S02]  /*33e0*/  IMAD.U32 R198, R200, 0x10000, RZ ;  /* 0x00010000c8c67824 */ /* 0x000fe400078e00ff */
[----:B------:R-:W-:Y:S01]  /*33f0*/  FMUL.FTZ R197, R5, R174 ;  /* 0x000000ae05c57220 */ /* 0x000fe20000410000 */
[----:B------:R-:W-:Y:S02]  /*3400*/  SHF.R.U32.HI R201, RZ, 0x10, R201 ;  /* 0x00000010ffc97819 */ /* 0x000fe400000116c9 */
[----:B------:R-:W-:Y:S01]  /*3410*/  SHF.L.U32 R173, R173, 0x10, RZ ;  /* 0x00000010adad7819 */ /* 0x000fe200000006ff */
[----:B------:R-:W-:Y:S01]  /*3420*/  FMUL.FTZ R174, R210, R198 ;  /* 0x000000c6d2ae7220 */ /* 0x000fe20000410000 */
[----:B------:R-:W-:Y:S01]  /*3430*/  FFMA.FTZ R53, R183, R172, R53 ;  /* 0x000000acb7357223 */ /* 0x000fe20000010035 */
[----:B------:R-:W-:Y:S01]  /*3440*/  FADD.FTZ R81, R81, R172 ;  /* 0x000000ac51517221 */ /* 0x000fe20000010000 */
[----:B------:R-:W-:Y:S01]  /*3450*/  SHF.R.U32.HI R172, RZ, 0x10, R203 ;  /* 0x00000010ffac7819 */ /* 0x000fe200000116cb */
[----:B------:R-:W-:Y:S01]  /*3460*/  FADD.FTZ R82, R82, R173 ;  /* 0x000000ad52527221 */ /* 0x000fe20000010000 */
[-C--:B------:R-:W-:Y:S01]  /*3470*/  FFMA.FTZ R54, R197, R173.reuse, R54 ;  /* 0x000000adc5367223 */ /* 0x080fe20000010036 */
[----:B------:R-:W-:Y:S01]  /*3480*/  FFMA.FTZ R207, R214, R173, R174 ;  /* 0x000000add6cf7223 */ /* 0x000fe200000100ae */
[----:B------:R-:W-:-:S02]  /*3490*/  IMAD.U32 R173, R201, 0x10000, RZ ;  /* 0x00010000c9ad7824 */ /* 0x000fc400078e00ff */
[----:B------:R-:W-:Y:S01]  /*34a0*/  FADD.FTZ R134, R134, R198 ;  /* 0x000000c686867221 */ /* 0x000fe20000010000 */
[----:B------:R-:W-:Y:S01]  /*34b0*/  FFMA.FTZ R106, R197, R198, R106 ;  /* 0x000000c6c56a7223 */ /* 0x000fe2000001006a */
[----:B------:R-:W-:Y:S01]  /*34c0*/  SHF.L.U32 R172, R172, 0x10, RZ ;  /* 0x00000010acac7819 */ /* 0x000fe200000006ff */
[----:B------:R-:W-:Y:S01]  /*34d0*/  FMUL.FTZ R198, R5, R175 ;  /* 0x000000af05c67220 */ /* 0x000fe20000410000 */
[-C--:B------:R-:W-:Y:S01]  /*34e0*/  FMUL.FTZ R174, R211, R173.reuse ;  /* 0x000000add3ae7220 */ /* 0x080fe20000410000 */
[----:B------:R-:W-:Y:S02]  /*34f0*/  FADD.FTZ R135, R135, R173 ;  /* 0x000000ad87877221 */ /* 0x000fe40000010000 */
        /* <DEDUP_REMOVED lines=12> */
.L_x_2072:
[----:B------:R-:W-:Y:S05]  /*35c0*/  BSYNC B0 ;  /* 0x0000000000007941 */ /* 0x000fea0003800000 */
.L_x_2071:
[----:B------:R-:W2:Y:S01]  /*35d0*/  LDL.LU R174, [R1+0x10] ;  /* 0x0000100001ae7983 */ /* 0x000ea20000300800 */
[----:B------:R-:W-:Y:S01]  /*35e0*/  UMOV UR6, 0xffffffff ;  /* 0xffffffff00067882 */ /* 0x000fe20000000000 */
[----:B------:R-:W1:Y:S02]  /*35f0*/  S2R R172, SR_TID.X ;  /* 0x0000000000ac7919 */ /* 0x000e640000002100 */
[----:B-1----:R-:W-:Y:S02]  /*3600*/  SHF.R.U32.HI R173, RZ, 0x5, R172 ;  /* 0x00000005ffad7819 */ /* 0x002fe400000116ac */
[----:B------:R-:W-:Y:S02]  /*3610*/  LOP3.LUT P3, RZ, R172, 0x1f, RZ, 0xc0, !PT ;  /* 0x0000001facff7812 */ /* 0x000fe4000786c0ff */
[----:B--2---:R-:W-:Y:S02]  /*3620*/  LOP3.LUT P2, RZ, R174, 0xff, RZ, 0xc0, !PT ;  /* 0x000000ffaeff7812 */ /* 0x004fe4000784c0ff */
[----:B------:R-:W-:-:S11]  /*3630*/  LOP3.LUT R174, R173, 0x7fffff8, RZ, 0xc0, !PT ;  /* 0x07fffff8adae7812 */ /* 0x000fd600078ec0ff */
[----:B------:R-:W-:Y:S01]  /*3640*/  @!P2 VIADD R174, R174, 0x8 ;  /* 0x00000008aeaea836 */ /* 0x000fe20000000000 */
[----:B------:R-:W-:Y:S06]  /*3650*/  BRA.DIV UR6, `(.L_x_2073) ;  /* 0x0000003206147947 */ /* 0x000fec000b800000 */
[----:B------:R-:W1:Y:S02]  /*3660*/  SHFL.DOWN PT, R172, R199, 0x10, 0x1f ;  /* 0x0a001f00c7ac7f89 */ /* 0x000e6400000e0000 */
[----:B-1---5:R-:W-:Y:S02]  /*3670*/  FADD.FTZ R200, R172, R199 ;  /* 0x000000c7acc87221 */ /* 0x022fe40000010000 */
        /* <DEDUP_REMOVED lines=16> */
.L_x_2117:
[----:B------:R-:W4:Y:S01]  /*3780*/  S2R R172, SR_TID.X ;  /* 0x0000000000ac7919 */ /* 0x000f220000002100 */
[----:B---3--:R-:W-:Y:S01]  /*3790*/  FADD.FTZ R173, R200, R173 ;  /* 0x000000adc8ad7221 */ /* 0x008fe20000010000 */
[----:B------:R-:W-:Y:S05]  /*37a0*/  WARPSYNC.ALL ;  /* 0x0000000000007948 */ /* 0x000fea0003800000 */
[----:B-1----:R-:W1:Y:S01]  /*37b0*/  S2R R200, SR_CgaCtaId ;  /* 0x0000000000c87919 */ /* 0x002e620000008800 */
[----:B------:R-:W-:Y:S01]  /*37c0*/  LOP3.LUT P4, RZ, R4, 0x8, RZ, 0xc0, !PT ;  /* 0x0000000804ff7812 */ /* 0x000fe2000788c0ff */
[----:B------:R-:W-:Y:S01]  /*37d0*/  BSSY B0, `(.L_x_2074) ;  /* 0x0000073000007945 */ /* 0x000fe20003800000 */
[----:B----4-:R-:W-:Y:S01]  /*37e0*/  SHF.R.U32.HI R175, RZ, 0x5, R172 ;  /* 0x00000005ffaf7819 */ /* 0x010fe200000116ac */
[----:B--2---:R-:W-:-:S03]  /*37f0*/  FADD.FTZ R172, R201, R203 ;  /* 0x000000cbc9ac7221 */ /* 0x004fc60000010000 */
[----:B------:R-:W-:Y:S02]  /*3800*/  @!P3 LOP3.LUT R199, R175, 0x7, RZ, 0xc0, !PT ;  /* 0x00000007afc7b812 */ /* 0x000fe400078ec0ff */
[----:B------:R-:W-:Y:S02]  /*3810*/  MOV R175, 0x400 ;  /* 0x0000040000af7802 */ /* 0x000fe40000000f00 */
[----:B------:R-:W-:Y:S02]  /*3820*/  @!P3 IADD3 R199, R174, R199, RZ ;  /* 0x000000c7aec7b210 */ /* 0x000fe40007ffe0ff */
[----:B-1----:R-:W-:-:S05]  /*3830*/  LEA R175, R200, R175, 0x18 ;  /* 0x000000afc8af7211 */ /* 0x002fca00078ec0ff */
[----:B------:R-:W-:-:S05]  /*3840*/  @!P3 IMAD R199, R199, 0x8, R175 ;  /* 0x00000008c7c7b824 */ /* 0x000fca00078e02af */
        /* <DEDUP_REMOVED lines=26> */
[----:B------:R-:W1:Y:S01]  /*39f0*/  LDC.U8 R202, c[0x0][0x2a0] ;  /* 0x0000a800ffca7b82 */ /* 0x000e620000000000 */
[----:B------:R-:W-:Y:S02]  /*3a00*/  ISETP.NE.U32.AND P5, PT, RZ, UR8, PT ;  /* 0x00000008ff007c0c */ /* 0x000fe4000bfa5070 */
[----:B------:R-:W-:Y:S02]  /*3a10*/  ISETP.NE.U32.AND P4, PT, RZ, UR18, PT ;  /* 0x00000012ff007c0c */ /* 0x000fe4000bf85070 */
[----:B------:R-:W-:Y:S02]  /*3a20*/  ISETP.NE.AND.EX P5, PT, RZ, UR9, PT, P5 ;  /* 0x00000009ff007c0c */ /* 0x000fe4000bfa5350 */
[----:B------:R-:W-:Y:S02]  /*3a30*/  ISETP.NE.AND.EX P4, PT, RZ, UR19, PT, P4 ;  /* 0x00000013ff007c0c */ /* 0x000fe4000bf85340 */
        /* <DEDUP_REMOVED lines=8> */
[----:B------:R-:W-:Y:S02]  /*3ac0*/  @P3 LOP3.LUT P6, RZ, R8, 0xff, RZ, 0xc0, !PT ;  /* 0x000000ff08ff3812 */ /* 0x000fe400078cc0ff */
        /* <DEDUP_REMOVED lines=22> */
[----:B------:R-:W-:Y:S01]  /*3c30*/  @P5 FADD.FTZ R174, R138, R174 ;  /* 0x000000ae8aae5221 */ /* 0x000fe20000010000 */
[----:B------:R-:W-:-:S03]  /*3c40*/  @P5 FADD.FTZ R200, R139, R200 ;  /* 0x000000c88bc85221 */ /* 0x000fc60000010000 */
[C---:B------:R-:W-:Y:S01]  /*3c50*/  FMUL.FTZ R199, R174.reuse, UR17 ;  /* 0x00000011aec77c20 */ /* 0x040fe20008410000 */
[----:B------:R-:W-:Y:S02]  /*3c60*/  SEL R170, R174, R170, P4 ;  /* 0x000000aaaeaa7207 */ /* 0x000fe40002000000 */
[C---:B------:R-:W-:Y:S01]  /*3c70*/  SEL R171, R200.reuse, R171, P4 ;  /* 0x000000abc8ab7207 */ /* 0x040fe20002000000 */
[----:B------:R-:W-:Y:S01]  /*3c80*/  FMUL.FTZ R200, R200, UR17 ;  /* 0x00000011c8c87c20 */ /* 0x000fe20008410000 */
[----:B------:R-:W-:-:S04]  /*3c90*/  @P3 FSEL R174, R199, RZ, P6 ;  /* 0x000000ffc7ae3208 */ /* 0x000fc80003000000 */
[----:B------:R-:W-:-:S04]  /*3ca0*/  @P3 F2FP.BF16.F32.PACK_AB R174, RZ, R174 ;  /* 0x000000aeffae323e */ /* 0x000fc800000010ff */
[----:B------:R-:W-:Y:S02]  /*3cb0*/  @P3 PRMT R13, R174, 0x7610, R13 ;  /* 0x00007610ae0d3816 */ /* 0x000fe4000000000d */
[----:B------:R-:W1:Y:S02]  /*3cc0*/  @P4 LDC.64 R174, c[0x0][0x308] ;  /* 0x0000c200ffae4b82 */ /* 0x000e640000000a00 */
[----:B-1----:R-:W-:-:S05]  /*3cd0*/  @P4 IMAD.WIDE.U32 R174, R6, 0x10, R174 ;  /* 0x0000001006ae4825 */ /* 0x002fca00078e00ae */
[----:B------:R1:W-:Y:S01]  /*3ce0*/  @P4 STG.E.128 desc[UR4][R174.64], R168 ;  /* 0x000000a8ae004986 */ /* 0x0003e2000c101d04 */
[----:B------:R-:W-:-:S04]  /*3cf0*/  LOP3.LUT P4, RZ, R9, 0xff, RZ, 0xc0, !PT ;  /* 0x000000ff09ff7812 */ /* 0x000fc8000788c0ff */
[----:B-1----:R-:W-:Y:S02]  /*3d00*/  FSEL R174, R202, RZ, P4 ;  /* 0x000000ffcaae7208 */ /* 0x002fe40002000000 */
[----:B------:R-:W-:-:S04]  /*3d10*/  LOP3.LUT P4, RZ, R9, 0xff00, RZ, 0xc0, !PT ;  /* 0x0000ff0009ff7812 */ /* 0x000fc8000788c0ff */
[----:B------:R-:W-:Y:S02]  /*3d20*/  FSEL R175, R201, RZ, P4 ;  /* 0x000000ffc9af7208 */ /* 0x000fe40002000000 */
[----:B------:R-:W-:-:S04]  /*3d30*/  LOP3.LUT P4, RZ, R9, 0xff0000, RZ, 0xc0, !PT ;  /* 0x00ff000009ff7812 */ /* 0x000fc8000788c0ff */
[----:B------:R-:W-:Y:S01]  /*3d40*/  FSEL R199, R199, RZ, P4 ;  /* 0x000000ffc7c77208 */ /* 0x000fe20002000000 */
[----:B------:R-:W-:Y:S01]  /*3d50*/  F2F.BF16.F32 R175, R175 ;  /* 0x000000af00af7304 */ /* 0x000fe20000202000 */
[----:B------:R-:W-:-:S04]  /*3d60*/  @P3 LOP3.LUT P4, RZ, R8, 0xff000000, RZ, 0xc0, !PT ;  /* 0xff00000008ff3812 */ /* 0x000fc8000788c0ff */
[----:B------:R-:W-:Y:S02]  /*3d70*/  @P3 FSEL R201, R200, RZ, P4 ;  /* 0x000000ffc8c93208 */ /* 0x000fe40002000000 */
[----:B------:R-:W-:-:S04]  /*3d80*/  LOP3.LUT P4, RZ, R9, 0xff000000, RZ, 0xc0, !PT ;  /* 0xff00000009ff7812 */ /* 0x000fc8000788c0ff */
[----:B------:R-:W-:Y:S02]  /*3d90*/  FSEL R202, R200, RZ, P4 ;  /* 0x000000ffc8ca7208 */ /* 0x000fe40002000000 */
[----:B------:R1:W-:Y:S02]  /*3da0*/  F2F.BF16.F32 R200, R199 ;  /* 0x000000c700c87304 */ /* 0x0003e40000202000 */
[----:B-1----:R-:W-:-:S06]  /*3db0*/  @P3 F2FP.BF16.F32.PACK_AB R199, RZ, R201 ;  /* 0x000000c9ffc7323e */ /* 0x002fcc00000010ff */
[----:B------:R-:W1:Y:S01]  /*3dc0*/  F2F.BF16.F32 R201, R202 ;  /* 0x000000ca00c97304 */ /* 0x000e620000202000 */
[----:B------:R-:W-:-:S07]  /*3dd0*/  @P3 PRMT R7, R199, 0x7610, R7 ;  /* 0x00007610c7073816 */ /* 0x000fce0000000007 */
[----:B------:R2:W3:Y:S01]  /*3de0*/  F2F.BF16.F32 R199, R174 ;  /* 0x000000ae00c77304 */ /* 0x0004e20000202000 */
[----:B-1----:R-:W-:Y:S02]  /*3df0*/  IMAD.U32 R201, R201, 0x10000, RZ ;  /* 0x00010000c9c97824 */ /* 0x002fe400078e00ff */
[----:B--2---:R-:W-:-:S05]  /*3e00*/  IMAD.WIDE.U32 R174, R175, 0x10000, RZ ;  /* 0x00010000afae7825 */ /* 0x004fca00078e00ff */
[----:B------:R-:W-:Y:S02]  /*3e10*/  LOP3.LUT R175, R175, R201, R200, 0xfe, !PT ;  /* 0x000000c9afaf7212 */ /* 0x000fe400078efec8 */
[----:B------:R-:W1:Y:S01]  /*3e20*/  LDC.64 R200, c[0x0][0x2f8] ;  /* 0x0000be00ffc87b82 */ /* 0x000e620000000a00 */
[----:B---3--:R-:W-:Y:S01]  /*3e30*/  LOP3.LUT R174, R174, R199, RZ, 0xfc, !PT ;  /* 0x000000c7aeae7212 */ /* 0x008fe200078efcff */
        /* <DEDUP_REMOVED lines=11> */
.L_x_2076:
[----:B------:R-:W-:-:S07]  /*3ef0*/  IADD3 R6, R6, 0x100, RZ ;  /* 0x0000010006067810 */ /* 0x000fce0007ffe0ff */
.L_x_2075:
[----:B------:R-:W-:Y:S05]  /*3f00*/  BSYNC B0 ;  /* 0x0000000000007941 */ /* 0x000fea0003800000 */
.L_x_2074:
        /* <DEDUP_REMOVED lines=83> */
.L_x_2079:
[----:B------:R-:W-:-:S07]  /*4440*/  IADD3 R6, R6, 0x100, RZ ;  /* 0x0000010006067810 */ /* 0x000fce0007ffe0ff */
.L_x_2078:
[----:B------:R-:W-:Y:S05]  /*4450*/  BSYNC B0 ;  /* 0x0000000000007941 */ /* 0x000fea0003800000 */
.L_x_2077:
        /* <DEDUP_REMOVED lines=83> */
.L_x_2082:
[----:B------:R-:W-:-:S07]  /*4990*/  IADD3 R6, R6, 0x100, RZ ;  /* 0x0000010006067810 */ /* 0x000fce0007ffe0ff */
.L_x_2081:
[----:B------:R-:W-:Y:S05]  /*49a0*/  BSYNC B0 ;  /* 0x0000000000007941 */ /* 0x000fea0003800000 */
.L_x_2080:
        /* <DEDUP_REMOVED lines=83> */
.L_x_2085:
[----:B------:R-:W-:-:S07]  /*4ee0*/  IADD3 R6, R6, 0x100, RZ ;  /* 0x0000010006067810 */ /* 0x000fce0007ffe0ff */
.L_x_2084:
[----:B------:R-:W-:Y:S05]  /*4ef0*/  BSYNC B0 ;  /* 0x0000000000007941 */ /* 0x000fea0003800000 */
.L_x_2083:
[----:B------:R-:W-:Y:S04]  /*4f00*/  BSSY B0, `(.L_x_2086) ;  /* 0x0000053000007945 */ /* 0x000fe80003800000 */
        /* <DEDUP_REMOVED lines=81> */
.L_x_2088:
[----:B------:R-:W-:-:S07]  /*5420*/  IADD3 R6, R6, 0x100, RZ ;  /* 0x0000010006067810 */ /* 0x000fce0007ffe0ff */
.L_x_2087:
[----:B------:R-:W-:Y:S05]  /*5430*/  BSYNC B0 ;  /* 0x0000000000007941 */ /* 0x000fea0003800000 */
.L_x_2086:
        /* <DEDUP_REMOVED lines=82> */
.L_x_2091:
[----:B------:R-:W-:-:S07]  /*5960*/  IADD3 R6, R6, 0x100, RZ ;  /* 0x0000010006067810 */ /* 0x000fce0007ffe0ff */
.L_x_2090:
[----:B------:R-:W-:Y:S05]  /*5970*/  BSYNC B0 ;  /* 0x0000000000007941 */ /* 0x000fea0003800000 */
.L_x_2089:
        /* <DEDUP_REMOVED lines=16> */
[----:B------:R-:W-:Y:S01]  /*5a80*/  ISETP.NE.AND.EX P3, PT, RZ, UR15, PT, P3 ;  /* 0x0000000fff007c0c */ /* 0x000fe2000bf65330 */
        /* <DEDUP_REMOVED lines=8> */
[----:B------:R-:W-:Y:S01]  /*5b10*/  @P5 FADD.FTZ R174, R165, R174 ;  /* 0x000000aea5ae5221 */ /* 0x000fe20000010000 */
[----:B------:R-:W-:Y:S01]  /*5b20*/  @P5 FADD.FTZ R175, R166, R175 ;  /* 0x000000afa6af5221 */ /* 0x000fe20000010000 */
[C---:B------:R-:W-:Y:S01]  /*5b30*/  FMUL.FTZ R5, R173.reuse, UR17 ;  /* 0x00000011ad057c20 */ /* 0x040fe20008410000 */
[----:B------:R-:W-:Y:S01]  /*5b40*/  SEL R168, R173, R168, P4 ;  /* 0x000000a8ada87207 */ /* 0x000fe20002000000 */
[----:B------:R-:W-:Y:S01]  /*5b50*/  @P5 FADD.FTZ R172, R167, R172 ;  /* 0x000000aca7ac5221 */ /* 0x000fe20000010000 */
[----:B------:R-:W-:-:S02]  /*5b60*/  @P3 LOP3.LUT P6, RZ, R20, 0xff, RZ, 0xc0, !PT ;  /* 0x000000ff14ff3812 */ /* 0x000fc400078cc0ff */
[C---:B------:R-:W-:Y:S01]  /*5b70*/  SEL R169, R174.reuse, R169, P4 ;  /* 0x000000a9aea97207 */ /* 0x040fe20002000000 */
[----:B------:R-:W-:Y:S01]  /*5b80*/  FMUL.FTZ R174, R174, UR17 ;  /* 0x00000011aeae7c20 */ /* 0x000fe20008410000 */
[----:B------:R-:W-:Y:S01]  /*5b90*/  @P3 FSEL R173, R5, RZ, P6 ;  /* 0x000000ff05ad3208 */ /* 0x000fe20003000000 */
[----:B------:R-:W-:Y:S01]  /*5ba0*/  FMUL.FTZ R199, R172, UR17 ;  /* 0x00000011acc77c20 */ /* 0x000fe20008410000 */
[----:B------:R-:W-:Y:S02]  /*5bb0*/  @P3 LOP3.LUT P6, RZ, R20, 0xff00, RZ, 0xc0, !PT ;  /* 0x0000ff0014ff3812 */ /* 0x000fe400078cc0ff */
[----:B------:R-:W-:Y:S02]  /*5bc0*/  @P3 F2FP.BF16.F32.PACK_AB R173, RZ, R173 ;  /* 0x000000adffad323e */ /* 0x000fe400000010ff */
[C---:B------:R-:W-:Y:S01]  /*5bd0*/  SEL R170, R175.reuse, R170, P4 ;  /* 0x000000aaafaa7207 */ /* 0x040fe20002000000 */
[----:B------:R-:W-:Y:S01]  /*5be0*/  FMUL.FTZ R175, R175, UR17 ;  /* 0x00000011afaf7c20 */ /* 0x000fe20008410000 */
[----:B------:R-:W-:-:S02]  /*5bf0*/  @P3 PRMT R21, R173, 0x7610, R21 ;  /* 0x00007610ad153816 */ /* 0x000fc40000000015 */
[----:B------:R-:W-:Y:S02]  /*5c00*/  @P3 FSEL R173, R174, RZ, P6 ;  /* 0x000000ffaead3208 */ /* 0x000fe40003000000 */
[C---:B------:R-:W-:Y:S02]  /*5c10*/  @P3 LOP3.LUT P6, RZ, R20.reuse, 0xff0000, RZ, 0xc0, !PT ;  /* 0x00ff000014ff3812 */ /* 0x040fe400078cc0ff */
[----:B------:R-:W-:Y:S02]  /*5c20*/  @P3 F2FP.BF16.F32.PACK_AB R173, RZ, R173 ;  /* 0x000000adffad323e */ /* 0x000fe400000010ff */
[----:B------:R-:W-:Y:S02]  /*5c30*/  @P3 LOP3.LUT P5, RZ, R20, 0xff000000, RZ, 0xc0, !PT ;  /* 0xff00000014ff3812 */ /* 0x000fe400078ac0ff */
[----:B------:R-:W-:Y:S02]  /*5c40*/  @P3 PRMT R22, R173, 0x7610, R22 ;  /* 0x00007610ad163816 */ /* 0x000fe40000000016 */
[----:B------:R-:W-:-:S02]  /*5c50*/  SEL R171, R172, R171, P4 ;  /* 0x000000abacab7207 */ /* 0x000fc40002000000 */
[----:B------:R-:W-:Y:S02]  /*5c60*/  @P3 FSEL R173, R175, RZ, P6 ;  /* 0x000000ffafad3208 */ /* 0x000fe40003000000 */
[----:B------:R-:W-:Y:S02]  /*5c70*/  @P3 FSEL R172, R199, RZ, P5 ;  /* 0x000000ffc7ac3208 */ /* 0x000fe40002800000 */
[----:B------:R-:W-:Y:S02]  /*5c80*/  @P3 F2FP.BF16.F32.PACK_AB R173, RZ, R173 ;  /* 0x000000adffad323e */ /* 0x000fe400000010ff */
[----:B------:R-:W-:Y:S02]  /*5c90*/  @P3 F2FP.BF16.F32.PACK_AB R172, RZ, R172 ;  /* 0x000000acffac323e */ /* 0x000fe400000010ff */
[----:B------:R-:W-:Y:S02]  /*5ca0*/  @P3 PRMT R13, R173, 0x7610, R13 ;  /* 0x00007610ad0d3816 */ /* 0x000fe4000000000d */
[----:B------:R-:W-:-:S02]  /*5cb0*/  @P3 PRMT R7, R172, 0x7610, R7 ;  /* 0x00007610ac073816 */ /* 0x000fc40000000007 */
[----:B------:R-:W1:Y:S02]  /*5cc0*/  @P4 LDC.64 R172, c[0x0][0x308] ;  /* 0x0000c200ffac4b82 */ /* 0x000e640000000a00 */
[----:B-1----:R-:W-:-:S05]  /*5cd0*/  @P4 IMAD.WIDE.U32 R172, R6, 0x10, R172 ;  /* 0x0000001006ac4825 */ /* 0x002fca00078e00ac */
[----:B------:R1:W-:Y:S01]  /*5ce0*/  @P4 STG.E.128 desc[UR4][R172.64], R168 ;  /* 0x000000a8ac004986 */ /* 0x0003e2000c101d04 */
[----:B------:R-:W-:-:S04]  /*5cf0*/  LOP3.LUT P4, RZ, R196, 0xff00, RZ, 0xc0, !PT ;  /* 0x0000ff00c4ff7812 */ /* 0x000fc8000788c0ff */
[----:B------:R-:W-:Y:S02]  /*5d00*/  FSEL R174, R174, RZ, P4 ;  /* 0x000000ffaeae7208 */ /* 0x000fe40002000000 */
[----:B------:R-:W-:-:S04]  /*5d10*/  LOP3.LUT P4, RZ, R196, 0xff0000, RZ, 0xc0, !PT ;  /* 0x00ff0000c4ff7812 */ /* 0x000fc8000788c0ff */
[----:B------:R-:W-:Y:S02]  /*5d20*/  FSEL R175, R175, RZ, P4 ;  /* 0x000000ffafaf7208 */ /* 0x000fe40002000000 */
[----:B------:R-:W-:-:S04]  /*5d30*/  LOP3.LUT P4, RZ, R196, 0xff000000, RZ, 0xc0, !PT ;  /* 0xff000000c4ff7812 */ /* 0x000fc8000788c0ff */
[----:B-1----:R-:W-:Y:S01]  /*5d40*/  FSEL R172, R199, RZ, P4 ;  /* 0x000000ffc7ac7208 */ /* 0x002fe20002000000 */
[----:B------:R-:W-:Y:S01]  /*5d50*/  F2F.BF16.F32 R173, R174 ;  /* 0x000000ae00ad7304 */ /* 0x000fe20000202000 */
[----:B------:R-:W-:-:S04]  /*5d60*/  LOP3.LUT P4, RZ, R196, 0xff, RZ, 0xc0, !PT ;  /* 0x000000ffc4ff7812 */ /* 0x000fc8000788c0ff */
[----:B------:R-:W-:-:S03]  /*5d70*/  FSEL R5, R5, RZ, P4 ;  /* 0x000000ff05057208 */ /* 0x000fc60002000000 */
[----:B------:R-:W1:Y:S08]  /*5d80*/  F2F.BF16.F32 R172, R172 ;  /* 0x000000ac00ac7304 */ /* 0x000e700000202000 */
[----:B------:R1:W2:Y:S08]  /*5d90*/  F2F.BF16.F32 R174, R175 ;  /* 0x000000af00ae7304 */ /* 0x0002b00000202000 */
[----:B------:R-:W3:Y:S01]  /*5da0*/  F2F.BF16.F32 R5, R5 ;  /* 0x0000000500057304 */ /* 0x000ee20000202000 */
[----:B-1----:R-:W-:-:S02]  /*5db0*/  IMAD.U32 R175, R172, 0x10000, RZ ;  /* 0x00010000acaf7824 */ /* 0x002fc400078e00ff */
[----:B------:R-:W-:-:S05]  /*5dc0*/  IMAD.WIDE.U32 R172, R173, 0x10000, RZ ;  /* 0x00010000adac7825 */ /* 0x000fca00078e00ff */
[----:B--2---:R-:W-:Y:S02]  /*5dd0*/  LOP3.LUT R173, R173, R175, R174, 0xfe, !PT ;  /* 0x000000afadad7212 */ /* 0x004fe400078efeae */
[----:B------:R-:W1:Y:S01]  /*5de0*/  LDC.64 R174, c[0x0][0x2f8] ;  /* 0x0000be00ffae7b82 */ /* 0x000e620000000a00 */
[----:B---3--:R-:W-:Y:S01]  /*5df0*/  LOP3.LUT R172, R172, R5, RZ, 0xfc, !PT ;  /* 0x00000005acac7212 */ /* 0x008fe200078efcff */
        /* <DEDUP_REMOVED lines=11> */
.L_x_2093:
[----:B------:R-:W-:Y:S05]  /*5eb0*/  BSYNC B0 ;  /* 0x0000000000007941 */ /* 0x000fea0003800000 */
.L_x_2092:
[----:B------:R-:W-:Y:S02]  /*5ec0*/  SEL R5, RZ, 0x1, P2 ;  /* 0x00000001ff057807 */ /* 0x000fe40001000000 */
[----:B------:R-:W-:-:S03]  /*5ed0*/  IADD3 R3, R3, UR20, RZ ;  /* 0x0000001403037c10 */ /* 0x000fc6000fffe0ff */
[----:B------:R0:W-:Y:S01]  /*5ee0*/  STL.S16 [R1+0x10], R5 ;  /* 0x0000100501007387 */ /* 0x0001e20000100600 */
[----:B------:R-:W-:-:S13]  /*5ef0*/  ISETP.GE.AND P2, PT, R3, UR21, PT ;  /* 0x0000001503007c0c */ /* 0x000fda000bf46270 */
[----:B0-----:R-:W-:Y:S05]  /*5f00*/  @!P2 BRA `(.L_x_2094) ;  /* 0xffffffac0024a947 */ /* 0x001fea000383ffff */
.L_x_2058:
[----:B------:R-:W2:Y:S01]  /*5f10*/  LDL.LU R5, [R1+0x14] ;  /* 0x0000140001057983 */ /* 0x000ea20000300800 */
[----:B------:R-:W0:Y:S01]  /*5f20*/  S2UR UR6, SR_CTAID.X ;  /* 0x00000000000679c3 */ /* 0x000e220000002500 */
[----:B------:R-:W-:Y:S01]  /*5f30*/  LOP3.LUT P2, RZ, R4, 0x8, RZ, 0xc0, !PT ;  /* 0x0000000804ff7812 */ /* 0x000fe2000784c0ff */
[----:B------:R-:W-:Y:S01]  /*5f40*/  BSSY B0, `(.L_x_2095) ;  /* 0x0000014000007945 */ /* 0x000fe20003800000 */
[----:B------:R-:W0:Y:S02]  /*5f50*/  S2R R2, SR_TID.X ;  /* 0x0000000000027919 */ /* 0x000e240000002100 */
[C---:B0-----:R-:W-:Y:S02]  /*5f60*/  LEA.HI R0, R2.reuse, UR6, RZ, 0x18 ;  /* 0x0000000602007c11 */ /* 0x041fe4000f8fc0ff */
[----:B------:R-:W-:-:S03]  /*5f70*/  LOP3.LUT R13, R2, 0xff, RZ, 0xc0, !PT ;  /* 0x000000ff020d7812 */ /* 0x000fc600078ec0ff */
[----:B--2---:R-:W-:-:S05]  /*5f80*/  IMAD R0, R0, R5, RZ ;  /* 0x0000000500007224 */ /* 0x004fca00078e02ff */
[----:B------:R-:W-:Y:S01]  /*5f90*/  LEA.HI R13, R0, R13, RZ, 0x1e ;  /* 0x0000000d000d7211 */ /* 0x000fe200078ff0ff */
[----:B------:R-:W-:Y:S06]  /*5fa0*/  @!P2 BRA `(.L_x_2096) ;  /* 0x000000000034a947 */ /* 0x000fec0003800000 */
[----:B------:R-:W0:Y:S08]  /*5fb0*/  LDC.64 R2, c[0x0][0x2d0] ;  /* 0x0000b400ff027b82 */ /* 0x000e300000000a00 */
[----:B------:R-:W2:Y:S08]  /*5fc0*/  LDC.64 R6, c[0x0][0x2d8] ;  /* 0x0000b600ff067b82 */ /* 0x000eb00000000a00 */
[----:B------:R-:W1:Y:S08]  /*5fd0*/  LDC.64 R8, c[0x0][0x2e0] ;  /* 0x0000b800ff087b82 */ /* 0x000e700000000a00 */
[----:B------:R-:W3:Y:S01]  /*5fe0*/  LDC.64 R10, c[0x0][0x2e8] ;  /* 0x0000ba00ff0a7b82 */ /* 0x000ee20000000a00 */
[----:B0-----:R-:W-:-:S05]  /*5ff0*/  IMAD.WIDE.U32 R2, R13, 0x10, R2 ;  /* 0x000000100d027825 */ /* 0x001fca00078e0002 */
[----:B------:R0:W-:Y:S01]  /*6000*/  STG.E.128 desc[UR4][R2.64], R56 ;  /* 0x0000003802007986 */ /* 0x0001e2000c101d04 */
[----:B--2---:R-:W-:-:S05]  /*6010*/  IMAD.WIDE.U32 R6, R13, 0x10, R6 ;  /* 0x000000100d067825 */ /* 0x004fca00078e0006 */
[----:B------:R0:W-:Y:S01]  /*6020*/  STG.E.128 desc[UR4][R6.64], R28 ;  /* 0x0000001c06007986 */ /* 0x0001e2000c101d04 */
[----:B-1----:R-:W-:-:S05]  /*6030*/  IMAD.WIDE.U32 R8, R13, 0x10, R8 ;  /* 0x000000100d087825 */ /* 0x002fca00078e0008 */
[----:B------:R0:W-:Y:S01]  /*6040*/  STG.E.128 desc[UR4][R8.64], R108 ;  /* 0x0000006c08007986 */ /* 0x0001e2000c101d04 */
[----:B---3--:R-:W-:-:S04]  /*6050*/  IMAD.WIDE.U32 R10, R13, 0x10, R10 ;  /* 0x000000100d0a7825 */ /* 0x008fc800078e000a */
[----:B------:R-:W-:Y:S01]  /*6060*/  VIADD R13, R13, 0x100 ;  /* 0x000001000d0d7836 */ /* 0x000fe20000000000 */
[----:B------:R0:W-:Y:S06]  /*6070*/  STG.E.128 desc[UR4][R10.64], R84 ;  /* 0x000000540a007986 */ /* 0x0001ec000c101d04 */
.L_x_2096:
[----:B------:R-:W-:Y:S05]  /*6080*/  BSYNC B0 ;  /* 0x0000000000007941 */ /* 0x000fea0003800000 */
.L_x_2095:
[----:B------:R-:W-:Y:S01]  /*6090*/  LOP3.LUT P2, RZ, R4, 0x4, RZ, 0xc0, !PT ;  /* 0x0000000404ff7812 */ /* 0x000fe2000784c0ff */
[----:B------:R-:W-:-:S12]  /*60a0*/  BSSY B0, `(.L_x_2097) ;  /* 0x000000f000007945 */ /* 0x000fd80003800000 */
[----:B------:R-:W-:Y:S05]  /*60b0*/  @!P2 BRA `(.L_x_2098) ;  /* 0x000000000034a947 */ /* 0x000fea0003800000 */
[----:B0-----:R-:W0:Y:S08]  /*60c0*/  LDC.64 R2, c[0x0][0x2d0] ;  /* 0x0000b400ff027b82 */ /* 0x001e300000000a00 */
        /* <DEDUP_REMOVED lines=9> */
[C---:B---3--:R-:W-:Y:S01]  /*6160*/  IMAD.WIDE.U32 R10, R13.reuse, 0x10, R10 ;  /* 0x000000100d0a7825 */ /* 0x048fe200078e000a */
[----:B------:R-:W-:-:S04]  /*6170*/  IADD3 R13, R13, 0x100, RZ ;  /* 0x000001000d0d7810 */ /* 0x000fc80007ffe0ff */
[----:B------:R0:W-:Y:S03]  /*6180*/  STG.E.128 desc[UR4][R10.64], R88 ;  /* 0x000000580a007986 */ /* 0x0001e6000c101d04 */
.L_x_2098:
[----:B------:R-:W-:Y:S05]  /*6190*/  BSYNC B0 ;  /* 0x0000000000007941 */ /* 0x000fea0003800000 */
.L_x_2097:
        /* <DEDUP_REMOVED lines=16> */
.L_x_2100:
[----:B------:R-:W-:Y:S05]  /*62a0*/  BSYNC B0 ;  /* 0x0000000000007941 */ /* 0x000fea0003800000 */
.L_x_2099:
        /* <DEDUP_REMOVED lines=16> */
.L_x_2102:
[----:B------:R-:W-:Y:S05]  /*63b0*/  BSYNC B0 ;  /* 0x0000000000007941 */ /* 0x000fea0003800000 */
.L_x_2101:
[----:B------:R-:W-:Y:S04]  /*63c0*/  BSSY B0, `(.L_x_2103) ;  /* 0x000000f000007945 */ /* 0x000fe80003800000 */
        /* <DEDUP_REMOVED lines=14> */
.L_x_2104:
[----:B------:R-:W-:Y:S05]  /*64b0*/  BSYNC B0 ;  /* 0x0000000000007941 */ /* 0x000fea0003800000 */
.L_x_2103:
        /* <DEDUP_REMOVED lines=15> */
.L_x_2106:
[----:B------:R-:W-:Y:S05]  /*65b0*/  BSYNC B0 ;  /* 0x0000000000007941 */ /* 0x000fea0003800000 */
.L_x_2105:
[----:B------:R-:W-:-:S13]  /*65c0*/  LOP3.LUT P0, RZ, R4, 0x10, RZ, 0xc0, !PT ;  /* 0x0000001004ff7812 */ /* 0x000fda000780c0ff */
[----:B------:R-:W-:Y:S05]  /*65d0*/  @!P0 EXIT ;  /* 0x000000000000894d */ /* 0x000fea0003800000 */
[----:B0-----:R-:W0:Y:S08]  /*65e0*/  LDC.64 R2, c[0x0][0x2d0] ;  /* 0x0000b400ff027b82 */ /* 0x001e300000000a00 */
[----:B------:R-:W2:Y:S08]  /*65f0*/  LDC.64 R4, c[0x0][0x2d8] ;  /* 0x0000b600ff047b82 */ /* 0x000eb00000000a00 */
[----:B------:R-:W1:Y:S08]  /*6600*/  LDC.64 R6, c[0x0][0x2e0] ;  /* 0x0000b800ff067b82 */ /* 0x000e700000000a00 */
[----:B------:R-:W3:Y:S01]  /*6610*/  LDC.64 R8, c[0x0][0x2e8] ;  /* 0x0000ba00ff087b82 */ /* 0x000ee20000000a00 */
[----:B0-----:R-:W-:-:S05]  /*6620*/  IMAD.WIDE.U32 R2, R13, 0x10, R2 ;  /* 0x000000100d027825 */ /* 0x001fca00078e0002 */
[----:B------:R-:W-:Y:S01]  /*6630*/  STG.E.128 desc[UR4][R2.64], R80 ;  /* 0x0000005002007986 */ /* 0x000fe2000c101d04 */
[----:B--2---:R-:W-:-:S05]  /*6640*/  IMAD.WIDE.U32 R4, R13, 0x10, R4 ;  /* 0x000000100d047825 */ /* 0x004fca00078e0004 */
[----:B------:R-:W-:Y:S01]  /*6650*/  STG.E.128 desc[UR4][R4.64], R52 ;  /* 0x0000003404007986 */ /* 0x000fe2000c101d04 */
[----:B-1----:R-:W-:-:S05]  /*6660*/  IMAD.WIDE.U32 R6, R13, 0x10, R6 ;  /* 0x000000100d067825 */ /* 0x002fca00078e0006 */
[----:B------:R-:W-:Y:S01]  /*6670*/  STG.E.128 desc[UR4][R6.64], R132 ;  /* 0x0000008406007986 */ /* 0x000fe2000c101d04 */
[----:B---3--:R-:W-:-:S05]  /*6680*/  IMAD.WIDE.U32 R8, R13, 0x10, R8 ;  /* 0x000000100d087825 */ /* 0x008fca00078e0008 */
[----:B------:R-:W-:Y:S01]  /*6690*/  STG.E.128 desc[UR4][R8.64], R104 ;  /* 0x0000006808007986 */ /* 0x000fe2000c101d04 */
[----:B------:R-:W-:Y:S05]  /*66a0*/  EXIT ;  /* 0x000000000000794d */ /* 0x000fea0003800000 */
.L_x_2073:
[----:B------:R-:W-:Y:S01]  /*66b0*/  HFMA2.MMA R173, -RZ, RZ, 0, 1.847743988037109375e-06 ;  /* 0x0000001fffad7435 */ /* 0x000fe200000001ff */
[----:B------:R-:W-:Y:S02]  /*66c0*/  IMAD.MOV.U32 R172, RZ, RZ, 0x10 ;  /* 0x00000010ffac7424 */ /* 0x000fe400078e00ff */
[----:B------:R-:W-:-:S08]  /*66d0*/  IMAD.MOV.U32 R175, RZ, RZ, -0x1 ;  /* 0xffffffffffaf7424 */ /* 0x000fd000078e00ff */
[----:B0----5:R-:W-:Y:S05]  /*66e0*/  WARPSYNC.COLLECTIVE R175, `(.L_x_2107) ;  /* 0x00000000af087348 */ /* 0x021fea0003c00000 */
[----:B------:R1:W2:Y:S02]  /*66f0*/  SHFL.DOWN P4, R202, R199, R172, R173 ;  /* 0x080000acc7ca7389 */ /* 0x0002a400000800ad */
[----:B012--5:R-:W-:Y:S01]  /*6700*/  ENDCOLLECTIVE ;  /* 0x000000000000791b */ /* 0x027fe20003800000 */
.L_x_2107:
[----:B------:R-:W-:-:S05]  /*6710*/  MOV R172, R202 ;  /* 0x000000ca00ac7202 */ /* 0x000fca0000000f00 */
[----:B------:R-:W-:Y:S01]  /*6720*/  FADD.FTZ R200, R172, R199 ;  /* 0x000000c7acc87221 */ /* 0x000fe20000010000 */
[----:B------:R-:W-:Y:S01]  /*6730*/  HFMA2.MMA R172, -RZ, RZ, 0, 9.5367431640625e-07 ;  /* 0x00000010ffac7435 */ /* 0x000fe200000001ff */
[----:B------:R-:W-:-:S10]  /*6740*/  IMAD.MOV.U32 R199, RZ, RZ, R204 ;  /* 0x000000ffffc77224 */ /* 0x000fd400078e00cc */
[----:B------:R-:W-:Y:S05]  /*6750*/  WARPSYNC.COLLECTIVE R175, `(.L_x_2108) ;  /* 0x00000000af087348 */ /* 0x000fea0003c00000 */
[----:B------:R0:W1:Y:S02]  /*6760*/  SHFL.DOWN P4, R202, R199, R172, R173 ;  /* 0x080000acc7ca7389 */ /* 0x00006400000800ad */
[----:B01----:R-:W-:Y:S01]  /*6770*/  ENDCOLLECTIVE ;  /* 0x000000000000791b */ /* 0x003fe20003800000 */
.L_x_2108:
[----:B------:R-:W-:Y:S01]  /*6780*/  MOV R199, R200 ;  /* 0x000000c800c77202 */ /* 0x000fe20000000f00 */
[----:B------:R-:W-:-:S04]  /*6790*/  IMAD.MOV.U32 R172, RZ, RZ, R202 ;  /* 0x000000ffffac7224 */ /* 0x000fc800078e00ca */
[----:B------:R-:W-:Y:S01]  /*67a0*/  FADD.FTZ R201, R172, R204 ;  /* 0x000000ccacc97221 */ /* 0x000fe20000010000 */
[----:B------:R-:W-:-:S07]  /*67b0*/  IMAD.MOV.U32 R172, RZ, RZ, 0x8 ;  /* 0x00000008ffac7424 */ /* 0x000fce00078e00ff */
[----:B------:R-:W-:Y:S05]  /*67c0*/  WARPSYNC.COLLECTIVE R175, `(.L_x_2109) ;  /* 0x00000000af087348 */ /* 0x000fea0003c00000 */
[----:B------:R0:W1:Y:S02]  /*67d0*/  SHFL.DOWN P4, R202, R199, R172, R173 ;  /* 0x080000acc7ca7389 */ /* 0x00006400000800ad */
[----:B01----:R-:W-:Y:S01]  /*67e0*/  ENDCOLLECTIVE ;  /* 0x000000000000791b */ /* 0x003fe20003800000 */
.L_x_2109:
[----:B------:R-:W-:Y:S01]  /*67f0*/  IMAD.MOV.U32 R199, RZ, RZ, R201 ;  /* 0x000000ffffc77224 */ /* 0x000fe200078e00c9 */
[----:B------:R-:W-:-:S05]  /*6800*/  MOV R172, R202 ;  /* 0x000000ca00ac7202 */ /* 0x000fca0000000f00 */
[----:B------:R-:W-:Y:S01]  /*6810*/  FADD.FTZ R200, R200, R172 ;  /* 0x000000acc8c87221 */ /* 0x000fe20000010000 */
[----:B------:R-:W-:-:S11]  /*6820*/  HFMA2.MMA R172, -RZ, RZ, 0, 4.76837158203125e-07 ;  /* 0x00000008ffac7435 */ /* 0x000fd600000001ff */
[----:B------:R-:W-:Y:S05]  /*6830*/  WARPSYNC.COLLECTIVE R175, `(.L_x_2110) ;  /* 0x00000000af087348 */ /* 0x000fea0003c00000 */
[----:B------:R0:W1:Y:S02]  /*6840*/  SHFL.DOWN P4, R202, R199, R172, R173 ;  /* 0x080000acc7ca7389 */ /* 0x00006400000800ad */
[----:B01----:R-:W-:Y:S01]  /*6850*/  ENDCOLLECTIVE ;  /* 0x000000000000791b */ /* 0x003fe20003800000 */
.L_x_2110:
[----:B------:R-:W-:Y:S01]  /*6860*/  MOV R199, R200 ;  /* 0x000000c800c77202 */ /* 0x000fe20000000f00 */
[----:B------:R-:W-:-:S04]  /*6870*/  IMAD.MOV.U32 R172, RZ, RZ, R202 ;  /* 0x000000ffffac7224 */ /* 0x000fc800078e00ca */
[----:B------:R-:W-:Y:S01]  /*6880*/  FADD.FTZ R201, R201, R172 ;  /* 0x000000acc9c97221 */ /* 0x000fe20000010000 */
[----:B------:R-:W-:-:S07]  /*6890*/  IMAD.MOV.U32 R172, RZ, RZ, 0x4 ;  /* 0x00000004ffac7424 */ /* 0x000fce00078e00ff */
[----:B------:R-:W-:Y:S05]  /*68a0*/  WARPSYNC.COLLECTIVE R175, `(.L_x_2111) ;  /* 0x00000000af087348 */ /* 0x000fea0003c00000 */
[----:B------:R0:W1:Y:S02]  /*68b0*/  SHFL.DOWN P4, R202, R199, R172, R173 ;  /* 0x080000acc7ca7389 */ /* 0x00006400000800ad */
[----:B01----:R-:W-:Y:S01]  /*68c0*/  ENDCOLLECTIVE ;  /* 0x000000000000791b */ /* 0x003fe20003800000 */
.L_x_2111:
[----:B------:R-:W-:Y:S01]  /*68d0*/  IMAD.MOV.U32 R199, RZ, RZ, R201 ;  /* 0x000000ffffc77224 */ /* 0x000fe200078e00c9 */
[----:B------:R-:W-:-:S05]  /*68e0*/  MOV R172, R202 ;  /* 0x000000ca00ac7202 */ /* 0x000fca0000000f00 */
[----:B------:R-:W-:Y:S01]  /*68f0*/  FADD.FTZ R200, R200, R172 ;  /* 0x000000acc8c87221 */ /* 0x000fe20000010000 */
[----:B------:R-:W-:-:S11]  /*6900*/  HFMA2.MMA R172, -RZ, RZ, 0, 2.384185791015625e-07 ;  /* 0x00000004ffac7435 */ /* 0x000fd600000001ff */
[----:B------:R-:W-:Y:S05]  /*6910*/  WARPSYNC.COLLECTIVE R175, `(.L_x_2112) ;  /* 0x00000000af087348 */ /* 0x000fea0003c00000 */
[----:B------:R0:W1:Y:S02]  /*6920*/  SHFL.DOWN P4, R202, R199, R172, R173 ;  /* 0x080000acc7ca7389 */ /* 0x00006400000800ad */
[----:B01----:R-:W-:Y:S01]  /*6930*/  ENDCOLLECTIVE ;  /* 0x000000000000791b */ /* 0x003fe20003800000 */
.L_x_2112:
[----:B------:R-:W-:Y:S01]  /*6940*/  MOV R199, R200 ;  /* 0x000000c800c77202 */ /* 0x000fe20000000f00 */
[----:B------:R-:W-:-:S04]  /*6950*/  IMAD.MOV.U32 R172, RZ, RZ, R202 ;  /* 0x000000ffffac7224 */ /* 0x000fc800078e00ca */
[----:B------:R-:W-:Y:S01]  /*6960*/  FADD.FTZ R203, R201, R172 ;  /* 0x000000acc9cb7221 */ /* 0x000fe20000010000 */
[----:B------:R-:W-:-:S07]  /*6970*/  IMAD.MOV.U32 R172, RZ, RZ, 0x2 ;  /* 0x00000002ffac7424 */ /* 0x000fce00078e00ff */
[----:B------:R-:W-:Y:S05]  /*6980*/  WARPSYNC.COLLECTIVE R175, `(.L_x_2113) ;  /* 0x00000000af087348 */ /* 0x000fea0003c00000 */
[----:B------:R0:W1:Y:S02]  /*6990*/  SHFL.DOWN P4, R202, R199, R172, R173 ;  /* 0x080000acc7ca7389 */ /* 0x00006400000800ad */
[----:B01----:R-:W-:Y:S01]  /*69a0*/  ENDCOLLECTIVE ;  /* 0x000000000000791b */ /* 0x003fe20003800000 */
.L_x_2113:
[----:B------:R-:W-:Y:S01]  /*69b0*/  IMAD.MOV.U32 R199, RZ, RZ, R203 ;  /* 0x000000ffffc77224 */ /* 0x000fe200078e00cb */
[----:B------:R-:W-:-:S05]  /*69c0*/  MOV R172, R202 ;  /* 0x000000ca00ac7202 */ /* 0x000fca0000000f00 */
[----:B------:R-:W-:Y:S01]  /*69d0*/  FADD.FTZ R201, R200, R172 ;  /* 0x000000acc8c97221 */ /* 0x000fe20000010000 */
[----:B------:R-:W-:-:S11]  /*69e0*/  HFMA2.MMA R172, -RZ, RZ, 0, 1.1920928955078125e-07 ;  /* 0x00000002ffac7435 */ /* 0x000fd600000001ff */
[----:B------:R-:W-:Y:S05]  /*69f0*/  WARPSYNC.COLLECTIVE R175, `(.L_x_2114) ;  /* 0x00000000af087348 */ /* 0x000fea0003c00000 */
[----:B------:R0:W1:Y:S02]  /*6a00*/  SHFL.DOWN P4, R202, R199, R172, R173 ;  /* 0x080000acc7ca7389 */ /* 0x00006400000800ad */
[----:B01----:R-:W-:Y:S01]  /*6a10*/  ENDCOLLECTIVE ;  /* 0x000000000000791b */ /* 0x003fe20003800000 */
.L_x_2114:
[----:B------:R-:W-:Y:S01]  /*6a20*/  MOV R199, R201 ;  /* 0x000000c900c77202 */ /* 0x000fe20000000f00 */
[----:B------:R-:W-:-:S04]  /*6a30*/  IMAD.MOV.U32 R172, RZ, RZ, R202 ;  /* 0x000000ffffac7224 */ /* 0x000fc800078e00ca */
[----:B------:R-:W-:Y:S01]  /*6a40*/  FADD.FTZ R200, R203, R172 ;  /* 0x000000accbc87221 */ /* 0x000fe20000010000 */
[----:B------:R-:W-:-:S07]  /*6a50*/  IMAD.MOV.U32 R172, RZ, RZ, 0x1 ;  /* 0x00000001ffac7424 */ /* 0x000fce00078e00ff */
[----:B------:R-:W-:Y:S05]  /*6a60*/  WARPSYNC.COLLECTIVE R175, `(.L_x_2115) ;  /* 0x00000000af087348 */ /* 0x000fea0003c00000 */
[----:B------:R0:W1:Y:S02]  /*6a70*/  SHFL.DOWN P4, R202, R199, R172, R173 ;  /* 0x080000acc7ca7389 */ /* 0x00006400000800ad */
[----:B01----:R-:W-:Y:S01]  /*6a80*/  ENDCOLLECTIVE ;  /* 0x000000000000791b */ /* 0x003fe20003800000 */
.L_x_2115:
[----:B------:R-:W-:Y:S01]  /*6a90*/  IMAD.MOV.U32 R199, RZ, RZ, R200 ;  /* 0x000000ffffc77224 */ /* 0x000fe200078e00c8 */
[----:B------:R-:W-:-:S07]  /*6aa0*/  MOV R203, R202 ;  /* 0x000000ca00cb7202 */ /* 0x000fce0000000f00 */
[----:B------:R-:W-:Y:S05]  /*6ab0*/  WARPSYNC.COLLECTIVE R175, `(.L_x_2116) ;  /* 0x00000000af087348 */ /* 0x000fea0003c00000 */
[----:B------:R0:W1:Y:S02]  /*6ac0*/  SHFL.DOWN P4, R202, R199, R172, R173 ;  /* 0x080000acc7ca7389 */ /* 0x00006400000800ad */
[----:B01----:R-:W-:Y:S01]  /*6ad0*/  ENDCOLLECTIVE ;  /* 0x000000000000791b */ /* 0x003fe20003800000 */
.L_x_2116:
[----:B------:R-:W-:Y:S01]  /*6ae0*/  MOV R173, R202 ;  /* 0x000000ca00ad7202 */ /* 0x000fe20000000f00 */
[----:B------:R-:W-:Y:S06]  /*6af0*/  BRA `(.L_x_2117) ;  /* 0xffffffcc00207947 */ /* 0x000fec000383ffff */
.L_x_2118:
        /* <DEDUP_REMOVED lines=16> */
.L_x_4544:


//--------------------- .text._ZN10layer_norm31ln_parallel_residual_bwd_kernelINS_13Kernel_traitsIf13__nv_bfloat16fS2_fjLj7168ELj1ELj1ELj8ELj8ENS_18Kernel_traits_baseILj7168EfS2_fS2_fjLj256EEEEELb1ELb0ELb1EEEvNS_9BwdParamsE --------------------------
	.section	.text._ZN10layer_norm31ln_parallel_residual_bwd_kernelINS_13Kernel_traitsIf13__nv_bfloat16fS2_fjLj7168ELj1ELj1ELj8ELj8ENS_18Kernel_traits_baseILj7168EfS2_fS2_fjLj256EEEEELb1ELb0ELb1EEEvNS_9BwdParamsE,"ax",@progbits
	.align	128
        .global         _ZN10layer_norm31ln_parallel_residual_bwd_kernelINS_13Kernel_traitsIf13__nv_bfloat16fS2_fjLj7168ELj1ELj1ELj8ELj8ENS_18Kernel_traits_baseILj7168EfS2_fS2_fjLj256EEEEELb1ELb0ELb1EEEvNS_9BwdParamsE
        .type           _ZN10layer_norm31ln_parallel_residual_bwd_kernelINS_13Kernel_traitsIf13__nv_bfloat16fS2_fjLj7168ELj1ELj1ELj8ELj8ENS_18Kernel_traits_baseILj7168EfS2_fS2_fjLj256EEEEELb1ELb0ELb1EEEvNS_9BwdParamsE,@function
        .size           _ZN10layer_norm31ln_parallel_residual_bwd_kernelINS_13Kernel_traitsIf13__nv_bfloat16fS2_fjLj7168ELj1ELj1ELj8ELj8ENS_18Kernel_traits_baseILj7168EfS2_fS2_fjLj256EEEEELb1ELb0ELb1EEEvNS_9BwdParamsE,(.L_x_4545 - _ZN10layer_norm31ln_parallel_residual_bwd_kernelINS_13Kernel_traitsIf13__nv_bfloat16fS2_fjLj7168ELj1ELj1ELj8ELj8ENS_18Kernel_traits_baseILj7168EfS2_fS2_fjLj256EEEEELb1ELb0ELb1EEEvNS_9BwdParamsE)
        .other          _ZN10layer_norm31ln_parallel_residual_bwd_kernelINS_13Kernel_traitsIf13__nv_bfloat16fS2_fjLj7168ELj1ELj1ELj8ELj8ENS_18Kernel_traits_baseILj7168EfS2_fS2_fjLj256EEEEELb1ELb0ELb1EEEvNS_9BwdParamsE,@"STO_CUDA_ENTRY STV_DEFAULT"
_ZN10layer_norm31ln_parallel_residual_bwd_kernelINS_13Kernel_traitsIf13__nv_bfloat16fS2_fjLj7168ELj1ELj1ELj8ELj8ENS_18Kernel_traits_baseILj7168EfS2_fS2_fjLj256EEEEELb1ELb0ELb1EEEvNS_9BwdParamsE:
.text._ZN10layer_norm31ln_parallel_residual_bwd_kernelINS_13Kernel_traitsIf13__nv_bfloat16fS2_fjLj7168ELj1ELj1ELj8ELj8ENS_18Kernel_traits_baseILj7168EfS2_fS2_fjLj256EEEEELb1ELb0ELb1EEEvNS_9BwdParamsE:
        /* <DEDUP_REMOVED lines=75> */
.L_x_2119:
        /* <DEDUP_REMOVED lines=26> */
[----:B------:R-:W-:Y:S01]  /*0650*/  IMAD.MOV.U32 R150, RZ, RZ, RZ ;  /* 0x000000ffff967224 */ /* 0x000fe200078e00ff */
[----:B------:R0:W-:Y:S01]  /*0660*/  STL [R1+0xcc], RZ ;  /* 0x0000ccff01007387 */ /* 0x0001e20000100800 */
[----:B------:R-:W-:Y:S01]  /*0670*/  HFMA2.MMA R238, -RZ, RZ, 0, 0 ;  /* 0x00000000ffee7435 */ /* 0x000fe200000001ff */
[----:B------:R-:W-:Y:S01]  /*0680*/  ISETP.NE.AND.EX P0, PT, RZ, UR7, PT, P0 ;  /* 0x00000007ff007c0c */ /* 0x000fe2000bf05300 */
[----:B------:R-:W-:Y:S01]  /*0690*/  HFMA2.MMA R222, -RZ, RZ, 0, 0 ;  /* 0x00000000ffde7435 */ /* 0x000fe200000001ff */
[----:B------:R0:W-:Y:S01]  /*06a0*/  STL [R1+0xc8], RZ ;  /* 0x0000c8ff01007387 */ /* 0x0001e20000100800 */
[----:B------:R-:W-:-:S02]  /*06b0*/  CS2R R148, SRZ ;  /* 0x0000000000947805 */ /* 0x000fc4000001ff00 */
[----:B------:R-:W-:Y:S02]  /*06c0*/  CS2R R34, SRZ ;  /* 0x0000000000227805 */ /* 0x000fe4000001ff00 */
[----:B------:R-:W-:Y:S01]  /*06d0*/  MOV R252, RZ ;  /* 0x000000ff00fc7202 */ /* 0x000fe20000000f00 */
[----:B------:R0:W-:Y:S01]  /*06e0*/  STL [R1+0xc4], RZ ;  /* 0x0000c4ff01007387 */ /* 0x0001e20000100800 */
[----:B------:R-:W-:Y:S02]  /*06f0*/  CS2R R32, SRZ ;  /* 0x0000000000207805 */ /* 0x000fe4000001ff00 */
[----:B------:R-:W-:Y:S02]  /*0700*/  CS2R R30, SRZ ;  /* 0x00000000001e7805 */ /* 0x000fe4000001ff00 */
        /* <DEDUP_REMOVED lines=8> */
[----:B------:R-:W-:Y:S01]  /*0790*/  CS2R R242, SRZ ;  /* 0x0000000000f27805 */ /* 0x000fe2000001ff00 */
[----:B------:R0:W-:Y:S01]  /*07a0*/  STL [R1+0xb8], RZ ;  /* 0x0000b8ff01007387 */ /* 0x0001e20000100800 */
[----:B------:R-:W-:Y:S01]  /*07b0*/  IMAD.MOV.U32 R241, RZ, RZ, RZ ;  /* 0x000000fffff17224 */ /* 0x000fe200078e00ff */
[----:B------:R-:W-:Y:S01]  /*07c0*/  CS2R R230, SRZ ;  /* 0x0000000000e67805 */ /* 0x000fe2000001ff00 */
[----:B------:R-:W-:Y:S01]  /*07d0*/  IMAD.MOV.U32 R232, RZ, RZ, RZ ;  /* 0x000000ffffe87224 */ /* 0x000fe200078e00ff */
[----:B------:R0:W-:Y:S01]  /*07e0*/  STL [R1+0xb4], RZ ;  /* 0x0000b4ff01007387 */ /* 0x0001e20000100800 */
[----:B------:R-:W-:-:S02]  /*07f0*/  CS2R R228, SRZ ;  /* 0x0000000000e47805 */ /* 0x000fc4000001ff00 */
[----:B------:R-:W-:Y:S02]  /*0800*/  MOV R227, RZ ;  /* 0x000000ff00e37202 */ /* 0x000fe40000000f00 */
[----:B------:R-:W-:Y:S01]  /*0810*/  CS2R R24, SRZ ;  /* 0x0000000000187805 */ /* 0x000fe2000001ff00 */
[----:B------:R0:W-:Y:S01]  /*0820*/  STL [R1+0x98], RZ ;  /* 0x000098ff01007387 */ /* 0x0001e20000100800 */
[----:B------:R-:W-:Y:S01]  /*0830*/  CS2R R22, SRZ ;  /* 0x0000000000167805 */ /* 0x000fe2000001ff00 */
[----:B------:R-:W-:Y:S01]  /*0840*/  IMAD.MOV.U32 R225, RZ, RZ, RZ ;  /* 0x000000ffffe17224 */ /* 0x000fe200078e00ff */
        /* <DEDUP_REMOVED lines=10> */
[----:B------:R-:W-:Y:S02]  /*08f0*/  CS2R R16, SRZ ;  /* 0x0000000000107805 */ /* 0x000fe4000001ff00 */
[----:B------:R-:W-:-:S02]  /*0900*/  CS2R R14, SRZ ;  /* 0x00000000000e7805 */ /* 0x000fc4000001ff00 */
[----:B------:R-:W-:Y:S01]  /*0910*/  CS2R R12, SRZ ;  /* 0x00000000000c7805 */ /* 0x000fe2000001ff00 */
[----:B------:R0:W-:Y:S01]  /*0920*/  STL [R1+0x68], RZ ;  /* 0x000068ff01007387 */ /* 0x0001e20000100800 */
[----:B------:R-:W-:-:S03]  /*0930*/  IMAD.MOV.U32 R11, RZ, RZ, RZ ;  /* 0x000000ffff0b7224 */ /* 0x000fc600078e00ff */
        /* <DEDUP_REMOVED lines=39> */
[----:B------:R0:W-:Y:S02]  /*0bb0*/  STL [R1+0xc], RZ ;  /* 0x00000cff01007387 */ /* 0x0001e40000100800 */
.L_x_2129:
[----:B-1----:R-:W1:Y:S01]  /*0bc0*/  S2R R223, SR_TID.X ;  /* 0x0000000000df7919 */ /* 0x002e620000002100 */
[----:B------:R-:W2:Y:S01]  /*0bd0*/  LDC.64 R210, c[0x0][0x2c0] ;  /* 0x0000b000ffd27b82 */ /* 0x000ea20000000a00 */
[----:B0-----:R-:W-:Y:S01]  /*0be0*/  IMAD R5, R151, UR10, RZ ;  /* 0x0000000a97057c24 */ /* 0x001fe2000f8e02ff */
[----:B------:R-:W3:Y:S06]  /*0bf0*/  LDL.LU R202, [R1] ;  /* 0x0000000001ca7983 */ /* 0x000eec0000300800 */
[----:B------:R-:W0:Y:S01]  /*0c00*/  LDC.64 R200, c[0x0][0x2b8] ;  /* 0x0000ae00ffc87b82 */ /* 0x000e220000000a00 */
[----:B------:R-:W-:Y:S01]  /*0c10*/  SHF.R.S32.HI R6, RZ, 0x1f, R5 ;  /* 0x0000001fff067819 */ /* 0x000fe20000011405 */
[----:B------:R-:W4:Y:S03]  /*0c20*/  LDL.LU R203, [R1+0x8] ;  /* 0x0000080001cb7983 */ /* 0x000f260000300800 */
[----:B------:R-:W-:-:S03]  /*0c30*/  LEA.HI R6, R6, R5, RZ, 0x2 ;  /* 0x0000000506067211 */ /* 0x000fc600078f10ff */
[----:B------:R-:W0:Y:S08]  /*0c40*/  LDC.64 R208, c[0x0][0x250] ;  /* 0x00009400ffd07b82 */ /* 0x000e300000000a00 */
[----:B------:R-:W0:Y:S01]  /*0c50*/  LDC.64 R36, c[0x0][0x258] ;  /* 0x00009600ff247b82 */ /* 0x000e220000000a00 */
[----:B-1----:R-:W-:-:S07]  /*0c60*/  LOP3.LUT R169, R223, 0xff, RZ, 0xc0, !PT ;  /* 0x000000ffdfa97812 */ /* 0x002fce00078ec0ff */
[----:B------:R-:W1:Y:S01]  /*0c70*/  LDC.64 R160, c[0x0][0x300] ;  /* 0x0000c000ffa07b82 */ /* 0x000e620000000a00 */
[----:B------:R-:W-:-:S04]  /*0c80*/  LEA.HI.SX32 R169, R6, R169, 0x1e ;  /* 0x000000a906a97211 */ /* 0x000fc800078ff2ff */
[C---:B------:R-:W-:Y:S01]  /*0c90*/  LEA R144, P1, R169.reuse, UR14, 0x4 ;  /* 0x0000000ea9907c11 */ /* 0x040fe2000f8220ff */
[C---:B--2---:R-:W-:Y:S02]  /*0ca0*/  IMAD.WIDE.U32 R96, R169.reuse, 0x8, R210 ;  /* 0x00000008a9607825 */ /* 0x044fe400078e00d2 */
[----:B------:R-:W2:Y:S02]  /*0cb0*/  LDC.64 R172, c[0x0][0x2c8] ;  /* 0x0000b200ffac7b82 */ /* 0x000ea40000000a00 */
[----:B0-----:R-:W-:Y:S02]  /*0cc0*/  IMAD.WIDE.U32 R98, R169, 0x8, R200 ;  /* 0x00000008a9627825 */ /* 0x001fe400078e00c8 */
[----:B------:R-:W2:Y:S02]  /*0cd0*/  LDG.E.64 R96, desc[UR4][R96.64] ;  /* 0x0000000460607981 */ /* 0x000ea4000c1e1b00 */
[----:B------:R-:W-:Y:S02]  /*0ce0*/  IMAD.WIDE R208, R151, 0x4, R208 ;  /* 0x0000000497d07825 */ /* 0x000fe400078e02d0 */
[----:B------:R-:W3:Y:S01]  /*0cf0*/  LDG.E.64 R98, desc[UR4][R98.64] ;  /* 0x0000000462627981 */ /* 0x000ee2000c1e1b00 */
[----:B------:R-:W-:-:S03]  /*0d00*/  LEA.HI.X R145, R169, UR15, RZ, 0x4, P1 ;  /* 0x0000000fa9917c11 */ /* 0x000fc600088f24ff */
[----:B------:R-:W4:Y:S01]  /*0d10*/  LDG.E R208, desc[UR4][R208.64] ;  /* 0x00000004d0d07981 */ /* 0x000f22000c1e1900 */
[----:B------:R-:W-:-:S03]  /*0d20*/  IMAD.WIDE R36, R151, 0x4, R36 ;  /* 0x0000000497247825 */ /* 0x000fc600078e0224 */
[----:B------:R-:W4:Y:S04]  /*0d30*/  LDG.E.128 R144, desc[UR4][R144.64] ;  /* 0x0000000490907981 */ /* 0x000f28000c1e1d00 */
[----:B------:R0:W4:Y:S01]  /*0d40*/  LDG.E R159, desc[UR4][R36.64] ;  /* 0x00000004249f7981 */ /* 0x000122000c1e1900 */
[----:B------:R-:W-:-:S04]  /*0d50*/  IADD3 R166, R169, 0x100, RZ ;  /* 0x00000100a9a67810 */ /* 0x000fc80007ffe0ff */
[----:B0-----:R-:W-:-:S04]  /*0d60*/  LEA R36, P1, R166, UR14, 0x4 ;  /* 0x0000000ea6247c11 */ /* 0x001fc8000f8220ff */
[----:B------:R-:W-:Y:S02]  /*0d70*/  LEA.HI.X R37, R166, UR15, RZ, 0x4, P1 ;  /* 0x0000000fa6257c11 */ /* 0x000fe400088f24ff */
[----:B-1----:R-:W-:-:S04]  /*0d80*/  ISETP.NE.U32.AND P1, PT, R160, RZ, PT ;  /* 0x000000ffa000720c */ /* 0x002fc80003f25070 */
[----:B------:R-:W-:Y:S01]  /*0d90*/  ISETP.NE.AND.EX P1, PT, R161, RZ, PT, P1 ;  /* 0x000000ffa100720c */ /* 0x000fe20003f25310 */
[C---:B------:R-:W-:Y:S01]  /*0da0*/  VIADD R165, R169.reuse, 0x200 ;  /* 0x00000200a9a57836 */ /* 0x040fe20000000000 */
[----:B------:R-:W-:Y:S01]  /*0db0*/  SHF.R.U32.HI R5, RZ, 0x1e, R166 ;  /* 0x0000001eff057819 */ /* 0x000fe200000116a6 */
[C---:B------:R-:W-:Y:S01]  /*0dc0*/  IMAD.SHL.U32 R6, R166.reuse, 0x4, RZ ;  /* 0x00000004a6067824 */ /* 0x040fe200078e00ff */
[----:B------:R-:W-:Y:S02]  /*0dd0*/  SHF.L.U32 R162, R169, 0x2, RZ ;  /* 0x00000002a9a27819 */ /* 0x000fe400000006ff */
[----:B------:R-:W-:Y:S01]  /*0de0*/  SHF.R.U32.HI R158, RZ, 0x1e, R169 ;  /* 0x0000001eff9e7819 */ /* 0x000fe200000116a9 */
[----:B------:R-:W-:Y:S01]  /*0df0*/  IMAD.WIDE.U32 R192, R166, 0x8, R210 ;  /* 0x00000008a6c07825 */ /* 0x000fe200078e00d2 */
[----:B------:R-:W4:Y:S05]  /*0e00*/  LDG.E.128 R36, desc[UR4][R36.64] ;  /* 0x0000000424247981 */ /* 0x000f2a000c1e1d00 */
[----:B------:R-:W0:Y:S08]  /*0e10*/  @P1 LDC.64 R106, c[0x0][0x248] ;  /* 0x00009200ff6a1b82 */ /* 0x000e300000000a00 */
[----:B------:R-:W1:Y:S01]  /*0e20*/  @P1 LDC.64 R104, c[0x0][0x248] ;  /* 0x00009200ff681b82 */ /* 0x000e620000000a00 */
[C---:B------:R-:W-:Y:S01]  /*0e30*/  LEA R112, P2, R165.reuse, UR14, 0x4 ;  /* 0x0000000ea5707c11 */ /* 0x040fe2000f8420ff */
[C---:B------:R-:W-:Y:S01]  /*0e40*/  IMAD.SHL.U32 R182, R165.reuse, 0x4, RZ ;  /* 0x00000004a5b67824 */ /* 0x040fe200078e00ff */
[----:B------:R-:W-:Y:S01]  /*0e50*/  IADD3 R156, P3, R6, UR16, RZ ;  /* 0x00000010069c7c10 */ /* 0x000fe2000ff7e0ff */
[----:B------:R-:W-:Y:S01]  /*0e60*/  IMAD.WIDE.U32 R190, R166, 0x8, R200 ;  /* 0x00000008a6be7825 */ /* 0x000fe200078e00c8 */
[----:B------:R-:W-:Y:S01]  /*0e70*/  LEA.HI.X R113, R165, UR15, RZ, 0x4, P2 ;  /* 0x0000000fa5717c11 */ /* 0x000fe200090f24ff */
[----:B------:R-:W4:Y:S02]  /*0e80*/  LDG.E.64 R192, desc[UR4][R192.64] ;  /* 0x00000004c0c07981 */ /* 0x000f24000c1e1b00 */
[----:B------:R-:W2:Y:S01]  /*0e90*/  @P1 LDC.64 R108, c[0x0][0x248] ;  /* 0x00009200ff6c1b82 */ /* 0x000ea20000000a00 */
[----:B------:R-:W-:Y:S01]  /*0ea0*/  IADD3.X R157, R5, UR17, RZ, P3, !PT ;  /* 0x00000011059d7c10 */ /* 0x000fe20009ffe4ff */
[----:B------:R-:W4:Y:S01]  /*0eb0*/  LDG.E.64 R190, desc[UR4][R190.64] ;  /* 0x00000004bebe7981 */ /* 0x000f22000c1e1b00 */
[----:B------:R-:W-:-:S03]  /*0ec0*/  IADD3 R170, P2, R162, UR16, RZ ;  /* 0x00000010a2aa7c10 */ /* 0x000fc6000ff5e0ff */
[----:B-----5:R1:W5:Y:S01]  /*0ed0*/  LDG.E R167, desc[UR4][R156.64] ;  /* 0x000000049ca77981 */ /* 0x020362000c1e1900 */
[----:B0-----:R-:W-:Y:S01]  /*0ee0*/  @P1 IADD3 R106, P3, R162, R106, RZ ;  /* 0x0000006aa26a1210 */ /* 0x001fe20007f7e0ff */
[----:B------:R-:W0:Y:S01]  /*0ef0*/  @P1 LDC.64 R110, c[0x0][0x248] ;  /* 0x00009200ff6e1b82 */ /* 0x000e220000000a00 */
[C---:B------:R-:W-:Y:S01]  /*0f00*/  IADD3.X R171, R158.reuse, UR17, RZ, P2, !PT ;  /* 0x000000119eab7c10 */ /* 0x040fe200097fe4ff */
[----:B---3--:R-:W-:Y:S01]  /*0f10*/  IMAD.MOV.U32 R196, RZ, RZ, R99 ;  /* 0x000000ffffc47224 */ /* 0x008fe200078e0063 */
[----:B------:R-:W-:-:S05]  /*0f20*/  @P1 IADD3.X R107, R158, R107, RZ, P3, !PT ;  /* 0x0000006b9e6b1210 */ /* 0x000fca0001ffe4ff */
[----:B------:R-:W3:Y:S01]  /*0f30*/  @P1 LDC.64 R162, c[0x0][0x248] ;  /* 0x00009200ffa21b82 */ /* 0x000ee20000000a00 */
[----:B------:R-:W-:Y:S02]  /*0f40*/  LOP3.LUT P2, RZ, R0, 0xff, RZ, 0xc0, !PT ;  /* 0x000000ff00ff7812 */ /* 0x000fe4000784c0ff */
[----:B-1----:R-:W-:Y:S01]  /*0f50*/  @P1 IADD3 R104, P4, R182, R104, RZ ;  /* 0x00000068b6681210 */ /* 0x002fe20007f9e0ff */
[----:B------:R1:W5:Y:S01]  /*0f60*/  @P1 LDG.E R10, desc[UR4][R106.64] ;  /* 0x000000046a0a1981 */ /* 0x000362000c1e1900 */
[----:B------:R-:W-:Y:S01]  /*0f70*/  SHF.R.U32.HI R0, RZ, 0x1e, R165 ;  /* 0x0000001eff007819 */ /* 0x000fe200000116a5 */
[C---:B------:R-:W-:Y:S02]  /*0f80*/  VIADD R156, R169.reuse, 0x400 ;  /* 0x00000400a99c7836 */ /* 0x040fe40000000000 */
[----:B------:R-:W5:Y:S02]  /*0f90*/  LDG.E R170, desc[UR4][R170.64] ;  /* 0x00000004aaaa7981 */ /* 0x000f64000c1e1900 */
[----:B------:R-:W-:Y:S01]  /*0fa0*/  @P1 IMAD.X R105, R0, 0x1, R105, P4 ;  /* 0x0000000100691824 */ /* 0x000fe200020e0669 */
[----:B------:R-:W-:Y:S01]  /*0fb0*/  SHF.R.U32.HI R198, RZ, 0x10, R99 ;  /* 0x00000010ffc67819 */ /* 0x000fe20000011663 */
[--C-:B--2---:R-:W-:Y:S01]  /*0fc0*/  IMAD.MOV.U32 R197, RZ, RZ, R97.reuse ;  /* 0x000000ffffc57224 */ /* 0x104fe200078e0061 */
[----:B------:R-:W-:Y:S01]  /*0fd0*/  SHF.R.U32.HI R199, RZ, 0x10, R97 ;  /* 0x00000010ffc77819 */ /* 0x000fe20000011661 */
[----:B-1----:R-:W1:Y:S01]  /*0fe0*/  @P1 LDC.64 R106, c[0x0][0x248] ;  /* 0x00009200ff6a1b82 */ /* 0x002e620000000a00 */
[----:B------:R2:W5:Y:S01]  /*0ff0*/  @P1 LDG.E R8, desc[UR4][R104.64] ;  /* 0x0000000468081981 */ /* 0x000562000c1e1900 */
[----:B------:R-:W-:-:S02]  /*1000*/  IADD3 R158, R169, 0x300, RZ ;  /* 0x00000300a99e7810 */ /* 0x000fc40007ffe0ff */
[----:B------:R-:W-:Y:S01]  /*1010*/  @P1 IADD3 R108, P3, R6, R108, RZ ;  /* 0x0000006c066c1210 */ /* 0x000fe20007f7e0ff */
[----:B------:R-:W-:Y:S01]  /*1020*/  IMAD.WIDE.U32 R174, R165, 0x8, R200 ;  /* 0x00000008a5ae7825 */ /* 0x000fe200078e00c8 */
[----:B------:R-:W-:Y:S01]  /*1030*/  SHF.L.U32 R184, R158, 0x2, RZ ;  /* 0x000000029eb87819 */ /* 0x000fe200000006ff */
[----:B------:R-:W4:Y:S01]  /*1040*/  LDG.E.128 R112, desc[UR4][R112.64] ;  /* 0x0000000470707981 */ /* 0x000f22000c1e1d00 */
[----:B--2---:R-:W2:Y:S01]  /*1050*/  @P1 LDC.64 R104, c[0x0][0x248] ;  /* 0x00009200ff681b82 */ /* 0x004ea20000000a00 */
[----:B------:R-:W-:Y:S01]  /*1060*/  @P1 IMAD.X R109, R5, 0x1, R109, P3 ;  /* 0x00000001056d1824 */ /* 0x000fe200018e066d */
[----:B------:R-:W-:Y:S02]  /*1070*/  SHF.R.U32.HI R164, RZ, 0x1e, R158 ;  /* 0x0000001effa47819 */ /* 0x000fe4000001169e */
[----:B------:R-:W-:Y:S01]  /*1080*/  SHF.L.U32 R186, R156, 0x2, RZ ;  /* 0x000000029cba7819 */ /* 0x000fe200000006ff */
[C---:B------:R-:W-:Y:S01]  /*1090*/  VIADD R6, R169.reuse, 0x500 ;  /* 0x00000500a9067836 */ /* 0x040fe20000000000 */
[----:B0-----:R-:W-:Y:S01]  /*10a0*/  @P1 IADD3 R110, P3, R184, R110, RZ ;  /* 0x0000006eb86e1210 */ /* 0x001fe20007f7e0ff */
[----:B------:R0:W5:Y:S01]  /*10b0*/  @P1 LDG.E R9, desc[UR4][R108.64] ;  /* 0x000000046c091981 */ /* 0x000162000c1e1900 */
[----:B------:R-:W-:-:S02]  /*10c0*/  IADD3 R5, R169, 0x600, RZ ;  /* 0x00000600a9057810 */ /* 0x000fc40007ffe0ff */
[----:B------:R-:W-:Y:S02]  /*10d0*/  @P1 IADD3.X R111, R164, R111, RZ, P3, !PT ;  /* 0x0000006fa46f1210 */ /* 0x000fe40001ffe4ff */
[----:B------:R-:W-:Y:S01]  /*10e0*/  SHF.R.U32.HI R171, RZ, 0x1e, R156 ;  /* 0x0000001effab7819 */ /* 0x000fe2000001169c */
[----:B------:R-:W-:Y:S01]  /*10f0*/  IMAD.SHL.U32 R188, R5, 0x4, RZ ;  /* 0x0000000405bc7824 */ /* 0x000fe200078e00ff */
[----:B-1----:R-:W-:Y:S01]  /*1100*/  @P1 IADD3 R106, P4, R186, R106, RZ ;  /* 0x0000006aba6a1210 */ /* 0x002fe20007f9e0ff */
[----:B------:R-:W-:Y:S01]  /*1110*/  IMAD.WIDE.U32 R178, R158, 0x8, R200 ;  /* 0x000000089eb27825 */ /* 0x000fe200078e00c8 */
[----:B------:R-:W-:Y:S01]  /*1120*/  SHF.L.U32 R194, R6, 0x2, RZ ;  /* 0x0000000206c27819 */ /* 0x000fe200000006ff */
[----:B------:R-:W2:Y:S01]  /*1130*/  LDG.E.64 R174, desc[UR4][R174.64] ;  /* 0x00000004aeae7981 */ /* 0x000ea2000c1e1b00 */
[C---:B0-----:R-:W-:Y:S01]  /*1140*/  LEA R108, P3, R158.reuse, UR14, 0x4 ;  /* 0x0000000e9e6c7c11 */ /* 0x041fe2000f8620ff */
[----:B------:R-:W-:Y:S01]  /*1150*/  @P1 IMAD.X R107, R171, 0x1, R107, P4 ;  /* 0x00000001ab6b1824 */ /* 0x000fe200020e066b */
[----:B------:R-:W-:Y:S01]  /*1160*/  SHF.R.U32.HI R157, RZ, 0x1e, R5 ;  /* 0x0000001eff9d7819 */ /* 0x000fe20000011605 */
[----:B------:R-:W-:Y:S01]  /*1170*/  IMAD.WIDE.U32 R176, R165, 0x8, R210 ;  /* 0x00000008a5b07825 */ /* 0x000fe200078e00d2 */
[----:B------:R-:W-:Y:S01]  /*1180*/  LEA.HI.X R109, R158, UR15, RZ, 0x4, P3 ;  /* 0x0000000f9e6d7c11 */ /* 0x000fe200098f24ff */
[----:B------:R-:W2:Y:S01]  /*1190*/  LDG.E.64 R178, desc[UR4][R178.64] ;  /* 0x00000004b2b27981 */ /* 0x000ea2000c1e1b00 */
[----:B------:R-:W-:-:S02]  /*11a0*/  IADD3 R182, P3, R182, UR16, RZ ;  /* 0x00000010b6b67c10 */ /* 0x000fc4000ff7e0ff */
[----:B---3--:R-:W-:Y:S01]  /*11b0*/  @P1 IADD3 R162, P4, R188, R162, RZ ;  /* 0x000000a2bca21210 */ /* 0x008fe20007f9e0ff */
[----:B------:R-:W5:Y:S01]  /*11c0*/  @P1 LDG.E R4, desc[UR4][R106.64] ;  /* 0x000000046a041981 */ /* 0x000f62000c1e1900 */
[----:B------:R-:W-:Y:S02]  /*11d0*/  IADD3.X R183, R0, UR17, RZ, P3, !PT ;  /* 0x0000001100b77c10 */ /* 0x000fe40009ffe4ff */
[----:B------:R-:W-:Y:S01]  /*11e0*/  SHF.R.U32.HI R0, RZ, 0x1e, R6 ;  /* 0x0000001eff007819 */ /* 0x000fe20000011606 */
[----:B----4-:R-:W-:Y:S01]  /*11f0*/  IMAD.MOV.U32 R204, RZ, RZ, R191 ;  /* 0x000000ffffcc7224 */ /* 0x010fe200078e00bf */
[----:B--2---:R-:W-:Y:S01]  /*1200*/  @P1 IADD3 R104, P3, R194, R104, RZ ;  /* 0x00000068c2681210 */ /* 0x004fe20007f7e0ff */
[----:B------:R0:W5:Y:S01]  /*1210*/  LDG.E R168, desc[UR4][R182.64] ;  /* 0x00000004b6a87981 */ /* 0x000162000c1e1900 */
[----:B------:R-:W-:Y:S02]  /*1220*/  @P1 IMAD.X R163, R157, 0x1, R163, P4 ;  /* 0x000000019da31824 */ /* 0x000fe400020e06a3 */
[----:B------:R-:W-:-:S02]  /*1230*/  @P1 IADD3.X R105, R0, R105, RZ, P3, !PT ;  /* 0x0000006900691210 */ /* 0x000fc40001ffe4ff */
[----:B------:R-:W-:Y:S01]  /*1240*/  SHF.R.U32.HI R206, RZ, 0x10, R191 ;  /* 0x00000010ffce7819 */ /* 0x000fe200000116bf */
[----:B------:R1:W5:Y:S01]  /*1250*/  @P1 LDG.E R2, desc[UR4][R162.64] ;  /* 0x00000004a2021981 */ /* 0x000362000c1e1900 */
[----:B0-----:R-:W-:-:S03]  /*1260*/  @P0 LEA R182, P3, R169, R172, 0x4 ;  /* 0x000000aca9b60211 */ /* 0x001fc600078620ff */
[----:B------:R0:W5:Y:S01]  /*1270*/  @P1 LDG.E R3, desc[UR4][R104.64] ;  /* 0x0000000468031981 */ /* 0x000162000c1e1900 */
[-C--:B------:R-:W-:Y:S01]  /*1280*/  @P0 LEA.HI.X R183, R169, R173.reuse, RZ, 0x4, P3 ;  /* 0x000000ada9b70211 */ /* 0x080fe200018f24ff */
[----:B------:R-:W-:Y:S01]  /*1290*/  IMAD.MOV.U32 R205, RZ, RZ, R193 ;  /* 0x000000ffffcd7224 */ /* 0x000fe200078e00c1 */
[CC--:B-1----:R-:W-:Y:S01]  /*12a0*/  @P0 LEA R162, P5, R158.reuse, R172.reuse, 0x4 ;  /* 0x000000ac9ea20211 */ /* 0x0c2fe200078a20ff */
[----:B------:R-:W-:Y:S01]  /*12b0*/  IMAD.WIDE.U32 R180, R158, 0x8, R210 ;  /* 0x000000089eb47825 */ /* 0x000fe200078e00d2 */
[-C--:B------:R-:W-:Y:S01]  /*12c0*/  @P0 LEA R106, P4, R165, R172.reuse, 0x4 ;  /* 0x000000aca56a0211 */ /* 0x080fe200078820ff */
[----:B------:R1:W5:Y:S01]  /*12d0*/  @P0 LDG.E.128 R116, desc[UR4][R182.64] ;  /* 0x00000004b6740981 */ /* 0x000362000c1e1d00 */
[----:B0-----:R-:W-:Y:S02]  /*12e0*/  @P0 LEA R104, P3, R166, R172, 0x4 ;  /* 0x000000aca6680211 */ /* 0x001fe400078620ff */
[-C--:B------:R-:W-:Y:S01]  /*12f0*/  @P0 LEA.HI.X R163, R158, R173.reuse, RZ, 0x4, P5 ;  /* 0x000000ad9ea30211 */ /* 0x080fe200028f24ff */
[----:B------:R-:W2:Y:S01]  /*1300*/  LDG.E.64 R176, desc[UR4][R176.64] ;  /* 0x00000004b0b07981 */ /* 0x000ea2000c1e1b00 */
[----:B------:R-:W-:-:S02]  /*1310*/  @P0 LEA.HI.X R105, R166, R173, RZ, 0x4, P3 ;  /* 0x000000ada6690211 */ /* 0x000fc400018f24ff */
[----:B------:R-:W-:Y:S01]  /*1320*/  @P0 LEA.HI.X R107, R165, R173, RZ, 0x4, P4 ;  /* 0x000000ada56b0211 */ /* 0x000fe200020f24ff */
[----:B------:R0:W5:Y:S01]  /*1330*/  @P0 LDG.E.128 R128, desc[UR4][R162.64] ;  /* 0x00000004a2800981 */ /* 0x000162000c1e1d00 */
[----:B-1----:R-:W-:-:S03]  /*1340*/  @P0 LEA R182, P3, R156, R172, 0x4 ;  /* 0x000000ac9cb60211 */ /* 0x002fc600078620ff */
[----:B------:R1:W5:Y:S01]  /*1350*/  @P0 LDG.E.128 R124, desc[UR4][R106.64] ;  /* 0x000000046a7c0981 */ /* 0x000362000c1e1d00 */
[----:B------:R-:W-:-:S03]  /*1360*/  @P0 LEA.HI.X R183, R156, R173, RZ, 0x4, P3 ;  /* 0x000000ad9cb70211 */ /* 0x000fc600018f24ff */
[----:B------:R3:W5:Y:S01]  /*1370*/  @P0 LDG.E.128 R120, desc[UR4][R104.64] ;  /* 0x0000000468780981 */ /* 0x000762000c1e1d00 */
[----:B0-----:R-:W-:Y:S02]  /*1380*/  IADD3 R162, P3, R184, UR16, RZ ;  /* 0x00000010b8a27c10 */ /* 0x001fe4000ff7e0ff */
[----:B------:R-:W-:Y:S01]  /*1390*/  IADD3 R188, P5, R188, UR16, RZ ;  /* 0x00000010bcbc7c10 */ /* 0x000fe2000ffbe0ff */
[----:B------:R-:W5:Y:S01]  /*13a0*/  @P0 LDG.E.128 R132, desc[UR4][R182.64] ;  /* 0x00000004b6840981 */ /* 0x000f62000c1e1d00 */
[----:B------:R-:W-:Y:S02]  /*13b0*/  IADD3.X R163, R164, UR17, RZ, P3, !PT ;  /* 0x00000011a4a37c10 */ /* 0x000fe40009ffe4ff */
[----:B-1----:R-:W-:Y:S02]  /*13c0*/  @P0 LEA R106, P4, R6, R172, 0x4 ;  /* 0x000000ac066a0211 */ /* 0x002fe400078820ff */
[----:B------:R-:W-:Y:S01]  /*13d0*/  SHF.R.U32.HI R207, RZ, 0x10, R193 ;  /* 0x00000010ffcf7819 */ /* 0x000fe200000116c1 */
[----:B------:R0:W5:Y:S01]  /*13e0*/  LDG.E R164, desc[UR4][R162.64] ;  /* 0x00000004a2a47981 */ /* 0x000162000c1e1900 */
[----:B---3--:R-:W-:-:S02]  /*13f0*/  LEA R104, P3, R156, UR14, 0x4 ;  /* 0x0000000e9c687c11 */ /* 0x008fc4000f8620ff */
[----:B------:R-:W-:Y:S01]  /*1400*/  @P0 LEA.HI.X R107, R6, R173, RZ, 0x4, P4 ;  /* 0x000000ad066b0211 */ /* 0x000fe200020f24ff */
[----:B------:R-:W-:Y:S01]  /*1410*/  IMAD.U32 R204, R204, 0x10000, RZ ;  /* 0x00010000cccc7824 */ /* 0x000fe200078e00ff */
[----:B------:R-:W-:Y:S01]  /*1420*/  LEA.HI.X R105, R156, UR15, RZ, 0x4, P3 ;  /* 0x0000000f9c697c11 */ /* 0x000fe200098f24ff */
[----:B------:R-:W-:Y:S01]  /*1430*/  IMAD.U32 R206, R206, 0x10000, RZ ;  /* 0x00010000cece7824 */ /* 0x000fe200078e00ff */
[----:B------:R-:W-:Y:S01]  /*1440*/  IADD3 R194, P3, R194, UR16, RZ ;  /* 0x00000010c2c27c10 */ /* 0x000fe2000ff7e0ff */
[----:B------:R-:W3:Y:S01]  /*1450*/  LDG.E.64 R180, desc[UR4][R180.64] ;  /* 0x00000004b4b47981 */ /* 0x000ee2000c1e1b00 */
[----:B0-----:R-:W-:Y:S02]  /*1460*/  IADD3 R162, P4, R186, UR16, RZ ;  /* 0x00000010baa27c10 */ /* 0x001fe4000ff9e0ff */
[----:B------:R-:W-:Y:S01]  /*1470*/  IADD3.X R195, R0, UR17, RZ, P3, !PT ;  /* 0x0000001100c37c10 */ /* 0x000fe20009ffe4ff */
[----:B------:R-:W5:Y:S01]  /*1480*/  @P1 LDG.E R7, desc[UR4][R110.64] ;  /* 0x000000046e071981 */ /* 0x000f62000c1e1900 */
[----:B------:R-:W-:-:S02]  /*1490*/  IADD3.X R163, R171, UR17, RZ, P4, !PT ;  /* 0x00000011aba37c10 */ /* 0x000fc4000a7fe4ff */
[----:B------:R-:W-:Y:S02]  /*14a0*/  MOV R171, R96 ;  /* 0x0000006000ab7202 */ /* 0x000fe40000000f00 */
[----:B------:R-:W-:Y:S01]  /*14b0*/  IADD3.X R189, R157, UR17, RZ, P5, !PT ;  /* 0x000000119dbd7c10 */ /* 0x000fe2000affe4ff */
[----:B------:R-:W-:Y:S01]  /*14c0*/  IMAD.WIDE.U32 R182, R156, 0x8, R200 ;  /* 0x000000089cb67825 */ /* 0x000fe200078e00c8 */
[----:B------:R-:W-:Y:S01]  /*14d0*/  MOV R0, R98 ;  /* 0x0000006200007202 */ /* 0x000fe20000000f00 */
[----:B------:R-:W5:Y:S01]  /*14e0*/  LDG.E R163, desc[UR4][R162.64] ;  /* 0x00000004a2a37981 */ /* 0x000f62000c1e1900 */
[----:B------:R-:W-:Y:S02]  /*14f0*/  SHF.R.U64 R98, R98, 0x10, R99 ;  /* 0x0000001062627819 */ /* 0x000fe40000001263 */
[----:B------:R-:W-:Y:S01]  /*1500*/  SHF.R.U64 R99, R96, 0x10, R97 ;  /* 0x0000001060637819 */ /* 0x000fe20000001261 */
[----:B------:R0:W5:Y:S01]  /*1510*/  LDG.E R157, desc[UR4][R188.64] ;  /* 0x00000004bc9d7981 */ /* 0x000162000c1e1900 */
[----:B------:R-:W-:-:S02]  /*1520*/  SHF.L.U32 R96, R171, 0x10, RZ ;  /* 0x00000010ab607819 */ /* 0x000fc400000006ff */
[----:B------:R-:W-:Y:S01]  /*1530*/  ISETP.NE.AND P5, PT, RZ, UR11, PT ;  /* 0x0000000bff007c0c */ /* 0x000fe2000bfa5270 */
[----:B------:R-:W-:Y:S01]  /*1540*/  IMAD.WIDE.U32 R184, R156, 0x8, R210 ;  /* 0x000000089cb87825 */ /* 0x000fe200078e00d2 */
[----:B------:R-:W-:-:S03]  /*1550*/  @P0 LEA R186, P4, R5, R172, 0x4 ;  /* 0x000000ac05ba0211 */ /* 0x000fc600078820ff */
[----:B------:R-:W-:Y:S01]  /*1560*/  FADD.FTZ R202, R96, R202 ;  /* 0x000000ca60ca7221 */ /* 0x000fe20000010000 */
[----:B------:R-:W-:Y:S01]  /*1570*/  FSEL R208, R208, RZ, !P5 ;  /* 0x000000ffd0d07208 */ /* 0x000fe20006800000 */
[----:B------:R-:W-:Y:S01]  /*1580*/  IMAD.U32 R171, R0, 0x10000, RZ ;  /* 0x0001000000ab7824 */ /* 0x000fe200078e00ff */
[----:B------:R1:W5:Y:S04]  /*1590*/  LDG.E R162, desc[UR4][R194.64] ;  /* 0x00000004c2a27981 */ /* 0x000368000c1e1900 */
[----:B------:R4:W-:Y:S01]  /*15a0*/  STL [R1], R202 ;  /* 0x000000ca01007387 */ /* 0x0009e20000100800 */
[----:B------:R-:W-:Y:S01]  /*15b0*/  FADD.FTZ R144, R144, -R208 ;  /* 0x800000d090907221 */ /* 0x000fe20000010000 */
[----:B0-----:R-:W-:-:S04]  /*15c0*/  IMAD.WIDE.U32 R188, R6, 0x8, R210 ;  /* 0x0000000806bc7825 */ /* 0x001fc800078e00d2 */
[----:B------:R-:W-:Y:S01]  /*15d0*/  FADD.FTZ R241, R204, R241 ;  /* 0x000000f1ccf17221 */ /* 0x000fe20000010000 */
[----:B------:R-:W-:Y:S01]  /*15e0*/  FADD.FTZ R238, R206, R238 ;  /* 0x000000eeceee7221 */ /* 0x000fe20000010000 */
[----:B------:R-:W2:Y:S04]  /*15f0*/  LDG.E.128 R108, desc[UR4][R108.64] ;  /* 0x000000046c6c7981 */ /* 0x000ea8000c1e1d00 */
[----:B------:R-:W3:Y:S04]  /*1600*/  LDG.E.64 R182, desc[UR4][R182.64] ;  /* 0x00000004b6b67981 */ /* 0x000ee8000c1e1b00 */
[----:B----4-:R-:W4:Y:S01]  /*1610*/  LDL.LU R202, [R1+0x4] ;  /* 0x0000040001ca7983 */ /* 0x010f220000300800 */
[----:B------:R-:W-:Y:S01]  /*1620*/  FADD.FTZ R145, R145, -R208 ;  /* 0x800000d091917221 */ /* 0x000fe20000010000 */
[----:B------:R-:W-:-:S02]  /*1630*/  FMUL.FTZ R0, R159, R144 ;  /* 0x000000909f007220 */ /* 0x000fc40000410000 */
[----:B------:R-:W3:Y:S01]  /*1640*/  LDL.LU R236, [R1+0x30] ;  /* 0x0000300001ec7983 */ /* 0x000ee20000300800 */
[----:B------:R-:W-:Y:S02]  /*1650*/  IMAD.U32 R144, R99, 0x10000, RZ ;  /* 0x0001000063907824 */ /* 0x000fe400078e00ff */
[----:B-1----:R-:W-:Y:S01]  /*1660*/  FMUL.FTZ R194, R159, R145 ;  /* 0x000000919fc27220 */ /* 0x002fe20000410000 */
[----:B------:R-:W3:Y:S01]  /*1670*/  LDL.LU R224, [R1+0x20] ;  /* 0x0000200001e07983 */ /* 0x000ee20000300800 */
[-C--:B------:R-:W-:Y:S01]  /*1680*/  FMUL.FTZ R145, R69, R144.reuse ;  /* 0x0000009045917220 */ /* 0x080fe20000410000 */
[----:B------:R-:W-:Y:S01]  /*1690*/  FADD.FTZ R252, R144, R252 ;  /* 0x000000fc90fc7221 */ /* 0x000fe20000010000 */
[----:B------:R-:W-:Y:S01]  /*16a0*/  FFMA.FTZ R248, R194, R144, R248 ;  /* 0x00000090c2f87223 */ /* 0x000fe200000100f8 */
[----:B------:R-:W-:Y:S01]  /*16b0*/  SHF.L.U32 R144, R197, 0x10, RZ ;  /* 0x00000010c5907819 */ /* 0x000fe200000006ff */
[--C-:B------:R-:W-:Y:S01]  /*16c0*/  FADD.FTZ R146, R146, -R208.reuse ;  /* 0x800000d092927221 */ /* 0x100fe20000010000 */
[----:B------:R-:W-:Y:S01]  /*16d0*/  SHF.L.U32 R195, R98, 0x10, RZ ;  /* 0x0000001062c37819 */ /* 0x000fe200000006ff */
[----:B------:R-:W-:Y:S01]  /*16e0*/  FADD.FTZ R147, R147, -R208 ;  /* 0x800000d093937221 */ /* 0x000fe20000010000 */
[----:B------:R-:W-:Y:S01]  /*16f0*/  @P0 LEA.HI.X R187, R5, R173, RZ, 0x4, P4 ;  /* 0x000000ad05bb0211 */ /* 0x000fe200020f24ff */
[----:B------:R-:W-:Y:S01]  /*1700*/  FADD.FTZ R203, R144, R203 ;  /* 0x000000cb90cb7221 */ /* 0x000fe20000010000 */
[----:B------:R-:W-:Y:S01]  /*1710*/  FMUL.FTZ R197, R159, R146 ;  /* 0x000000929fc57220 */ /* 0x000fe20000410000 */
[----:B------:R-:W-:Y:S01]  /*1720*/  FADD.FTZ R227, R195, R227 ;  /* 0x000000e3c3e37221 */ /* 0x000fe20000010000 */
[-C--:B------:R-:W-:Y:S01]  /*1730*/  FFMA.FTZ R11, R194, R195.reuse, R11 ;  /* 0x000000c3c20b7223 */ /* 0x080fe2000001000b */
[----:B------:R-:W-:Y:S01]  /*1740*/  FADD.FTZ R36, -R208, R36 ;  /* 0x00000024d0247221 */ /* 0x000fe20000010100 */
[----:B------:R0:W-:Y:S04]  /*1750*/  STL [R1+0x8], R203 ;  /* 0x000008cb01007387 */ /* 0x0001e80000100800 */
[----:B------:R-:W3:Y:S04]  /*1760*/  LDL.LU R235, [R1+0x2c] ;  /* 0x00002c0001eb7983 */ /* 0x000ee80000300800 */
[----:B------:R-:W3:Y:S01]  /*1770*/  LDL.LU R234, [R1+0x1c] ;  /* 0x00001c0001ea7983 */ /* 0x000ee20000300800 */
[----:B------:R-:W-:Y:S01]  /*1780*/  FFMA.FTZ R195, R41, R195, R145 ;  /* 0x000000c329c37223 */ /* 0x000fe20000010091 */
[-C--:B------:R-:W-:Y:S01]  /*1790*/  FMUL.FTZ R145, R70, R144.reuse ;  /* 0x0000009046917220 */ /* 0x080fe20000410000 */
[----:B------:R-:W-:Y:S01]  /*17a0*/  FFMA.FTZ R251, R197, R144, R251 ;  /* 0x00000090c5fb7223 */ /* 0x000fe200000100fb */
[----:B------:R-:W-:Y:S01]  /*17b0*/  SHF.L.U32 R144, R199, 0x10, RZ ;  /* 0x00000010c7907819 */ /* 0x000fe200000006ff */
[----:B------:R-:W-:Y:S01]  /*17c0*/  FMUL.FTZ R199, R159, R147 ;  /* 0x000000939fc77220 */ /* 0x000fe20000410000 */
[----:B------:R-:W-:Y:S01]  /*17d0*/  MOV R147, R192 ;  /* 0x000000c000937202 */ /* 0x000fe20000000f00 */
[----:B------:R-:W3:Y:S01]  /*17e0*/  LDL.LU R233, [R1+0x38] ;  /* 0x0000380001e97983 */ /* 0x000ee20000300800 */
[----:B------:R-:W-:-:S03]  /*17f0*/  MOV R146, R190 ;  /* 0x000000be00927202 */ /* 0x000fc60000000f00 */
[----:B------:R1:W5:Y:S01]  /*1800*/  @P0 LDG.E.128 R140, desc[UR4][R186.64] ;  /* 0x00000004ba8c0981 */ /* 0x000362000c1e1d00 */
[----:B------:R-:W-:Y:S02]  /*1810*/  IMAD.U32 R209, R147, 0x10000, RZ ;  /* 0x0001000093d17824 */ /* 0x000fe400078e00ff */
[C---:B------:R-:W-:Y:S01]  /*1820*/  FADD.FTZ R37, -R208.reuse, R37 ;  /* 0x00000025d0257221 */ /* 0x040fe20000010100 */
[C---:B------:R-:W-:Y:S01]  /*1830*/  FADD.FTZ R38, -R208.reuse, R38 ;  /* 0x00000026d0267221 */ /* 0x040fe20000010100 */
[----:B------:R-:W-:Y:S01]  /*1840*/  FADD.FTZ R39, -R208, R39 ;  /* 0x00000027d0277221 */ /* 0x000fe20000010100 */
[----:B------:R-:W3:Y:S04]  /*1850*/  LDG.E.64 R184, desc[UR4][R184.64] ;  /* 0x00000004b8b87981 */ /* 0x000ee8000c1e1b00 */
[----:B------:R3:W5:Y:S01]  /*1860*/  @P0 LDG.E.128 R136, desc[UR4][R106.64] ;  /* 0x000000046a880981 */ /* 0x000762000c1e1d00 */
[----:B-1----:R-:W-:Y:S01]  /*1870*/  IMAD.WIDE.U32 R186, R6, 0x8, R200 ;  /* 0x0000000806ba7825 */ /* 0x002fe200078e00c8 */
[----:B0-----:R-:W-:-:S03]  /*1880*/  SHF.R.U64 R203, R192, 0x10, R193 ;  /* 0x00000010c0cb7819 */ /* 0x001fc600000012c1 */
[----:B------:R-:W-:Y:S01]  /*1890*/  FADD.FTZ R112, -R208, R112 ;  /* 0x00000070d0707221 */ /* 0x000fe20000010100 */
[----:B------:R-:W-:-:S04]  /*18a0*/  IMAD.WIDE.U32 R192, R5, 0x8, R210 ;  /* 0x0000000805c07825 */ /* 0x000fc800078e00d2 */
[C---:B------:R-:W-:Y:S01]  /*18b0*/  FADD.FTZ R113, -R208.reuse, R113 ;  /* 0x00000071d0717221 */ /* 0x040fe20000010100 */
[C---:B------:R-:W-:Y:S01]  /*18c0*/  FADD.FTZ R114, -R208.reuse, R114 ;  /* 0x00000072d0727221 */ /* 0x040fe20000010100 */
[----:B------:R-:W-:Y:S01]  /*18d0*/  FADD.FTZ R115, -R208, R115 ;  /* 0x00000073d0737221 */ /* 0x000fe20000010100 */
[----:B------:R-:W3:Y:S04]  /*18e0*/  LDG.E.128 R104, desc[UR4][R104.64] ;  /* 0x0000000468687981 */ /* 0x000ee8000c1e1d00 */
[----:B------:R-:W3:Y:S01]  /*18f0*/  LDG.E.64 R186, desc[UR4][R186.64] ;  /* 0x00000004baba7981 */ /* 0x000ee2000c1e1b00 */
[-C--:B------:R-:W-:Y:S01]  /*1900*/  FMUL.FTZ R97, R68, R96.reuse ;  /* 0x0000006044617220 */ /* 0x080fe20000410000 */
[----:B------:R-:W-:Y:S02]  /*1910*/  FADD.FTZ R228, R171, R228 ;  /* 0x000000e4abe47221 */ /* 0x000fe40000010000 */
[----:B------:R-:W3:Y:S01]  /*1920*/  LDG.E.64 R188, desc[UR4][R188.64] ;  /* 0x00000004bcbc7981 */ /* 0x000ee2000c1e1b00 */
[----:B----4-:R-:W-:Y:S01]  /*1930*/  FADD.FTZ R202, R144, R202 ;  /* 0x000000ca90ca7221 */ /* 0x010fe20000010000 */
[C---:B--2---:R-:W-:Y:S01]  /*1940*/  FADD.FTZ R108, -R208.reuse, R108 ;  /* 0x0000006cd06c7221 */ /* 0x044fe20000010100 */
[C---:B------:R-:W-:Y:S01]  /*1950*/  FADD.FTZ R109, -R208.reuse, R109 ;  /* 0x0000006dd06d7221 */ /* 0x040fe20000010100 */
[C---:B------:R-:W-:Y:S01]  /*1960*/  FADD.FTZ R110, -R208.reuse, R110 ;  /* 0x0000006ed06e7221 */ /* 0x040fe20000010100 */
[----:B---3--:R-:W-:Y:S01]  /*1970*/  FADD.FTZ R236, R209, R236 ;  /* 0x000000ecd1ec7221 */ /* 0x008fe20000010000 */
[----:B------:R0:W-:Y:S04]  /*1980*/  STL [R1+0x4], R202 ;  /* 0x000004ca01007387 */ /* 0x0001e80000100800 */
[----:B------:R-:W2:Y:S01]  /*1990*/  LDL.LU R226, [R1+0x28] ;  /* 0x0000280001e27983 */ /* 0x000ea20000300800 */
[----:B------:R-:W-:Y:S01]  /*19a0*/  FADD.FTZ R111, -R208, R111 ;  /* 0x0000006fd06f7221 */ /* 0x000fe20000010100 */
[C---:B------:R-:W-:Y:S01]  /*19b0*/  FFMA.FTZ R249, R0.reuse, R96, R249 ;  /* 0x0000006000f97223 */ /* 0x040fe200000100f9 */
[----:B------:R-:W-:Y:S01]  /*19c0*/  FFMA.FTZ R12, R0, R171, R12 ;  /* 0x000000ab000c7223 */ /* 0x000fe2000001000c */
[----:B------:R-:W-:-:S02]  /*19d0*/  IMAD.U32 R196, R196, 0x10000, RZ ;  /* 0x00010000c4c47824 */ /* 0x000fc400078e00ff */
[----:B------:R-:W-:Y:S01]  /*19e0*/  FFMA.FTZ R250, R199, R144, R250 ;  /* 0x00000090c7fa7223 */ /* 0x000fe200000100fa */
[----:B0-----:R-:W-:Y:S01]  /*19f0*/  SHF.R.U64 R202, R190, 0x10, R191 ;  /* 0x00000010beca7819 */ /* 0x001fe200000012bf */
[----:B------:R-:W-:-:S04]  /*1a00*/  IMAD.WIDE.U32 R190, R5, 0x8, R200 ;  /* 0x0000000805be7825 */ /* 0x000fc800078e00c8 */
[----:B------:R-:W-:Y:S01]  /*1a10*/  FMUL.FTZ R201, R159, R36 ;  /* 0x000000249fc97220 */ /* 0x000fe20000410000 */
[----:B------:R-:W3:Y:S03]  /*1a20*/  LDG.E.64 R192, desc[UR4][R192.64] ;  /* 0x00000004c0c07981 */ /* 0x000ee6000c1e1b00 */
[CC--:B------:R-:W-:Y:S01]  /*1a30*/  FFMA.FTZ R224, R201.reuse, R209.reuse, R224 ;  /* 0x000000d1c9e07223 */ /* 0x0c0fe200000100e0 */
[----:B------:R-:W-:Y:S01]  /*1a40*/  SHF.L.U32 R200, R146, 0x10, RZ ;  /* 0x0000001092c87819 */ /* 0x000fe200000006ff */
[----:B------:R-:W-:Y:S01]  /*1a50*/  FMUL.FTZ R36, R72, R209 ;  /* 0x000000d148247220 */ /* 0x000fe20000410000 */
[----:B------:R-:W-:Y:S01]  /*1a60*/  IMAD.U32 R202, R202, 0x10000, RZ ;  /* 0x00010000caca7824 */ /* 0x000fe200078e00ff */
[----:B------:R-:W-:Y:S01]  /*1a70*/  LEA R96, P3, R6, UR14, 0x4 ;  /* 0x0000000e06607c11 */ /* 0x000fe2000f8620ff */
[----:B------:R0:W-:Y:S01]  /*1a80*/  STL [R1+0x20], R224 ;  /* 0x000020e001007387 */ /* 0x0001e20000100800 */
[----:B------:R-:W-:Y:S01]  /*1a90*/  FADD.FTZ R232, R200, R232 ;  /* 0x000000e8c8e87221 */ /* 0x000fe20000010000 */
[-C--:B------:R-:W-:Y:S01]  /*1aa0*/  FFMA.FTZ R16, R201, R200.reuse, R16 ;  /* 0x000000c8c9107223 */ /* 0x080fe20000010010 */
[----:B------:R-:W-:Y:S01]  /*1ab0*/  FFMA.FTZ R200, R44, R200, R36 ;  /* 0x000000c82cc87223 */ /* 0x000fe20000010024 */
[----:B------:R-:W-:Y:S01]  /*1ac0*/  FFMA.FTZ R171, R40, R171, R97 ;  /* 0x000000ab28ab7223 */ /* 0x000fe20000010061 */
[C---:B------:R-:W-:Y:S01]  /*1ad0*/  FADD.FTZ R104, -R208.reuse, R104 ;  /* 0x00000068d0687221 */ /* 0x040fe20000010100 */
[----:B0-----:R-:W4:Y:S04]  /*1ae0*/  LDL.LU R224, [R1+0x34] ;  /* 0x0000340001e07983 */ /* 0x001f280000300800 */
[----:B------:R-:W-:Y:S04]  /*1af0*/  STL [R1+0x30], R236 ;  /* 0x000030ec01007387 */ /* 0x000fe80000100800 */
[----:B------:R-:W3:Y:S01]  /*1b00*/  LDL.LU R210, [R1+0x24] ;  /* 0x0000240001d27983 */ /* 0x000ee20000300800 */
[----:B------:R-:W-:Y:S01]  /*1b10*/  SHF.L.U32 R36, R203, 0x10, RZ ;  /* 0x00000010cb247819 */ /* 0x000fe200000006ff */
[----:B------:R-:W-:Y:S01]  /*1b20*/  FMUL.FTZ R203, R159, R37 ;  /* 0x000000259fcb7220 */ /* 0x000fe20000410000 */
[C---:B------:R-:W-:Y:S01]  /*1b30*/  FADD.FTZ R105, -R208.reuse, R105 ;  /* 0x00000069d0697221 */ /* 0x040fe20000010100 */
[C---:B------:R-:W-:Y:S01]  /*1b40*/  FADD.FTZ R106, -R208.reuse, R106 ;  /* 0x0000006ad06a7221 */ /* 0x040fe20000010100 */
[----:B------:R-:W-:Y:S01]  /*1b50*/  FADD.FTZ R107, -R208, R107 ;  /* 0x0000006bd06b7221 */ /* 0x000fe20000010100 */
[----:B------:R-:W-:Y:S01]  /*1b60*/  FADD.FTZ R235, R36, R235 ;  /* 0x000000eb24eb7221 */ /* 0x000fe20000010000 */
[----:B------:R-:W-:Y:S01]  /*1b70*/  FFMA.FTZ R234, R203, R36, R234 ;  /* 0x00000024cbea7223 */ /* 0x000fe200000100ea */
[----:B------:R-:W-:Y:S01]  /*1b80*/  FADD.FTZ R230, R196, R230 ;  /* 0x000000e6c4e67221 */ /* 0x000fe20000010000 */
[----:B------:R-:W-:Y:S01]  /*1b90*/  FFMA.FTZ R14, R197, R196, R14 ;  /* 0x000000c4c50e7223 */ /* 0x000fe2000001000e */
[----:B------:R-:W-:Y:S01]  /*1ba0*/  IMAD.U32 R198, R198, 0x10000, RZ ;  /* 0x00010000c6c67824 */ /* 0x000fe200078e00ff */
[----:B------:R-:W-:Y:S04]  /*1bb0*/  STL [R1+0x2c], R235 ;  /* 0x00002ceb01007387 */ /* 0x000fe80000100800 */
[----:B------:R0:W-:Y:S04]  /*1bc0*/  STL [R1+0x1c], R234 ;  /* 0x00001cea01007387 */ /* 0x0001e80000100800 */
[----:B------:R-:W3:Y:S04]  /*1bd0*/  LDG.E.64 R190, desc[UR4][R190.64] ;  /* 0x00000004bebe7981 */ /* 0x000ee8000c1e1b00 */
[----:B0-----:R-:W3:Y:S04]  /*1be0*/  LDL.LU R234, [R1+0x60] ;  /* 0x0000600001ea7983 */ /* 0x001ee80000300800 */
[----:B------:R-:W3:Y:S01]  /*1bf0*/  LDL.LU R211, [R1+0x50] ;  /* 0x0000500001d37983 */ /* 0x000ee20000300800 */
[----:B------:R-:W-:Y:S01]  /*1c00*/  FMUL.FTZ R37, R73, R36 ;  /* 0x0000002449257220 */ /* 0x000fe20000410000 */
[----:B------:R-:W-:Y:S01]  /*1c10*/  SHF.L.U32 R36, R205, 0x10, RZ ;  /* 0x00000010cd247819 */ /* 0x000fe200000006ff */
[----:B------:R-:W-:Y:S01]  /*1c20*/  FMUL.FTZ R205, R159, R38 ;  /* 0x000000269fcd7220 */ /* 0x000fe20000410000 */
[----:B------:R-:W-:Y:S01]  /*1c30*/  FADD.FTZ R231, R202, R231 ;  /* 0x000000e7cae77221 */ /* 0x000fe20000010000 */
[-C--:B------:R-:W-:Y:S01]  /*1c40*/  FFMA.FTZ R15, R203, R202.reuse, R15 ;  /* 0x000000cacb0f7223 */ /* 0x080fe2000001000f */
[----:B------:R-:W-:Y:S01]  /*1c50*/  FFMA.FTZ R202, R45, R202, R37 ;  /* 0x000000ca2dca7223 */ /* 0x000fe20000010025 */
[----:B------:R-:W-:Y:S01]  /*1c60*/  FMUL.FTZ R37, R74, R36 ;  /* 0x000000244a257220 */ /* 0x000fe20000410000 */
[----:B------:R-:W-:-:S05]  /*1c70*/  FADD.FTZ R233, R36, R233 ;  /* 0x000000e924e97221 */ /* 0x000fca0000010000 */
[----:B------:R0:W-:Y:S01]  /*1c80*/  STL [R1+0x38], R233 ;  /* 0x000038e901007387 */ /* 0x0001e20000100800 */
[CC--:B------:R-:W-:Y:S01]  /*1c90*/  FFMA.FTZ R18, R205.reuse, R204.reuse, R18 ;  /* 0x000000cccd127223 */ /* 0x0c0fe20000010012 */
[----:B------:R-:W-:Y:S01]  /*1ca0*/  FFMA.FTZ R204, R46, R204, R37 ;  /* 0x000000cc2ecc7223 */ /* 0x000fe20000010025 */
[----:B------:R-:W-:Y:S02]  /*1cb0*/  MOV R209, R174 ;  /* 0x000000ae00d17202 */ /* 0x000fe40000000f00 */
[----:B------:R-:W-:Y:S02]  /*1cc0*/  SHF.R.U64 R38, R174, 0x10, R175 ;  /* 0x00000010ae267819 */ /* 0x000fe400000012af */
[----:B------:R-:W-:Y:S01]  /*1cd0*/  MOV R174, R176 ;  /* 0x000000b000ae7202 */ /* 0x000fe20000000f00 */
[----:B--2---:R-:W-:Y:S01]  /*1ce0*/  FFMA.FTZ R226, R205, R36, R226 ;  /* 0x00000024cde27223 */ /* 0x004fe200000100e2 */
[----:B------:R-:W-:Y:S01]  /*1cf0*/  SHF.L.U32 R36, R207, 0x10, RZ ;  /* 0x00000010cf247819 */ /* 0x000fe200000006ff */
[----:B------:R-:W-:-:S03]  /*1d00*/  FMUL.FTZ R207, R159, R39 ;  /* 0x000000279fcf7220 */ /* 0x000fc60000410000 */
[----:B------:R1:W-:Y:S04]  /*1d10*/  STL [R1+0x28], R226 ;  /* 0x000028e201007387 */ /* 0x0003e80000100800 */
[----:B0-----:R-:W2:Y:S01]  /*1d20*/  LDL.LU R233, [R1+0x5c] ;  /* 0x00005c0001e97983 */ /* 0x001ea20000300800 */
[----:B------:R-:W-:-:S03]  /*1d30*/  FMUL.FTZ R37, R75, R36 ;  /* 0x000000244b257220 */ /* 0x000fc60000410000 */
[----:B-1----:R-:W2:Y:S01]  /*1d40*/  LDL.LU R226, [R1+0x4c] ;  /* 0x00004c0001e27983 */ /* 0x002ea20000300800 */
[-C--:B------:R-:W-:Y:S01]  /*1d50*/  FFMA.FTZ R17, R207, R206.reuse, R17 ;  /* 0x000000cecf117223 */ /* 0x080fe20000010011 */
[----:B------:R-:W-:Y:S01]  /*1d60*/  FFMA.FTZ R206, R47, R206, R37 ;  /* 0x000000ce2fce7223 */ /* 0x000fe20000010025 */
[----:B------:R-:W-:Y:S01]  /*1d70*/  SHF.R.U32.HI R37, RZ, 0x10, R175 ;  /* 0x00000010ff257819 */ /* 0x000fe200000116af */
[----:B----4-:R-:W-:-:S05]  /*1d80*/  FADD.FTZ R224, R36, R224 ;  /* 0x000000e024e07221 */ /* 0x010fca0000010000 */
[----:B------:R0:W-:Y:S01]  /*1d90*/  STL [R1+0x34], R224 ;  /* 0x000034e001007387 */ /* 0x0001e20000100800 */
[----:B---3--:R-:W-:-:S03]  /*1da0*/  FFMA.FTZ R210, R207, R36, R210 ;  /* 0x00000024cfd27223 */ /* 0x008fc600000100d2 */
[----:B0-----:R-:W3:Y:S04]  /*1db0*/  LDL.LU R224, [R1+0x68] ;  /* 0x0000680001e07983 */ /* 0x001ee80000300800 */
[----:B------:R0:W-:Y:S01]  /*1dc0*/  STL [R1+0x24], R210 ;  /* 0x000024d201007387 */ /* 0x0001e20000100800 */
[----:B------:R-:W-:Y:S01]  /*1dd0*/  IMAD.MOV.U32 R36, RZ, RZ, R175 ;  /* 0x000000ffff247224 */ /* 0x000fe200078e00af */
[----:B------:R-:W-:Y:S02]  /*1de0*/  SHF.R.U64 R175, R176, 0x10, R177 ;  /* 0x00000010b0af7819 */ /* 0x000fe400000012b1 */
[----:B0-----:R-:W4:Y:S01]  /*1df0*/  LDL.LU R210, [R1+0x58] ;  /* 0x0000580001d27983 */ /* 0x001f220000300800 */
[----:B------:R-:W-:Y:S01]  /*1e00*/  SHF.L.U32 R176, R174, 0x10, RZ ;  /* 0x00000010aeb07819 */ /* 0x000fe200000006ff */
[----:B------:R-:W-:-:S04]  /*1e10*/  FMUL.FTZ R174, R159, R112 ;  /* 0x000000709fae7220 */ /* 0x000fc80000410000 */
[----:B------:R-:W-:-:S05]  /*1e20*/  FFMA.FTZ R211, R174, R176, R211 ;  /* 0x000000b0aed37223 */ /* 0x000fca00000100d3 */
[----:B------:R0:W-:Y:S04]  /*1e30*/  STL [R1+0x50], R211 ;  /* 0x000050d301007387 */ /* 0x0001e80000100800 */
[----:B0-----:R-:W4:Y:S01]  /*1e40*/  LDL.LU R211, [R1+0x64] ;  /* 0x0000640001d37983 */ /* 0x001f220000300800 */
[----:B------:R-:W-:Y:S02]  /*1e50*/  IMAD.U32 R209, R209, 0x10000, RZ ;  /* 0x00010000d1d17824 */ /* 0x000fe400078e00ff */
[----:B------:R-:W-:Y:S01]  /*1e60*/  FADD.FTZ R234, R176, R234 ;  /* 0x000000eab0ea7221 */ /* 0x000fe20000010000 */
[----:B------:R-:W-:Y:S01]  /*1e70*/  FMUL.FTZ R112, R76, R176 ;  /* 0x000000b04c707220 */ /* 0x000fe20000410000 */
[----:B------:R-:W-:Y:S01]  /*1e80*/  FADD.FTZ R243, R209, R243 ;  /* 0x000000f3d1f37221 */ /* 0x000fe20000010000 */
[----:B------:R-:W-:-:S02]  /*1e90*/  FFMA.FTZ R20, R174, R209, R20 ;  /* 0x000000d1ae147223 */ /* 0x000fc40000010014 */
[----:B------:R-:W-:Y:S01]  /*1ea0*/  FFMA.FTZ R112, R48, R209, R112 ;  /* 0x000000d130707223 */ /* 0x000fe20000010070 */
[----:B------:R-:W-:Y:S01]  /*1eb0*/  STL [R1+0x60], R234 ;  /* 0x000060ea01007387 */ /* 0x000fe20000100800 */
[--C-:B------:R-:W-:Y:S01]  /*1ec0*/  IMAD.MOV.U32 R39, RZ, RZ, R177.reuse ;  /* 0x000000ffff277224 */ /* 0x100fe200078e00b1 */
[----:B------:R-:W-:Y:S02]  /*1ed0*/  SHF.L.U32 R176, R175, 0x10, RZ ;  /* 0x00000010afb07819 */ /* 0x000fe400000006ff */
[----:B------:R-:W4:Y:S01]  /*1ee0*/  LDL.LU R209, [R1+0x54] ;  /* 0x0000540001d17983 */ /* 0x000f220000300800 */
[----:B------:R-:W-:Y:S01]  /*1ef0*/  FMUL.FTZ R175, R159, R113 ;  /* 0x000000719faf7220 */ /* 0x000fe20000410000 */
[----:B------:R-:W-:Y:S01]  /*1f00*/  SHF.L.U32 R39, R39, 0x10, RZ ;  /* 0x0000001027277819 */ /* 0x000fe200000006ff */
[----:B------:R-:W-:Y:S01]  /*1f10*/  FMUL.FTZ R113, R77, R176 ;  /* 0x000000b04d717220 */ /* 0x000fe20000410000 */
[----:B------:R-:W-:Y:S01]  /*1f20*/  IMAD.U32 R36, R36, 0x10000, RZ ;  /* 0x0001000024247824 */ /* 0x000fe200078e00ff */
[----:B------:R-:W-:-:S03]  /*1f30*/  SHF.R.U32.HI R177, RZ, 0x10, R177 ;  /* 0x00000010ffb17819 */ /* 0x000fc600000116b1 */
[----:B------:R-:W-:Y:S01]  /*1f40*/  FADD.FTZ R245, R36, R245 ;  /* 0x000000f524f57221 */ /* 0x000fe20000010000 */
[----:B--2---:R-:W-:Y:S01]  /*1f50*/  FADD.FTZ R233, R176, R233 ;  /* 0x000000e9b0e97221 */ /* 0x004fe20000010000 */
[----:B------:R-:W-:Y:S01]  /*1f60*/  FFMA.FTZ R226, R175, R176, R226 ;  /* 0x000000b0afe27223 */ /* 0x000fe200000100e2 */
[----:B------:R-:W-:-:S03]  /*1f70*/  FMUL.FTZ R176, R159, R114 ;  /* 0x000000729fb07220 */ /* 0x000fc60000410000 */
[----:B------:R-:W-:Y:S04]  /*1f80*/  STL [R1+0x5c], R233 ;  /* 0x00005ce901007387 */ /* 0x000fe80000100800 */
[----:B------:R-:W-:Y:S04]  /*1f90*/  STL [R1+0x4c], R226 ;  /* 0x00004ce201007387 */ /* 0x000fe80000100800 */
[----:B------:R-:W2:Y:S01]  /*1fa0*/  LDL.LU R236, [R1+0x90] ;  /* 0x0000900001ec7983 */ /* 0x000ea20000300800 */
[----:B------:R-:W-:Y:S01]  /*1fb0*/  FMUL.FTZ R114, R78, R39 ;  /* 0x000000274e727220 */ /* 0x000fe20000410000 */
[----:B------:R-:W-:-:S03]  /*1fc0*/  FFMA.FTZ R22, R176, R36, R22 ;  /* 0x00000024b0167223 */ /* 0x000fc60000010016 */
[----:B------:R-:W-:Y:S01]  /*1fd0*/  FFMA.FTZ R114, R50, R36, R114 ;  /* 0x0000002432727223 */ /* 0x000fe20000010072 */
[----:B------:R-:W-:Y:S01]  /*1fe0*/  SHF.L.U32 R36, R177, 0x10, RZ ;  /* 0x00000010b1247819 */ /* 0x000fe200000006ff */
[----:B---3--:R-:W-:Y:S01]  /*1ff0*/  FADD.FTZ R224, R39, R224 ;  /* 0x000000e027e07221 */ /* 0x008fe20000010000 */
[----:B----4-:R-:W-:-:S05]  /*2000*/  FFMA.FTZ R210, R176, R39, R210 ;  /* 0x00000027b0d27223 */ /* 0x010fca00000100d2 */
[----:B------:R0:W-:Y:S04]  /*2010*/  STL [R1+0x58], R210 ;  /* 0x000058d201007387 */ /* 0x0001e80000100800 */
[----:B------:R1:W-:Y:S04]  /*2020*/  STL [R1+0x68], R224 ;  /* 0x000068e001007387 */ /* 0x0003e80000100800 */
[----:B0-----:R-:W3:Y:S04]  /*2030*/  LDL.LU R210, [R1+0x78] ;  /* 0x0000780001d27983 */ /* 0x001ee80000300800 */
[----:B------:R-:W4:Y:S01]  /*2040*/  LDL.LU R235, [R1+0x8c] ;  /* 0x00008c0001eb7983 */ /* 0x000f220000300800 */
[----:B------:R-:W-:-:S03]  /*2050*/  FADD.FTZ R211, R36, R211 ;  /* 0x000000d324d37221 */ /* 0x000fc60000010000 */
[----:B------:R-:W4:Y:S04]  /*2060*/  LDL.LU R234, [R1+0x74] ;  /* 0x0000740001ea7983 */ /* 0x000f280000300800 */
[----:B------:R-:W-:Y:S04]  /*2070*/  STL [R1+0x64], R211 ;  /* 0x000064d301007387 */ /* 0x000fe80000100800 */
[----:B-1----:R-:W4:Y:S01]  /*2080*/  LDL.LU R224, [R1+0x10] ;  /* 0x0000100001e07983 */ /* 0x002f220000300800 */
[----:B------:R-:W-:Y:S01]  /*2090*/  FMUL.FTZ R177, R159, R115 ;  /* 0x000000739fb17220 */ /* 0x000fe20000410000 */
[----:B------:R-:W-:-:S03]  /*20a0*/  IMAD.U32 R38, R38, 0x10000, RZ ;  /* 0x0001000026267824 */ /* 0x000fc600078e00ff */
[-C--:B------:R-:W-:Y:S01]  /*20b0*/  FFMA.FTZ R209, R177, R36.reuse, R209 ;  /* 0x00000024b1d17223 */ /* 0x080fe200000100d1 */
[----:B------:R-:W-:Y:S02]  /*20c0*/  IMAD.U32 R37, R37, 0x10000, RZ ;  /* 0x0001000025257824 */ /* 0x000fe400078e00ff */
[----:B------:R-:W-:Y:S01]  /*20d0*/  FMUL.FTZ R115, R79, R36 ;  /* 0x000000244f737220 */ /* 0x000fe20000410000 */
[----:B------:R-:W-:Y:S01]  /*20e0*/  FADD.FTZ R242, R38, R242 ;  /* 0x000000f226f27221 */ /* 0x000fe20000010000 */
[----:B------:R0:W-:Y:S01]  /*20f0*/  STL [R1+0x54], R209 ;  /* 0x000054d101007387 */ /* 0x0001e20000100800 */
[-C--:B------:R-:W-:Y:S01]  /*2100*/  FFMA.FTZ R19, R175, R38.reuse, R19 ;  /* 0x00000026af137223 */ /* 0x080fe20000010013 */
[----:B------:R-:W-:Y:S02]  /*2110*/  FFMA.FTZ R113, R49, R38, R113 ;  /* 0x0000002631717223 */ /* 0x000fe40000010071 */
[----:B------:R-:W4:Y:S01]  /*2120*/  LDL.LU R233, [R1+0x98] ;  /* 0x0000980001e97983 */ /* 0x000f220000300800 */
[----:B------:R-:W-:-:S03]  /*2130*/  SHF.R.U64 R38, R178, 0x10, R179 ;  /* 0x00000010b2267819 */ /* 0x000fc600000012b3 */
[----:B------:R-:W4:Y:S01]  /*2140*/  LDL.LU R226, [R1+0x80] ;  /* 0x0000800001e27983 */ /* 0x000f220000300800 */
[----:B0-----:R-:W-:Y:S01]  /*2150*/  MOV R209, R178 ;  /* 0x000000b200d17202 */ /* 0x001fe20000000f00 */
[----:B------:R-:W-:Y:S02]  /*2160*/  FADD.FTZ R244, R37, R244 ;  /* 0x000000f425f47221 */ /* 0x000fe40000010000 */
[----:B------:R-:W4:Y:S01]  /*2170*/  LDL.LU R211, [R1+0xc] ;  /* 0x00000c0001d37983 */ /* 0x000f220000300800 */
[----:B------:R-:W-:Y:S01]  /*2180*/  MOV R178, R180 ;  /* 0x000000b400b27202 */ /* 0x000fe20000000f00 */
[-C--:B------:R-:W-:Y:S01]  /*2190*/  FFMA.FTZ R21, R177, R37.reuse, R21 ;  /* 0x00000025b1157223 */ /* 0x080fe20000010015 */
[----:B------:R-:W-:Y:S01]  /*21a0*/  FFMA.FTZ R115, R51, R37, R115 ;  /* 0x0000002533737223 */ /* 0x000fe20000010073 */
[--C-:B------:R-:W-:Y:S01]  /*21b0*/  IMAD.MOV.U32 R36, RZ, RZ, R179.reuse ;  /* 0x000000ffff247224 */ /* 0x100fe200078e00b3 */
[----:B------:R-:W-:Y:S02]  /*21c0*/  SHF.R.U32.HI R37, RZ, 0x10, R179 ;  /* 0x00000010ff257819 */ /* 0x000fe400000116b3 */
[----:B------:R-:W-:-:S02]  /*21d0*/  SHF.R.U64 R179, R180, 0x10, R181 ;  /* 0x00000010b4b37819 */ /* 0x000fc400000012b5 */
[----:B------:R-:W-:Y:S01]  /*21e0*/  SHF.L.U32 R180, R178, 0x10, RZ ;  /* 0x00000010b2b47819 */ /* 0x000fe200000006ff */
[----:B------:R-:W-:Y:S01]  /*21f0*/  FMUL.FTZ R178, R159, R108 ;  /* 0x0000006c9fb27220 */ /* 0x000fe20000410000 */
[----:B------:R-:W-:-:S03]  /*2200*/  IMAD.U32 R209, R209, 0x10000, RZ ;  /* 0x00010000d1d17824 */ /* 0x000fc600078e00ff */
[-C--:B------:R-:W-:Y:S01]  /*2210*/  FMUL.FTZ R108, R80, R180.reuse ;  /* 0x000000b4506c7220 */ /* 0x080fe20000410000 */
[----:B------:R-:W-:Y:S01]  /*2220*/  FADD.FTZ R247, R209, R247 ;  /* 0x000000f7d1f77221 */ /* 0x000fe20000010000 */
[-C--:B------:R-:W-:Y:S02]  /*2230*/  FFMA.FTZ R213, R178, R209.reuse, R213 ;  /* 0x000000d1b2d57223 */ /* 0x080fe400000100d5 */
[----:B------:R-:W-:Y:S01]  /*2240*/  FFMA.FTZ R108, R52, R209, R108 ;  /* 0x000000d1346c7223 */ /* 0x000fe2000001006c */
[----:B------:R-:W-:Y:S02]  /*2250*/  IMAD.U32 R36, R36, 0x10000, RZ ;  /* 0x0001000024247824 */ /* 0x000fe400078e00ff */
[----:B--2---:R-:W-:Y:S01]  /*2260*/  FADD.FTZ R236, R180, R236 ;  /* 0x000000ecb4ec7221 */ /* 0x004fe20000010000 */
[----:B---3--:R-:W-:-:S05]  /*2270*/  FFMA.FTZ R210, R178, R180, R210 ;  /* 0x000000b4b2d27223 */ /* 0x008fca00000100d2 */
[----:B------:R0:W-:Y:S01]  /*2280*/  STL [R1+0x78], R210 ;  /* 0x000078d201007387 */ /* 0x0001e20000100800 */
[----:B------:R-:W-:Y:S01]  /*2290*/  SHF.L.U32 R180, R179, 0x10, RZ ;  /* 0x00000010b3b47819 */ /* 0x000fe200000006ff */
[----:B------:R-:W-:Y:S02]  /*22a0*/  FMUL.FTZ R179, R159, R109 ;  /* 0x0000006d9fb37220 */ /* 0x000fe40000410000 */
[----:B0-----:R-:W2:Y:S04]  /*22b0*/  LDL.LU R210, [R1+0x94] ;  /* 0x0000940001d27983 */ /* 0x001ea80000300800 */
[----:B------:R-:W-:Y:S04]  /*22c0*/  STL [R1+0x90], R236 ;  /* 0x000090ec01007387 */ /* 0x000fe80000100800 */
[----:B------:R-:W3:Y:S01]  /*22d0*/  LDL.LU R209, [R1+0x7c] ;  /* 0x00007c0001d17983 */ /* 0x000ee20000300800 */
[----:B----4-:R-:W-:Y:S01]  /*22e0*/  FADD.FTZ R235, R180, R235 ;  /* 0x000000ebb4eb7221 */ /* 0x010fe20000010000 */
[----:B------:R-:W-:Y:S01]  /*22f0*/  FFMA.FTZ R234, R179, R180, R234 ;  /* 0x000000b4b3ea7223 */ /* 0x000fe200000100ea */
[----:B------:R-:W-:-:S03]  /*2300*/  FADD.FTZ R224, R36, R224 ;  /* 0x000000e024e07221 */ /* 0x000fc60000010000 */
[----:B------:R-:W-:Y:S04]  /*2310*/  STL [R1+0x8c], R235 ;  /* 0x00008ceb01007387 */ /* 0x000fe80000100800 */
[----:B------:R-:W-:Y:S04]  /*2320*/  STL [R1+0x74], R234 ;  /* 0x000074ea01007387 */ /* 0x000fe80000100800 */
[----:B------:R0:W-:Y:S04]  /*2330*/  STL [R1+0x10], R224 ;  /* 0x000010e001007387 */ /* 0x0001e80000100800 */
[----:B0-----:R-:W4:Y:S01]  /*2340*/  LDL.LU R224, [R1+0x18] ;  /* 0x0000180001e07983 */ /* 0x001f220000300800 */
[----:B------:R-:W-:-:S02]  /*2350*/  IMAD.MOV.U32 R39, RZ, RZ, R181 ;  /* 0x000000ffff277224 */ /* 0x000fc400078e00b5 */
[----:B------:R-:W-:Y:S01]  /*2360*/  FMUL.FTZ R109, R81, R180 ;  /* 0x000000b4516d7220 */ /* 0x000fe20000410000 */
[----:B------:R-:W-:Y:S02]  /*2370*/  FMUL.FTZ R180, R159, R110 ;  /* 0x0000006e9fb47220 */ /* 0x000fe40000410000 */
[----:B------:R-:W-:Y:S01]  /*2380*/  SHF.L.U32 R39, R39, 0x10, RZ ;  /* 0x0000001027277819 */ /* 0x000fe200000006ff */
[----:B------:R-:W-:-:S04]  /*2390*/  IMAD.U32 R37, R37, 0x10000, RZ ;  /* 0x0001000025257824 */ /* 0x000fc800078e00ff */
[----:B------:R-:W-:Y:S01]  /*23a0*/  FADD.FTZ R233, R39, R233 ;  /* 0x000000e927e97221 */ /* 0x000fe20000010000 */
[----:B------:R-:W-:Y:S01]  /*23b0*/  FFMA.FTZ R226, R180, R39, R226 ;  /* 0x00000027b4e27223 */ /* 0x000fe200000100e2 */
[----:B------:R-:W-:-:S03]  /*23c0*/  FADD.FTZ R211, R37, R211 ;  /* 0x000000d325d37221 */ /* 0x000fc60000010000 */
[----:B------:R0:W-:Y:S01]  /*23d0*/  STL [R1+0x98], R233 ;  /* 0x000098e901007387 */ /* 0x0001e20000100800 */
[----:B------:R-:W-:-:S03]  /*23e0*/  FMUL.FTZ R110, R82, R39 ;  /* 0x00000027526e7220 */ /* 0x000fc60000410000 */
[----:B------:R-:W-:Y:S01]  /*23f0*/  STL [R1+0x80], R226 ;  /* 0x000080e201007387 */ /* 0x000fe20000100800 */
[----:B------:R-:W-:-:S03]  /*2400*/  SHF.R.U32.HI R181, RZ, 0x10, R181 ;  /* 0x00000010ffb57819 */ /* 0x000fc600000116b5 */
[----:B0-----:R-:W4:Y:S04]  /*2410*/  LDL.LU R233, [R1+0xb8] ;  /* 0x0000b80001e97983 */ /* 0x001f280000300800 */
[----:B------:R0:W-:Y:S01]  /*2420*/  STL [R1+0xc], R211 ;  /* 0x00000cd301007387 */ /* 0x0001e20000100800 */
[-C--:B------:R-:W-:Y:S01]  /*2430*/  FFMA.FTZ R215, R180, R36.reuse, R215 ;  /* 0x00000024b4d77223 */ /* 0x080fe200000100d7 */
[----:B------:R-:W-:Y:S01]  /*2440*/  FFMA.FTZ R110, R54, R36, R110 ;  /* 0x00000024366e7223 */ /* 0x000fe2000001006e */
[----:B------:R-:W-:Y:S01]  /*2450*/  SHF.L.U32 R36, R181, 0x10, RZ ;  /* 0x00000010b5247819 */ /* 0x000fe200000006ff */
[----:B0-----:R-:W4:Y:S01]  /*2460*/  LDL.LU R211, [R1+0x88] ;  /* 0x0000880001d37983 */ /* 0x001f220000300800 */
[----:B------:R-:W-:-:S03]  /*2470*/  FMUL.FTZ R181, R159, R111 ;  /* 0x0000006f9fb57220 */ /* 0x000fc60000410000 */
[----:B------:R-:W4:Y:S04]  /*2480*/  LDL.LU R236, [R1+0x14] ;  /* 0x0000140001ec7983 */ /* 0x000f280000300800 */
[----:B------:R-:W4:Y:S01]  /*2490*/  LDL.LU R235, [R1+0xb4] ;  /* 0x0000b40001eb7983 */ /* 0x000f220000300800 */
[----:B--2---:R-:W-:-:S05]  /*24a0*/  FADD.FTZ R210, R36, R210 ;  /* 0x000000d224d27221 */ /* 0x004fca0000010000 */
[----:B------:R0:W-:Y:S01]  /*24b0*/  STL [R1+0x94], R210 ;  /* 0x000094d201007387 */ /* 0x0001e20000100800 */
[----:B---3--:R-:W-:-:S03]  /*24c0*/  FFMA.FTZ R209, R181, R36, R209 ;  /* 0x00000024b5d17223 */ /* 0x008fc600000100d1 */
[----:B0-----:R-:W2:Y:S04]  /*24d0*/  LDL.LU R210, [R1+0x84] ;  /* 0x0000840001d27983 */ /* 0x001ea80000300800 */
[----:B------:R0:W-:Y:S04]  /*24e0*/  STL [R1+0x7c], R209 ;  /* 0x00007cd101007387 */ /* 0x0001e80000100800 */
[----:B------:R-:W3:Y:S04]  /*24f0*/  LDL.LU R234, [R1+0x40] ;  /* 0x0000400001ea7983 */ /* 0x000ee80000300800 */
[----:B------:R-:W3:Y:S01]  /*2500*/  LDL.LU R226, [R1+0xc0] ;  /* 0x0000c00001e27983 */ /* 0x000ee20000300800 */
[----:B0-----:R-:W-:-:S05]  /*2510*/  MOV R209, R182 ;  /* 0x000000b600d17202 */ /* 0x001fca0000000f00 */
[----:B------:R-:W-:-:S04]  /*2520*/  IMAD.U32 R209, R209, 0x10000, RZ ;  /* 0x00010000d1d17824 */ /* 0x000fc800078e00ff */
[----:B----4-:R-:W-:-:S05]  /*2530*/  FADD.FTZ R224, R209, R224 ;  /* 0x000000e0d1e07221 */ /* 0x010fca0000010000 */
[----:B------:R0:W-:Y:S04]  /*2540*/  STL [R1+0x18], R224 ;  /* 0x000018e001007387 */ /* 0x0001e80000100800 */
[----:B0-----:R-:W4:Y:S01]  /*2550*/  LDL.LU R224, [R1+0xa0] ;  /* 0x0000a00001e07983 */ /* 0x001f220000300800 */
[----:B------:R-:W-:Y:S02]  /*2560*/  IMAD.U32 R38, R38, 0x10000, RZ ;  /* 0x0001000026267824 */ /* 0x000fe400078e00ff */
[----:B------:R-:W-:Y:S02]  /*2570*/  FMUL.FTZ R111, R83, R36 ;  /* 0x00000024536f7220 */ /* 0x000fe40000410000 */
[----:B------:R-:W-:Y:S01]  /*2580*/  FADD.FTZ R246, R38, R246 ;  /* 0x000000f626f67221 */ /* 0x000fe20000010000 */
[-C--:B------:R-:W-:Y:S01]  /*2590*/  FFMA.FTZ R212, R179, R38.reuse, R212 ;  /* 0x00000026b3d47223 */ /* 0x080fe200000100d4 */
[----:B------:R-:W-:Y:S01]  /*25a0*/  FFMA.FTZ R109, R53, R38, R109 ;  /* 0x00000026356d7223 */ /* 0x000fe2000001006d */
[----:B------:R-:W-:Y:S01]  /*25b0*/  SHF.R.U64 R38, R182, 0x10, R183 ;  /* 0x00000010b6267819 */ /* 0x000fe200000012b7 */
[-C--:B------:R-:W-:Y:S01]  /*25c0*/  FFMA.FTZ R214, R181, R37.reuse, R214 ;  /* 0x00000025b5d67223 */ /* 0x080fe200000100d6 */
[----:B------:R-:W-:Y:S01]  /*25d0*/  MOV R182, R184 ;  /* 0x000000b800b67202 */ /* 0x000fe20000000f00 */
[----:B------:R-:W-:Y:S01]  /*25e0*/  FFMA.FTZ R111, R55, R37, R111 ;  /* 0x00000025376f7223 */ /* 0x000fe2000001006f */
[--C-:B------:R-:W-:Y:S01]  /*25f0*/  IMAD.MOV.U32 R36, RZ, RZ, R183.reuse ;  /* 0x000000ffff247224 */ /* 0x100fe200078e00b7 */
[----:B------:R-:W-:-:S02]  /*2600*/  SHF.R.U32.HI R37, RZ, 0x10, R183 ;  /* 0x00000010ff257819 */ /* 0x000fc400000116b7 */
[----:B------:R-:W-:Y:S02]  /*2610*/  SHF.R.U64 R183, R184, 0x10, R185 ;  /* 0x00000010b8b77819 */ /* 0x000fe400000012b9 */
[----:B------:R-:W-:Y:S01]  /*2620*/  SHF.L.U32 R184, R182, 0x10, RZ ;  /* 0x00000010b6b87819 */ /* 0x000fe200000006ff */
[----:B------:R-:W-:-:S04]  /*2630*/  FMUL.FTZ R182, R159, R104 ;  /* 0x000000689fb67220 */ /* 0x000fc80000410000 */
[----:B------:R-:W-:Y:S01]  /*2640*/  FADD.FTZ R233, R184, R233 ;  /* 0x000000e9b8e97221 */ /* 0x000fe20000010000 */
[-C--:B------:R-:W-:Y:S01]  /*2650*/  FFMA.FTZ R211, R182, R184.reuse, R211 ;  /* 0x000000b8b6d37223 */ /* 0x080fe200000100d3 */
[----:B------:R-:W-:-:S03]  /*2660*/  FMUL.FTZ R104, R84, R184 ;  /* 0x000000b854687220 */ /* 0x000fc60000410000 */
[----:B------:R0:W-:Y:S01]  /*2670*/  STL [R1+0xb8], R233 ;  /* 0x0000b8e901007387 */ /* 0x0001e20000100800 */
[-C--:B------:R-:W-:Y:S01]  /*2680*/  FFMA.FTZ R217, R182, R209.reuse, R217 ;  /* 0x000000d1b6d97223 */ /* 0x080fe200000100d9 */
[----:B------:R-:W-:Y:S01]  /*2690*/  FFMA.FTZ R104, R56, R209, R104 ;  /* 0x000000d138687223 */ /* 0x000fe20000010068 */
[----:B------:R-:W-:Y:S01]  /*26a0*/  SHF.L.U32 R184, R183, 0x10, RZ ;  /* 0x00000010b7b87819 */ /* 0x000fe200000006ff */
[----:B0-----:R-:W4:Y:S04]  /*26b0*/  LDL.LU R233, [R1+0x3c] ;  /* 0x00003c0001e97983 */ /* 0x001f280000300800 */
[----:B------:R0:W-:Y:S01]  /*26c0*/  STL [R1+0x88], R211 ;  /* 0x000088d301007387 */ /* 0x0001e20000100800 */
[----:B------:R-:W-:Y:S02]  /*26d0*/  IMAD.U32 R38, R38, 0x10000, RZ ;  /* 0x0001000026267824 */ /* 0x000fe400078e00ff */
[----:B------:R-:W-:Y:S01]  /*26e0*/  FMUL.FTZ R183, R159, R105 ;  /* 0x000000699fb77220 */ /* 0x000fe20000410000 */
[----:B0-----:R-:W4:Y:S04]  /*26f0*/  LDL.LU R211, [R1+0xbc] ;  /* 0x0000bc0001d37983 */ /* 0x001f280000300800 */
[----:B------:R-:W4:Y:S01]  /*2700*/  LDL.LU R209, [R1+0x9c] ;  /* 0x00009c0001d17983 */ /* 0x000f220000300800 */
[----:B------:R-:W-:Y:S01]  /*2710*/  FADD.FTZ R236, R38, R236 ;  /* 0x000000ec26ec7221 */ /* 0x000fe20000010000 */
[----:B------:R-:W-:-:S04]  /*2720*/  IMAD.MOV.U32 R39, RZ, RZ, R185 ;  /* 0x000000ffff277224 */ /* 0x000fc800078e00b9 */
[----:B------:R-:W-:Y:S01]  /*2730*/  STL [R1+0x14], R236 ;  /* 0x000014ec01007387 */ /* 0x000fe20000100800 */
[----:B------:R-:W-:Y:S01]  /*2740*/  LEA.HI.X R97, R6, UR15, RZ, 0x4, P3 ;  /* 0x0000000f06617c11 */ /* 0x000fe200098f24ff */
[----:B------:R-:W-:Y:S01]  /*2750*/  IMAD.U32 R36, R36, 0x10000, RZ ;  /* 0x0001000024247824 */ /* 0x000fe200078e00ff */
[----:B------:R-:W-:Y:S01]  /*2760*/  SHF.L.U32 R39, R39, 0x10, RZ ;  /* 0x0000001027277819 */ /* 0x000fe200000006ff */
[----:B------:R-:W-:Y:S01]  /*2770*/  FADD.FTZ R235, R184, R235 ;  /* 0x000000ebb8eb7221 */ /* 0x000fe20000010000 */
[----:B------:R-:W-:Y:S02]  /*2780*/  FMUL.FTZ R106, R159, R106 ;  /* 0x0000006a9f6a7220 */ /* 0x000fe40000410000 */
[----:B------:R-:W4:Y:S01]  /*2790*/  LDG.E.128 R96, desc[UR4][R96.64] ;  /* 0x0000000460607981 */ /* 0x000f22000c1e1d00 */
[----:B--2---:R-:W-:-:S05]  /*27a0*/  FFMA.FTZ R210, R183, R184, R210 ;  /* 0x000000b8b7d27223 */ /* 0x004fca00000100d2 */
[----:B------:R0:W-:Y:S01]  /*27b0*/  STL [R1+0x84], R210 ;  /* 0x000084d201007387 */ /* 0x0001e20000100800 */
[----:B---3--:R-:W-:-:S03]  /*27c0*/  FADD.FTZ R234, R36, R234 ;  /* 0x000000ea24ea7221 */ /* 0x008fc60000010000 */
[----:B0-----:R-:W2:Y:S01]  /*27d0*/  LDL.LU R210, [R1+0x48] ;  /* 0x0000480001d27983 */ /* 0x001ea20000300800 */
[----:B------:R-:W-:-:S03]  /*27e0*/  FADD.FTZ R226, R39, R226 ;  /* 0x000000e227e27221 */ /* 0x000fc60000010000 */
[----:B------:R-:W-:Y:S04]  /*27f0*/  STL [R1+0xb4], R235 ;  /* 0x0000b4eb01007387 */ /* 0x000fe80000100800 */
[----:B------:R-:W-:Y:S04]  /*2800*/  STL [R1+0x40], R234 ;  /* 0x000040ea01007387 */ /* 0x000fe80000100800 */
[----:B------:R0:W-:Y:S04]  /*2810*/  STL [R1+0xc0], R226 ;  /* 0x0000c0e201007387 */ /* 0x0001e80000100800 */
[----:B0-----:R-:W3:Y:S01]  /*2820*/  LDL.LU R226, [R1+0xc8] ;  /* 0x0000c80001e27983 */ /* 0x001ee20000300800 */
[----:B----4-:R-:W-:-:S05]  /*2830*/  FFMA.FTZ R224, R106, R39, R224 ;  /* 0x000000276ae07223 */ /* 0x010fca00000100e0 */
[----:B------:R0:W-:Y:S04]  /*2840*/  STL [R1+0xa0], R224 ;  /* 0x0000a0e001007387 */ /* 0x0001e80000100800 */
[----:B0-----:R-:W4:Y:S01]  /*2850*/  LDL.LU R224, [R1+0xa8] ;  /* 0x0000a80001e07983 */ /* 0x001f220000300800 */
[----:B------:R-:W-:Y:S01]  /*2860*/  FMUL.FTZ R105, R85, R184 ;  /* 0x000000b855697220 */ /* 0x000fe20000410000 */
[----:B------:R-:W-:Y:S01]  /*2870*/  FMUL.FTZ R184, R86, R39 ;  /* 0x0000002756b87220 */ /* 0x000fe20000410000 */
[----:B------:R-:W-:Y:S01]  /*2880*/  SHF.R.U32.HI R185, RZ, 0x10, R185 ;  /* 0x00000010ffb97819 */ /* 0x000fe200000116b9 */
[-C--:B------:R-:W-:Y:S01]  /*2890*/  FFMA.FTZ R219, R106, R36.reuse, R219 ;  /* 0x000000246adb7223 */ /* 0x080fe200000100db */
[----:B------:R-:W-:Y:S02]  /*28a0*/  IMAD.U32 R37, R37, 0x10000, RZ ;  /* 0x0001000025257824 */ /* 0x000fe400078e00ff */
[----:B------:R-:W-:Y:S01]  /*28b0*/  FFMA.FTZ R184, R58, R36, R184 ;  /* 0x000000243ab87223 */ /* 0x000fe200000100b8 */
[----:B------:R-:W-:Y:S01]  /*28c0*/  SHF.L.U32 R36, R185, 0x10, RZ ;  /* 0x00000010b9247819 */ /* 0x000fe200000006ff */
[----:B------:R-:W-:Y:S01]  /*28d0*/  FMUL.FTZ R107, R159, R107 ;  /* 0x0000006b9f6b7220 */ /* 0x000fe20000410000 */
[----:B------:R-:W-:-:S05]  /*28e0*/  FADD.FTZ R233, R37, R233 ;  /* 0x000000e925e97221 */ /* 0x000fca0000010000 */
[----:B------:R-:W-:Y:S01]  /*28f0*/  STL [R1+0x3c], R233 ;  /* 0x00003ce901007387 */ /* 0x000fe20000100800 */
[----:B------:R-:W-:-:S05]  /*2900*/  FFMA.FTZ R209, R107, R36, R209 ;  /* 0x000000246bd17223 */ /* 0x000fca00000100d1 */
[----:B------:R0:W-:Y:S01]  /*2910*/  STL [R1+0x9c], R209 ;  /* 0x00009cd101007387 */ /* 0x0001e20000100800 */
[----:B------:R-:W-:Y:S01]  /*2920*/  FADD.FTZ R211, R36, R211 ;  /* 0x000000d324d37221 */ /* 0x000fe20000010000 */
[----:B0-----:R-:W-:-:S05]  /*2930*/  MOV R209, R186 ;  /* 0x000000ba00d17202 */ /* 0x001fca0000000f00 */
[----:B------:R-:W-:Y:S01]  /*2940*/  IMAD.U32 R209, R209, 0x10000, RZ ;  /* 0x00010000d1d17824 */ /* 0x000fe200078e00ff */
[----:B------:R0:W-:Y:S01]  /*2950*/  STL [R1+0xbc], R211 ;  /* 0x0000bcd301007387 */ /* 0x0001e20000100800 */
[-C--:B------:R-:W-:Y:S01]  /*2960*/  FFMA.FTZ R216, R183, R38.reuse, R216 ;  /* 0x00000026b7d87223 */ /* 0x080fe200000100d8 */
[----:B------:R-:W-:Y:S01]  /*2970*/  FFMA.FTZ R105, R57, R38, R105 ;  /* 0x0000002639697223 */ /* 0x000fe20000010069 */
[----:B------:R-:W-:Y:S01]  /*2980*/  SHF.R.U64 R38, R186, 0x10, R187 ;  /* 0x00000010ba267819 */ /* 0x000fe200000012bb */
[----:B------:R-:W4:Y:S01]  /*2990*/  LDL.LU R239, [R1+0x44] ;  /* 0x0000440001ef7983 */ /* 0x000f220000300800 */
[----:B------:R-:W-:-:S03]  /*29a0*/  MOV R186, R188 ;  /* 0x000000bc00ba7202 */ /* 0x000fc60000000f00 */
[----:B------:R-:W4:Y:S01]  /*29b0*/  LDL.LU R237, [R1+0xc4] ;  /* 0x0000c40001ed7983 */ /* 0x000f220000300800 */
[--C-:B------:R-:W-:Y:S01]  /*29c0*/  SHF.R.U64 R188, R188, 0x10, R189.reuse ;  /* 0x00000010bcbc7819 */ /* 0x100fe200000012bd */
[--C-:B------:R-:W-:Y:S01]  /*29d0*/  IMAD.MOV.U32 R39, RZ, RZ, R189.reuse ;  /* 0x000000ffff277224 */ /* 0x100fe200078e00bd */
[----:B0-----:R-:W-:Y:S01]  /*29e0*/  SHF.R.U32.HI R211, RZ, 0x10, R189 ;  /* 0x00000010ffd37819 */ /* 0x001fe200000116bd */
[----:B------:R-:W-:Y:S01]  /*29f0*/  FADD.FTZ R96, -R208, R96 ;  /* 0x00000060d0607221 */ /* 0x000fe20000010100 */
[----:B------:R-:W-:-:S03]  /*2a00*/  SHF.L.U32 R189, R186, 0x10, RZ ;  /* 0x00000010babd7819 */ /* 0x000fc600000006ff */
[----:B------:R-:W-:Y:S01]  /*2a10*/  FMUL.FTZ R186, R159, R96 ;  /* 0x000000609fba7220 */ /* 0x000fe20000410000 */
[----:B------:R-:W-:Y:S01]  /*2a20*/  FFMA.FTZ R196, R42, R196, R145 ;  /* 0x000000c42ac47223 */ /* 0x000fe20000010091 */
[----:B------:R-:W-:Y:S01]  /*2a30*/  FMUL.FTZ R145, R71, R144 ;  /* 0x0000009047917220 */ /* 0x000fe20000410000 */
[----:B------:R-:W-:Y:S01]  /*2a40*/  LEA R144, P3, R5, UR14, 0x4 ;  /* 0x0000000e05907c11 */ /* 0x000fe2000f8620ff */
[----:B------:R-:W-:Y:S01]  /*2a50*/  FADD.FTZ R229, R198, R229 ;  /* 0x000000e5c6e57221 */ /* 0x000fe20000010000 */
[-C--:B------:R-:W-:Y:S01]  /*2a60*/  FFMA.FTZ R13, R199, R198.reuse, R13 ;  /* 0x000000c6c70d7223 */ /* 0x080fe2000001000d */
[----:B------:R-:W-:Y:S01]  /*2a70*/  FFMA.FTZ R198, R43, R198, R145 ;  /* 0x000000c62bc67223 */ /* 0x000fe20000010091 */
[----:B------:R-:W-:-:S06]  /*2a80*/  LEA.HI.X R145, R5, UR15, RZ, 0x4, P3 ;  /* 0x0000000f05917c11 */ /* 0x000fcc00098f24ff */
[----:B------:R-:W4:Y:S01]  /*2a90*/  LDG.E.128 R144, desc[UR4][R144.64] ;  /* 0x0000000490907981 */ /* 0x000f22000c1e1d00 */
[----:B--2---:R-:W-:-:S05]  /*2aa0*/  FADD.FTZ R210, R209, R210 ;  /* 0x000000d2d1d27221 */ /* 0x004fca0000010000 */
[----:B------:R0:W-:Y:S04]  /*2ab0*/  STL [R1+0x48], R210 ;  /* 0x000048d201007387 */ /* 0x0001e80000100800 */
[----:B0-----:R-:W2:Y:S04]  /*2ac0*/  LDL.LU R210, [R1+0xa4] ;  /* 0x0000a40001d27983 */ /* 0x001ea80000300800 */
[----:B------:R-:W2:Y:S01]  /*2ad0*/  LDL.LU R236, [R1+0x70] ;  /* 0x0000700001ec7983 */ /* 0x000ea20000300800 */
[----:B---3--:R-:W-:-:S03]  /*2ae0*/  FADD.FTZ R226, R189, R226 ;  /* 0x000000e2bde27221 */ /* 0x008fc60000010000 */
[----:B------:R-:W3:Y:S04]  /*2af0*/  LDL.LU R235, [R1+0xd0] ;  /* 0x0000d00001eb7983 */ /* 0x000ee80000300800 */
[----:B------:R0:W-:Y:S04]  /*2b00*/  STL [R1+0xc8], R226 ;  /* 0x0000c8e201007387 */ /* 0x0001e80000100800 */
[----:B------:R-:W3:Y:S01]  /*2b10*/  LDL.LU R234, [R1+0xb0] ;  /* 0x0000b00001ea7983 */ /* 0x000ee20000300800 */
[----:B----4-:R-:W-:-:S05]  /*2b20*/  FFMA.FTZ R224, R186, R189, R224 ;  /* 0x000000bdbae07223 */ /* 0x010fca00000100e0 */
[----:B------:R1:W-:Y:S04]  /*2b30*/  STL [R1+0xa8], R224 ;  /* 0x0000a8e001007387 */ /* 0x0003e80000100800 */
[----:B------:R-:W4:Y:S04]  /*2b40*/  LDL.LU R233, [R1+0x6c] ;  /* 0x00006c0001e97983 */ /* 0x000f280000300800 */
[----:B0-----:R-:W4:Y:S04]  /*2b50*/  LDL.LU R226, [R1+0xcc] ;  /* 0x0000cc0001e27983 */ /* 0x001f280000300800 */
[----:B-1----:R-:W4:Y:S01]  /*2b60*/  LDL.LU R224, [R1+0xac] ;  /* 0x0000ac0001e07983 */ /* 0x002f220000300800 */
[----:B------:R-:W-:Y:S01]  /*2b70*/  FADD.FTZ R97, -R208, R97 ;  /* 0x00000061d0617221 */ /* 0x000fe20000010100 */
[----:B------:R-:W-:Y:S01]  /*2b80*/  SHF.L.U32 R96, R188, 0x10, RZ ;  /* 0x00000010bc607819 */ /* 0x000fe200000006ff */
[----:B------:R-:W-:-:S02]  /*2b90*/  IMAD.U32 R38, R38, 0x10000, RZ ;  /* 0x0001000026267824 */ /* 0x000fc400078e00ff */
[----:B------:R-:W-:Y:S01]  /*2ba0*/  FMUL.FTZ R185, R87, R36 ;  /* 0x0000002457b97220 */ /* 0x000fe20000410000 */
[----:B------:R-:W-:Y:S01]  /*2bb0*/  FMUL.FTZ R188, R159, R97 ;  /* 0x000000619fbc7220 */ /* 0x000fe20000410000 */
[-C--:B------:R-:W-:Y:S01]  /*2bc0*/  FFMA.FTZ R218, R107, R37.reuse, R218 ;  /* 0x000000256bda7223 */ /* 0x080fe200000100da */
[----:B------:R-:W-:Y:S02]  /*2bd0*/  IMAD.MOV.U32 R36, RZ, RZ, R187 ;  /* 0x000000ffff247224 */ /* 0x000fe400078e00bb */
[----:B------:R-:W-:Y:S01]  /*2be0*/  FFMA.FTZ R185, R59, R37, R185 ;  /* 0x000000253bb97223 */ /* 0x000fe200000100b9 */
[----:B------:R-:W-:Y:S01]  /*2bf0*/  SHF.R.U32.HI R37, RZ, 0x10, R187 ;  /* 0x00000010ff257819 */ /* 0x000fe200000116bb */
[----:B------:R-:W-:Y:S01]  /*2c00*/  FMUL.FTZ R187, R88, R189 ;  /* 0x000000bd58bb7220 */ /* 0x000fe20000410000 */
[----:B------:R-:W-:Y:S01]  /*2c10*/  SHF.L.U32 R39, R39, 0x10, RZ ;  /* 0x0000001027277819 */ /* 0x000fe200000006ff */
[----:B------:R-:W-:Y:S01]  /*2c20*/  FADD.FTZ R98, -R208, R98 ;  /* 0x00000062d0627221 */ /* 0x000fe20000010100 */
[-C--:B------:R-:W-:Y:S01]  /*2c30*/  FFMA.FTZ R221, R186, R209.reuse, R221 ;  /* 0x000000d1badd7223 */ /* 0x080fe200000100dd */
[----:B------:R-:W-:Y:S01]  /*2c40*/  FFMA.FTZ R187, R60, R209, R187 ;  /* 0x000000d13cbb7223 */ /* 0x000fe200000100bb */
[----:B------:R-:W-:-:S02]  /*2c50*/  IMAD.U32 R36, R36, 0x10000, RZ ;  /* 0x0001000024247824 */ /* 0x000fc400078e00ff */
[----:B------:R-:W-:Y:S01]  /*2c60*/  FMUL.FTZ R209, R159, R98 ;  /* 0x000000629fd17220 */ /* 0x000fe20000410000 */
[----:B------:R-:W-:-:S03]  /*2c70*/  FADD.FTZ R99, -R208, R99 ;  /* 0x00000063d0637221 */ /* 0x000fc60000010100 */
[----:B------:R-:W-:Y:S01]  /*2c80*/  FFMA.FTZ R225, R209, R36, R225 ;  /* 0x00000024d1e17223 */ /* 0x000fe200000100e1 */
[----:B------:R-:W-:Y:S01]  /*2c90*/  FMUL.FTZ R189, R89, R96 ;  /* 0x0000006059bd7220 */ /* 0x000fe20000410000 */
[----:B------:R-:W-:Y:S01]  /*2ca0*/  FMUL.FTZ R99, R159, R99 ;  /* 0x000000639f637220 */ /* 0x000fe20000410000 */
[----:B------:R-:W-:Y:S02]  /*2cb0*/  IMAD.U32 R37, R37, 0x10000, RZ ;  /* 0x0001000025257824 */ /* 0x000fe400078e00ff */
[-C--:B------:R-:W-:Y:S01]  /*2cc0*/  FFMA.FTZ R220, R188, R38.reuse, R220 ;  /* 0x00000026bcdc7223 */ /* 0x080fe200000100dc */
[----:B------:R-:W-:Y:S01]  /*2cd0*/  FFMA.FTZ R189, R61, R38, R189 ;  /* 0x000000263dbd7223 */ /* 0x000fe200000100bd */
[----:B------:R-:W-:Y:S01]  /*2ce0*/  SHF.R.U64 R97, R192, 0x10, R193 ;  /* 0x00000010c0617819 */ /* 0x000fe200000012c1 */
[----:B------:R-:W-:Y:S01]  /*2cf0*/  FADD.FTZ R239, R38, R239 ;  /* 0x000000ef26ef7221 */ /* 0x000fe20000010000 */
[----:B------:R-:W-:-:S04]  /*2d00*/  FADD.FTZ R237, R96, R237 ;  /* 0x000000ed60ed7221 */ /* 0x000fc80000010000 */
[----:B------:R-:W-:Y:S04]  /*2d10*/  STL [R1+0x44], R239 ;  /* 0x000044ef01007387 */ /* 0x000fe80000100800 */
[----:B------:R-:W-:Y:S01]  /*2d20*/  STL [R1+0xc4], R237 ;  /* 0x0000c4ed01007387 */ /* 0x000fe20000100800 */
[----:B------:R-:W-:Y:S02]  /*2d30*/  IMAD.MOV.U32 R38, RZ, RZ, R191 ;  /* 0x000000ffff267224 */ /* 0x000fe400078e00bf */
[----:B------:R-:W-:Y:S02]  /*2d40*/  FFMA.FTZ R222, R99, R37, R222 ;  /* 0x0000002563de7223 */ /* 0x000fe400000100de */
[----:B------:R-:W-:-:S04]  /*2d50*/  IMAD.U32 R38, R38, 0x10000, RZ ;  /* 0x0001000026267824 */ /* 0x000fc800078e00ff */
[----:B------:R-:W-:Y:S01]  /*2d60*/  FADD.FTZ R30, R38, R30 ;  /* 0x0000001e261e7221 */ /* 0x000fe20000010000 */
[----:B------:R-:W-:Y:S02]  /*2d70*/  MOV R98, R190 ;  /* 0x000000be00627202 */ /* 0x000fe40000000f00 */
[----:B------:R-:W-:Y:S01]  /*2d80*/  SHF.L.U32 R97, R97, 0x10, RZ ;  /* 0x0000001061617819 */ /* 0x000fe200000006ff */
[----:B------:R-:W-:Y:S02]  /*2d90*/  FADD.FTZ R144, -R208, R144 ;  /* 0x00000090d0907221 */ /* 0x000fe40000010100 */
[----:B------:R-:W-:Y:S01]  /*2da0*/  IMAD.U32 R98, R98, 0x10000, RZ ;  /* 0x0001000062627824 */ /* 0x000fe200078e00ff */
[----:B------:R-:W-:Y:S01]  /*2db0*/  IADD3 R151, R151, UR12, RZ ;  /* 0x0000000c97977c10 */ /* 0x000fe2000fffe0ff */
[----:B------:R-:W-:-:S03]  /*2dc0*/  UMOV UR6, 0xffffffff ;  /* 0xffffffff00067882 */ /* 0x000fc60000000000 */
[----:B------:R-:W-:Y:S01]  /*2dd0*/  ISETP.GE.AND P3, PT, R151, UR13, PT ;  /* 0x0000000d97007c0c */ /* 0x000fe2000bf66270 */
[----:B------:R-:W-:Y:S01]  /*2de0*/  FADD.FTZ R28, R98, R28 ;  /* 0x0000001c621c7221 */ /* 0x000fe20000010000 */
[----:B------:R-:W-:Y:S01]  /*2df0*/  FADD.FTZ R35, R97, R35 ;  /* 0x0000002361237221 */ /* 0x000fe20000010000 */
[----:B------:R-:W-:Y:S01]  /*2e00*/  LOP3.LUT P4, RZ, R223, 0x1f, RZ, 0xc0, !PT ;  /* 0x0000001fdfff7812 */ /* 0x000fe2000788c0ff */
[----:B--2---:R-:W-:-:S05]  /*2e10*/  FFMA.FTZ R210, R188, R96, R210 ;  /* 0x00000060bcd27223 */ /* 0x004fca00000100d2 */
[----:B------:R0:W-:Y:S01]  /*2e20*/  STL [R1+0xa4], R210 ;  /* 0x0000a4d201007387 */ /* 0x0001e20000100800 */
[----:B------:R-:W-:Y:S01]  /*2e30*/  FADD.FTZ R236, R36, R236 ;  /* 0x000000ec24ec7221 */ /* 0x000fe20000010000 */
[----:B0-----:R-:W-:-:S04]  /*2e40*/  FMUL.FTZ R210, R90, R39 ;  /* 0x000000275ad27220 */ /* 0x001fc80000410000 */
[----:B------:R-:W-:Y:S01]  /*2e50*/  FFMA.FTZ R210, R62, R36, R210 ;  /* 0x000000243ed27223 */ /* 0x000fe200000100d2 */
[----:B------:R-:W-:Y:S01]  /*2e60*/  SHF.L.U32 R36, R211, 0x10, RZ ;  /* 0x00000010d3247819 */ /* 0x000fe200000006ff */
[----:B---3--:R-:W-:Y:S01]  /*2e70*/  FADD.FTZ R235, R39, R235 ;  /* 0x000000eb27eb7221 */ /* 0x008fe20000010000 */
[----:B------:R-:W-:Y:S01]  /*2e80*/  FFMA.FTZ R234, R209, R39, R234 ;  /* 0x00000027d1ea7223 */ /* 0x000fe200000100ea */
[----:B------:R-:W-:Y:S02]  /*2e90*/  IMAD.MOV.U32 R39, RZ, RZ, R193 ;  /* 0x000000ffff277224 */ /* 0x000fe400078e00c1 */
[-C--:B------:R-:W-:Y:S01]  /*2ea0*/  FMUL.FTZ R211, R91, R36.reuse ;  /* 0x000000245bd37220 */ /* 0x080fe20000410000 */
[----:B------:R-:W-:Y:S02]  /*2eb0*/  SHF.R.U64 R96, R190, 0x10, R191 ;  /* 0x00000010be607819 */ /* 0x000fe400000012bf */
[----:B------:R-:W-:Y:S01]  /*2ec0*/  SHF.L.U32 R39, R39, 0x10, RZ ;  /* 0x0000001027277819 */ /* 0x000fe200000006ff */
[----:B------:R-:W-:Y:S01]  /*2ed0*/  FFMA.FTZ R211, R63, R37, R211 ;  /* 0x000000253fd37223 */ /* 0x000fe200000100d3 */
[----:B----4-:R-:W-:Y:S01]  /*2ee0*/  FADD.FTZ R233, R37, R233 ;  /* 0x000000e925e97221 */ /* 0x010fe20000010000 */
[----:B------:R-:W-:Y:S01]  /*2ef0*/  SHF.R.U32.HI R37, RZ, 0x10, R193 ;  /* 0x00000010ff257819 */ /* 0x000fe200000116c1 */
[----:B------:R-:W-:Y:S01]  /*2f00*/  FADD.FTZ R226, R36, R226 ;  /* 0x000000e224e27221 */ /* 0x000fe20000010000 */
[----:B------:R-:W-:Y:S01]  /*2f10*/  FFMA.FTZ R224, R99, R36, R224 ;  /* 0x0000002463e07223 */ /* 0x000fe200000100e0 */
[----:B------:R-:W-:-:S02]  /*2f20*/  SHF.R.U32.HI R36, RZ, 0x10, R191 ;  /* 0x00000010ff247819 */ /* 0x000fc400000116bf */
[----:B------:R-:W-:Y:S01]  /*2f30*/  MOV R191, R192 ;  /* 0x000000c000bf7202 */ /* 0x000fe20000000f00 */
[C---:B------:R-:W-:Y:S01]  /*2f40*/  FADD.FTZ R192, -R208.reuse, R146 ;  /* 0x00000092d0c07221 */ /* 0x040fe20000010100 */
[----:B------:R-:W-:Y:S01]  /*2f50*/  FADD.FTZ R146, -R208, R147 ;  /* 0x00000093d0927221 */ /* 0x000fe20000010100 */
[----:B------:R-:W-:Y:S01]  /*2f60*/  SHF.L.U32 R37, R37, 0x10, RZ ;  /* 0x0000001025257819 */ /* 0x000fe200000006ff */
[----:B------:R-:W-:Y:S01]  /*2f70*/  FMUL.FTZ R193, R94, R39 ;  /* 0x000000275ec17220 */ /* 0x000fe20000410000 */
[C---:B------:R-:W-:Y:S01]  /*2f80*/  FMUL.FTZ R192, R159.reuse, R192 ;  /* 0x000000c09fc07220 */ /* 0x040fe20000410000 */
[----:B------:R-:W-:Y:S02]  /*2f90*/  FMUL.FTZ R146, R159, R146 ;  /* 0x000000929f927220 */ /* 0x000fe40000410000 */
[-C--:B------:R-:W-:Y:S01]  /*2fa0*/  FFMA.FTZ R193, R66, R38.reuse, R193 ;  /* 0x0000002642c17223 */ /* 0x080fe200000100c1 */
[----:B------:R-:W-:Y:S01]  /*2fb0*/  FFMA.FTZ R26, R192, R38, R26 ;  /* 0x00000026c01a7223 */ /* 0x000fe2000001001a */
[-C--:B------:R-:W-:Y:S01]  /*2fc0*/  FMUL.FTZ R147, R95, R37.reuse ;  /* 0x000000255f937220 */ /* 0x080fe20000410000 */
[----:B------:R-:W-:Y:S01]  /*2fd0*/  FADD.FTZ R149, R37, R149 ;  /* 0x0000009525957221 */ /* 0x000fe20000010000 */
        /* <DEDUP_REMOVED lines=43> */
[----:B------:R-:W-:Y:S01]  /*3290*/  STL [R1+0x70], R236 ;  /* 0x000070ec01007387 */ /* 0x000fe20000100800 */
[----:B------:R-:W-:Y:S01]  /*32a0*/  SHF.L.U32 R191, R191, 0x10, RZ ;  /* 0x00000010bfbf7819 */ /* 0x000fe200000006ff */
[----:B------:R-:W-:Y:S01]  /*32b0*/  FADD.FTZ R38, R189, R38 ;  /* 0x00000026bd267221 */ /* 0x000fe20000010000 */
[----:B------:R-:W-:Y:S01]  /*32c0*/  FFMA.FTZ R37, R188, R189, R37 ;  /* 0x000000bdbc257223 */ /* 0x000fe20000010025 */
[----:B------:R-:W-:Y:S01]  /*32d0*/  STL [R1+0xd0], R235 ;  /* 0x0000d0eb01007387 */ /* 0x000fe20000100800 */
[----:B------:R-:W-:Y:S01]  /*32e0*/  FADD.FTZ R190, -R208, R145 ;  /* 0x00000091d0be7221 */ /* 0x000fe20000010100 */
[----:B------:R-:W-:Y:S02]  /*32f0*/  FMUL.FTZ R145, R159, R144 ;  /* 0x000000909f917220 */ /* 0x000fe40000410000 */
[----:B------:R-:W-:Y:S01]  /*3300*/  STL [R1+0xb0], R234 ;  /* 0x0000b0ea01007387 */ /* 0x000fe20000100800 */
[----:B------:R-:W-:Y:S01]  /*3310*/  FMUL.FTZ R144, R92, R191 ;  /* 0x000000bf5c907220 */ /* 0x000fe20000410000 */
[----:B------:R-:W-:-:S02]  /*3320*/  FADD.FTZ R38, R210, R38 ;  /* 0x00000026d2267221 */ /* 0x000fc40000010000 */
[----:B------:R-:W-:Y:S01]  /*3330*/  STL [R1+0x6c], R233 ;  /* 0x00006ce901007387 */ /* 0x000fe20000100800 */
[----:B------:R-:W-:-:S03]  /*3340*/  FFMA.FTZ R37, R209, R210, R37 ;  /* 0x000000d2d1257223 */ /* 0x000fc60000010025 */
[----:B------:R0:W-:Y:S01]  /*3350*/  STL [R1+0xcc], R226 ;  /* 0x0000cce201007387 */ /* 0x0001e20000100800 */
[----:B------:R-:W-:-:S03]  /*3360*/  FADD.FTZ R148, R191, R148 ;  /* 0x00000094bf947221 */ /* 0x000fc60000010000 */
[----:B------:R1:W-:Y:S01]  /*3370*/  STL [R1+0xac], R224 ;  /* 0x0000ace001007387 */ /* 0x0003e20000100800 */
[----:B------:R-:W-:Y:S01]  /*3380*/  FFMA.FTZ R32, R145, R191, R32 ;  /* 0x000000bf91207223 */ /* 0x000fe20000010020 */
[----:B------:R-:W-:Y:S01]  /*3390*/  FFMA.FTZ R144, R64, R98, R144 ;  /* 0x0000006240907223 */ /* 0x000fe20000010090 */
[----:B------:R-:W-:Y:S02]  /*33a0*/  IMAD.U32 R96, R96, 0x10000, RZ ;  /* 0x0001000060607824 */ /* 0x000fe400078e00ff */
[----:B------:R-:W-:Y:S01]  /*33b0*/  FMUL.FTZ R191, R93, R97 ;  /* 0x000000615dbf7220 */ /* 0x000fe20000410000 */
[----:B------:R-:W-:Y:S01]  /*33c0*/  FADD.FTZ R38, R211, R38 ;  /* 0x00000026d3267221 */ /* 0x000fe20000010000 */
[----:B------:R-:W-:Y:S01]  /*33d0*/  FFMA.FTZ R37, R99, R211, R37 ;  /* 0x000000d363257223 */ /* 0x000fe20000010025 */
[----:B------:R-:W-:Y:S01]  /*33e0*/  FMUL.FTZ R190, R159, R190 ;  /* 0x000000be9fbe7220 */ /* 0x000fe20000410000 */
[----:B------:R-:W-:Y:S01]  /*33f0*/  FFMA.FTZ R191, R65, R96, R191 ;  /* 0x0000006041bf7223 */ /* 0x000fe200000100bf */
[----:B------:R-:W-:Y:S01]  /*3400*/  FADD.FTZ R38, R144, R38 ;  /* 0x0000002690267221 */ /* 0x000fe20000010000 */
[----:B------:R-:W-:Y:S01]  /*3410*/  FFMA.FTZ R37, R145, R144, R37 ;  /* 0x0000009091257223 */ /* 0x000fe20000010025 */
[----:B------:R-:W-:Y:S01]  /*3420*/  IMAD.U32 R36, R36, 0x10000, RZ ;  /* 0x0001000024247824 */ /* 0x000fe200078e00ff */
[----:B0-----:R-:W-:Y:S01]  /*3430*/  SHF.R.U32.HI R226, RZ, 0x5, R223 ;  /* 0x00000005ffe27819 */ /* 0x001fe200000116df */
[----:B------:R-:W-:Y:S01]  /*3440*/  FADD.FTZ R38, R38, R191 ;  /* 0x000000bf26267221 */ /* 0x000fe20000010000 */
[----:B------:R-:W-:Y:S01]  /*3450*/  FFMA.FTZ R37, R190, R191, R37 ;  /* 0x000000bfbe257223 */ /* 0x000fe20000010025 */
[----:B------:R-:W-:Y:S01]  /*3460*/  FADD.FTZ R29, R36, R29 ;  /* 0x0000001d241d7221 */ /* 0x000fe20000010000 */
[-C--:B------:R-:W-:Y:S01]  /*3470*/  FFMA.FTZ R25, R146, R36.reuse, R25 ;  /* 0x0000002492197223 */ /* 0x080fe20000010019 */
[----:B------:R-:W-:Y:S01]  /*3480*/  FFMA.FTZ R147, R67, R36, R147 ;  /* 0x0000002443937223 */ /* 0x000fe20000010093 */
[----:B------:R-:W-:Y:S01]  /*3490*/  LOP3.LUT R36, R226, 0x7fffff8, RZ, 0xc0, !PT ;  /* 0x07fffff8e2247812 */ /* 0x000fe200078ec0ff */
[----:B------:R-:W-:Y:S01]  /*34a0*/  FADD.FTZ R38, R38, R193 ;  /* 0x000000c126267221 */ /* 0x000fe20000010000 */
[----:B------:R-:W-:Y:S01]  /*34b0*/  FFMA.FTZ R37, R192, R193, R37 ;  /* 0x000000c1c0257223 */ /* 0x000fe20000010025 */
[----:B------:R-:W-:Y:S01]  /*34c0*/  FFMA.FTZ R24, R145, R98, R24 ;  /* 0x0000006291187223 */ /* 0x000fe20000010018 */
[----:B------:R-:W-:Y:S01]  /*34d0*/  FADD.FTZ R27, R96, R27 ;  /* 0x0000001b601b7221 */ /* 0x000fe20000010000 */
[C---:B------:R-:W-:Y:S01]  /*34e0*/  FFMA.FTZ R23, R190.reuse, R96, R23 ;  /* 0x00000060be177223 */ /* 0x040fe20000010017 */
[----:B------:R-:W-:Y:S01]  /*34f0*/  FFMA.FTZ R31, R190, R97, R31 ;  /* 0x00000061be1f7223 */ /* 0x000fe2000001001f */
[----:B------:R-:W-:Y:S01]  /*3500*/  FADD.FTZ R150, R39, R150 ;  /* 0x0000009627967221 */ /* 0x000fe20000010000 */
[----:B------:R-:W-:Y:S01]  /*3510*/  FFMA.FTZ R34, R192, R39, R34 ;  /* 0x00000027c0227223 */ /* 0x000fe20000010022 */
[----:B------:R-:W-:Y:S01]  /*3520*/  P2R R98, PR, RZ, 0x8 ;  /* 0x00000008ff627803 */ /* 0x000fe20000000000 */
[----:B------:R-:W-:-:S02]  /*3530*/  @!P2 VIADD R36, R36, 0x8 ;  /* 0x000000082424a836 */ /* 0x000fc40000000000 */
[----:B------:R-:W-:Y:S01]  /*3540*/  FADD.FTZ R38, R38, R147 ;  /* 0x0000009326267221 */ /* 0x000fe20000010000 */
[----:B------:R-:W-:Y:S01]  /*3550*/  FFMA.FTZ R37, R146, R147, R37 ;  /* 0x0000009392257223 */ /* 0x000fe20000010025 */
[----:B-1----:R-:W-:Y:S06]  /*3560*/  BRA.DIV UR6, `(.L_x_2121) ;  /* 0x0000002e06607947 */ /* 0x002fec000b800000 */
        /* <DEDUP_REMOVED lines=18> */
.L_x_2140:
[----:B------:R-:W-:Y:S01]  /*3690*/  ISETP.NE.U32.AND P3, PT, R172, RZ, PT ;  /* 0x000000ffac00720c */ /* 0x000fe20003f65070 */
[----:B01----:R-:W-:Y:S01]  /*36a0*/  FADD.FTZ R37, R37, R96 ;  /* 0x0000006025257221 */ /* 0x003fe20000010000 */
[----:B------:R-:W0:Y:S01]  /*36b0*/  S2R R172, SR_CgaCtaId ;  /* 0x0000000000ac7919 */ /* 0x000e220000008800 */
[----:B------:R-:W-:Y:S01]  /*36c0*/  @!P4 LOP3.LUT R97, R226, 0x7, RZ, 0xc0, !PT ;  /* 0x00000007e261c812 */ /* 0x000fe200078ec0ff */
[----:B------:R-:W-:Y:S05]  /*36d0*/  WARPSYNC.ALL ;  /* 0x0000000000007948 */ /* 0x000fea0003800000 */
[----:B------:R-:W-:Y:S02]  /*36e0*/  MOV R96, 0x400 ;  /* 0x0000040000607802 */ /* 0x000fe40000000f00 */
[----:B------:R-:W-:-:S02]  /*36f0*/  @!P4 IADD3 R97, R36, R97, RZ ;  /* 0x000000612461c210 */ /* 0x000fc40007ffe0ff */
[----:B------:R-:W-:Y:S02]  /*3700*/  ISETP.NE.AND.EX P3, PT, R173, RZ, PT, P3 ;  /* 0x000000ffad00720c */ /* 0x000fe40003f65330 */
[----:B-----5:R-:W-:Y:S02]  /*3710*/  LOP3.LUT P6, RZ, R167, 0xff00, RZ, 0xc0, !PT ;  /* 0x0000ff00a7ff7812 */ /* 0x020fe400078cc0ff */
[----:B0-----:R-:W-:-:S05]  /*3720*/  LEA R96, R172, R96, 0x18 ;  /* 0x00000060ac607211 */ /* 0x001fca00078ec0ff */
        /* <DEDUP_REMOVED lines=45> */
[-C--:B------:R-:W-:Y:S01]  /*3a00*/  FFMA.FTZ R201, R201, R172.reuse, R173 ;  /* 0x000000acc9c97223 */ /* 0x080fe200000100ad */
[----:B------:R-:W-:Y:S01]  /*3a10*/  FMUL.FTZ R235, R36, UR19 ;  /* 0x0000001324eb7c20 */ /* 0x000fe20008410000 */
[----:B------:R-:W-:Y:S01]  /*3a20*/  FMUL.FTZ R0, R208, UR19 ;  /* 0x00000013d0007c20 */ /* 0x000fe20008410000 */
[----:B------:R-:W-:Y:S01]  /*3a30*/  FMUL.FTZ R237, R37, UR19 ;  /* 0x0000001325ed7c20 */ /* 0x000fe20008410000 */
[----:B------:R-:W-:Y:S01]  /*3a40*/  @P3 FADD.FTZ R223, R122, R223 ;  /* 0x000000df7adf3221 */ /* 0x000fe20000010000 */
[-C--:B------:R-:W-:Y:S01]  /*3a50*/  FFMA.FTZ R38, R197, R172.reuse, R173 ;  /* 0x000000acc5267223 */ /* 0x080fe200000100ad */
[C---:B------:R-:W-:Y:S01]  /*3a60*/  FSEL R226, R235.reuse, RZ, P4 ;  /* 0x000000ffebe27208 */ /* 0x040fe20002000000 */
[----:B------:R-:W-:Y:S01]  /*3a70*/  FADD.FTZ R201, R200, -R201 ;  /* 0x800000c9c8c97221 */ /* 0x000fe20000010000 */
[----:B------:R-:W-:Y:S01]  /*3a80*/  LOP3.LUT P4, RZ, R170, 0xff00, RZ, 0xc0, !PT ;  /* 0x0000ff00aaff7812 */ /* 0x000fe2000788c0ff */
[----:B------:R-:W-:Y:S01]  /*3a90*/  FADD.FTZ R38, R196, -R38 ;  /* 0x80000026c4267221 */ /* 0x000fe20000010000 */
[----:B------:R-:W-:Y:S01]  /*3aa0*/  @P1 FSEL R235, R235, RZ, P5 ;  /* 0x000000ffebeb1208 */ /* 0x000fe20002800000 */
[----:B------:R-:W-:Y:S01]  /*3ab0*/  FMUL.FTZ R224, R159, R201 ;  /* 0x000000c99fe07220 */ /* 0x000fe20000410000 */
[----:B------:R-:W-:Y:S01]  /*3ac0*/  @P1 LOP3.LUT P5, RZ, R10, 0xff00, RZ, 0xc0, !PT ;  /* 0x0000ff000aff1812 */ /* 0x000fe200078ac0ff */
[----:B------:R-:W-:Y:S01]  /*3ad0*/  FFMA.FTZ R207, R207, R172, R173 ;  /* 0x000000accfcf7223 */ /* 0x000fe200000100ad */
[----:B------:R-:W-:Y:S01]  /*3ae0*/  FSEL R195, R0, RZ, P6 ;  /* 0x000000ff00c37208 */ /* 0x000fe20003000000 */
[----:B------:R-:W-:Y:S01]  /*3af0*/  FMUL.FTZ R38, R159, R38 ;  /* 0x000000269f267220 */ /* 0x000fe20000410000 */
[----:B------:R-:W-:Y:S01]  /*3b00*/  @P1 LOP3.LUT P6, RZ, R9, 0xff00, RZ, 0xc0, !PT ;  /* 0x0000ff0009ff1812 */ /* 0x000fe200078cc0ff */
[----:B------:R-:W-:Y:S01]  /*3b10*/  @P3 FADD.FTZ R224, R120, R224 ;  /* 0x000000e078e03221 */ /* 0x000fe20000010000 */
[C---:B------:R-:W-:Y:S01]  /*3b20*/  FSEL R236, R237.reuse, RZ, P4 ;  /* 0x000000ffedec7208 */ /* 0x040fe20002000000 */
[----:B------:R-:W-:Y:S01]  /*3b30*/  FADD.FTZ R207, R206, -R207 ;  /* 0x800000cfcecf7221 */ /* 0x000fe20000010000 */
[----:B------:R-:W-:Y:S01]  /*3b40*/  @P1 FSEL R237, R237, RZ, P5 ;  /* 0x000000ffeded1208 */ /* 0x000fe20002800000 */
[----:B------:R-:W-:Y:S01]  /*3b50*/  @P3 FADD.FTZ R38, R118, R38 ;  /* 0x0000002676263221 */ /* 0x000fe20000010000 */
[----:B------:R-:W-:Y:S01]  /*3b60*/  LOP3.LUT P4, RZ, R170, 0xff0000, RZ, 0xc0, !PT ;  /* 0x00ff0000aaff7812 */ /* 0x000fe2000788c0ff */
[----:B------:R-:W-:Y:S01]  /*3b70*/  FMUL.FTZ R171, R224, UR19 ;  /* 0x00000013e0ab7c20 */ /* 0x000fe20008410000 */
[----:B------:R-:W-:Y:S01]  /*3b80*/  LOP3.LUT P5, RZ, R170, 0xff000000, RZ, 0xc0, !PT ;  /* 0xff000000aaff7812 */ /* 0x000fe200078ac0ff */
[----:B------:R-:W-:Y:S01]  /*3b90*/  FMUL.FTZ R170, R223, UR19 ;  /* 0x00000013dfaa7c20 */ /* 0x000fe20008410000 */
[----:B------:R-:W-:Y:S01]  /*3ba0*/  @P1 FSEL R0, R0, RZ, P6 ;  /* 0x000000ff00001208 */ /* 0x000fe20003000000 */
[----:B------:R-:W-:Y:S01]  /*3bb0*/  FMUL.FTZ R207, R159, R207 ;  /* 0x000000cf9fcf7220 */ /* 0x000fe20000410000 */
[----:B------:R-:W-:Y:S01]  /*3bc0*/  LOP3.LUT P6, RZ, R167, 0xff0000, RZ, 0xc0, !PT ;  /* 0x00ff0000a7ff7812 */ /* 0x000fe200078cc0ff */
[----:B------:R-:W-:Y:S01]  /*3bd0*/  FMUL.FTZ R233, R38, UR19 ;  /* 0x0000001326e97c20 */ /* 0x000fe20008410000 */
[-CC-:B------:R-:W-:Y:S01]  /*3be0*/  FFMA.FTZ R39, R199, R172.reuse, R173.reuse ;  /* 0x000000acc7277223 */ /* 0x180fe200000100ad */
[-C--:B------:R-:W-:Y:S01]  /*3bf0*/  FFMA.FTZ R175, R175, R172.reuse, R173 ;  /* 0x000000acafaf7223 */ /* 0x080fe200000100ad */
[----:B------:R-:W-:Y:S01]  /*3c00*/  FSEL R196, R170, RZ, P6 ;  /* 0x000000ffaac47208 */ /* 0x000fe20003000000 */
[----:B------:R-:W-:Y:S01]  /*3c10*/  @P3 FADD.FTZ R207, R123, R207 ;  /* 0x000000cf7bcf3221 */ /* 0x000fe20000010000 */
[----:B------:R-:W-:Y:S01]  /*3c20*/  @P1 LOP3.LUT P6, RZ, R9, 0xff0000, RZ, 0xc0, !PT ;  /* 0x00ff000009ff1812 */ /* 0x000fe200078cc0ff */
[----:B------:R-:W-:Y:S01]  /*3c30*/  FADD.FTZ R39, R198, -R39 ;  /* 0x80000027c6277221 */ /* 0x000fe20000010000 */
[----:B------:R-:W-:Y:S01]  /*3c40*/  FSEL R239, R233, RZ, P4 ;  /* 0x000000ffe9ef7208 */ /* 0x000fe20002000000 */
[----:B------:R-:W-:Y:S01]  /*3c50*/  FADD.FTZ R175, R113, -R175 ;  /* 0x800000af71af7221 */ /* 0x000fe20000010000 */
[----:B------:R-:W-:Y:S01]  /*3c60*/  @P1 FSEL R170, R170, RZ, P6 ;  /* 0x000000ffaaaa1208 */ /* 0x000fe20003000000 */
[----:B------:R-:W-:Y:S01]  /*3c70*/  FMUL.FTZ R198, R207, UR19 ;  /* 0x00000013cfc67c20 */ /* 0x000fe20008410000 */
[----:B------:R-:W-:Y:S01]  /*3c80*/  LOP3.LUT P6, RZ, R167, 0xff, RZ, 0xc0, !PT ;  /* 0x000000ffa7ff7812 */ /* 0x000fe200078cc0ff */
[C---:B------:R-:W-:Y:S01]  /*3c90*/  FMUL.FTZ R39, R159.reuse, R39 ;  /* 0x000000279f277220 */ /* 0x040fe20000410000 */
[----:B------:R-:W-:Y:S01]  /*3ca0*/  @P1 LOP3.LUT P4, RZ, R10, 0xff0000, RZ, 0xc0, !PT ;  /* 0x00ff00000aff1812 */ /* 0x000fe2000788c0ff */
[----:B------:R-:W-:Y:S01]  /*3cb0*/  FMUL.FTZ R200, R159, R175 ;  /* 0x000000af9fc87220 */ /* 0x000fe20000410000 */
[----:B------:R-:W-:Y:S01]  /*3cc0*/  FSEL R194, R171, RZ, P6 ;  /* 0x000000ffabc27208 */ /* 0x000fe20003000000 */
[----:B------:R-:W-:Y:S01]  /*3cd0*/  FFMA.FTZ R176, R176, R172, R173 ;  /* 0x000000acb0b07223 */ /* 0x000fe200000100ad */
[----:B------:R-:W-:Y:S01]  /*3ce0*/  @P1 LOP3.LUT P6, RZ, R9, 0xff, RZ, 0xc0, !PT ;  /* 0x000000ff09ff1812 */ /* 0x000fe200078cc0ff */
[----:B------:R-:W-:Y:S01]  /*3cf0*/  @P3 FADD.FTZ R39, R119, R39 ;  /* 0x0000002777273221 */ /* 0x000fe20000010000 */
[----:B------:R-:W-:Y:S01]  /*3d00*/  @P1 FSEL R233, R233, RZ, P4 ;  /* 0x000000ffe9e91208 */ /* 0x000fe20002000000 */
[----:B------:R-:W-:Y:S01]  /*3d10*/  @P3 FADD.FTZ R200, R125, R200 ;  /* 0x000000c87dc83221 */ /* 0x000fe20000010000 */
[----:B------:R-:W-:Y:S01]  /*3d20*/  @P1 FSEL R171, R171, RZ, P6 ;  /* 0x000000ffabab1208 */ /* 0x000fe20003000000 */
[----:B------:R-:W-:Y:S01]  /*3d30*/  FADD.FTZ R176, R114, -R176 ;  /* 0x800000b072b07221 */ /* 0x000fe20000010000 */
[----:B------:R-:W-:Y:S01]  /*3d40*/  LOP3.LUT P6, RZ, R167, 0xff000000, RZ, 0xc0, !PT ;  /* 0xff000000a7ff7812 */ /* 0x000fe200078cc0ff */
[----:B------:R-:W-:Y:S01]  /*3d50*/  FMUL.FTZ R234, R39, UR19 ;  /* 0x0000001327ea7c20 */ /* 0x000fe20008410000 */
[----:B------:R-:W-:Y:S01]  /*3d60*/  ISETP.NE.U32.AND P4, PT, RZ, UR20, PT ;  /* 0x00000014ff007c0c */ /* 0x000fe2000bf85070 */
[----:B------:R-:W-:Y:S01]  /*3d70*/  FMUL.FTZ R167, R200, UR19 ;  /* 0x00000013c8a77c20 */ /* 0x000fe20008410000 */
[----:B------:R-:W-:Y:S01]  /*3d80*/  FSEL R204, R198, RZ, P6 ;  /* 0x000000ffc6cc7208 */ /* 0x000fe20003000000 */
[----:B------:R-:W-:Y:S01]  /*3d90*/  FMUL.FTZ R202, R159, R176 ;  /* 0x000000b09fca7220 */ /* 0x000fe20000410000 */
[----:B------:R-:W-:Y:S01]  /*3da0*/  @P1 LOP3.LUT P6, RZ, R9, 0xff000000, RZ, 0xc0, !PT ;  /* 0xff00000009ff1812 */ /* 0x000fe200078cc0ff */
[--C-:B------:R-:W-:Y:S01]  /*3db0*/  FFMA.FTZ R174, R174, R172, R173.reuse ;  /* 0x000000acaeae7223 */ /* 0x100fe200000100ad */
[----:B------:R-:W-:Y:S01]  /*3dc0*/  ISETP.NE.AND.EX P4, PT, RZ, UR21, PT, P4 ;  /* 0x00000015ff007c0c */ /* 0x000fe2000bf85340 */
[----:B------:R-:W-:Y:S01]  /*3dd0*/  @P3 FADD.FTZ R202, R126, R202 ;  /* 0x000000ca7eca3221 */ /* 0x000fe20000010000 */
[----:B------:R-:W-:Y:S01]  /*3de0*/  @P1 FSEL R198, R198, RZ, P6 ;  /* 0x000000ffc6c61208 */ /* 0x000fe20003000000 */
        /* <DEDUP_REMOVED lines=16> */
[----:B------:R-:W-:Y:S01]  /*3ef0*/  F2F.BF16.F32 R239, R239 ;  /* 0x000000ef00ef7304 */ /* 0x000fe20000202000 */
[----:B------:R-:W-:Y:S01]  /*3f00*/  LOP3.LUT P6, RZ, R168, 0xff0000, RZ, 0xc0, !PT ;  /* 0x00ff0000a8ff7812 */ /* 0x000fe200078cc0ff */
[----:B------:R-:W-:Y:S01]  /*3f10*/  @P3 FADD.FTZ R203, R127, R203 ;  /* 0x000000cb7fcb3221 */ /* 0x000fe20000010000 */
[----:B------:R-:W-:-:S02]  /*3f20*/  @P4 LEA.HI.X R97, R169, UR21, RZ, 0x4, P5 ;  /* 0x00000015a9614c11 */ /* 0x000fc4000a8f24ff */
[----:B------:R-:W-:Y:S02]  /*3f30*/  FSEL R197, R176, RZ, P6 ;  /* 0x000000ffb0c57208 */ /* 0x000fe40003000000 */
[----:B------:R-:W-:Y:S01]  /*3f40*/  ISETP.NE.U32.AND P5, PT, RZ, UR20, PT ;  /* 0x00000014ff007c0c */ /* 0x000fe2000bfa5070 */
[----:B------:R-:W-:Y:S01]  /*3f50*/  F2F.BF16.F32 R226, R226 ;  /* 0x000000e200e27304 */ /* 0x000fe20000202000 */
[----:B------:R-:W-:Y:S02]  /*3f60*/  @P1 LOP3.LUT P6, RZ, R8, 0xff0000, RZ, 0xc0, !PT ;  /* 0x00ff000008ff1812 */ /* 0x000fe400078cc0ff */
[----:B------:R-:W-:Y:S02]  /*3f70*/  ISETP.NE.AND.EX P5, PT, RZ, UR21, PT, P5 ;  /* 0x00000015ff007c0c */ /* 0x000fe4000bfa5350 */
[----:B------:R-:W-:Y:S02]  /*3f80*/  @P1 FSEL R176, R176, RZ, P6 ;  /* 0x000000ffb0b01208 */ /* 0x000fe40003000000 */
[----:B------:R-:W-:-:S02]  /*3f90*/  LOP3.LUT P6, RZ, R168, 0xff, RZ, 0xc0, !PT ;  /* 0x000000ffa8ff7812 */ /* 0x000fc400078cc0ff */
[----:B------:R-:W-:Y:S02]  /*3fa0*/  SEL R36, R36, R100, P5 ;  /* 0x0000006424247207 */ /* 0x000fe40002800000 */
[----:B------:R-:W-:Y:S02]  /*3fb0*/  SEL R37, R37, R101, P5 ;  /* 0x0000006525257207 */ /* 0x000fe40002800000 */
[----:B------:R-:W-:Y:S02]  /*3fc0*/  SEL R38, R38, R102, P5 ;  /* 0x0000006626267207 */ /* 0x000fe40002800000 */
[----:B------:R-:W-:Y:S02]  /*3fd0*/  SEL R39, R39, R103, P5 ;  /* 0x0000006727277207 */ /* 0x000fe40002800000 */
[----:B------:R-:W-:Y:S02]  /*3fe0*/  FSEL R199, R174, RZ, P6 ;  /* 0x000000ffaec77208 */ /* 0x000fe40003000000 */
[----:B------:R-:W-:Y:S01]  /*3ff0*/  @P1 LOP3.LUT P6, RZ, R8, 0xff, RZ, 0xc0, !PT ;  /* 0x000000ff08ff1812 */ /* 0x000fe200078cc0ff */
[----:B------:R0:W-:Y:S01]  /*4000*/  @P4 STG.E.128 desc[UR4][R96.64], R36 ;  /* 0x0000002460004986 */ /* 0x0001e2000c101d04 */
[----:B------:R-:W-:-:S02]  /*4010*/  @P1 F2FP.BF16.F32.PACK_AB R235, RZ, R235 ;  /* 0x000000ebffeb123e */ /* 0x000fc400000010ff */
[----:B------:R-:W-:Y:S02]  /*4020*/  @P1 FSEL R174, R174, RZ, P6 ;  /* 0x000000ffaeae1208 */ /* 0x000fe40003000000 */
[----:B------:R-:W-:Y:S02]  /*4030*/  LOP3.LUT P6, RZ, R168, 0xff000000, RZ, 0xc0, !PT ;  /* 0xff000000a8ff7812 */ /* 0x000fe400078cc0ff */
[----:B------:R-:W-:Y:S02]  /*4040*/  @P1 F2FP.BF16.F32.PACK_AB R237, RZ, R237 ;  /* 0x000000edffed123e */ /* 0x000fe400000010ff */
[----:B------:R-:W-:Y:S02]  /*4050*/  @P1 F2FP.BF16.F32.PACK_AB R233, RZ, R233 ;  /* 0x000000e9ffe9123e */ /* 0x000fe400000010ff */
[----:B------:R-:W-:Y:S02]  /*4060*/  @P1 F2FP.BF16.F32.PACK_AB R234, RZ, R234 ;  /* 0x000000eaffea123e */ /* 0x000fe400000010ff */
[----:B------:R-:W-:-:S02]  /*4070*/  @P1 PRMT R152, R235, 0x7610, R152 ;  /* 0x00007610eb981816 */ /* 0x000fc40000000098 */
[----:B------:R-:W-:Y:S02]  /*4080*/  @P1 PRMT R153, R237, 0x7610, R153 ;  /* 0x00007610ed991816 */ /* 0x000fe40000000099 */
[----:B------:R-:W-:Y:S01]  /*4090*/  @P1 PRMT R154, R233, 0x7610, R154 ;  /* 0x00007610e99a1816 */ /* 0x000fe2000000009a */
[----:B0-----:R-:W-:Y:S01]  /*40a0*/  FMUL.FTZ R36, R203, UR19 ;  /* 0x00000013cb247c20 */ /* 0x001fe20008410000 */
[----:B------:R-:W0:Y:S01]  /*40b0*/  F2F.BF16.F32 R38, R240 ;  /* 0x000000f000267304 */ /* 0x000e220000202000 */
[----:B------:R-:W-:Y:S02]  /*40c0*/  SHF.L.U32 R96, R169, 0x3, RZ ;  /* 0x00000003a9607819 */ /* 0x000fe400000006ff */
[----:B------:R-:W-:Y:S02]  /*40d0*/  SHF.R.U32.HI R169, RZ, 0x1d, R169 ;  /* 0x0000001dffa97819 */ /* 0x000fe400000116a9 */
[----:B------:R-:W-:Y:S02]  /*40e0*/  FSEL R177, R36, RZ, P6 ;  /* 0x000000ff24b17208 */ /* 0x000fe40003000000 */
[----:B------:R-:W-:-:S02]  /*40f0*/  @P1 LOP3.LUT P6, RZ, R8, 0xff000000, RZ, 0xc0, !PT ;  /* 0xff00000008ff1812 */ /* 0x000fc400078cc0ff */
[----:B------:R-:W-:Y:S02]  /*4100*/  @P1 PRMT R155, R234, 0x7610, R155 ;  /* 0x00007610ea9b1816 */ /* 0x000fe4000000009b */
[----:B------:R-:W-:Y:S02]  /*4110*/  @P1 FSEL R168, R36, RZ, P6 ;  /* 0x000000ff24a81208 */ /* 0x000fe40003000000 */
[----:B------:R-:W1:Y:S01]  /*4120*/  F2F.BF16.F32 R36, R236 ;  /* 0x000000ec00247304 */ /* 0x000e620000202000 */
[----:B0-----:R-:W-:Y:S02]  /*4130*/  IMAD.U32 R38, R38, 0x10000, RZ ;  /* 0x0001000026267824 */ /* 0x001fe400078e00ff */
[----:B-1----:R-:W-:-:S05]  /*4140*/  IMAD.WIDE.U32 R36, R36, 0x10000, RZ ;  /* 0x0001000024247825 */ /* 0x002fca00078e00ff */
[----:B------:R-:W-:Y:S02]  /*4150*/  LOP3.LUT R37, R37, R38, R239, 0xfe, !PT ;  /* 0x0000002625257212 */ /* 0x000fe400078efeef */
[----:B------:R-:W-:Y:S02]  /*4160*/  IADD3 R38, P6, R96, UR22, RZ ;  /* 0x0000001660267c10 */ /* 0x000fe4000ffde0ff */
[----:B------:R-:W-:Y:S02]  /*4170*/  LOP3.LUT R36, R36, R226, RZ, 0xfc, !PT ;  /* 0x000000e224247212 */ /* 0x000fe400078efcff */
        /* <DEDUP_REMOVED lines=11> */
.L_x_2122:
[C---:B------:R-:W-:Y:S01]  /*4230*/  @P4 LEA R112, P6, R166.reuse, UR20, 0x4 ;  /* 0x00000014a6704c11 */ /* 0x040fe2000f8c20ff */
[-CC-:B------:R-:W-:Y:S01]  /*4240*/  FFMA.FTZ R179, R179, R172.reuse, R173.reuse ;  /* 0x000000acb3b37223 */ /* 0x180fe200000100ad */
[----:B------:R-:W-:Y:S01]  /*4250*/  SHF.L.U32 R206, R166, 0x3, RZ ;  /* 0x00000003a6ce7819 */ /* 0x000fe200000006ff */
[-C--:B------:R-:W-:Y:S01]  /*4260*/  FFMA.FTZ R180, R180, R172.reuse, R173 ;  /* 0x000000acb4b47223 */ /* 0x080fe200000100ad */
[----:B------:R-:W-:Y:S01]  /*4270*/  @P4 LEA.HI.X R113, R166, UR21, RZ, 0x4, P6 ;  /* 0x00000015a6714c11 */ /* 0x000fe2000b0f24ff */
[----:B------:R-:W-:Y:S01]  /*4280*/  FADD.FTZ R109, R109, -R179 ;  /* 0x800000b36d6d7221 */ /* 0x000fe20000010000 */
[----:B------:R-:W-:Y:S01]  /*4290*/  SHF.R.U32.HI R205, RZ, 0x1d, R166 ;  /* 0x0000001dffcd7819 */ /* 0x000fe200000116a6 */
[----:B------:R-:W-:Y:S01]  /*42a0*/  IMAD.SHL.U32 R166, R165, 0x8, RZ ;  /* 0x00000008a5a67824 */ /* 0x000fe200078e00ff */
[----:B------:R-:W-:Y:S01]  /*42b0*/  IADD3 R114, P6, R206, UR22, RZ ;  /* 0x00000016ce727c10 */ /* 0x000fe2000ffde0ff */
[----:B------:R-:W-:Y:S01]  /*42c0*/  FMUL.FTZ R109, R159, R109 ;  /* 0x0000006d9f6d7220 */ /* 0x000fe20000410000 */
[----:B01----:R-:W-:Y:S01]  /*42d0*/  SEL R37, R208, R101, P5 ;  /* 0x00000065d0257207 */ /* 0x003fe20002800000 */
[----:B------:R-:W-:Y:S01]  /*42e0*/  FADD.FTZ R110, R110, -R180 ;  /* 0x800000b46e6e7221 */ /* 0x000fe20000010000 */
[----:B------:R-:W-:Y:S01]  /*42f0*/  IADD3.X R115, R205, UR23, RZ, P6, !PT ;  /* 0x00000017cd737c10 */ /* 0x000fe2000b7fe4ff */
[----:B------:R-:W-:Y:S01]  /*4300*/  FFMA.FTZ R178, R178, R172, R173 ;  /* 0x000000acb2b27223 */ /* 0x000fe200000100ad */
[----:B------:R-:W-:Y:S01]  /*4310*/  SEL R38, R223, R102, P5 ;  /* 0x00000066df267207 */ /* 0x000fe20002800000 */
[----:B------:R-:W-:Y:S01]  /*4320*/  @P3 FADD.FTZ R109, R129, R109 ;  /* 0x0000006d816d3221 */ /* 0x000fe20000010000 */
[----:B------:R-:W-:Y:S01]  /*4330*/  SEL R39, R207, R103, P5 ;  /* 0x00000067cf277207 */ /* 0x000fe20002800000 */
[----:B------:R-:W-:Y:S01]  /*4340*/  FMUL.FTZ R110, R159, R110 ;  /* 0x0000006e9f6e7220 */ /* 0x000fe20000410000 */
[----:B------:R-:W-:Y:S01]  /*4350*/  SEL R36, R224, R100, P5 ;  /* 0x00000064e0247207 */ /* 0x000fe20002800000 */
[----:B------:R-:W-:Y:S01]  /*4360*/  FADD.FTZ R108, R108, -R178 ;  /* 0x800000b26c6c7221 */ /* 0x000fe20000010000 */
[----:B------:R-:W-:Y:S01]  /*4370*/  @P4 LEA R96, P6, R165, UR20, 0x4 ;  /* 0x00000014a5604c11 */ /* 0x000fe2000f8c20ff */
[----:B------:R-:W-:Y:S01]  /*4380*/  FFMA.FTZ R181, R181, R172, R173 ;  /* 0x000000acb5b57223 */ /* 0x000fe200000100ad */
[----:B------:R-:W-:Y:S01]  /*4390*/  FMUL.FTZ R169, R109, UR19 ;  /* 0x000000136da97c20 */ /* 0x000fe20008410000 */
[----:B------:R0:W-:Y:S01]  /*43a0*/  @P4 STG.E.128 desc[UR4][R112.64], R36 ;  /* 0x0000002470004986 */ /* 0x0001e2000c101d04 */
[----:B------:R-:W-:Y:S01]  /*43b0*/  @P4 LEA.HI.X R97, R165, UR21, RZ, 0x4, P6 ;  /* 0x00000015a5614c11 */ /* 0x000fe2000b0f24ff */
[----:B------:R-:W-:Y:S01]  /*43c0*/  @P3 FADD.FTZ R110, R130, R110 ;  /* 0x0000006e826e3221 */ /* 0x000fe20000010000 */
[----:B------:R-:W-:Y:S01]  /*43d0*/  SHF.R.U32.HI R165, RZ, 0x1d, R165 ;  /* 0x0000001dffa57819 */ /* 0x000fe200000116a5 */
[----:B------:R-:W-:Y:S01]  /*43e0*/  FMUL.FTZ R108, R159, R108 ;  /* 0x0000006c9f6c7220 */ /* 0x000fe20000410000 */
[----:B------:R-:W-:Y:S01]  /*43f0*/  FADD.FTZ R111, R111, -R181 ;  /* 0x800000b56f6f7221 */ /* 0x000fe20000010000 */
[-C--:B------:R-:W-:Y:S01]  /*4400*/  FFMA.FTZ R183, R183, R172.reuse, R173 ;  /* 0x000000acb7b77223 */ /* 0x080fe200000100ad */
[----:B------:R-:W-:Y:S01]  /*4410*/  FMUL.FTZ R179, R110, UR19 ;  /* 0x000000136eb37c20 */ /* 0x000fe20008410000 */
[----:B------:R-:W-:Y:S01]  /*4420*/  @P3 FADD.FTZ R108, R128, R108 ;  /* 0x0000006c806c3221 */ /* 0x000fe20000010000 */
[----:B------:R-:W-:Y:S01]  /*4430*/  FMUL.FTZ R111, R159, R111 ;  /* 0x0000006f9f6f7220 */ /* 0x000fe20000410000 */
[----:B------:R-:W-:Y:S01]  /*4440*/  FADD.FTZ R105, R105, -R183 ;  /* 0x800000b769697221 */ /* 0x000fe20000010000 */
[-C--:B------:R-:W-:Y:S01]  /*4450*/  FFMA.FTZ R106, R106, R172.reuse, R173 ;  /* 0x000000ac6a6a7223 */ /* 0x080fe200000100ad */
[----:B------:R-:W-:Y:S01]  /*4460*/  FMUL.FTZ R178, R108, UR19 ;  /* 0x000000136cb27c20 */ /* 0x000fe20008410000 */
[----:B------:R-:W-:Y:S01]  /*4470*/  @P3 FADD.FTZ R111, R131, R111 ;  /* 0x0000006f836f3221 */ /* 0x000fe20000010000 */
[----:B------:R-:W-:Y:S01]  /*4480*/  FMUL.FTZ R105, R159, R105 ;  /* 0x000000699f697220 */ /* 0x000fe20000410000 */
[----:B------:R-:W-:Y:S01]  /*4490*/  FADD.FTZ R106, R184, -R106 ;  /* 0x8000006ab86a7221 */ /* 0x000fe20000010000 */
[----:B------:R-:W-:Y:S01]  /*44a0*/  FFMA.FTZ R182, R182, R172, R173 ;  /* 0x000000acb6b67223 */ /* 0x000fe200000100ad */
[----:B------:R-:W-:Y:S01]  /*44b0*/  FMUL.FTZ R180, R111, UR19 ;  /* 0x000000136fb47c20 */ /* 0x000fe20008410000 */
[----:B0-----:R-:W-:Y:S01]  /*44c0*/  IADD3 R112, P6, R166, UR22, RZ ;  /* 0x00000016a6707c10 */ /* 0x001fe2000ffde0ff */
[----:B------:R-:W0:Y:S01]  /*44d0*/  F2F.BF16.F32 R36, R195 ;  /* 0x000000c300247304 */ /* 0x000e220000202000 */
[----:B------:R-:W-:Y:S01]  /*44e0*/  @P3 FADD.FTZ R105, R133, R105 ;  /* 0x0000006985693221 */ /* 0x000fe20000010000 */
[----:B------:R-:W-:Y:S01]  /*44f0*/  FMUL.FTZ R106, R159, R106 ;  /* 0x0000006a9f6a7220 */ /* 0x000fe20000410000 */
[----:B------:R-:W-:Y:S01]  /*4500*/  IADD3.X R113, R165, UR23, RZ, P6, !PT ;  /* 0x00000017a5717c10 */ /* 0x000fe2000b7fe4ff */
[----:B------:R-:W-:Y:S01]  /*4510*/  FADD.FTZ R104, R104, -R182 ;  /* 0x800000b668687221 */ /* 0x000fe20000010000 */
[----:B------:R-:W-:Y:S01]  /*4520*/  LOP3.LUT P6, RZ, R164, 0xff00, RZ, 0xc0, !PT ;  /* 0x0000ff00a4ff7812 */ /* 0x000fe200078cc0ff */
[----:B------:R-:W-:Y:S01]  /*4530*/  FFMA.FTZ R107, R107, R172, R173 ;  /* 0x000000ac6b6b7223 */ /* 0x000fe200000100ad */
[----:B------:R-:W-:Y:S01]  /*4540*/  FMUL.FTZ R181, R105, UR19 ;  /* 0x0000001369b57c20 */ /* 0x000fe20008410000 */
[----:B------:R-:W1:Y:S01]  /*4550*/  F2F.BF16.F32 R38, R204 ;  /* 0x000000cc00267304 */ /* 0x000e620000202000 */
[----:B------:R-:W-:Y:S01]  /*4560*/  FSEL R207, R169, RZ, P6 ;  /* 0x000000ffa9cf7208 */ /* 0x000fe20003000000 */
[----:B------:R-:W-:Y:S01]  /*4570*/  @P3 FADD.FTZ R106, R134, R106 ;  /* 0x0000006a866a3221 */ /* 0x000fe20000010000 */
[----:B------:R-:W-:Y:S01]  /*4580*/  LOP3.LUT P6, RZ, R164, 0xff0000, RZ, 0xc0, !PT ;  /* 0x00ff0000a4ff7812 */ /* 0x000fe200078cc0ff */
[----:B------:R-:W-:Y:S01]  /*4590*/  FMUL.FTZ R104, R159, R104 ;  /* 0x000000689f687220 */ /* 0x000fe20000410000 */
[----:B------:R-:W-:Y:S01]  /*45a0*/  FADD.FTZ R185, R185, -R107 ;  /* 0x8000006bb9b97221 */ /* 0x000fe20000010000 */
[----:B------:R-:W-:Y:S01]  /*45b0*/  FFMA.FTZ R188, R188, R172, R173 ;  /* 0x000000acbcbc7223 */ /* 0x000fe200000100ad */
[----:B------:R-:W-:Y:S01]  /*45c0*/  FSEL R208, R179, RZ, P6 ;  /* 0x000000ffb3d07208 */ /* 0x000fe20003000000 */
[----:B------:R-:W2:Y:S01]  /*45d0*/  F2F.BF16.F32 R196, R196 ;  /* 0x000000c400c47304 */ /* 0x000ea20000202000 */
[----:B------:R-:W-:Y:S01]  /*45e0*/  LOP3.LUT P6, RZ, R164, 0xff, RZ, 0xc0, !PT ;  /* 0x000000ffa4ff7812 */ /* 0x000fe200078cc0ff */
[----:B------:R-:W-:Y:S01]  /*45f0*/  @P3 FADD.FTZ R104, R132, R104 ;  /* 0x0000006884683221 */ /* 0x000fe20000010000 */
[----:B------:R-:W-:Y:S01]  /*4600*/  FMUL.FTZ R182, R159, R185 ;  /* 0x000000b99fb67220 */ /* 0x000fe20000410000 */
[----:B------:R-:W-:Y:S01]  /*4610*/  FADD.FTZ R188, R189, -R188 ;  /* 0x800000bcbdbc7221 */ /* 0x000fe20000010000 */
[----:B------:R-:W-:Y:S01]  /*4620*/  FSEL R223, R178, RZ, P6 ;  /* 0x000000ffb2df7208 */ /* 0x000fe20003000000 */
[----:B0-----:R-:W-:Y:S01]  /*4630*/  IMAD.WIDE.U32 R36, R36, 0x10000, RZ ;  /* 0x0001000024247825 */ /* 0x001fe200078e00ff */
[----:B------:R-:W-:-:S03]  /*4640*/  LOP3.LUT P6, RZ, R164, 0xff000000, RZ, 0xc0, !PT ;  /* 0xff000000a4ff7812 */ /* 0x000fc600078cc0ff */
[----:B------:R-:W-:Y:S01]  /*4650*/  FMUL.FTZ R164, R106, UR19 ;  /* 0x000000136aa47c20 */ /* 0x000fe20008410000 */
[----:B------:R-:W-:Y:S01]  /*4660*/  FFMA.FTZ R209, R209, R172, R173 ;  /* 0x000000acd1d17223 */ /* 0x000fe200000100ad */
[----:B-1----:R-:W-:Y:S01]  /*4670*/  SHF.L.U32 R38, R38, 0x10, RZ ;  /* 0x0000001026267819 */ /* 0x002fe200000006ff */
[----:B------:R-:W-:Y:S01]  /*4680*/  FMUL.FTZ R107, R104, UR19 ;  /* 0x00000013686b7c20 */ /* 0x000fe20008410000 */
[----:B------:R-:W-:Y:S01]  /*4690*/  FSEL R224, R180, RZ, P6 ;  /* 0x000000ffb4e07208 */ /* 0x000fe20003000000 */
[----:B------:R-:W0:Y:S01]  /*46a0*/  F2F.BF16.F32 R194, R194 ;  /* 0x000000c200c27304 */ /* 0x000e220000202000 */
[----:B------:R-:W-:Y:S01]  /*46b0*/  LOP3.LUT P6, RZ, R163, 0xff00, RZ, 0xc0, !PT ;  /* 0x0000ff00a3ff7812 */ /* 0x000fe200078cc0ff */
[----:B------:R-:W-:Y:S01]  /*46c0*/  @P3 FADD.FTZ R182, R135, R182 ;  /* 0x000000b687b63221 */ /* 0x000fe20000010000 */
[----:B------:R-:W-:Y:S01]  /*46d0*/  FMUL.FTZ R184, R159, R188 ;  /* 0x000000bc9fb87220 */ /* 0x000fe20000410000 */
[----:B------:R-:W-:Y:S01]  /*46e0*/  FADD.FTZ R209, R210, -R209 ;  /* 0x800000d1d2d17221 */ /* 0x000fe20000010000 */
[----:B------:R-:W-:Y:S01]  /*46f0*/  FSEL R226, R181, RZ, P6 ;  /* 0x000000ffb5e27208 */ /* 0x000fe20003000000 */
[--C-:B------:R-:W-:Y:S01]  /*4700*/  FFMA.FTZ R186, R186, R172, R173.reuse ;  /* 0x000000acbaba7223 */ /* 0x100fe200000100ad */
[----:B------:R-:W-:Y:S01]  /*4710*/  LOP3.LUT P6, RZ, R163, 0xff0000, RZ, 0xc0, !PT ;  /* 0x00ff0000a3ff7812 */ /* 0x000fe200078cc0ff */
[----:B------:R-:W-:Y:S01]  /*4720*/  FMUL.FTZ R185, R182, UR19 ;  /* 0x00000013b6b97c20 */ /* 0x000fe20008410000 */
[----:B--2---:R-:W-:Y:S01]  /*4730*/  LOP3.LUT R37, R37, R38, R196, 0xfe, !PT ;  /* 0x0000002625257212 */ /* 0x004fe200078efec4 */
        /* <DEDUP_REMOVED lines=17> */
[----:B0-----:R-:W-:Y:S01]  /*4850*/  LOP3.LUT R36, R36, R194, RZ, 0xfc, !PT ;  /* 0x000000c224247212 */ /* 0x001fe200078efcff */
[----:B------:R-:W-:Y:S01]  /*4860*/  FMUL.FTZ R194, R159, R99 ;  /* 0x000000639fc27220 */ /* 0x000fe20000410000 */
[----:B------:R-:W-:Y:S01]  /*4870*/  FSEL R204, R183, RZ, P6 ;  /* 0x000000ffb7cc7208 */ /* 0x000fe20003000000 */
[----:B------:R-:W-:Y:S01]  /*4880*/  FADD.FTZ R190, R191, -R190 ;  /* 0x800000bebfbe7221 */ /* 0x000fe20000010000 */
[C---:B------:R-:W-:Y:S01]  /*4890*/  LOP3.LUT P6, RZ, R162.reuse, 0xff0000, RZ, 0xc0, !PT ;  /* 0x00ff0000a2ff7812 */ /* 0x040fe200078cc0ff */
[----:B------:R-:W-:Y:S01]  /*48a0*/  FMUL.FTZ R186, R187, UR19 ;  /* 0x00000013bbba7c20 */ /* 0x000fe20008410000 */
[----:B------:R-:W-:Y:S01]  /*48b0*/  @P3 FADD.FTZ R194, R139, R194 ;  /* 0x000000c28bc23221 */ /* 0x000fe20000010000 */
[----:B------:R-:W-:Y:S01]  /*48c0*/  FMUL.FTZ R190, R159, R190 ;  /* 0x000000be9fbe7220 */ /* 0x000fe20000410000 */
[----:B------:R-:W-:Y:S01]  /*48d0*/  FSEL R210, R189, RZ, P6 ;  /* 0x000000ffbdd27208 */ /* 0x000fe20003000000 */
[----:B------:R0:W-:Y:S01]  /*48e0*/  STG.E.64 desc[UR4][R114.64], R36 ;  /* 0x0000002472007986 */ /* 0x0001e2000c101b04 */
[----:B------:R-:W-:Y:S01]  /*48f0*/  LOP3.LUT P6, RZ, R162, 0xff, RZ, 0xc0, !PT ;  /* 0x000000ffa2ff7812 */ /* 0x000fe200078cc0ff */
[----:B------:R-:W-:Y:S01]  /*4900*/  FMUL.FTZ R99, R194, UR19 ;  /* 0x00000013c2637c20 */ /* 0x000fe20008410000 */
[----:B------:R-:W-:Y:S01]  /*4910*/  @P3 FADD.FTZ R190, R141, R190 ;  /* 0x000000be8dbe3221 */ /* 0x000fe20000010000 */
[----:B------:R-:W-:-:S02]  /*4920*/  @P1 F2FP.BF16.F32.PACK_AB R170, RZ, R170 ;  /* 0x000000aaffaa123e */ /* 0x000fc400000010ff */
[----:B------:R-:W-:Y:S01]  /*4930*/  FSEL R209, R186, RZ, P6 ;  /* 0x000000ffbad17208 */ /* 0x000fe20003000000 */
[----:B------:R-:W-:Y:S01]  /*4940*/  FMUL.FTZ R191, R190, UR19 ;  /* 0x00000013bebf7c20 */ /* 0x000fe20008410000 */
[----:B------:R-:W-:Y:S02]  /*4950*/  LOP3.LUT P6, RZ, R162, 0xff000000, RZ, 0xc0, !PT ;  /* 0xff000000a2ff7812 */ /* 0x000fe400078cc0ff */
[----:B------:R-:W-:Y:S02]  /*4960*/  @P1 F2FP.BF16.F32.PACK_AB R171, RZ, R171 ;  /* 0x000000abffab123e */ /* 0x000fe400000010ff */
[----:B------:R-:W-:Y:S02]  /*4970*/  @P1 F2FP.BF16.F32.PACK_AB R198, RZ, R198 ;  /* 0x000000c6ffc6123e */ /* 0x000fe400000010ff */
[----:B0-----:R-:W-:Y:S02]  /*4980*/  FSEL R114, R99, RZ, P6 ;  /* 0x000000ff63727208 */ /* 0x001fe40003000000 */
[----:B------:R-:W-:Y:S01]  /*4990*/  @P1 F2FP.BF16.F32.PACK_AB R36, RZ, R0 ;  /* 0x00000000ff24123e */ /* 0x000fe200000010ff */
[----:B------:R-:W-:Y:S01]  /*49a0*/  FFMA.FTZ R0, R192, R172, R173 ;  /* 0x000000acc0007223 */ /* 0x000fe200000100ad */
[----:B------:R-:W-:-:S02]  /*49b0*/  LOP3.LUT P6, RZ, R157, 0xff00, RZ, 0xc0, !PT ;  /* 0x0000ff009dff7812 */ /* 0x000fc400078cc0ff */
[----:B------:R-:W-:Y:S01]  /*49c0*/  @P1 PRMT R153, R36, 0x7610, R153 ;  /* 0x0000761024991816 */ /* 0x000fe20000000099 */
[----:B------:R-:W-:Y:S01]  /*49d0*/  FADD.FTZ R0, R193, -R0 ;  /* 0x80000000c1007221 */ /* 0x000fe20000010000 */
[----:B------:R-:W-:Y:S02]  /*49e0*/  FSEL R115, R191, RZ, P6 ;  /* 0x000000ffbf737208 */ /* 0x000fe40003000000 */
        /* <DEDUP_REMOVED lines=12> */
.L_x_2123:
[-CC-:B------:R-:W-:Y:S01]  /*4ab0*/  FFMA.FTZ R146, R146, R172.reuse, R173.reuse ;  /* 0x000000ac92927223 */ /* 0x180fe200000100ad */
[----:B0-----:R-:W-:Y:S01]  /*4ac0*/  SEL R37, R200, R101, P5 ;  /* 0x00000065c8257207 */ /* 0x001fe20002800000 */
[----:B------:R-:W-:Y:S01]  /*4ad0*/  FFMA.FTZ R145, R145, R172, R173 ;  /* 0x000000ac91917223 */ /* 0x000fe200000100ad */
[----:B------:R-:W-:Y:S01]  /*4ae0*/  SEL R38, R202, R102, P5 ;  /* 0x00000066ca267207 */ /* 0x000fe20002800000 */
[----:B------:R-:W-:Y:S01]  /*4af0*/  FADD.FTZ R172, R147, -R146 ;  /* 0x8000009293ac7221 */ /* 0x000fe20000010000 */
[----:B------:R-:W-:Y:S01]  /*4b00*/  SEL R39, R203, R103, P5 ;  /* 0x00000067cb277207 */ /* 0x000fe20002800000 */
[----:B------:R-:W0:Y:S01]  /*4b10*/  F2F.BF16.F32 R224, R224 ;  /* 0x000000e000e07304 */ /* 0x000e220000202000 */
[----:B------:R-:W-:Y:S01]  /*4b20*/  SEL R36, R201, R100, P5 ;  /* 0x00000064c9247207 */ /* 0x000fe20002800000 */
[----:B------:R-:W-:Y:S01]  /*4b30*/  FADD.FTZ R145, R144, -R145 ;  /* 0x8000009190917221 */ /* 0x000fe20000010000 */
[C---:B------:R-:W-:Y:S01]  /*4b40*/  FMUL.FTZ R172, R159.reuse, R172 ;  /* 0x000000ac9fac7220 */ /* 0x040fe20000410000 */
[----:B------:R-:W-:Y:S01]  /*4b50*/  FMUL.FTZ R0, R159, R0 ;  /* 0x000000009f007220 */ /* 0x000fe20000410000 */
[----:B------:R-:W-:Y:S01]  /*4b60*/  LOP3.LUT P6, RZ, R157, 0xff0000, RZ, 0xc0, !PT ;  /* 0x00ff00009dff7812 */ /* 0x000fe200078cc0ff */
[----:B------:R1:W-:Y:S01]  /*4b70*/  @P4 STG.E.128 desc[UR4][R96.64], R36 ;  /* 0x0000002460004986 */ /* 0x0003e2000c101d04 */
[----:B------:R-:W-:Y:S01]  /*4b80*/  FMUL.FTZ R171, R159, R145 ;  /* 0x000000919fab7220 */ /* 0x000fe20000410000 */
[----:B------:R-:W-:Y:S01]  /*4b90*/  F2F.BF16.F32 R208, R208 ;  /* 0x000000d000d07304 */ /* 0x000fe20000202000 */
[----:B------:R-:W-:Y:S01]  /*4ba0*/  @P3 FADD.FTZ R172, R143, R172 ;  /* 0x000000ac8fac3221 */ /* 0x000fe20000010000 */
[----:B------:R-:W-:Y:S01]  /*4bb0*/  @P3 FADD.FTZ R0, R142, R0 ;  /* 0x000000008e003221 */ /* 0x000fe20000010000 */
[----:B------:R-:W-:Y:S01]  /*4bc0*/  @P3 FADD.FTZ R171, R140, R171 ;  /* 0x000000ab8cab3221 */ /* 0x000fe20000010000 */
[----:B------:R-:W-:Y:S01]  /*4bd0*/  LOP3.LUT P3, RZ, R157, 0xff000000, RZ, 0xc0, !PT ;  /* 0xff0000009dff7812 */ /* 0x000fe2000786c0ff */
[----:B------:R-:W-:Y:S01]  /*4be0*/  FMUL.FTZ R173, R172, UR19 ;  /* 0x00000013acad7c20 */ /* 0x000fe20008410000 */
[----:B------:R-:W-:Y:S01]  /*4bf0*/  FMUL.FTZ R170, R0, UR19 ;  /* 0x0000001300aa7c20 */ /* 0x000fe20008410000 */
[----:B0-----:R-:W-:Y:S01]  /*4c00*/  IMAD.U32 R224, R224, 0x10000, RZ ;  /* 0x00010000e0e07824 */ /* 0x001fe200078e00ff */
[----:B------:R-:W-:Y:S01]  /*4c10*/  F2F.BF16.F32 R223, R223 ;  /* 0x000000df00df7304 */ /* 0x000fe20000202000 */
[----:B------:R-:W-:-:S02]  /*4c20*/  @P1 F2FP.BF16.F32.PACK_AB R167, RZ, R167 ;  /* 0x000000a7ffa7123e */ /* 0x000fc400000010ff */
[----:B------:R-:W-:Y:S02]  /*4c30*/  FSEL R145, R173, RZ, P3 ;  /* 0x000000ffad917208 */ /* 0x000fe40001800000 */
[----:B------:R-:W-:Y:S02]  /*4c40*/  FSEL R162, R170, RZ, P6 ;  /* 0x000000ffaaa27208 */ /* 0x000fe40003000000 */
[----:B------:R-:W-:Y:S01]  /*4c50*/  LOP3.LUT P3, RZ, R157, 0xff, RZ, 0xc0, !PT ;  /* 0x000000ff9dff7812 */ /* 0x000fe2000786c0ff */
[----:B-1----:R-:W0:Y:S01]  /*4c60*/  F2F.BF16.F32 R38, R207 ;  /* 0x000000cf00267304 */ /* 0x002e220000202000 */
[----:B------:R-:W-:Y:S01]  /*4c70*/  FMUL.FTZ R157, R171, UR19 ;  /* 0x00000013ab9d7c20 */ /* 0x000fe20008410000 */
[----:B------:R-:W-:Y:S02]  /*4c80*/  @P1 F2FP.BF16.F32.PACK_AB R174, RZ, R174 ;  /* 0x000000aeffae123e */ /* 0x000fe400000010ff */
[----:B------:R-:W-:Y:S02]  /*4c90*/  @P1 F2FP.BF16.F32.PACK_AB R168, RZ, R168 ;  /* 0x000000a8ffa8123e */ /* 0x000fe400000010ff */
[----:B------:R-:W-:-:S02]  /*4ca0*/  FSEL R159, R157, RZ, P3 ;  /* 0x000000ff9d9f7208 */ /* 0x000fc40001800000 */
[----:B------:R-:W1:Y:S01]  /*4cb0*/  F2F.BF16.F32 R226, R226 ;  /* 0x000000e200e27304 */ /* 0x000e620000202000 */
[----:B------:R-:W-:Y:S02]  /*4cc0*/  @P1 LOP3.LUT P3, RZ, R7, 0xff00, RZ, 0xc0, !PT ;  /* 0x0000ff0007ff1812 */ /* 0x000fe4000786c0ff */
[----:B------:R-:W-:Y:S02]  /*4cd0*/  @P1 PRMT R153, R167, 0x7610, R153 ;  /* 0x00007610a7991816 */ /* 0x000fe40000000099 */
[----:B------:R-:W-:Y:S01]  /*4ce0*/  @P1 FSEL R169, R169, RZ, P3 ;  /* 0x000000ffa9a91208 */ /* 0x000fe20001800000 */
[----:B0-----:R-:W-:Y:S02]  /*4cf0*/  IMAD.WIDE.U32 R38, R38, 0x10000, RZ ;  /* 0x0001000026267825 */ /* 0x001fe400078e00ff */
[----:B------:R-:W0:Y:S01]  /*4d00*/  F2F.BF16.F32 R163, R163 ;  /* 0x000000a300a37304 */ /* 0x000e220000202000 */
[----:B------:R-:W-:Y:S02]  /*4d10*/  @P1 LOP3.LUT P3, RZ, R7, 0xff0000, RZ, 0xc0, !PT ;  /* 0x00ff000007ff1812 */ /* 0x000fe4000786c0ff */
[----:B------:R-:W-:-:S02]  /*4d20*/  @P1 PRMT R152, R174, 0x7610, R152 ;  /* 0x00007610ae981816 */ /* 0x000fc40000000098 */
[----:B------:R-:W-:Y:S02]  /*4d30*/  LOP3.LUT R147, R39, R224, R208, 0xfe, !PT ;  /* 0x000000e027937212 */ /* 0x000fe400078efed0 */
[----:B------:R-:W-:Y:S01]  /*4d40*/  LOP3.LUT R146, R38, R223, RZ, 0xfc, !PT ;  /* 0x000000df26927212 */ /* 0x000fe200078efcff */
[----:B------:R-:W2:Y:S01]  /*4d50*/  F2F.BF16.F32 R195, R195 ;  /* 0x000000c300c37304 */ /* 0x000ea20000202000 */
[----:B-1----:R-:W-:Y:S01]  /*4d60*/  IMAD.WIDE.U32 R38, R226, 0x10000, RZ ;  /* 0x00010000e2267825 */ /* 0x002fe200078e00ff */
[----:B------:R-:W-:Y:S02]  /*4d70*/  @P1 FSEL R179, R179, RZ, P3 ;  /* 0x000000ffb3b31208 */ /* 0x000fe40001800000 */
[----:B------:R-:W-:Y:S02]  /*4d80*/  @P1 PRMT R155, R168, 0x7610, R155 ;  /* 0x00007610a89b1816 */ /* 0x000fe4000000009b */
[----:B0-----:R-:W-:Y:S02]  /*4d90*/  SHF.L.U32 R163, R163, 0x10, RZ ;  /* 0x00000010a3a37819 */ /* 0x001fe400000006ff */
[----:B------:R-:W0:Y:S02]  /*4da0*/  F2F.BF16.F32 R196, R196 ;  /* 0x000000c400c47304 */ /* 0x000e240000202000 */
[----:B--2---:R-:W-:-:S06]  /*4db0*/  LOP3.LUT R97, R39, R163, R195, 0xfe, !PT ;  /* 0x000000a327617212 */ /* 0x004fcc00078efec3 */
[----:B------:R-:W1:Y:S01]  /*4dc0*/  F2F.BF16.F32 R204, R204 ;  /* 0x000000cc00cc7304 */ /* 0x000e620000202000 */
[----:B0-----:R-:W-:-:S07]  /*4dd0*/  LOP3.LUT R96, R38, R196, RZ, 0xfc, !PT ;  /* 0x000000c426607212 */ /* 0x001fce00078efcff */
[----:B------:R-:W0:Y:S01]  /*4de0*/  F2F.BF16.F32 R114, R114 ;  /* 0x0000007200727304 */ /* 0x000e220000202000 */
[----:B-1----:R-:W-:-:S07]  /*4df0*/  IMAD.WIDE.U32 R38, R204, 0x10000, RZ ;  /* 0x00010000cc267825 */ /* 0x002fce00078e00ff */
[----:B------:R1:W2:Y:S01]  /*4e00*/  F2F.BF16.F32 R36, R175 ;  /* 0x000000af00247304 */ /* 0x0002a20000202000 */
[----:B0-----:R-:W-:-:S07]  /*4e10*/  IMAD.U32 R114, R114, 0x10000, RZ ;  /* 0x0001000072727824 */ /* 0x001fce00078e00ff */
[----:B------:R-:W0:Y:S01]  /*4e20*/  F2F.BF16.F32 R177, R177 ;  /* 0x000000b100b17304 */ /* 0x000e220000202000 */
[----:B-1----:R-:W-:Y:S01]  /*4e30*/  SHF.R.U32.HI R175, RZ, 0x1d, R158 ;  /* 0x0000001dffaf7819 */ /* 0x002fe2000001169e */
[----:B--2---:R-:W-:-:S06]  /*4e40*/  IMAD.WIDE.U32 R36, R36, 0x10000, RZ ;  /* 0x0001000024247825 */ /* 0x004fcc00078e00ff */
[----:B------:R-:W1:Y:S01]  /*4e50*/  F2F.BF16.F32 R210, R210 ;  /* 0x000000d200d27304 */ /* 0x000e620000202000 */
[----:B0-----:R-:W-:-:S07]  /*4e60*/  SHF.L.U32 R177, R177, 0x10, RZ ;  /* 0x00000010b1b17819 */ /* 0x001fce00000006ff */
[----:B------:R-:W0:Y:S08]  /*4e70*/  F2F.BF16.F32 R209, R209 ;  /* 0x000000d100d17304 */ /* 0x000e300000202000 */
[----:B------:R1:W2:Y:S08]  /*4e80*/  F2F.BF16.F32 R144, R115 ;  /* 0x0000007300907304 */ /* 0x0002b00000202000 */
[----:B------:R-:W3:Y:S01]  /*4e90*/  F2F.BF16.F32 R197, R197 ;  /* 0x000000c500c57304 */ /* 0x000ee20000202000 */
[----:B-1----:R-:W-:-:S02]  /*4ea0*/  LOP3.LUT R115, R39, R114, R210, 0xfe, !PT ;  /* 0x0000007227737212 */ /* 0x002fc400078efed2 */
[----:B0-----:R-:W-:Y:S01]  /*4eb0*/  LOP3.LUT R114, R38, R209, RZ, 0xfc, !PT ;  /* 0x000000d126727212 */ /* 0x001fe200078efcff */
[----:B--2---:R-:W-:-:S04]  /*4ec0*/  IMAD.WIDE.U32 R38, R144, 0x10000, RZ ;  /* 0x0001000090267825 */ /* 0x004fc800078e00ff */
[----:B------:R-:W0:Y:S01]  /*4ed0*/  F2F.BF16.F32 R199, R199 ;  /* 0x000000c700c77304 */ /* 0x000e220000202000 */
[----:B---3--:R-:W-:-:S07]  /*4ee0*/  LOP3.LUT R37, R37, R177, R197, 0xfe, !PT ;  /* 0x000000b125257212 */ /* 0x008fce00078efec5 */
[----:B------:R-:W1:Y:S01]  /*4ef0*/  F2F.BF16.F32 R145, R145 ;  /* 0x0000009100917304 */ /* 0x000e620000202000 */
[----:B0-----:R-:W-:-:S07]  /*4f00*/  LOP3.LUT R36, R36, R199, RZ, 0xfc, !PT ;  /* 0x000000c724247212 */ /* 0x001fce00078efcff */
[----:B------:R-:W0:Y:S01]  /*4f10*/  F2F.BF16.F32 R162, R162 ;  /* 0x000000a200a27304 */ /* 0x000e220000202000 */
[----:B------:R2:W-:Y:S01]  /*4f20*/  STG.E.64 desc[UR4][R112.64], R36 ;  /* 0x0000002470007986 */ /* 0x0005e2000c101b04 */
[----:B-1----:R-:W-:-:S06]  /*4f30*/  SHF.L.U32 R145, R145, 0x10, RZ ;  /* 0x0000001091917819 */ /* 0x002fcc00000006ff */
[----:B------:R-:W1:Y:S01]  /*4f40*/  F2F.BF16.F32 R159, R159 ;  /* 0x0000009f009f7304 */ /* 0x000e620000202000 */
[----:B0-----:R-:W-:Y:S02]  /*4f50*/  LOP3.LUT R145, R39, R145, R162, 0xfe, !PT ;  /* 0x0000009127917212 */ /* 0x001fe400078efea2 */
[----:B------:R-:W-:-:S04]  /*4f60*/  @P4 LEA R162, P3, R158, UR20, 0x4 ;  /* 0x000000149ea24c11 */ /* 0x000fc8000f8620ff */
[----:B------:R-:W-:Y:S02]  /*4f70*/  @P4 LEA.HI.X R163, R158, UR21, RZ, 0x4, P3 ;  /* 0x000000159ea34c11 */ /* 0x000fe400098f24ff */
[C---:B------:R-:W-:Y:S02]  /*4f80*/  @P1 LOP3.LUT P3, RZ, R7.reuse, 0xff, RZ, 0xc0, !PT ;  /* 0x000000ff07ff1812 */ /* 0x040fe4000786c0ff */
[----:B-1----:R-:W-:Y:S02]  /*4f90*/  LOP3.LUT R144, R38, R159, RZ, 0xfc, !PT ;  /* 0x0000009f26907212 */ /* 0x002fe400078efcff */
[----:B------:R-:W-:Y:S01]  /*4fa0*/  @P1 F2FP.BF16.F32.PACK_AB R38, RZ, R176 ;  /* 0x000000b0ff26123e */ /* 0x000fe200000010ff */
[----:B------:R-:W-:Y:S01]  /*4fb0*/  IMAD.SHL.U32 R176, R158, 0x8, RZ ;  /* 0x000000089eb07824 */ /* 0x000fe200078e00ff */
[----:B------:R-:W-:Y:S02]  /*4fc0*/  @P1 FSEL R178, R178, RZ, P3 ;  /* 0x000000ffb2b21208 */ /* 0x000fe40001800000 */
[----:B------:R-:W-:-:S02]  /*4fd0*/  @P1 LOP3.LUT P3, RZ, R7, 0xff000000, RZ, 0xc0, !PT ;  /* 0xff00000007ff1812 */ /* 0x000fc4000786c0ff */
[----:B------:R-:W-:Y:S02]  /*4fe0*/  @P1 PRMT R154, R38, 0x7610, R154 ;  /* 0x00007610269a1816 */ /* 0x000fe4000000009a */
        /* <DEDUP_REMOVED lines=13> */
.L_x_2124:
        /* <DEDUP_REMOVED lines=17> */
[----:B------:R-:W-:Y:S01]  /*51d0*/  IMAD.SHL.U32 R107, R156, 0x8, RZ ;  /* 0x000000089c6b7824 */ /* 0x000fe200078e00ff */
        /* <DEDUP_REMOVED lines=14> */
.L_x_2125:
        /* <DEDUP_REMOVED lines=8> */
[----:B------:R-:W-:Y:S01]  /*5340*/  @P1 LOP3.LUT P3, RZ, R3, 0xff00, RZ, 0xc0, !PT ;  /* 0x0000ff0003ff1812 */ /* 0x000fe2000786c0ff */
        /* <DEDUP_REMOVED lines=29> */
.L_x_2126:
[----:B------:R-:W-:Y:S01]  /*5520*/  @P1 FSEL R186, R186, RZ, P3 ;  /* 0x000000ffbaba1208 */ /* 0x000fe20001800000 */
[----:B------:R1:W-:Y:S01]  /*5530*/  @P4 STG.E.128 desc[UR4][R104.64], R36 ;  /* 0x0000002468004986 */ /* 0x0003e2000c101d04 */
[----:B------:R-:W-:Y:S02]  /*5540*/  @P1 LOP3.LUT P3, RZ, R3, 0xff000000, RZ, 0xc0, !PT ;  /* 0xff00000003ff1812 */ /* 0x000fe4000786c0ff */
[----:B------:R-:W-:Y:S02]  /*5550*/  SEL R101, R190, R101, P5 ;  /* 0x00000065be657207 */ /* 0x000fe40002800000 */
[----:B------:R-:W-:Y:S02]  /*5560*/  @P1 FSEL R99, R99, RZ, P3 ;  /* 0x000000ff63631208 */ /* 0x000fe40001800000 */
[----:B------:R-:W-:Y:S02]  /*5570*/  SEL R102, R0, R102, P5 ;  /* 0x0000006600667207 */ /* 0x000fe40002800000 */
[----:B0-----:R-:W-:Y:S01]  /*5580*/  @P1 F2FP.BF16.F32.PACK_AB R97, RZ, R99 ;  /* 0x00000063ff61123e */ /* 0x001fe200000010ff */
[----:B------:R-:W-:Y:S01]  /*5590*/  IMAD.SHL.U32 R99, R5, 0x8, RZ ;  /* 0x0000000805637824 */ /* 0x000fe200078e00ff */
[----:B------:R-:W-:-:S02]  /*55a0*/  SEL R100, R171, R100, P5 ;  /* 0x00000064ab647207 */ /* 0x000fc40002800000 */
[----:B------:R-:W-:Y:S02]  /*55b0*/  SEL R103, R172, R103, P5 ;  /* 0x00000067ac677207 */ /* 0x000fe40002800000 */
[----:B------:R-:W-:Y:S02]  /*55c0*/  @P1 F2FP.BF16.F32.PACK_AB R183, RZ, R183 ;  /* 0x000000b7ffb7123e */ /* 0x000fe400000010ff */
[----:B------:R-:W-:Y:S02]  /*55d0*/  @P1 F2FP.BF16.F32.PACK_AB R189, RZ, R189 ;  /* 0x000000bdffbd123e */ /* 0x000fe400000010ff */
[----:B-1----:R-:W-:Y:S02]  /*55e0*/  SHF.L.U32 R105, R6, 0x3, RZ ;  /* 0x0000000306697819 */ /* 0x002fe400000006ff */
[----:B------:R-:W-:Y:S02]  /*55f0*/  SHF.R.U32.HI R6, RZ, 0x1d, R6 ;  /* 0x0000001dff067819 */ /* 0x000fe40000011606 */
[----:B------:R-:W-:-:S02]  /*5600*/  IADD3 R36, P3, R105, UR22, RZ ;  /* 0x0000001669247c10 */ /* 0x000fc4000ff7e0ff */
[----:B------:R-:W-:Y:S02]  /*5610*/  @P1 F2FP.BF16.F32.PACK_AB R186, RZ, R186 ;  /* 0x000000baffba123e */ /* 0x000fe400000010ff */
[----:B------:R-:W-:Y:S02]  /*5620*/  IADD3.X R37, R6, UR23, RZ, P3, !PT ;  /* 0x0000001706257c10 */ /* 0x000fe40009ffe4ff */
[----:B------:R-:W-:Y:S02]  /*5630*/  SHF.R.U32.HI R0, RZ, 0x1d, R5 ;  /* 0x0000001dff007819 */ /* 0x000fe40000011605 */
[----:B------:R-:W-:Y:S01]  /*5640*/  IADD3 R38, P3, R99, UR22, RZ ;  /* 0x0000001663267c10 */ /* 0x000fe2000ff7e0ff */
[----:B------:R0:W-:Y:S01]  /*5650*/  STG.E.64 desc[UR4][R36.64], R114 ;  /* 0x0000007224007986 */ /* 0x0001e2000c101b04 */
[----:B------:R-:W-:Y:S02]  /*5660*/  @P4 LEA R96, P5, R5, UR20, 0x4 ;  /* 0x0000001405604c11 */ /* 0x000fe4000f8a20ff */
[----:B------:R-:W-:-:S02]  /*5670*/  @P1 PRMT R155, R97, 0x7610, R155 ;  /* 0x00007610619b1816 */ /* 0x000fc4000000009b */
        /* <DEDUP_REMOVED lines=14> */
.L_x_2127:
[----:B------:R1:W-:Y:S01]  /*5760*/  @P4 STG.E.128 desc[UR4][R96.64], R100 ;  /* 0x0000006460004986 */ /* 0x0003e2000c101d04 */
[C---:B------:R-:W-:Y:S02]  /*5770*/  @P1 LOP3.LUT P5, RZ, R2.reuse, 0xff00, RZ, 0xc0, !PT ;  /* 0x0000ff0002ff1812 */ /* 0x040fe400078ac0ff */
[C---:B------:R-:W-:Y:S01]  /*5780*/  @P1 LOP3.LUT P4, RZ, R2.reuse, 0xff0000, RZ, 0xc0, !PT ;  /* 0x00ff000002ff1812 */ /* 0x040fe2000788c0ff */
        /* <DEDUP_REMOVED lines=24> */
.L_x_2128:
[----:B------:R-:W-:Y:S02]  /*5910*/  ISETP.NE.AND P1, PT, R98, RZ, PT ;  /* 0x000000ff6200720c */ /* 0x000fe40003f25270 */
[----:B------:R-:W-:-:S11]  /*5920*/  SEL R0, RZ, 0x1, P2 ;  /* 0x00000001ff007807 */ /* 0x000fd60001000000 */
[----:B------:R-:W-:Y:S05]  /*5930*/  @!P1 BRA `(.L_x_2129) ;  /* 0xffffffb000a09947 */ /* 0x000fea000383ffff */
[----:B------:R2:W5:Y:S01]  /*5940*/  LDL.LU R40, [R1] ;  /* 0x0000000001287983 */ /* 0x0005620000300800 */
[----:B------:R-:W-:Y:S01]  /*5950*/  MOV R4, R12 ;  /* 0x0000000c00047202 */ /* 0x000fe20000000f00 */
[----:B------:R-:W-:Y:S01]  /*5960*/  IMAD.MOV.U32 R8, RZ, RZ, R228 ;  /* 0x000000ffff087224 */ /* 0x000fe200078e00e4 */
[----:B01----:R-:W-:Y:S01]  /*5970*/  MOV R36, R249 ;  /* 0x000000f900247202 */ /* 0x003fe20000000f00 */
        /* <DEDUP_REMOVED lines=106> */
[----:B--2---:R-:W-:-:S07]  /*6020*/  MOV R127, R149 ;  /* 0x00000095007f7202 */ /* 0x004fce0000000f00 */
.L_x_2120:
        /* <DEDUP_REMOVED lines=44> */
.L_x_2121:
[----:B------:R-:W-:Y:S01]  /*62f0*/  HFMA2.MMA R208, -RZ, RZ, 0, 1.847743988037109375e-06 ;  /* 0x0000001fffd07435 */ /* 0x000fe200000001ff */
[----:B------:R-:W-:Y:S01]  /*6300*/  MOV R97, R38 ;  /* 0x0000002600617202 */ /* 0x000fe20000000f00 */
[----:B------:R-:W-:Y:S01]  /*6310*/  IMAD.MOV.U32 R96, RZ, RZ, 0x10 ;  /* 0x00000010ff607424 */ /* 0x000fe200078e00ff */
[----:B------:R-:W-:-:S08]  /*6320*/  MOV R223, 0xffffffff ;  /* 0xffffffff00df7802 */ /* 0x000fd00000000f00 */
[----:B-----5:R-:W-:Y:S05]  /*6330*/  WARPSYNC.COLLECTIVE R223, `(.L_x_2130) ;  /* 0x00000000df087348 */ /* 0x020fea0003c00000 */
[----:B------:R0:W1:Y:S02]  /*6340*/  SHFL.DOWN P3, R224, R97, R96, R208 ;  /* 0x0800006061e07389 */ /* 0x00006400000600d0 */
[----:B01---5:R-:W-:Y:S01]  /*6350*/  ENDCOLLECTIVE ;  /* 0x000000000000791b */ /* 0x023fe20003800000 */
.L_x_2130:
[----:B------:R-:W-:Y:S02]  /*6360*/  IMAD.MOV.U32 R97, RZ, RZ, R37 ;  /* 0x000000ffff617224 */ /* 0x000fe400078e0025 */
[----:B------:R-:W-:-:S07]  /*6370*/  FADD.FTZ R38, R38, R224 ;  /* 0x000000e026267221 */ /* 0x000fce0000010000 */
[----:B------:R-:W-:Y:S05]  /*6380*/  WARPSYNC.COLLECTIVE R223, `(.L_x_2131) ;  /* 0x00000000df087348 */ /* 0x000fea0003c00000 */
[----:B------:R0:W1:Y:S02]  /*6390*/  SHFL.DOWN P3, R224, R97, R96, R208 ;  /* 0x0800006061e07389 */ /* 0x00006400000600d0 */
[----:B01----:R-:W-:Y:S01]  /*63a0*/  ENDCOLLECTIVE ;  /* 0x000000000000791b */ /* 0x003fe20003800000 */
.L_x_2131:
[----:B------:R-:W-:Y:S01]  /*63b0*/  HFMA2.MMA R96, -RZ, RZ, 0, 4.76837158203125e-07 ;  /* 0x00000008ff607435 */ /* 0x000fe200000001ff */
[----:B------:R-:W-:Y:S01]  /*63c0*/  MOV R97, R38 ;  /* 0x0000002600617202 */ /* 0x000fe20000000f00 */
[----:B------:R-:W-:-:S09]  /*63d0*/  FADD.FTZ R37, R37, R224 ;  /* 0x000000e025257221 */ /* 0x000fd20000010000 */
[----:B------:R-:W-:Y:S05]  /*63e0*/  WARPSYNC.COLLECTIVE R223, `(.L_x_2132) ;  /* 0x00000000df087348 */ /* 0x000fea0003c00000 */
[----:B------:R0:W1:Y:S02]  /*63f0*/  SHFL.DOWN P3, R224, R97, R96, R208 ;  /* 0x0800006061e07389 */ /* 0x00006400000600d0 */
[----:B01----:R-:W-:Y:S01]  /*6400*/  ENDCOLLECTIVE ;  /* 0x000000000000791b */ /* 0x003fe20003800000 */
.L_x_2132:
[----:B------:R-:W-:Y:S02]  /*6410*/  IMAD.MOV.U32 R97, RZ, RZ, R37 ;  /* 0x000000ffff617224 */ /* 0x000fe400078e0025 */
[----:B------:R-:W-:-:S07]  /*6420*/  FADD.FTZ R38, R38, R224 ;  /* 0x000000e026267221 */ /* 0x000fce0000010000 */
[----:B------:R-:W-:Y:S05]  /*6430*/  WARPSYNC.COLLECTIVE R223, `(.L_x_2133) ;  /* 0x00000000df087348 */ /* 0x000fea0003c00000 */
[----:B------:R0:W1:Y:S02]  /*6440*/  SHFL.DOWN P3, R224, R97, R96, R208 ;  /* 0x0800006061e07389 */ /* 0x00006400000600d0 */
[----:B01----:R-:W-:Y:S01]  /*6450*/  ENDCOLLECTIVE ;  /* 0x000000000000791b */ /* 0x003fe20003800000 */
.L_x_2133:
[----:B------:R-:W-:Y:S01]  /*6460*/  HFMA2.MMA R96, -RZ, RZ, 0, 2.384185791015625e-07 ;  /* 0x00000004ff607435 */ /* 0x000fe200000001ff */
[----:B------:R-:W-:Y:S01]  /*6470*/  MOV R97, R38 ;  /* 0x0000002600617202 */ /* 0x000fe20000000f00 */
[----:B------:R-:W-:-:S09]  /*6480*/  FADD.FTZ R37, R37, R224 ;  /* 0x000000e025257221 */ /* 0x000fd20000010000 */
[----:B------:R-:W-:Y:S05]  /*6490*/  WARPSYNC.COLLECTIVE R223, `(.L_x_2134) ;  /* 0x00000000df087348 */ /* 0x000fea0003c00000 */
[----:B------:R0:W1:Y:S02]  /*64a0*/  SHFL.DOWN P3, R224, R97, R96, R208 ;  /* 0x0800006061e07389 */ /* 0x00006400000600d0 */
[----:B01----:R-:W-:Y:S01]  /*64b0*/  ENDCOLLECTIVE ;  /* 0x000000000000791b */ /* 0x003fe20003800000 */
.L_x_2134:
[----:B------:R-:W-:Y:S02]  /*64c0*/  IMAD.MOV.U32 R97, RZ, RZ, R37 ;  /* 0x000000ffff617224 */ /* 0x000fe400078e0025 */
[----:B------:R-:W-:-:S07]  /*64d0*/  FADD.FTZ R38, R38, R224 ;  /* 0x000000e026267221 */ /* 0x000fce0000010000 */
[----:B------:R-:W-:Y:S05]  /*64e0*/  WARPSYNC.COLLECTIVE R223, `(.L_x_2135) ;  /* 0x00000000df087348 */ /* 0x000fea0003c00000 */
[----:B------:R0:W1:Y:S02]  /*64f0*/  SHFL.DOWN P3, R224, R97, R96, R208 ;  /* 0x0800006061e07389 */ /* 0x00006400000600d0 */
[----:B01----:R-:W-:Y:S01]  /*6500*/  ENDCOLLECTIVE ;  /* 0x000000000000791b */ /* 0x003fe20003800000 */
.L_x_2135:
[----:B------:R-:W-:Y:S01]  /*6510*/  HFMA2.MMA R96, -RZ, RZ, 0, 1.1920928955078125e-07 ;  /* 0x00000002ff607435 */ /* 0x000fe200000001ff */
[----:B------:R-:W-:Y:S01]  /*6520*/  MOV R97, R38 ;  /* 0x0000002600617202 */ /* 0x000fe20000000f00 */
[----:B------:R-:W-:-:S09]  /*6530*/  FADD.FTZ R37, R37, R224 ;  /* 0x000000e025257221 */ /* 0x000fd20000010000 */
[----:B------:R-:W-:Y:S05]  /*6540*/  WARPSYNC.COLLECTIVE R223, `(.L_x_2136) ;  /* 0x00000000df087348 */ /* 0x000fea0003c00000 */
[----:B------:R0:W1:Y:S02]  /*6550*/  SHFL.DOWN P3, R224, R97, R96, R208 ;  /* 0x0800006061e07389 */ /* 0x00006400000600d0 */
[----:B01----:R-:W-:Y:S01]  /*6560*/  ENDCOLLECTIVE ;  /* 0x000000000000791b */ /* 0x003fe20003800000 */
.L_x_2136:
[----:B------:R-:W-:Y:S02]  /*6570*/  IMAD.MOV.U32 R97, RZ, RZ, R37 ;  /* 0x000000ffff617224 */ /* 0x000fe400078e0025 */
[----:B------:R-:W-:-:S07]  /*6580*/  FADD.FTZ R38, R38, R224 ;  /* 0x000000e026267221 */ /* 0x000fce0000010000 */
[----:B------:R-:W-:Y:S05]  /*6590*/  WARPSYNC.COLLECTIVE R223, `(.L_x_2137) ;  /* 0x00000000df087348 */ /* 0x000fea0003c00000 */
[----:B------:R0:W1:Y:S02]  /*65a0*/  SHFL.DOWN P3, R224, R97, R96, R208 ;  /* 0x0800006061e07389 */ /* 0x00006400000600d0 */
[----:B01----:R-:W-:Y:S01]  /*65b0*/  ENDCOLLECTIVE ;  /* 0x000000000000791b */ /* 0x003fe20003800000 */
.L_x_2137:
[----:B------:R-:W-:Y:S01]  /*65c0*/  HFMA2.MMA R96, -RZ, RZ, 0, 5.9604644775390625e-08 ;  /* 0x00000001ff607435 */ /* 0x000fe200000001ff */
[----:B------:R-:W-:Y:S01]  /*65d0*/  MOV R97, R38 ;  /* 0x0000002600617202 */ /* 0x000fe20000000f00 */
[----:B------:R-:W-:-:S09]  /*65e0*/  FADD.FTZ R37, R37, R224 ;  /* 0x000000e025257221 */ /* 0x000fd20000010000 */
[----:B------:R-:W-:Y:S05]  /*65f0*/  WARPSYNC.COLLECTIVE R223, `(.L_x_2138) ;  /* 0x00000000df087348 */ /* 0x000fea0003c00000 */
[----:B------:R0:W1:Y:S02]  /*6600*/  SHFL.DOWN P3, R224, R97, R96, R208 ;  /* 0x0800006061e07389 */ /* 0x00006400000600d0 */
[----:B01----:R-:W-:Y:S01]  /*6610*/  ENDCOLLECTIVE ;  /* 0x000000000000791b */ /* 0x003fe20003800000 */
.L_x_2138:
[----:B------:R-:W-:Y:S01]  /*6620*/  MOV R97, R37 ;  /* 0x0000002500617202 */ /* 0x000fe20000000f00 */
[----:B------:R-:W-:-:S07]  /*6630*/  IMAD.MOV.U32 R39, RZ, RZ, R224 ;  /* 0x000000ffff277224 */ /* 0x000fce00078e00e0 */
[----:B------:R-:W-:Y:S05]  /*6640*/  WARPSYNC.COLLECTIVE R223, `(.L_x_2139) ;  /* 0x00000000df087348 */ /* 0x000fea0003c00000 */
[----:B------:R0:W1:Y:S02]  /*6650*/  SHFL.DOWN P3, R224, R97, R96, R208 ;  /* 0x0800006061e07389 */ /* 0x00006400000600d0 */
[----:B01----:R-:W-:Y:S01]  /*6660*/  ENDCOLLECTIVE ;  /* 0x000000000000791b */ /* 0x003fe20003800000 */
.L_x_2139:
[----:B------:R-:W-:Y:S01]  /*6670*/  MOV R96, R224 ;  /* 0x000000e000607202 */ /* 0x000fe20000000f00 */
[----:B------:R-:W-:Y:S06]  /*6680*/  BRA `(.L_x_2140) ;  /* 0xffffffd000007947 */ /* 0x000fec000383ffff */
.L_x_2141:
        /* <DEDUP_REMOVED lines=15> */
.L_x_4545:


//--------------------- .text._ZN10layer_norm22ln_bwd_finalize_kernelINS_22Kernel_traits_finalizeILj7168Ef13__nv_bfloat16fS2_fjLb0ELj1024ELj4ENS_18Kernel_traits_baseILj7168EfS2_fS2_fjLj1024EEEEELb0ELb0EEEvNS_9BwdParamsE --------------------------
	.section	.text._ZN10layer_norm22ln_bwd_finalize_kernelINS_22Kernel_traits_finalizeILj7168Ef13__nv_bfloat16fS2_fjLb0ELj1024ELj4ENS_18Kernel_traits_baseILj7168EfS2_fS2_fjLj1024EEEEELb0ELb0EEEvNS_9BwdParamsE,"ax",@progbits
	.align	128
        .global         _ZN10layer_norm22ln_bwd_finalize_kernelINS_22Kernel_traits_finalizeILj7168Ef13__nv_bfloat16fS2_fjLb0ELj1024ELj4ENS_18Kernel_traits_baseILj7168EfS2_fS2_fjLj1024EEEEELb0ELb0EEEvNS_9BwdParamsE
        .type           _ZN10layer_norm22ln_bwd_finalize_kernelINS_22Kernel_traits_finalizeILj7168Ef13__nv_bfloat16fS2_fjLb0ELj1024ELj4ENS_18Kernel_traits_baseILj7168EfS2_fS2_fjLj1024EEEEELb0ELb0EEEvNS_9BwdParamsE,@function
        .size           _ZN10layer_norm22ln_bwd_finalize_kernelINS_22Kernel_traits_finalizeILj7168Ef13__nv_bfloat16fS2_fjLb0ELj1024ELj4ENS_18Kernel_traits_baseILj7168EfS2_fS2_fjLj1024EEEEELb0ELb0EEEvNS_9BwdParamsE,(.L_x_4546 - _ZN10layer_norm22ln_bwd_finalize_kernelINS_22Kernel_traits_finalizeILj7168Ef13__nv_bfloat16fS2_fjLb0ELj1024ELj4ENS_18Kernel_traits_baseILj7168EfS2_fS2_fjLj1024EEEEELb0ELb0EEEvNS_9BwdParamsE)
        .other          _ZN10layer_norm22ln_bwd_finalize_kernelINS_22Kernel_traits_finalizeILj7168Ef13__nv_bfloat16fS2_fjLb0ELj1024ELj4ENS_18Kernel_traits_baseILj7168EfS2_fS2_fjLj1024EEEEELb0ELb0EEEvNS_9BwdParamsE,@"STO_CUDA_ENTRY STV_DEFAULT"
_ZN10layer_norm22ln_bwd_finalize_kernelINS_22Kernel_traits_finalizeILj7168Ef13__nv_bfloat16fS2_fjLb0ELj1024ELj4ENS_18Kernel_traits_baseILj7168EfS2_fS2_fjLj1024EEEEELb0ELb0EEEvNS_9BwdParamsE:
.text._ZN10layer_norm22ln_bwd_finalize_kernelINS_22Kernel_traits_finalizeILj7168Ef13__nv_bfloat16fS2_fjLb0ELj1024ELj4ENS_18Kernel_traits_baseILj7168EfS2_fS2_fjLj1024EEEEELb0ELb0EEEvNS_9BwdParamsE:
        /* <DEDUP_REMOVED lines=25> */
.L_x_2154:
        /* <DEDUP_REMOVED lines=30> */
.L_x_2146:
        /* <DEDUP_REMOVED lines=36> */
.L_x_2145:
[----:B------:R-:W-:Y:S05]  /*05b0*/  BSYNC B1 ;  /* 0x0000000000017941 */ /* 0x000fea0003800000 */
.L_x_2144:
        /* <DEDUP_REMOVED lines=24> */
.L_x_2148:
[----:B------:R-:W-:Y:S05]  /*0740*/  BSYNC B1 ;  /* 0x0000000000017941 */ /* 0x000fea0003800000 */
.L_x_2147:
        /* <DEDUP_REMOVED lines=12> */
.L_x_2149:
[----:B------:R-:W-:Y:S05]  /*0810*/  BSYNC B1 ;  /* 0x0000000000017941 */ /* 0x000fea0003800000 */
.L_x_2143:
[----:B------:R-:W-:Y:S05]  /*0820*/  BSYNC B0 ;  /* 0x0000000000007941 */ /* 0x000fea0003800000 */
.L_x_2142:
        /* <DEDUP_REMOVED lines=29> */
.L_x_2165:
[----:B---3--:R-:W-:Y:S01]  /*0a00*/  FADD.FTZ R9, R18, R9 ;  /* 0x0000000912097221 */ /* 0x008fe20000010000 */
[----:B--2---:R-:W-:-:S04]  /*0a10*/  FADD.FTZ R11, R10, R11 ;  /* 0x0000000b0a0b7221 */ /* 0x004fc80000010000 */
[----:B------:R2:W-:Y:S04]  /*0a20*/  @!P1 STS [R6+0x2000], R9 ;  /* 0x0020000906009388 */ /* 0x0005e80000000800 */
[----:B------:R2:W-:Y:S02]  /*0a30*/  @!P1 STS [R6+0x2080], R11 ;  /* 0x0020800b06009388 */ /* 0x0005e40000000800 */
.L_x_2150:
        /* <DEDUP_REMOVED lines=16> */
.L_x_2153:
[----:B------:R-:W-:Y:S05]  /*0b40*/  BSYNC B0 ;  /* 0x0000000000007941 */ /* 0x000fea0003800000 */
.L_x_2152:
[C---:B------:R-:W-:Y:S01]  /*0b50*/  ISETP.GT.U32.AND P1, PT, R3.reuse, -0x1c01, PT ;  /* 0xffffe3ff0300780c */ /* 0x040fe20003f24070 */
[----:B------:R-:W-:Y:S01]  /*0b60*/  VIADD R4, R4, 0xe00 ;  /* 0x00000e0004047836 */ /* 0x000fe20000000000 */
[----:B------:R-:W-:-:S11]  /*0b70*/  IADD3 R3, R3, 0x1c00, RZ ;  /* 0x00001c0003037810 */ /* 0x000fd60007ffe0ff */
[----:B------:R-:W-:Y:S05]  /*0b80*/  @P1 BRA `(.L_x_2154) ;  /* 0xfffffff400801947 */ /* 0x000fea000383ffff */
[----:B------:R-:W-:Y:S05]  /*0b90*/  EXIT ;  /* 0x000000000000794d */ /* 0x000fea0003800000 */
.L_x_2151:
[----:B------:R-:W-:Y:S01]  /*0ba0*/  HFMA2.MMA R21, -RZ, RZ, 0, 5.9604644775390625e-08 ;  /* 0x00000001ff157435 */ /* 0x000fe200000001ff */
[----:B0--3--:R-:W-:Y:S01]  /*0bb0*/  MOV R22, R10 ;  /* 0x0000000a00167202 */ /* 0x009fe20000000f00 */
[----:B------:R-:W-:Y:S01]  /*0bc0*/  IMAD.MOV.U32 R19, RZ, RZ, -0x1 ;  /* 0xffffffffff137424 */ /* 0x000fe200078e00ff */
[----:B------:R-:W-:-:S08]  /*0bd0*/  MOV R24, 0x1f ;  /* 0x0000001f00187802 */ /* 0x000fd00000000f00 */
[----:B-12---:R-:W-:Y:S05]  /*0be0*/  WARPSYNC.COLLECTIVE R19, `(.L_x_2155) ;  /* 0x0000000013087348 */ /* 0x006fea0003c00000 */
[----:B------:R0:W3:Y:S02]  /*0bf0*/  SHFL.BFLY P2, R20, R22, R21, R24 ;  /* 0x0c00001516147389 */ /* 0x0000e40000040018 */
[----:B0123--:R-:W-:Y:S01]  /*0c00*/  ENDCOLLECTIVE ;  /* 0x000000000000791b */ /* 0x00ffe20003800000 */
.L_x_2155:
[----:B------:R-:W-:Y:S01]  /*0c10*/  HFMA2.MMA R21, -RZ, RZ, 0, 1.1920928955078125e-07 ;  /* 0x00000002ff157435 */ /* 0x000fe200000001ff */
[----:B------:R-:W-:-:S05]  /*0c20*/  MOV R11, R20 ;  /* 0x00000014000b7202 */ /* 0x000fca0000000f00 */
[----:B------:R-:W-:-:S05]  /*0c30*/  FADD.FTZ R11, R10, R11 ;  /* 0x0000000b0a0b7221 */ /* 0x000fca0000010000 */
[----:B------:R-:W-:-:S07]  /*0c40*/  MOV R22, R11 ;  /* 0x0000000b00167202 */ /* 0x000fce0000000f00 */
[----:B------:R-:W-:Y:S05]  /*0c50*/  WARPSYNC.COLLECTIVE R19, `(.L_x_2156) ;  /* 0x0000000013087348 */ /* 0x000fea0003c00000 */
[----:B------:R0:W1:Y:S02]  /*0c60*/  SHFL.BFLY P2, R20, R22, R21, R24 ;  /* 0x0c00001516147389 */ /* 0x0000640000040018 */
[----:B01----:R-:W-:Y:S01]  /*0c70*/  ENDCOLLECTIVE ;  /* 0x000000000000791b */ /* 0x003fe20003800000 */
.L_x_2156:
[----:B------:R-:W-:Y:S01]  /*0c80*/  HFMA2.MMA R21, -RZ, RZ, 0, 2.384185791015625e-07 ;  /* 0x00000004ff157435 */ /* 0x000fe200000001ff */
[----:B------:R-:W-:-:S04]  /*0c90*/  IMAD.MOV.U32 R14, RZ, RZ, R20 ;  /* 0x000000ffff0e7224 */ /* 0x000fc800078e0014 */
[----:B------:R-:W-:-:S05]  /*0ca0*/  FADD.FTZ R14, R11, R14 ;  /* 0x0000000e0b0e7221 */ /* 0x000fca0000010000 */
[----:B------:R-:W-:-:S07]  /*0cb0*/  MOV R22, R14 ;  /* 0x0000000e00167202 */ /* 0x000fce0000000f00 */
[----:B------:R-:W-:Y:S05]  /*0cc0*/  WARPSYNC.COLLECTIVE R19, `(.L_x_2157) ;  /* 0x0000000013087348 */ /* 0x000fea0003c00000 */
[----:B------:R0:W1:Y:S02]  /*0cd0*/  SHFL.BFLY P2, R20, R22, R21, R24 ;  /* 0x0c00001516147389 */ /* 0x0000640000040018 */
[----:B01----:R-:W-:Y:S01]  /*0ce0*/  ENDCOLLECTIVE ;  /* 0x000000000000791b */ /* 0x003fe20003800000 */
.L_x_2157:
[----:B------:R-:W-:Y:S01]  /*0cf0*/  IMAD.MOV.U32 R21, RZ, RZ, 0x8 ;  /* 0x00000008ff157424 */ /* 0x000fe200078e00ff */
[----:B------:R-:W-:-:S05]  /*0d00*/  MOV R13, R20 ;  /* 0x00000014000d7202 */ /* 0x000fca0000000f00 */
[----:B------:R-:W-:-:S05]  /*0d10*/  FADD.FTZ R13, R14, R13 ;  /* 0x0000000d0e0d7221 */ /* 0x000fca0000010000 */
[----:B------:R-:W-:-:S07]  /*0d20*/  MOV R22, R13 ;  /* 0x0000000d00167202 */ /* 0x000fce0000000f00 */
[----:B------:R-:W-:Y:S05]  /*0d30*/  WARPSYNC.COLLECTIVE R19, `(.L_x_2158) ;  /* 0x0000000013087348 */ /* 0x000fea0003c00000 */
[----:B------:R0:W1:Y:S02]  /*0d40*/  SHFL.BFLY P2, R20, R22, R21, R24 ;  /* 0x0c00001516147389 */ /* 0x0000640000040018 */
[----:B01----:R-:W-:Y:S01]  /*0d50*/  ENDCOLLECTIVE ;  /* 0x000000000000791b */ /* 0x003fe20003800000 */
.L_x_2158:
[----:B------:R-:W-:Y:S01]  /*0d60*/  HFMA2.MMA R21, -RZ, RZ, 0, 9.5367431640625e-07 ;  /* 0x00000010ff157435 */ /* 0x000fe200000001ff */
[----:B------:R-:W-:-:S05]  /*0d70*/  MOV R10, R20 ;  /* 0x00000014000a7202 */ /* 0x000fca0000000f00 */
[----:B------:R-:W-:-:S05]  /*0d80*/  FADD.FTZ R10, R13, R10 ;  /* 0x0000000a0d0a7221 */ /* 0x000fca0000010000 */
[----:B------:R-:W-:-:S07]  /*0d90*/  MOV R22, R10 ;  /* 0x0000000a00167202 */ /* 0x000fce0000000f00 */
[----:B------:R-:W-:Y:S05]  /*0da0*/  WARPSYNC.COLLECTIVE R19, `(.L_x_2159) ;  /* 0x0000000013087348 */ /* 0x000fea0003c00000 */
[----:B------:R0:W1:Y:S02]  /*0db0*/  SHFL.BFLY P2, R20, R22, R21, R24 ;  /* 0x0c00001516147389 */ /* 0x0000640000040018 */
[----:B01----:R-:W-:Y:S01]  /*0dc0*/  ENDCOLLECTIVE ;  /* 0x000000000000791b */ /* 0x003fe20003800000 */
.L_x_2159:
[----:B------:R-:W-:Y:S01]  /*0dd0*/  HFMA2.MMA R21, -RZ, RZ, 0, 5.9604644775390625e-08 ;  /* 0x00000001ff157435 */ /* 0x000fe200000001ff */
[----:B------:R-:W-:Y:S01]  /*0de0*/  IMAD.MOV.U32 R22, RZ, RZ, R9 ;  /* 0x000000ffff167224 */ /* 0x000fe200078e0009 */
[----:B------:R-:W-:-:S09]  /*0df0*/  MOV R11, R20 ;  /* 0x00000014000b7202 */ /* 0x000fd20000000f00 */
[----:B------:R-:W-:Y:S05]  /*0e00*/  WARPSYNC.COLLECTIVE R19, `(.L_x_2160) ;  /* 0x0000000013087348 */ /* 0x000fea0003c00000 */
[----:B------:R0:W1:Y:S02]  /*0e10*/  SHFL.BFLY P2, R20, R22, R21, R24 ;  /* 0x0c00001516147389 */ /* 0x0000640000040018 */
[----:B01----:R-:W-:Y:S01]  /*0e20*/  ENDCOLLECTIVE ;  /* 0x000000000000791b */ /* 0x003fe20003800000 */
.L_x_2160:
[----:B------:R-:W-:Y:S01]  /*0e30*/  HFMA2.MMA R21, -RZ, RZ, 0, 1.1920928955078125e-07 ;  /* 0x00000002ff157435 */ /* 0x000fe200000001ff */
[----:B------:R-:W-:-:S05]  /*0e40*/  MOV R14, R20 ;  /* 0x00000014000e7202 */ /* 0x000fca0000000f00 */
[----:B------:R-:W-:-:S05]  /*0e50*/  FADD.FTZ R15, R9, R14 ;  /* 0x0000000e090f7221 */ /* 0x000fca0000010000 */
[----:B------:R-:W-:-:S07]  /*0e60*/  MOV R22, R15 ;  /* 0x0000000f00167202 */ /* 0x000fce0000000f00 */
[----:B------:R-:W-:Y:S05]  /*0e70*/  WARPSYNC.COLLECTIVE R19, `(.L_x_2161) ;  /* 0x0000000013087348 */ /* 0x000fea0003c00000 */
[----:B------:R0:W1:Y:S02]  /*0e80*/  SHFL.BFLY P2, R20, R22, R21, R24 ;  /* 0x0c00001516147389 */ /* 0x0000640000040018 */
[----:B01----:R-:W-:Y:S01]  /*0e90*/  ENDCOLLECTIVE ;  /* 0x000000000000791b */ /* 0x003fe20003800000 */
.L_x_2161:
[----:B------:R-:W-:Y:S01]  /*0ea0*/  HFMA2.MMA R21, -RZ, RZ, 0, 2.384185791015625e-07 ;  /* 0x00000004ff157435 */ /* 0x000fe200000001ff */
[----:B------:R-:W-:-:S04]  /*0eb0*/  IMAD.MOV.U32 R16, RZ, RZ, R20 ;  /* 0x000000ffff107224 */ /* 0x000fc800078e0014 */
[----:B------:R-:W-:-:S05]  /*0ec0*/  FADD.FTZ R16, R15, R16 ;  /* 0x000000100f107221 */ /* 0x000fca0000010000 */
[----:B------:R-:W-:-:S07]  /*0ed0*/  MOV R22, R16 ;  /* 0x0000001000167202 */ /* 0x000fce0000000f00 */
[----:B------:R-:W-:Y:S05]  /*0ee0*/  WARPSYNC.COLLECTIVE R19, `(.L_x_2162) ;  /* 0x0000000013087348 */ /* 0x000fea0003c00000 */
[----:B------:R0:W1:Y:S02]  /*0ef0*/  SHFL.BFLY P2, R20, R22, R21, R24 ;  /* 0x0c00001516147389 */ /* 0x0000640000040018 */
[----:B01----:R-:W-:Y:S01]  /*0f00*/  ENDCOLLECTIVE ;  /* 0x000000000000791b */ /* 0x003fe20003800000 */
.L_x_2162:
[----:B------:R-:W-:Y:S01]  /*0f10*/  IMAD.MOV.U32 R21, RZ, RZ, 0x8 ;  /* 0x00000008ff157424 */ /* 0x000fe200078e00ff */
[----:B------:R-:W-:-:S05]  /*0f20*/  MOV R17, R20 ;  /* 0x0000001400117202 */ /* 0x000fca0000000f00 */
[----:B------:R-:W-:-:S05]  /*0f30*/  FADD.FTZ R17, R16, R17 ;  /* 0x0000001110117221 */ /* 0x000fca0000010000 */
[----:B------:R-:W-:-:S07]  /*0f40*/  MOV R22, R17 ;  /* 0x0000001100167202 */ /* 0x000fce0000000f00 */
[----:B------:R-:W-:Y:S05]  /*0f50*/  WARPSYNC.COLLECTIVE R19, `(.L_x_2163) ;  /* 0x0000000013087348 */ /* 0x000fea0003c00000 */
[----:B------:R0:W1:Y:S02]  /*0f60*/  SHFL.BFLY P2, R20, R22, R21, R24 ;  /* 0x0c00001516147389 */ /* 0x0000640000040018 */
[----:B01----:R-:W-:Y:S01]  /*0f70*/  ENDCOLLECTIVE ;  /* 0x000000000000791b */ /* 0x003fe20003800000 */
.L_x_2163:
[----:B------:R-:W-:Y:S01]  /*0f80*/  HFMA2.MMA R21, -RZ, RZ, 0, 9.5367431640625e-07 ;  /* 0x00000010ff157435 */ /* 0x000fe200000001ff */
[----:B------:R-:W-:-:S05]  /*0f90*/  MOV R18, R20 ;  /* 0x0000001400127202 */ /* 0x000fca0000000f00 */
[----:B------:R-:W-:-:S05]  /*0fa0*/  FADD.FTZ R18, R17, R18 ;  /* 0x0000001211127221 */ /* 0x000fca0000010000 */
[----:B------:R-:W-:-:S07]  /*0fb0*/  MOV R22, R18 ;  /* 0x0000001200167202 */ /* 0x000fce0000000f00 */
[----:B------:R-:W-:Y:S05]  /*0fc0*/  WARPSYNC.COLLECTIVE R19, `(.L_x_2164) ;  /* 0x0000000013087348 */ /* 0x000fea0003c00000 */
[----:B------:R0:W1:Y:S02]  /*0fd0*/  SHFL.BFLY P2, R20, R22, R21, R24 ;  /* 0x0c00001516147389 */ /* 0x0000640000040018 */
[----:B01----:R-:W-:Y:S01]  /*0fe0*/  ENDCOLLECTIVE ;  /* 0x000000000000791b */ /* 0x003fe20003800000 */
.L_x_2164:
[----:B------:R-:W-:Y:S01]  /*0ff0*/  MOV R9, R20 ;  /* 0x0000001400097202 */ /* 0x000fe20000000f00 */
[----:B------:R-:W-:Y:S06]  /*1000*/  BRA `(.L_x_2165) ;  /* 0xfffffff8007c7947 */ /* 0x000fec000383ffff */
.L_x_2166:
        /* <DEDUP_REMOVED lines=15> */
.L_x_4546:


//--------------------- .text._ZN10layer_norm40ln_parallel_residual_bwd_finalize_kernelINS_22Kernel_traits_finalizeILj7168Ef13__nv_bfloat16fS2_fjLb0ELj1024ELj4ENS_18Kernel_traits_baseILj7168EfS2_fS2_fjLj1024EEEEELb0EEEvNS_9BwdParamsE --------------------------
	.section	.text._ZN10layer_norm40ln_parallel_residual_bwd_finalize_kernelINS_22Kernel_traits_finalizeILj7168Ef13__nv_bfloat16fS2_fjLb0ELj1024ELj4ENS_18Kernel_traits_baseILj7168EfS2_fS2_fjLj1024EEEEELb0EEEvNS_9BwdParamsE,"ax",@progbits
	.align	128
        .global         _ZN10layer_norm40ln_parallel_residual_bwd_finalize_kernelINS_22Kernel_traits_finalizeILj7168Ef13__nv_bfloat16fS2_fjLb0ELj1024ELj4ENS_18Kernel_traits_baseILj7168EfS2_fS2_fjLj1024EEEEELb0EEEvNS_9BwdParamsE
        .type           _ZN10layer_norm40ln_parallel_residual_bwd_finalize_kernelINS_22Kernel_traits_finalizeILj7168Ef13__nv_bfloat16fS2_fjLb0ELj1024ELj4ENS_18Kernel_traits_baseILj7168EfS2_fS2_fjLj1024EEEEELb0EEEvNS_9BwdParamsE,@function
        .size           _ZN10layer_norm40ln_parallel_residual_bwd_finalize_kernelINS_22Kernel_traits_finalizeILj7168Ef13__nv_bfloat16fS2_fjLb0ELj1024ELj4ENS_18Kernel_traits_baseILj7168EfS2_fS2_fjLj1024EEEEELb0EEEvNS_9BwdParamsE,(.L_x_4547 - _ZN10layer_norm40ln_parallel_residual_bwd_finalize_kernelINS_22Kernel_traits_finalizeILj7168Ef13__nv_bfloat16fS2_fjLb0ELj1024ELj4ENS_18Kernel_traits_baseILj7168EfS2_fS2_fjLj1024EEEEELb0EEEvNS_9BwdParamsE)
        .other          _ZN10layer_norm40ln_parallel_residual_bwd_finalize_kernelINS_22Kernel_traits_finalizeILj7168Ef13__nv_bfloat16fS2_fjLb0ELj1024ELj4ENS_18Kernel_traits_baseILj7168EfS2_fS2_fjLj1024EEEEELb0EEEvNS_9BwdParamsE,@"STO_CUDA_ENTRY STV_DEFAULT"
_ZN10layer_norm40ln_parallel_residual_bwd_finalize_kernelINS_22Kernel_traits_finalizeILj7168Ef13__nv_bfloat16fS2_fjLb0ELj1024ELj4ENS_18Kernel_traits_baseILj7168EfS2_fS2_fjLj1024EEEEELb0EEEvNS_9BwdParamsE:
.text._ZN10layer_norm40ln_parallel_residual_bwd_finalize_kernelINS_22Kernel_traits_finalizeILj7168Ef13__nv_bfloat16fS2_fjLb0ELj1024ELj4ENS_18Kernel_traits_baseILj7168EfS2_fS2_fjLj1024EEEEELb0EEEvNS_9BwdParamsE:
        /* <DEDUP_REMOVED lines=22> */
.L_x_2179:
        /* <DEDUP_REMOVED lines=42> */
.L_x_2171:
        /* <DEDUP_REMOVED lines=62> */
.L_x_2170:
[----:B------:R-:W-:Y:S05]  /*07e0*/  BSYNC B1 ;  /* 0x0000000000017941 */ /* 0x000fea0003800000 */
.L_x_2169:
        /* <DEDUP_REMOVED lines=38> */
.L_x_2173:
[----:B------:R-:W-:Y:S05]  /*0a50*/  BSYNC B1 ;  /* 0x0000000000017941 */ /* 0x000fea0003800000 */
.L_x_2172:
        /* <DEDUP_REMOVED lines=20> */
.L_x_2174:
[----:B------:R-:W-:Y:S05]  /*0ba0*/  BSYNC B1 ;  /* 0x0000000000017941 */ /* 0x000fea0003800000 */
.L_x_2168:
[----:B------:R-:W-:Y:S05]  /*0bb0*/  BSYNC B0 ;  /* 0x0000000000007941 */ /* 0x000fea0003800000 */
.L_x_2167:
        /* <DEDUP_REMOVED lines=54> */
.L_x_2200:
        /* <DEDUP_REMOVED lines=10> */
.L_x_2175:
        /* <DEDUP_REMOVED lines=24> */
.L_x_2178:
[----:B------:R-:W-:Y:S05]  /*1140*/  BSYNC B0 ;  /* 0x0000000000007941 */ /* 0x000fea0003800000 */
.L_x_2177:
[C---:B------:R-:W-:Y:S02]  /*1150*/  ISETP.GT.U32.AND P1, PT, R4.reuse, -0x1c01, PT ;  /* 0xffffe3ff0400780c */ /* 0x040fe40003f24070 */
[----:B------:R-:W-:Y:S02]  /*1160*/  IADD3 R4, R4, 0x1c00, RZ ;  /* 0x00001c0004047810 */ /* 0x000fe40007ffe0ff */
[----:B------:R-:W-:-:S09]  /*1170*/  IADD3 R5, R5, 0xe00, RZ ;  /* 0x00000e0005057810 */ /* 0x000fd20007ffe0ff */
[----:B------:R-:W-:Y:S05]  /*1180*/  @P1 BRA `(.L_x_2179) ;  /* 0xffffffec00f41947 */ /* 0x000fea000383ffff */
[----:B------:R-:W-:Y:S05]  /*1190*/  EXIT ;  /* 0x000000000000794d */ /* 0x000fea0003800000 */
.L_x_2176:
[----:B------:R-:W-:Y:S01]  /*11a0*/  HFMA2.MMA R14, -RZ, RZ, 0, 5.9604644775390625e-08 ;  /* 0x00000001ff0e7435 */ /* 0x000fe200000001ff */
[----:B----4-:R-:W-:Y:S02]  /*11b0*/  MOV R27, R10 ;  /* 0x0000000a001b7202 */ /* 0x010fe40000000f00 */
[----:B------:R-:W-:Y:S02]  /*11c0*/  MOV R13, 0x1f ;  /* 0x0000001f000d7802 */ /* 0x000fe40000000f00 */
[----:B------:R-:W-:-:S07]  /*11d0*/  MOV R12, 0xffffffff ;  /* 0xffffffff000c7802 */ /* 0x000fce0000000f00 */
[----:B0123--:R-:W-:Y:S05]  /*11e0*/  WARPSYNC.COLLECTIVE R12, `(.L_x_2180) ;  /* 0x000000000c087348 */ /* 0x00ffea0003c00000 */
[----:B------:R4:W0:Y:S02]  /*11f0*/  SHFL.BFLY P2, R17, R27, R14, R13 ;  /* 0x0c00000e1b117389 */ /* 0x000824000004000d */
[----:B01234-:R-:W-:Y:S01]  /*1200*/  ENDCOLLECTIVE ;  /* 0x000000000000791b */ /* 0x01ffe20003800000 */
.L_x_2180:
[----:B------:R-:W-:Y:S01]  /*1210*/  HFMA2.MMA R14, -RZ, RZ, 0, 1.1920928955078125e-07 ;  /* 0x00000002ff0e7435 */ /* 0x000fe200000001ff */
[----:B------:R-:W-:-:S05]  /*1220*/  FADD.FTZ R11, R10, R17 ;  /* 0x000000110a0b7221 */ /* 0x000fca0000010000 */
[----:B------:R-:W-:-:S07]  /*1230*/  MOV R27, R11 ;  /* 0x0000000b001b7202 */ /* 0x000fce0000000f00 */
[----:B------:R-:W-:Y:S05]  /*1240*/  WARPSYNC.COLLECTIVE R12, `(.L_x_2181) ;  /* 0x000000000c087348 */ /* 0x000fea0003c00000 */
[----:B------:R0:W1:Y:S02]  /*1250*/  SHFL.BFLY P2, R17, R27, R14, R13 ;  /* 0x0c00000e1b117389 */ /* 0x000064000004000d */
[----:B01----:R-:W-:Y:S01]  /*1260*/  ENDCOLLECTIVE ;  /* 0x000000000000791b */ /* 0x003fe20003800000 */
.L_x_2181:
[----:B------:R-:W-:Y:S01]  /*1270*/  HFMA2.MMA R14, -RZ, RZ, 0, 2.384185791015625e-07 ;  /* 0x00000004ff0e7435 */ /* 0x000fe200000001ff */
[----:B------:R-:W-:-:S05]  /*1280*/  FADD.FTZ R10, R11, R17 ;  /* 0x000000110b0a7221 */ /* 0x000fca0000010000 */
[----:B------:R-:W-:-:S07]  /*1290*/  MOV R27, R10 ;  /* 0x0000000a001b7202 */ /* 0x000fce0000000f00 */
[----:B------:R-:W-:Y:S05]  /*12a0*/  WARPSYNC.COLLECTIVE R12, `(.L_x_2182) ;  /* 0x000000000c087348 */ /* 0x000fea0003c00000 */
[----:B------:R0:W1:Y:S02]  /*12b0*/  SHFL.BFLY P2, R17, R27, R14, R13 ;  /* 0x0c00000e1b117389 */ /* 0x000064000004000d */
[----:B01----:R-:W-:Y:S01]  /*12c0*/  ENDCOLLECTIVE ;  /* 0x000000000000791b */ /* 0x003fe20003800000 */
.L_x_2182:
[----:B------:R-:W-:Y:S01]  /*12d0*/  HFMA2.MMA R14, -RZ, RZ, 0, 4.76837158203125e-07 ;  /* 0x00000008ff0e7435 */ /* 0x000fe200000001ff */
[----:B------:R-:W-:-:S05]  /*12e0*/  FADD.FTZ R19, R10, R17 ;  /* 0x000000110a137221 */ /* 0x000fca0000010000 */
[----:B------:R-:W-:-:S07]  /*12f0*/  MOV R27, R19 ;  /* 0x00000013001b7202 */ /* 0x000fce0000000f00 */
[----:B------:R-:W-:Y:S05]  /*1300*/  WARPSYNC.COLLECTIVE R12, `(.L_x_2183) ;  /* 0x000000000c087348 */ /* 0x000fea0003c00000 */
[----:B------:R0:W1:Y:S02]  /*1310*/  SHFL.BFLY P2, R17, R27, R14, R13 ;  /* 0x0c00000e1b117389 */ /* 0x000064000004000d */
[----:B01----:R-:W-:Y:S01]  /*1320*/  ENDCOLLECTIVE ;  /* 0x000000000000791b */ /* 0x003fe20003800000 */
.L_x_2183:
[----:B------:R-:W-:Y:S01]  /*1330*/  HFMA2.MMA R14, -RZ, RZ, 0, 9.5367431640625e-07 ;  /* 0x00000010ff0e7435 */ /* 0x000fe200000001ff */
[----:B------:R-:W-:-:S05]  /*1340*/  FADD.FTZ R11, R19, R17 ;  /* 0x00000011130b7221 */ /* 0x000fca0000010000 */
[----:B------:R-:W-:-:S07]  /*1350*/  MOV R27, R11 ;  /* 0x0000000b001b7202 */ /* 0x000fce0000000f00 */
[----:B------:R-:W-:Y:S05]  /*1360*/  WARPSYNC.COLLECTIVE R12, `(.L_x_2184) ;  /* 0x000000000c087348 */ /* 0x000fea0003c00000 */
[----:B------:R0:W1:Y:S02]  /*1370*/  SHFL.BFLY P2, R17, R27, R14, R13 ;  /* 0x0c00000e1b117389 */ /* 0x000064000004000d */
[----:B01----:R-:W-:Y:S01]  /*1380*/  ENDCOLLECTIVE ;  /* 0x000000000000791b */ /* 0x003fe20003800000 */
.L_x_2184:
[----:B------:R-:W-:Y:S01]  /*1390*/  HFMA2.MMA R14, -RZ, RZ, 0, 5.9604644775390625e-08 ;  /* 0x00000001ff0e7435 */ /* 0x000fe200000001ff */
[----:B------:R-:W-:Y:S01]  /*13a0*/  IMAD.MOV.U32 R27, RZ, RZ, R15 ;  /* 0x000000ffff1b7224 */ /* 0x000fe200078e000f */
[----:B------:R-:W-:-:S09]  /*13b0*/  MOV R10, R17 ;  /* 0x00000011000a7202 */ /* 0x000fd20000000f00 */
[----:B------:R-:W-:Y:S05]  /*13c0*/  WARPSYNC.COLLECTIVE R12, `(.L_x_2185) ;  /* 0x000000000c087348 */ /* 0x000fea0003c00000 */
[----:B------:R0:W1:Y:S02]  /*13d0*/  SHFL.BFLY P2, R17, R27, R14, R13 ;  /* 0x0c00000e1b117389 */ /* 0x000064000004000d */
[----:B01----:R-:W-:Y:S01]  /*13e0*/  ENDCOLLECTIVE ;  /* 0x000000000000791b */ /* 0x003fe20003800000 */
.L_x_2185:
[----:B------:R-:W-:Y:S01]  /*13f0*/  HFMA2.MMA R14, -RZ, RZ, 0, 1.1920928955078125e-07 ;  /* 0x00000002ff0e7435 */ /* 0x000fe200000001ff */
[----:B------:R-:W-:-:S05]  /*1400*/  MOV R16, R17 ;  /* 0x0000001100107202 */ /* 0x000fca0000000f00 */
[----:B------:R-:W-:-:S05]  /*1410*/  FADD.FTZ R16, R15, R16 ;  /* 0x000000100f107221 */ /* 0x000fca0000010000 */
[----:B------:R-:W-:-:S07]  /*1420*/  MOV R27, R16 ;  /* 0x00000010001b7202 */ /* 0x000fce0000000f00 */
[----:B------:R-:W-:Y:S05]  /*1430*/  WARPSYNC.COLLECTIVE R12, `(.L_x_2186) ;  /* 0x000000000c087348 */ /* 0x000fea0003c00000 */
[----:B------:R0:W1:Y:S02]  /*1440*/  SHFL.BFLY P2, R17, R27, R14, R13 ;  /* 0x0c00000e1b117389 */ /* 0x000064000004000d */
[----:B01----:R-:W-:Y:S01]  /*1450*/  ENDCOLLECTIVE ;  /* 0x000000000000791b */ /* 0x003fe20003800000 */
.L_x_2186:
[----:B------:R-:W-:Y:S01]  /*1460*/  HFMA2.MMA R14, -RZ, RZ, 0, 2.384185791015625e-07 ;  /* 0x00000004ff0e7435 */ /* 0x000fe200000001ff */
[----:B------:R-:W-:-:S05]  /*1470*/  MOV R19, R17 ;  /* 0x0000001100137202 */ /* 0x000fca0000000f00 */
[----:B------:R-:W-:-:S05]  /*1480*/  FADD.FTZ R15, R16, R19 ;  /* 0x00000013100f7221 */ /* 0x000fca0000010000 */
[----:B------:R-:W-:-:S07]  /*1490*/  MOV R27, R15 ;  /* 0x0000000f001b7202 */ /* 0x000fce0000000f00 */
[----:B------:R-:W-:Y:S05]  /*14a0*/  WARPSYNC.COLLECTIVE R12, `(.L_x_2187) ;  /* 0x000000000c087348 */ /* 0x000fea0003c00000 */
[----:B------:R0:W1:Y:S02]  /*14b0*/  SHFL.BFLY P2, R17, R27, R14, R13 ;  /* 0x0c00000e1b117389 */ /* 0x000064000004000d */
[----:B01----:R-:W-:Y:S01]  /*14c0*/  ENDCOLLECTIVE ;  /* 0x000000000000791b */ /* 0x003fe20003800000 */
.L_x_2187:
[----:B------:R-:W-:Y:S01]  /*14d0*/  HFMA2.MMA R14, -RZ, RZ, 0, 4.76837158203125e-07 ;  /* 0x00000008ff0e7435 */ /* 0x000fe200000001ff */
[----:B------:R-:W-:-:S05]  /*14e0*/  MOV R18, R17 ;  /* 0x0000001100127202 */ /* 0x000fca0000000f00 */
[----:B------:R-:W-:-:S05]  /*14f0*/  FADD.FTZ R20, R15, R18 ;  /* 0x000000120f147221 */ /* 0x000fca0000010000 */
[----:B------:R-:W-:-:S07]  /*1500*/  MOV R27, R20 ;  /* 0x00000014001b7202 */ /* 0x000fce0000000f00 */
[----:B------:R-:W-:Y:S05]  /*1510*/  WARPSYNC.COLLECTIVE R12, `(.L_x_2188) ;  /* 0x000000000c087348 */ /* 0x000fea0003c00000 */
[----:B------:R0:W1:Y:S02]  /*1520*/  SHFL.BFLY P2, R17, R27, R14, R13 ;  /* 0x0c00000e1b117389 */ /* 0x000064000004000d */
[----:B01----:R-:W-:Y:S01]  /*1530*/  ENDCOLLECTIVE ;  /* 0x000000000000791b */ /* 0x003fe20003800000 */
.L_x_2188:
[----:B------:R-:W-:Y:S01]  /*1540*/  HFMA2.MMA R14, -RZ, RZ, 0, 9.5367431640625e-07 ;  /* 0x00000010ff0e7435 */ /* 0x000fe200000001ff */
[----:B------:R-:W-:-:S05]  /*1550*/  MOV R21, R17 ;  /* 0x0000001100157202 */ /* 0x000fca0000000f00 */
[----:B------:R-:W-:-:S05]  /*1560*/  FADD.FTZ R16, R20, R21 ;  /* 0x0000001514107221 */ /* 0x000fca0000010000 */
[----:B------:R-:W-:-:S07]  /*1570*/  MOV R27, R16 ;  /* 0x00000010001b7202 */ /* 0x000fce0000000f00 */
[----:B------:R-:W-:Y:S05]  /*1580*/  WARPSYNC.COLLECTIVE R12, `(.L_x_2189) ;  /* 0x000000000c087348 */ /* 0x000fea0003c00000 */
[----:B------:R0:W1:Y:S02]  /*1590*/  SHFL.BFLY P2, R17, R27, R14, R13 ;  /* 0x0c00000e1b117389 */ /* 0x000064000004000d */
[----:B01----:R-:W-:Y:S01]  /*15a0*/  ENDCOLLECTIVE ;  /* 0x000000000000791b */ /* 0x003fe20003800000 */
.L_x_2189:
[----:B------:R-:W-:Y:S01]  /*15b0*/  HFMA2.MMA R14, -RZ, RZ, 0, 5.9604644775390625e-08 ;  /* 0x00000001ff0e7435 */ /* 0x000fe200000001ff */
[----:B------:R-:W-:Y:S02]  /*15c0*/  MOV R27, R9 ;  /* 0x00000009001b7202 */ /* 0x000fe40000000f00 */
[----:B------:R-:W-:-:S08]  /*15d0*/  MOV R15, R17 ;  /* 0x00000011000f7202 */ /* 0x000fd00000000f00 */
[----:B------:R-:W-:Y:S05]  /*15e0*/  WARPSYNC.COLLECTIVE R12, `(.L_x_2190) ;  /* 0x000000000c087348 */ /* 0x000fea0003c00000 */
[----:B------:R0:W1:Y:S02]  /*15f0*/  SHFL.BFLY P2, R17, R27, R14, R13 ;  /* 0x0c00000e1b117389 */ /* 0x000064000004000d */
[----:B01----:R-:W-:Y:S01]  /*1600*/  ENDCOLLECTIVE ;  /* 0x000000000000791b */ /* 0x003fe20003800000 */
.L_x_2190:
[----:B------:R-:W-:Y:S01]  /*1610*/  HFMA2.MMA R14, -RZ, RZ, 0, 1.1920928955078125e-07 ;  /* 0x00000002ff0e7435 */ /* 0x000fe200000001ff */
[----:B------:R-:W-:-:S05]  /*1620*/  MOV R18, R17 ;  /* 0x0000001100127202 */ /* 0x000fca0000000f00 */
[----:B------:R-:W-:-:S05]  /*1630*/  FADD.FTZ R20, R9, R18 ;  /* 0x0000001209147221 */ /* 0x000fca0000010000 */
[----:B------:R-:W-:-:S07]  /*1640*/  MOV R27, R20 ;  /* 0x00000014001b7202 */ /* 0x000fce0000000f00 */
[----:B------:R-:W-:Y:S05]  /*1650*/  WARPSYNC.COLLECTIVE R12, `(.L_x_2191) ;  /* 0x000000000c087348 */ /* 0x000fea0003c00000 */
[----:B------:R0:W1:Y:S02]  /*1660*/  SHFL.BFLY P2, R17, R27, R14, R13 ;  /* 0x0c00000e1b117389 */ /* 0x000064000004000d */
[----:B01----:R-:W-:Y:S01]  /*1670*/  ENDCOLLECTIVE ;  /* 0x000000000000791b */ /* 0x003fe20003800000 */
.L_x_2191:
[----:B------:R-:W-:Y:S01]  /*1680*/  IMAD.MOV.U32 R14, RZ, RZ, 0x4 ;  /* 0x00000004ff0e7424 */ /* 0x000fe200078e00ff */
[----:B------:R-:W-:-:S05]  /*1690*/  MOV R21, R17 ;  /* 0x0000001100157202 */ /* 0x000fca0000000f00 */
[----:B------:R-:W-:-:S05]  /*16a0*/  FADD.FTZ R9, R20, R21 ;  /* 0x0000001514097221 */ /* 0x000fca0000010000 */
[----:B------:R-:W-:-:S07]  /*16b0*/  MOV R27, R9 ;  /* 0x00000009001b7202 */ /* 0x000fce0000000f00 */
[----:B------:R-:W-:Y:S05]  /*16c0*/  WARPSYNC.COLLECTIVE R12, `(.L_x_2192) ;  /* 0x000000000c087348 */ /* 0x000fea0003c00000 */
[----:B------:R0:W1:Y:S02]  /*16d0*/  SHFL.BFLY P2, R17, R27, R14, R13 ;  /* 0x0c00000e1b117389 */ /* 0x000064000004000d */
[----:B01----:R-:W-:Y:S01]  /*16e0*/  ENDCOLLECTIVE ;  /* 0x000000000000791b */ /* 0x003fe20003800000 */
.L_x_2192:
[----:B------:R-:W-:Y:S01]  /*16f0*/  HFMA2.MMA R14, -RZ, RZ, 0, 4.76837158203125e-07 ;  /* 0x00000008ff0e7435 */ /* 0x000fe200000001ff */
[----:B------:R-:W-:-:S05]  /*1700*/  MOV R22, R17 ;  /* 0x0000001100167202 */ /* 0x000fca0000000f00 */
[----:B------:R-:W-:-:S05]  /*1710*/  FADD.FTZ R22, R9, R22 ;  /* 0x0000001609167221 */ /* 0x000fca0000010000 */
[----:B------:R-:W-:-:S07]  /*1720*/  MOV R27, R22 ;  /* 0x00000016001b7202 */ /* 0x000fce0000000f00 */
[----:B------:R-:W-:Y:S05]  /*1730*/  WARPSYNC.COLLECTIVE R12, `(.L_x_2193) ;  /* 0x000000000c087348 */ /* 0x000fea0003c00000 */
[----:B------:R0:W1:Y:S02]  /*1740*/  SHFL.BFLY P2, R17, R27, R14, R13 ;  /* 0x0c00000e1b117389 */ /* 0x000064000004000d */
[----:B01----:R-:W-:Y:S01]  /*1750*/  ENDCOLLECTIVE ;  /* 0x000000000000791b */ /* 0x003fe20003800000 */
.L_x_2193:
[----:B------:R-:W-:Y:S01]  /*1760*/  HFMA2.MMA R14, -RZ, RZ, 0, 9.5367431640625e-07 ;  /* 0x00000010ff0e7435 */ /* 0x000fe200000001ff */
[----:B------:R-:W-:-:S05]  /*1770*/  MOV R23, R17 ;  /* 0x0000001100177202 */ /* 0x000fca0000000f00 */
[----:B------:R-:W-:-:S05]  /*1780*/  FADD.FTZ R18, R22, R23 ;  /* 0x0000001716127221 */ /* 0x000fca0000010000 */
[----:B------:R-:W-:-:S07]  /*1790*/  MOV R27, R18 ;  /* 0x00000012001b7202 */ /* 0x000fce0000000f00 */
[----:B------:R-:W-:Y:S05]  /*17a0*/  WARPSYNC.COLLECTIVE R12, `(.L_x_2194) ;  /* 0x000000000c087348 */ /* 0x000fea0003c00000 */
[----:B------:R0:W1:Y:S02]  /*17b0*/  SHFL.BFLY P2, R17, R27, R14, R13 ;  /* 0x0c00000e1b117389 */ /* 0x000064000004000d */
[----:B01----:R-:W-:Y:S01]  /*17c0*/  ENDCOLLECTIVE ;  /* 0x000000000000791b */ /* 0x003fe20003800000 */
.L_x_2194:
[----:B------:R-:W-:Y:S01]  /*17d0*/  HFMA2.MMA R14, -RZ, RZ, 0, 5.9604644775390625e-08 ;  /* 0x00000001ff0e7435 */ /* 0x000fe200000001ff */
[----:B------:R-:W-:Y:S02]  /*17e0*/  MOV R27, R8 ;  /* 0x00000008001b7202 */ /* 0x000fe40000000f00 */
[----:B------:R-:W-:-:S08]  /*17f0*/  MOV R9, R17 ;  /* 0x0000001100097202 */ /* 0x000fd00000000f00 */
[----:B------:R-:W-:Y:S05]  /*1800*/  WARPSYNC.COLLECTIVE R12, `(.L_x_2195) ;  /* 0x000000000c087348 */ /* 0x000fea0003c00000 */
[----:B------:R0:W1:Y:S02]  /*1810*/  SHFL.BFLY P2, R17, R27, R14, R13 ;  /* 0x0c00000e1b117389 */ /* 0x000064000004000d */
[----:B01----:R-:W-:Y:S01]  /*1820*/  ENDCOLLECTIVE ;  /* 0x000000000000791b */ /* 0x003fe20003800000 */
.L_x_2195:
[----:B------:R-:W-:Y:S01]  /*1830*/  HFMA2.MMA R14, -RZ, RZ, 0, 1.1920928955078125e-07 ;  /* 0x00000002ff0e7435 */ /* 0x000fe200000001ff */
[----:B------:R-:W-:-:S05]  /*1840*/  MOV R19, R17 ;  /* 0x0000001100137202 */ /* 0x000fca0000000f00 */
[----:B------:R-:W-:-:S05]  /*1850*/  FADD.FTZ R23, R8, R19 ;  /* 0x0000001308177221 */ /* 0x000fca0000010000 */
[----:B------:R-:W-:-:S07]  /*1860*/  MOV R27, R23 ;  /* 0x00000017001b7202 */ /* 0x000fce0000000f00 */
[----:B------:R-:W-:Y:S05]  /*1870*/  WARPSYNC.COLLECTIVE R12, `(.L_x_2196) ;  /* 0x000000000c087348 */ /* 0x000fea0003c00000 */
[----:B------:R0:W1:Y:S02]  /*1880*/  SHFL.BFLY P2, R17, R27, R14, R13 ;  /* 0x0c00000e1b117389 */ /* 0x000064000004000d */
[----:B01----:R-:W-:Y:S01]  /*1890*/  ENDCOLLECTIVE ;  /* 0x000000000000791b */ /* 0x003fe20003800000 */
.L_x_2196:
[----:B------:R-:W-:Y:S01]  /*18a0*/  HFMA2.MMA R14, -RZ, RZ, 0, 2.384185791015625e-07 ;  /* 0x00000004ff0e7435 */ /* 0x000fe200000001ff */
[----:B------:R-:W-:-:S05]  /*18b0*/  MOV R22, R17 ;  /* 0x0000001100167202 */ /* 0x000fca0000000f00 */
[----:B------:R-:W-:-:S05]  /*18c0*/  FADD.FTZ R8, R23, R22 ;  /* 0x0000001617087221 */ /* 0x000fca0000010000 */
[----:B------:R-:W-:-:S07]  /*18d0*/  MOV R27, R8 ;  /* 0x00000008001b7202 */ /* 0x000fce0000000f00 */
[----:B------:R-:W-:Y:S05]  /*18e0*/  WARPSYNC.COLLECTIVE R12, `(.L_x_2197) ;  /* 0x000000000c087348 */ /* 0x000fea0003c00000 */
[----:B------:R0:W1:Y:S02]  /*18f0*/  SHFL.BFLY P2, R17, R27, R14, R13 ;  /* 0x0c00000e1b117389 */ /* 0x000064000004000d */
[----:B01----:R-:W-:Y:S01]  /*1900*/  ENDCOLLECTIVE ;  /* 0x000000000000791b */ /* 0x003fe20003800000 */
.L_x_2197:
[----:B------:R-:W-:Y:S01]  /*1910*/  HFMA2.MMA R14, -RZ, RZ, 0, 4.76837158203125e-07 ;  /* 0x00000008ff0e7435 */ /* 0x000fe200000001ff */
[----:B------:R-:W-:-:S05]  /*1920*/  MOV R21, R17 ;  /* 0x0000001100157202 */ /* 0x000fca0000000f00 */
[----:B------:R-:W-:-:S05]  /*1930*/  FADD.FTZ R24, R8, R21 ;  /* 0x0000001508187221 */ /* 0x000fca0000010000 */
[----:B------:R-:W-:-:S07]  /*1940*/  MOV R27, R24 ;  /* 0x00000018001b7202 */ /* 0x000fce0000000f00 */
[----:B------:R-:W-:Y:S05]  /*1950*/  WARPSYNC.COLLECTIVE R12, `(.L_x_2198) ;  /* 0x000000000c087348 */ /* 0x000fea0003c00000 */
[----:B------:R0:W1:Y:S02]  /*1960*/  SHFL.BFLY P2, R17, R27, R14, R13 ;  /* 0x0c00000e1b117389 */ /* 0x000064000004000d */
[----:B01----:R-:W-:Y:S01]  /*1970*/  ENDCOLLECTIVE ;  /* 0x000000000000791b */ /* 0x003fe20003800000 */
.L_x_2198:
[----:B------:R-:W-:Y:S01]  /*1980*/  HFMA2.MMA R14, -RZ, RZ, 0, 9.5367431640625e-07 ;  /* 0x00000010ff0e7435 */ /* 0x000fe200000001ff */
[----:B------:R-:W-:-:S05]  /*1990*/  MOV R25, R17 ;  /* 0x0000001100197202 */ /* 0x000fca0000000f00 */
[----:B------:R-:W-:-:S05]  /*19a0*/  FADD.FTZ R25, R24, R25 ;  /* 0x0000001918197221 */ /* 0x000fca0000010000 */
[----:B------:R-:W-:-:S07]  /*19b0*/  MOV R27, R25 ;  /* 0x00000019001b7202 */ /* 0x000fce0000000f00 */
[----:B------:R-:W-:Y:S05]  /*19c0*/  WARPSYNC.COLLECTIVE R12, `(.L_x_2199) ;  /* 0x000000000c087348 */ /* 0x000fea0003c00000 */
[----:B------:R0:W1:Y:S02]  /*19d0*/  SHFL.BFLY P2, R17, R27, R14, R13 ;  /* 0x0c00000e1b117389 */ /* 0x000064000004000d */
[----:B01----:R-:W-:Y:S01]  /*19e0*/  ENDCOLLECTIVE ;  /* 0x000000000000791b */ /* 0x003fe20003800000 */
.L_x_2199:
[----:B------:R-:W-:Y:S05]  /*19f0*/  BRA `(.L_x_2200) ;  /* 0xfffffff400487947 */ /* 0x000fea000383ffff */
.L_x_2201:
        /* <DEDUP_REMOVED lines=16> */
.L_x_4547:


//--------------------- .text._ZN10layer_norm31ln_parallel_residual_bwd_kernelINS_13Kernel_traitsIf13__nv_bfloat16fS2_fjLj7168ELj1ELj1ELj8ELj8ENS_18Kernel_traits_baseILj7168EfS2_fS2_fjLj256EEEEELb1ELb1ELb0EEEvNS_9BwdParamsE --------------------------
	.section	.text._ZN10layer_norm31ln_parallel_residual_bwd_kernelINS_13Kernel_traitsIf13__nv_bfloat16fS2_fjLj7168ELj1ELj1ELj8ELj8ENS_18Kernel_traits_baseILj7168EfS2_fS2_fjLj256EEEEELb1ELb1ELb0EEEvNS_9BwdParamsE,"ax",@progbits
	.align	128
        .global         _ZN10layer_norm31ln_parallel_residual_bwd_kernelINS_13Kernel_traitsIf13__nv_bfloat16fS2_fjLj7168ELj1ELj1ELj8ELj8ENS_18Kernel_traits_baseILj7168EfS2_fS2_fjLj256EEEEELb1ELb1ELb0EEEvNS_9BwdParamsE
        .type           _ZN10layer_norm31ln_parallel_residual_bwd_kernelINS_13Kernel_traitsIf13__nv_bfloat16fS2_fjLj7168ELj1ELj1ELj8ELj8ENS_18Kernel_traits_baseILj7168EfS2_fS2_fjLj256EEEEELb1ELb1ELb0EEEvNS_9BwdParamsE,@function
        .size           _ZN10layer_norm31ln_parallel_residual_bwd_kernelINS_13Kernel_traitsIf13__nv_bfloat16fS2_fjLj7168ELj1ELj1ELj8ELj8ENS_18Kernel_traits_baseILj7168EfS2_fS2_fjLj256EEEEELb1ELb1ELb0EEEvNS_9BwdParamsE,(.L_x_4548 - _ZN10layer_norm31ln_parallel_residual_bwd_kernelINS_13Kernel_traitsIf13__nv_bfloat16fS2_fjLj7168ELj1ELj1ELj8ELj8ENS_18Kernel_traits_baseILj7168EfS2_fS2_fjLj256EEEEELb1ELb1ELb0EEEvNS_9BwdParamsE)
        .other          _ZN10layer_norm31ln_parallel_residual_bwd_kernelINS_13Kernel_traitsIf13__nv_bfloat16fS2_fjLj7168ELj1ELj1ELj8ELj8ENS_18Kernel_traits_baseILj7168EfS2_fS2_fjLj256EEEEELb1ELb1ELb0EEEvNS_9BwdParamsE,@"STO_CUDA_ENTRY STV_DEFAULT"
_ZN10layer_norm31ln_parallel_residual_bwd_kernelINS_13Kernel_traitsIf13__nv_bfloat16fS2_fjLj7168ELj1ELj1ELj8ELj8ENS_18Kernel_traits_baseILj7168EfS2_fS2_fjLj256EEEEELb1ELb1ELb0EEEvNS_9BwdParamsE:
.text._ZN10layer_norm31ln_parallel_residual_bwd_kernelINS_13Kernel_traitsIf13__nv_bfloat16fS2_fjLj7168ELj1ELj1ELj8ELj8ENS_18Kernel_traits_baseILj7168EfS2_fS2_fjLj256EEEEELb1ELb1ELb0EEEvNS_9BwdParamsE:
        /* <DEDUP_REMOVED lines=43> */
[----:B-1----:R-:W-:-:S04]  /*02b0*/  @P5 IMAD.WIDE.U32 R10, R3, 0x10, R6 ;  /* 0x00000010030a5825 */ /* 0x002fc800078e0006 */
[----:B------:R-:W-:Y:S01]  /*02c0*/  @P5 VIADD R3, R3, 0x100 ;  /* 0x0000010003035836 */ /* 0x000fe20000000000 */
[----:B------:R0:W5:Y:S02]  /*02d0*/  @P5 LDG.E.128 R116, desc[UR4][R10.64] ;  /* 0x000000040a745981 */ /* 0x000164000c1e1d00 */
[----:B------:R-:W1:Y:S01]  /*02e0*/  @P3 LDC.64 R24, c[0x0][0x260] ;  /* 0x00009800ff183b82 */ /* 0x000e620000000a00 */
[C---:B--2---:R-:W-:Y:S01]  /*02f0*/  @P0 IMAD.WIDE.U32 R18, R3.reuse, 0x10, R18 ;  /* 0x0000001003120825 */ /* 0x044fe200078e0012 */
[----:B------:R-:W-:-:S04]  /*0300*/  @P0 IADD3 R3, R3, 0x100, RZ ;  /* 0x0000010003030810 */ /* 0x000fc80007ffe0ff */
[----:B------:R0:W5:Y:S01]  /*0310*/  @P0 LDG.E.128 R112, desc[UR4][R18.64] ;  /* 0x0000000412700981 */ /* 0x000162000c1e1d00 */
[C---:B---3--:R-:W-:Y:S01]  /*0320*/  @P1 IMAD.WIDE.U32 R20, R3.reuse, 0x10, R20 ;  /* 0x0000001003141825 */ /* 0x048fe200078e0014 */
[----:B------:R-:W2:Y:S03]  /*0330*/  @P4 LDC.64 R6, c[0x0][0x260] ;  /* 0x00009800ff064b82 */ /* 0x000ea60000000a00 */
[----:B------:R-:W-:Y:S01]  /*0340*/  @P1 VIADD R3, R3, 0x100 ;  /* 0x0000010003031836 */ /* 0x000fe20000000000 */
[----:B------:R0:W5:Y:S03]  /*0350*/  @P1 LDG.E.128 R108, desc[UR4][R20.64] ;  /* 0x00000004146c1981 */ /* 0x000166000c1e1d00 */
[----:B----4-:R-:W-:-:S04]  /*0360*/  @P2 IMAD.WIDE.U32 R22, R3, 0x10, R22 ;  /* 0x0000001003162825 */ /* 0x010fc800078e0016 */
[----:B------:R-:W-:Y:S01]  /*0370*/  @P2 VIADD R3, R3, 0x100 ;  /* 0x0000010003032836 */ /* 0x000fe20000000000 */
[----:B------:R0:W5:Y:S03]  /*0380*/  @P2 LDG.E.128 R104, desc[UR4][R22.64] ;  /* 0x0000000416682981 */ /* 0x000166000c1e1d00 */
[----:B-1----:R-:W-:-:S04]  /*0390*/  @P3 IMAD.WIDE.U32 R24, R3, 0x10, R24 ;  /* 0x0000001003183825 */ /* 0x002fc800078e0018 */
[----:B------:R-:W-:Y:S01]  /*03a0*/  @P3 VIADD R3, R3, 0x100 ;  /* 0x0000010003033836 */ /* 0x000fe20000000000 */
[----:B------:R0:W5:Y:S03]  /*03b0*/  @P3 LDG.E.128 R100, desc[UR4][R24.64] ;  /* 0x0000000418643981 */ /* 0x000166000c1e1d00 */
        /* <DEDUP_REMOVED lines=31> */
[----:B------:R-:W-:Y:S01]  /*05b0*/  HFMA2.MMA R155, -RZ, RZ, 0, 5.9604644775390625e-08 ;  /* 0x00000001ff9b7435 */ /* 0x000fe200000001ff */
[----:B------:R-:W-:-:S10]  /*05c0*/  IMAD.MOV.U32 R93, RZ, RZ, RZ ;  /* 0x000000ffff5d7224 */ /* 0x000fd400078e00ff */
.L_x_2238:
[----:B012---:R-:W1:Y:S01]  /*05d0*/  LDC.64 R150, c[0x0][0x250] ;  /* 0x00009400ff967b82 */ /* 0x007e620000000a00 */
[----:B------:R-:W-:-:S07]  /*05e0*/  ISETP.NE.AND P4, PT, R12, RZ, PT ;  /* 0x000000ff0c00720c */ /* 0x000fce0003f85270 */
[----:B---3--:R-:W2:Y:S01]  /*05f0*/  LDC.64 R148, c[0x0][0x258] ;  /* 0x00009600ff947b82 */ /* 0x008ea20000000a00 */
        /* <DEDUP_REMOVED lines=14> */
[----:B-1----:R-:W-:Y:S06]  /*06e0*/  @!P4 BRA `(.L_x_2204) ;  /* 0x0000000000f4c947 */ /* 0x002fec0003800000 */
[----:B------:R-:W-:Y:S01]  /*06f0*/  ISETP.NE.U32.AND P5, PT, RZ, UR8, PT ;  /* 0x00000008ff007c0c */ /* 0x000fe2000bfa5070 */
[----:B------:R-:W1:Y:S01]  /*0700*/  LDC.64 R150, c[0x0][0x2b8] ;  /* 0x0000ae00ff967b82 */ /* 0x000e620000000a00 */
[C---:B------:R-:W-:Y:S02]  /*0710*/  SHF.L.U32 R159, R10.reuse, 0x2, RZ ;  /* 0x000000020a9f7819 */ /* 0x040fe400000006ff */
[----:B------:R-:W-:Y:S02]  /*0720*/  ISETP.NE.AND.EX P5, PT, RZ, UR9, PT, P5 ;  /* 0x00000009ff007c0c */ /* 0x000fe4000bfa5350 */
[----:B------:R-:W-:-:S11]  /*0730*/  SHF.L.U64.HI R28, R10, 0x2, RZ ;  /* 0x000000020a1c7819 */ /* 0x000fd600000102ff */
[----:B------:R-:W-:-:S04]  /*0740*/  @P5 LEA R162, P4, R10, UR8, 0x4 ;  /* 0x000000080aa25c11 */ /* 0x000fc8000f8820ff */
[C---:B------:R-:W-:Y:S02]  /*0750*/  @P5 LEA.HI.X R163, R10.reuse, UR9, RZ, 0x4, P4 ;  /* 0x000000090aa35c11 */ /* 0x040fe4000a0f24ff */
[----:B------:R-:W-:Y:S01]  /*0760*/  ISETP.NE.U32.AND P4, PT, RZ, UR14, PT ;  /* 0x0000000eff007c0c */ /* 0x000fe2000bf85070 */
[----:B-1----:R-:W-:Y:S02]  /*0770*/  IMAD.WIDE.U32 R152, R10, 0x8, R150 ;  /* 0x000000080a987825 */ /* 0x002fe400078e0096 */
[----:B------:R1:W5:Y:S01]  /*0780*/  @P5 LDG.E.128 R36, desc[UR4][R162.64] ;  /* 0x00000004a2245981 */ /* 0x000362000c1e1d00 */
[----:B------:R-:W-:-:S03]  /*0790*/  ISETP.NE.AND.EX P4, PT, RZ, UR15, PT, P4 ;  /* 0x0000000fff007c0c */ /* 0x000fc6000bf85340 */
[----:B------:R-:W1:Y:S10]  /*07a0*/  LDG.E.64 R152, desc[UR4][R152.64] ;  /* 0x0000000498987981 */ /* 0x000e74000c1e1b00 */
[----:B------:R-:W2:Y:S02]  /*07b0*/  @P4 LDC.64 R148, c[0x0][0x248] ;  /* 0x00009200ff944b82 */ /* 0x000ea40000000a00 */
[----:B--2---:R-:W-:-:S05]  /*07c0*/  @P4 IADD3 R160, P6, R159, R148, RZ ;  /* 0x000000949fa04210 */ /* 0x004fca0007fde0ff */
[----:B------:R-:W-:Y:S01]  /*07d0*/  @P4 IMAD.X R161, R28, 0x1, R149, P6 ;  /* 0x000000011ca14824 */ /* 0x000fe200030e0695 */
[----:B------:R-:W-:-:S04]  /*07e0*/  LEA R148, P6, R10, UR10, 0x4 ;  /* 0x0000000a0a947c11 */ /* 0x000fc8000f8c20ff */
[----:B------:R-:W-:Y:S01]  /*07f0*/  LEA.HI.X R149, R10, UR11, RZ, 0x4, P6 ;  /* 0x0000000b0a957c11 */ /* 0x000fe2000b0f24ff */
[----:B------:R2:W5:Y:S05]  /*0800*/  @P4 LDG.E R9, desc[UR4][R160.64] ;  /* 0x00000004a0094981 */ /* 0x00056a000c1e1900 */
[----:B------:R-:W3:Y:S01]  /*0810*/  LDG.E.128 R148, desc[UR4][R148.64] ;  /* 0x0000000494947981 */ /* 0x000ee2000c1e1d00 */
[----:B0-----:R-:W-:-:S04]  /*0820*/  ISETP.NE.AND P4, PT, R14, RZ, PT ;  /* 0x000000ff0e00720c */ /* 0x001fc80003f85270 */
[----:B-----5:R-:W-:Y:S02]  /*0830*/  FSEL R200, R157, RZ, !P4 ;  /* 0x000000ff9dc87208 */ /* 0x020fe40006000000 */
[----:B------:R-:W-:-:S04]  /*0840*/  IADD3 R158, P4, R159, UR12, RZ ;  /* 0x0000000c9f9e7c10 */ /* 0x000fc8000ff9e0ff */
[----:B------:R-:W-:-:S05]  /*0850*/  IADD3.X R159, R28, UR13, RZ, P4, !PT ;  /* 0x0000000d1c9f7c10 */ /* 0x000fca000a7fe4ff */
[----:B------:R0:W5:Y:S01]  /*0860*/  LDG.E R28, desc[UR4][R158.64] ;  /* 0x000000049e1c7981 */ /* 0x000162000c1e1900 */
[----:B-1----:R-:W-:Y:S01]  /*0870*/  IMAD.MOV.U32 R162, RZ, RZ, R152 ;  /* 0x000000ffffa27224 */ /* 0x002fe200078e0098 */
[----:B------:R-:W-:-:S04]  /*0880*/  SHF.R.U64 R163, R152, 0x10, R153 ;  /* 0x0000001098a37819 */ /* 0x000fc80000001299 */
[----:B------:R-:W-:Y:S01]  /*0890*/  SHF.L.U32 R217, R162, 0x10, RZ ;  /* 0x00000010a2d97819 */ /* 0x000fe200000006ff */
[----:B--2---:R-:W-:-:S04]  /*08a0*/  IMAD.MOV.U32 R160, RZ, RZ, R153 ;  /* 0x000000ffffa07224 */ /* 0x004fc800078e0099 */
[----:B------:R-:W-:Y:S01]  /*08b0*/  FADD.FTZ R64, R64, R217 ;  /* 0x000000d940407221 */ /* 0x000fe20000010000 */
[----:B------:R-:W-:-:S05]  /*08c0*/  SHF.R.U32.HI R161, RZ, 0x10, R153 ;  /* 0x00000010ffa17819 */ /* 0x000fca0000011699 */
[----:B------:R-:W-:-:S04]  /*08d0*/  IMAD.U32 R152, R161, 0x10000, RZ ;  /* 0x00010000a1987824 */ /* 0x000fc800078e00ff */
[----:B------:R-:W-:Y:S01]  /*08e0*/  FMUL.FTZ R207, R123, R152 ;  /* 0x000000987bcf7220 */ /* 0x000fe20000410000 */
[----:B------:R-:W-:Y:S01]  /*08f0*/  FADD.FTZ R67, R67, R152 ;  /* 0x0000009843437221 */ /* 0x000fe20000010000 */
[----:B------:R-:W-:Y:S01]  /*0900*/  IADD3 R162, R10, 0x100, RZ ;  /* 0x000001000aa27810 */ /* 0x000fe20007ffe0ff */
[--C-:B---3--:R-:W-:Y:S01]  /*0910*/  FADD.FTZ R204, R148, -R200.reuse ;  /* 0x800000c894cc7221 */ /* 0x108fe20000010000 */
[----:B------:R-:W-:-:S03]  /*0920*/  FADD.FTZ R206, R149, -R200 ;  /* 0x800000c895ce7221 */ /* 0x000fc60000010000 */
[----:B------:R-:W-:Y:S01]  /*0930*/  FMUL.FTZ R219, R11, R204 ;  /* 0x000000cc0bdb7220 */ /* 0x000fe20000410000 */
[----:B------:R-:W-:Y:S01]  /*0940*/  FADD.FTZ R150, R150, -R200 ;  /* 0x800000c896967221 */ /* 0x000fe20000010000 */
[----:B------:R-:W-:Y:S02]  /*0950*/  IMAD.U32 R148, R163, 0x10000, RZ ;  /* 0x00010000a3947824 */ /* 0x000fe400078e00ff */
[----:B------:R-:W-:Y:S01]  /*0960*/  FMUL.FTZ R204, R11, R206 ;  /* 0x000000ce0bcc7220 */ /* 0x000fe20000410000 */
[-C--:B------:R-:W-:Y:S01]  /*0970*/  FFMA.FTZ R92, R219, R217.reuse, R92 ;  /* 0x000000d9db5c7223 */ /* 0x080fe2000001005c */
[----:B------:R-:W-:Y:S01]  /*0980*/  FMUL.FTZ R217, R120, R217 ;  /* 0x000000d978d97220 */ /* 0x000fe20000410000 */
[----:B------:R-:W-:Y:S01]  /*0990*/  FADD.FTZ R208, R151, -R200 ;  /* 0x800000c897d07221 */ /* 0x000fe20000010000 */
[----:B------:R-:W-:Y:S02]  /*09a0*/  IMAD.U32 R151, R160, 0x10000, RZ ;  /* 0x00010000a0977824 */ /* 0x000fe400078e00ff */
[----:B------:R-:W-:Y:S01]  /*09b0*/  FADD.FTZ R65, R65, R148 ;  /* 0x0000009441417221 */ /* 0x000fe20000010000 */
[-C--:B------:R-:W-:Y:S01]  /*09c0*/  FFMA.FTZ R93, R204, R148.reuse, R93 ;  /* 0x00000094cc5d7223 */ /* 0x080fe2000001005d */
[----:B------:R-:W-:Y:S01]  /*09d0*/  FMUL.FTZ R203, R121, R148 ;  /* 0x0000009479cb7220 */ /* 0x000fe20000410000 */
[----:B------:R-:W-:Y:S01]  /*09e0*/  FMUL.FTZ R205, R11, R150 ;  /* 0x000000960bcd7220 */ /* 0x000fe20000410000 */
[----:B------:R-:W-:Y:S01]  /*09f0*/  FADD.FTZ R148, RZ, R217 ;  /* 0x000000d9ff947221 */ /* 0x000fe20000010000 */
[----:B------:R-:W-:Y:S01]  /*0a00*/  FFMA.FTZ R149, R219, R217, RZ ;  /* 0x000000d9db957223 */ /* 0x000fe200000100ff */
        /* <DEDUP_REMOVED lines=8> */
[----:B------:R-:W-:Y:S02]  /*0a90*/  FFMA.FTZ R95, R208, R152, R95 ;  /* 0x00000098d05f7223 */ /* 0x000fe4000001005f */
[----:B0-----:R-:W-:Y:S01]  /*0aa0*/  FADD.FTZ R159, R150, R207 ;  /* 0x000000cf969f7221 */ /* 0x001fe20000010000 */
[----:B------:R-:W-:-:S07]  /*0ab0*/  FFMA.FTZ R158, R208, R207, R148 ;  /* 0x000000cfd09e7223 */ /* 0x000fce0000010094 */
.L_x_2204:
[----:B------:R-:W-:Y:S05]  /*0ac0*/  BSYNC B0 ;  /* 0x0000000000007941 */ /* 0x000fea0003800000 */
.L_x_2203:
        /* <DEDUP_REMOVED lines=12> */
[----:B------:R-:W2:Y:S02]  /*0b90*/  @P4 LDC.64 R30, c[0x0][0x248] ;  /* 0x00009200ff1e4b82 */ /* 0x000ea40000000a00 */
[----:B--2---:R-:W-:-:S05]  /*0ba0*/  @P4 IADD3 R160, P6, R153, R30, RZ ;  /* 0x0000001e99a04210 */ /* 0x004fca0007fde0ff */
[----:B------:R-:W-:Y:S01]  /*0bb0*/  @P4 IMAD.X R161, R150, 0x1, R31, P6 ;  /* 0x0000000196a14824 */ /* 0x000fe200030e061f */
[----:B------:R-:W-:Y:S01]  /*0bc0*/  LEA R148, P6, R162, UR10, 0x4 ;  /* 0x0000000aa2947c11 */ /* 0x000fe2000f8c20ff */
[----:B------:R-:W2:Y:S03]  /*0bd0*/  LDC.64 R30, c[0x0][0x2b8] ;  /* 0x0000ae00ff1e7b82 */ /* 0x000ea60000000a00 */
[----:B------:R3:W5:Y:S01]  /*0be0*/  @P4 LDG.E R7, desc[UR4][R160.64] ;  /* 0x00000004a0074981 */ /* 0x000762000c1e1900 */
[----:B0-----:R-:W-:Y:S02]  /*0bf0*/  ISETP.NE.AND P4, PT, R14, RZ, PT ;  /* 0x000000ff0e00720c */ /* 0x001fe40003f85270 */
[----:B------:R-:W-:Y:S02]  /*0c00*/  LEA.HI.X R149, R162, UR11, RZ, 0x4, P6 ;  /* 0x0000000ba2957c11 */ /* 0x000fe4000b0f24ff */
[----:B-----5:R-:W-:-:S02]  /*0c10*/  FSEL R168, R157, RZ, !P4 ;  /* 0x000000ff9da87208 */ /* 0x020fc40006000000 */
[----:B------:R-:W-:-:S04]  /*0c20*/  IADD3 R152, P4, R153, UR12, RZ ;  /* 0x0000000c99987c10 */ /* 0x000fc8000ff9e0ff */
[----:B------:R-:W-:Y:S02]  /*0c30*/  IADD3.X R153, R150, UR13, RZ, P4, !PT ;  /* 0x0000000d96997c10 */ /* 0x000fe4000a7fe4ff */
[----:B------:R-:W1:Y:S04]  /*0c40*/  LDG.E.128 R148, desc[UR4][R148.64] ;  /* 0x0000000494947981 */ /* 0x000e68000c1e1d00 */
[----:B------:R0:W5:Y:S01]  /*0c50*/  LDG.E R27, desc[UR4][R152.64] ;  /* 0x00000004981b7981 */ /* 0x000162000c1e1900 */
[----:B--2---:R-:W-:-:S06]  /*0c60*/  IMAD.WIDE.U32 R30, R162, 0x8, R30 ;  /* 0x00000008a21e7825 */ /* 0x004fcc00078e001e */
[----:B------:R-:W2:Y:S01]  /*0c70*/  LDG.E.64 R30, desc[UR4][R30.64] ;  /* 0x000000041e1e7981 */ /* 0x000ea2000c1e1b00 */
[----:B------:R-:W-:Y:S02]  /*0c80*/  VIADD R162, R162, 0x100 ;  /* 0x00000100a2a27836 */ /* 0x000fe40000000000 */
[C---:B-1----:R-:W-:Y:S01]  /*0c90*/  FADD.FTZ R164, -R168.reuse, R148 ;  /* 0x00000094a8a47221 */ /* 0x042fe20000010100 */
[C---:B------:R-:W-:Y:S01]  /*0ca0*/  FADD.FTZ R166, -R168.reuse, R149 ;  /* 0x00000095a8a67221 */ /* 0x040fe20000010100 */
[C---:B------:R-:W-:Y:S01]  /*0cb0*/  FADD.FTZ R150, -R168.reuse, R150 ;  /* 0x00000096a8967221 */ /* 0x040fe20000010100 */
[----:B------:R-:W-:Y:S01]  /*0cc0*/  FADD.FTZ R168, -R168, R151 ;  /* 0x00000097a8a87221 */ /* 0x000fe20000010100 */
[----:B--2---:R-:W-:Y:S01]  /*0cd0*/  IMAD.MOV.U32 R29, RZ, RZ, R30 ;  /* 0x000000ffff1d7224 */ /* 0x004fe200078e001e */
[----:B------:R-:W-:Y:S02]  /*0ce0*/  SHF.R.U64 R163, R30, 0x10, R31 ;  /* 0x000000101ea37819 */ /* 0x000fe4000000121f */
[----:B---3--:R-:W-:-:S02]  /*0cf0*/  MOV R160, R31 ;  /* 0x0000001f00a07202 */ /* 0x008fc40000000f00 */
[----:B------:R-:W-:Y:S01]  /*0d00*/  SHF.R.U32.HI R161, RZ, 0x10, R31 ;  /* 0x00000010ffa17819 */ /* 0x000fe2000001161f */
[----:B------:R-:W-:Y:S02]  /*0d10*/  IMAD.U32 R31, R29, 0x10000, RZ ;  /* 0x000100001d1f7824 */ /* 0x000fe400078e00ff */
[----:B------:R-:W-:Y:S01]  /*0d20*/  FMUL.FTZ R29, R11, R164 ;  /* 0x000000a40b1d7220 */ /* 0x000fe20000410000 */
[----:B------:R-:W-:Y:S02]  /*0d30*/  IMAD.U32 R148, R163, 0x10000, RZ ;  /* 0x00010000a3947824 */ /* 0x000fe400078e00ff */
        /* <DEDUP_REMOVED lines=14> */
[----:B0-----:R-:W-:Y:S01]  /*0e20*/  SHF.L.U32 R152, R161, 0x10, RZ ;  /* 0x00000010a1987819 */ /* 0x001fe200000006ff */
[----:B------:R-:W-:Y:S01]  /*0e30*/  FADD.FTZ R151, R148, R31 ;  /* 0x0000001f94977221 */ /* 0x000fe20000010000 */
[----:B------:R-:W-:Y:S01]  /*0e40*/  FFMA.FTZ R148, R30, R31, R149 ;  /* 0x0000001f1e947223 */ /* 0x000fe20000010095 */
[----:B------:R-:W-:-:S02]  /*0e50*/  FMUL.FTZ R168, R11, R168 ;  /* 0x000000a80ba87220 */ /* 0x000fc40000410000 */
[----:B------:R-:W-:Y:S01]  /*0e60*/  FMUL.FTZ R167, R119, R152 ;  /* 0x0000009877a77220 */ /* 0x000fe20000410000 */
[----:B------:R-:W-:Y:S01]  /*0e70*/  FADD.FTZ R150, R151, R166 ;  /* 0x000000a697967221 */ /* 0x000fe20000010000 */
[----:B------:R-:W-:Y:S01]  /*0e80*/  FFMA.FTZ R148, R165, R166, R148 ;  /* 0x000000a6a5947223 */ /* 0x000fe20000010094 */
[----:B------:R-:W-:Y:S01]  /*0e90*/  FADD.FTZ R63, R63, R152 ;  /* 0x000000983f3f7221 */ /* 0x000fe20000010000 */
[----:B------:R-:W-:Y:S01]  /*0ea0*/  FFMA.FTZ R91, R168, R152, R91 ;  /* 0x00000098a85b7223 */ /* 0x000fe2000001005b */
[----:B------:R-:W-:Y:S01]  /*0eb0*/  FADD.FTZ R159, R150, R167 ;  /* 0x000000a7969f7221 */ /* 0x000fe20000010000 */
[----:B------:R-:W-:-:S07]  /*0ec0*/  FFMA.FTZ R158, R168, R167, R148 ;  /* 0x000000a7a89e7223 */ /* 0x000fce0000010094 */
.L_x_2206:
[----:B------:R-:W-:Y:S05]  /*0ed0*/  BSYNC B0 ;  /* 0x0000000000007941 */ /* 0x000fea0003800000 */
.L_x_2205:
[----:B------:R-:W-:Y:S04]  /*0ee0*/  BSSY B0, `(.L_x_2207) ;  /* 0x000003f000007945 */ /* 0x000fe80003800000 */
[----:B------:R-:W-:Y:S05]  /*0ef0*/  @!P0 BRA `(.L_x_2208) ;  /* 0x0000000000f48947 */ /* 0x000fea0003800000 */
[----:B------:R-:W-:Y:S01]  /*0f00*/  ISETP.NE.U32.AND P5, PT, RZ, UR8, PT ;  /* 0x00000008ff007c0c */ /* 0x000fe2000bfa5070 */
[----:B------:R-:W1:Y:S01]  /*0f10*/  LDC.64 R152, c[0x0][0x2b8] ;  /* 0x0000ae00ff987b82 */ /* 0x000e620000000a00 */
[C---:B------:R-:W-:Y:S01]  /*0f20*/  IMAD.SHL.U32 R161, R162.reuse, 0x4, RZ ;  /* 0x00000004a2a17824 */ /* 0x040fe200078e00ff */
[----:B------:R-:W-:Y:S02]  /*0f30*/  SHF.L.U64.HI R26, R162, 0x2, RZ ;  /* 0x00000002a21a7819 */ /* 0x000fe400000102ff */
[----:B------:R-:W-:-:S13]  /*0f40*/  ISETP.NE.AND.EX P5, PT, RZ, UR9, PT, P5 ;  /* 0x00000009ff007c0c */ /* 0x000fda000bfa5350 */
[----:B------:R-:W-:-:S04]  /*0f50*/  @P5 LEA R172, P4, R162, UR8, 0x4 ;  /* 0x00000008a2ac5c11 */ /* 0x000fc8000f8820ff */
[C---:B------:R-:W-:Y:S02]  /*0f60*/  @P5 LEA.HI.X R173, R162.reuse, UR9, RZ, 0x4, P4 ;  /* 0x00000009a2ad5c11 */ /* 0x040fe4000a0f24ff */
[----:B------:R-:W-:Y:S01]  /*0f70*/  ISETP.NE.U32.AND P4, PT, RZ, UR14, PT ;  /* 0x0000000eff007c0c */ /* 0x000fe2000bf85070 */
[----:B-1----:R-:W-:Y:S02]  /*0f80*/  IMAD.WIDE.U32 R152, R162, 0x8, R152 ;  /* 0x00000008a2987825 */ /* 0x002fe400078e0098 */
[----:B------:R1:W5:Y:S01]  /*0f90*/  @P5 LDG.E.128 R124, desc[UR4][R172.64] ;  /* 0x00000004ac7c5981 */ /* 0x000362000c1e1d00 */
[----:B------:R-:W-:-:S03]  /*0fa0*/  ISETP.NE.AND.EX P4, PT, RZ, UR15, PT, P4 ;  /* 0x0000000fff007c0c */ /* 0x000fc6000bf85340 */
[----:B------:R-:W2:Y:S10]  /*0fb0*/  LDG.E.64 R152, desc[UR4][R152.64] ;  /* 0x0000000498987981 */ /* 0x000eb4000c1e1b00 */
[----:B------:R-:W3:Y:S02]  /*0fc0*/  @P4 LDC.64 R148, c[0x0][0x248] ;  /* 0x00009200ff944b82 */ /* 0x000ee40000000a00 */
[----:B---3--:R-:W-:-:S05]  /*0fd0*/  @P4 IADD3 R170, P6, R161, R148, RZ ;  /* 0x00000094a1aa4210 */ /* 0x008fca0007fde0ff */
[----:B------:R-:W-:Y:S01]  /*0fe0*/  @P4 IMAD.X R171, R26, 0x1, R149, P6 ;  /* 0x000000011aab4824 */ /* 0x000fe200030e0695 */
[----:B------:R-:W-:-:S04]  /*0ff0*/  LEA R148, P6, R162, UR10, 0x4 ;  /* 0x0000000aa2947c11 */ /* 0x000fc8000f8c20ff */
[----:B------:R-:W-:Y:S01]  /*1000*/  LEA.HI.X R149, R162, UR11, RZ, 0x4, P6 ;  /* 0x0000000ba2957c11 */ /* 0x000fe2000b0f24ff */
[----:B------:R3:W5:Y:S05]  /*1010*/  @P4 LDG.E R6, desc[UR4][R170.64] ;  /* 0x00000004aa064981 */ /* 0x00076a000c1e1900 */
[----:B------:R-:W4:Y:S01]  /*1020*/  LDG.E.128 R148, desc[UR4][R148.64] ;  /* 0x0000000494947981 */ /* 0x000f22000c1e1d00 */
[----:B0-----:R-:W-:-:S04]  /*1030*/  ISETP.NE.AND P4, PT, R14, RZ, PT ;  /* 0x000000ff0e00720c */ /* 0x001fc80003f85270 */
[----:B-----5:R-:W-:Y:S02]  /*1040*/  FSEL R176, R157, RZ, !P4 ;  /* 0x000000ff9db07208 */ /* 0x020fe40006000000 */
[----:B------:R-:W-:-:S04]  /*1050*/  IADD3 R160, P4, R161, UR12, RZ ;  /* 0x0000000ca1a07c10 */ /* 0x000fc8000ff9e0ff */
[----:B------:R-:W-:-:S05]  /*1060*/  IADD3.X R161, R26, UR13, RZ, P4, !PT ;  /* 0x0000000d1aa17c10 */ /* 0x000fca000a7fe4ff */
[----:B------:R0:W5:Y:S01]  /*1070*/  LDG.E R26, desc[UR4][R160.64] ;  /* 0x00000004a01a7981 */ /* 0x000162000c1e1900 */
[----:B------:R-:W-:Y:S01]  /*1080*/  VIADD R162, R162, 0x100 ;  /* 0x00000100a2a27836 */ /* 0x000fe20000000000 */
[----:B--2---:R-:W-:Y:S01]  /*1090*/  MOV R163, R152 ;  /* 0x0000009800a37202 */ /* 0x004fe20000000f00 */
[--C-:B------:R-:W-:Y:S01]  /*10a0*/  IMAD.MOV.U32 R169, RZ, RZ, R153.reuse ;  /* 0x000000ffffa97224 */ /* 0x100fe200078e0099 */
[--C-:B-1----:R-:W-:Y:S02]  /*10b0*/  SHF.R.U64 R173, R152, 0x10, R153.reuse ;  /* 0x0000001098ad7819 */ /* 0x102fe40000001299 */
[----:B---3--:R-:W-:Y:S01]  /*10c0*/  SHF.R.U32.HI R171, RZ, 0x10, R153 ;  /* 0x00000010ffab7819 */ /* 0x008fe20000011699 */
[----:B------:R-:W-:-:S04]  /*10d0*/  IMAD.U32 R163, R163, 0x10000, RZ ;  /* 0x00010000a3a37824 */ /* 0x000fc800078e00ff */
[----:B------:R-:W-:-:S04]  /*10e0*/  IMAD.U32 R152, R171, 0x10000, RZ ;  /* 0x00010000ab987824 */ /* 0x000fc800078e00ff */
[----:B------:R-:W-:Y:S01]  /*10f0*/  FMUL.FTZ R175, R115, R152 ;  /* 0x0000009873af7220 */ /* 0x000fe20000410000 */
[----:B------:R-:W-:Y:S01]  /*1100*/  FADD.FTZ R56, R56, R163 ;  /* 0x000000a338387221 */ /* 0x000fe20000010000 */
[----:B------:R-:W-:Y:S01]  /*1110*/  FADD.FTZ R59, R59, R152 ;  /* 0x000000983b3b7221 */ /* 0x000fe20000010000 */
[C---:B----4-:R-:W-:Y:S01]  /*1120*/  FADD.FTZ R170, -R176.reuse, R148 ;  /* 0x00000094b0aa7221 */ /* 0x050fe20000010100 */
[C---:B------:R-:W-:Y:S01]  /*1130*/  FADD.FTZ R172, -R176.reuse, R149 ;  /* 0x00000095b0ac7221 */ /* 0x040fe20000010100 */
[C---:B------:R-:W-:Y:S01]  /*1140*/  FADD.FTZ R150, -R176.reuse, R150 ;  /* 0x00000096b0967221 */ /* 0x040fe20000010100 */
[----:B------:R-:W-:Y:S01]  /*1150*/  FADD.FTZ R176, -R176, R151 ;  /* 0x00000097b0b07221 */ /* 0x000fe20000010100 */
[----:B------:R-:W-:Y:S01]  /*1160*/  SHF.L.U32 R151, R169, 0x10, RZ ;  /* 0x00000010a9977819 */ /* 0x000fe200000006ff */
[----:B------:R-:W-:Y:S01]  /*1170*/  FMUL.FTZ R169, R11, R170 ;  /* 0x000000aa0ba97220 */ /* 0x000fe20000410000 */
[----:B------:R-:W-:Y:S02]  /*1180*/  IMAD.U32 R148, R173, 0x10000, RZ ;  /* 0x00010000ad947824 */ /* 0x000fe400078e00ff */
        /* <DEDUP_REMOVED lines=19> */
[----:B0-----:R-:W-:-:S07]  /*12c0*/  FFMA.FTZ R158, R176, R175, R148 ;  /* 0x000000afb09e7223 */ /* 0x001fce0000010094 */
.L_x_2208:
[----:B------:R-:W-:Y:S05]  /*12d0*/  BSYNC B0 ;  /* 0x0000000000007941 */ /* 0x000fea0003800000 */
.L_x_2207:
        /* <DEDUP_REMOVED lines=15> */
[----:B---3--:R-:W-:-:S04]  /*13d0*/  @P4 IADD3 R178, P6, R161, R148, RZ ;  /* 0x00000094a1b24210 */ /* 0x008fc80007fde0ff */
[----:B------:R-:W-:Y:S02]  /*13e0*/  @P4 IADD3.X R179, R150, R149, RZ, P6, !PT ;  /* 0x0000009596b34210 */ /* 0x000fe400037fe4ff */
[----:B------:R-:W-:-:S03]  /*13f0*/  LEA R148, P6, R162, UR10, 0x4 ;  /* 0x0000000aa2947c11 */ /* 0x000fc6000f8c20ff */
[----:B------:R3:W5:Y:S01]  /*1400*/  @P4 LDG.E R5, desc[UR4][R178.64] ;  /* 0x00000004b2054981 */ /* 0x000762000c1e1900 */
[----:B0-----:R-:W-:Y:S02]  /*1410*/  ISETP.NE.AND P4, PT, R14, RZ, PT ;  /* 0x000000ff0e00720c */ /* 0x001fe40003f85270 */
[----:B------:R-:W-:Y:S02]  /*1420*/  LEA.HI.X R149, R162, UR11, RZ, 0x4, P6 ;  /* 0x0000000ba2957c11 */ /* 0x000fe4000b0f24ff */
[----:B-----5:R-:W-:Y:S02]  /*1430*/  FSEL R184, R157, RZ, !P4 ;  /* 0x000000ff9db87208 */ /* 0x020fe40006000000 */
[----:B------:R-:W-:-:S04]  /*1440*/  IADD3 R160, P4, R161, UR12, RZ ;  /* 0x0000000ca1a07c10 */ /* 0x000fc8000ff9e0ff */
[----:B------:R-:W-:Y:S02]  /*1450*/  IADD3.X R161, R150, UR13, RZ, P4, !PT ;  /* 0x0000000d96a17c10 */ /* 0x000fe4000a7fe4ff */
[----:B------:R-:W4:Y:S04]  /*1460*/  LDG.E.128 R148, desc[UR4][R148.64] ;  /* 0x0000000494947981 */ /* 0x000f28000c1e1d00 */
[----:B------:R0:W5:Y:S01]  /*1470*/  LDG.E R25, desc[UR4][R160.64] ;  /* 0x00000004a0197981 */ /* 0x000162000c1e1900 */
[----:B------:R-:W-:Y:S02]  /*1480*/  VIADD R162, R162, 0x100 ;  /* 0x00000100a2a27836 */ /* 0x000fe40000000000 */
[----:B--2---:R-:W-:Y:S01]  /*1490*/  IMAD.MOV.U32 R163, RZ, RZ, R152 ;  /* 0x000000ffffa37224 */ /* 0x004fe200078e0098 */
[--C-:B-1----:R-:W-:Y:S01]  /*14a0*/  SHF.R.U64 R181, R152, 0x10, R153.reuse ;  /* 0x0000001098b57819 */ /* 0x102fe20000001299 */
[--C-:B------:R-:W-:Y:S01]  /*14b0*/  IMAD.MOV.U32 R177, RZ, RZ, R153.reuse ;  /* 0x000000ffffb17224 */ /* 0x100fe200078e0099 */
        /* <DEDUP_REMOVED lines=10> */
[----:B------:R-:W-:Y:S01]  /*1560*/  IMAD.U32 R151, R177, 0x10000, RZ ;  /* 0x00010000b1977824 */ /* 0x000fe200078e00ff */
[----:B------:R-:W-:Y:S01]  /*1570*/  SHF.L.U32 R148, R181, 0x10, RZ ;  /* 0x00000010b5947819 */ /* 0x000fe200000006ff */
[C---:B------:R-:W-:Y:S01]  /*1580*/  FMUL.FTZ R177, R11.reuse, R178 ;  /* 0x000000b20bb17220 */ /* 0x040fe20000410000 */
        /* <DEDUP_REMOVED lines=20> */
.L_x_2210:
[----:B------:R-:W-:Y:S05]  /*16d0*/  BSYNC B0 ;  /* 0x0000000000007941 */ /* 0x000fea0003800000 */
.L_x_2209:
[----:B------:R-:W-:Y:S04]  /*16e0*/  BSSY B0, `(.L_x_2211) ;  /* 0x000003f000007945 */ /* 0x000fe80003800000 */
[----:B------:R-:W-:Y:S05]  /*16f0*/  @!P2 BRA `(.L_x_2212) ;  /* 0x0000000000f4a947 */ /* 0x000fea0003800000 */
        /* <DEDUP_REMOVED lines=24> */
[----:B------:R-:W-:Y:S01]  /*1880*/  IADD3 R162, R162, 0x100, RZ ;  /* 0x00000100a2a27810 */ /* 0x000fe20007ffe0ff */
[----:B--2---:R-:W-:Y:S01]  /*1890*/  IMAD.MOV.U32 R163, RZ, RZ, R152 ;  /* 0x000000ffffa37224 */ /* 0x004fe200078e0098 */
[--C-:B-1----:R-:W-:Y:S01]  /*18a0*/  SHF.R.U64 R189, R152, 0x10, R153.reuse ;  /* 0x0000001098bd7819 */ /* 0x102fe20000001299 */
[--C-:B------:R-:W-:Y:S01]  /*18b0*/  IMAD.MOV.U32 R185, RZ, RZ, R153.reuse ;  /* 0x000000ffffb97224 */ /* 0x100fe200078e0099 */
[----:B---3--:R-:W-:Y:S02]  /*18c0*/  SHF.R.U32.HI R187, RZ, 0x10, R153 ;  /* 0x00000010ffbb7819 */ /* 0x008fe40000011699 */
[----:B------:R-:W-:-:S03]  /*18d0*/  SHF.L.U32 R163, R163, 0x10, RZ ;  /* 0x00000010a3a37819 */ /* 0x000fc600000006ff */
        /* <DEDUP_REMOVED lines=31> */
.L_x_2212:
[----:B------:R-:W-:Y:S05]  /*1ad0*/  BSYNC B0 ;  /* 0x0000000000007941 */ /* 0x000fea0003800000 */
.L_x_2211:
        /* <DEDUP_REMOVED lines=28> */
[----:B------:R-:W-:-:S02]  /*1ca0*/  MOV R193, R153 ;  /* 0x0000009900c17202 */ /* 0x000fc40000000f00 */
[--C-:B-1----:R-:W-:Y:S01]  /*1cb0*/  SHF.R.U64 R197, R152, 0x10, R153.reuse ;  /* 0x0000001098c57819 */ /* 0x102fe20000001299 */
[----:B------:R-:W-:Y:S01]  /*1cc0*/  IMAD.U32 R163, R163, 0x10000, RZ ;  /* 0x00010000a3a37824 */ /* 0x000fe200078e00ff */
[----:B---3--:R-:W-:-:S04]  /*1cd0*/  SHF.R.U32.HI R195, RZ, 0x10, R153 ;  /* 0x00000010ffc37819 */ /* 0x008fc80000011699 */
[----:B------:R-:W-:Y:S01]  /*1ce0*/  SHF.L.U32 R152, R195, 0x10, RZ ;  /* 0x00000010c3987819 */ /* 0x000fe200000006ff */
[----:B------:R-:W-:-:S04]  /*1cf0*/  FADD.FTZ R44, R44, R163 ;  /* 0x000000a32c2c7221 */ /* 0x000fc80000010000 */
[----:B------:R-:W-:Y:S01]  /*1d00*/  FMUL.FTZ R199, R103, R152 ;  /* 0x0000009867c77220 */ /* 0x000fe20000410000 */
[----:B------:R-:W-:Y:S01]  /*1d10*/  FADD.FTZ R47, R47, R152 ;  /* 0x000000982f2f7221 */ /* 0x000fe20000010000 */
[C---:B----4-:R-:W-:Y:S01]  /*1d20*/  FADD.FTZ R194, -R202.reuse, R148 ;  /* 0x00000094cac27221 */ /* 0x050fe20000010100 */
        /* <DEDUP_REMOVED lines=26> */
.L_x_2214:
[----:B------:R-:W-:Y:S05]  /*1ed0*/  BSYNC B0 ;  /* 0x0000000000007941 */ /* 0x000fea0003800000 */
.L_x_2213:
[----:B------:R-:W-:Y:S01]  /*1ee0*/  ISETP.NE.AND P4, PT, R2, RZ, PT ;  /* 0x000000ff0200720c */ /* 0x000fe20003f85270 */
[----:B------:R-:W-:-:S12]  /*1ef0*/  BSSY B0, `(.L_x_2215) ;  /* 0x000003e000007945 */ /* 0x000fd80003800000 */
[----:B------:R-:W-:Y:S05]  /*1f00*/  @!P4 BRA `(.L_x_2216) ;  /* 0x0000000000f0c947 */ /* 0x000fea0003800000 */
[----:B------:R-:W-:Y:S01]  /*1f10*/  ISETP.NE.U32.AND P5, PT, RZ, UR8, PT ;  /* 0x00000008ff007c0c */ /* 0x000fe2000bfa5070 */
[----:B------:R-:W1:Y:S01]  /*1f20*/  LDC.64 R150, c[0x0][0x2b8] ;  /* 0x0000ae00ff967b82 */ /* 0x000e620000000a00 */
[----:B------:R-:W-:Y:S01]  /*1f30*/  IMAD.SHL.U32 R161, R162, 0x4, RZ ;  /* 0x00000004a2a17824 */ /* 0x000fe200078e00ff */
[----:B------:R-:W-:Y:S02]  /*1f40*/  SHF.R.U32.HI R22, RZ, 0x1e, R162 ;  /* 0x0000001eff167819 */ /* 0x000fe400000116a2 */
[----:B------:R-:W-:-:S13]  /*1f50*/  ISETP.NE.AND.EX P5, PT, RZ, UR9, PT, P5 ;  /* 0x00000009ff007c0c */ /* 0x000fda000bfa5350 */
[----:B------:R-:W-:-:S04]  /*1f60*/  @P5 LEA R210, P4, R162, UR8, 0x4 ;  /* 0x00000008a2d25c11 */ /* 0x000fc8000f8820ff */
[C---:B------:R-:W-:Y:S02]  /*1f70*/  @P5 LEA.HI.X R211, R162.reuse, UR9, RZ, 0x4, P4 ;  /* 0x00000009a2d35c11 */ /* 0x040fe4000a0f24ff */
[----:B------:R-:W-:Y:S01]  /*1f80*/  ISETP.NE.U32.AND P4, PT, RZ, UR14, PT ;  /* 0x0000000eff007c0c */ /* 0x000fe2000bf85070 */
[----:B-1----:R-:W-:Y:S02]  /*1f90*/  IMAD.WIDE.U32 R152, R162, 0x8, R150 ;  /* 0x00000008a2987825 */ /* 0x002fe400078e0096 */
[----:B------:R-:W5:Y:S01]  /*1fa0*/  @P5 LDG.E.128 R140, desc[UR4][R210.64] ;  /* 0x00000004d28c5981 */ /* 0x000f62000c1e1d00 */
[----:B------:R-:W-:-:S03]  /*1fb0*/  ISETP.NE.AND.EX P4, PT, RZ, UR15, PT, P4 ;  /* 0x0000000fff007c0c */ /* 0x000fc6000bf85340 */
[----:B------:R-:W2:Y:S10]  /*1fc0*/  LDG.E.64 R152, desc[UR4][R152.64] ;  /* 0x0000000498987981 */ /* 0x000eb4000c1e1b00 */
[----:B------:R-:W1:Y:S02]  /*1fd0*/  @P4 LDC.64 R148, c[0x0][0x248] ;  /* 0x00009200ff944b82 */ /* 0x000e640000000a00 */
[----:B-1----:R-:W-:-:S05]  /*1fe0*/  @P4 IADD3 R200, P6, R161, R148, RZ ;  /* 0x00000094a1c84210 */ /* 0x002fca0007fde0ff */
[----:B------:R-:W-:Y:S01]  /*1ff0*/  @P4 IMAD.X R201, R22, 0x1, R149, P6 ;  /* 0x0000000116c94824 */ /* 0x000fe200030e0695 */
[----:B0-----:R-:W-:-:S04]  /*2000*/  ISETP.NE.AND P6, PT, R14, RZ, PT ;  /* 0x000000ff0e00720c */ /* 0x001fc80003fc5270 */
[----:B------:R0:W5:Y:S01]  /*2010*/  @P4 LDG.E R0, desc[UR4][R200.64] ;  /* 0x00000004c8004981 */ /* 0x000162000c1e1900 */
[C---:B------:R-:W-:Y:S02]  /*2020*/  LEA R148, P4, R162.reuse, UR10, 0x4 ;  /* 0x0000000aa2947c11 */ /* 0x040fe4000f8820ff */
[----:B-----5:R-:W-:Y:S02]  /*2030*/  FSEL R216, R157, RZ, !P6 ;  /* 0x000000ff9dd87208 */ /* 0x020fe40007000000 */
[----:B------:R-:W-:-:S06]  /*2040*/  LEA.HI.X R149, R162, UR11, RZ, 0x4, P4 ;  /* 0x0000000ba2957c11 */ /* 0x000fcc000a0f24ff */
[----:B------:R-:W3:Y:S01]  /*2050*/  LDG.E.128 R148, desc[UR4][R148.64] ;  /* 0x0000000494947981 */ /* 0x000ee2000c1e1d00 */
[----:B------:R-:W-:-:S04]  /*2060*/  IADD3 R160, P4, R161, UR12, RZ ;  /* 0x0000000ca1a07c10 */ /* 0x000fc8000ff9e0ff */
[----:B------:R-:W-:-:S05]  /*2070*/  IADD3.X R161, R22, UR13, RZ, P4, !PT ;  /* 0x0000000d16a17c10 */ /* 0x000fca000a7fe4ff */
[----:B------:R1:W5:Y:S01]  /*2080*/  LDG.E R22, desc[UR4][R160.64] ;  /* 0x00000004a0167981 */ /* 0x000362000c1e1900 */
[----:B--2---:R-:W-:Y:S02]  /*2090*/  MOV R157, R152 ;  /* 0x00000098009d7202 */ /* 0x004fe40000000f00 */
[--C-:B0-----:R-:W-:Y:S01]  /*20a0*/  SHF.R.U64 R201, R152, 0x10, R153.reuse ;  /* 0x0000001098c97819 */ /* 0x101fe20000001299 */
[----:B------:R-:W-:Y:S02]  /*20b0*/  IMAD.MOV.U32 R162, RZ, RZ, R153 ;  /* 0x000000ffffa27224 */ /* 0x000fe400078e0099 */
[----:B------:R-:W-:-:S04]  /*20c0*/  IMAD.U32 R157, R157, 0x10000, RZ ;  /* 0x000100009d9d7824 */ /* 0x000fc800078e00ff */
[----:B------:R-:W-:Y:S01]  /*20d0*/  FMUL.FTZ R212, R96, R157 ;  /* 0x0000009d60d47220 */ /* 0x000fe20000410000 */
[----:B------:R-:W-:-:S05]  /*20e0*/  SHF.R.U32.HI R163, RZ, 0x10, R153 ;  /* 0x00000010ffa37819 */ /* 0x000fca0000011699 */
[----:B------:R-:W-:-:S04]  /*20f0*/  IMAD.U32 R152, R163, 0x10000, RZ ;  /* 0x00010000a3987824 */ /* 0x000fc800078e00ff */
[----:B------:R-:W-:Y:S01]  /*2100*/  FMUL.FTZ R215, R99, R152 ;  /* 0x0000009863d77220 */ /* 0x000fe20000410000 */
[----:B------:R-:W-:Y:S01]  /*2110*/  FADD.FTZ R40, R40, R157 ;  /* 0x0000009d28287221 */ /* 0x000fe20000010000 */
[----:B------:R-:W-:Y:S01]  /*2120*/  FADD.FTZ R43, R43, R152 ;  /* 0x000000982b2b7221 */ /* 0x000fe20000010000 */
[C---:B---3--:R-:W-:Y:S01]  /*2130*/  FADD.FTZ R210, -R216.reuse, R149 ;  /* 0x00000095d8d27221 */ /* 0x048fe20000010100 */
[C---:B------:R-:W-:Y:S01]  /*2140*/  FADD.FTZ R200, -R216.reuse, R148 ;  /* 0x00000094d8c87221 */ /* 0x040fe20000010100 */
[C---:B------:R-:W-:Y:S01]  /*2150*/  FADD.FTZ R150, -R216.reuse, R150 ;  /* 0x00000096d8967221 */ /* 0x040fe20000010100 */
[----:B------:R-:W-:Y:S02]  /*2160*/  IMAD.U32 R148, R201, 0x10000, RZ ;  /* 0x00010000c9947824 */ /* 0x000fe400078e00ff */
[C---:B------:R-:W-:Y:S01]  /*2170*/  FMUL.FTZ R210, R11.reuse, R210 ;  /* 0x000000d20bd27220 */ /* 0x040fe20000410000 */
[----:B------:R-:W-:Y:S01]  /*2180*/  FADD.FTZ R216, -R216, R151 ;  /* 0x00000097d8d87221 */ /* 0x000fe20000010100 */
        /* <DEDUP_REMOVED lines=20> */
.L_x_2216:
[----:B------:R-:W-:Y:S05]  /*22d0*/  BSYNC B0 ;  /* 0x0000000000007941 */ /* 0x000fea0003800000 */
.L_x_2215:
        /* <DEDUP_REMOVED lines=23> */
.L_x_2249:
[----:B------:R-:W4:Y:S01]  /*2450*/  S2R R151, SR_CgaCtaId ;  /* 0x0000000000977919 */ /* 0x000f220000008800 */
[----:B------:R-:W-:Y:S01]  /*2460*/  @!P5 LOP3.LUT R149, R156, 0x7, RZ, 0xc0, !PT ;  /* 0x000000079c95d812 */ /* 0x000fe200078ec0ff */
[----:B--2---:R-:W-:Y:S01]  /*2470*/  FADD.FTZ R200, R155, R200 ;  /* 0x000000c89bc87221 */ /* 0x004fe20000010000 */
[----:B------:R-:W-:Y:S01]  /*2480*/  MOV R148, 0x400 ;  /* 0x0000040000947802 */ /* 0x000fe20000000f00 */
[----:B---3--:R-:W-:Y:S01]  /*2490*/  FADD.FTZ R201, R158, R201 ;  /* 0x000000c99ec97221 */ /* 0x008fe20000010000 */
[----:B------:R-:W-:Y:S05]  /*24a0*/  WARPSYNC.ALL ;  /* 0x0000000000007948 */ /* 0x000fea0003800000 */
[----:B------:R-:W-:Y:S01]  /*24b0*/  @!P5 IMAD.IADD R149, R154, 0x1, R149 ;  /* 0x000000019a95d824 */ /* 0x000fe200078e0295 */
[----:B------:R-:W-:Y:S01]  /*24c0*/  ISETP.NE.AND P6, PT, R12, RZ, PT ;  /* 0x000000ff0c00720c */ /* 0x000fe20003fc5270 */
[----:B------:R-:W-:Y:S01]  /*24d0*/  BSSY B0, `(.L_x_2218) ;  /* 0x000006d000007945 */ /* 0x000fe20003800000 */
[----:B----4-:R-:W-:-:S04]  /*24e0*/  LEA R148, R151, R148, 0x18 ;  /* 0x0000009497947211 */ /* 0x010fc800078ec0ff */
[----:B------:R-:W-:Y:S01]  /*24f0*/  @!P5 LEA R218, R149, R148, 0x3 ;  /* 0x0000009495dad211 */ /* 0x000fe200078e18ff */
[----:B------:R-:W-:-:S04]  /*2500*/  IMAD R220, R154, 0x8, R148 ;  /* 0x000000089adc7824 */ /* 0x000fc800078e0294 */
[----:B------:R-:W-:Y:S01]  /*2510*/  @!P5 STS.64 [R218+0x7000], R200 ;  /* 0x007000c8da00d388 */ /* 0x000fe20000000a00 */
[----:B------:R-:W-:Y:S06]  /*2520*/  BAR.SYNC.DEFER_BLOCKING 0x0 ;  /* 0x0000000000007b1d */ /* 0x000fec0000010000 */
[----:B------:R-:W2:Y:S04]  /*2530*/  LDS.128 R148, [R220+0x7000] ;  /* 0x00700000dc947984 */ /* 0x000ea80000000c00 */
[----:B-1----:R-:W1:Y:S04]  /*2540*/  LDS.128 R152, [R220+0x7010] ;  /* 0x00701000dc987984 */ /* 0x002e680000000c00 */
[----:B-----5:R-:W3:Y:S04]  /*2550*/  LDS.128 R156, [R220+0x7020] ;  /* 0x00702000dc9c7984 */ /* 0x020ee80000000c00 */
        /* <DEDUP_REMOVED lines=99> */
.L_x_2220:
[----:B------:R-:W-:-:S07]  /*2b90*/  VIADD R10, R10, 0x100 ;  /* 0x000001000a0a7836 */ /* 0x000fce0000000000 */
.L_x_2219:
[----:B------:R-:W-:Y:S05]  /*2ba0*/  BSYNC B0 ;  /* 0x0000000000007941 */ /* 0x000fea0003800000 */
.L_x_2218:
        /* <DEDUP_REMOVED lines=82> */
.L_x_2223:
[----:B------:R-:W-:-:S07]  /*30d0*/  VIADD R10, R10, 0x100 ;  /* 0x000001000a0a7836 */ /* 0x000fce0000000000 */
.L_x_2222:
[----:B------:R-:W-:Y:S05]  /*30e0*/  BSYNC B0 ;  /* 0x0000000000007941 */ /* 0x000fea0003800000 */
.L_x_2221:
        /* <DEDUP_REMOVED lines=81> */
.L_x_2226:
[----:B------:R-:W-:-:S07]  /*3600*/  VIADD R10, R10, 0x100 ;  /* 0x000001000a0a7836 */ /* 0x000fce0000000000 */
.L_x_2225:
[----:B------:R-:W-:Y:S05]  /*3610*/  BSYNC B0 ;  /* 0x0000000000007941 */ /* 0x000fea0003800000 */
.L_x_2224:
        /* <DEDUP_REMOVED lines=81> */
.L_x_2229:
[----:B------:R-:W-:-:S07]  /*3b30*/  VIADD R10, R10, 0x100 ;  /* 0x000001000a0a7836 */ /* 0x000fce0000000000 */
.L_x_2228:
[----:B------:R-:W-:Y:S05]  /*3b40*/  BSYNC B0 ;  /* 0x0000000000007941 */ /* 0x000fea0003800000 */
.L_x_2227:
        /* <DEDUP_REMOVED lines=81> */
.L_x_2232:
[----:B------:R-:W-:-:S07]  /*4060*/  VIADD R10, R10, 0x100 ;  /* 0x000001000a0a7836 */ /* 0x000fce0000000000 */
.L_x_2231:
[----:B------:R-:W-:Y:S05]  /*4070*/  BSYNC B0 ;  /* 0x0000000000007941 */ /* 0x000fea0003800000 */
.L_x_2230:
        /* <DEDUP_REMOVED lines=81> */
.L_x_2235:
[----:B------:R-:W-:-:S07]  /*4590*/  VIADD R10, R10, 0x100 ;  /* 0x000001000a0a7836 */ /* 0x000fce0000000000 */
.L_x_2234:
[----:B------:R-:W-:Y:S05]  /*45a0*/  BSYNC B0 ;  /* 0x0000000000007941 */ /* 0x000fea0003800000 */
.L_x_2233:
        /* <DEDUP_REMOVED lines=82> */
.L_x_2237:
[----:B------:R-:W-:Y:S05]  /*4ad0*/  BSYNC B0 ;  /* 0x0000000000007941 */ /* 0x000fea0003800000 */
.L_x_2236:
[----:B------:R-:W-:Y:S01]  /*4ae0*/  VIADD R13, R13, UR20 ;  /* 0x000000140d0d7c36 */ /* 0x000fe20008000000 */
[----:B------:R-:W-:-:S04]  /*4af0*/  SEL R155, RZ, 0x1, P4 ;  /* 0x00000001ff9b7807 */ /* 0x000fc80002000000 */
[----:B------:R-:W-:-:S13]  /*4b00*/  ISETP.GE.AND P4, PT, R13, UR21, PT ;  /* 0x000000150d007c0c */ /* 0x000fda000bf86270 */
[----:B------:R-:W-:Y:S05]  /*4b10*/  @!P4 BRA `(.L_x_2238) ;  /* 0xffffffb800acc947 */ /* 0x000fea000383ffff */
.L_x_2202:
[----:B------:R-:W4:Y:S01]  /*4b20*/  S2R R0, SR_TID.X ;  /* 0x0000000000007919 */ /* 0x000f220000002100 */
[----:B------:R-:W4:Y:S01]  /*4b30*/  S2UR UR6, SR_CTAID.X ;  /* 0x00000000000679c3 */ /* 0x000f220000002500 */
[----:B------:R-:W-:Y:S02]  /*4b40*/  ISETP.NE.AND P4, PT, R12, RZ, PT ;  /* 0x000000ff0c00720c */ /* 0x000fe40003f85270 */
[----:B------:R-:W-:-:S05]  /*4b50*/  ISETP.NE.AND P5, PT, R8, RZ, PT ;  /* 0x000000ff0800720c */ /* 0x000fca0003fa5270 */
[----:B------:R-:W1:Y:S08]  /*4b60*/  @P0 LDC.64 R12, c[0x0][0x2d0] ;  /* 0x0000b400ff0c0b82 */ /* 0x000e700000000a00 */
[----:B------:R-:W0:Y:S08]  /*4b70*/  @P4 LDC.64 R4, c[0x0][0x2d0] ;  /* 0x0000b400ff044b82 */ /* 0x000e300000000a00 */
[----:B------:R-:W2:Y:S01]  /*4b80*/  @P4 LDC.64 R6, c[0x0][0x2d8] ;  /* 0x0000b600ff064b82 */ /* 0x000ea20000000a00 */
[----:B----4-:R-:W-:-:S07]  /*4b90*/  LEA.HI R3, R0, UR6, RZ, 0x18 ;  /* 0x0000000600037c11 */ /* 0x010fce000f8fc0ff */
[----:B------:R-:W4:Y:S01]  /*4ba0*/  @P5 LDC.64 R8, c[0x0][0x2d0] ;  /* 0x0000b400ff085b82 */ /* 0x000f220000000a00 */
[----:B------:R-:W-:Y:S01]  /*4bb0*/  LOP3.LUT R29, R0, 0xff, RZ, 0xc0, !PT ;  /* 0x000000ff001d7812 */ /* 0x000fe200078ec0ff */
[----:B------:R-:W-:-:S06]  /*4bc0*/  IMAD R16, R3, R16, RZ ;  /* 0x0000001003107224 */ /* 0x000fcc00078e02ff */
[----:B---3--:R-:W3:Y:S01]  /*4bd0*/  @P5 LDC.64 R10, c[0x0][0x2d8] ;  /* 0x0000b600ff0a5b82 */ /* 0x008ee20000000a00 */
[----:B------:R-:W-:-:S05]  /*4be0*/  LEA.HI R29, R16, R29, RZ, 0x1e ;  /* 0x0000001d101d7211 */ /* 0x000fca00078ff0ff */
[C---:B0-----:R-:W-:Y:S02]  /*4bf0*/  @P4 IMAD.WIDE.U32 R4, R29.reuse, 0x10, R4 ;  /* 0x000000101d044825 */ /* 0x041fe400078e0004 */
[----:B------:R-:W0:Y:S02]  /*4c00*/  @P0 LDC.64 R14, c[0x0][0x2d8] ;  /* 0x0000b600ff0e0b82 */ /* 0x000e240000000a00 */
        /* <DEDUP_REMOVED lines=44> */
.L_x_2217:
[----:B------:R-:W-:Y:S01]  /*4ed0*/  MOV R160, R159 ;  /* 0x0000009f00a07202 */ /* 0x000fe20000000f00 */
[----:B------:R-:W-:Y:S01]  /*4ee0*/  IMAD.MOV.U32 R161, RZ, RZ, 0x10 ;  /* 0x00000010ffa17424 */ /* 0x000fe200078e00ff */
[----:B-----5:R-:W-:Y:S01]  /*4ef0*/  MOV R157, 0xffffffff ;  /* 0xffffffff009d7802 */ /* 0x020fe20000000f00 */
[----:B------:R-:W-:-:S07]  /*4f00*/  IMAD.MOV.U32 R162, RZ, RZ, 0x1f ;  /* 0x0000001fffa27424 */ /* 0x000fce00078e00ff */
[----:B0-----:R-:W-:Y:S05]  /*4f10*/  WARPSYNC.COLLECTIVE R157, `(.L_x_2239) ;  /* 0x000000009d087348 */ /* 0x001fea0003c00000 */
[----:B------:R1:W2:Y:S02]  /*4f20*/  SHFL.DOWN P6, R201, R160, R161, R162 ;  /* 0x080000a1a0c97389 */ /* 0x0002a400000c00a2 */
[----:B012---:R-:W-:Y:S01]  /*4f30*/  ENDCOLLECTIVE ;  /* 0x000000000000791b */ /* 0x007fe20003800000 */
.L_x_2239:
[----:B------:R-:W-:Y:S02]  /*4f40*/  IMAD.MOV.U32 R160, RZ, RZ, R158 ;  /* 0x000000ffffa07224 */ /* 0x000fe400078e009e */
[----:B------:R-:W-:-:S07]  /*4f50*/  IMAD.MOV.U32 R148, RZ, RZ, R201 ;  /* 0x000000ffff947224 */ /* 0x000fce00078e00c9 */
[----:B------:R-:W-:Y:S05]  /*4f60*/  WARPSYNC.COLLECTIVE R157, `(.L_x_2240) ;  /* 0x000000009d087348 */ /* 0x000fea0003c00000 */
[----:B------:R0:W1:Y:S02]  /*4f70*/  SHFL.DOWN P6, R201, R160, R161, R162 ;  /* 0x080000a1a0c97389 */ /* 0x00006400000c00a2 */
[----:B01----:R-:W-:Y:S01]  /*4f80*/  ENDCOLLECTIVE ;  /* 0x000000000000791b */ /* 0x003fe20003800000 */
.L_x_2240:
[----:B------:R-:W-:-:S04]  /*4f90*/  FADD.FTZ R148, R148, R159 ;  /* 0x0000009f94947221 */ /* 0x000fc80000010000 */
[----:B------:R-:W-:Y:S02]  /*4fa0*/  IMAD.MOV.U32 R160, RZ, RZ, R148 ;  /* 0x000000ffffa07224 */ /* 0x000fe400078e0094 */
[----:B------:R-:W-:Y:S01]  /*4fb0*/  IMAD.MOV.U32 R161, RZ, RZ, 0x8 ;  /* 0x00000008ffa17424 */ /* 0x000fe200078e00ff */
[----:B------:R-:W-:-:S07]  /*4fc0*/  MOV R149, R201 ;  /* 0x000000c900957202 */ /* 0x000fce0000000f00 */
[----:B------:R-:W-:Y:S05]  /*4fd0*/  WARPSYNC.COLLECTIVE R157, `(.L_x_2241) ;  /* 0x000000009d087348 */ /* 0x000fea0003c00000 */
[----:B------:R0:W1:Y:S02]  /*4fe0*/  SHFL.DOWN P6, R201, R160, R161, R162 ;  /* 0x080000a1a0c97389 */ /* 0x00006400000c00a2 */
[----:B01----:R-:W-:Y:S01]  /*4ff0*/  ENDCOLLECTIVE ;  /* 0x000000000000791b */ /* 0x003fe20003800000 */
.L_x_2241:
[----:B------:R-:W-:-:S04]  /*5000*/  FADD.FTZ R149, R149, R158 ;  /* 0x0000009e95957221 */ /* 0x000fc80000010000 */
[----:B------:R-:W-:Y:S01]  /*5010*/  IMAD.MOV.U32 R160, RZ, RZ, R149 ;  /* 0x000000ffffa07224 */ /* 0x000fe200078e0095 */
[----:B------:R-:W-:-:S07]  /*5020*/  MOV R151, R201 ;  /* 0x000000c900977202 */ /* 0x000fce0000000f00 */
[----:B------:R-:W-:Y:S05]  /*5030*/  WARPSYNC.COLLECTIVE R157, `(.L_x_2242) ;  /* 0x000000009d087348 */ /* 0x000fea0003c00000 */
[----:B------:R0:W1:Y:S02]  /*5040*/  SHFL.DOWN P6, R201, R160, R161, R162 ;  /* 0x080000a1a0c97389 */ /* 0x00006400000c00a2 */
[----:B01----:R-:W-:Y:S01]  /*5050*/  ENDCOLLECTIVE ;  /* 0x000000000000791b */ /* 0x003fe20003800000 */
.L_x_2242:
[----:B------:R-:W-:-:S05]  /*5060*/  FADD.FTZ R151, R148, R151 ;  /* 0x0000009794977221 */ /* 0x000fca0000010000 */
[----:B------:R-:W-:Y:S01]  /*5070*/  MOV R160, R151 ;  /* 0x0000009700a07202 */ /* 0x000fe20000000f00 */
[----:B------:R-:W-:Y:S02]  /*5080*/  IMAD.MOV.U32 R161, RZ, RZ, 0x4 ;  /* 0x00000004ffa17424 */ /* 0x000fe400078e00ff */
[----:B------:R-:W-:-:S07]  /*5090*/  IMAD.MOV.U32 R150, RZ, RZ, R201 ;  /* 0x000000ffff967224 */ /* 0x000fce00078e00c9 */
[----:B------:R-:W-:Y:S05]  /*50a0*/  WARPSYNC.COLLECTIVE R157, `(.L_x_2243) ;  /* 0x000000009d087348 */ /* 0x000fea0003c00000 */
[----:B------:R0:W1:Y:S02]  /*50b0*/  SHFL.DOWN P6, R201, R160, R161, R162 ;  /* 0x080000a1a0c97389 */ /* 0x00006400000c00a2 */
[----:B01----:R-:W-:Y:S01]  /*50c0*/  ENDCOLLECTIVE ;  /* 0x000000000000791b */ /* 0x003fe20003800000 */
.L_x_2243:
[----:B------:R-:W-:-:S05]  /*50d0*/  FADD.FTZ R150, R149, R150 ;  /* 0x0000009695967221 */ /* 0x000fca0000010000 */
[----:B------:R-:W-:Y:S01]  /*50e0*/  MOV R160, R150 ;  /* 0x0000009600a07202 */ /* 0x000fe20000000f00 */
[----:B------:R-:W-:-:S07]  /*50f0*/  IMAD.MOV.U32 R152, RZ, RZ, R201 ;  /* 0x000000ffff987224 */ /* 0x000fce00078e00c9 */
[----:B------:R-:W-:Y:S05]  /*5100*/  WARPSYNC.COLLECTIVE R157, `(.L_x_2244) ;  /* 0x000000009d087348 */ /* 0x000fea0003c00000 */
[----:B------:R0:W1:Y:S02]  /*5110*/  SHFL.DOWN P6, R201, R160, R161, R162 ;  /* 0x080000a1a0c97389 */ /* 0x00006400000c00a2 */
[----:B01----:R-:W-:Y:S01]  /*5120*/  ENDCOLLECTIVE ;  /* 0x000000000000791b */ /* 0x003fe20003800000 */
.L_x_2244:
[----:B------:R-:W-:Y:S01]  /*5130*/  FADD.FTZ R152, R151, R152 ;  /* 0x0000009897987221 */ /* 0x000fe20000010000 */
[----:B------:R-:W-:-:S03]  /*5140*/  HFMA2.MMA R161, -RZ, RZ, 0, 1.1920928955078125e-07 ;  /* 0x00000002ffa17435 */ /* 0x000fc600000001ff */
[----:B------:R-:W-:Y:S02]  /*5150*/  IMAD.MOV.U32 R160, RZ, RZ, R152 ;  /* 0x000000ffffa07224 */ /* 0x000fe400078e0098 */
[----:B------:R-:W-:-:S07]  /*5160*/  IMAD.MOV.U32 R153, RZ, RZ, R201 ;  /* 0x000000ffff997224 */ /* 0x000fce00078e00c9 */
[----:B------:R-:W-:Y:S05]  /*5170*/  WARPSYNC.COLLECTIVE R157, `(.L_x_2245) ;  /* 0x000000009d087348 */ /* 0x000fea0003c00000 */
[----:B------:R0:W1:Y:S02]  /*5180*/  SHFL.DOWN P6, R201, R160, R161, R162 ;  /* 0x080000a1a0c97389 */ /* 0x00006400000c00a2 */
[----:B01----:R-:W-:Y:S01]  /*5190*/  ENDCOLLECTIVE ;  /* 0x000000000000791b */ /* 0x003fe20003800000 */
.L_x_2245:
[----:B------:R-:W-:-:S04]  /*51a0*/  FADD.FTZ R153, R150, R153 ;  /* 0x0000009996997221 */ /* 0x000fc80000010000 */
[----:B------:R-:W-:Y:S02]  /*51b0*/  IMAD.MOV.U32 R160, RZ, RZ, R153 ;  /* 0x000000ffffa07224 */ /* 0x000fe400078e0099 */
[----:B------:R-:W-:-:S07]  /*51c0*/  IMAD.MOV.U32 R155, RZ, RZ, R201 ;  /* 0x000000ffff9b7224 */ /* 0x000fce00078e00c9 */
[----:B------:R-:W-:Y:S05]  /*51d0*/  WARPSYNC.COLLECTIVE R157, `(.L_x_2246) ;  /* 0x000000009d087348 */ /* 0x000fea0003c00000 */
[----:B------:R0:W1:Y:S02]  /*51e0*/  SHFL.DOWN P6, R201, R160, R161, R162 ;  /* 0x080000a1a0c97389 */ /* 0x00006400000c00a2 */
[----:B01----:R-:W-:Y:S01]  /*51f0*/  ENDCOLLECTIVE ;  /* 0x000000000000791b */ /* 0x003fe20003800000 */
.L_x_2246:
[----:B------:R-:W-:-:S04]  /*5200*/  FADD.FTZ R155, R152, R155 ;  /* 0x0000009b989b7221 */ /* 0x000fc80000010000 */
[----:B------:R-:W-:Y:S02]  /*5210*/  IMAD.MOV.U32 R160, RZ, RZ, R155 ;  /* 0x000000ffffa07224 */ /* 0x000fe400078e009b */
[----:B------:R-:W-:Y:S01]  /*5220*/  IMAD.MOV.U32 R161, RZ, RZ, 0x1 ;  /* 0x00000001ffa17424 */ /* 0x000fe200078e00ff */
[----:B------:R-:W-:-:S07]  /*5230*/  MOV R158, R201 ;  /* 0x000000c9009e7202 */ /* 0x000fce0000000f00 */
[----:B------:R-:W-:Y:S05]  /*5240*/  WARPSYNC.COLLECTIVE R157, `(.L_x_2247) ;  /* 0x000000009d087348 */ /* 0x000fea0003c00000 */
[----:B------:R0:W1:Y:S02]  /*5250*/  SHFL.DOWN P6, R201, R160, R161, R162 ;  /* 0x080000a1a0c97389 */ /* 0x00006400000c00a2 */
[----:B01----:R-:W-:Y:S01]  /*5260*/  ENDCOLLECTIVE ;  /* 0x000000000000791b */ /* 0x003fe20003800000 */
.L_x_2247:
[----:B------:R-:W-:-:S04]  /*5270*/  FADD.FTZ R158, R153, R158 ;  /* 0x0000009e999e7221 */ /* 0x000fc80000010000 */
[----:B------:R-:W-:Y:S01]  /*5280*/  IMAD.MOV.U32 R160, RZ, RZ, R158 ;  /* 0x000000ffffa07224 */ /* 0x000fe200078e009e */
[----:B------:R-:W-:-:S07]  /*5290*/  MOV R200, R201 ;  /* 0x000000c900c87202 */ /* 0x000fce0000000f00 */
[----:B------:R-:W-:Y:S05]  /*52a0*/  WARPSYNC.COLLECTIVE R157, `(.L_x_2248) ;  /* 0x000000009d087348 */ /* 0x000fea0003c00000 */
[----:B------:R0:W1:Y:S02]  /*52b0*/  SHFL.DOWN P6, R201, R160, R161, R162 ;  /* 0x080000a1a0c97389 */ /* 0x00006400000c00a2 */
[----:B01----:R-:W-:Y:S01]  /*52c0*/  ENDCOLLECTIVE ;  /* 0x000000000000791b */ /* 0x003fe20003800000 */
.L_x_2248:
[----:B------:R-:W-:Y:S05]  /*52d0*/  BRA `(.L_x_2249) ;  /* 0xffffffd0005c7947 */ /* 0x000fea000383ffff */
.L_x_2250:
        /* <DEDUP_REMOVED lines=10> */
.L_x_4548:


//--------------------- .text._ZN10layer_norm22ln_bwd_finalize_kernelINS_22Kernel_traits_finalizeILj7168Ef13__nv_bfloat16fS2_fjLb0ELj1024ELj4ENS_18Kernel_traits_baseILj7168EfS2_fS2_fjLj1024EEEEELb0ELb1EEEvNS_9BwdParamsE --------------------------
	.section	.text._ZN10layer_norm22ln_bwd_finalize_kernelINS_22Kernel_traits_finalizeILj7168Ef13__nv_bfloat16fS2_fjLb0ELj1024ELj4ENS_18Kernel_traits_baseILj7168EfS2_fS2_fjLj1024EEEEELb0ELb1EEEvNS_9BwdParamsE,"ax",@progbits
	.align	128
        .global         _ZN10layer_norm22ln_bwd_finalize_kernelINS_22Kernel_traits_finalizeILj7168Ef13__nv_bfloat16fS2_fjLb0ELj1024ELj4ENS_18Kernel_traits_baseILj7168EfS2_fS2_fjLj1024EEEEELb0ELb1EEEvNS_9BwdParamsE
        .type           _ZN10layer_norm22ln_bwd_finalize_kernelINS_22Kernel_traits_finalizeILj7168Ef13__nv_bfloat16fS2_fjLb0ELj1024ELj4ENS_18Kernel_traits_baseILj7168EfS2_fS2_fjLj1024EEEEELb0ELb1EEEvNS_9BwdParamsE,@function
        .size           _ZN10layer_norm22ln_bwd_finalize_kernelINS_22Kernel_traits_finalizeILj7168Ef13__nv_bfloat16fS2_fjLb0ELj1024ELj4ENS_18Kernel_traits_baseILj7168EfS2_fS2_fjLj1024EEEEELb0ELb1EEEvNS_9BwdParamsE,(.L_x_4549 - _ZN10layer_norm22ln_bwd_finalize_kernelINS_22Kernel_traits_finalizeILj7168Ef13__nv_bfloat16fS2_fjLb0ELj1024ELj4ENS_18Kernel_traits_baseILj7168EfS2_fS2_fjLj1024EEEEELb0ELb1EEEvNS_9BwdParamsE)
        .other          _ZN10layer_norm22ln_bwd_finalize_kernelINS_22Kernel_traits_finalizeILj7168Ef13__nv_bfloat16fS2_fjLb0ELj1024ELj4ENS_18Kernel_traits_baseILj7168EfS2_fS2_fjLj1024EEEEELb0ELb1EEEvNS_9BwdParamsE,@"STO_CUDA_ENTRY STV_DEFAULT"
_ZN10layer_norm22ln_bwd_finalize_kernelINS_22Kernel_traits_finalizeILj7168Ef13__nv_bfloat16fS2_fjLb0ELj1024ELj4ENS_18Kernel_traits_baseILj7168EfS2_fS2_fjLj1024EEEEELb0ELb1EEEvNS_9BwdParamsE:
.text._ZN10layer_norm22ln_bwd_finalize_kernelINS_22Kernel_traits_finalizeILj7168Ef13__nv_bfloat16fS2_fjLb0ELj1024ELj4ENS_18Kernel_traits_baseILj7168EfS2_fS2_fjLj1024EEEEELb0ELb1EEEvNS_9BwdParamsE:
        /* <DEDUP_REMOVED lines=26> */
.L_x_2260:
        /* <DEDUP_REMOVED lines=31> */
.L_x_2255:
        /* <DEDUP_REMOVED lines=34> */
.L_x_2254:
[----:B------:R-:W-:Y:S05]  /*05b0*/  BSYNC B1 ;  /* 0x0000000000017941 */ /* 0x000fea0003800000 */
.L_x_2253:
        /* <DEDUP_REMOVED lines=25> */
.L_x_2257:
[----:B------:R-:W-:Y:S05]  /*0750*/  BSYNC B1 ;  /* 0x0000000000017941 */ /* 0x000fea0003800000 */
.L_x_2256:
        /* <DEDUP_REMOVED lines=12> */
.L_x_2252:
[----:B------:R-:W-:Y:S05]  /*0820*/  BSYNC B0 ;  /* 0x0000000000007941 */ /* 0x000fea0003800000 */
.L_x_2251:
        /* <DEDUP_REMOVED lines=29> */
.L_x_2271:
[----:B------:R-:W-:Y:S01]  /*0a00*/  @!P1 SHF.R.U32.HI R12, RZ, 0x3, R0 ;  /* 0x00000003ff0c9819 */ /* 0x000fe20000011600 */
[----:B----4-:R-:W-:Y:S01]  /*0a10*/  FADD.FTZ R14, R9, R14 ;  /* 0x0000000e090e7221 */ /* 0x010fe20000010000 */
[----:B---3--:R-:W-:Y:S02]  /*0a20*/  FADD.FTZ R11, R10, R11 ;  /* 0x0000000b0a0b7221 */ /* 0x008fe40000010000 */
[----:B------:R-:W-:-:S05]  /*0a30*/  @!P1 LOP3.LUT R12, R12, 0x1ffffffc, RZ, 0xc0, !PT ;  /* 0x1ffffffc0c0c9812 */ /* 0x000fca00078ec0ff */
[----:B------:R3:W-:Y:S04]  /*0a40*/  @!P1 STS [R12+UR4+0x2000], R14 ;  /* 0x0020000e0c009988 */ /* 0x0007e80008000804 */
[----:B------:R3:W-:Y:S02]  /*0a50*/  @!P1 STS [R12+UR4+0x2080], R11 ;  /* 0x0020800b0c009988 */ /* 0x0007e40008000804 */
.L_x_2258:
        /* <DEDUP_REMOVED lines=15> */
.L_x_2259:
[----:B------:R-:W-:Y:S01]  /*0b50*/  HFMA2.MMA R19, -RZ, RZ, 0, 5.9604644775390625e-08 ;  /* 0x00000001ff137435 */ /* 0x000fe200000001ff */
[----:B0--3--:R-:W-:Y:S01]  /*0b60*/  MOV R20, R10 ;  /* 0x0000000a00147202 */ /* 0x009fe20000000f00 */
[----:B------:R-:W-:Y:S01]  /*0b70*/  IMAD.MOV.U32 R22, RZ, RZ, 0x1f ;  /* 0x0000001fff167424 */ /* 0x000fe200078e00ff */
[----:B------:R-:W-:-:S08]  /*0b80*/  MOV R17, 0xffffffff ;  /* 0xffffffff00117802 */ /* 0x000fd00000000f00 */
[----:B-12---:R-:W-:Y:S05]  /*0b90*/  WARPSYNC.COLLECTIVE R17, `(.L_x_2261) ;  /* 0x0000000011087348 */ /* 0x006fea0003c00000 */
[----:B------:R0:W3:Y:S02]  /*0ba0*/  SHFL.BFLY P2, R18, R20, R19, R22 ;  /* 0x0c00001314127389 */ /* 0x0000e40000040016 */
[----:B0123--:R-:W-:Y:S01]  /*0bb0*/  ENDCOLLECTIVE ;  /* 0x000000000000791b */ /* 0x00ffe20003800000 */
.L_x_2261:
[----:B------:R-:W-:Y:S01]  /*0bc0*/  HFMA2.MMA R19, -RZ, RZ, 0, 1.1920928955078125e-07 ;  /* 0x00000002ff137435 */ /* 0x000fe200000001ff */
[----:B------:R-:W-:-:S05]  /*0bd0*/  MOV R11, R18 ;  /* 0x00000012000b7202 */ /* 0x000fca0000000f00 */
[----:B------:R-:W-:-:S05]  /*0be0*/  FADD.FTZ R11, R10, R11 ;  /* 0x0000000b0a0b7221 */ /* 0x000fca0000010000 */
[----:B------:R-:W-:-:S07]  /*0bf0*/  MOV R20, R11 ;  /* 0x0000000b00147202 */ /* 0x000fce0000000f00 */
[----:B------:R-:W-:Y:S05]  /*0c00*/  WARPSYNC.COLLECTIVE R17, `(.L_x_2262) ;  /* 0x0000000011087348 */ /* 0x000fea0003c00000 */
[----:B------:R0:W1:Y:S02]  /*0c10*/  SHFL.BFLY P2, R18, R20, R19, R22 ;  /* 0x0c00001314127389 */ /* 0x0000640000040016 */
[----:B01----:R-:W-:Y:S01]  /*0c20*/  ENDCOLLECTIVE ;  /* 0x000000000000791b */ /* 0x003fe20003800000 */
.L_x_2262:
[----:B------:R-:W-:Y:S01]  /*0c30*/  HFMA2.MMA R19, -RZ, RZ, 0, 2.384185791015625e-07 ;  /* 0x00000004ff137435 */ /* 0x000fe200000001ff */
[----:B------:R-:W-:-:S04]  /*0c40*/  IMAD.MOV.U32 R12, RZ, RZ, R18 ;  /* 0x000000ffff0c7224 */ /* 0x000fc800078e0012 */
[----:B------:R-:W-:-:S05]  /*0c50*/  FADD.FTZ R12, R11, R12 ;  /* 0x0000000c0b0c7221 */ /* 0x000fca0000010000 */
[----:B------:R-:W-:-:S07]  /*0c60*/  MOV R20, R12 ;  /* 0x0000000c00147202 */ /* 0x000fce0000000f00 */
[----:B------:R-:W-:Y:S05]  /*0c70*/  WARPSYNC.COLLECTIVE R17, `(.L_x_2263) ;  /* 0x0000000011087348 */ /* 0x000fea0003c00000 */
[----:B------:R0:W1:Y:S02]  /*0c80*/  SHFL.BFLY P2, R18, R20, R19, R22 ;  /* 0x0c00001314127389 */ /* 0x0000640000040016 */
[----:B01----:R-:W-:Y:S01]  /*0c90*/  ENDCOLLECTIVE ;  /* 0x000000000000791b */ /* 0x003fe20003800000 */
.L_x_2263:
[----:B------:R-:W-:Y:S01]  /*0ca0*/  IMAD.MOV.U32 R19, RZ, RZ, 0x8 ;  /* 0x00000008ff137424 */ /* 0x000fe200078e00ff */
[----:B------:R-:W-:-:S05]  /*0cb0*/  MOV R13, R18 ;  /* 0x00000012000d7202 */ /* 0x000fca0000000f00 */
[----:B------:R-:W-:-:S05]  /*0cc0*/  FADD.FTZ R13, R12, R13 ;  /* 0x0000000d0c0d7221 */ /* 0x000fca0000010000 */
[----:B------:R-:W-:-:S07]  /*0cd0*/  MOV R20, R13 ;  /* 0x0000000d00147202 */ /* 0x000fce0000000f00 */
[----:B------:R-:W-:Y:S05]  /*0ce0*/  WARPSYNC.COLLECTIVE R17, `(.L_x_2264) ;  /* 0x0000000011087348 */ /* 0x000fea0003c00000 */
[----:B------:R0:W1:Y:S02]  /*0cf0*/  SHFL.BFLY P2, R18, R20, R19, R22 ;  /* 0x0c00001314127389 */ /* 0x0000640000040016 */
[----:B01----:R-:W-:Y:S01]  /*0d00*/  ENDCOLLECTIVE ;  /* 0x000000000000791b */ /* 0x003fe20003800000 */
.L_x_2264:
[----:B------:R-:W-:Y:S01]  /*0d10*/  HFMA2.MMA R19, -RZ, RZ, 0, 9.5367431640625e-07 ;  /* 0x00000010ff137435 */ /* 0x000fe200000001ff */
[----:B------:R-:W-:-:S05]  /*0d20*/  MOV R10, R18 ;  /* 0x00000012000a7202 */ /* 0x000fca0000000f00 */
[----:B------:R-:W-:-:S05]  /*0d30*/  FADD.FTZ R10, R13, R10 ;  /* 0x0000000a0d0a7221 */ /* 0x000fca0000010000 */
[----:B------:R-:W-:-:S07]  /*0d40*/  MOV R20, R10 ;  /* 0x0000000a00147202 */ /* 0x000fce0000000f00 */
[----:B------:R-:W-:Y:S05]  /*0d50*/  WARPSYNC.COLLECTIVE R17, `(.L_x_2265) ;  /* 0x0000000011087348 */ /* 0x000fea0003c00000 */
[----:B------:R0:W1:Y:S02]  /*0d60*/  SHFL.BFLY P2, R18, R20, R19, R22 ;  /* 0x0c00001314127389 */ /* 0x0000640000040016 */
[----:B01----:R-:W-:Y:S01]  /*0d70*/  ENDCOLLECTIVE ;  /* 0x000000000000791b */ /* 0x003fe20003800000 */
.L_x_2265:
[----:B------:R-:W-:Y:S01]  /*0d80*/  HFMA2.MMA R19, -RZ, RZ, 0, 5.9604644775390625e-08 ;  /* 0x00000001ff137435 */ /* 0x000fe200000001ff */
[----:B------:R-:W-:Y:S01]  /*0d90*/  IMAD.MOV.U32 R20, RZ, RZ, R9 ;  /* 0x000000ffff147224 */ /* 0x000fe200078e0009 */
[----:B------:R-:W-:-:S09]  /*0da0*/  MOV R11, R18 ;  /* 0x00000012000b7202 */ /* 0x000fd20000000f00 */
[----:B------:R-:W-:Y:S05]  /*0db0*/  WARPSYNC.COLLECTIVE R17, `(.L_x_2266) ;  /* 0x0000000011087348 */ /* 0x000fea0003c00000 */
[----:B------:R0:W1:Y:S02]  /*0dc0*/  SHFL.BFLY P2, R18, R20, R19, R22 ;  /* 0x0c00001314127389 */ /* 0x0000640000040016 */
[----:B01----:R-:W-:Y:S01]  /*0dd0*/  ENDCOLLECTIVE ;  /* 0x000000000000791b */ /* 0x003fe20003800000 */
.L_x_2266:
[----:B------:R-:W-:Y:S01]  /*0de0*/  HFMA2.MMA R19, -RZ, RZ, 0, 1.1920928955078125e-07 ;  /* 0x00000002ff137435 */ /* 0x000fe200000001ff */
[----:B------:R-:W-:-:S05]  /*0df0*/  MOV R12, R18 ;  /* 0x00000012000c7202 */ /* 0x000fca0000000f00 */
[----:B------:R-:W-:-:S05]  /*0e00*/  FADD.FTZ R14, R9, R12 ;  /* 0x0000000c090e7221 */ /* 0x000fca0000010000 */
[----:B------:R-:W-:-:S07]  /*0e10*/  MOV R20, R14 ;  /* 0x0000000e00147202 */ /* 0x000fce0000000f00 */
[----:B------:R-:W-:Y:S05]  /*0e20*/  WARPSYNC.COLLECTIVE R17, `(.L_x_2267) ;  /* 0x0000000011087348 */ /* 0x000fea0003c00000 */
[----:B------:R0:W1:Y:S02]  /*0e30*/  SHFL.BFLY P2, R18, R20, R19, R22 ;  /* 0x0c00001314127389 */ /* 0x0000640000040016 */
[----:B01----:R-:W-:Y:S01]  /*0e40*/  ENDCOLLECTIVE ;  /* 0x000000000000791b */ /* 0x003fe20003800000 */
.L_x_2267:
[----:B------:R-:W-:Y:S01]  /*0e50*/  HFMA2.MMA R19, -RZ, RZ, 0, 2.384185791015625e-07 ;  /* 0x00000004ff137435 */ /* 0x000fe200000001ff */
[----:B------:R-:W-:-:S04]  /*0e60*/  IMAD.MOV.U32 R13, RZ, RZ, R18 ;  /* 0x000000ffff0d7224 */ /* 0x000fc800078e0012 */
[----:B------:R-:W-:-:S05]  /*0e70*/  FADD.FTZ R15, R14, R13 ;  /* 0x0000000d0e0f7221 */ /* 0x000fca0000010000 */
[----:B------:R-:W-:-:S07]  /*0e80*/  MOV R20, R15 ;  /* 0x0000000f00147202 */ /* 0x000fce0000000f00 */
[----:B------:R-:W-:Y:S05]  /*0e90*/  WARPSYNC.COLLECTIVE R17, `(.L_x_2268) ;  /* 0x0000000011087348 */ /* 0x000fea0003c00000 */
[----:B------:R0:W1:Y:S02]  /*0ea0*/  SHFL.BFLY P2, R18, R20, R19, R22 ;  /* 0x0c00001314127389 */ /* 0x0000640000040016 */
[----:B01----:R-:W-:Y:S01]  /*0eb0*/  ENDCOLLECTIVE ;  /* 0x000000000000791b */ /* 0x003fe20003800000 */
.L_x_2268:
[----:B------:R-:W-:Y:S01]  /*0ec0*/  IMAD.MOV.U32 R19, RZ, RZ, 0x8 ;  /* 0x00000008ff137424 */ /* 0x000fe200078e00ff */
[----:B------:R-:W-:-:S05]  /*0ed0*/  MOV R16, R18 ;  /* 0x0000001200107202 */ /* 0x000fca0000000f00 */
[----:B------:R-:W-:-:S05]  /*0ee0*/  FADD.FTZ R16, R15, R16 ;  /* 0x000000100f107221 */ /* 0x000fca0000010000 */
[----:B------:R-:W-:-:S07]  /*0ef0*/  MOV R20, R16 ;  /* 0x0000001000147202 */ /* 0x000fce0000000f00 */
[----:B------:R-:W-:Y:S05]  /*0f00*/  WARPSYNC.COLLECTIVE R17, `(.L_x_2269) ;  /* 0x0000000011087348 */ /* 0x000fea0003c00000 */
[----:B------:R0:W1:Y:S02]  /*0f10*/  SHFL.BFLY P2, R18, R20, R19, R22 ;  /* 0x0c00001314127389 */ /* 0x0000640000040016 */
[----:B01----:R-:W-:Y:S01]  /*0f20*/  ENDCOLLECTIVE ;  /* 0x000000000000791b */ /* 0x003fe20003800000 */
.L_x_2269:
[----:B------:R-:W-:Y:S01]  /*0f30*/  HFMA2.MMA R19, -RZ, RZ, 0, 9.5367431640625e-07 ;  /* 0x00000010ff137435 */ /* 0x000fe200000001ff */
[----:B------:R-:W-:-:S05]  /*0f40*/  MOV R9, R18 ;  /* 0x0000001200097202 */ /* 0x000fca0000000f00 */
[----:B------:R-:W-:-:S05]  /*0f50*/  FADD.FTZ R9, R16, R9 ;  /* 0x0000000910097221 */ /* 0x000fca0000010000 */
[----:B------:R-:W-:-:S07]  /*0f60*/  MOV R20, R9 ;  /* 0x0000000900147202 */ /* 0x000fce0000000f00 */
[----:B------:R-:W-:Y:S05]  /*0f70*/  WARPSYNC.COLLECTIVE R17, `(.L_x_2270) ;  /* 0x0000000011087348 */ /* 0x000fea0003c00000 */
[----:B------:R0:W1:Y:S02]  /*0f80*/  SHFL.BFLY P2, R18, R20, R19, R22 ;  /* 0x0c00001314127389 */ /* 0x0000640000040016 */
[----:B01----:R-:W-:Y:S01]  /*0f90*/  ENDCOLLECTIVE ;  /* 0x000000000000791b */ /* 0x003fe20003800000 */
.L_x_2270:
[----:B------:R-:W-:Y:S01]  /*0fa0*/  MOV R14, R18 ;  /* 0x00000012000e7202 */ /* 0x000fe20000000f00 */
[----:B------:R-:W-:Y:S06]  /*0fb0*/  BRA `(.L_x_2271) ;  /* 0xfffffff800907947 */ /* 0x000fec000383ffff */
.L_x_2272:
        /* <DEDUP_REMOVED lines=12> */
.L_x_4549:


//--------------------- .text._ZN10layer_norm40ln_parallel_residual_bwd_finalize_kernelINS_22Kernel_traits_finalizeILj7168Ef13__nv_bfloat16fS2_fjLb0ELj1024ELj4ENS_18Kernel_traits_baseILj7168EfS2_fS2_fjLj1024EEEEELb1EEEvNS_9BwdParamsE --------------------------
	.section	.text._ZN10layer_norm40ln_parallel_residual_bwd_finalize_kernelINS_22Kernel_traits_finalizeILj7168Ef13__nv_bfloat16fS2_fjLb0ELj1024ELj4ENS_18Kernel_traits_baseILj7168EfS2_fS2_fjLj1024EEEEELb1EEEvNS_9BwdParamsE,"ax",@progbits
	.align	128
        .global         _ZN10layer_norm40ln_parallel_residual_bwd_finalize_kernelINS_22Kernel_traits_finalizeILj7168Ef13__nv_bfloat16fS2_fjLb0ELj1024ELj4ENS_18Kernel_traits_baseILj7168EfS2_fS2_fjLj1024EEEEELb1EEEvNS_9BwdParamsE
        .type           _ZN10layer_norm40ln_parallel_residual_bwd_finalize_kernelINS_22Kernel_traits_finalizeILj7168Ef13__nv_bfloat16fS2_fjLb0ELj1024ELj4ENS_18Kernel_traits_baseILj7168EfS2_fS2_fjLj1024EEEEELb1EEEvNS_9BwdParamsE,@function
        .size           _ZN10layer_norm40ln_parallel_residual_bwd_finalize_kernelINS_22Kernel_traits_finalizeILj7168Ef13__nv_bfloat16fS2_fjLb0ELj1024ELj4ENS_18Kernel_traits_baseILj7168EfS2_fS2_fjLj1024EEEEELb1EEEvNS_9BwdParamsE,(.L_x_4550 - _ZN10layer_norm40ln_parallel_residual_bwd_finalize_kernelINS_22Kernel_traits_finalizeILj7168Ef13__nv_bfloat16fS2_fjLb0ELj1024ELj4ENS_18Kernel_traits_baseILj7168EfS2_fS2_fjLj1024EEEEELb1EEEvNS_9BwdParamsE)
        .other          _ZN10layer_norm40ln_parallel_residual_bwd_finalize_kernelINS_22Kernel_traits_finalizeILj7168Ef13__nv_bfloat16fS2_fjLb0ELj1024ELj4ENS_18Kernel_traits_baseILj7168EfS2_fS2_fjLj1024EEEEELb1EEEvNS_9BwdParamsE,@"STO_CUDA_ENTRY STV_DEFAULT"
_ZN10layer_norm40ln_parallel_residual_bwd_finalize_kernelINS_22Kernel_traits_finalizeILj7168Ef13__nv_bfloat16fS2_fjLb0ELj1024ELj4ENS_18Kernel_traits_baseILj7168EfS2_fS2_fjLj1024EEEEELb1EEEvNS_9BwdParamsE:
.text._ZN10layer_norm40ln_parallel_residual_bwd_finalize_kernelINS_22Kernel_traits_finalizeILj7168Ef13__nv_bfloat16fS2_fjLb0ELj1024ELj4ENS_18Kernel_traits_baseILj7168EfS2_fS2_fjLj1024EEEEELb1EEEvNS_9BwdParamsE:
        /* <DEDUP_REMOVED lines=23> */
.L_x_2284:
        /* <DEDUP_REMOVED lines=41> */
.L_x_2277:
        /* <DEDUP_REMOVED lines=62> */
.L_x_2276:
[----:B------:R-:W-:Y:S05]  /*07e0*/  BSYNC B1 ;  /* 0x0000000000017941 */ /* 0x000fea0003800000 */
.L_x_2275:
        /* <DEDUP_REMOVED lines=39> */
.L_x_2279:
[----:B------:R-:W-:Y:S05]  /*0a60*/  BSYNC B1 ;  /* 0x0000000000017941 */ /* 0x000fea0003800000 */
.L_x_2278:
        /* <DEDUP_REMOVED lines=20> */
.L_x_2274:
[----:B------:R-:W-:Y:S05]  /*0bb0*/  BSYNC B0 ;  /* 0x0000000000007941 */ /* 0x000fea0003800000 */
.L_x_2273:
        /* <DEDUP_REMOVED lines=54> */
.L_x_2305:
        /* <DEDUP_REMOVED lines=10> */
.L_x_2280:
        /* <DEDUP_REMOVED lines=22> */
.L_x_2283:
[----:B------:R-:W-:Y:S05]  /*1120*/  BSYNC B0 ;  /* 0x0000000000007941 */ /* 0x000fea0003800000 */
.L_x_2282:
[C---:B------:R-:W-:Y:S02]  /*1130*/  ISETP.GT.U32.AND P1, PT, R4.reuse, -0x1c01, PT ;  /* 0xffffe3ff0400780c */ /* 0x040fe40003f24070 */
[----:B------:R-:W-:Y:S02]  /*1140*/  IADD3 R4, R4, 0x1c00, RZ ;  /* 0x00001c0004047810 */ /* 0x000fe40007ffe0ff */
[----:B------:R-:W-:-:S09]  /*1150*/  IADD3 R5, R5, 0xe00, RZ ;  /* 0x00000e0005057810 */ /* 0x000fd20007ffe0ff */
[----:B------:R-:W-:Y:S05]  /*1160*/  @P1 BRA `(.L_x_2284) ;  /* 0xfffffff000001947 */ /* 0x000fea000383ffff */
[----:B------:R-:W-:Y:S05]  /*1170*/  EXIT ;  /* 0x000000000000794d */ /* 0x000fea0003800000 */
.L_x_2281:
[----:B------:R-:W-:Y:S01]  /*1180*/  HFMA2.MMA R13, -RZ, RZ, 0, 5.9604644775390625e-08 ;  /* 0x00000001ff0d7435 */ /* 0x000fe200000001ff */
[----:B0-----:R-:W-:Y:S02]  /*1190*/  MOV R26, R9 ;  /* 0x00000009001a7202 */ /* 0x001fe40000000f00 */
[----:B------:R-:W-:Y:S02]  /*11a0*/  MOV R12, 0x1f ;  /* 0x0000001f000c7802 */ /* 0x000fe40000000f00 */
[----:B------:R-:W-:-:S07]  /*11b0*/  MOV R11, 0xffffffff ;  /* 0xffffffff000b7802 */ /* 0x000fce0000000f00 */
[----:B-1234-:R-:W-:Y:S05]  /*11c0*/  WARPSYNC.COLLECTIVE R11, `(.L_x_2285) ;  /* 0x000000000b087348 */ /* 0x01efea0003c00000 */
[----:B------:R0:W0:Y:S02]  /*11d0*/  SHFL.BFLY P2, R16, R26, R13, R12 ;  /* 0x0c00000d1a107389 */ /* 0x000024000004000c */
[----:B01234-:R-:W-:Y:S01]  /*11e0*/  ENDCOLLECTIVE ;  /* 0x000000000000791b */ /* 0x01ffe20003800000 */
.L_x_2285:
[----:B------:R-:W-:Y:S01]  /*11f0*/  HFMA2.MMA R13, -RZ, RZ, 0, 1.1920928955078125e-07 ;  /* 0x00000002ff0d7435 */ /* 0x000fe200000001ff */
[----:B------:R-:W-:-:S05]  /*1200*/  FADD.FTZ R10, R9, R16 ;  /* 0x00000010090a7221 */ /* 0x000fca0000010000 */
[----:B------:R-:W-:-:S07]  /*1210*/  MOV R26, R10 ;  /* 0x0000000a001a7202 */ /* 0x000fce0000000f00 */
[----:B------:R-:W-:Y:S05]  /*1220*/  WARPSYNC.COLLECTIVE R11, `(.L_x_2286) ;  /* 0x000000000b087348 */ /* 0x000fea0003c00000 */
[----:B------:R0:W1:Y:S02]  /*1230*/  SHFL.BFLY P2, R16, R26, R13, R12 ;  /* 0x0c00000d1a107389 */ /* 0x000064000004000c */
[----:B01----:R-:W-:Y:S01]  /*1240*/  ENDCOLLECTIVE ;  /* 0x000000000000791b */ /* 0x003fe20003800000 */
.L_x_2286:
[----:B------:R-:W-:Y:S01]  /*1250*/  HFMA2.MMA R13, -RZ, RZ, 0, 2.384185791015625e-07 ;  /* 0x00000004ff0d7435 */ /* 0x000fe200000001ff */
[----:B------:R-:W-:-:S05]  /*1260*/  FADD.FTZ R9, R10, R16 ;  /* 0x000000100a097221 */ /* 0x000fca0000010000 */
[----:B------:R-:W-:-:S07]  /*1270*/  MOV R26, R9 ;  /* 0x00000009001a7202 */ /* 0x000fce0000000f00 */
[----:B------:R-:W-:Y:S05]  /*1280*/  WARPSYNC.COLLECTIVE R11, `(.L_x_2287) ;  /* 0x000000000b087348 */ /* 0x000fea0003c00000 */
[----:B------:R0:W1:Y:S02]  /*1290*/  SHFL.BFLY P2, R16, R26, R13, R12 ;  /* 0x0c00000d1a107389 */ /* 0x000064000004000c */
[----:B01----:R-:W-:Y:S01]  /*12a0*/  ENDCOLLECTIVE ;  /* 0x000000000000791b */ /* 0x003fe20003800000 */
.L_x_2287:
[----:B------:R-:W-:Y:S01]  /*12b0*/  HFMA2.MMA R13, -RZ, RZ, 0, 4.76837158203125e-07 ;  /* 0x00000008ff0d7435 */ /* 0x000fe200000001ff */
[----:B------:R-:W-:-:S05]  /*12c0*/  FADD.FTZ R18, R9, R16 ;  /* 0x0000001009127221 */ /* 0x000fca0000010000 */
[----:B------:R-:W-:-:S07]  /*12d0*/  MOV R26, R18 ;  /* 0x00000012001a7202 */ /* 0x000fce0000000f00 */
[----:B------:R-:W-:Y:S05]  /*12e0*/  WARPSYNC.COLLECTIVE R11, `(.L_x_2288) ;  /* 0x000000000b087348 */ /* 0x000fea0003c00000 */
[----:B------:R0:W1:Y:S02]  /*12f0*/  SHFL.BFLY P2, R16, R26, R13, R12 ;  /* 0x0c00000d1a107389 */ /* 0x000064000004000c */
[----:B01----:R-:W-:Y:S01]  /*1300*/  ENDCOLLECTIVE ;  /* 0x000000000000791b */ /* 0x003fe20003800000 */
.L_x_2288:
[----:B------:R-:W-:Y:S01]  /*1310*/  HFMA2.MMA R13, -RZ, RZ, 0, 9.5367431640625e-07 ;  /* 0x00000010ff0d7435 */ /* 0x000fe200000001ff */
[----:B------:R-:W-:-:S05]  /*1320*/  FADD.FTZ R10, R18, R16 ;  /* 0x00000010120a7221 */ /* 0x000fca0000010000 */
[----:B------:R-:W-:-:S07]  /*1330*/  MOV R26, R10 ;  /* 0x0000000a001a7202 */ /* 0x000fce0000000f00 */
[----:B------:R-:W-:Y:S05]  /*1340*/  WARPSYNC.COLLECTIVE R11, `(.L_x_2289) ;  /* 0x000000000b087348 */ /* 0x000fea0003c00000 */
[----:B------:R0:W1:Y:S02]  /*1350*/  SHFL.BFLY P2, R16, R26, R13, R12 ;  /* 0x0c00000d1a107389 */ /* 0x000064000004000c */
[----:B01----:R-:W-:Y:S01]  /*1360*/  ENDCOLLECTIVE ;  /* 0x000000000000791b */ /* 0x003fe20003800000 */
.L_x_2289:
[----:B------:R-:W-:Y:S01]  /*1370*/  HFMA2.MMA R13, -RZ, RZ, 0, 5.9604644775390625e-08 ;  /* 0x00000001ff0d7435 */ /* 0x000fe200000001ff */
[----:B------:R-:W-:Y:S02]  /*1380*/  MOV R26, R14 ;  /* 0x0000000e001a7202 */ /* 0x000fe40000000f00 */
[----:B------:R-:W-:-:S08]  /*1390*/  MOV R9, R16 ;  /* 0x0000001000097202 */ /* 0x000fd00000000f00 */
[----:B------:R-:W-:Y:S05]  /*13a0*/  WARPSYNC.COLLECTIVE R11, `(.L_x_2290) ;  /* 0x000000000b087348 */ /* 0x000fea0003c00000 */
[----:B------:R0:W1:Y:S02]  /*13b0*/  SHFL.BFLY P2, R16, R26, R13, R12 ;  /* 0x0c00000d1a107389 */ /* 0x000064000004000c */
[----:B01----:R-:W-:Y:S01]  /*13c0*/  ENDCOLLECTIVE ;  /* 0x000000000000791b */ /* 0x003fe20003800000 */
.L_x_2290:
[----:B------:R-:W-:Y:S01]  /*13d0*/  HFMA2.MMA R13, -RZ, RZ, 0, 1.1920928955078125e-07 ;  /* 0x00000002ff0d7435 */ /* 0x000fe200000001ff */
[----:B------:R-:W-:-:S05]  /*13e0*/  MOV R15, R16 ;  /* 0x00000010000f7202 */ /* 0x000fca0000000f00 */
[----:B------:R-:W-:-:S05]  /*13f0*/  FADD.FTZ R15, R14, R15 ;  /* 0x0000000f0e0f7221 */ /* 0x000fca0000010000 */
[----:B------:R-:W-:-:S07]  /*1400*/  MOV R26, R15 ;  /* 0x0000000f001a7202 */ /* 0x000fce0000000f00 */
[----:B------:R-:W-:Y:S05]  /*1410*/  WARPSYNC.COLLECTIVE R11, `(.L_x_2291) ;  /* 0x000000000b087348 */ /* 0x000fea0003c00000 */
[----:B------:R0:W1:Y:S02]  /*1420*/  SHFL.BFLY P2, R16, R26, R13, R12 ;  /* 0x0c00000d1a107389 */ /* 0x000064000004000c */
[----:B01----:R-:W-:Y:S01]  /*1430*/  ENDCOLLECTIVE ;  /* 0x000000000000791b */ /* 0x003fe20003800000 */
.L_x_2291:
[----:B------:R-:W-:Y:S01]  /*1440*/  HFMA2.MMA R13, -RZ, RZ, 0, 2.384185791015625e-07 ;  /* 0x00000004ff0d7435 */ /* 0x000fe200000001ff */
[----:B------:R-:W-:-:S05]  /*1450*/  MOV R18, R16 ;  /* 0x0000001000127202 */ /* 0x000fca0000000f00 */
[----:B------:R-:W-:-:S05]  /*1460*/  FADD.FTZ R14, R15, R18 ;  /* 0x000000120f0e7221 */ /* 0x000fca0000010000 */
[----:B------:R-:W-:-:S07]  /*1470*/  MOV R26, R14 ;  /* 0x0000000e001a7202 */ /* 0x000fce0000000f00 */
[----:B------:R-:W-:Y:S05]  /*1480*/  WARPSYNC.COLLECTIVE R11, `(.L_x_2292) ;  /* 0x000000000b087348 */ /* 0x000fea0003c00000 */
[----:B------:R0:W1:Y:S02]  /*1490*/  SHFL.BFLY P2, R16, R26, R13, R12 ;  /* 0x0c00000d1a107389 */ /* 0x000064000004000c */
[----:B01----:R-:W-:Y:S01]  /*14a0*/  ENDCOLLECTIVE ;  /* 0x000000000000791b */ /* 0x003fe20003800000 */
.L_x_2292:
[----:B------:R-:W-:Y:S01]  /*14b0*/  HFMA2.MMA R13, -RZ, RZ, 0, 4.76837158203125e-07 ;  /* 0x00000008ff0d7435 */ /* 0x000fe200000001ff */
[----:B------:R-:W-:-:S05]  /*14c0*/  MOV R17, R16 ;  /* 0x0000001000117202 */ /* 0x000fca0000000f00 */
[----:B------:R-:W-:-:S05]  /*14d0*/  FADD.FTZ R19, R14, R17 ;  /* 0x000000110e137221 */ /* 0x000fca0000010000 */
[----:B------:R-:W-:-:S07]  /*14e0*/  MOV R26, R19 ;  /* 0x00000013001a7202 */ /* 0x000fce0000000f00 */
[----:B------:R-:W-:Y:S05]  /*14f0*/  WARPSYNC.COLLECTIVE R11, `(.L_x_2293) ;  /* 0x000000000b087348 */ /* 0x000fea0003c00000 */
[----:B------:R0:W1:Y:S02]  /*1500*/  SHFL.BFLY P2, R16, R26, R13, R12 ;  /* 0x0c00000d1a107389 */ /* 0x000064000004000c */
[----:B01----:R-:W-:Y:S01]  /*1510*/  ENDCOLLECTIVE ;  /* 0x000000000000791b */ /* 0x003fe20003800000 */
.L_x_2293:
[----:B------:R-:W-:Y:S01]  /*1520*/  HFMA2.MMA R13, -RZ, RZ, 0, 9.5367431640625e-07 ;  /* 0x00000010ff0d7435 */ /* 0x000fe200000001ff */
[----:B------:R-:W-:-:S05]  /*1530*/  MOV R20, R16 ;  /* 0x0000001000147202 */ /* 0x000fca0000000f00 */
[----:B------:R-:W-:-:S05]  /*1540*/  FADD.FTZ R15, R19, R20 ;  /* 0x00000014130f7221 */ /* 0x000fca0000010000 */
[----:B------:R-:W-:-:S07]  /*1550*/  MOV R26, R15 ;  /* 0x0000000f001a7202 */ /* 0x000fce0000000f00 */
[----:B------:R-:W-:Y:S05]  /*1560*/  WARPSYNC.COLLECTIVE R11, `(.L_x_2294) ;  /* 0x000000000b087348 */ /* 0x000fea0003c00000 */
[----:B------:R0:W1:Y:S02]  /*1570*/  SHFL.BFLY P2, R16, R26, R13, R12 ;  /* 0x0c00000d1a107389 */ /* 0x000064000004000c */
[----:B01----:R-:W-:Y:S01]  /*1580*/  ENDCOLLECTIVE ;  /* 0x000000000000791b */ /* 0x003fe20003800000 */
.L_x_2294:
[----:B------:R-:W-:Y:S01]  /*1590*/  HFMA2.MMA R13, -RZ, RZ, 0, 5.9604644775390625e-08 ;  /* 0x00000001ff0d7435 */ /* 0x000fe200000001ff */
[----:B------:R-:W-:Y:S02]  /*15a0*/  MOV R26, R8 ;  /* 0x00000008001a7202 */ /* 0x000fe40000000f00 */
[----:B------:R-:W-:-:S08]  /*15b0*/  MOV R14, R16 ;  /* 0x00000010000e7202 */ /* 0x000fd00000000f00 */
[----:B------:R-:W-:Y:S05]  /*15c0*/  WARPSYNC.COLLECTIVE R11, `(.L_x_2295) ;  /* 0x000000000b087348 */ /* 0x000fea0003c00000 */
[----:B------:R0:W1:Y:S02]  /*15d0*/  SHFL.BFLY P2, R16, R26, R13, R12 ;  /* 0x0c00000d1a107389 */ /* 0x000064000004000c */
[----:B01----:R-:W-:Y:S01]  /*15e0*/  ENDCOLLECTIVE ;  /* 0x000000000000791b */ /* 0x003fe20003800000 */
.L_x_2295:
[----:B------:R-:W-:Y:S01]  /*15f0*/  HFMA2.MMA R13, -RZ, RZ, 0, 1.1920928955078125e-07 ;  /* 0x00000002ff0d7435 */ /* 0x000fe200000001ff */
[----:B------:R-:W-:-:S05]  /*1600*/  MOV R17, R16 ;  /* 0x0000001000117202 */ /* 0x000fca0000000f00 */
[----:B------:R-:W-:-:S05]  /*1610*/  FADD.FTZ R19, R8, R17 ;  /* 0x0000001108137221 */ /* 0x000fca0000010000 */
[----:B------:R-:W-:-:S07]  /*1620*/  MOV R26, R19 ;  /* 0x00000013001a7202 */ /* 0x000fce0000000f00 */
[----:B------:R-:W-:Y:S05]  /*1630*/  WARPSYNC.COLLECTIVE R11, `(.L_x_2296) ;  /* 0x000000000b087348 */ /* 0x000fea0003c00000 */
[----:B------:R0:W1:Y:S02]  /*1640*/  SHFL.BFLY P2, R16, R26, R13, R12 ;  /* 0x0c00000d1a107389 */ /* 0x000064000004000c */
[----:B01----:R-:W-:Y:S01]  /*1650*/  ENDCOLLECTIVE ;  /* 0x000000000000791b */ /* 0x003fe20003800000 */
.L_x_2296:
[----:B------:R-:W-:Y:S01]  /*1660*/  HFMA2.MMA R13, -RZ, RZ, 0, 2.384185791015625e-07 ;  /* 0x00000004ff0d7435 */ /* 0x000fe200000001ff */
[----:B------:R-:W-:-:S05]  /*1670*/  MOV R20, R16 ;  /* 0x0000001000147202 */ /* 0x000fca0000000f00 */
[----:B------:R-:W-:-:S05]  /*1680*/  FADD.FTZ R8, R19, R20 ;  /* 0x0000001413087221 */ /* 0x000fca0000010000 */
[----:B------:R-:W-:-:S07]  /*1690*/  MOV R26, R8 ;  /* 0x00000008001a7202 */ /* 0x000fce0000000f00 */
[----:B------:R-:W-:Y:S05]  /*16a0*/  WARPSYNC.COLLECTIVE R11, `(.L_x_2297) ;  /* 0x000000000b087348 */ /* 0x000fea0003c00000 */
[----:B------:R0:W1:Y:S02]  /*16b0*/  SHFL.BFLY P2, R16, R26, R13, R12 ;  /* 0x0c00000d1a107389 */ /* 0x000064000004000c */
[----:B01----:R-:W-:Y:S01]  /*16c0*/  ENDCOLLECTIVE ;  /* 0x000000000000791b */ /* 0x003fe20003800000 */
.L_x_2297:
[----:B------:R-:W-:Y:S01]  /*16d0*/  HFMA2.MMA R13, -RZ, RZ, 0, 4.76837158203125e-07 ;  /* 0x00000008ff0d7435 */ /* 0x000fe200000001ff */
[----:B------:R-:W-:-:S05]  /*16e0*/  MOV R21, R16 ;  /* 0x0000001000157202 */ /* 0x000fca0000000f00 */
[----:B------:R-:W-:-:S05]  /*16f0*/  FADD.FTZ R21, R8, R21 ;  /* 0x0000001508157221 */ /* 0x000fca0000010000 */
[----:B------:R-:W-:-:S07]  /*1700*/  MOV R26, R21 ;  /* 0x00000015001a7202 */ /* 0x000fce0000000f00 */
[----:B------:R-:W-:Y:S05]  /*1710*/  WARPSYNC.COLLECTIVE R11, `(.L_x_2298) ;  /* 0x000000000b087348 */ /* 0x000fea0003c00000 */
[----:B------:R0:W1:Y:S02]  /*1720*/  SHFL.BFLY P2, R16, R26, R13, R12 ;  /* 0x0c00000d1a107389 */ /* 0x000064000004000c */
[----:B01----:R-:W-:Y:S01]  /*1730*/  ENDCOLLECTIVE ;  /* 0x000000000000791b */ /* 0x003fe20003800000 */
.L_x_2298:
[----:B------:R-:W-:Y:S01]  /*1740*/  HFMA2.MMA R13, -RZ, RZ, 0, 9.5367431640625e-07 ;  /* 0x00000010ff0d7435 */ /* 0x000fe200000001ff */
[----:B------:R-:W-:-:S05]  /*1750*/  MOV R22, R16 ;  /* 0x0000001000167202 */ /* 0x000fca0000000f00 */
[----:B------:R-:W-:-:S05]  /*1760*/  FADD.FTZ R17, R21, R22 ;  /* 0x0000001615117221 */ /* 0x000fca0000010000 */
[----:B------:R-:W-:-:S07]  /*1770*/  MOV R26, R17 ;  /* 0x00000011001a7202 */ /* 0x000fce0000000f00 */
[----:B------:R-:W-:Y:S05]  /*1780*/  WARPSYNC.COLLECTIVE R11, `(.L_x_2299) ;  /* 0x000000000b087348 */ /* 0x000fea0003c00000 */
[----:B------:R0:W1:Y:S02]  /*1790*/  SHFL.BFLY P2, R16, R26, R13, R12 ;  /* 0x0c00000d1a107389 */ /* 0x000064000004000c */
[----:B01----:R-:W-:Y:S01]  /*17a0*/  ENDCOLLECTIVE ;  /* 0x000000000000791b */ /* 0x003fe20003800000 */
.L_x_2299:
[----:B------:R-:W-:Y:S01]  /*17b0*/  HFMA2.MMA R13, -RZ, RZ, 0, 5.9604644775390625e-08 ;  /* 0x00000001ff0d7435 */ /* 0x000fe200000001ff */
[----:B------:R-:W-:Y:S02]  /*17c0*/  MOV R26, R7 ;  /* 0x00000007001a7202 */ /* 0x000fe40000000f00 */
[----:B------:R-:W-:-:S08]  /*17d0*/  MOV R8, R16 ;  /* 0x0000001000087202 */ /* 0x000fd00000000f00 */
[----:B------:R-:W-:Y:S05]  /*17e0*/  WARPSYNC.COLLECTIVE R11, `(.L_x_2300) ;  /* 0x000000000b087348 */ /* 0x000fea0003c00000 */
[----:B------:R0:W1:Y:S02]  /*17f0*/  SHFL.BFLY P2, R16, R26, R13, R12 ;  /* 0x0c00000d1a107389 */ /* 0x000064000004000c */
[----:B01----:R-:W-:Y:S01]  /*1800*/  ENDCOLLECTIVE ;  /* 0x000000000000791b */ /* 0x003fe20003800000 */
.L_x_2300:
[----:B------:R-:W-:Y:S01]  /*1810*/  HFMA2.MMA R13, -RZ, RZ, 0, 1.1920928955078125e-07 ;  /* 0x00000002ff0d7435 */ /* 0x000fe200000001ff */
[----:B------:R-:W-:-:S05]  /*1820*/  MOV R18, R16 ;  /* 0x0000001000127202 */ /* 0x000fca0000000f00 */
[----:B------:R-:W-:-:S05]  /*1830*/  FADD.FTZ R22, R7, R18 ;  /* 0x0000001207167221 */ /* 0x000fca0000010000 */
[----:B------:R-:W-:-:S07]  /*1840*/  MOV R26, R22 ;  /* 0x00000016001a7202 */ /* 0x000fce0000000f00 */
[----:B------:R-:W-:Y:S05]  /*1850*/  WARPSYNC.COLLECTIVE R11, `(.L_x_2301) ;  /* 0x000000000b087348 */ /* 0x000fea0003c00000 */
[----:B------:R0:W1:Y:S02]  /*1860*/  SHFL.BFLY P2, R16, R26, R13, R12 ;  /* 0x0c00000d1a107389 */ /* 0x000064000004000c */
[----:B01----:R-:W-:Y:S01]  /*1870*/  ENDCOLLECTIVE ;  /* 0x000000000000791b */ /* 0x003fe20003800000 */
.L_x_2301:
[----:B------:R-:W-:Y:S01]  /*1880*/  HFMA2.MMA R13, -RZ, RZ, 0, 2.384185791015625e-07 ;  /* 0x00000004ff0d7435 */ /* 0x000fe200000001ff */
[----:B------:R-:W-:-:S05]  /*1890*/  MOV R21, R16 ;  /* 0x0000001000157202 */ /* 0x000fca0000000f00 */
[----:B------:R-:W-:-:S05]  /*18a0*/  FADD.FTZ R7, R22, R21 ;  /* 0x0000001516077221 */ /* 0x000fca0000010000 */
[----:B------:R-:W-:-:S07]  /*18b0*/  MOV R26, R7 ;  /* 0x00000007001a7202 */ /* 0x000fce0000000f00 */
[----:B------:R-:W-:Y:S05]  /*18c0*/  WARPSYNC.COLLECTIVE R11, `(.L_x_2302) ;  /* 0x000000000b087348 */ /* 0x000fea0003c00000 */
[----:B------:R0:W1:Y:S02]  /*18d0*/  SHFL.BFLY P2, R16, R26, R13, R12 ;  /* 0x0c00000d1a107389 */ /* 0x000064000004000c */
[----:B01----:R-:W-:Y:S01]  /*18e0*/  ENDCOLLECTIVE ;  /* 0x000000000000791b */ /* 0x003fe20003800000 */
.L_x_2302:
[----:B------:R-:W-:Y:S01]  /*18f0*/  HFMA2.MMA R13, -RZ, RZ, 0, 4.76837158203125e-07 ;  /* 0x00000008ff0d7435 */ /* 0x000fe200000001ff */
[----:B------:R-:W-:-:S05]  /*1900*/  MOV R20, R16 ;  /* 0x0000001000147202 */ /* 0x000fca0000000f00 */
[----:B------:R-:W-:-:S05]  /*1910*/  FADD.FTZ R23, R7, R20 ;  /* 0x0000001407177221 */ /* 0x000fca0000010000 */
[----:B------:R-:W-:-:S07]  /*1920*/  MOV R26, R23 ;  /* 0x00000017001a7202 */ /* 0x000fce0000000f00 */
[----:B------:R-:W-:Y:S05]  /*1930*/  WARPSYNC.COLLECTIVE R11, `(.L_x_2303) ;  /* 0x000000000b087348 */ /* 0x000fea0003c00000 */
[----:B------:R0:W1:Y:S02]  /*1940*/  SHFL.BFLY P2, R16, R26, R13, R12 ;  /* 0x0c00000d1a107389 */ /* 0x000064000004000c */
[----:B01----:R-:W-:Y:S01]  /*1950*/  ENDCOLLECTIVE ;  /* 0x000000000000791b */ /* 0x003fe20003800000 */
.L_x_2303:
[----:B------:R-:W-:Y:S01]  /*1960*/  HFMA2.MMA R13, -RZ, RZ, 0, 9.5367431640625e-07 ;  /* 0x00000010ff0d7435 */ /* 0x000fe200000001ff */
[----:B------:R-:W-:-:S05]  /*1970*/  MOV R24, R16 ;  /* 0x0000001000187202 */ /* 0x000fca0000000f00 */
[----:B------:R-:W-:-:S05]  /*1980*/  FADD.FTZ R24, R23, R24 ;  /* 0x0000001817187221 */ /* 0x000fca0000010000 */
[----:B------:R-:W-:-:S07]  /*1990*/  MOV R26, R24 ;  /* 0x00000018001a7202 */ /* 0x000fce0000000f00 */
[----:B------:R-:W-:Y:S05]  /*19a0*/  WARPSYNC.COLLECTIVE R11, `(.L_x_2304) ;  /* 0x000000000b087348 */ /* 0x000fea0003c00000 */
[----:B------:R0:W1:Y:S02]  /*19b0*/  SHFL.BFLY P2, R16, R26, R13, R12 ;  /* 0x0c00000d1a107389 */ /* 0x000064000004000c */
[----:B01----:R-:W-:Y:S01]  /*19c0*/  ENDCOLLECTIVE ;  /* 0x000000000000791b */ /* 0x003fe20003800000 */
.L_x_2304:
[----:B------:R-:W-:Y:S05]  /*19d0*/  BRA `(.L_x_2305) ;  /* 0xfffffff400507947 */ /* 0x000fea000383ffff */
.L_x_2306:
        /* <DEDUP_REMOVED lines=10> */
.L_x_4550:


//--------------------- .text._ZN10layer_norm31ln_parallel_residual_bwd_kernelINS_13Kernel_traitsIf13__nv_bfloat16fS2_fjLj7168ELj1ELj1ELj8ELj8ENS_18Kernel_traits_baseILj7168EfS2_fS2_fjLj256EEEEELb1ELb1ELb1EEEvNS_9BwdParamsE --------------------------
	.section	.text._ZN10layer_norm31ln_parallel_residual_bwd_kernelINS_13Kernel_traitsIf13__nv_bfloat16fS2_fjLj7168ELj1ELj1ELj8ELj8ENS_18Kernel_traits_baseILj7168EfS2_fS2_fjLj256EEEEELb1ELb1ELb1EEEvNS_9BwdParamsE,"ax",@progbits
	.align	128
        .global         _ZN10layer_norm31ln_parallel_residual_bwd_kernelINS_13Kernel_traitsIf13__nv_bfloat16fS2_fjLj7168ELj1ELj1ELj8ELj8ENS_18Kernel_traits_baseILj7168EfS2_fS2_fjLj256EEEEELb1ELb1ELb1EEEvNS_9BwdParamsE
        .type           _ZN10layer_norm31ln_parallel_residual_bwd_kernelINS_13Kernel_traitsIf13__nv_bfloat16fS2_fjLj7168ELj1ELj1ELj8ELj8ENS_18Kernel_traits_baseILj7168EfS2_fS2_fjLj256EEEEELb1ELb1ELb1EEEvNS_9BwdParamsE,@function
        .size           _ZN10layer_norm31ln_parallel_residual_bwd_kernelINS_13Kernel_traitsIf13__nv_bfloat16fS2_fjLj7168ELj1ELj1ELj8ELj8ENS_18Kernel_traits_baseILj7168EfS2_fS2_fjLj256EEEEELb1ELb1ELb1EEEvNS_9BwdParamsE,(.L_x_4551 - _ZN10layer_norm31ln_parallel_residual_bwd_kernelINS_13Kernel_traitsIf13__nv_bfloat16fS2_fjLj7168ELj1ELj1ELj8ELj8ENS_18Kernel_traits_baseILj7168EfS2_fS2_fjLj256EEEEELb1ELb1ELb1EEEvNS_9BwdParamsE)
        .other          _ZN10layer_norm31ln_parallel_residual_bwd_kernelINS_13Kernel_traitsIf13__nv_bfloat16fS2_fjLj7168ELj1ELj1ELj8ELj8ENS_18Kernel_traits_baseILj7168EfS2_fS2_fjLj256EEEEELb1ELb1ELb1EEEvNS_9BwdParamsE,@"STO_CUDA_ENTRY STV_DEFAULT"
_ZN10layer_norm31ln_parallel_residual_bwd_kernelINS_13Kernel_traitsIf13__nv_bfloat16fS2_fjLj7168ELj1ELj1ELj8ELj8ENS_18Kernel_traits_baseILj7168EfS2_fS2_fjLj256EEEEELb1ELb1ELb1EEEvNS_9BwdParamsE:
.text._ZN10layer_norm31ln_parallel_residual_bwd_kernelINS_13Kernel_traitsIf13__nv_bfloat16fS2_fjLj7168ELj1ELj1ELj8ELj8ENS_18Kernel_traits_baseILj7168EfS2_fS2_fjLj256EEEEELb1ELb1ELb1EEEvNS_9BwdParamsE:
        /* <DEDUP_REMOVED lines=47> */
.L_x_2307:
[----:B------:R-:W-:Y:S01]  /*02f0*/  IMAD.SHL.U32 R0, R2, 0x10, RZ ;  /* 0x0000001002007824 */ /* 0x000fe200078e00ff */
[----:B------:R-:W-:-:S04]  /*0300*/  ULDC.64 UR4, c[0x0][0x260] ;  /* 0x0000980000047ab9 */ /* 0x000fc80000000a00 */
[----:B------:R-:W-:-:S04]  /*0310*/  LOP3.LUT R0, R0, 0xff0, RZ, 0xc0, !PT ;  /* 0x00000ff000007812 */ /* 0x000fc800078ec0ff */
[----:B------:R-:W-:-:S05]  /*0320*/  IADD3 R4, P0, R0, UR4, RZ ;  /* 0x0000000400047c10 */ /* 0x000fca000ff1e0ff */
[----:B------:R-:W-:Y:S01]  /*0330*/  IMAD.X R5, RZ, RZ, UR5, P0 ;  /* 0x00000005ff057e24 */ /* 0x000fe200080e06ff */
[----:B------:R-:W-:Y:S02]  /*0340*/  ULDC.64 UR4, c[0x0][0x2c8] ;  /* 0x0000b20000047ab9 */ /* 0x000fe40000000a00 */
[----:B------:R-:W-:Y:S01]  /*0350*/  ISETP.NE.U32.AND P4, PT, RZ, UR4, PT ;  /* 0x00000004ff007c0c */ /* 0x000fe2000bf85070 */
[----:B------:R-:W-:Y:S01]  /*0360*/  HFMA2.MMA R216, -RZ, RZ, 0, 5.9604644775390625e-08 ;  /* 0x00000001ffd87435 */ /* 0x000fe200000001ff */
[----:B------:R-:W5:Y:S01]  /*0370*/  LDG.E.128 R68, desc[UR6][R4.64] ;  /* 0x0000000604447981 */ /* 0x000f62000c1e1d00 */
[----:B------:R-:W-:Y:S01]  /*0380*/  HFMA2.MMA R3, -RZ, RZ, 0, 0 ;  /* 0x00000000ff037435 */ /* 0x000fe200000001ff */
[----:B------:R-:W-:Y:S02]  /*0390*/  ISETP.NE.AND.EX P4, PT, RZ, UR5, PT, P4 ;  /* 0x00000005ff007c0c */ /* 0x000fe4000bf85340 */
        /* <DEDUP_REMOVED lines=24> */
[----:B------:R-:W-:Y:S02]  /*0520*/  MOV R41, RZ ;  /* 0x000000ff00297202 */ /* 0x000fe40000000f00 */
[----:B------:R-:W-:Y:S02]  /*0530*/  CS2R R36, SRZ ;  /* 0x0000000000247805 */ /* 0x000fe4000001ff00 */
[----:B------:R-:W-:Y:S02]  /*0540*/  CS2R R38, SRZ ;  /* 0x0000000000267805 */ /* 0x000fe4000001ff00 */
[----:B------:R-:W-:Y:S02]  /*0550*/  CS2R R34, SRZ ;  /* 0x0000000000227805 */ /* 0x000fe4000001ff00 */
[----:B------:R-:W-:Y:S01]  /*0560*/  CS2R R18, SRZ ;  /* 0x0000000000127805 */ /* 0x000fe2000001ff00 */
[----:B------:R-:W-:Y:S01]  /*0570*/  IMAD.MOV.U32 R22, RZ, RZ, RZ ;  /* 0x000000ffff167224 */ /* 0x000fe200078e00ff */
[----:B------:R-:W-:-:S02]  /*0580*/  CS2R R14, SRZ ;  /* 0x00000000000e7805 */ /* 0x000fc4000001ff00 */
[----:B0-----:R-:W-:Y:S01]  /*0590*/  CS2R R4, SRZ ;  /* 0x0000000000047805 */ /* 0x001fe2000001ff00 */
[----:B------:R-:W-:Y:S01]  /*05a0*/  IMAD.MOV.U32 R200, RZ, RZ, RZ ;  /* 0x000000ffffc87224 */ /* 0x000fe200078e00ff */
[----:B------:R-:W-:Y:S02]  /*05b0*/  CS2R R6, SRZ ;  /* 0x0000000000067805 */ /* 0x000fe4000001ff00 */
[----:B------:R-:W-:Y:S01]  /*05c0*/  CS2R R8, SRZ ;  /* 0x0000000000087805 */ /* 0x000fe2000001ff00 */
[----:B------:R-:W-:Y:S01]  /*05d0*/  IMAD.MOV.U32 R10, RZ, RZ, RZ ;  /* 0x000000ffff0a7224 */ /* 0x000fe200078e00ff */
[----:B------:R-:W-:Y:S01]  /*05e0*/  LOP3.LUT R24, R2, 0xff, RZ, 0xc0, !PT ;  /* 0x000000ff02187812 */ /* 0x000fe200078ec0ff */
[----:B------:R-:W-:-:S07]  /*05f0*/  IMAD.MOV.U32 R33, RZ, RZ, RZ ;  /* 0x000000ffff217224 */ /* 0x000fce00078e00ff */
.L_x_2318:
[----:B------:R-:W-:Y:S01]  /*0600*/  IMAD R25, R198, UR8, RZ ;  /* 0x00000008c6197c24 */ /* 0x000fe2000f8e02ff */
[----:B0-----:R-:W0:Y:S04]  /*0610*/  LDC.64 R112, c[0x0][0x250] ;  /* 0x00009400ff707b82 */ /* 0x001e280000000a00 */
[----:B------:R-:W-:-:S04]  /*0620*/  SHF.R.S32.HI R26, RZ, 0x1f, R25 ;  /* 0x0000001fff1a7819 */ /* 0x000fc80000011419 */
[----:B------:R-:W-:Y:S01]  /*0630*/  LEA.HI R25, R26, R25, RZ, 0x2 ;  /* 0x000000191a197211 */ /* 0x000fe200078f10ff */
[----:B-1----:R-:W1:Y:S03]  /*0640*/  LDC.64 R162, c[0x0][0x2b8] ;  /* 0x0000ae00ffa27b82 */ /* 0x002e660000000a00 */
[----:B------:R-:W-:-:S04]  /*0650*/  LEA.HI.SX32 R214, R25, R24, 0x1e ;  /* 0x0000001819d67211 */ /* 0x000fc800078ff2ff */
[C---:B------:R-:W-:Y:S01]  /*0660*/  LEA R104, P0, R214.reuse, UR12, 0x4 ;  /* 0x0000000cd6687c11 */ /* 0x040fe2000f8020ff */
[----:B------:R-:W2:Y:S01]  /*0670*/  LDC.64 R148, c[0x0][0x258] ;  /* 0x00009600ff947b82 */ /* 0x000ea20000000a00 */
[C---:B------:R-:W-:Y:S01]  /*0680*/  IADD3 R213, R214.reuse, 0x100, RZ ;  /* 0x00000100d6d57810 */ /* 0x040fe20007ffe0ff */
[C---:B------:R-:W-:Y:S01]  /*0690*/  VIADD R205, R214.reuse, 0x200 ;  /* 0x00000200d6cd7836 */ /* 0x040fe20000000000 */
[C---:B------:R-:W-:Y:S02]  /*06a0*/  LEA.HI.X R105, R214.reuse, UR13, RZ, 0x4, P0 ;  /* 0x0000000dd6697c11 */ /* 0x040fe400080f24ff */
[C---:B------:R-:W-:Y:S01]  /*06b0*/  LEA R108, P0, R213.reuse, UR12, 0x4 ;  /* 0x0000000cd56c7c11 */ /* 0x040fe2000f8020ff */
[----:B------:R-:W-:Y:S02]  /*06c0*/  VIADD R204, R214, 0x300 ;  /* 0x00000300d6cc7836 */ /* 0x000fe40000000000 */
[----:B0-----:R-:W-:Y:S01]  /*06d0*/  IMAD.WIDE R112, R198, 0x4, R112 ;  /* 0x00000004c6707825 */ /* 0x001fe200078e0270 */
[----:B------:R-:W-:Y:S01]  /*06e0*/  LEA.HI.X R109, R213, UR13, RZ, 0x4, P0 ;  /* 0x0000000dd56d7c11 */ /* 0x000fe200080f24ff */
[----:B------:R-:W3:Y:S01]  /*06f0*/  LDG.E.128 R104, desc[UR6][R104.64] ;  /* 0x0000000668687981 */ /* 0x000ee2000c1e1d00 */
[----:B------:R-:W-:-:S02]  /*0700*/  LEA R114, P0, R205, UR12, 0x4 ;  /* 0x0000000ccd727c11 */ /* 0x000fc4000f8020ff */
[C---:B------:R-:W-:Y:S01]  /*0710*/  IADD3 R201, R214.reuse, 0x400, RZ ;  /* 0x00000400d6c97810 */ /* 0x040fe20007ffe0ff */
[C---:B------:R-:W-:Y:S01]  /*0720*/  VIADD R25, R214.reuse, 0x500 ;  /* 0x00000500d6197836 */ /* 0x040fe20000000000 */
[----:B------:R-:W-:Y:S01]  /*0730*/  LEA.HI.X R115, R205, UR13, RZ, 0x4, P0 ;  /* 0x0000000dcd737c11 */ /* 0x000fe200080f24ff */
[--C-:B-1----:R-:W-:Y:S01]  /*0740*/  IMAD.WIDE.U32 R150, R214, 0x8, R162.reuse ;  /* 0x00000008d6967825 */ /* 0x102fe200078e00a2 */
[C---:B------:R-:W-:Y:S01]  /*0750*/  LEA R116, P0, R204.reuse, UR12, 0x4 ;  /* 0x0000000ccc747c11 */ /* 0x040fe2000f8020ff */
[----:B------:R-:W4:Y:S03]  /*0760*/  LDG.E R217, desc[UR6][R112.64] ;  /* 0x0000000670d97981 */ /* 0x000f26000c1e1900 */
[----:B------:R-:W-:Y:S01]  /*0770*/  LEA.HI.X R117, R204, UR13, RZ, 0x4, P0 ;  /* 0x0000000dcc757c11 */ /* 0x000fe200080f24ff */
[----:B------:R-:W-:Y:S01]  /*0780*/  VIADD R26, R214, 0x600 ;  /* 0x00000600d61a7836 */ /* 0x000fe20000000000 */
[----:B------:R-:W-:Y:S01]  /*0790*/  LEA R120, P0, R201, UR12, 0x4 ;  /* 0x0000000cc9787c11 */ /* 0x000fe2000f8020ff */
[--C-:B------:R-:W-:Y:S01]  /*07a0*/  IMAD.WIDE.U32 R152, R213, 0x8, R162.reuse ;  /* 0x00000008d5987825 */ /* 0x100fe200078e00a2 */
[----:B------:R-:W3:Y:S02]  /*07b0*/  LDG.E.64 R150, desc[UR6][R150.64] ;  /* 0x0000000696967981 */ /* 0x000ee4000c1e1b00 */
[----:B------:R-:W-:Y:S01]  /*07c0*/  LEA.HI.X R121, R201, UR13, RZ, 0x4, P0 ;  /* 0x0000000dc9797c11 */ /* 0x000fe200080f24ff */
[--C-:B------:R-:W-:Y:S01]  /*07d0*/  IMAD.WIDE.U32 R154, R205, 0x8, R162.reuse ;  /* 0x00000008cd9a7825 */ /* 0x100fe200078e00a2 */
[----:B------:R-:W3:Y:S03]  /*07e0*/  LDG.E.128 R108, desc[UR6][R108.64] ;  /* 0x000000066c6c7981 */ /* 0x000ee6000c1e1d00 */
[--C-:B------:R-:W-:Y:S01]  /*07f0*/  IMAD.WIDE.U32 R156, R204, 0x8, R162.reuse ;  /* 0x00000008cc9c7825 */ /* 0x100fe200078e00a2 */
[----:B------:R-:W3:Y:S03]  /*0800*/  LDG.E.128 R120, desc[UR6][R120.64] ;  /* 0x0000000678787981 */ /* 0x000ee6000c1e1d00 */
[----:B------:R-:W-:-:S04]  /*0810*/  IMAD.WIDE.U32 R158, R201, 0x8, R162 ;  /* 0x00000008c99e7825 */ /* 0x000fc800078e00a2 */
[C-C-:B------:R-:W-:Y:S01]  /*0820*/  IMAD.WIDE.U32 R160, R25.reuse, 0x8, R162.reuse ;  /* 0x0000000819a07825 */ /* 0x140fe200078e00a2 */
[C---:B------:R-:W-:Y:S01]  /*0830*/  LEA R124, P0, R25.reuse, UR12, 0x4 ;  /* 0x0000000c197c7c11 */ /* 0x040fe2000f8020ff */
[----:B------:R-:W3:Y:S02]  /*0840*/  LDG.E.64 R154, desc[UR6][R154.64] ;  /* 0x000000069a9a7981 */ /* 0x000ee4000c1e1b00 */
[C---:B------:R-:W-:Y:S01]  /*0850*/  IMAD.WIDE.U32 R162, R26.reuse, 0x8, R162 ;  /* 0x000000081aa27825 */ /* 0x040fe200078e00a2 */
[----:B------:R-:W-:Y:S01]  /*0860*/  LEA R128, P1, R26, UR12, 0x4 ;  /* 0x0000000c1a807c11 */ /* 0x000fe2000f8220ff */
[----:B------:R-:W3:Y:S02]  /*0870*/  LDG.E.64 R160, desc[UR6][R160.64] ;  /* 0x00000006a0a07981 */ /* 0x000ee4000c1e1b00 */
[----:B--2---:R-:W-:Y:S02]  /*0880*/  IMAD.WIDE R166, R198, 0x4, R148 ;  /* 0x00000004c6a67825 */ /* 0x004fe400078e0294 */
[----:B------:R-:W2:Y:S01]  /*0890*/  LDG.E.64 R152, desc[UR6][R152.64] ;  /* 0x0000000698987981 */ /* 0x000ea2000c1e1b00 */
[----:B------:R-:W-:Y:S01]  /*08a0*/  LEA.HI.X R125, R25, UR13, RZ, 0x4, P0 ;  /* 0x0000000d197d7c11 */ /* 0x000fe200080f24ff */
[----:B------:R-:W0:Y:S02]  /*08b0*/  LDC.64 R148, c[0x0][0x300] ;  /* 0x0000c000ff947b82 */ /* 0x000e240000000a00 */
[----:B------:R-:W2:Y:S01]  /*08c0*/  LDG.E.64 R162, desc[UR6][R162.64] ;  /* 0x00000006a2a27981 */ /* 0x000ea2000c1e1b00 */
[----:B------:R-:W-:-:S03]  /*08d0*/  LEA.HI.X R129, R26, UR13, RZ, 0x4, P1 ;  /* 0x0000000d1a817c11 */ /* 0x000fc600088f24ff */
[----:B------:R1:W2:Y:S04]  /*08e0*/  LDG.E R212, desc[UR6][R166.64] ;  /* 0x00000006a6d47981 */ /* 0x0002a8000c1e1900 */
[----:B------:R-:W2:Y:S04]  /*08f0*/  LDG.E.128 R112, desc[UR6][R114.64] ;  /* 0x0000000672707981 */ /* 0x000ea8000c1e1d00 */
[----:B------:R-:W2:Y:S04]  /*0900*/  LDG.E.128 R116, desc[UR6][R116.64] ;  /* 0x0000000674747981 */ /* 0x000ea8000c1e1d00 */
[----:B------:R-:W2:Y:S04]  /*0910*/  LDG.E.64 R158, desc[UR6][R158.64] ;  /* 0x000000069e9e7981 */ /* 0x000ea8000c1e1b00 */
[----:B------:R-:W2:Y:S04]  /*0920*/  LDG.E.64 R156, desc[UR6][R156.64] ;  /* 0x000000069c9c7981 */ /* 0x000ea8000c1e1b00 */
[----:B------:R-:W2:Y:S04]  /*0930*/  LDG.E.128 R124, desc[UR6][R124.64] ;  /* 0x000000067c7c7981 */ /* 0x000ea8000c1e1d00 */
[----:B------:R-:W2:Y:S01]  /*0940*/  LDG.E.128 R128, desc[UR6][R128.64] ;  /* 0x0000000680807981 */ /* 0x000ea2000c1e1d00 */
[----:B0-----:R-:W-:-:S04]  /*0950*/  ISETP.NE.U32.AND P3, PT, R148, RZ, PT ;  /* 0x000000ff9400720c */ /* 0x001fc80003f65070 */
[----:B------:R-:W-:Y:S02]  /*0960*/  ISETP.NE.AND.EX P3, PT, R149, RZ, PT, P3 ;  /* 0x000000ff9500720c */ /* 0x000fe40003f65330 */
[----:B------:R-:W-:Y:S01]  /*0970*/  SHF.L.U32 R183, R214, 0x2, RZ ;  /* 0x00000002d6b77819 */ /* 0x000fe200000006ff */
[----:B------:R-:W-:Y:S01]  /*0980*/  IMAD.SHL.U32 R203, R213, 0x4, RZ ;  /* 0x00000004d5cb7824 */ /* 0x000fe200078e00ff */
[----:B------:R-:W-:Y:S02]  /*0990*/  SHF.R.U32.HI R184, RZ, 0x1e, R214 ;  /* 0x0000001effb87819 */ /* 0x000fe400000116d6 */
[----:B------:R-:W-:-:S07]  /*09a0*/  IADD3 R164, P0, R183, UR14, RZ ;  /* 0x0000000eb7a47c10 */ /* 0x000fce000ff1e0ff */
[----:B------:R-:W0:Y:S01]  /*09b0*/  @P3 LDC.64 R168, c[0x0][0x248] ;  /* 0x00009200ffa83b82 */ /* 0x000e220000000a00 */
[----:B------:R-:W-:Y:S01]  /*09c0*/  SHF.L.U32 R187, R204, 0x2, RZ ;  /* 0x00000002ccbb7819 */ /* 0x000fe200000006ff */
[----:B------:R-:W-:Y:S01]  /*09d0*/  IMAD.SHL.U32 R219, R201, 0x4, RZ ;  /* 0x00000004c9db7824 */ /* 0x000fe200078e00ff */
[----:B------:R-:W-:-:S05]  /*09e0*/  IADD3.X R165, R184, UR15, RZ, P0, !PT ;  /* 0x0000000fb8a57c10 */ /* 0x000fca00087fe4ff */
[----:B------:R-:W0:Y:S01]  /*09f0*/  @P3 LDC.64 R174, c[0x0][0x248] ;  /* 0x00009200ffae3b82 */ /* 0x000e220000000a00 */
[----:B------:R-:W-:Y:S01]  /*0a00*/  SHF.R.U32.HI R186, RZ, 0x1e, R213 ;  /* 0x0000001effba7819 */ /* 0x000fe200000116d5 */
[----:B------:R-:W-:Y:S01]  /*0a10*/  IMAD.SHL.U32 R185, R205, 0x4, RZ ;  /* 0x00000004cdb97824 */ /* 0x000fe200078e00ff */
[----:B------:R-:W-:Y:S02]  /*0a20*/  SHF.R.U32.HI R222, RZ, 0x1e, R204 ;  /* 0x0000001effde7819 */ /* 0x000fe400000116cc */
[----:B------:R-:W-:Y:S02]  /*0a30*/  SHF.R.U32.HI R224, RZ, 0x1e, R201 ;  /* 0x0000001effe07819 */ /* 0x000fe400000116c9 */
[----:B------:R-:W-:Y:S01]  /*0a40*/  SHF.R.U32.HI R220, RZ, 0x1e, R205 ;  /* 0x0000001effdc7819 */ /* 0x000fe200000116cd */
[----:B------:R-:W0:Y:S01]  /*0a50*/  @P3 LDC.64 R172, c[0x0][0x248] ;  /* 0x00009200ffac3b82 */ /* 0x000e220000000a00 */
[----:B------:R-:W-:Y:S01]  /*0a60*/  IADD3 R180, P0, R203, UR14, RZ ;  /* 0x0000000ecbb47c10 */ /* 0x000fe2000ff1e0ff */
[----:B------:R-:W-:Y:S01]  /*0a70*/  IMAD.SHL.U32 R221, R25, 0x4, RZ ;  /* 0x0000000419dd7824 */ /* 0x000fe200078e00ff */
[----:B-1----:R-:W-:Y:S01]  /*0a80*/  IADD3 R166, P2, R187, UR14, RZ ;  /* 0x0000000ebba67c10 */ /* 0x002fe2000ff5e0ff */
[----:B-----5:R1:W5:Y:S01]  /*0a90*/  LDG.E R211, desc[UR6][R164.64] ;  /* 0x00000006a4d37981 */ /* 0x020362000c1e1900 */
[----:B------:R-:W-:-:S02]  /*0aa0*/  IADD3.X R181, R186, UR15, RZ, P0, !PT ;  /* 0x0000000fbab57c10 */ /* 0x000fc400087fe4ff */
[----:B------:R-:W-:Y:S01]  /*0ab0*/  IADD3.X R167, R222, UR15, RZ, P2, !PT ;  /* 0x0000000fdea77c10 */ /* 0x000fe200097fe4ff */
[----:B------:R-:W0:Y:S01]  /*0ac0*/  @P3 LDC.64 R170, c[0x0][0x248] ;  /* 0x00009200ffaa3b82 */ /* 0x000e220000000a00 */
[----:B------:R-:W-:Y:S01]  /*0ad0*/  IADD3 R176, P0, R219, UR14, RZ ;  /* 0x0000000edbb07c10 */ /* 0x000fe2000ff1e0ff */
[----:B------:R-:W5:Y:S01]  /*0ae0*/  LDG.E R210, desc[UR6][R180.64] ;  /* 0x00000006b4d27981 */ /* 0x000f62000c1e1900 */
[----:B------:R-:W-:Y:S02]  /*0af0*/  IADD3 R178, P1, R185, UR14, RZ ;  /* 0x0000000eb9b27c10 */ /* 0x000fe4000ff3e0ff */
[----:B------:R-:W-:Y:S01]  /*0b00*/  SHF.L.U32 R223, R26, 0x2, RZ ;  /* 0x000000021adf7819 */ /* 0x000fe200000006ff */
[----:B------:R0:W5:Y:S01]  /*0b10*/  LDG.E R208, desc[UR6][R166.64] ;  /* 0x00000006a6d07981 */ /* 0x000162000c1e1900 */
[----:B------:R-:W-:Y:S01]  /*0b20*/  IADD3.X R177, R224, UR15, RZ, P0, !PT ;  /* 0x0000000fe0b17c10 */ /* 0x000fe200087fe4ff */
[----:B-1----:R-:W1:Y:S01]  /*0b30*/  @P3 LDC.64 R164, c[0x0][0x248] ;  /* 0x00009200ffa43b82 */ /* 0x002e620000000a00 */
[----:B------:R-:W-:-:S02]  /*0b40*/  IADD3.X R179, R220, UR15, RZ, P1, !PT ;  /* 0x0000000fdcb37c10 */ /* 0x000fc40008ffe4ff */
[----:B------:R-:W-:Y:S01]  /*0b50*/  SHF.R.U32.HI R218, RZ, 0x1e, R26 ;  /* 0x0000001effda7819 */ /* 0x000fe2000001161a */
[----:B------:R0:W5:Y:S01]  /*0b60*/  LDG.E R207, desc[UR6][R176.64] ;  /* 0x00000006b0cf7981 */ /* 0x000162000c1e1900 */
[----:B------:R-:W-:-:S03]  /*0b70*/  IADD3 R182, P2, R223, UR14, RZ ;  /* 0x0000000edfb67c10 */ /* 0x000fc6000ff5e0ff */
[----:B0-----:R-:W0:Y:S01]  /*0b80*/  @P3 LDC.64 R166, c[0x0][0x248] ;  /* 0x00009200ffa63b82 */ /* 0x001e220000000a00 */
[----:B------:R-:W-:Y:S01]  /*0b90*/  @P3 IADD3 R180, P0, R183, R168, RZ ;  /* 0x000000a8b7b43210 */ /* 0x000fe20007f1e0ff */
[----:B------:R1:W5:Y:S01]  /*0ba0*/  LDG.E R209, desc[UR6][R178.64] ;  /* 0x00000006b2d17981 */ /* 0x000362000c1e1900 */
[----:B------:R-:W-:Y:S02]  /*0bb0*/  IADD3.X R183, R218, UR15, RZ, P2, !PT ;  /* 0x0000000fdab77c10 */ /* 0x000fe400097fe4ff */
[----:B------:R-:W-:-:S03]  /*0bc0*/  SHF.R.U32.HI R226, RZ, 0x1e, R25 ;  /* 0x0000001effe27819 */ /* 0x000fc60000011619 */
[----:B------:R-:W0:Y:S01]  /*0bd0*/  @P4 LDC.64 R176, c[0x0][0x2c8] ;  /* 0x0000b200ffb04b82 */ /* 0x000e220000000a00 */
[----:B------:R-:W-:Y:S01]  /*0be0*/  @P3 IMAD.X R181, R184, 0x1, R169, P0 ;  /* 0x00000001b8b53824 */ /* 0x000fe200000e06a9 */
[----:B-1----:R-:W-:Y:S01]  /*0bf0*/  IADD3 R178, P1, R221, UR14, RZ ;  /* 0x0000000eddb27c10 */ /* 0x002fe2000ff3e0ff */
[----:B------:R1:W5:Y:S01]  /*0c00*/  LDG.E R206, desc[UR6][R182.64] ;  /* 0x00000006b6ce7981 */ /* 0x000362000c1e1900 */
[----:B------:R-:W-:-:S04]  /*0c10*/  @P3 IADD3 R202, P0, R203, R174, RZ ;  /* 0x000000aecbca3210 */ /* 0x000fc80007f1e0ff */
[----:B------:R-:W0:Y:S01]  /*0c20*/  @P3 LDC.64 R168, c[0x0][0x248] ;  /* 0x00009200ffa83b82 */ /* 0x000e220000000a00 */
[----:B------:R-:W-:Y:S01]  /*0c30*/  IADD3.X R179, R226, UR15, RZ, P1, !PT ;  /* 0x0000000fe2b37c10 */ /* 0x000fe20008ffe4ff */
[----:B------:R-:W5:Y:S01]  /*0c40*/  @P3 LDG.E R27, desc[UR6][R180.64] ;  /* 0x00000006b41b3981 */ /* 0x000f62000c1e1900 */
[----:B------:R-:W-:Y:S01]  /*0c50*/  @P3 IMAD.X R203, R186, 0x1, R175, P0 ;  /* 0x00000001bacb3824 */ /* 0x000fe200000e06af */
[----:B------:R-:W-:Y:S02]  /*0c60*/  @P3 IADD3 R172, P1, R187, R172, RZ ;  /* 0x000000acbbac3210 */ /* 0x000fe40007f3e0ff */
[----:B------:R0:W5:Y:S02]  /*0c70*/  LDG.E R215, desc[UR6][R178.64] ;  /* 0x00000006b2d77981 */ /* 0x000164000c1e1900 */
[----:B-1----:R-:W1:Y:S01]  /*0c80*/  @P4 LDC.64 R182, c[0x0][0x2c8] ;  /* 0x0000b200ffb64b82 */ /* 0x002e620000000a00 */
[----:B------:R-:W-:Y:S01]  /*0c90*/  @P3 IADD3 R170, P0, R185, R170, RZ ;  /* 0x000000aab9aa3210 */ /* 0x000fe20007f1e0ff */
[----:B------:R4:W5:Y:S06]  /*0ca0*/  @P3 LDG.E R28, desc[UR6][R202.64] ;  /* 0x00000006ca1c3981 */ /* 0x00096c000c1e1900 */
[----:B------:R-:W1:Y:S08]  /*0cb0*/  @P4 LDC.64 R174, c[0x0][0x2c8] ;  /* 0x0000b200ffae4b82 */ /* 0x000e700000000a00 */
[----:B------:R-:W1:Y:S01]  /*0cc0*/  @P4 LDC.64 R186, c[0x0][0x2c8] ;  /* 0x0000b200ffba4b82 */ /* 0x000e620000000a00 */
[----:B------:R-:W-:-:S07]  /*0cd0*/  @P3 IMAD.X R173, R222, 0x1, R173, P1 ;  /* 0x00000001dead3824 */ /* 0x000fce00008e06ad */
[----:B0-----:R-:W0:Y:S01]  /*0ce0*/  @P4 LDC.64 R178, c[0x0][0x2c8] ;  /* 0x0000b200ffb24b82 */ /* 0x001e220000000a00 */
[----:B------:R-:W-:Y:S01]  /*0cf0*/  @P3 IADD3 R166, P1, R221, R166, RZ ;  /* 0x000000a6dda63210 */ /* 0x000fe20007f3e0ff */
[----:B------:R-:W5:Y:S06]  /*0d00*/  @P3 LDG.E R30, desc[UR6][R172.64] ;  /* 0x00000006ac1e3981 */ /* 0x000f6c000c1e1900 */
[----:B------:R-:W0:Y:S01]  /*0d10*/  @P4 LDC.64 R180, c[0x0][0x2c8] ;  /* 0x0000b200ffb44b82 */ /* 0x000e220000000a00 */
[----:B------:R-:W-:Y:S02]  /*0d20*/  @P3 IADD3.X R171, R220, R171, RZ, P0, !PT ;  /* 0x000000abdcab3210 */ /* 0x000fe400007fe4ff */
[----:B------:R-:W-:-:S02]  /*0d30*/  @P3 IADD3 R164, P0, R219, R164, RZ ;  /* 0x000000a4dba43210 */ /* 0x000fc40007f1e0ff */
[----:B------:R-:W-:Y:S01]  /*0d40*/  @P3 IADD3.X R167, R226, R167, RZ, P1, !PT ;  /* 0x000000a7e2a73210 */ /* 0x000fe20000ffe4ff */
[----:B------:R-:W5:Y:S02]  /*0d50*/  @P3 LDG.E R29, desc[UR6][R170.64] ;  /* 0x00000006aa1d3981 */ /* 0x000f64000c1e1900 */
[----:B------:R-:W0:Y:S01]  /*0d60*/  @P4 LDC.64 R184, c[0x0][0x2c8] ;  /* 0x0000b200ffb84b82 */ /* 0x000e220000000a00 */
[----:B------:R-:W-:Y:S01]  /*0d70*/  @P4 LEA R176, P1, R213, R176, 0x4 ;  /* 0x000000b0d5b04211 */ /* 0x000fe200078220ff */
[----:B------:R-:W-:Y:S01]  /*0d80*/  @P3 IMAD.X R165, R224, 0x1, R165, P0 ;  /* 0x00000001e0a53824 */ /* 0x000fe200000e06a5 */
[----:B------:R-:W-:Y:S01]  /*0d90*/  @P3 IADD3 R168, P0, R223, R168, RZ ;  /* 0x000000a8dfa83210 */ /* 0x000fe20007f1e0ff */
[----:B------:R3:W5:Y:S01]  /*0da0*/  @P3 LDG.E R0, desc[UR6][R166.64] ;  /* 0x00000006a6003981 */ /* 0x000762000c1e1900 */
[----:B------:R-:W-:Y:S02]  /*0db0*/  @P4 LEA.HI.X R177, R213, R177, RZ, 0x4, P1 ;  /* 0x000000b1d5b14211 */ /* 0x000fe400008f24ff */
[C---:B-1----:R-:W-:Y:S01]  /*0dc0*/  @P4 LEA R182, P1, R201.reuse, R182, 0x4 ;  /* 0x000000b6c9b64211 */ /* 0x042fe200078220ff */
[----:B------:R-:W-:Y:S01]  /*0dd0*/  @P3 IMAD.X R169, R218, 0x1, R169, P0 ;  /* 0x00000001daa93824 */ /* 0x000fe200000e06a9 */
[----:B------:R-:W-:Y:S01]  /*0de0*/  @P4 LEA R174, P0, R214, R174, 0x4 ;  /* 0x000000aed6ae4211 */ /* 0x000fe200078020ff */
[----:B------:R1:W5:Y:S01]  /*0df0*/  @P4 LDG.E.128 R76, desc[UR6][R176.64] ;  /* 0x00000006b04c4981 */ /* 0x000362000c1e1d00 */
[----:B------:R-:W-:-:S02]  /*0e00*/  @P4 LEA.HI.X R183, R201, R183, RZ, 0x4, P1 ;  /* 0x000000b7c9b74211 */ /* 0x000fc400008f24ff */
[----:B------:R-:W-:Y:S01]  /*0e10*/  @P4 LEA R186, P5, R26, R186, 0x4 ;  /* 0x000000ba1aba4211 */ /* 0x000fe200078a20ff */
[----:B------:R-:W5:Y:S01]  /*0e20*/  @P3 LDG.E R31, desc[UR6][R164.64] ;  /* 0x00000006a41f3981 */ /* 0x000f62000c1e1900 */
[----:B------:R-:W-:Y:S02]  /*0e30*/  ISETP.NE.AND P1, PT, RZ, UR9, PT ;  /* 0x00000009ff007c0c */ /* 0x000fe4000bf25270 */
[C---:B0-----:R-:W-:Y:S01]  /*0e40*/  @P4 LEA R178, P2, R205.reuse, R178, 0x4 ;  /* 0x000000b2cdb24211 */ /* 0x041fe200078420ff */
[----:B------:R-:W5:Y:S01]  /*0e50*/  @P3 LDG.E R32, desc[UR6][R168.64] ;  /* 0x00000006a8203981 */ /* 0x000f62000c1e1900 */
[----:B------:R-:W-:Y:S02]  /*0e60*/  @P4 LEA.HI.X R175, R214, R175, RZ, 0x4, P0 ;  /* 0x000000afd6af4211 */ /* 0x000fe400000f24ff */
[----:B------:R-:W-:Y:S01]  /*0e70*/  @P4 LEA.HI.X R187, R26, R187, RZ, 0x4, P5 ;  /* 0x000000bb1abb4211 */ /* 0x000fe200028f24ff */
[----:B------:R-:W5:Y:S01]  /*0e80*/  @P4 LDG.E.128 R88, desc[UR6][R182.64] ;  /* 0x00000006b6584981 */ /* 0x000f62000c1e1d00 */
[----:B------:R-:W-:-:S02]  /*0e90*/  @P4 LEA.HI.X R179, R205, R179, RZ, 0x4, P2 ;  /* 0x000000b3cdb34211 */ /* 0x000fc400010f24ff */
[C---:B------:R-:W-:Y:S01]  /*0ea0*/  @P4 LEA R180, P0, R204.reuse, R180, 0x4 ;  /* 0x000000b4ccb44211 */ /* 0x040fe200078020ff */
[----:B------:R0:W5:Y:S01]  /*0eb0*/  @P4 LDG.E.128 R96, desc[UR6][R186.64] ;  /* 0x00000006ba604981 */ /* 0x000162000c1e1d00 */
[C---:B------:R-:W-:Y:S02]  /*0ec0*/  @P4 LEA R184, P2, R25.reuse, R184, 0x4 ;  /* 0x000000b819b84211 */ /* 0x040fe400078420ff */
[----:B------:R-:W-:Y:S01]  /*0ed0*/  @P4 LEA.HI.X R181, R204, R181, RZ, 0x4, P0 ;  /* 0x000000b5ccb54211 */ /* 0x000fe200000f24ff */
[----:B------:R0:W5:Y:S01]  /*0ee0*/  @P4 LDG.E.128 R80, desc[UR6][R178.64] ;  /* 0x00000006b2504981 */ /* 0x000162000c1e1d00 */
[----:B------:R-:W-:-:S03]  /*0ef0*/  @P4 LEA.HI.X R185, R25, R185, RZ, 0x4, P2 ;  /* 0x000000b919b94211 */ /* 0x000fc600010f24ff */
[----:B------:R-:W5:Y:S04]  /*0f00*/  @P4 LDG.E.128 R84, desc[UR6][R180.64] ;  /* 0x00000006b4544981 */ /* 0x000f68000c1e1d00 */
[----:B------:R2:W5:Y:S04]  /*0f10*/  @P4 LDG.E.128 R72, desc[UR6][R174.64] ;  /* 0x00000006ae484981 */ /* 0x000568000c1e1d00 */
[----:B------:R2:W5:Y:S01]  /*0f20*/  @P4 LDG.E.128 R92, desc[UR6][R184.64] ;  /* 0x00000006b85c4981 */ /* 0x000562000c1e1d00 */
[----:B----4-:R-:W-:Y:S01]  /*0f30*/  FSEL R202, R217, RZ, !P1 ;  /* 0x000000ffd9ca7208 */ /* 0x010fe20004800000 */
[----:B---3--:R-:W-:Y:S01]  /*0f40*/  IMAD.MOV.U32 R166, RZ, RZ, R150 ;  /* 0x000000ffffa67224 */ /* 0x008fe200078e0096 */
[----:B------:R-:W-:-:S03]  /*0f50*/  SHF.R.U64 R218, R150, 0x10, R151 ;  /* 0x0000001096da7819 */ /* 0x000fc60000001297 */
[--C-:B-1----:R-:W-:Y:S01]  /*0f60*/  FADD.FTZ R177, R105, -R202.reuse ;  /* 0x800000ca69b17221 */ /* 0x102fe20000010000 */
[----:B------:R-:W-:Y:S01]  /*0f70*/  FADD.FTZ R173, R104, -R202 ;  /* 0x800000ca68ad7221 */ /* 0x000fe20000010000 */
[----:B0-----:R-:W-:Y:S01]  /*0f80*/  FADD.FTZ R187, -R202, R110 ;  /* 0x0000006ecabb7221 */ /* 0x001fe20000010100 */
[----:B------:R-:W-:Y:S01]  /*0f90*/  IMAD.U32 R166, R166, 0x10000, RZ ;  /* 0x00010000a6a67824 */ /* 0x000fe200078e00ff */
[----:B------:R-:W-:Y:S01]  /*0fa0*/  SHF.L.U32 R218, R218, 0x10, RZ ;  /* 0x00000010dada7819 */ /* 0x000fe200000006ff */
[C---:B------:R-:W-:Y:S01]  /*0fb0*/  FADD.FTZ R165, -R202.reuse, R122 ;  /* 0x0000007acaa57221 */ /* 0x040fe20000010100 */
[----:B------:R-:W-:Y:S01]  /*0fc0*/  MOV R168, R151 ;  /* 0x0000009700a87202 */ /* 0x000fe20000000f00 */
[C---:B------:R-:W-:Y:S01]  /*0fd0*/  FADD.FTZ R203, -R202.reuse, R109 ;  /* 0x0000006dcacb7221 */ /* 0x040fe20000010100 */
[----:B------:R-:W-:Y:S01]  /*0fe0*/  FADD.FTZ R109, -R202, R120 ;  /* 0x00000078ca6d7221 */ /* 0x000fe20000010100 */
[----:B------:R-:W-:Y:S01]  /*0ff0*/  FMUL.FTZ R221, R68, R166 ;  /* 0x000000a644dd7220 */ /* 0x000fe20000410000 */
[----:B------:R-:W-:-:S02]  /*1000*/  SHF.R.U64 R110, R154, 0x10, R155 ;  /* 0x000000109a6e7819 */ /* 0x000fc4000000129b */
[--C-:B------:R-:W-:Y:S01]  /*1010*/  SHF.R.U64 R179, R160, 0x10, R161.reuse ;  /* 0x00000010a0b37819 */ /* 0x100fe200000012a1 */
[--C-:B------:R-:W-:Y:S01]  /*1020*/  IMAD.MOV.U32 R122, RZ, RZ, R161.reuse ;  /* 0x000000ffff7a7224 */ /* 0x100fe200078e00a1 */
[----:B------:R-:W-:Y:S01]  /*1030*/  SHF.R.U32.HI R178, RZ, 0x10, R161 ;  /* 0x00000010ffb27819 */ /* 0x000fe200000116a1 */
[----:B--2---:R-:W-:Y:S01]  /*1040*/  IMAD.MOV.U32 R104, RZ, RZ, R153 ;  /* 0x000000ffff687224 */ /* 0x004fe200078e0099 */
[----:B------:R-:W-:-:S03]  /*1050*/  SHF.R.U32.HI R161, RZ, 0x10, R163 ;  /* 0x00000010ffa17819 */ /* 0x000fc600000116a3 */
[----:B------:R-:W-:Y:S02]  /*1060*/  IMAD.U32 R182, R104, 0x10000, RZ ;  /* 0x0001000068b67824 */ /* 0x000fe400078e00ff */
[C---:B------:R-:W-:Y:S01]  /*1070*/  FMUL.FTZ R220, R212.reuse, R177 ;  /* 0x000000b1d4dc7220 */ /* 0x040fe20000410000 */
[----:B------:R-:W-:Y:S01]  /*1080*/  FMUL.FTZ R120, R212, R173 ;  /* 0x000000add4787220 */ /* 0x000fe20000410000 */
[----:B------:R-:W-:Y:S01]  /*1090*/  SHF.R.U32.HI R174, RZ, 0x10, R151 ;  /* 0x00000010ffae7819 */ /* 0x000fe20000011697 */
[C---:B------:R-:W-:Y:S01]  /*10a0*/  FADD.FTZ R183, -R202.reuse, R113 ;  /* 0x00000071cab77221 */ /* 0x040fe20000010100 */
[C---:B------:R-:W-:Y:S01]  /*10b0*/  FADD.FTZ R115, -R202.reuse, R115 ;  /* 0x00000073ca737221 */ /* 0x040fe20000010100 */
[----:B------:R-:W-:Y:S01]  /*10c0*/  FADD.FTZ R181, -R202, R114 ;  /* 0x00000072cab57221 */ /* 0x000fe20000010100 */
[----:B------:R-:W-:Y:S02]  /*10d0*/  IMAD.U32 R114, R110, 0x10000, RZ ;  /* 0x000100006e727824 */ /* 0x000fe400078e00ff */
[----:B------:R-:W-:Y:S01]  /*10e0*/  FADD.FTZ R217, R107, -R202 ;  /* 0x800000ca6bd97221 */ /* 0x000fe20000010000 */
[----:B------:R-:W-:Y:S01]  /*10f0*/  FADD.FTZ R171, -R202, R118 ;  /* 0x00000076caab7221 */ /* 0x000fe20000010100 */
[----:B------:R-:W-:Y:S01]  /*1100*/  FADD.FTZ R34, R218, R34 ;  /* 0x00000022da227221 */ /* 0x000fe20000010000 */
[----:B------:R-:W-:Y:S01]  /*1110*/  FFMA.FTZ R35, R220, R218, R35 ;  /* 0x000000dadc237223 */ /* 0x000fe20000010023 */
[----:B------:R-:W-:Y:S01]  /*1120*/  IMAD.U32 R110, R179, 0x10000, RZ ;  /* 0x00010000b36e7824 */ /* 0x000fe200078e00ff */
[----:B------:R-:W-:Y:S01]  /*1130*/  MOV R170, R154 ;  /* 0x0000009a00aa7202 */ /* 0x000fe20000000f00 */
[----:B------:R-:W-:Y:S01]  /*1140*/  IMAD.U32 R104, R161, 0x10000, RZ ;  /* 0x00010000a1687824 */ /* 0x000fe200078e00ff */
[----:B------:R-:W-:Y:S01]  /*1150*/  SHF.R.U64 R180, R158, 0x10, R159 ;  /* 0x000000109eb47819 */ /* 0x000fe2000000129f */
[----:B------:R-:W-:-:S02]  /*1160*/  IMAD.MOV.U32 R118, RZ, RZ, R158 ;  /* 0x000000ffff767224 */ /* 0x000fc400078e009e */
[----:B------:R-:W-:Y:S01]  /*1170*/  FMUL.FTZ R218, R69, R218 ;  /* 0x000000da45da7220 */ /* 0x000fe20000410000 */
[----:B------:R-:W-:Y:S02]  /*1180*/  IMAD.U32 R168, R168, 0x10000, RZ ;  /* 0x00010000a8a87824 */ /* 0x000fe400078e00ff */
[----:B------:R-:W-:Y:S01]  /*1190*/  FADD.FTZ R161, RZ, R221 ;  /* 0x000000ddffa17221 */ /* 0x000fe20000010000 */
[C---:B------:R-:W-:Y:S01]  /*11a0*/  FMUL.FTZ R183, R212.reuse, R183 ;  /* 0x000000b7d4b77220 */ /* 0x040fe20000410000 */
[----:B------:R-:W-:Y:S01]  /*11b0*/  FMUL.FTZ R179, R212, R115 ;  /* 0x00000073d4b37220 */ /* 0x000fe20000410000 */
[----:B------:R-:W-:Y:S01]  /*11c0*/  FADD.FTZ R219, R106, -R202 ;  /* 0x800000ca6adb7221 */ /* 0x000fe20000010000 */
[--C-:B------:R-:W-:Y:S01]  /*11d0*/  IMAD.MOV.U32 R154, RZ, RZ, R159.reuse ;  /* 0x000000ffff9a7224 */ /* 0x100fe200078e009f */
[----:B------:R-:W-:Y:S01]  /*11e0*/  SHF.R.U32.HI R158, RZ, 0x10, R159 ;  /* 0x00000010ff9e7819 */ /* 0x000fe2000001169f */
[----:B------:R-:W-:Y:S01]  /*11f0*/  FFMA.FTZ R115, R120, R221, RZ ;  /* 0x000000dd78737223 */ /* 0x000fe200000100ff */
[----:B------:R-:W-:Y:S01]  /*1200*/  IMAD.MOV.U32 R164, RZ, RZ, R152 ;  /* 0x000000ffffa47224 */ /* 0x000fe200078e0098 */
[----:B------:R-:W-:Y:S01]  /*1210*/  SHF.R.U64 R106, R152, 0x10, R153 ;  /* 0x00000010986a7819 */ /* 0x000fe20000001299 */
[C---:B------:R-:W-:Y:S01]  /*1220*/  FADD.FTZ R185, -R202.reuse, R111 ;  /* 0x0000006fcab97221 */ /* 0x040fe20000010100 */
[----:B------:R-:W-:Y:S01]  /*1230*/  SHF.R.U32.HI R150, RZ, 0x10, R153 ;  /* 0x00000010ff967819 */ /* 0x000fe20000011699 */
[----:B------:R-:W-:Y:S01]  /*1240*/  FADD.FTZ R159, -R202, R123 ;  /* 0x0000007bca9f7221 */ /* 0x000fe20000010100 */
[----:B------:R-:W-:Y:S01]  /*1250*/  SHF.R.U64 R172, R156, 0x10, R157 ;  /* 0x000000109cac7819 */ /* 0x000fe2000000129d */
[C---:B------:R-:W-:Y:S01]  /*1260*/  FADD.FTZ R107, -R202.reuse, R125 ;  /* 0x0000007dca6b7221 */ /* 0x040fe20000010100 */
[----:B------:R-:W-:Y:S01]  /*1270*/  MOV R113, R157 ;  /* 0x0000009d00717202 */ /* 0x000fe20000000f00 */
[C---:B------:R-:W-:Y:S01]  /*1280*/  FADD.FTZ R167, -R202.reuse, R108 ;  /* 0x0000006ccaa77221 */ /* 0x040fe20000010100 */
[----:B------:R-:W-:Y:S01]  /*1290*/  SHF.R.U32.HI R222, RZ, 0x10, R157 ;  /* 0x00000010ffde7819 */ /* 0x000fe2000001169d */
        /* <DEDUP_REMOVED lines=12> */
[----:B------:R-:W-:-:S02]  /*1360*/  IMAD.U32 R186, R174, 0x10000, RZ ;  /* 0x00010000aeba7824 */ /* 0x000fc400078e00ff */
        /* <DEDUP_REMOVED lines=8> */
[----:B------:R-:W-:Y:S02]  /*13f0*/  IMAD.MOV.U32 R112, RZ, RZ, R156 ;  /* 0x000000ffff707224 */ /* 0x000fe400078e009c */
[----:B------:R-:W-:Y:S01]  /*1400*/  FADD.FTZ R38, R186, R38 ;  /* 0x00000026ba267221 */ /* 0x000fe20000010000 */
[-C--:B------:R-:W-:Y:S01]  /*1410*/  FFMA.FTZ R15, R217, R186.reuse, R15 ;  /* 0x000000bad90f7223 */ /* 0x080fe2000001000f */
[----:B------:R-:W-:Y:S01]  /*1420*/  SHF.L.U32 R164, R164, 0x10, RZ ;  /* 0x00000010a4a47819 */ /* 0x000fe200000006ff */
[----:B------:R-:W-:Y:S01]  /*1430*/  FMUL.FTZ R186, R71, R186 ;  /* 0x000000ba47ba7220 */ /* 0x000fe20000410000 */
[----:B------:R-:W-:Y:S01]  /*1440*/  FADD.FTZ R161, R161, R202 ;  /* 0x000000caa1a17221 */ /* 0x000fe20000010000 */
[----:B------:R-:W-:Y:S01]  /*1450*/  FFMA.FTZ R114, R219, R202, R114 ;  /* 0x000000cadb727223 */ /* 0x000fe20000010072 */
[----:B------:R-:W-:-:S02]  /*1460*/  IMAD.U32 R128, R112, 0x10000, RZ ;  /* 0x0001000070807824 */ /* 0x000fc400078e00ff */
[----:B------:R-:W-:Y:S01]  /*1470*/  FMUL.FTZ R203, R212, R203 ;  /* 0x000000cbd4cb7220 */ /* 0x000fe20000410000 */
[----:B------:R-:W-:Y:S02]  /*1480*/  IMAD.U32 R184, R106, 0x10000, RZ ;  /* 0x000100006ab87824 */ /* 0x000fe400078e00ff */
[----:B------:R-:W-:Y:S01]  /*1490*/  FADD.FTZ R115, R161, R186 ;  /* 0x000000baa1737221 */ /* 0x000fe20000010000 */
[----:B------:R-:W-:Y:S02]  /*14a0*/  IMAD.U32 R112, R180, 0x10000, RZ ;  /* 0x00010000b4707824 */ /* 0x000fe400078e00ff */
[----:B------:R-:W-:Y:S01]  /*14b0*/  FMUL.FTZ R180, R64, R164 ;  /* 0x000000a440b47220 */ /* 0x000fe20000410000 */
        /* <DEDUP_REMOVED lines=8> */
[----:B------:R-:W-:-:S02]  /*1540*/  IMAD.MOV.U32 R108, RZ, RZ, R155 ;  /* 0x000000ffff6c7224 */ /* 0x000fc400078e009b */
[----:B------:R-:W-:Y:S01]  /*1550*/  FFMA.FTZ R114, R129, R180, R114 ;  /* 0x000000b481727223 */ /* 0x000fe20000010072 */
[----:B------:R-:W-:Y:S01]  /*1560*/  SHF.L.U32 R150, R150, 0x10, RZ ;  /* 0x0000001096967819 */ /* 0x000fe200000006ff */
[----:B------:R-:W-:Y:S01]  /*1570*/  FADD.FTZ R43, R182, R43 ;  /* 0x0000002bb62b7221 */ /* 0x000fe20000010000 */
[-C--:B------:R-:W-:Y:S01]  /*1580*/  FFMA.FTZ R132, R187, R182.reuse, R132 ;  /* 0x000000b6bb847223 */ /* 0x080fe20000010084 */
[----:B------:R-:W-:Y:S01]  /*1590*/  FMUL.FTZ R182, R66, R182 ;  /* 0x000000b642b67220 */ /* 0x000fe20000410000 */
[----:B------:R-:W-:Y:S01]  /*15a0*/  FADD.FTZ R109, R109, R184 ;  /* 0x000000b86d6d7221 */ /* 0x000fe20000010000 */
[----:B------:R-:W-:Y:S01]  /*15b0*/  FFMA.FTZ R114, R203, R184, R114 ;  /* 0x000000b8cb727223 */ /* 0x000fe20000010072 */
[----:B------:R-:W-:Y:S01]  /*15c0*/  SHF.R.U32.HI R152, RZ, 0x10, R155 ;  /* 0x00000010ff987819 */ /* 0x000fe2000001169b */
[----:B------:R-:W-:Y:S01]  /*15d0*/  IMAD.MOV.U32 R156, RZ, RZ, R162 ;  /* 0x000000ffff9c7224 */ /* 0x000fe200078e00a2 */
[----:B------:R-:W-:Y:S01]  /*15e0*/  SHF.L.U32 R176, R108, 0x10, RZ ;  /* 0x000000106cb07819 */ /* 0x000fe200000006ff */
[----:B------:R-:W-:Y:S01]  /*15f0*/  IMAD.U32 R170, R170, 0x10000, RZ ;  /* 0x00010000aaaa7824 */ /* 0x000fe200078e00ff */
[----:B------:R-:W-:Y:S01]  /*1600*/  MOV R155, R160 ;  /* 0x000000a0009b7202 */ /* 0x000fe20000000f00 */
[----:B------:R-:W-:-:S02]  /*1610*/  IMAD.U32 R108, R178, 0x10000, RZ ;  /* 0x00010000b26c7824 */ /* 0x000fc400078e00ff */
[----:B------:R-:W-:Y:S01]  /*1620*/  FMUL.FTZ R175, R212, R175 ;  /* 0x000000afd4af7220 */ /* 0x000fe20000410000 */
[----:B------:R-:W-:Y:S01]  /*1630*/  SHF.R.U64 R162, R162, 0x10, R163 ;  /* 0x00000010a2a27819 */ /* 0x000fe200000012a3 */
[----:B------:R-:W-:Y:S01]  /*1640*/  FMUL.FTZ R178, R67, R150 ;  /* 0x0000009643b27220 */ /* 0x000fe20000410000 */
[----:B------:R-:W-:Y:S01]  /*1650*/  MOV R160, R163 ;  /* 0x000000a300a07202 */ /* 0x000fe20000000f00 */
[----:B------:R-:W-:Y:S01]  /*1660*/  FADD.FTZ R109, R109, R182 ;  /* 0x000000b66d6d7221 */ /* 0x000fe20000010000 */
[----:B------:R-:W-:Y:S01]  /*1670*/  SHF.L.U32 R163, R118, 0x10, RZ ;  /* 0x0000001076a37819 */ /* 0x000fe200000006ff */
[----:B------:R-:W-:Y:S01]  /*1680*/  FMUL.FTZ R185, R212, R185 ;  /* 0x000000b9d4b97220 */ /* 0x000fe20000410000 */
[----:B------:R-:W-:Y:S01]  /*1690*/  FFMA.FTZ R114, R187, R182, R114 ;  /* 0x000000b6bb727223 */ /* 0x000fe20000010072 */
        /* <DEDUP_REMOVED lines=10> */
[----:B------:R-:W-:Y:S02]  /*1740*/  IMAD.U32 R113, R160, 0x10000, RZ ;  /* 0x00010000a0717824 */ /* 0x000fe400078e00ff */
[----:B------:R-:W-:Y:S01]  /*1750*/  FFMA.FTZ R114, R185, R178, R114 ;  /* 0x000000b2b9727223 */ /* 0x000fe20000010072 */
[----:B------:R-:W-:Y:S01]  /*1760*/  FADD.FTZ R190, R163, R190 ;  /* 0x000000bea3be7221 */ /* 0x000fe20000010000 */
[-C--:B------:R-:W-:Y:S01]  /*1770*/  FFMA.FTZ R10, R161, R163.reuse, R10 ;  /* 0x000000a3a10a7223 */ /* 0x080fe2000001000a */
[----:B------:R-:W-:Y:S01]  /*1780*/  FMUL.FTZ R160, R52, R163 ;  /* 0x000000a334a07220 */ /* 0x000fe20000410000 */
[----:B------:R-:W-:Y:S01]  /*1790*/  FMUL.FTZ R181, R212, R181 ;  /* 0x000000b5d4b57220 */ /* 0x000fe20000410000 */
[----:B------:R-:W-:Y:S01]  /*17a0*/  FADD.FTZ R191, R112, R191 ;  /* 0x000000bf70bf7221 */ /* 0x000fe20000010000 */
[-C--:B------:R-:W-:Y:S01]  /*17b0*/  FFMA.FTZ R7, R166, R112.reuse, R7 ;  /* 0x00000070a6077223 */ /* 0x080fe20000010007 */
        /* <DEDUP_REMOVED lines=10> */
[----:B------:R-:W-:Y:S01]  /*1860*/  FMUL.FTZ R169, R212, R169 ;  /* 0x000000a9d4a97220 */ /* 0x000fe20000410000 */
[-C--:B------:R-:W-:Y:S01]  /*1870*/  FFMA.FTZ R142, R179, R174.reuse, R142 ;  /* 0x000000aeb38e7223 */ /* 0x080fe2000001008e */
[----:B------:R-:W-:Y:S01]  /*1880*/  FMUL.FTZ R174, R63, R174 ;  /* 0x000000ae3fae7220 */ /* 0x000fe20000410000 */
[----:B------:R-:W-:Y:S01]  /*1890*/  FADD.FTZ R109, R109, R176 ;  /* 0x000000b06d6d7221 */ /* 0x000fe20000010000 */
[----:B------:R-:W-:Y:S01]  /*18a0*/  FFMA.FTZ R114, R181, R176, R114 ;  /* 0x000000b0b5727223 */ /* 0x000fe20000010072 */
[----:B------:R-:W-:Y:S01]  /*18b0*/  SHF.L.U32 R172, R172, 0x10, RZ ;  /* 0x00000010acac7819 */ /* 0x000fe200000006ff */
[----:B------:R-:W-:Y:S01]  /*18c0*/  FADD.FTZ R143, R128, R143 ;  /* 0x0000008f808f7221 */ /* 0x000fe20000010000 */
[----:B------:R-:W-:Y:S01]  /*18d0*/  FMUL.FTZ R173, R212, R117 ;  /* 0x00000075d4ad7220 */ /* 0x000fe20000410000 */
        /* <DEDUP_REMOVED lines=15> */
[----:B------:R-:W-:Y:S02]  /*19d0*/  IMAD.U32 R127, R154, 0x10000, RZ ;  /* 0x000100009a7f7824 */ /* 0x000fe400078e00ff */
[----:B------:R-:W-:Y:S01]  /*19e0*/  FMUL.FTZ R165, R212, R165 ;  /* 0x000000a5d4a57220 */ /* 0x000fe20000410000 */
[----:B------:R-:W-:Y:S01]  /*19f0*/  FFMA.FTZ R112, R173, R172, R112 ;  /* 0x000000acad707223 */ /* 0x000fe20000010070 */
[----:B------:R-:W-:Y:S01]  /*1a00*/  FADD.FTZ R188, R164, R188 ;  /* 0x000000bca4bc7221 */ /* 0x000fe20000010000 */
[----:B------:R-:W-:Y:S01]  /*1a10*/  FFMA.FTZ R39, R129, R164, R39 ;  /* 0x000000a481277223 */ /* 0x000fe20000010027 */
[----:B------:R-:W-:Y:S01]  /*1a20*/  SHF.L.U32 R152, R162, 0x10, RZ ;  /* 0x00000010a2987819 */ /* 0x000fe200000006ff */
[----:B------:R-:W-:Y:S01]  /*1a30*/  FMUL.FTZ R164, R59, R116 ;  /* 0x000000743ba47220 */ /* 0x000fe20000410000 */
[----:B------:R-:W-:Y:S01]  /*1a40*/  FADD.FTZ R109, R109, R168 ;  /* 0x000000a86d6d7221 */ /* 0x000fe20000010000 */
[----:B------:R-:W-:Y:S01]  /*1a50*/  FMUL.FTZ R167, R212, R119 ;  /* 0x00000077d4a77220 */ /* 0x000fe20000410000 */
[----:B------:R-:W-:Y:S01]  /*1a60*/  FADD.FTZ R192, R127, R192 ;  /* 0x000000c07fc07221 */ /* 0x000fe20000010000 */
[-C--:B------:R-:W-:Y:S01]  /*1a70*/  FFMA.FTZ R8, R165, R127.reuse, R8 ;  /* 0x0000007fa5087223 */ /* 0x080fe20000010008 */
[----:B------:R-:W-:Y:S01]  /*1a80*/  FMUL.FTZ R162, R54, R127 ;  /* 0x0000007f36a27220 */ /* 0x000fe20000410000 */
[----:B------:R-:W-:Y:S01]  /*1a90*/  FFMA.FTZ R112, R171, R168, R112 ;  /* 0x000000a8ab707223 */ /* 0x000fe20000010070 */
[----:B------:R-:W-:-:S02]  /*1aa0*/  IMAD.U32 R155, R155, 0x10000, RZ ;  /* 0x000100009b9b7824 */ /* 0x000fc400078e00ff */
[----:B------:R-:W-:Y:S01]  /*1ab0*/  FMUL.FTZ R127, R212, R111 ;  /* 0x0000006fd47f7220 */ /* 0x000fe20000410000 */
[----:B------:R-:W-:Y:S02]  /*1ac0*/  IMAD.U32 R106, R156, 0x10000, RZ ;  /* 0x000100009c6a7824 */ /* 0x000fe400078e00ff */
        /* <DEDUP_REMOVED lines=14> */
[----:B------:R-:W-:-:S02]  /*1bb0*/  FFMA.FTZ R110, R166, R163, R107 ;  /* 0x000000a3a66e7223 */ /* 0x000fc4000001006b */
[----:B------:R-:W-:Y:S01]  /*1bc0*/  FADD.FTZ R193, R158, R193 ;  /* 0x000000c19ec17221 */ /* 0x000fe20000010000 */
[-C--:B------:R-:W-:Y:S01]  /*1bd0*/  FFMA.FTZ R5, R159, R158.reuse, R5 ;  /* 0x0000009e9f057223 */ /* 0x080fe20000010005 */
[----:B------:R-:W-:Y:S01]  /*1be0*/  FMUL.FTZ R158, R55, R158 ;  /* 0x0000009e379e7220 */ /* 0x000fe20000410000 */
[----:B------:R-:W-:Y:S01]  /*1bf0*/  FADD.FTZ R109, R109, R162 ;  /* 0x000000a26d6d7221 */ /* 0x000fe20000010000 */
[----:B------:R-:W-:Y:S01]  /*1c00*/  FFMA.FTZ R110, R165, R162, R110 ;  /* 0x000000a2a56e7223 */ /* 0x000fe2000001006e */
[----:B------:R-:W-:Y:S01]  /*1c10*/  SHF.L.U32 R131, R122, 0x10, RZ ;  /* 0x000000107a837819 */ /* 0x000fe200000006ff */
[C---:B------:R-:W-:Y:S01]  /*1c20*/  FMUL.FTZ R157, R212.reuse, R157 ;  /* 0x0000009dd49d7220 */ /* 0x040fe20000410000 */
        /* <DEDUP_REMOVED lines=21> */
[----:B------:R-:W-:Y:S01]  /*1d80*/  FADD.FTZ R108, R108, R131 ;  /* 0x000000836c6c7221 */ /* 0x000fe20000010000 */
[----:B------:R-:W-:Y:S01]  /*1d90*/  FFMA.FTZ R14, R151, R131, R106 ;  /* 0x00000083970e7223 */ /* 0x000fe2000001006a */
[----:B------:R-:W-:Y:S01]  /*1da0*/  FADD.FTZ R133, R150, R133 ;  /* 0x0000008596857221 */ /* 0x000fe20000010000 */
[----:B------:R-:W-:Y:S01]  /*1db0*/  FFMA.FTZ R134, R185, R150, R134 ;  /* 0x00000096b9867223 */ /* 0x000fe20000010086 */
[----:B------:R-:W-:Y:S01]  /*1dc0*/  FADD.FTZ R13, R152, R13 ;  /* 0x0000000d980d7221 */ /* 0x000fe20000010000 */
[----:B------:R-:W-:Y:S01]  /*1dd0*/  FMUL.FTZ R150, R212, R105 ;  /* 0x00000069d4967220 */ /* 0x000fe20000410000 */
[----:B------:R-:W-:Y:S01]  /*1de0*/  FMUL.FTZ R152, R45, R152 ;  /* 0x000000982d987220 */ /* 0x000fe20000410000 */
[----:B------:R-:W-:Y:S01]  /*1df0*/  FADD.FTZ R105, R108, R121 ;  /* 0x000000796c697221 */ /* 0x000fe20000010000 */
[----:B------:R-:W-:Y:S01]  /*1e00*/  FFMA.FTZ R14, R125, R121, R14 ;  /* 0x000000797d0e7223 */ /* 0x000fe2000001000e */
[----:B------:R-:W-:Y:S01]  /*1e10*/  FADD.FTZ R106, R113, R20 ;  /* 0x00000014716a7221 */ /* 0x000fe20000010000 */
[----:B------:R-:W-:-:S02]  /*1e20*/  VIADD R198, R198, UR10 ;  /* 0x0000000ac6c67c36 */ /* 0x000fc40008000000 */
        /* <DEDUP_REMOVED lines=36> */
[----:B------:R-:W-:Y:S02]  /*2070*/  IMAD.MOV.U32 R20, RZ, RZ, R106 ;  /* 0x000000ffff147224 */ /* 0x000fe400078e006a */
[----:B-1----:R-:W-:Y:S01]  /*2080*/  FADD.FTZ R105, R110, R105 ;  /* 0x000000696e697221 */ /* 0x002fe20000010000 */
[----:B------:R0:W1:Y:S04]  /*2090*/  SHFL.DOWN PT, R113, R112, 0x1, 0x1f ;  /* 0x08201f0070717f89 */ /* 0x00006800000e0000 */
[----:B------:R0:W2:Y:S02]  /*20a0*/  SHFL.DOWN PT, R114, R105, 0x1, 0x1f ;  /* 0x08201f0069727f89 */ /* 0x0000a400000e0000 */
.L_x_2329:
        /* <DEDUP_REMOVED lines=13> */
.L_x_2310:
        /* <DEDUP_REMOVED lines=58> */
[----:B------:R-:W-:Y:S01]  /*2520*/  IMAD.SHL.U32 R217, R214, 0x8, RZ ;  /* 0x00000008d6d97824 */ /* 0x000fe200078e00ff */
[----:B------:R-:W-:Y:S01]  /*2530*/  LOP3.LUT P5, RZ, R211, 0xff00, RZ, 0xc0, !PT ;  /* 0x0000ff00d3ff7812 */ /* 0x000fe200078ac0ff */
[----:B------:R-:W-:Y:S01]  /*2540*/  FADD.FTZ R203, R184, -R203 ;  /* 0x800000cbb8cb7221 */ /* 0x000fe20000010000 */
[----:B------:R-:W-:Y:S01]  /*2550*/  @P3 FSEL R114, R114, RZ, P1 ;  /* 0x000000ff72723208 */ /* 0x000fe20000800000 */
[----:B------:R-:W-:Y:S01]  /*2560*/  FFMA.FTZ R187, R187, R237, R104 ;  /* 0x000000edbbbb7223 */ /* 0x000fe20000010068 */
[----:B------:R-:W-:Y:S01]  /*2570*/  @P3 LOP3.LUT P1, RZ, R27, 0xff00, RZ, 0xc0, !PT ;  /* 0x0000ff001bff3812 */ /* 0x000fe2000782c0ff */
[----:B------:R-:W-:Y:S01]  /*2580*/  FMUL.FTZ R216, R212, R203 ;  /* 0x000000cbd4d87220 */ /* 0x000fe20000410000 */
[----:B------:R-:W-:Y:S01]  /*2590*/  FSEL R235, R115, RZ, P5 ;  /* 0x000000ff73eb7208 */ /* 0x000fe20002800000 */
[----:B------:R-:W-:Y:S01]  /*25a0*/  FADD.FTZ R187, R182, -R187 ;  /* 0x800000bbb6bb7221 */ /* 0x000fe20000010000 */
[----:B------:R-:W-:Y:S01]  /*25b0*/  LOP3.LUT P5, RZ, R211, 0xff0000, RZ, 0xc0, !PT ;  /* 0x00ff0000d3ff7812 */ /* 0x000fe200078ac0ff */
[----:B------:R-:W-:Y:S01]  /*25c0*/  @P0 FADD.FTZ R216, R77, R216 ;  /* 0x000000d84dd80221 */ /* 0x000fe20000010000 */
[----:B------:R-:W-:Y:S01]  /*25d0*/  @P3 FSEL R115, R115, RZ, P1 ;  /* 0x000000ff73733208 */ /* 0x000fe20000800000 */
[-CC-:B------:R-:W-:Y:S01]  /*25e0*/  FFMA.FTZ R109, R129, R237.reuse, R104.reuse ;  /* 0x000000ed816d7223 */ /* 0x180fe20000010068 */
[----:B------:R-:W-:Y:S01]  /*25f0*/  ISETP.NE.U32.AND P1, PT, RZ, UR18, PT ;  /* 0x00000012ff007c0c */ /* 0x000fe2000bf25070 */
[----:B------:R-:W-:Y:S01]  /*2600*/  FMUL.FTZ R108, R216, UR17 ;  /* 0x00000011d86c7c20 */ /* 0x000fe20008410000 */
[----:B------:R-:W-:Y:S01]  /*2610*/  FSEL R233, R228, RZ, P5 ;  /* 0x000000ffe4e97208 */ /* 0x000fe20002800000 */
[----:B------:R-:W-:Y:S01]  /*2620*/  FADD.FTZ R109, R180, -R109 ;  /* 0x8000006db46d7221 */ /* 0x000fe20000010000 */
[----:B------:R-:W-:Y:S01]  /*2630*/  @P3 LOP3.LUT P5, RZ, R27, 0xff0000, RZ, 0xc0, !PT ;  /* 0x00ff00001bff3812 */ /* 0x000fe200078ac0ff */
[-CC-:B------:R-:W-:Y:S01]  /*2640*/  FFMA.FTZ R185, R185, R237.reuse, R104.reuse ;  /* 0x000000edb9b97223 */ /* 0x180fe20000010068 */
[----:B------:R-:W-:Y:S01]  /*2650*/  ISETP.NE.AND.EX P1, PT, RZ, UR19, PT, P1 ;  /* 0x00000013ff007c0c */ /* 0x000fe2000bf25310 */
[----:B------:R-:W-:Y:S01]  /*2660*/  FFMA.FTZ R179, R179, R237, R104 ;  /* 0x000000edb3b37223 */ /* 0x000fe20000010068 */
[----:B------:R-:W-:Y:S01]  /*2670*/  @P3 FSEL R228, R228, RZ, P5 ;  /* 0x000000ffe4e43208 */ /* 0x000fe20002800000 */
[----:B------:R-:W-:Y:S01]  /*2680*/  FADD.FTZ R185, R178, -R185 ;  /* 0x800000b9b2b97221 */ /* 0x000fe20000010000 */
[----:B------:R-:W-:Y:S01]  /*2690*/  LOP3.LUT P5, RZ, R211, 0xff000000, RZ, 0xc0, !PT ;  /* 0xff000000d3ff7812 */ /* 0x000fe200078ac0ff */
[C---:B------:R-:W-:Y:S01]  /*26a0*/  FMUL.FTZ R211, R212.reuse, R187 ;  /* 0x000000bbd4d37220 */ /* 0x040fe20000410000 */
[----:B------:R-:W-:Y:S01]  /*26b0*/  SHF.R.U32.HI R218, RZ, 0x1d, R214 ;  /* 0x0000001dffda7819 */ /* 0x000fe200000116d6 */
[----:B------:R-:W-:Y:S01]  /*26c0*/  FMUL.FTZ R187, R212, R109 ;  /* 0x0000006dd4bb7220 */ /* 0x000fe20000410000 */
[----:B------:R-:W-:Y:S01]  /*26d0*/  FSEL R234, R231, RZ, P5 ;  /* 0x000000ffe7ea7208 */ /* 0x000fe20002800000 */
[----:B------:R-:W-:Y:S01]  /*26e0*/  @P0 FADD.FTZ R211, R78, R211 ;  /* 0x000000d34ed30221 */ /* 0x000fe20000010000 */
[----:B------:R-:W-:Y:S01]  /*26f0*/  @P3 LOP3.LUT P5, RZ, R27, 0xff000000, RZ, 0xc0, !PT ;  /* 0xff0000001bff3812 */ /* 0x000fe200078ac0ff */
[----:B------:R-:W-:Y:S01]  /*2700*/  @P0 FADD.FTZ R187, R76, R187 ;  /* 0x000000bb4cbb0221 */ /* 0x000fe20000010000 */
[----:B------:R-:W-:Y:S01]  /*2710*/  FMUL.FTZ R202, R212, R185 ;  /* 0x000000b9d4ca7220 */ /* 0x000fe20000410000 */
[----:B------:R-:W-:Y:S01]  /*2720*/  FMUL.FTZ R184, R211, UR17 ;  /* 0x00000011d3b87c20 */ /* 0x000fe20008410000 */
[----:B------:R-:W-:Y:S01]  /*2730*/  @P3 FSEL R231, R231, RZ, P5 ;  /* 0x000000ffe7e73208 */ /* 0x000fe20002800000 */
[----:B------:R-:W-:Y:S01]  /*2740*/  FMUL.FTZ R109, R187, UR17 ;  /* 0x00000011bb6d7c20 */ /* 0x000fe20008410000 */
[----:B------:R-:W-:Y:S01]  /*2750*/  @P1 LEA R112, P5, R214, UR18, 0x4 ;  /* 0x00000012d6701c11 */ /* 0x000fe2000f8a20ff */
[----:B------:R-:W-:Y:S01]  /*2760*/  @P0 FADD.FTZ R202, R79, R202 ;  /* 0x000000ca4fca0221 */ /* 0x000fe20000010000 */
[----:B------:R-:W-:Y:S01]  /*2770*/  FADD.FTZ R117, R174, -R179 ;  /* 0x800000b3ae757221 */ /* 0x000fe20000010000 */
[----:B------:R-:W-:Y:S01]  /*2780*/  SHF.L.U32 R179, R213, 0x3, RZ ;  /* 0x00000003d5b37819 */ /* 0x000fe200000006ff */
[-CC-:B------:R-:W-:Y:S01]  /*2790*/  FFMA.FTZ R181, R181, R237.reuse, R104.reuse ;  /* 0x000000edb5b57223 */ /* 0x180fe20000010068 */
[----:B------:R-:W-:Y:S01]  /*27a0*/  @P1 LEA.HI.X R113, R214, UR19, RZ, 0x4, P5 ;  /* 0x00000013d6711c11 */ /* 0x000fe2000a8f24ff */
[----:B------:R-:W-:Y:S01]  /*27b0*/  FMUL.FTZ R203, R202, UR17 ;  /* 0x00000011cacb7c20 */ /* 0x000fe20008410000 */
[----:B------:R-:W-:Y:S01]  /*27c0*/  IADD3 R118, P5, R217, UR20, RZ ;  /* 0x00000014d9767c10 */ /* 0x000fe2000ffbe0ff */
[----:B------:R-:W-:Y:S01]  /*27d0*/  FADD.FTZ R181, R176, -R181 ;  /* 0x800000b5b0b57221 */ /* 0x000fe20000010000 */
[----:B------:R-:W-:Y:S01]  /*27e0*/  SHF.R.U32.HI R180, RZ, 0x1d, R213 ;  /* 0x0000001dffb47819 */ /* 0x000fe200000116d5 */
[-CC-:B------:R-:W-:Y:S01]  /*27f0*/  FFMA.FTZ R175, R175, R237.reuse, R104.reuse ;  /* 0x000000edafaf7223 */ /* 0x180fe20000010068 */
[----:B------:R-:W-:Y:S01]  /*2800*/  IADD3.X R119, R218, UR21, RZ, P5, !PT ;  /* 0x00000015da777c10 */ /* 0x000fe2000affe4ff */
[--C-:B------:R-:W-:Y:S01]  /*2810*/  FFMA.FTZ R173, R173, R237, R104.reuse ;  /* 0x000000edadad7223 */ /* 0x100fe20000010068 */
[----:B------:R-:W-:Y:S01]  /*2820*/  LOP3.LUT P5, RZ, R210, 0xff00, RZ, 0xc0, !PT ;  /* 0x0000ff00d2ff7812 */ /* 0x000fe200078ac0ff */
[----:B------:R-:W-:Y:S01]  /*2830*/  FADD.FTZ R175, R170, -R175 ;  /* 0x800000afaaaf7221 */ /* 0x000fe20000010000 */
[----:B------:R-:W-:Y:S01]  /*2840*/  FMUL.FTZ R182, R212, R117 ;  /* 0x00000075d4b67220 */ /* 0x000fe20000410000 */
[----:B------:R-:W-:Y:S01]  /*2850*/  FADD.FTZ R173, R172, -R173 ;  /* 0x800000adacad7221 */ /* 0x000fe20000010000 */
[----:B------:R-:W-:Y:S01]  /*2860*/  FSEL R230, R108, RZ, P5 ;  /* 0x000000ff6ce67208 */ /* 0x000fe20002800000 */
[-CC-:B------:R-:W-:Y:S01]  /*2870*/  FFMA.FTZ R171, R171, R237.reuse, R104.reuse ;  /* 0x000000edabab7223 */ /* 0x180fe20000010068 */
[----:B------:R-:W-:Y:S01]  /*2880*/  @P3 LOP3.LUT P5, RZ, R28, 0xff00, RZ, 0xc0, !PT ;  /* 0x0000ff001cff3812 */ /* 0x000fe200078ac0ff */
[----:B------:R-:W-:Y:S01]  /*2890*/  FFMA.FTZ R169, R169, R237, R104 ;  /* 0x000000eda9a97223 */ /* 0x000fe20000010068 */
[----:B------:R-:W-:Y:S01]  /*28a0*/  @P0 FADD.FTZ R182, R83, R182 ;  /* 0x000000b653b60221 */ /* 0x000fe20000010000 */
[----:B------:R-:W-:Y:S01]  /*28b0*/  FMUL.FTZ R172, R212, R173 ;  /* 0x000000add4ac7220 */ /* 0x000fe20000410000 */
[----:B------:R-:W-:Y:S01]  /*28c0*/  @P3 FSEL R129, R108, RZ, P5 ;  /* 0x000000ff6c813208 */ /* 0x000fe20002800000 */
[----:B------:R-:W-:Y:S01]  /*28d0*/  FFMA.FTZ R108, R183, R237, R104 ;  /* 0x000000edb76c7223 */ /* 0x000fe20000010068 */
[----:B------:R-:W-:Y:S01]  /*28e0*/  LOP3.LUT P5, RZ, R210, 0xff0000, RZ, 0xc0, !PT ;  /* 0x00ff0000d2ff7812 */ /* 0x000fe200078ac0ff */
[C---:B------:R-:W-:Y:S01]  /*28f0*/  FMUL.FTZ R183, R212.reuse, R181 ;  /* 0x000000b5d4b77220 */ /* 0x040fe20000410000 */
[----:B------:R-:W-:Y:S01]  /*2900*/  FMUL.FTZ R181, R212, R175 ;  /* 0x000000afd4b57220 */ /* 0x000fe20000410000 */
[----:B------:R-:W-:Y:S01]  /*2910*/  FADD.FTZ R177, R177, -R108 ;  /* 0x8000006cb1b17221 */ /* 0x000fe20000010000 */
[----:B------:R-:W-:Y:S01]  /*2920*/  FSEL R227, R184, RZ, P5 ;  /* 0x000000ffb8e37208 */ /* 0x000fe20002800000 */
[----:B------:R-:W-:Y:S01]  /*2930*/  @P0 FADD.FTZ R183, R82, R183 ;  /* 0x000000b752b70221 */ /* 0x000fe20000010000 */
[----:B------:R-:W-:Y:S01]  /*2940*/  @P3 LOP3.LUT P5, RZ, R28, 0xff0000, RZ, 0xc0, !PT ;  /* 0x00ff00001cff3812 */ /* 0x000fe200078ac0ff */
[----:B------:R-:W-:Y:S01]  /*2950*/  FMUL.FTZ R186, R212, R177 ;  /* 0x000000b1d4ba7220 */ /* 0x000fe20000410000 */
[----:B------:R-:W-:Y:S01]  /*2960*/  @P0 FADD.FTZ R181, R80, R181 ;  /* 0x000000b550b50221 */ /* 0x000fe20000010000 */
[----:B------:R-:W-:Y:S01]  /*2970*/  FMUL.FTZ R116, R183, UR17 ;  /* 0x00000011b7747c20 */ /* 0x000fe20008410000 */
[----:B------:R-:W-:Y:S01]  /*2980*/  @P3 FSEL R184, R184, RZ, P5 ;  /* 0x000000ffb8b83208 */ /* 0x000fe20002800000 */
[----:B------:R-:W-:Y:S01]  /*2990*/  @P0 FADD.FTZ R186, R81, R186 ;  /* 0x000000ba51ba0221 */ /* 0x000fe20000010000 */
[C---:B------:R-:W-:Y:S01]  /*29a0*/  @P1 LEA R110, P5, R213.reuse, UR18, 0x4 ;  /* 0x00000012d56e1c11 */ /* 0x040fe2000f8a20ff */
[----:B------:R-:W-:Y:S01]  /*29b0*/  FADD.FTZ R177, R168, -R171 ;  /* 0x800000aba8b17221 */ /* 0x000fe20000010000 */
[----:B------:R-:W-:Y:S01]  /*29c0*/  FADD.FTZ R171, R128, -R169 ;  /* 0x800000a980ab7221 */ /* 0x000fe20000010000 */
[----:B------:R-:W-:Y:S01]  /*29d0*/  FMUL.FTZ R176, R186, UR17 ;  /* 0x00000011bab07c20 */ /* 0x000fe20008410000 */
[----:B------:R-:W-:Y:S01]  /*29e0*/  @P1 LEA.HI.X R111, R213, UR19, RZ, 0x4, P5 ;  /* 0x00000013d56f1c11 */ /* 0x000fe2000a8f24ff */
[----:B------:R-:W-:Y:S01]  /*29f0*/  FMUL.FTZ R213, R181, UR17 ;  /* 0x00000011b5d57c20 */ /* 0x000fe20008410000 */
[----:B------:R-:W-:Y:S01]  /*2a00*/  LOP3.LUT P5, RZ, R210, 0xff, RZ, 0xc0, !PT ;  /* 0x000000ffd2ff7812 */ /* 0x000fe200078ac0ff */
[----:B------:R-:W-:Y:S01]  /*2a10*/  FMUL.FTZ R128, R182, UR17 ;  /* 0x00000011b6807c20 */ /* 0x000fe20008410000 */
[----:B------:R-:W-:Y:S01]  /*2a20*/  @P0 FADD.FTZ R172, R85, R172 ;  /* 0x000000ac55ac0221 */ /* 0x000fe20000010000 */
[----:B------:R-:W-:Y:S01]  /*2a30*/  FMUL.FTZ R173, R212, R177 ;  /* 0x000000b1d4ad7220 */ /* 0x000fe20000410000 */
[----:B------:R-:W-:Y:S01]  /*2a40*/  FSEL R223, R109, RZ, P5 ;  /* 0x000000ff6ddf7208 */ /* 0x000fe20002800000 */
[--C-:B------:R-:W-:Y:S01]  /*2a50*/  FFMA.FTZ R167, R167, R237, R104.reuse ;  /* 0x000000eda7a77223 */ /* 0x100fe20000010068 */
[----:B------:R-:W-:Y:S01]  /*2a60*/  @P3 LOP3.LUT P5, RZ, R28, 0xff, RZ, 0xc0, !PT ;  /* 0x000000ff1cff3812 */ /* 0x000fe200078ac0ff */
[----:B------:R-:W-:Y:S01]  /*2a70*/  @P0 FADD.FTZ R173, R86, R173 ;  /* 0x000000ad56ad0221 */ /* 0x000fe20000010000 */
[----:B------:R-:W-:Y:S01]  /*2a80*/  FMUL.FTZ R171, R212, R171 ;  /* 0x000000abd4ab7220 */ /* 0x000fe20000410000 */
[----:B------:R-:W-:Y:S01]  /*2a90*/  FADD.FTZ R167, R164, -R167 ;  /* 0x800000a7a4a77221 */ /* 0x000fe20000010000 */
[----:B------:R-:W-:Y:S01]  /*2aa0*/  @P3 FSEL R185, R109, RZ, P5 ;  /* 0x000000ff6db93208 */ /* 0x000fe20002800000 */
[----:B------:R-:W-:Y:S01]  /*2ab0*/  FFMA.FTZ R166, R166, R237, R104 ;  /* 0x000000eda6a67223 */ /* 0x000fe20000010068 */
[----:B------:R-:W-:Y:S01]  /*2ac0*/  LOP3.LUT P5, RZ, R210, 0xff000000, RZ, 0xc0, !PT ;  /* 0xff000000d2ff7812 */ /* 0x000fe200078ac0ff */
[----:B------:R-:W-:Y:S01]  /*2ad0*/  FMUL.FTZ R210, R173, UR17 ;  /* 0x00000011add27c20 */ /* 0x000fe20008410000 */
[----:B------:R-:W-:Y:S01]  /*2ae0*/  @P0 FADD.FTZ R171, R84, R171 ;  /* 0x000000ab54ab0221 */ /* 0x000fe20000010000 */
[----:B------:R-:W-:Y:S01]  /*2af0*/  FMUL.FTZ R174, R212, R167 ;  /* 0x000000a7d4ae7220 */ /* 0x000fe20000410000 */
[----:B------:R-:W-:Y:S01]  /*2b00*/  FSEL R224, R203, RZ, P5 ;  /* 0x000000ffcbe07208 */ /* 0x000fe20002800000 */
[----:B------:R-:W-:Y:S01]  /*2b10*/  FADD.FTZ R163, R163, -R166 ;  /* 0x800000a6a3a37221 */ /* 0x000fe20000010000 */
[----:B------:R-:W-:Y:S01]  /*2b20*/  @P3 LOP3.LUT P5, RZ, R28, 0xff000000, RZ, 0xc0, !PT ;  /* 0xff0000001cff3812 */ /* 0x000fe200078ac0ff */
[----:B------:R-:W-:Y:S01]  /*2b30*/  FFMA.FTZ R165, R165, R237, R104 ;  /* 0x000000eda5a57223 */ /* 0x000fe20000010068 */
[----:B------:R-:W-:Y:S01]  /*2b40*/  FMUL.FTZ R177, R171, UR17 ;  /* 0x00000011abb17c20 */ /* 0x000fe20008410000 */
[----:B------:R-:W-:Y:S01]  /*2b50*/  @P0 FADD.FTZ R174, R87, R174 ;  /* 0x000000ae57ae0221 */ /* 0x000fe20000010000 */
[----:B------:R-:W-:Y:S01]  /*2b60*/  @P3 FSEL R203, R203, RZ, P5 ;  /* 0x000000ffcbcb3208 */ /* 0x000fe20002800000 */
[----:B------:R-:W-:Y:S01]  /*2b70*/  FMUL.FTZ R166, R212, R163 ;  /* 0x000000a3d4a67220 */ /* 0x000fe20000410000 */
[----:B------:R-:W-:Y:S01]  /*2b80*/  IADD3 R108, P5, R179, UR20, RZ ;  /* 0x00000014b36c7c10 */ /* 0x000fe2000ffbe0ff */
[----:B------:R-:W-:Y:S01]  /*2b90*/  FADD.FTZ R165, R162, -R165 ;  /* 0x800000a5a2a57221 */ /* 0x000fe20000010000 */
[----:B------:R-:W-:Y:S01]  /*2ba0*/  FFMA.FTZ R161, R161, R237, R104 ;  /* 0x000000eda1a17223 */ /* 0x000fe20000010068 */
[----:B------:R-:W-:Y:S01]  /*2bb0*/  FMUL.FTZ R178, R174, UR17 ;  /* 0x00000011aeb27c20 */ /* 0x000fe20008410000 */
[----:B------:R-:W-:Y:S01]  /*2bc0*/  IADD3.X R109, R180, UR21, RZ, P5, !PT ;  /* 0x00000015b46d7c10 */ /* 0x000fe2000affe4ff */
[----:B------:R-:W-:Y:S01]  /*2bd0*/  @P0 FADD.FTZ R166, R89, R166 ;  /* 0x000000a659a60221 */ /* 0x000fe20000010000 */
[----:B------:R-:W-:Y:S01]  /*2be0*/  LOP3.LUT P5, RZ, R209, 0xff00, RZ, 0xc0, !PT ;  /* 0x0000ff00d1ff7812 */ /* 0x000fe200078ac0ff */
[----:B------:R-:W-:Y:S01]  /*2bf0*/  FMUL.FTZ R165, R212, R165 ;  /* 0x000000a5d4a57220 */ /* 0x000fe20000410000 */
[----:B------:R-:W-:Y:S01]  /*2c00*/  FADD.FTZ R161, R160, -R161 ;  /* 0x800000a1a0a17221 */ /* 0x000fe20000010000 */
[--C-:B------:R-:W-:Y:S01]  /*2c10*/  FFMA.FTZ R159, R159, R237, R104.reuse ;  /* 0x000000ed9f9f7223 */ /* 0x100fe20000010068 */
[----:B------:R-:W-:Y:S01]  /*2c20*/  FSEL R226, R176, RZ, P5 ;  /* 0x000000ffb0e27208 */ /* 0x000fe20002800000 */
[----:B------:R-:W-:Y:S01]  /*2c30*/  FMUL.FTZ R175, R166, UR17 ;  /* 0x00000011a6af7c20 */ /* 0x000fe20008410000 */
        /* <DEDUP_REMOVED lines=13> */
[----:B------:R-:W-:Y:S01]  /*2d10*/  FFMA.FTZ R157, R157, R237, R104 ;  /* 0x000000ed9d9d7223 */ /* 0x000fe20000010068 */
[----:B------:R-:W-:Y:S01]  /*2d20*/  FMUL.FTZ R168, R161, UR17 ;  /* 0x00000011a1a87c20 */ /* 0x000fe20008410000 */
[----:B------:R-:W-:Y:S01]  /*2d30*/  @P0 FADD.FTZ R164, R91, R164 ;  /* 0x000000a45ba40221 */ /* 0x000fe20000010000 */
[----:B------:R-:W-:Y:S01]  /*2d40*/  FSEL R169, R213, RZ, P5 ;  /* 0x000000ffd5a97208 */ /* 0x000fe20002800000 */
[----:B------:R-:W-:Y:S01]  /*2d50*/  FMUL.FTZ R160, R212, R159 ;  /* 0x0000009fd4a07220 */ /* 0x000fe20000410000 */
        /* <DEDUP_REMOVED lines=14> */
[----:B------:R-:W-:Y:S01]  /*2e40*/  @P0 FADD.FTZ R159, R94, R159 ;  /* 0x0000009f5e9f0221 */ /* 0x000fe20000010000 */
[----:B------:R-:W-:Y:S01]  /*2e50*/  FMUL.FTZ R151, R212, R155 ;  /* 0x0000009bd4977220 */ /* 0x000fe20000410000 */
[----:B------:R-:W-:Y:S01]  /*2e60*/  FSEL R221, R210, RZ, P5 ;  /* 0x000000ffd2dd7208 */ /* 0x000fe20002800000 */
[-CC-:B------:R-:W-:Y:S01]  /*2e70*/  FFMA.FTZ R153, R153, R237.reuse, R104.reuse ;  /* 0x000000ed99997223 */ /* 0x180fe20000010068 */
[----:B------:R-:W-:Y:S01]  /*2e80*/  LOP3.LUT P5, RZ, R208, 0xff, RZ, 0xc0, !PT ;  /* 0x000000ffd0ff7812 */ /* 0x000fe200078ac0ff */
[----:B------:R-:W-:Y:S01]  /*2e90*/  FMUL.FTZ R163, R159, UR17 ;  /* 0x000000119fa37c20 */ /* 0x000fe20008410000 */
[----:B------:R-:W-:Y:S01]  /*2ea0*/  @P0 FADD.FTZ R151, R92, R151 ;  /* 0x000000975c970221 */ /* 0x000fe20000010000 */
[----:B------:R-:W-:Y:S01]  /*2eb0*/  FADD.FTZ R153, R152, -R153 ;  /* 0x8000009998997221 */ /* 0x000fe20000010000 */
[----:B------:R-:W-:Y:S01]  /*2ec0*/  FSEL R117, R177, RZ, P5 ;  /* 0x000000ffb1757208 */ /* 0x000fe20002800000 */
[----:B------:R-:W-:Y:S01]  /*2ed0*/  FFMA.FTZ R155, R150, R237, R104 ;  /* 0x000000ed969b7223 */ /* 0x000fe20000010068 */
[----:B------:R-:W-:Y:S01]  /*2ee0*/  LOP3.LUT P5, RZ, R208, 0xff000000, RZ, 0xc0, !PT ;  /* 0xff000000d0ff7812 */ /* 0x000fe200078ac0ff */
[----:B------:R-:W-:Y:S01]  /*2ef0*/  FMUL.FTZ R150, R212, R153 ;  /* 0x00000099d4967220 */ /* 0x000fe20000410000 */
[----:B------:R0:W-:Y:S01]  /*2f00*/  F2F.BF16.F32 R127, R117 ;  /* 0x00000075007f7304 */ /* 0x0001e20000202000 */
[----:B------:R-:W-:Y:S01]  /*2f10*/  FADD.FTZ R155, R124, -R155 ;  /* 0x8000009b7c9b7221 */ /* 0x000fe20000010000 */
[----:B------:R-:W-:Y:S01]  /*2f20*/  FSEL R236, R178, RZ, P5 ;  /* 0x000000ffb2ec7208 */ /* 0x000fe20002800000 */
[----:B------:R-:W-:Y:S01]  /*2f30*/  @P0 FADD.FTZ R150, R97, R150 ;  /* 0x0000009661960221 */ /* 0x000fe20000010000 */
[----:B------:R-:W-:Y:S01]  /*2f40*/  LOP3.LUT P5, RZ, R207, 0xff00, RZ, 0xc0, !PT ;  /* 0x0000ff00cfff7812 */ /* 0x000fe200078ac0ff */
[C---:B------:R-:W-:Y:S01]  /*2f50*/  FMUL.FTZ R153, R212.reuse, R155 ;  /* 0x0000009bd4997220 */ /* 0x040fe20000410000 */
[-CC-:B------:R-:W-:Y:S01]  /*2f60*/  FFMA.FTZ R124, R125, R237.reuse, R104.reuse ;  /* 0x000000ed7d7c7223 */ /* 0x180fe20000010068 */
[----:B------:R-:W-:Y:S01]  /*2f70*/  FFMA.FTZ R237, R123, R237, R104 ;  /* 0x000000ed7bed7223 */ /* 0x000fe20000010068 */
[----:B------:R-:W-:Y:S01]  /*2f80*/  FSEL R238, R175, RZ, P5 ;  /* 0x000000ffafee7208 */ /* 0x000fe20002800000 */
[----:B0-----:R-:W-:Y:S01]  /*2f90*/  FADD.FTZ R117, R131, -R154 ;  /* 0x8000009a83757221 */ /* 0x001fe20000010000 */
[----:B------:R-:W-:Y:S01]  /*2fa0*/  LOP3.LUT P5, RZ, R207, 0xff0000, RZ, 0xc0, !PT ;  /* 0x00ff0000cfff7812 */ /* 0x000fe200078ac0ff */
[----:B------:R-:W0:Y:S01]  /*2fb0*/  F2F.BF16.F32 R126, R236 ;  /* 0x000000ec007e7304 */ /* 0x000e220000202000 */
[----:B------:R-:W-:Y:S01]  /*2fc0*/  FMUL.FTZ R131, R151, UR17 ;  /* 0x0000001197837c20 */ /* 0x000fe20008410000 */
[----:B------:R-:W-:Y:S01]  /*2fd0*/  FMUL.FTZ R156, R212, R117 ;  /* 0x00000075d49c7220 */ /* 0x000fe20000410000 */
[----:B------:R-:W-:Y:S01]  /*2fe0*/  FSEL R219, R170, RZ, P5 ;  /* 0x000000ffaadb7208 */ /* 0x000fe20002800000 */
[----:B------:R-:W-:Y:S01]  /*2ff0*/  FMUL.FTZ R154, R150, UR17 ;  /* 0x00000011969a7c20 */ /* 0x000fe20008410000 */
[----:B------:R-:W-:Y:S01]  /*3000*/  LOP3.LUT P5, RZ, R207, 0xff, RZ, 0xc0, !PT ;  /* 0x000000ffcfff7812 */ /* 0x000fe200078ac0ff */
[----:B------:R-:W-:Y:S01]  /*3010*/  @P0 FADD.FTZ R156, R95, R156 ;  /* 0x0000009c5f9c0221 */ /* 0x000fe20000010000 */
[----:B------:R-:W-:Y:S01]  /*3020*/  @P0 FADD.FTZ R153, R98, R153 ;  /* 0x0000009962990221 */ /* 0x000fe20000010000 */
[----:B------:R-:W-:Y:S01]  /*3030*/  FADD.FTZ R237, R122, -R237 ;  /* 0x800000ed7aed7221 */ /* 0x000fe20000010000 */
[----:B------:R-:W-:Y:S01]  /*3040*/  FSEL R158, R168, RZ, P5 ;  /* 0x000000ffa89e7208 */ /* 0x000fe20002800000 */
[----:B------:R-:W-:Y:S01]  /*3050*/  FMUL.FTZ R152, R156, UR17 ;  /* 0x000000119c987c20 */ /* 0x000fe20008410000 */
[----:B------:R-:W-:Y:S01]  /*3060*/  LOP3.LUT P5, RZ, R207, 0xff000000, RZ, 0xc0, !PT ;  /* 0xff000000cfff7812 */ /* 0x000fe200078ac0ff */
[----:B------:R-:W-:Y:S01]  /*3070*/  FADD.FTZ R121, R121, -R124 ;  /* 0x8000007c79797221 */ /* 0x000fe20000010000 */
[----:B------:R-:W-:Y:S01]  /*3080*/  FMUL.FTZ R155, R153, UR17 ;  /* 0x00000011999b7c20 */ /* 0x000fe20008410000 */
[----:B------:R-:W-:Y:S01]  /*3090*/  F2F.BF16.F32 R208, R120 ;  /* 0x0000007800d07304 */ /* 0x000fe20000202000 */
[----:B------:R-:W-:Y:S01]  /*30a0*/  FSEL R220, R167, RZ, P5 ;  /* 0x000000ffa7dc7208 */ /* 0x000fe20002800000 */
[C---:B------:R-:W-:Y:S01]  /*30b0*/  FMUL.FTZ R157, R212.reuse, R121 ;  /* 0x00000079d49d7220 */ /* 0x040fe20000410000 */
[C---:B------:R-:W-:Y:S01]  /*30c0*/  LOP3.LUT P5, RZ, R215.reuse, 0xff00, RZ, 0xc0, !PT ;  /* 0x0000ff00d7ff7812 */ /* 0x040fe200078ac0ff */
[----:B------:R-:W-:Y:S01]  /*30d0*/  FMUL.FTZ R212, R212, R237 ;  /* 0x000000edd4d47220 */ /* 0x000fe20000410000 */
[----:B------:R-:W-:Y:S01]  /*30e0*/  @P3 F2FP.BF16.F32.PACK_AB R114, RZ, R114 ;  /* 0x00000072ff72323e */ /* 0x000fe200000010ff */
[----:B------:R-:W-:Y:S01]  /*30f0*/  @P0 FADD.FTZ R157, R96, R157 ;  /* 0x0000009d609d0221 */ /* 0x000fe20000010000 */
[----:B------:R-:W-:Y:S01]  /*3100*/  FSEL R214, R162, RZ, P5 ;  /* 0x000000ffa2d67208 */ /* 0x000fe20002800000 */
[----:B------:R-:W-:Y:S01]  /*3110*/  F2F.BF16.F32 R120, R238 ;  /* 0x000000ee00787304 */ /* 0x000fe20000202000 */
[----:B------:R-:W-:Y:S01]  /*3120*/  LOP3.LUT P5, RZ, R215, 0xff0000, RZ, 0xc0, !PT ;  /* 0x00ff0000d7ff7812 */ /* 0x000fe200078ac0ff */
[----:B------:R-:W-:Y:S01]  /*3130*/  @P0 FADD.FTZ R212, R99, R212 ;  /* 0x000000d463d40221 */ /* 0x000fe20000010000 */
[----:B------:R-:W-:Y:S01]  /*3140*/  @P3 F2FP.BF16.F32.PACK_AB R115, RZ, R115 ;  /* 0x00000073ff73323e */ /* 0x000fe200000010ff */
[----:B0-----:R-:W-:Y:S01]  /*3150*/  IMAD.U32 R126, R126, 0x10000, RZ ;  /* 0x000100007e7e7824 */ /* 0x001fe200078e00ff */
[----:B------:R-:W-:-:S02]  /*3160*/  FSEL R236, R163, RZ, P5 ;  /* 0x000000ffa3ec7208 */ /* 0x000fc40002800000 */
[----:B------:R-:W-:Y:S01]  /*3170*/  LOP3.LUT P5, RZ, R215, 0xff, RZ, 0xc0, !PT ;  /* 0x000000ffd7ff7812 */ /* 0x000fe200078ac0ff */
[----:B------:R-:W0:Y:S01]  /*3180*/  F2F.BF16.F32 R235, R235 ;  /* 0x000000eb00eb7304 */ /* 0x000e220000202000 */
[----:B------:R-:W-:Y:S02]  /*3190*/  @P3 F2FP.BF16.F32.PACK_AB R228, RZ, R228 ;  /* 0x000000e4ffe4323e */ /* 0x000fe400000010ff */
[----:B------:R-:W-:Y:S02]  /*31a0*/  FSEL R207, R131, RZ, P5 ;  /* 0x000000ff83cf7208 */ /* 0x000fe40002800000 */
[----:B------:R-:W-:Y:S02]  /*31b0*/  LOP3.LUT P5, RZ, R215, 0xff000000, RZ, 0xc0, !PT ;  /* 0xff000000d7ff7812 */ /* 0x000fe400078ac0ff */
[----:B------:R-:W-:Y:S01]  /*31c0*/  @P3 PRMT R16, R114, 0x7610, R16 ;  /* 0x0000761072103816 */ /* 0x000fe20000000010 */
[----:B------:R-:W1:Y:S01]  /*31d0*/  F2F.BF16.F32 R234, R234 ;  /* 0x000000ea00ea7304 */ /* 0x000e620000202000 */
[----:B------:R-:W-:-:S02]  /*31e0*/  FSEL R123, R152, RZ, P5 ;  /* 0x000000ff987b7208 */ /* 0x000fc40002800000 */
[----:B------:R-:W-:Y:S02]  /*31f0*/  LOP3.LUT P5, RZ, R206, 0xff00, RZ, 0xc0, !PT ;  /* 0x0000ff00ceff7812 */ /* 0x000fe400078ac0ff */
[----:B------:R-:W-:Y:S02]  /*3200*/  @P3 PRMT R23, R115, 0x7610, R23 ;  /* 0x0000761073173816 */ /* 0x000fe40000000017 */
[----:B------:R-:W-:Y:S01]  /*3210*/  FSEL R122, R154, RZ, P5 ;  /* 0x000000ff9a7a7208 */ /* 0x000fe20002800000 */
[----:B------:R-:W-:Y:S01]  /*3220*/  F2F.BF16.F32 R226, R226 ;  /* 0x000000e200e27304 */ /* 0x000fe20000202000 */
[----:B------:R-:W-:Y:S01]  /*3230*/  LOP3.LUT P5, RZ, R206, 0xff0000, RZ, 0xc0, !PT ;  /* 0x00ff0000ceff7812 */ /* 0x000fe200078ac0ff */
[----:B0-----:R-:W-:Y:S01]  /*3240*/  IMAD.WIDE.U32 R114, R235, 0x10000, RZ ;  /* 0x00010000eb727825 */ /* 0x001fe200078e00ff */
[----:B------:R-:W-:Y:S02]  /*3250*/  @P3 PRMT R40, R228, 0x7610, R40 ;  /* 0x00007610e4283816 */ /* 0x000fe40000000028 */
[----:B------:R-:W-:-:S02]  /*3260*/  FSEL R238, R155, RZ, P5 ;  /* 0x000000ff9bee7208 */ /* 0x000fc40002800000 */
[----:B------:R-:W-:Y:S01]  /*3270*/  ISETP.NE.U32.AND P5, PT, RZ, UR18, PT ;  /* 0x00000012ff007c0c */ /* 0x000fe2000bfa5070 */
[----:B------:R-:W-:Y:S01]  /*3280*/  F2F.BF16.F32 R230, R230 ;  /* 0x000000e600e67304 */ /* 0x000fe20000202000 */
[----:B-1----:R-:W-:Y:S01]  /*3290*/  IMAD.U32 R234, R234, 0x10000, RZ ;  /* 0x00010000eaea7824 */ /* 0x002fe200078e00ff */
[----:B------:R-:W-:Y:S02]  /*32a0*/  @P3 F2FP.BF16.F32.PACK_AB R231, RZ, R231 ;  /* 0x000000e7ffe7323e */ /* 0x000fe400000010ff */
[----:B------:R-:W-:Y:S02]  /*32b0*/  ISETP.NE.AND.EX P0, PT, RZ, UR19, PT, P5 ;  /* 0x00000013ff007c0c */ /* 0x000fe4000bf05350 */
[----:B------:R-:W-:Y:S02]  /*32c0*/  LOP3.LUT P5, RZ, R206, 0xff000000, RZ, 0xc0, !PT ;  /* 0xff000000ceff7812 */ /* 0x000fe400078ac0ff */
[----:B------:R-:W0:Y:S01]  /*32d0*/  F2F.BF16.F32 R224, R224 ;  /* 0x000000e000e07304 */ /* 0x000e220000202000 */
[----:B------:R-:W-:-:S02]  /*32e0*/  SEL R104, R105, R100, P0 ;  /* 0x0000006469687207 */ /* 0x000fc40000000000 */
[----:B------:R-:W-:Y:S02]  /*32f0*/  SEL R105, R106, R101, P0 ;  /* 0x000000656a697207 */ /* 0x000fe40000000000 */
[----:B------:R-:W-:Y:S02]  /*3300*/  SEL R106, R107, R102, P0 ;  /* 0x000000666b6a7207 */ /* 0x000fe40000000000 */
[----:B------:R-:W-:Y:S01]  /*3310*/  SEL R107, R232, R103, P0 ;  /* 0x00000067e86b7207 */ /* 0x000fe20000000000 */
[----:B------:R-:W1:Y:S01]  /*3320*/  F2F.BF16.F32 R222, R222 ;  /* 0x000000de00de7304 */ /* 0x000e620000202000 */
[----:B------:R-:W-:-:S03]  /*3330*/  @P3 PRMT R11, R231, 0x7610, R11 ;  /* 0x00007610e70b3816 */ /* 0x000fc6000000000b */
[----:B------:R2:W-:Y:S01]  /*3340*/  @P1 STG.E.128 desc[UR6][R112.64], R104 ;  /* 0x0000006870001986 */ /* 0x0005e2000c101d06 */
[----:B0-----:R-:W-:-:S03]  /*3350*/  IMAD.U32 R224, R224, 0x10000, RZ ;  /* 0x00010000e0e07824 */ /* 0x001fc600078e00ff */
[----:B------:R-:W0:Y:S01]  /*3360*/  F2F.BF16.F32 R229, R229 ;  /* 0x000000e500e57304 */ /* 0x000e220000202000 */
[----:B-1----:R-:W-:-:S07]  /*3370*/  SHF.L.U32 R222, R222, 0x10, RZ ;  /* 0x00000010dede7819 */ /* 0x002fce00000006ff */
[----:B------:R-:W1:Y:S01]  /*3380*/  F2F.BF16.F32 R233, R233 ;  /* 0x000000e900e97304 */ /* 0x000e620000202000 */
[----:B--2---:R-:W-:Y:S01]  /*3390*/  IMAD.WIDE.U32 R112, R226, 0x10000, RZ ;  /* 0x00010000e2707825 */ /* 0x004fe200078e00ff */
[----:B0-----:R-:W-:-:S06]  /*33a0*/  LOP3.LUT R104, R114, R229, RZ, 0xfc, !PT ;  /* 0x000000e572687212 */ /* 0x001fcc00078efcff */
[----:B------:R-:W-:Y:S01]  /*33b0*/  F2F.BF16.F32 R169, R169 ;  /* 0x000000a900a97304 */ /* 0x000fe20000202000 */
[----:B------:R-:W-:Y:S01]  /*33c0*/  IMAD.WIDE.U32 R106, R230, 0x10000, RZ ;  /* 0x00010000e66a7825 */ /* 0x000fe200078e00ff */
[----:B-1----:R-:W-:-:S06]  /*33d0*/  LOP3.LUT R105, R115, R234, R233, 0xfe, !PT ;  /* 0x000000ea73697212 */ /* 0x002fcc00078efee9 */
[----:B------:R-:W-:Y:S01]  /*33e0*/  F2F.BF16.F32 R225, R225 ;  /* 0x000000e100e17304 */ /* 0x000fe20000202000 */
[----:B------:R0:W-:Y:S07]  /*33f0*/  STG.E.64 desc[UR6][R118.64], R104 ;  /* 0x0000006876007986 */ /* 0x0001ee000c101b06 */
[----:B------:R-:W1:Y:S08]  /*3400*/  F2F.BF16.F32 R227, R227 ;  /* 0x000000e300e37304 */ /* 0x000e700000202000 */
[----:B------:R-:W2:Y:S01]  /*3410*/  F2F.BF16.F32 R223, R223 ;  /* 0x000000df00df7304 */ /* 0x000ea20000202000 */
[----:B-1----:R-:W-:-:S07]  /*3420*/  LOP3.LUT R125, R107, R224, R227, 0xfe, !PT ;  /* 0x000000e06b7d7212 */ /* 0x002fce00078efee3 */
[----:B------:R-:W1:Y:S01]  /*3430*/  F2F.BF16.F32 R220, R220 ;  /* 0x000000dc00dc7304 */ /* 0x000e620000202000 */
[----:B--2---:R-:W-:-:S07]  /*3440*/  LOP3.LUT R124, R106, R223, RZ, 0xfc, !PT ;  /* 0x000000df6a7c7212 */ /* 0x004fce00078efcff */
[----:B------:R2:W-:Y:S01]  /*3450*/  F2F.BF16.F32 R117, R158 ;  /* 0x0000009e00757304 */ /* 0x0005e20000202000 */
[----:B------:R-:W-:-:S04]  /*3460*/  IMAD.WIDE.U32 R106, R208, 0x10000, RZ ;  /* 0x00010000d06a7825 */ /* 0x000fc800078e00ff */
[----:B-1----:R-:W-:-:S03]  /*3470*/  IMAD.U32 R220, R220, 0x10000, RZ ;  /* 0x00010000dcdc7824 */ /* 0x002fc600078e00ff */
[----:B------:R-:W-:Y:S01]  /*3480*/  F2F.BF16.F32 R219, R219 ;  /* 0x000000db00db7304 */ /* 0x000fe20000202000 */
[----:B--2---:R-:W-:-:S05]  /*3490*/  FMUL.FTZ R158, R212, UR17 ;  /* 0x00000011d49e7c20 */ /* 0x004fca0008410000 */
[----:B------:R-:W-:Y:S02]  /*34a0*/  FSEL R237, R158, RZ, P5 ;  /* 0x000000ff9eed7208 */ /* 0x000fe40002800000 */
[----:B------:R-:W1:Y:S01]  /*34b0*/  F2F.BF16.F32 R221, R221 ;  /* 0x000000dd00dd7304 */ /* 0x000e620000202000 */
[----:B------:R-:W-:-:S07]  /*34c0*/  LOP3.LUT P5, RZ, R206, 0xff, RZ, 0xc0, !PT ;  /* 0x000000ffceff7812 */ /* 0x000fce00078ac0ff */
[----:B------:R-:W2:Y:S01]  /*34d0*/  F2F.BF16.F32 R214, R214 ;  /* 0x000000d600d67304 */ /* 0x000ea20000202000 */
[----:B-1----:R-:W-:-:S07]  /*34e0*/  LOP3.LUT R121, R107, R126, R221, 0xfe, !PT ;  /* 0x0000007e6b797212 */ /* 0x002fce00078efedd */
[----:B------:R1:W-:Y:S08]  /*34f0*/  F2F.BF16.F32 R228, R122 ;  /* 0x0000007a00e47304 */ /* 0x0003f00000202000 */
[----:B------:R3:W4:Y:S01]  /*3500*/  F2F.BF16.F32 R232, R123 ;  /* 0x0000007b00e87304 */ /* 0x0007220000202000 */
[----:B-1----:R-:W-:Y:S01]  /*3510*/  LOP3.LUT R122, R112, R169, RZ, 0xfc, !PT ;  /* 0x000000a9707a7212 */ /* 0x002fe200078efcff */
[----:B------:R-:W-:-:S05]  /*3520*/  FMUL.FTZ R169, R157, UR17 ;  /* 0x000000119da97c20 */ /* 0x000fca0008410000 */
[----:B------:R-:W-:Y:S01]  /*3530*/  FSEL R208, R169, RZ, P5 ;  /* 0x000000ffa9d07208 */ /* 0x000fe20002800000 */
[----:B------:R-:W1:Y:S01]  /*3540*/  F2F.BF16.F32 R215, R236 ;  /* 0x000000ec00d77304 */ /* 0x000e620000202000 */
[----:B---3--:R-:W-:Y:S01]  /*3550*/  LOP3.LUT R123, R113, R222, R225, 0xfe, !PT ;  /* 0x000000de717b7212 */ /* 0x008fe200078efee1 */
[----:B------:R-:W-:Y:S01]  /*3560*/  IMAD.WIDE.U32 R112, R120, 0x10000, RZ ;  /* 0x0001000078707825 */ /* 0x000fe200078e00ff */
[----:B------:R-:W-:Y:S02]  /*3570*/  @P3 LOP3.LUT P5, RZ, R29, 0xff0000, RZ, 0xc0, !PT ;  /* 0x00ff00001dff3812 */ /* 0x000fe400078ac0ff */
[----:B------:R-:W-:Y:S01]  /*3580*/  LOP3.LUT R120, R106, R127, RZ, 0xfc, !PT ;  /* 0x0000007f6a787212 */ /* 0x000fe200078efcff */
[----:B--2---:R-:W-:Y:S01]  /*3590*/  IMAD.WIDE.U32 R106, R214, 0x10000, RZ ;  /* 0x00010000d66a7825 */ /* 0x004fe200078e00ff */
[----:B------:R-:W-:Y:S01]  /*35a0*/  LOP3.LUT R113, R113, R220, R219, 0xfe, !PT ;  /* 0x000000dc71717212 */ /* 0x000fe200078efedb */
[----:B------:R-:W2:Y:S01]  /*35b0*/  F2F.BF16.F32 R237, R237 ;  /* 0x000000ed00ed7304 */ /* 0x000ea20000202000 */
[----:B------:R-:W-:-:S02]  /*35c0*/  @P3 FSEL R206, R116, RZ, P5 ;  /* 0x000000ff74ce3208 */ /* 0x000fc40002800000 */
[C---:B------:R-:W-:Y:S02]  /*35d0*/  @P1 LEA R126, P5, R205.reuse, UR18, 0x4 ;  /* 0x00000012cd7e1c11 */ /* 0x040fe4000f8a20ff */
[----:B----4-:R-:W-:Y:S02]  /*35e0*/  SHF.L.U32 R232, R232, 0x10, RZ ;  /* 0x00000010e8e87819 */ /* 0x010fe400000006ff */
[----:B------:R-:W-:Y:S01]  /*35f0*/  LOP3.LUT R112, R112, R117, RZ, 0xfc, !PT ;  /* 0x0000007570707212 */ /* 0x000fe200078efcff */
[----:B------:R-:W3:Y:S01]  /*3600*/  F2F.BF16.F32 R207, R207 ;  /* 0x000000cf00cf7304 */ /* 0x000ee20000202000 */
[----:B------:R-:W-:Y:S01]  /*3610*/  @P1 LEA.HI.X R127, R205, UR19, RZ, 0x4, P5 ;  /* 0x00000013cd7f1c11 */ /* 0x000fe2000a8f24ff */
[----:B------:R-:W-:Y:S01]  /*3620*/  IMAD.WIDE.U32 R116, R228, 0x10000, RZ ;  /* 0x00010000e4747825 */ /* 0x000fe200078e00ff */
[----:B-1----:R-:W-:Y:S02]  /*3630*/  LOP3.LUT R115, R107, R232, R215, 0xfe, !PT ;  /* 0x000000e86b737212 */ /* 0x002fe400078efed7 */
[----:B------:R-:W-:Y:S01]  /*3640*/  @P3 LOP3.LUT P5, RZ, R29, 0xff, RZ, 0xc0, !PT ;  /* 0x000000ff1dff3812 */ /* 0x000fe200078ac0ff */
[----:B--2---:R-:W-:-:S02]  /*3650*/  IMAD.U32 R107, R237, 0x10000, RZ ;  /* 0x00010000ed6b7824 */ /* 0x004fc400078e00ff */
[----:B------:R-:W1:Y:S01]  /*3660*/  F2F.BF16.F32 R238, R238 ;  /* 0x000000ee00ee7304 */ /* 0x000e620000202000 */
[----:B------:R-:W-:Y:S02]  /*3670*/  @P3 FSEL R213, R213, RZ, P5 ;  /* 0x000000ffd5d53208 */ /* 0x000fe40002800000 */
[----:B------:R-:W-:Y:S02]  /*3680*/  @P3 LOP3.LUT P5, RZ, R29, 0xff000000, RZ, 0xc0, !PT ;  /* 0xff0000001dff3812 */ /* 0x000fe400078ac0ff */
[----:B---3--:R-:W-:-:S03]  /*3690*/  LOP3.LUT R114, R106, R207, RZ, 0xfc, !PT ;  /* 0x000000cf6a727212 */ /* 0x008fc600078efcff */
[----:B------:R-:W2:Y:S01]  /*36a0*/  F2F.BF16.F32 R219, R208 ;  /* 0x000000d000db7304 */ /* 0x000ea20000202000 */
[----:B------:R-:W-:Y:S01]  /*36b0*/  IMAD.SHL.U32 R207, R205, 0x8, RZ ;  /* 0x00000008cdcf7824 */ /* 0x000fe200078e00ff */
[----:B-1----:R-:W-:Y:S02]  /*36c0*/  LOP3.LUT R117, R117, R107, R238, 0xfe, !PT ;  /* 0x0000006b75757212 */ /* 0x002fe400078efeee */
[----:B--2---:R-:W-:Y:S01]  /*36d0*/  LOP3.LUT R116, R116, R219, RZ, 0xfc, !PT ;  /* 0x000000db74747212 */ /* 0x004fe200078efcff */
        /* <DEDUP_REMOVED lines=9> */
.L_x_2311:
[----:B0-----:R-:W-:Y:S02]  /*3770*/  SEL R105, R216, R101, P0 ;  /* 0x00000065d8697207 */ /* 0x001fe40000000000 */
[----:B------:R-:W-:Y:S02]  /*3780*/  SEL R106, R211, R102, P0 ;  /* 0x00000066d36a7207 */ /* 0x000fe40000000000 */
[----:B------:R-:W-:Y:S02]  /*3790*/  SEL R107, R202, R103, P0 ;  /* 0x00000067ca6b7207 */ /* 0x000fe40000000000 */
[----:B------:R-:W-:Y:S02]  /*37a0*/  SEL R104, R187, R100, P0 ;  /* 0x00000064bb687207 */ /* 0x000fe40000000000 */
[----:B------:R-:W-:Y:S02]  /*37b0*/  SHF.R.U32.HI R208, RZ, 0x1d, R205 ;  /* 0x0000001dffd07819 */ /* 0x000fe400000116cd */
[----:B------:R-:W-:Y:S01]  /*37c0*/  @P3 FSEL R205, R128, RZ, P5 ;  /* 0x000000ff80cd3208 */ /* 0x000fe20002800000 */
        /* <DEDUP_REMOVED lines=32> */
.L_x_2312:
[----:B------:R1:W-:Y:S01]  /*39d0*/  @P1 STG.E.128 desc[UR6][R126.64], R104 ;  /* 0x000000687e001986 */ /* 0x0003e2000c101d06 */
[----:B------:R-:W-:Y:S01]  /*39e0*/  @P3 FSEL R177, R177, RZ, P5 ;  /* 0x000000ffb1b13208 */ /* 0x000fe20002800000 */
[----:B------:R-:W-:Y:S01]  /*39f0*/  IMAD.SHL.U32 R125, R204, 0x8, RZ ;  /* 0x00000008cc7d7824 */ /* 0x000fe200078e00ff */
[----:B------:R-:W-:Y:S01]  /*3a00*/  @P3 LOP3.LUT P5, RZ, R30, 0xff000000, RZ, 0xc0, !PT ;  /* 0xff0000001eff3812 */ /* 0x000fe200078ac0ff */
[----:B------:R1:W-:Y:S01]  /*3a10*/  STG.E.64 desc[UR6][R128.64], R122 ;  /* 0x0000007a80007986 */ /* 0x0003e2000c101b06 */
[----:B------:R-:W-:Y:S02]  /*3a20*/  SHF.R.U32.HI R204, RZ, 0x1d, R204 ;  /* 0x0000001dffcc7819 */ /* 0x000fe400000116cc */
[----:B------:R-:W-:Y:S02]  /*3a30*/  @P3 FSEL R178, R178, RZ, P5 ;  /* 0x000000ffb2b23208 */ /* 0x000fe40002800000 */
[----:B0-----:R-:W-:Y:S02]  /*3a40*/  IADD3 R110, P5, R125, UR20, RZ ;  /* 0x000000147d6e7c10 */ /* 0x001fe4000ffbe0ff */
[----:B------:R-:W-:-:S02]  /*3a50*/  @P3 F2FP.BF16.F32.PACK_AB R176, RZ, R176 ;  /* 0x000000b0ffb0323e */ /* 0x000fc400000010ff */
[----:B------:R-:W-:Y:S02]  /*3a60*/  @P3 F2FP.BF16.F32.PACK_AB R206, RZ, R206 ;  /* 0x000000ceffce323e */ /* 0x000fe400000010ff */
[----:B------:R-:W-:Y:S02]  /*3a70*/  @P3 F2FP.BF16.F32.PACK_AB R213, RZ, R213 ;  /* 0x000000d5ffd5323e */ /* 0x000fe400000010ff */
[----:B------:R-:W-:Y:S02]  /*3a80*/  @P3 F2FP.BF16.F32.PACK_AB R205, RZ, R205 ;  /* 0x000000cdffcd323e */ /* 0x000fe400000010ff */
[----:B------:R-:W-:Y:S02]  /*3a90*/  IADD3.X R111, R204, UR21, RZ, P5, !PT ;  /* 0x00000015cc6f7c10 */ /* 0x000fe4000affe4ff */
[----:B------:R-:W-:Y:S02]  /*3aa0*/  @P3 LOP3.LUT P5, RZ, R31, 0xff00, RZ, 0xc0, !PT ;  /* 0x0000ff001fff3812 */ /* 0x000fe400078ac0ff */
[----:B------:R-:W-:-:S02]  /*3ab0*/  @P3 PRMT R23, R176, 0x7610, R23 ;  /* 0x00007610b0173816 */ /* 0x000fc40000000017 */
[----:B------:R-:W-:Y:S02]  /*3ac0*/  @P3 PRMT R40, R206, 0x7610, R40 ;  /* 0x00007610ce283816 */ /* 0x000fe40000000028 */
[----:B------:R-:W-:Y:S02]  /*3ad0*/  @P3 PRMT R16, R213, 0x7610, R16 ;  /* 0x00007610d5103816 */ /* 0x000fe40000000010 */
        /* <DEDUP_REMOVED lines=10> */
.L_x_2313:
        /* <DEDUP_REMOVED lines=32> */
.L_x_2314:
        /* <DEDUP_REMOVED lines=38> */
.L_x_2315:
[----:B------:R-:W-:Y:S01]  /*3fe0*/  @P3 FSEL R131, R131, RZ, P5 ;  /* 0x000000ff83833208 */ /* 0x000fe20002800000 */
[----:B0-----:R-:W-:Y:S01]  /*3ff0*/  IMAD.SHL.U32 R111, R25, 0x8, RZ ;  /* 0x00000008196f7824 */ /* 0x001fe200078e00ff */
[----:B------:R-:W-:Y:S01]  /*4000*/  @P3 LOP3.LUT P5, RZ, R0, 0xff000000, RZ, 0xc0, !PT ;  /* 0xff00000000ff3812 */ /* 0x000fe200078ac0ff */
[----:B------:R0:W-:Y:S01]  /*4010*/  @P1 STG.E.128 desc[UR6][R118.64], R104 ;  /* 0x0000006876001986 */ /* 0x0001e2000c101d06 */
[----:B------:R-:W-:Y:S01]  /*4020*/  SHF.R.U32.HI R112, RZ, 0x1d, R25 ;  /* 0x0000001dff707819 */ /* 0x000fe20000011619 */
[----:B------:R-:W-:Y:S01]  /*4030*/  IMAD.SHL.U32 R25, R26, 0x8, RZ ;  /* 0x000000081a197824 */ /* 0x000fe200078e00ff */
[----:B------:R-:W-:Y:S02]  /*4040*/  @P3 FSEL R152, R152, RZ, P5 ;  /* 0x000000ff98983208 */ /* 0x000fe40002800000 */
[----:B------:R-:W-:Y:S02]  /*4050*/  SEL R101, R150, R101, P0 ;  /* 0x0000006596657207 */ /* 0x000fe40000000000 */
[----:B------:R-:W-:-:S02]  /*4060*/  SEL R102, R153, R102, P0 ;  /* 0x0000006699667207 */ /* 0x000fc40000000000 */
[----:B------:R-:W-:Y:S02]  /*4070*/  SEL R100, R157, R100, P0 ;  /* 0x000000649d647207 */ /* 0x000fe40000000000 */
[----:B------:R-:W-:Y:S02]  /*4080*/  SEL R103, R212, R103, P0 ;  /* 0x00000067d4677207 */ /* 0x000fe40000000000 */
[----:B------:R-:W-:Y:S02]  /*4090*/  @P3 F2FP.BF16.F32.PACK_AB R162, RZ, R162 ;  /* 0x000000a2ffa2323e */ /* 0x000fe400000010ff */
[----:B------:R-:W-:Y:S02]  /*40a0*/  @P3 F2FP.BF16.F32.PACK_AB R163, RZ, R163 ;  /* 0x000000a3ffa3323e */ /* 0x000fe400000010ff */
[----:B------:R-:W-:Y:S02]  /*40b0*/  @P3 F2FP.BF16.F32.PACK_AB R131, RZ, R131 ;  /* 0x00000083ff83323e */ /* 0x000fe400000010ff */
[----:B0-----:R-:W-:-:S02]  /*40c0*/  IADD3 R104, P5, R111, UR20, RZ ;  /* 0x000000146f687c10 */ /* 0x001fc4000ffbe0ff */
        /* <DEDUP_REMOVED lines=21> */
.L_x_2316:
        /* <DEDUP_REMOVED lines=27> */
.L_x_2317:
        /* <DEDUP_REMOVED lines=54> */
[----:B------:R-:W-:-:S07]  /*4730*/  IMAD.MOV.U32 R15, RZ, RZ, R17 ;  /* 0x000000ffff0f7224 */ /* 0x000fce00078e0011 */
.L_x_2308:
        /* <DEDUP_REMOVED lines=25> */
.L_x_2309:
[----:B------:R-:W-:Y:S01]  /*48d0*/  HFMA2.MMA R118, -RZ, RZ, 0, 1.847743988037109375e-06 ;  /* 0x0000001fff767435 */ /* 0x000fe200000001ff */
[----:B------:R-:W-:Y:S01]  /*48e0*/  MOV R116, R105 ;  /* 0x0000006900747202 */ /* 0x000fe20000000f00 */
[----:B------:R-:W-:Y:S02]  /*48f0*/  IMAD.MOV.U32 R117, RZ, RZ, 0x10 ;  /* 0x00000010ff757424 */ /* 0x000fe400078e00ff */
[----:B------:R-:W-:-:S07]  /*4900*/  IMAD.MOV.U32 R115, RZ, RZ, -0x1 ;  /* 0xffffffffff737424 */ /* 0x000fce00078e00ff */
[----:B-----5:R-:W-:Y:S05]  /*4910*/  WARPSYNC.COLLECTIVE R115, `(.L_x_2319) ;  /* 0x0000000073087348 */ /* 0x020fea0003c00000 */
[----:B------:R0:W1:Y:S02]  /*4920*/  SHFL.DOWN P2, R114, R116, R117, R118 ;  /* 0x0800007574727389 */ /* 0x0000640000040076 */
[----:B01---5:R-:W-:Y:S01]  /*4930*/  ENDCOLLECTIVE ;  /* 0x000000000000791b */ /* 0x023fe20003800000 */
.L_x_2319:
[----:B------:R-:W-:Y:S01]  /*4940*/  IMAD.MOV.U32 R116, RZ, RZ, R19 ;  /* 0x000000ffff747224 */ /* 0x000fe200078e0013 */
[----:B------:R-:W-:-:S07]  /*4950*/  MOV R14, R114 ;  /* 0x00000072000e7202 */ /* 0x000fce0000000f00 */
[----:B------:R-:W-:Y:S05]  /*4960*/  WARPSYNC.COLLECTIVE R115, `(.L_x_2320) ;  /* 0x0000000073087348 */ /* 0x000fea0003c00000 */
[----:B------:R0:W1:Y:S02]  /*4970*/  SHFL.DOWN P2, R114, R116, R117, R118 ;  /* 0x0800007574727389 */ /* 0x0000640000040076 */
[----:B01----:R-:W-:Y:S01]  /*4980*/  ENDCOLLECTIVE ;  /* 0x000000000000791b */ /* 0x003fe20003800000 */
.L_x_2320:
[----:B------:R-:W-:Y:S01]  /*4990*/  FADD.FTZ R14, R105, R14 ;  /* 0x0000000e690e7221 */ /* 0x000fe20000010000 */
[----:B------:R-:W-:-:S03]  /*49a0*/  HFMA2.MMA R117, -RZ, RZ, 0, 4.76837158203125e-07 ;  /* 0x00000008ff757435 */ /* 0x000fc600000001ff */
[----:B------:R-:W-:Y:S01]  /*49b0*/  IMAD.MOV.U32 R116, RZ, RZ, R14 ;  /* 0x000000ffff747224 */ /* 0x000fe200078e000e */
[----:B------:R-:W-:-:S07]  /*49c0*/  MOV R104, R114 ;  /* 0x0000007200687202 */ /* 0x000fce0000000f00 */
[----:B------:R-:W-:Y:S05]  /*49d0*/  WARPSYNC.COLLECTIVE R115, `(.L_x_2321) ;  /* 0x0000000073087348 */ /* 0x000fea0003c00000 */
[----:B------:R0:W1:Y:S02]  /*49e0*/  SHFL.DOWN P2, R114, R116, R117, R118 ;  /* 0x0800007574727389 */ /* 0x0000640000040076 */
[----:B01----:R-:W-:Y:S01]  /*49f0*/  ENDCOLLECTIVE ;  /* 0x000000000000791b */ /* 0x003fe20003800000 */
.L_x_2321:
[----:B------:R-:W-:-:S05]  /*4a00*/  FADD.FTZ R104, R19, R104 ;  /* 0x0000006813687221 */ /* 0x000fca0000010000 */
[----:B------:R-:W-:Y:S01]  /*4a10*/  MOV R116, R104 ;  /* 0x0000006800747202 */ /* 0x000fe20000000f00 */
[----:B------:R-:W-:-:S07]  /*4a20*/  IMAD.MOV.U32 R109, RZ, RZ, R114 ;  /* 0x000000ffff6d7224 */ /* 0x000fce00078e0072 */
[----:B------:R-:W-:Y:S05]  /*4a30*/  WARPSYNC.COLLECTIVE R115, `(.L_x_2322) ;  /* 0x0000000073087348 */ /* 0x000fea0003c00000 */
[----:B------:R0:W1:Y:S02]  /*4a40*/  SHFL.DOWN P2, R114, R116, R117, R118 ;  /* 0x0800007574727389 */ /* 0x0000640000040076 */
[----:B01----:R-:W-:Y:S01]  /*4a50*/  ENDCOLLECTIVE ;  /* 0x000000000000791b */ /* 0x003fe20003800000 */
.L_x_2322:
        /* <DEDUP_REMOVED lines=8> */
.L_x_2323:
[----:B------:R-:W-:-:S04]  /*4ae0*/  FADD.FTZ R111, R104, R111 ;  /* 0x0000006f686f7221 */ /* 0x000fc80000010000 */
[----:B------:R-:W-:Y:S01]  /*4af0*/  IMAD.MOV.U32 R116, RZ, RZ, R111 ;  /* 0x000000ffff747224 */ /* 0x000fe200078e006f */
[----:B------:R-:W-:-:S07]  /*4b00*/  MOV R108, R114 ;  /* 0x00000072006c7202 */ /* 0x000fce0000000f00 */
[----:B------:R-:W-:Y:S05]  /*4b10*/  WARPSYNC.COLLECTIVE R115, `(.L_x_2324) ;  /* 0x0000000073087348 */ /* 0x000fea0003c00000 */
[----:B------:R0:W1:Y:S02]  /*4b20*/  SHFL.DOWN P2, R114, R116, R117, R118 ;  /* 0x0800007574727389 */ /* 0x0000640000040076 */
[----:B01----:R-:W-:Y:S01]  /*4b30*/  ENDCOLLECTIVE ;  /* 0x000000000000791b */ /* 0x003fe20003800000 */
.L_x_2324:
[----:B------:R-:W-:Y:S01]  /*4b40*/  FADD.FTZ R108, R109, R108 ;  /* 0x0000006c6d6c7221 */ /* 0x000fe20000010000 */
[----:B------:R-:W-:-:S03]  /*4b50*/  HFMA2.MMA R117, -RZ, RZ, 0, 1.1920928955078125e-07 ;  /* 0x00000002ff757435 */ /* 0x000fc600000001ff */
[----:B------:R-:W-:Y:S01]  /*4b60*/  IMAD.MOV.U32 R116, RZ, RZ, R108 ;  /* 0x000000ffff747224 */ /* 0x000fe200078e006c */
[----:B------:R-:W-:-:S07]  /*4b70*/  MOV R110, R114 ;  /* 0x00000072006e7202 */ /* 0x000fce0000000f00 */
[----:B------:R-:W-:Y:S05]  /*4b80*/  WARPSYNC.COLLECTIVE R115, `(.L_x_2325) ;  /* 0x0000000073087348 */ /* 0x000fea0003c00000 */
[----:B------:R0:W1:Y:S02]  /*4b90*/  SHFL.DOWN P2, R114, R116, R117, R118 ;  /* 0x0800007574727389 */ /* 0x0000640000040076 */
[----:B01----:R-:W-:Y:S01]  /*4ba0*/  ENDCOLLECTIVE ;  /* 0x000000000000791b */ /* 0x003fe20003800000 */
.L_x_2325:
[----:B------:R-:W-:-:S05]  /*4bb0*/  FADD.FTZ R110, R111, R110 ;  /* 0x0000006e6f6e7221 */ /* 0x000fca0000010000 */
[----:B------:R-:W-:Y:S01]  /*4bc0*/  MOV R116, R110 ;  /* 0x0000006e00747202 */ /* 0x000fe20000000f00 */
[----:B------:R-:W-:-:S07]  /*4bd0*/  IMAD.MOV.U32 R19, RZ, RZ, R114 ;  /* 0x000000ffff137224 */ /* 0x000fce00078e0072 */
[----:B------:R-:W-:Y:S05]  /*4be0*/  WARPSYNC.COLLECTIVE R115, `(.L_x_2326) ;  /* 0x0000000073087348 */ /* 0x000fea0003c00000 */
[----:B------:R0:W1:Y:S02]  /*4bf0*/  SHFL.DOWN P2, R114, R116, R117, R118 ;  /* 0x0800007574727389 */ /* 0x0000640000040076 */
[----:B01----:R-:W-:Y:S01]  /*4c00*/  ENDCOLLECTIVE ;  /* 0x000000000000791b */ /* 0x003fe20003800000 */
.L_x_2326:
[----:B------:R-:W-:Y:S01]  /*4c10*/  FADD.FTZ R112, R108, R19 ;  /* 0x000000136c707221 */ /* 0x000fe20000010000 */
[----:B------:R-:W-:Y:S01]  /*4c20*/  IMAD.MOV.U32 R19, RZ, RZ, R20 ;  /* 0x000000ffff137224 */ /* 0x000fe200078e0014 */
[----:B------:R-:W-:-:S03]  /*4c30*/  MOV R20, R106 ;  /* 0x0000006a00147202 */ /* 0x000fc60000000f00 */
[----:B------:R-:W-:Y:S01]  /*4c40*/  MOV R116, R112 ;  /* 0x0000007000747202 */ /* 0x000fe20000000f00 */
[----:B------:R-:W-:Y:S02]  /*4c50*/  IMAD.MOV.U32 R117, RZ, RZ, 0x1 ;  /* 0x00000001ff757424 */ /* 0x000fe400078e00ff */
[----:B------:R-:W-:-:S07]  /*4c60*/  IMAD.MOV.U32 R105, RZ, RZ, R114 ;  /* 0x000000ffff697224 */ /* 0x000fce00078e0072 */
[----:B------:R-:W-:Y:S05]  /*4c70*/  WARPSYNC.COLLECTIVE R115, `(.L_x_2327) ;  /* 0x0000000073087348 */ /* 0x000fea0003c00000 */
[----:B------:R0:W1:Y:S02]  /*4c80*/  SHFL.DOWN P2, R114, R116, R117, R118 ;  /* 0x0800007574727389 */ /* 0x0000640000040076 */
[----:B01----:R-:W-:Y:S01]  /*4c90*/  ENDCOLLECTIVE ;  /* 0x000000000000791b */ /* 0x003fe20003800000 */
.L_x_2327:
[----:B------:R-:W-:-:S04]  /*4ca0*/  FADD.FTZ R105, R110, R105 ;  /* 0x000000696e697221 */ /* 0x000fc80000010000 */
[----:B------:R-:W-:Y:S01]  /*4cb0*/  IMAD.MOV.U32 R116, RZ, RZ, R105 ;  /* 0x000000ffff747224 */ /* 0x000fe200078e0069 */
[----:B------:R-:W-:-:S07]  /*4cc0*/  MOV R113, R114 ;  /* 0x0000007200717202 */ /* 0x000fce0000000f00 */
[----:B------:R-:W-:Y:S05]  /*4cd0*/  WARPSYNC.COLLECTIVE R115, `(.L_x_2328) ;  /* 0x0000000073087348 */ /* 0x000fea0003c00000 */
[----:B------:R0:W1:Y:S02]  /*4ce0*/  SHFL.DOWN P2, R114, R116, R117, R118 ;  /* 0x0800007574727389 */ /* 0x0000640000040076 */
[----:B01----:R-:W-:Y:S01]  /*4cf0*/  ENDCOLLECTIVE ;  /* 0x000000000000791b */ /* 0x003fe20003800000 */
.L_x_2328:
[----:B------:R-:W-:Y:S05]  /*4d00*/  BRA `(.L_x_2329) ;  /* 0xffffffd000e87947 */ /* 0x000fea000383ffff */
.L_x_2330:
        /* <DEDUP_REMOVED lines=15> */
.L_x_4551:


//--------------------- .text._ZN10layer_norm31ln_parallel_residual_bwd_kernelINS_13Kernel_traitsIf6__halfS2_S2_fjLj7168ELj1ELj1ELj8ELj8ENS_18Kernel_traits_baseILj7168EfS2_S2_S2_fjLj256EEEEELb0ELb0ELb0EEEvNS_9BwdParamsE --------------------------
	.section	.text._ZN10layer_norm31ln_parallel_residual_bwd_kernelINS_13Kernel_traitsIf6__halfS2_S2_fjLj7168ELj1ELj1ELj8ELj8ENS_18Kernel_traits_baseILj7168EfS2_S2_S2_fjLj256EEEEELb0ELb0ELb0EEEvNS_9BwdParamsE,"ax",@progbits
	.align	128
        .global         _ZN10layer_norm31ln_parallel_residual_bwd_kernelINS_13Kernel_traitsIf6__halfS2_S2_fjLj7168ELj1ELj1ELj8ELj8ENS_18Kernel_traits_baseILj7168EfS2_S2_S2_fjLj256EEEEELb0ELb0ELb0EEEvNS_9BwdParamsE
        .type           _ZN10layer_norm31ln_parallel_residual_bwd_kernelINS_13Kernel_traitsIf6__halfS2_S2_fjLj7168ELj1ELj1ELj8ELj8ENS_18Kernel_traits_baseILj7168EfS2_S2_S2_fjLj256EEEEELb0ELb0ELb0EEEvNS_9BwdParamsE,@function
        .size           _ZN10layer_norm31ln_parallel_residual_bwd_kernelINS_13Kernel_traitsIf6__halfS2_S2_fjLj7168ELj1ELj1ELj8ELj8ENS_18Kernel_traits_baseILj7168EfS2_S2_S2_fjLj256EEEEELb0ELb0ELb0EEEvNS_9BwdParamsE,(.L_x_4552 - _ZN10layer_norm31ln_parallel_residual_bwd_kernelINS_13Kernel_traitsIf6__halfS2_S2_fjLj7168ELj1ELj1ELj8ELj8ENS_18Kernel_traits_baseILj7168EfS2_S2_S2_fjLj256EEEEELb0ELb0ELb0EEEvNS_9BwdParamsE)
        .other          _ZN10layer_norm31ln_parallel_residual_bwd_kernelINS_13Kernel_traitsIf6__halfS2_S2_fjLj7168ELj1ELj1ELj8ELj8ENS_18Kernel_traits_baseILj7168EfS2_S2_S2_fjLj256EEEEELb0ELb0ELb0EEEvNS_9BwdParamsE,@"STO_CUDA_ENTRY STV_DEFAULT"
_ZN10layer_norm31ln_parallel_residual_bwd_kernelINS_13Kernel_traitsIf6__halfS2_S2_fjLj7168ELj1ELj1ELj8ELj8ENS_18Kernel_traits_baseILj7168EfS2_S2_S2_fjLj256EEEEELb0ELb0ELb0EEEvNS_9BwdParamsE:
.text._ZN10layer_norm31ln_parallel_residual_bwd_kernelINS_13Kernel_traitsIf6__halfS2_S2_fjLj7168ELj1ELj1ELj8ELj8ENS_18Kernel_traits_baseILj7168EfS2_S2_S2_fjLj256EEEEELb0ELb0ELb0EEEvNS_9BwdParamsE:
        /* <DEDUP_REMOVED lines=27> */
[C---:B------:R-:W-:Y:S02]  /*01b0*/  ISETP.GE.U32.AND P3, PT, R0.reuse, 0x400, PT ;  /* 0x000004000000780c */ /* 0x040fe40003f66070 */
        /* <DEDUP_REMOVED lines=28> */
[C---:B------:R-:W-:Y:S01]  /*0380*/  @P4 IMAD.WIDE.U32 R16, R75.reuse, 0x10, R16 ;  /* 0x000000104b104825 */ /* 0x040fe200078e0010 */
[----:B------:R-:W-:Y:S01]  /*0390*/  @P4 IADD3 R75, R75, 0x100, RZ ;  /* 0x000001004b4b4810 */ /* 0x000fe20007ffe0ff */
[----:B------:R-:W5:Y:S04]  /*03a0*/  @P4 LDG.E.128 R24, desc[UR4][R14.64] ;  /* 0x000000040e184981 */ /* 0x000f68000c1e1d00 */
[C---:B--2---:R-:W-:Y:S01]  /*03b0*/  @P3 IMAD.WIDE.U32 R18, R75.reuse, 0x10, R18 ;  /* 0x000000104b123825 */ /* 0x044fe200078e0012 */
[----:B------:R-:W5:Y:S01]  /*03c0*/  @P4 LDG.E.128 R28, desc[UR4][R16.64] ;  /* 0x00000004101c4981 */ /* 0x000f62000c1e1d00 */
[----:B------:R-:W2:Y:S02]  /*03d0*/  @P1 LDC.64 R6, c[0x0][0x260] ;  /* 0x00009800ff061b82 */ /* 0x000ea40000000a00 */
[C---:B0-----:R-:W-:Y:S01]  /*03e0*/  @P3 IMAD.WIDE.U32 R20, R75.reuse, 0x10, R20 ;  /* 0x000000104b143825 */ /* 0x041fe200078e0014 */
[----:B------:R-:W-:Y:S01]  /*03f0*/  @P3 IADD3 R75, R75, 0x100, RZ ;  /* 0x000001004b4b3810 */ /* 0x000fe20007ffe0ff */
[----:B------:R-:W5:Y:S04]  /*0400*/  @P3 LDG.E.128 R32, desc[UR4][R18.64] ;  /* 0x0000000412203981 */ /* 0x000f68000c1e1d00 */
[C---:B------:R-:W-:Y:S01]  /*0410*/  @P2 IMAD.WIDE.U32 R22, R75.reuse, 0x10, R22 ;  /* 0x000000104b162825 */ /* 0x040fe200078e0016 */
[----:B------:R-:W5:Y:S01]  /*0420*/  @P3 LDG.E.128 R36, desc[UR4][R20.64] ;  /* 0x0000000414243981 */ /* 0x000f62000c1e1d00 */
[----:B------:R-:W0:Y:S03]  /*0430*/  @P1 LDC.64 R8, c[0x0][0x268] ;  /* 0x00009a00ff081b82 */ /* 0x000e260000000a00 */
[----:B------:R-:W5:Y:S05]  /*0440*/  @P2 LDG.E.128 R40, desc[UR4][R22.64] ;  /* 0x0000000416282981 */ /* 0x000f6a000c1e1d00 */
[----:B------:R-:W3:Y:S08]  /*0450*/  @P0 LDC.64 R70, c[0x0][0x260] ;  /* 0x00009800ff460b82 */ /* 0x000ef00000000a00 */
[----:B------:R-:W3:Y:S01]  /*0460*/  @P0 LDC.64 R72, c[0x0][0x268] ;  /* 0x00009a00ff480b82 */ /* 0x000ee20000000a00 */
[----:B----4-:R-:W4:Y:S04]  /*0470*/  @P6 LDG.E.128 R80, desc[UR4][R2.64] ;  /* 0x0000000402506981 */ /* 0x010f28000c1e1d00 */
[----:B------:R-:W4:Y:S01]  /*0480*/  @P6 LDG.E.128 R76, desc[UR4][R4.64] ;  /* 0x00000004044c6981 */ /* 0x000f22000c1e1d00 */
[C---:B-1----:R-:W-:Y:S01]  /*0490*/  @P2 IMAD.WIDE.U32 R64, R75.reuse, 0x10, R64 ;  /* 0x000000104b402825 */ /* 0x042fe200078e0040 */
[----:B------:R-:W-:-:S02]  /*04a0*/  @P2 IADD3 R75, R75, 0x100, RZ ;  /* 0x000001004b4b2810 */ /* 0x000fc40007ffe0ff */
[----:B------:R-:W-:Y:S02]  /*04b0*/  LEA.HI R208, R172, UR6, RZ, 0x18 ;  /* 0x00000006acd07c11 */ /* 0x000fe4000f8fc0ff */
[----:B------:R-:W-:Y:S01]  /*04c0*/  P2R R0, PR, RZ, 0x1 ;  /* 0x00000001ff007803 */ /* 0x000fe20000000000 */
[C---:B--2---:R-:W-:Y:S01]  /*04d0*/  @P1 IMAD.WIDE.U32 R66, R75.reuse, 0x10, R6 ;  /* 0x000000104b421825 */ /* 0x044fe200078e0006 */
[----:B------:R1:W5:Y:S03]  /*04e0*/  @P2 LDG.E.128 R44, desc[UR4][R64.64] ;  /* 0x00000004402c2981 */ /* 0x000366000c1e1d00 */
[C---:B0-----:R-:W-:Y:S01]  /*04f0*/  @P1 IMAD.WIDE.U32 R68, R75.reuse, 0x10, R8 ;  /* 0x000000104b441825 */ /* 0x041fe200078e0008 */
[----:B------:R-:W-:Y:S01]  /*0500*/  @P1 IADD3 R75, R75, 0x100, RZ ;  /* 0x000001004b4b1810 */ /* 0x000fe20007ffe0ff */
[----:B------:R-:W-:Y:S04]  /*0510*/  STL [R1+0x18], R0 ;  /* 0x0000180001007387 */ /* 0x000fe80000100800 */
[C---:B---3--:R-:W-:Y:S01]  /*0520*/  @P0 IMAD.WIDE.U32 R6, R75.reuse, 0x10, R70 ;  /* 0x000000104b060825 */ /* 0x048fe200078e0046 */
[----:B------:R0:W5:Y:S03]  /*0530*/  @P1 LDG.E.128 R48, desc[UR4][R66.64] ;  /* 0x0000000442301981 */ /* 0x000166000c1e1d00 */
[----:B------:R-:W-:Y:S01]  /*0540*/  @P0 IMAD.WIDE.U32 R8, R75, 0x10, R72 ;  /* 0x000000104b080825 */ /* 0x000fe200078e0048 */
[----:B------:R-:W5:Y:S04]  /*0550*/  @P0 LDG.E.128 R56, desc[UR4][R6.64] ;  /* 0x0000000406380981 */ /* 0x000f68000c1e1d00 */
[----:B------:R-:W5:Y:S01]  /*0560*/  @P0 LDG.E.128 R60, desc[UR4][R8.64] ;  /* 0x00000004083c0981 */ /* 0x000f62000c1e1d00 */
[----:B------:R-:W-:-:S02]  /*0570*/  ISETP.GE.AND P0, PT, R208, UR7, PT ;  /* 0x00000007d0007c0c */ /* 0x000fc4000bf06270 */
[----:B-1----:R-:W-:Y:S02]  /*0580*/  CS2R R64, SRZ ;  /* 0x0000000000407805 */ /* 0x002fe4000001ff00 */
[----:B0-----:R-:W-:Y:S01]  /*0590*/  CS2R R66, SRZ ;  /* 0x0000000000427805 */ /* 0x001fe2000001ff00 */
[----:B------:R0:W5:Y:S01]  /*05a0*/  @P1 LDG.E.128 R52, desc[UR4][R68.64] ;  /* 0x0000000444341981 */ /* 0x000162000c1e1d00 */
        /* <DEDUP_REMOVED lines=57> */
[----:B---3--:R-:W-:Y:S01]  /*0940*/  CS2R R78, SRZ ;  /* 0x00000000004e7805 */ /* 0x008fe2000001ff00 */
[----:B------:R-:W-:Y:S06]  /*0950*/  @P0 BRA `(.L_x_2331) ;  /* 0x0000004c006c0947 */ /* 0x000fec0003800000 */
[----:B------:R-:W-:Y:S01]  /*0960*/  HFMA2.MMA R0, -RZ, RZ, 0, 5.9604644775390625e-08 ;  /* 0x00000001ff007435 */ /* 0x000fe200000001ff */
[----:B------:R-:W-:-:S06]  /*0970*/  MOV R65, RZ ;  /* 0x000000ff00417202 */ /* 0x000fcc0000000f00 */
[----:B------:R0:W-:Y:S04]  /*0980*/  STL.S16 [R1+0x10], R0 ;  /* 0x0000100001007387 */ /* 0x0001e80000100600 */
.L_x_2374:
        /* <DEDUP_REMOVED lines=9> */
[----:B---3--:R-:W-:Y:S02]  /*0a20*/  LOP3.LUT R206, R206, 0xff, RZ, 0xc0, !PT ;  /* 0x000000ffcece7812 */ /* 0x008fe400078ec0ff */
[----:B-1----:R-:W-:Y:S02]  /*0a30*/  MOV R179, RZ ;  /* 0x000000ff00b37202 */ /* 0x002fe40000000f00 */
        /* <DEDUP_REMOVED lines=33> */
[----:B--2---:R-:W-:-:S05]  /*0c50*/  HADD2.F32 R0, -RZ, R190.H0_H0 ;  /* 0x200000beff007230 */ /* 0x004fca0000004100 */
[----:B------:R-:W-:-:S04]  /*0c60*/  FADD.FTZ R0, -R176, R0 ;  /* 0x00000000b0007221 */ /* 0x000fc80000010100 */
[----:B------:R-:W-:Y:S01]  /*0c70*/  FMUL.FTZ R0, R207, R0 ;  /* 0x00000000cf007220 */ /* 0x000fe20000410000 */
[----:B---3--:R-:W-:-:S05]  /*0c80*/  MOV R212, R178 ;  /* 0x000000b200d47202 */ /* 0x008fca0000000f00 */
[----:B------:R-:W-:Y:S01]  /*0c90*/  HADD2.F32 R213, -RZ, R212.H0_H0 ;  /* 0x200000d4ffd57230 */ /* 0x000fe20000004100 */
[----:B------:R-:W-:-:S04]  /*0ca0*/  SHF.R.U64 R190, R190, 0x10, R191 ;  /* 0x00000010bebe7819 */ /* 0x000fc800000012bf */
[-C--:B------:R-:W-:Y:S01]  /*0cb0*/  FMUL.FTZ R212, R224, R213.reuse ;  /* 0x000000d5e0d47220 */ /* 0x080fe20000410000 */
[----:B------:R-:W-:Y:S01]  /*0cc0*/  FADD.FTZ R148, R148, R213 ;  /* 0x000000d594947221 */ /* 0x000fe20000010000 */
[----:B------:R-:W-:Y:S01]  /*0cd0*/  FFMA.FTZ R120, R0, R213, R120 ;  /* 0x000000d500787223 */ /* 0x000fe20000010078 */
[----:B------:R-:W-:Y:S01]  /*0ce0*/  SHF.R.U32.HI R213, RZ, 0x10, R191 ;  /* 0x00000010ffd57819 */ /* 0x000fe200000116bf */
[----:B------:R-:W-:Y:S02]  /*0cf0*/  HADD2.F32 R191, -RZ, R191.H0_H0 ;  /* 0x200000bfffbf7230 */ /* 0x000fe40000004100 */
[----:B------:R-:W-:Y:S02]  /*0d00*/  HADD2.F32 R190, -RZ, R190.H0_H0 ;  /* 0x200000beffbe7230 */ /* 0x000fe40000004100 */
[----:B------:R-:W-:Y:S02]  /*0d10*/  HADD2.F32 R213, -RZ, R213.H0_H0 ;  /* 0x200000d5ffd57230 */ /* 0x000fe40000004100 */
[C---:B------:R-:W-:Y:S01]  /*0d20*/  FADD.FTZ R191, -R176.reuse, R191 ;  /* 0x000000bfb0bf7221 */ /* 0x040fe20000010100 */
[----:B------:R-:W-:-:S02]  /*0d30*/  FADD.FTZ R190, -R176, R190 ;  /* 0x000000beb0be7221 */ /* 0x000fc40000010100 */
[----:B------:R-:W-:Y:S02]  /*0d40*/  FADD.FTZ R176, -R176, R213 ;  /* 0x000000d5b0b07221 */ /* 0x000fe40000010100 */
[----:B------:R-:W2:Y:S01]  /*0d50*/  LDL R213, [R1+0x8] ;  /* 0x0000080001d57983 */ /* 0x000ea20000100800 */
[----:B----4-:R-:W-:-:S05]  /*0d60*/  MOV R209, R210 ;  /* 0x000000d200d17202 */ /* 0x010fca0000000f00 */
[----:B------:R-:W-:-:S05]  /*0d70*/  HADD2.F32 R209, -RZ, R209.H0_H0 ;  /* 0x200000d1ffd17230 */ /* 0x000fca0000004100 */
        /* <DEDUP_REMOVED lines=8> */
[--C-:B------:R-:W-:Y:S02]  /*0e00*/  SHF.R.U64 R178, R178, 0x10, R179.reuse ;  /* 0x00000010b2b27819 */ /* 0x100fe400000012b3 */
[----:B------:R-:W-:Y:S01]  /*0e10*/  SHF.R.U32.HI R179, RZ, 0x10, R179 ;  /* 0x00000010ffb37819 */ /* 0x000fe200000116b3 */
[----:B------:R-:W-:Y:S02]  /*0e20*/  HADD2.F32 R211, -RZ, R211.H0_H0 ;  /* 0x200000d3ffd37230 */ /* 0x000fe40000004100 */
[C---:B------:R-:W-:Y:S01]  /*0e30*/  FMUL.FTZ R191, R207.reuse, R191 ;  /* 0x000000bfcfbf7220 */ /* 0x040fe20000410000 */
[----:B------:R-:W-:Y:S02]  /*0e40*/  HADD2.F32 R178, -RZ, R178.H0_H0 ;  /* 0x200000b2ffb27230 */ /* 0x000fe40000004100 */
[----:B------:R-:W-:Y:S01]  /*0e50*/  FMUL.FTZ R190, R207, R190 ;  /* 0x000000becfbe7220 */ /* 0x000fe20000410000 */
[----:B------:R-:W-:Y:S02]  /*0e60*/  HADD2.F32 R179, -RZ, R179.H0_H0 ;  /* 0x200000b3ffb37230 */ /* 0x000fe40000004100 */
[----:B------:R-:W-:Y:S01]  /*0e70*/  FADD.FTZ R150, R150, R211 ;  /* 0x000000d396967221 */ /* 0x000fe20000010000 */
[----:B------:R-:W-:Y:S01]  /*0e80*/  FFMA.FTZ R122, R191, R211, R122 ;  /* 0x000000d3bf7a7223 */ /* 0x000fe2000001007a */
[----:B------:R-:W-:Y:S01]  /*0e90*/  FADD.FTZ R149, R149, R178 ;  /* 0x000000b295957221 */ /* 0x000fe20000010000 */
[----:B------:R-:W-:Y:S01]  /*0ea0*/  FFMA.FTZ R121, R190, R178, R121 ;  /* 0x000000b2be797223 */ /* 0x000fe20000010079 */
[----:B------:R-:W-:-:S02]  /*0eb0*/  HADD2.F32 R210, -RZ, R210.H0_H0 ;  /* 0x200000d2ffd27230 */ /* 0x000fc40000004100 */
[----:B------:R-:W-:Y:S01]  /*0ec0*/  FADD.FTZ R151, R151, R179 ;  /* 0x000000b397977221 */ /* 0x000fe20000010000 */
[----:B------:R-:W-:Y:S02]  /*0ed0*/  HADD2.F32 R212, -RZ, R212.H0_H0 ;  /* 0x200000d4ffd47230 */ /* 0x000fe40000004100 */
[----:B------:R-:W-:Y:S01]  /*0ee0*/  FADD.FTZ R93, R93, R210 ;  /* 0x000000d25d5d7221 */ /* 0x000fe20000010000 */
[----:B------:R-:W-:Y:S02]  /*0ef0*/  FFMA.FTZ R65, R190, R210, R65 ;  /* 0x000000d2be417223 */ /* 0x000fe40000010041 */
[----:B------:R-:W-:Y:S01]  /*0f00*/  FFMA.FTZ R66, R191, R212, R66 ;  /* 0x000000d4bf427223 */ /* 0x000fe20000010042 */
[----:B------:R-:W-:Y:S01]  /*0f10*/  FADD.FTZ R94, R94, R212 ;  /* 0x000000d45e5e7221 */ /* 0x000fe20000010000 */
[----:B--2---:R-:W-:Y:S01]  /*0f20*/  FMUL.FTZ R213, R213, R211 ;  /* 0x000000d3d5d57220 */ /* 0x004fe20000410000 */
[----:B------:R-:W-:Y:S01]  /*0f30*/  FMUL.FTZ R211, R245, R178 ;  /* 0x000000b2f5d37220 */ /* 0x000fe20000410000 */
[----:B------:R-:W-:-:S02]  /*0f40*/  HADD2.F32 R178, -RZ, R209.H0_H0 ;  /* 0x200000d1ffb27230 */ /* 0x000fc40000004100 */
[----:B------:R-:W-:Y:S01]  /*0f50*/  FMUL.FTZ R209, R207, R176 ;  /* 0x000000b0cfd17220 */ /* 0x000fe20000410000 */
[-C--:B------:R-:W-:Y:S01]  /*0f60*/  FMUL.FTZ R176, R252, R179.reuse ;  /* 0x000000b3fcb07220 */ /* 0x080fe20000410000 */
[----:B------:R-:W-:Y:S02]  /*0f70*/  FFMA.FTZ R245, R243, R210, R211 ;  /* 0x000000d2f3f57223 */ /* 0x000fe400000100d3 */
[----:B------:R-:W-:Y:S01]  /*0f80*/  FFMA.FTZ R123, R209, R179, R123 ;  /* 0x000000b3d17b7223 */ /* 0x000fe2000001007b */
[----:B------:R-:W-:Y:S01]  /*0f90*/  FFMA.FTZ R243, R215, R178, R176 ;  /* 0x000000b2d7f37223 */ /* 0x000fe200000100b0 */
[----:B------:R-:W-:Y:S01]  /*0fa0*/  FADD.FTZ R176, RZ, R224 ;  /* 0x000000e0ffb07221 */ /* 0x000fe20000010000 */
[----:B------:R-:W-:Y:S01]  /*0fb0*/  FFMA.FTZ R179, R0, R224, RZ ;  /* 0x000000e000b37223 */ /* 0x000fe200000100ff */
[----:B---3--:R-:W-:Y:S02]  /*0fc0*/  FFMA.FTZ R244, R244, R212, R213 ;  /* 0x000000d4f4f47223 */ /* 0x008fe400000100d5 */
        /* <DEDUP_REMOVED lines=8> */
[----:B------:R-:W-:-:S07]  /*1050*/  IADD3 R178, R206, 0x100, RZ ;  /* 0x00000100ceb27810 */ /* 0x000fce0007ffe0ff */
.L_x_2333:
[----:B------:R-:W-:Y:S05]  /*1060*/  BSYNC B0 ;  /* 0x0000000000007941 */ /* 0x000fea0003800000 */
.L_x_2332:
        /* <DEDUP_REMOVED lines=13> */
[----:B------:R-:W2:Y:S01]  /*1140*/  LDG.E.64 R212, desc[UR4][R188.64] ;  /* 0x00000004bcd47981 */ /* 0x000ea2000c1e1b00 */
[----:B------:R-:W-:Y:S01]  /*1150*/  ISETP.NE.AND P0, PT, R214, RZ, PT ;  /* 0x000000ffd600720c */ /* 0x000fe20003f05270 */
[----:B-1----:R-:W0:Y:S02]  /*1160*/  LDC.64 R186, c[0x0][0x2c0] ;  /* 0x0000b000ffba7b82 */ /* 0x002e240000000a00 */
[----:B------:R-:W3:Y:S01]  /*1170*/  LDG.E.64 R210, desc[UR4][R210.64] ;  /* 0x00000004d2d27981 */ /* 0x000ee2000c1e1b00 */
[----:B-----5:R-:W-:Y:S01]  /*1180*/  FSEL R214, R177, RZ, !P0 ;  /* 0x000000ffb1d67208 */ /* 0x020fe20004000000 */
[----:B0-----:R-:W-:-:S06]  /*1190*/  IMAD.WIDE.U32 R186, R178, 0x8, R186 ;  /* 0x00000008b2ba7825 */ /* 0x001fcc00078e00ba */
[----:B------:R-:W4:Y:S01]  /*11a0*/  LDG.E.64 R186, desc[UR4][R186.64] ;  /* 0x00000004baba7981 */ /* 0x000f22000c1e1b00 */
[----:B------:R-:W-:Y:S02]  /*11b0*/  IADD3 R178, R178, 0x100, RZ ;  /* 0x00000100b2b27810 */ /* 0x000fe40007ffe0ff */
        /* <DEDUP_REMOVED lines=9> */
[-C--:B------:R-:W-:Y:S01]  /*1250*/  FMUL.FTZ R240, R216, R188.reuse ;  /* 0x000000bcd8f07220 */ /* 0x080fe20000410000 */
[----:B------:R-:W-:Y:S01]  /*1260*/  FADD.FTZ R152, R152, R188 ;  /* 0x000000bc98987221 */ /* 0x000fe20000010000 */
[----:B------:R-:W-:Y:S01]  /*1270*/  FFMA.FTZ R124, R189, R188, R124 ;  /* 0x000000bcbd7c7223 */ /* 0x000fe2000001007c */
[--C-:B------:R-:W-:Y:S01]  /*1280*/  SHF.R.U64 R186, R186, 0x10, R187.reuse ;  /* 0x00000010baba7819 */ /* 0x100fe200000012bb */
[----:B------:R-:W-:Y:S01]  /*1290*/  FFMA.FTZ R251, R220, R215, R240 ;  /* 0x000000d7dcfb7223 */ /* 0x000fe200000100f0 */
[----:B------:R-:W-:Y:S02]  /*12a0*/  MOV R188, R187 ;  /* 0x000000bb00bc7202 */ /* 0x000fe40000000f00 */
[----:B------:R-:W-:Y:S02]  /*12b0*/  SHF.R.U32.HI R215, RZ, 0x10, R187 ;  /* 0x00000010ffd77819 */ /* 0x000fe400000116bb */
[--C-:B------:R-:W-:Y:S02]  /*12c0*/  SHF.R.U64 R187, R210, 0x10, R211.reuse ;  /* 0x00000010d2bb7819 */ /* 0x100fe400000012d3 */
[----:B------:R-:W-:Y:S01]  /*12d0*/  SHF.R.U32.HI R210, RZ, 0x10, R211 ;  /* 0x00000010ffd27819 */ /* 0x000fe200000116d3 */
[----:B------:R-:W-:Y:S01]  /*12e0*/  HADD2.F32 R211, -RZ, R211.H0_H0 ;  /* 0x200000d3ffd37230 */ /* 0x000fe20000004100 */
[--C-:B------:R-:W-:Y:S01]  /*12f0*/  SHF.R.U64 R212, R212, 0x10, R213.reuse ;  /* 0x00000010d4d47819 */ /* 0x100fe200000012d5 */
[----:B------:R-:W-:Y:S01]  /*1300*/  HADD2.F32 R187, -RZ, R187.H0_H0 ;  /* 0x200000bbffbb7230 */ /* 0x000fe20000004100 */
[----:B------:R-:W-:Y:S01]  /*1310*/  MOV R240, R213 ;  /* 0x000000d500f07202 */ /* 0x000fe20000000f00 */
[----:B------:R-:W-:Y:S01]  /*1320*/  HADD2.F32 R210, -RZ, R210.H0_H0 ;  /* 0x200000d2ffd27230 */ /* 0x000fe20000004100 */
[----:B------:R-:W-:Y:S01]  /*1330*/  SHF.R.U32.HI R252, RZ, 0x10, R213 ;  /* 0x00000010fffc7819 */ /* 0x000fe200000116d5 */
[----:B------:R-:W-:Y:S01]  /*1340*/  FADD.FTZ R211, -R214, R211 ;  /* 0x000000d3d6d37221 */ /* 0x000fe20000010100 */
[----:B------:R-:W-:-:S02]  /*1350*/  HADD2.F32 R213, -RZ, R188.H0_H0 ;  /* 0x200000bcffd57230 */ /* 0x000fc40000004100 */
[C---:B------:R-:W-:Y:S01]  /*1360*/  FADD.FTZ R187, -R214.reuse, R187 ;  /* 0x000000bbd6bb7221 */ /* 0x040fe20000010100 */
[----:B------:R-:W-:Y:S01]  /*1370*/  FADD.FTZ R210, -R214, R210 ;  /* 0x000000d2d6d27221 */ /* 0x000fe20000010100 */
[----:B------:R-:W-:Y:S02]  /*1380*/  HADD2.F32 R214, -RZ, R240.H0_H0 ;  /* 0x200000f0ffd67230 */ /* 0x000fe40000004100 */
[C---:B------:R-:W-:Y:S01]  /*1390*/  FMUL.FTZ R188, R207.reuse, R211 ;  /* 0x000000d3cfbc7220 */ /* 0x040fe20000410000 */
[----:B------:R-:W-:Y:S01]  /*13a0*/  FMUL.FTZ R211, R218, R213 ;  /* 0x000000d5dad37220 */ /* 0x000fe20000410000 */
[----:B------:R-:W-:Y:S02]  /*13b0*/  HADD2.F32 R186, -RZ, R186.H0_H0 ;  /* 0x200000baffba7230 */ /* 0x000fe40000004100 */
[----:B------:R-:W-:Y:S01]  /*13c0*/  FMUL.FTZ R187, R207, R187 ;  /* 0x000000bbcfbb7220 */ /* 0x000fe20000410000 */
[----:B------:R-:W-:Y:S01]  /*13d0*/  FFMA.FTZ R241, R222, R214, R211 ;  /* 0x000000d6def17223 */ /* 0x000fe200000100d3 */
[----:B------:R-:W-:-:S02]  /*13e0*/  HADD2.F32 R211, -RZ, R212.H0_H0 ;  /* 0x200000d4ffd37230 */ /* 0x000fc40000004100 */
[-C--:B------:R-:W-:Y:S01]  /*13f0*/  FMUL.FTZ R212, R217, R186.reuse ;  /* 0x000000bad9d47220 */ /* 0x080fe20000410000 */
[----:B------:R-:W-:Y:S01]  /*1400*/  FADD.FTZ R176, R176, R251 ;  /* 0x000000fbb0b07221 */ /* 0x000fe20000010000 */
[----:B------:R-:W-:Y:S01]  /*1410*/  FFMA.FTZ R179, R189, R251, R179 ;  /* 0x000000fbbdb37223 */ /* 0x000fe200000100b3 */
[----:B------:R-:W-:Y:S01]  /*1420*/  FADD.FTZ R97, R97, R211 ;  /* 0x000000d361617221 */ /* 0x000fe20000010000 */
[-C--:B------:R-:W-:Y:S01]  /*1430*/  FFMA.FTZ R69, R187, R211.reuse, R69 ;  /* 0x000000d3bb457223 */ /* 0x080fe20000010045 */
[----:B------:R-:W-:Y:S01]  /*1440*/  FFMA.FTZ R242, R221, R211, R212 ;  /* 0x000000d3ddf27223 */ /* 0x000fe200000100d4 */
[----:B------:R-:W-:Y:S02]  /*1450*/  HADD2.F32 R211, -RZ, R215.H0_H0 ;  /* 0x200000d7ffd37230 */ /* 0x000fe40000004100 */
[----:B------:R-:W-:Y:S01]  /*1460*/  FADD.FTZ R153, R153, R186 ;  /* 0x000000ba99997221 */ /* 0x000fe20000010000 */
[----:B------:R-:W-:Y:S01]  /*1470*/  FFMA.FTZ R125, R187, R186, R125 ;  /* 0x000000babb7d7223 */ /* 0x000fe2000001007d */
[----:B------:R-:W-:-:S02]  /*1480*/  HADD2.F32 R212, -RZ, R252.H0_H0 ;  /* 0x200000fcffd47230 */ /* 0x000fc40000004100 */
[----:B------:R-:W-:Y:S01]  /*1490*/  FMUL.FTZ R186, R207, R210 ;  /* 0x000000d2cfba7220 */ /* 0x000fe20000410000 */
[----:B------:R-:W-:Y:S01]  /*14a0*/  FMUL.FTZ R210, R219, R211 ;  /* 0x000000d3dbd27220 */ /* 0x000fe20000410000 */
[----:B------:R-:W-:Y:S01]  /*14b0*/  FADD.FTZ R176, R176, R242 ;  /* 0x000000f2b0b07221 */ /* 0x000fe20000010000 */
[----:B------:R-:W-:Y:S02]  /*14c0*/  FFMA.FTZ R179, R187, R242, R179 ;  /* 0x000000f2bbb37223 */ /* 0x000fe400000100b3 */
        /* <DEDUP_REMOVED lines=13> */
.L_x_2335:
[----:B------:R-:W-:Y:S05]  /*15a0*/  BSYNC B0 ;  /* 0x0000000000007941 */ /* 0x000fea0003800000 */
.L_x_2334:
        /* <DEDUP_REMOVED lines=13> */
[----:B------:R-:W3:Y:S01]  /*1680*/  LDG.E.64 R212, desc[UR4][R184.64] ;  /* 0x00000004b8d47981 */ /* 0x000ee2000c1e1b00 */
[----:B--2---:R-:W0:Y:S01]  /*1690*/  LDC.64 R182, c[0x0][0x2c0] ;  /* 0x0000b000ffb67b82 */ /* 0x004e220000000a00 */
[----:B-----5:R-:W-:Y:S02]  /*16a0*/  FSEL R214, R177, RZ, !P0 ;  /* 0x000000ffb1d67208 */ /* 0x020fe40004000000 */
        /* <DEDUP_REMOVED lines=39> */
[----:B------:R-:W-:Y:S01]  /*1920*/  FMUL.FTZ R212, R29, R182 ;  /* 0x000000b61dd47220 */ /* 0x000fe20000410000 */
        /* <DEDUP_REMOVED lines=26> */
.L_x_2337:
[----:B------:R-:W-:Y:S05]  /*1ad0*/  BSYNC B0 ;  /* 0x0000000000007941 */ /* 0x000fea0003800000 */
.L_x_2336:
        /* <DEDUP_REMOVED lines=82> */
.L_x_2339:
[----:B------:R-:W-:Y:S05]  /*2000*/  BSYNC B0 ;  /* 0x0000000000007941 */ /* 0x000fea0003800000 */
.L_x_2338:
        /* <DEDUP_REMOVED lines=82> */
.L_x_2341:
[----:B------:R-:W-:Y:S05]  /*2530*/  BSYNC B0 ;  /* 0x0000000000007941 */ /* 0x000fea0003800000 */
.L_x_2340:
        /* <DEDUP_REMOVED lines=82> */
.L_x_2343:
[----:B------:R-:W-:Y:S05]  /*2a60*/  BSYNC B0 ;  /* 0x0000000000007941 */ /* 0x000fea0003800000 */
.L_x_2342:
        /* <DEDUP_REMOVED lines=21> */
[--C-:B--2---:R-:W-:Y:S02]  /*2bc0*/  SHF.R.U64 R178, R12, 0x10, R13.reuse ;  /* 0x000000100cb27819 */ /* 0x104fe4000000120d */
[----:B------:R-:W-:Y:S02]  /*2bd0*/  MOV R212, R13 ;  /* 0x0000000d00d47202 */ /* 0x000fe40000000f00 */
[----:B------:R-:W-:Y:S02]  /*2be0*/  SHF.R.U32.HI R225, RZ, 0x10, R13 ;  /* 0x00000010ffe17819 */ /* 0x000fe4000001160d */
[----:B------:R-:W-:Y:S01]  /*2bf0*/  MOV R214, R12 ;  /* 0x0000000c00d67202 */ /* 0x000fe20000000f00 */
[----:B---3--:R-:W-:Y:S01]  /*2c00*/  HADD2.F32 R13, -RZ, R10.H0_H0 ;  /* 0x2000000aff0d7230 */ /* 0x008fe20000004100 */
[----:B------:R-:W-:-:S03]  /*2c10*/  SHF.R.U64 R215, R10, 0x10, R11 ;  /* 0x000000100ad77819 */ /* 0x000fc6000000120b */
[----:B------:R-:W-:Y:S01]  /*2c20*/  HADD2.F32 R12, -RZ, R214.H0_H0 ;  /* 0x200000d6ff0c7230 */ /* 0x000fe20000004100 */
[----:B----4-:R-:W-:Y:S01]  /*2c30*/  MOV R213, R210 ;  /* 0x000000d200d57202 */ /* 0x010fe20000000f00 */
[----:B------:R-:W-:-:S04]  /*2c40*/  FADD.FTZ R13, -R177, R13 ;  /* 0x0000000db10d7221 */ /* 0x000fc80000010100 */
[----:B------:R-:W-:Y:S01]  /*2c50*/  HADD2.F32 R213, -RZ, R213.H0_H0 ;  /* 0x200000d5ffd57230 */ /* 0x000fe20000004100 */
[----:B------:R-:W-:Y:S01]  /*2c60*/  SHF.R.U32.HI R10, RZ, 0x10, R11 ;  /* 0x00000010ff0a7819 */ /* 0x000fe2000001160b */
[----:B------:R-:W-:-:S03]  /*2c70*/  FMUL.FTZ R13, R207, R13 ;  /* 0x0000000dcf0d7220 */ /* 0x000fc60000410000 */
[----:B------:R-:W-:Y:S01]  /*2c80*/  FMUL.FTZ R214, R60, R213 ;  /* 0x000000d53cd67220 */ /* 0x000fe20000410000 */
[----:B------:R-:W-:-:S03]  /*2c90*/  FADD.FTZ R116, R116, R12 ;  /* 0x0000000c74747221 */ /* 0x000fc60000010000 */
[-C--:B------:R-:W-:Y:S01]  /*2ca0*/  FFMA.FTZ R246, R56, R12.reuse, R214 ;  /* 0x0000000c38f67223 */ /* 0x080fe200000100d6 */
[----:B------:R-:W-:Y:S02]  /*2cb0*/  HADD2.F32 R214, -RZ, R11.H0_H0 ;  /* 0x2000000bffd67230 */ /* 0x000fe40000004100 */
[----:B------:R-:W-:Y:S01]  /*2cc0*/  FFMA.FTZ R88, R13, R12, R88 ;  /* 0x0000000c0d587223 */ /* 0x000fe20000010058 */
[----:B------:R-:W-:Y:S01]  /*2cd0*/  HADD2.F32 R11, -RZ, R215.H0_H0 ;  /* 0x200000d7ff0b7230 */ /* 0x000fe20000004100 */
[----:B------:R-:W-:Y:S01]  /*2ce0*/  MOV R12, R211 ;  /* 0x000000d3000c7202 */ /* 0x000fe20000000f00 */
[----:B------:R-:W-:Y:S02]  /*2cf0*/  HADD2.F32 R10, -RZ, R10.H0_H0 ;  /* 0x2000000aff0a7230 */ /* 0x000fe40000004100 */
[C---:B------:R-:W-:Y:S01]  /*2d00*/  FADD.FTZ R214, -R177.reuse, R214 ;  /* 0x000000d6b1d67221 */ /* 0x040fe20000010100 */
[C---:B------:R-:W-:Y:S02]  /*2d10*/  FADD.FTZ R11, -R177.reuse, R11 ;  /* 0x0000000bb10b7221 */ /* 0x040fe40000010100 */
[----:B------:R-:W-:Y:S01]  /*2d20*/  FADD.FTZ R10, -R177, R10 ;  /* 0x0000000ab10a7221 */ /* 0x000fe20000010100 */
[----:B------:R-:W-:Y:S01]  /*2d30*/  HADD2.F32 R177, -RZ, R12.H0_H0 ;  /* 0x2000000cffb17230 */ /* 0x000fe20000004100 */
[----:B------:R-:W-:Y:S01]  /*2d40*/  SHF.R.U64 R210, R210, 0x10, R211 ;  /* 0x00000010d2d27819 */ /* 0x000fe200000012d3 */
[----:B------:R-:W-:Y:S01]  /*2d50*/  FMUL.FTZ R12, R207, R214 ;  /* 0x000000d6cf0c7220 */ /* 0x000fe20000410000 */
[----:B------:R-:W-:Y:S01]  /*2d60*/  FADD.FTZ R172, R172, R213 ;  /* 0x000000d5acac7221 */ /* 0x000fe20000010000 */
[----:B------:R-:W-:Y:S01]  /*2d70*/  FFMA.FTZ R144, R13, R213, R144 ;  /* 0x000000d50d907223 */ /* 0x000fe20000010090 */
[-C--:B------:R-:W-:Y:S01]  /*2d80*/  FMUL.FTZ R213, R62, R177.reuse ;  /* 0x000000b13ed57220 */ /* 0x080fe20000410000 */
[----:B------:R-:W-:Y:S01]  /*2d90*/  FADD.FTZ R174, R174, R177 ;  /* 0x000000b1aeae7221 */ /* 0x000fe20000010000 */
[----:B------:R-:W-:Y:S01]  /*2da0*/  FFMA.FTZ R146, R12, R177, R146 ;  /* 0x000000b10c927223 */ /* 0x000fe20000010092 */
[----:B------:R-:W-:Y:S01]  /*2db0*/  HADD2.F32 R177, -RZ, R210.H0_H0 ;  /* 0x200000d2ffb17230 */ /* 0x000fe20000004100 */
[----:B------:R-:W-:Y:S01]  /*2dc0*/  SHF.R.U32.HI R211, RZ, 0x10, R211 ;  /* 0x00000010ffd37819 */ /* 0x000fe200000116d3 */
[----:B------:R-:W-:Y:S01]  /*2dd0*/  FMUL.FTZ R11, R207, R11 ;  /* 0x0000000bcf0b7220 */ /* 0x000fe20000410000 */
[----:B------:R-:W-:-:S02]  /*2de0*/  HADD2.F32 R178, -RZ, R178.H0_H0 ;  /* 0x200000b2ffb27230 */ /* 0x000fc40000004100 */
[-C--:B------:R-:W-:Y:S01]  /*2df0*/  FMUL.FTZ R210, R61, R177.reuse ;  /* 0x000000b13dd27220 */ /* 0x080fe20000410000 */
[----:B------:R-:W-:Y:S01]  /*2e00*/  FADD.FTZ R173, R173, R177 ;  /* 0x000000b1adad7221 */ /* 0x000fe20000010000 */
[----:B------:R-:W-:Y:S01]  /*2e10*/  FFMA.FTZ R145, R11, R177, R145 ;  /* 0x000000b10b917223 */ /* 0x000fe20000010091 */
[----:B------:R-:W-:Y:S02]  /*2e20*/  HADD2.F32 R212, -RZ, R212.H0_H0 ;  /* 0x200000d4ffd47230 */ /* 0x000fe40000004100 */
[----:B------:R-:W-:Y:S01]  /*2e30*/  FFMA.FTZ R227, R57, R178, R210 ;  /* 0x000000b239e37223 */ /* 0x000fe200000100d2 */
        /* <DEDUP_REMOVED lines=22> */
.L_x_2345:
[----:B------:R-:W-:Y:S05]  /*2fa0*/  BSYNC B0 ;  /* 0x0000000000007941 */ /* 0x000fea0003800000 */
.L_x_2344:
[----:B------:R-:W2:Y:S01]  /*2fb0*/  LDL.LU R178, [R1+0x10] ;  /* 0x0000100001b27983 */ /* 0x000ea20000300800 */
[----:B------:R-:W-:Y:S01]  /*2fc0*/  UMOV UR6, 0xffffffff ;  /* 0xffffffff00067882 */ /* 0x000fe20000000000 */
[----:B-----5:R-:W0:Y:S02]  /*2fd0*/  S2R R177, SR_TID.X ;  /* 0x0000000000b17919 */ /* 0x020e240000002100 */
[----:B0-----:R-:W-:Y:S02]  /*2fe0*/  SHF.R.U32.HI R215, RZ, 0x5, R177 ;  /* 0x00000005ffd77819 */ /* 0x001fe400000116b1 */
[----:B------:R-:W-:Y:S02]  /*2ff0*/  LOP3.LUT P5, RZ, R177, 0x1f, RZ, 0xc0, !PT ;  /* 0x0000001fb1ff7812 */ /* 0x000fe400078ac0ff */
[----:B--2---:R-:W-:Y:S02]  /*3000*/  LOP3.LUT P0, RZ, R178, 0xff, RZ, 0xc0, !PT ;  /* 0x000000ffb2ff7812 */ /* 0x004fe4000780c0ff */
[----:B------:R-:W-:-:S11]  /*3010*/  LOP3.LUT R178, R215, 0x7fffff8, RZ, 0xc0, !PT ;  /* 0x07fffff8d7b27812 */ /* 0x000fd600078ec0ff */
[----:B------:R-:W-:Y:S01]  /*3020*/  @!P0 IADD3 R178, R178, 0x8, RZ ;  /* 0x00000008b2b28810 */ /* 0x000fe20007ffe0ff */
        /* <DEDUP_REMOVED lines=19> */
.L_x_2397:
        /* <DEDUP_REMOVED lines=13> */
[----:B0-----:R-:W-:Y:S01]  /*3230*/  LEA R210, R178, R179, 0x3 ;  /* 0x000000b3b2d27211 */ /* 0x001fe200078e18ff */
        /* <DEDUP_REMOVED lines=59> */
[----:B------:R-:W-:-:S04]  /*35f0*/  @P5 F2FP.F16.F32.PACK_AB R212, RZ, R179 ;  /* 0x000000b3ffd4523e */ /* 0x000fc800000000ff */
[----:B------:R-:W-:Y:S02]  /*3600*/  @P5 PRMT R9, R212, 0x7610, R9 ;  /* 0x00007610d4095816 */ /* 0x000fe40000000009 */
[----:B------:R-:W-:Y:S02]  /*3610*/  @P5 F2FP.F16.F32.PACK_AB R212, RZ, R178 ;  /* 0x000000b2ffd4523e */ /* 0x000fe400000000ff */
[----:B------:R-:W0:Y:S02]  /*3620*/  F2F.F16.F32 R178, R178 ;  /* 0x000000b200b27304 */ /* 0x000e240000200800 */
[----:B------:R-:W-:Y:S02]  /*3630*/  @P5 PRMT R8, R212, 0x7610, R8 ;  /* 0x00007610d4085816 */ /* 0x000fe40000000008 */
[----:B------:R-:W-:-:S04]  /*3640*/  @P5 F2FP.F16.F32.PACK_AB R212, RZ, R211 ;  /* 0x000000d3ffd4523e */ /* 0x000fc800000000ff */
[----:B------:R-:W-:Y:S01]  /*3650*/  @P5 PRMT R7, R212, 0x7610, R7 ;  /* 0x00007610d4075816 */ /* 0x000fe20000000007 */
[----:B------:R-:W-:Y:S01]  /*3660*/  F2F.F16.F32 R211, R211 ;  /* 0x000000d300d37304 */ /* 0x000fe20000200800 */
[----:B------:R-:W-:-:S04]  /*3670*/  @P5 F2FP.F16.F32.PACK_AB R212, RZ, R210 ;  /* 0x000000d2ffd4523e */ /* 0x000fc800000000ff */
[----:B------:R-:W-:Y:S02]  /*3680*/  @P5 PRMT R6, R212, 0x7610, R6 ;  /* 0x00007610d4065816 */ /* 0x000fe40000000006 */
[----:B------:R-:W-:Y:S01]  /*3690*/  ISETP.NE.U32.AND P5, PT, RZ, UR16, PT ;  /* 0x00000010ff007c0c */ /* 0x000fe2000bfa5070 */
[----:B------:R-:W1:Y:S03]  /*36a0*/  F2F.F16.F32 R212, R210 ;  /* 0x000000d200d47304 */ /* 0x000e660000200800 */
[----:B------:R-:W-:-:S05]  /*36b0*/  ISETP.NE.AND.EX P5, PT, RZ, UR17, PT, P5 ;  /* 0x00000011ff007c0c */ /* 0x000fca000bfa5350 */
[----:B------:R2:W3:Y:S08]  /*36c0*/  F2F.F16.F32 R210, R179 ;  /* 0x000000b300d27304 */ /* 0x0004f00000200800 */
        /* <DEDUP_REMOVED lines=17> */
.L_x_2349:
        /* <DEDUP_REMOVED lines=10> */
.L_x_2350:
[----:B------:R-:W-:-:S07]  /*3880*/  IADD3 R206, R206, 0x100, RZ ;  /* 0x00000100cece7810 */ /* 0x000fce0007ffe0ff */
.L_x_2348:
[----:B------:R-:W-:Y:S05]  /*3890*/  BSYNC B0 ;  /* 0x0000000000007941 */ /* 0x000fea0003800000 */
.L_x_2347:
        /* <DEDUP_REMOVED lines=70> */
.L_x_2353:
        /* <DEDUP_REMOVED lines=10> */
.L_x_2354:
[----:B------:R-:W-:-:S07]  /*3da0*/  IADD3 R206, R206, 0x100, RZ ;  /* 0x00000100cece7810 */ /* 0x000fce0007ffe0ff */
.L_x_2352:
[----:B------:R-:W-:Y:S05]  /*3db0*/  BSYNC B0 ;  /* 0x0000000000007941 */ /* 0x000fea0003800000 */
.L_x_2351:
        /* <DEDUP_REMOVED lines=68> */
.L_x_2357:
        /* <DEDUP_REMOVED lines=10> */
.L_x_2358:
[----:B------:R-:W-:-:S07]  /*42a0*/  IADD3 R206, R206, 0x100, RZ ;  /* 0x00000100cece7810 */ /* 0x000fce0007ffe0ff */
.L_x_2356:
[----:B------:R-:W-:Y:S05]  /*42b0*/  BSYNC B0 ;  /* 0x0000000000007941 */ /* 0x000fea0003800000 */
.L_x_2355:
        /* <DEDUP_REMOVED lines=68> */
.L_x_2361:
        /* <DEDUP_REMOVED lines=10> */
.L_x_2362:
[----:B------:R-:W-:-:S07]  /*47a0*/  IADD3 R206, R206, 0x100, RZ ;  /* 0x00000100cece7810 */ /* 0x000fce0007ffe0ff */
.L_x_2360:
[----:B------:R-:W-:Y:S05]  /*47b0*/  BSYNC B0 ;  /* 0x0000000000007941 */ /* 0x000fea0003800000 */
.L_x_2359:
        /* <DEDUP_REMOVED lines=68> */
.L_x_2365:
        /* <DEDUP_REMOVED lines=10> */
.L_x_2366:
[----:B------:R-:W-:-:S07]  /*4ca0*/  IADD3 R206, R206, 0x100, RZ ;  /* 0x00000100cece7810 */ /* 0x000fce0007ffe0ff */
.L_x_2364:
[----:B------:R-:W-:Y:S05]  /*4cb0*/  BSYNC B0 ;  /* 0x0000000000007941 */ /* 0x000fea0003800000 */
.L_x_2363:
        /* <DEDUP_REMOVED lines=68> */
.L_x_2369:
        /* <DEDUP_REMOVED lines=10> */
.L_x_2370:
[----:B------:R-:W-:-:S07]  /*51a0*/  IADD3 R206, R206, 0x100, RZ ;  /* 0x00000100cece7810 */ /* 0x000fce0007ffe0ff */
.L_x_2368:
[----:B------:R-:W-:Y:S05]  /*51b0*/  BSYNC B0 ;  /* 0x0000000000007941 */ /* 0x000fea0003800000 */
.L_x_2367:
        /* <DEDUP_REMOVED lines=40> */
[----:B------:R-:W-:Y:S02]  /*5440*/  @P5 PRMT R8, R207, 0x7610, R8 ;  /* 0x00007610cf085816 */ /* 0x000fe40000000008 */
[----:B------:R-:W-:-:S04]  /*5450*/  @P5 F2FP.F16.F32.PACK_AB R207, RZ, R176 ;  /* 0x000000b0ffcf523e */ /* 0x000fc800000000ff */
[----:B------:R-:W-:Y:S02]  /*5460*/  @P5 PRMT R7, R207, 0x7610, R7 ;  /* 0x00007610cf075816 */ /* 0x000fe40000000007 */
[----:B------:R-:W-:Y:S02]  /*5470*/  @P5 F2FP.F16.F32.PACK_AB R207, RZ, R177 ;  /* 0x000000b1ffcf523e */ /* 0x000fe400000000ff */
[----:B------:R-:W0:Y:S02]  /*5480*/  F2F.F16.F32 R177, R177 ;  /* 0x000000b100b17304 */ /* 0x000e240000200800 */
[----:B------:R-:W-:Y:S02]  /*5490*/  @P5 PRMT R6, R207, 0x7610, R6 ;  /* 0x00007610cf065816 */ /* 0x000fe40000000006 */
[----:B------:R-:W-:-:S04]  /*54a0*/  ISETP.NE.U32.AND P5, PT, RZ, UR16, PT ;  /* 0x00000010ff007c0c */ /* 0x000fc8000bfa5070 */
[----:B------:R-:W1:Y:S01]  /*54b0*/  F2F.F16.F32 R207, R178 ;  /* 0x000000b200cf7304 */ /* 0x000e620000200800 */
[----:B------:R-:W-:Y:S02]  /*54c0*/  ISETP.NE.AND.EX P5, PT, RZ, UR17, PT, P5 ;  /* 0x00000011ff007c0c */ /* 0x000fe4000bfa5350 */
[----:B0-----:R-:W-:-:S05]  /*54d0*/  SHF.L.U32 R210, R177, 0x10, RZ ;  /* 0x00000010b1d27819 */ /* 0x001fca00000006ff */
[----:B------:R1:W0:Y:S06]  /*54e0*/  F2F.F16.F32 R178, R176 ;  /* 0x000000b000b27304 */ /* 0x00022c0000200800 */
        /* <DEDUP_REMOVED lines=18> */
.L_x_2373:
        /* <DEDUP_REMOVED lines=10> */
.L_x_2372:
[----:B------:R-:W-:Y:S05]  /*56b0*/  BSYNC B0 ;  /* 0x0000000000007941 */ /* 0x000fea0003800000 */
.L_x_2371:
[----:B---34-:R-:W-:Y:S02]  /*56c0*/  SEL R176, RZ, 0x1, P0 ;  /* 0x00000001ffb07807 */ /* 0x018fe40000000000 */
[----:B------:R-:W-:-:S03]  /*56d0*/  IADD3 R208, R208, UR18, RZ ;  /* 0x00000012d0d07c10 */ /* 0x000fc6000fffe0ff */
[----:B------:R3:W-:Y:S01]  /*56e0*/  STL.S16 [R1+0x10], R176 ;  /* 0x000010b001007387 */ /* 0x0007e20000100600 */
[----:B------:R-:W-:-:S13]  /*56f0*/  ISETP.GE.AND P0, PT, R208, UR19, PT ;  /* 0x00000013d0007c0c */ /* 0x000fda000bf06270 */
[----:B---3--:R-:W-:Y:S05]  /*5700*/  @!P0 BRA `(.L_x_2374) ;  /* 0xffffffb000a08947 */ /* 0x008fea000383ffff */
.L_x_2331:
        /* <DEDUP_REMOVED lines=24> */
.L_x_2376:
[----:B------:R-:W-:Y:S05]  /*5890*/  BSYNC B0 ;  /* 0x0000000000007941 */ /* 0x000fea0003800000 */
.L_x_2375:
        /* <DEDUP_REMOVED lines=17> */
.L_x_2378:
[----:B------:R-:W-:Y:S05]  /*59b0*/  BSYNC B0 ;  /* 0x0000000000007941 */ /* 0x000fea0003800000 */
.L_x_2377:
        /* <DEDUP_REMOVED lines=15> */
.L_x_2380:
[----:B------:R-:W-:Y:S05]  /*5ab0*/  BSYNC B0 ;  /* 0x0000000000007941 */ /* 0x000fea0003800000 */
.L_x_2379:
        /* <DEDUP_REMOVED lines=15> */
.L_x_2382:
[----:B------:R-:W-:Y:S05]  /*5bb0*/  BSYNC B0 ;  /* 0x0000000000007941 */ /* 0x000fea0003800000 */
.L_x_2381:
        /* <DEDUP_REMOVED lines=15> */
.L_x_2384:
[----:B------:R-:W-:Y:S05]  /*5cb0*/  BSYNC B0 ;  /* 0x0000000000007941 */ /* 0x000fea0003800000 */
.L_x_2383:
        /* <DEDUP_REMOVED lines=15> */
.L_x_2386:
[----:B------:R-:W-:Y:S05]  /*5db0*/  BSYNC B0 ;  /* 0x0000000000007941 */ /* 0x000fea0003800000 */
.L_x_2385:
        /* <DEDUP_REMOVED lines=16> */
.L_x_2346:
[----:B------:R-:W-:Y:S01]  /*5ec0*/  HFMA2.MMA R177, -RZ, RZ, 0, 9.5367431640625e-07 ;  /* 0x00000010ffb17435 */ /* 0x000fe200000001ff */
[----:B------:R-:W-:Y:S02]  /*5ed0*/  MOV R210, 0x1f ;  /* 0x0000001f00d27802 */ /* 0x000fe40000000f00 */
[----:B------:R-:W-:-:S08]  /*5ee0*/  MOV R211, 0xffffffff ;  /* 0xffffffff00d37802 */ /* 0x000fd00000000f00 */
[----:B------:R-:W-:Y:S05]  /*5ef0*/  WARPSYNC.COLLECTIVE R211, `(.L_x_2387) ;  /* 0x00000000d3087348 */ /* 0x000fea0003c00000 */
[----:B------:R0:W1:Y:S02]  /*5f00*/  SHFL.DOWN P6, R213, R176, R177, R210 ;  /* 0x080000b1b0d57389 */ /* 0x00006400000c00d2 */
[----:B01----:R-:W-:Y:S01]  /*5f10*/  ENDCOLLECTIVE ;  /* 0x000000000000791b */ /* 0x003fe20003800000 */
.L_x_2387:
[----:B------:R-:W-:-:S05]  /*5f20*/  MOV R177, R213 ;  /* 0x000000d500b17202 */ /* 0x000fca0000000f00 */
[----:B------:R-:W-:Y:S01]  /*5f30*/  FADD.FTZ R212, R177, R176 ;  /* 0x000000b0b1d47221 */ /* 0x000fe20000010000 */
[----:B------:R-:W-:Y:S01]  /*5f40*/  HFMA2.MMA R177, -RZ, RZ, 0, 9.5367431640625e-07 ;  /* 0x00000010ffb17435 */ /* 0x000fe200000001ff */
[----:B------:R-:W-:-:S10]  /*5f50*/  MOV R176, R179 ;  /* 0x000000b300b07202 */ /* 0x000fd40000000f00 */
[----:B------:R-:W-:Y:S05]  /*5f60*/  WARPSYNC.COLLECTIVE R211, `(.L_x_2388) ;  /* 0x00000000d3087348 */ /* 0x000fea0003c00000 */
[----:B------:R0:W1:Y:S02]  /*5f70*/  SHFL.DOWN P6, R213, R176, R177, R210 ;  /* 0x080000b1b0d57389 */ /* 0x00006400000c00d2 */
[----:B01----:R-:W-:Y:S01]  /*5f80*/  ENDCOLLECTIVE ;  /* 0x000000000000791b */ /* 0x003fe20003800000 */
.L_x_2388:
[----:B------:R-:W-:Y:S01]  /*5f90*/  HFMA2.MMA R177, -RZ, RZ, 0, 4.76837158203125e-07 ;  /* 0x00000008ffb17435 */ /* 0x000fe200000001ff */
[----:B------:R-:W-:-:S05]  /*5fa0*/  MOV R176, R213 ;  /* 0x000000d500b07202 */ /* 0x000fca0000000f00 */
[----:B------:R-:W-:Y:S01]  /*5fb0*/  FADD.FTZ R179, R176, R179 ;  /* 0x000000b3b0b37221 */ /* 0x000fe20000010000 */
[----:B------:R-:W-:-:S07]  /*5fc0*/  MOV R176, R212 ;  /* 0x000000d400b07202 */ /* 0x000fce0000000f00 */
[----:B------:R-:W-:Y:S05]  /*5fd0*/  WARPSYNC.COLLECTIVE R211, `(.L_x_2389) ;  /* 0x00000000d3087348 */ /* 0x000fea0003c00000 */
[----:B------:R0:W1:Y:S02]  /*5fe0*/  SHFL.DOWN P6, R213, R176, R177, R210 ;  /* 0x080000b1b0d57389 */ /* 0x00006400000c00d2 */
[----:B01----:R-:W-:Y:S01]  /*5ff0*/  ENDCOLLECTIVE ;  /* 0x000000000000791b */ /* 0x003fe20003800000 */
.L_x_2389:
[----:B------:R-:W-:-:S05]  /*6000*/  MOV R176, R213 ;  /* 0x000000d500b07202 */ /* 0x000fca0000000f00 */
[----:B------:R-:W-:Y:S01]  /*6010*/  FADD.FTZ R212, R212, R176 ;  /* 0x000000b0d4d47221 */ /* 0x000fe20000010000 */
[----:B------:R-:W-:-:S07]  /*6020*/  MOV R176, R179 ;  /* 0x000000b300b07202 */ /* 0x000fce0000000f00 */
[----:B------:R-:W-:Y:S05]  /*6030*/  WARPSYNC.COLLECTIVE R211, `(.L_x_2390) ;  /* 0x00000000d3087348 */ /* 0x000fea0003c00000 */
[----:B------:R0:W1:Y:S02]  /*6040*/  SHFL.DOWN P6, R213, R176, R177, R210 ;  /* 0x080000b1b0d57389 */ /* 0x00006400000c00d2 */
[----:B01----:R-:W-:Y:S01]  /*6050*/  ENDCOLLECTIVE ;  /* 0x000000000000791b */ /* 0x003fe20003800000 */
.L_x_2390:
[----:B------:R-:W-:Y:S01]  /*6060*/  HFMA2.MMA R177, -RZ, RZ, 0, 2.384185791015625e-07 ;  /* 0x00000004ffb17435 */ /* 0x000fe200000001ff */
[----:B------:R-:W-:-:S05]  /*6070*/  MOV R176, R213 ;  /* 0x000000d500b07202 */ /* 0x000fca0000000f00 */
[----:B------:R-:W-:Y:S01]  /*6080*/  FADD.FTZ R179, R179, R176 ;  /* 0x000000b0b3b37221 */ /* 0x000fe20000010000 */
[----:B------:R-:W-:-:S07]  /*6090*/  MOV R176, R212 ;  /* 0x000000d400b07202 */ /* 0x000fce0000000f00 */
[----:B------:R-:W-:Y:S05]  /*60a0*/  WARPSYNC.COLLECTIVE R211, `(.L_x_2391) ;  /* 0x00000000d3087348 */ /* 0x000fea0003c00000 */
[----:B------:R0:W1:Y:S02]  /*60b0*/  SHFL.DOWN P6, R213, R176, R177, R210 ;  /* 0x080000b1b0d57389 */ /* 0x00006400000c00d2 */
[----:B01----:R-:W-:Y:S01]  /*60c0*/  ENDCOLLECTIVE ;  /* 0x000000000000791b */ /* 0x003fe20003800000 */
.L_x_2391:
[----:B------:R-:W-:-:S05]  /*60d0*/  MOV R176, R213 ;  /* 0x000000d500b07202 */ /* 0x000fca0000000f00 */
[----:B------:R-:W-:Y:S01]  /*60e0*/  FADD.FTZ R212, R212, R176 ;  /* 0x000000b0d4d47221 */ /* 0x000fe20000010000 */
[----:B------:R-:W-:-:S07]  /*60f0*/  MOV R176, R179 ;  /* 0x000000b300b07202 */ /* 0x000fce0000000f00 */
[----:B------:R-:W-:Y:S05]  /*6100*/  WARPSYNC.COLLECTIVE R211, `(.L_x_2392) ;  /* 0x00000000d3087348 */ /* 0x000fea0003c00000 */
[----:B------:R0:W1:Y:S02]  /*6110*/  SHFL.DOWN P6, R213, R176, R177, R210 ;  /* 0x080000b1b0d57389 */ /* 0x00006400000c00d2 */
[----:B01----:R-:W-:Y:S01]  /*6120*/  ENDCOLLECTIVE ;  /* 0x000000000000791b */ /* 0x003fe20003800000 */
.L_x_2392:
[----:B------:R-:W-:Y:S01]  /*6130*/  HFMA2.MMA R177, -RZ, RZ, 0, 1.1920928955078125e-07 ;  /* 0x00000002ffb17435 */ /* 0x000fe200000001ff */
[----:B------:R-:W-:-:S05]  /*6140*/  MOV R176, R213 ;  /* 0x000000d500b07202 */ /* 0x000fca0000000f00 */
[----:B------:R-:W-:Y:S01]  /*6150*/  FADD.FTZ R179, R179, R176 ;  /* 0x000000b0b3b37221 */ /* 0x000fe20000010000 */
[----:B------:R-:W-:-:S07]  /*6160*/  MOV R176, R212 ;  /* 0x000000d400b07202 */ /* 0x000fce0000000f00 */
[----:B------:R-:W-:Y:S05]  /*6170*/  WARPSYNC.COLLECTIVE R211, `(.L_x_2393) ;  /* 0x00000000d3087348 */ /* 0x000fea0003c00000 */
[----:B------:R0:W1:Y:S02]  /*6180*/  SHFL.DOWN P6, R213, R176, R177, R210 ;  /* 0x080000b1b0d57389 */ /* 0x00006400000c00d2 */
[----:B01----:R-:W-:Y:S01]  /*6190*/  ENDCOLLECTIVE ;  /* 0x000000000000791b */ /* 0x003fe20003800000 */
.L_x_2393:
[----:B------:R-:W-:-:S05]  /*61a0*/  MOV R176, R213 ;  /* 0x000000d500b07202 */ /* 0x000fca0000000f00 */
[----:B------:R-:W-:Y:S01]  /*61b0*/  FADD.FTZ R212, R212, R176 ;  /* 0x000000b0d4d47221 */ /* 0x000fe20000010000 */
[----:B------:R-:W-:-:S07]  /*61c0*/  MOV R176, R179 ;  /* 0x000000b300b07202 */ /* 0x000fce0000000f00 */
[----:B------:R-:W-:Y:S05]  /*61d0*/  WARPSYNC.COLLECTIVE R211, `(.L_x_2394) ;  /* 0x00000000d3087348 */ /* 0x000fea0003c00000 */
[----:B------:R0:W1:Y:S02]  /*61e0*/  SHFL.DOWN P6, R213, R176, R177, R210 ;  /* 0x080000b1b0d57389 */ /* 0x00006400000c00d2 */
[----:B01----:R-:W-:Y:S01]  /*61f0*/  ENDCOLLECTIVE ;  /* 0x000000000000791b */ /* 0x003fe20003800000 */
.L_x_2394:
[----:B------:R-:W-:Y:S01]  /*6200*/  HFMA2.MMA R177, -RZ, RZ, 0, 5.9604644775390625e-08 ;  /* 0x00000001ffb17435 */ /* 0x000fe200000001ff */
[----:B------:R-:W-:-:S05]  /*6210*/  MOV R176, R213 ;  /* 0x000000d500b07202 */ /* 0x000fca0000000f00 */
[----:B------:R-:W-:Y:S01]  /*6220*/  FADD.FTZ R179, R179, R176 ;  /* 0x000000b0b3b37221 */ /* 0x000fe20000010000 */
[----:B------:R-:W-:-:S07]  /*6230*/  MOV R176, R212 ;  /* 0x000000d400b07202 */ /* 0x000fce0000000f00 */
[----:B------:R-:W-:Y:S05]  /*6240*/  WARPSYNC.COLLECTIVE R211, `(.L_x_2395) ;  /* 0x00000000d3087348 */ /* 0x000fea0003c00000 */
[----:B------:R0:W1:Y:S02]  /*6250*/  SHFL.DOWN P6, R213, R176, R177, R210 ;  /* 0x080000b1b0d57389 */ /* 0x00006400000c00d2 */
[----:B01----:R-:W-:Y:S01]  /*6260*/  ENDCOLLECTIVE ;  /* 0x000000000000791b */ /* 0x003fe20003800000 */
.L_x_2395:
[----:B------:R-:W-:Y:S02]  /*6270*/  MOV R176, R179 ;  /* 0x000000b300b07202 */ /* 0x000fe40000000f00 */
[----:B------:R-:W-:-:S07]  /*6280*/  MOV R214, R213 ;  /* 0x000000d500d67202 */ /* 0x000fce0000000f00 */
[----:B------:R-:W-:Y:S05]  /*6290*/  WARPSYNC.COLLECTIVE R211, `(.L_x_2396) ;  /* 0x00000000d3087348 */ /* 0x000fea0003c00000 */
[----:B------:R0:W1:Y:S02]  /*62a0*/  SHFL.DOWN P6, R213, R176, R177, R210 ;  /* 0x080000b1b0d57389 */ /* 0x00006400000c00d2 */
[----:B01----:R-:W-:Y:S01]  /*62b0*/  ENDCOLLECTIVE ;  /* 0x000000000000791b */ /* 0x003fe20003800000 */
.L_x_2396:
[----:B------:R-:W-:Y:S01]  /*62c0*/  MOV R177, R213 ;  /* 0x000000d500b17202 */ /* 0x000fe20000000f00 */
[----:B------:R-:W-:Y:S06]  /*62d0*/  BRA `(.L_x_2397) ;  /* 0xffffffcc00a07947 */ /* 0x000fec000383ffff */
.L_x_2398:
        /* <DEDUP_REMOVED lines=10> */
.L_x_4552:


//--------------------- .text._ZN10layer_norm31ln_parallel_residual_bwd_kernelINS_13Kernel_traitsIf6__halfS2_S2_fjLj7168ELj1ELj1ELj8ELj8ENS_18Kernel_traits_baseILj7168EfS2_S2_S2_fjLj256EEEEELb0ELb0ELb1EEEvNS_9BwdParamsE --------------------------
	.section	.text._ZN10layer_norm31ln_parallel_residual_bwd_kernelINS_13Kernel_traitsIf6__halfS2_S2_fjLj7168ELj1ELj1ELj8ELj8ENS_18Kernel_traits_baseILj7168EfS2_S2_S2_fjLj256EEEEELb0ELb0ELb1EEEvNS_9BwdParamsE,"ax",@progbits
	.align	128
        .global         _ZN10layer_norm31ln_parallel_residual_bwd_kernelINS_13Kernel_traitsIf6__halfS2_S2_fjLj7168ELj1ELj1ELj8ELj8ENS_18Kernel_traits_baseILj7168EfS2_S2_S2_fjLj256EEEEELb0ELb0ELb1EEEvNS_9BwdParamsE
        .type           _ZN10layer_norm31ln_parallel_residual_bwd_kernelINS_13Kernel_traitsIf6__halfS2_S2_fjLj7168ELj1ELj1ELj8ELj8ENS_18Kernel_traits_baseILj7168EfS2_S2_S2_fjLj256EEEEELb0ELb0ELb1EEEvNS_9BwdParamsE,@function
        .size           _ZN10layer_norm31ln_parallel_residual_bwd_kernelINS_13Kernel_traitsIf6__halfS2_S2_fjLj7168ELj1ELj1ELj8ELj8ENS_18Kernel_traits_baseILj7168EfS2_S2_S2_fjLj256EEEEELb0ELb0ELb1EEEvNS_9BwdParamsE,(.L_x_4553 - _ZN10layer_norm31ln_parallel_residual_bwd_kernelINS_13Kernel_traitsIf6__halfS2_S2_fjLj7168ELj1ELj1ELj8ELj8ENS_18Kernel_traits_baseILj7168EfS2_S2_S2_fjLj256EEEEELb0ELb0ELb1EEEvNS_9BwdParamsE)
        .other          _ZN10layer_norm31ln_parallel_residual_bwd_kernelINS_13Kernel_traitsIf6__halfS2_S2_fjLj7168ELj1ELj1ELj8ELj8ENS_18Kernel_traits_baseILj7168EfS2_S2_S2_fjLj256EEEEELb0ELb0ELb1EEEvNS_9BwdParamsE,@"STO_CUDA_ENTRY STV_DEFAULT"
_ZN10layer_norm31ln_parallel_residual_bwd_kernelINS_13Kernel_traitsIf6__halfS2_S2_fjLj7168ELj1ELj1ELj8ELj8ENS_18Kernel_traits_baseILj7168EfS2_S2_S2_fjLj256EEEEELb0ELb0ELb1EEEvNS_9BwdParamsE:
.text._ZN10layer_norm31ln_parallel_residual_bwd_kernelINS_13Kernel_traitsIf6__halfS2_S2_fjLj7168ELj1ELj1ELj8ELj8ENS_18Kernel_traits_baseILj7168EfS2_S2_S2_fjLj256EEEEELb0ELb0ELb1EEEvNS_9BwdParamsE:
        /* <DEDUP_REMOVED lines=74> */
.L_x_2399:
[----:B------:R0:W-:Y:S01]  /*04a0*/  STL [R1+0x44], RZ ;  /* 0x000044ff01007387 */ /* 0x0001e20000100800 */
[----:B------:R-:W-:Y:S01]  /*04b0*/  SHF.L.U32 R0, R0, 0x4, RZ ;  /* 0x0000000400007819 */ /* 0x000fe200000006ff */
[----:B------:R-:W-:Y:S01]  /*04c0*/  ULDC.64 UR4, c[0x0][0x260] ;  /* 0x0000980000047ab9 */ /* 0x000fe20000000a00 */
[----:B------:R-:W-:Y:S01]  /*04d0*/  ULDC.64 UR8, c[0x0][0x268] ;  /* 0x00009a0000087ab9 */ /* 0x000fe20000000a00 */
[----:B------:R0:W-:Y:S01]  /*04e0*/  STL [R1+0x40], RZ ;  /* 0x000040ff01007387 */ /* 0x0001e20000100800 */
[----:B------:R-:W-:-:S03]  /*04f0*/  LOP3.LUT R0, R0, 0xff0, RZ, 0xc0, !PT ;  /* 0x00000ff000007812 */ /* 0x000fc600078ec0ff */
[----:B------:R0:W-:Y:S01]  /*0500*/  STL [R1+0x3c], RZ ;  /* 0x00003cff01007387 */ /* 0x0001e20000100800 */
[C---:B------:R-:W-:Y:S02]  /*0510*/  IADD3 R2, P0, R0.reuse, UR4, RZ ;  /* 0x0000000400027c10 */ /* 0x040fe4000ff1e0ff */
[----:B------:R-:W-:Y:S01]  /*0520*/  IADD3 R4, P1, R0, UR8, RZ ;  /* 0x0000000800047c10 */ /* 0x000fe2000ff3e0ff */
[----:B------:R0:W-:Y:S01]  /*0530*/  STL [R1+0x38], RZ ;  /* 0x000038ff01007387 */ /* 0x0001e20000100800 */
[----:B------:R-:W-:Y:S01]  /*0540*/  IADD3.X R3, RZ, UR5, RZ, P0, !PT ;  /* 0x00000005ff037c10 */ /* 0x000fe200087fe4ff */
[----:B------:R-:W-:Y:S01]  /*0550*/  ULDC.64 UR4, c[0x0][0x2c8] ;  /* 0x0000b20000047ab9 */ /* 0x000fe20000000a00 */
[----:B------:R-:W-:Y:S01]  /*0560*/  IADD3.X R5, RZ, UR9, RZ, P1, !PT ;  /* 0x00000009ff057c10 */ /* 0x000fe20008ffe4ff */
        /* <DEDUP_REMOVED lines=13> */
[----:B------:R0:W-:Y:S01]  /*0640*/  STL [R1+0x10], RZ ;  /* 0x000010ff01007387 */ /* 0x0001e20000100800 */
[----:B------:R-:W-:Y:S01]  /*0650*/  ISETP.NE.U32.AND P0, PT, RZ, UR4, PT ;  /* 0x00000004ff007c0c */ /* 0x000fe2000bf05070 */
[----:B------:R-:W-:-:S02]  /*0660*/  HFMA2.MMA R188, -RZ, RZ, 0, 5.9604644775390625e-08 ;  /* 0x00000001ffbc7435 */ /* 0x000fc400000001ff */
[----:B------:R-:W-:Y:S01]  /*0670*/  HFMA2.MMA R239, -RZ, RZ, 0, 0 ;  /* 0x00000000ffef7435 */ /* 0x000fe200000001ff */
[----:B------:R-:W5:Y:S01]  /*0680*/  LDG.E.128 R48, desc[UR6][R2.64] ;  /* 0x0000000602307981 */ /* 0x000f62000c1e1d00 */
[----:B------:R-:W-:Y:S02]  /*0690*/  HFMA2.MMA R195, -RZ, RZ, 0, 0 ;  /* 0x00000000ffc37435 */ /* 0x000fe400000001ff */
[----:B------:R-:W-:Y:S01]  /*06a0*/  HFMA2.MMA R124, -RZ, RZ, 0, 0 ;  /* 0x00000000ff7c7435 */ /* 0x000fe200000001ff */
[----:B------:R-:W5:Y:S01]  /*06b0*/  LDG.E.128 R52, desc[UR6][R2.64+0x1000] ;  /* 0x0010000602347981 */ /* 0x000f62000c1e1d00 */
[----:B------:R-:W-:Y:S02]  /*06c0*/  HFMA2.MMA R223, -RZ, RZ, 0, 0 ;  /* 0x00000000ffdf7435 */ /* 0x000fe400000001ff */
[----:B------:R-:W-:Y:S01]  /*06d0*/  HFMA2.MMA R121, -RZ, RZ, 0, 0 ;  /* 0x00000000ff797435 */ /* 0x000fe200000001ff */
[----:B------:R-:W5:Y:S01]  /*06e0*/  LDG.E.128 R56, desc[UR6][R2.64+0x2000] ;  /* 0x0020000602387981 */ /* 0x000f62000c1e1d00 */
[----:B------:R-:W-:Y:S01]  /*06f0*/  HFMA2.MMA R199, -RZ, RZ, 0, 0 ;  /* 0x00000000ffc77435 */ /* 0x000fe200000001ff */
[----:B------:R-:W-:-:S02]  /*0700*/  ISETP.NE.AND.EX P0, PT, RZ, UR5, PT, P0 ;  /* 0x00000005ff007c0c */ /* 0x000fc4000bf05300 */
[----:B------:R-:W-:Y:S01]  /*0710*/  CS2R R132, SRZ ;  /* 0x0000000000847805 */ /* 0x000fe2000001ff00 */
[----:B------:R-:W5:Y:S01]  /*0720*/  LDG.E.128 R60, desc[UR6][R2.64+0x3000] ;  /* 0x00300006023c7981 */ /* 0x000f62000c1e1d00 */
[----:B------:R-:W-:Y:S02]  /*0730*/  MOV R9, RZ ;  /* 0x000000ff00097202 */ /* 0x000fe40000000f00 */
[----:B------:R-:W-:Y:S02]  /*0740*/  CS2R R108, SRZ ;  /* 0x00000000006c7805 */ /* 0x000fe4000001ff00 */
[----:B------:R-:W-:Y:S01]  /*0750*/  CS2R R128, SRZ ;  /* 0x0000000000807805 */ /* 0x000fe2000001ff00 */
[----:B------:R-:W5:Y:S01]  /*0760*/  LDG.E.128 R64, desc[UR6][R2.64+0x4000] ;  /* 0x0040000602407981 */ /* 0x000f62000c1e1d00 */
[----:B------:R-:W-:Y:S02]  /*0770*/  CS2R R240, SRZ ;  /* 0x0000000000f07805 */ /* 0x000fe4000001ff00 */
[----:B------:R-:W-:-:S02]  /*0780*/  MOV R226, RZ ;  /* 0x000000ff00e27202 */ /* 0x000fc40000000f00 */
[----:B------:R-:W-:Y:S01]  /*0790*/  CS2R R214, SRZ ;  /* 0x0000000000d67805 */ /* 0x000fe2000001ff00 */
[----:B------:R-:W5:Y:S01]  /*07a0*/  LDG.E.128 R68, desc[UR6][R2.64+0x5000] ;  /* 0x0050000602447981 */ /* 0x000f62000c1e1d00 */
[----:B------:R-:W-:Y:S02]  /*07b0*/  CS2R R212, SRZ ;  /* 0x0000000000d47805 */ /* 0x000fe4000001ff00 */
[----:B------:R-:W-:Y:S02]  /*07c0*/  CS2R R208, SRZ ;  /* 0x0000000000d07805 */ /* 0x000fe4000001ff00 */
[----:B------:R-:W-:Y:S01]  /*07d0*/  MOV R183, RZ ;  /* 0x000000ff00b77202 */ /* 0x000fe20000000f00 */
[----:B------:R1:W5:Y:S01]  /*07e0*/  LDG.E.128 R72, desc[UR6][R2.64+0x6000] ;  /* 0x0060000602487981 */ /* 0x000362000c1e1d00 */
[----:B------:R-:W-:Y:S02]  /*07f0*/  CS2R R16, SRZ ;  /* 0x0000000000107805 */ /* 0x000fe4000001ff00 */
[----:B------:R-:W-:-:S02]  /*0800*/  CS2R R126, SRZ ;  /* 0x00000000007e7805 */ /* 0x000fc4000001ff00 */
[----:B------:R-:W-:Y:S01]  /*0810*/  CS2R R180, SRZ ;  /* 0x0000000000b47805 */ /* 0x000fe2000001ff00 */
[----:B------:R-:W5:Y:S01]  /*0820*/  LDG.E.128 R76, desc[UR6][R4.64] ;  /* 0x00000006044c7981 */ /* 0x000f62000c1e1d00 */
[----:B------:R-:W-:Y:S02]  /*0830*/  CS2R R178, SRZ ;  /* 0x0000000000b27805 */ /* 0x000fe4000001ff00 */
[----:B------:R-:W-:Y:S02]  /*0840*/  CS2R R10, SRZ ;  /* 0x00000000000a7805 */ /* 0x000fe4000001ff00 */
[----:B------:R-:W-:Y:S01]  /*0850*/  MOV R250, RZ ;  /* 0x000000ff00fa7202 */ /* 0x000fe20000000f00 */
[----:B------:R-:W5:Y:S01]  /*0860*/  LDG.E.128 R80, desc[UR6][R4.64+0x1000] ;  /* 0x0010000604507981 */ /* 0x000f62000c1e1d00 */
[----:B------:R-:W-:Y:S01]  /*0870*/  IMAD.MOV.U32 R249, RZ, RZ, RZ ;  /* 0x000000fffff97224 */ /* 0x000fe200078e00ff */
[----:B------:R-:W-:Y:S02]  /*0880*/  CS2R R246, SRZ ;  /* 0x0000000000f67805 */ /* 0x000fe4000001ff00 */
[----:B------:R-:W-:Y:S01]  /*0890*/  CS2R R244, SRZ ;  /* 0x0000000000f47805 */ /* 0x000fe2000001ff00 */
[----:B------:R-:W5:Y:S01]  /*08a0*/  LDG.E.128 R84, desc[UR6][R4.64+0x2000] ;  /* 0x0020000604547981 */ /* 0x000f62000c1e1d00 */
[----:B------:R-:W-:-:S02]  /*08b0*/  CS2R R224, SRZ ;  /* 0x0000000000e07805 */ /* 0x000fc4000001ff00 */
[----:B------:R-:W-:Y:S02]  /*08c0*/  MOV R220, RZ ;  /* 0x000000ff00dc7202 */ /* 0x000fe40000000f00 */
[----:B------:R-:W-:Y:S01]  /*08d0*/  CS2R R206, SRZ ;  /* 0x0000000000ce7805 */ /* 0x000fe2000001ff00 */
[----:B------:R-:W5:Y:S01]  /*08e0*/  LDG.E.128 R88, desc[UR6][R4.64+0x3000] ;  /* 0x0030000604587981 */ /* 0x000f62000c1e1d00 */
[----:B------:R-:W-:Y:S02]  /*08f0*/  CS2R R204, SRZ ;  /* 0x0000000000cc7805 */ /* 0x000fe4000001ff00 */
[----:B-1----:R-:W-:Y:S02]  /*0900*/  CS2R R2, SRZ ;  /* 0x0000000000027805 */ /* 0x002fe4000001ff00 */
[----:B------:R-:W-:Y:S01]  /*0910*/  CS2R R242, SRZ ;  /* 0x0000000000f27805 */ /* 0x000fe2000001ff00 */
[----:B------:R-:W5:Y:S01]  /*0920*/  LDG.E.128 R92, desc[UR6][R4.64+0x4000] ;  /* 0x00400006045c7981 */ /* 0x000f62000c1e1d00 */
[----:B------:R-:W-:-:S02]  /*0930*/  CS2R R218, SRZ ;  /* 0x0000000000da7805 */ /* 0x000fc4000001ff00 */
[----:B------:R-:W-:Y:S02]  /*0940*/  MOV R216, RZ ;  /* 0x000000ff00d87202 */ /* 0x000fe40000000f00 */
        /* <DEDUP_REMOVED lines=15> */
[----:B-1----:R-:W-:Y:S02]  /*0a40*/  CS2R R4, SRZ ;  /* 0x0000000000047805 */ /* 0x002fe4000001ff00 */
[----:B------:R-:W-:Y:S02]  /*0a50*/  CS2R R26, SRZ ;  /* 0x00000000001a7805 */ /* 0x000fe4000001ff00 */
[----:B------:R-:W-:Y:S02]  /*0a60*/  CS2R R28, SRZ ;  /* 0x00000000001c7805 */ /* 0x000fe4000001ff00 */
[----:B------:R-:W-:-:S02]  /*0a70*/  CS2R R30, SRZ ;  /* 0x00000000001e7805 */ /* 0x000fc4000001ff00 */
[----:B------:R-:W-:Y:S02]  /*0a80*/  CS2R R32, SRZ ;  /* 0x0000000000207805 */ /* 0x000fe4000001ff00 */
[----:B------:R-:W-:Y:S02]  /*0a90*/  CS2R R34, SRZ ;  /* 0x0000000000227805 */ /* 0x000fe4000001ff00 */
[----:B------:R-:W-:Y:S02]  /*0aa0*/  CS2R R36, SRZ ;  /* 0x0000000000247805 */ /* 0x000fe4000001ff00 */
[----:B0-----:R-:W-:-:S07]  /*0ab0*/  CS2R R38, SRZ ;  /* 0x0000000000267805 */ /* 0x001fce000001ff00 */
.L_x_2417:
[----:B0-----:R-:W0:Y:S01]  /*0ac0*/  S2R R251, SR_TID.X ;  /* 0x0000000000fb7919 */ /* 0x001e220000002100 */
[C---:B-1--4-:R-:W-:Y:S01]  /*0ad0*/  IMAD R104, R8.reuse, UR10, RZ ;  /* 0x0000000a08687c24 */ /* 0x052fe2000f8e02ff */
[----:B--23--:R-:W1:Y:S01]  /*0ae0*/  LDC.64 R106, c[0x0][0x250] ;  /* 0x00009400ff6a7b82 */ /* 0x00ce620000000a00 */
[----:B------:R-:W2:Y:S03]  /*0af0*/  LDL.LU R234, [R1+0x4] ;  /* 0x0000040001ea7983 */ /* 0x000ea60000300800 */
[----:B------:R-:W-:Y:S01]  /*0b00*/  SHF.R.S32.HI R105, RZ, 0x1f, R104 ;  /* 0x0000001fff697819 */ /* 0x000fe20000011468 */
[----:B------:R-:W3:Y:S03]  /*0b10*/  LDL.LU R236, [R1+0xc] ;  /* 0x00000c0001ec7983 */ /* 0x000ee60000300800 */
[----:B------:R-:W4:Y:S01]  /*0b20*/  LDC.64 R230, c[0x0][0x2c0] ;  /* 0x0000b000ffe67b82 */ /* 0x000f220000000a00 */
[----:B------:R-:W-:Y:S01]  /*0b30*/  LEA.HI R105, R105, R104, RZ, 0x2 ;  /* 0x0000006869697211 */ /* 0x000fe200078f10ff */
[----:B------:R-:W3:Y:S04]  /*0b40*/  LDL.LU R237, [R1] ;  /* 0x0000000001ed7983 */ /* 0x000ee80000300800 */
[----:B------:R-:W3:Y:S02]  /*0b50*/  LDL.LU R235, [R1+0x8] ;  /* 0x0000080001eb7983 */ /* 0x000ee40000300800 */
[----:B------:R-:W4:Y:S08]  /*0b60*/  LDC.64 R228, c[0x0][0x2b8] ;  /* 0x0000ae00ffe47b82 */ /* 0x000f300000000a00 */
[----:B------:R-:W4:Y:S01]  /*0b70*/  LDC.64 R114, c[0x0][0x258] ;  /* 0x00009600ff727b82 */ /* 0x000f220000000a00 */
[----:B-1----:R-:W-:Y:S01]  /*0b80*/  IMAD.WIDE R106, R8, 0x4, R106 ;  /* 0x00000004086a7825 */ /* 0x002fe200078e026a */
[----:B0-----:R-:W-:-:S04]  /*0b90*/  LOP3.LUT R104, R251, 0xff, RZ, 0xc0, !PT ;  /* 0x000000fffb687812 */ /* 0x001fc800078ec0ff */
[----:B------:R0:W2:Y:S02]  /*0ba0*/  LDG.E R196, desc[UR6][R106.64] ;  /* 0x000000066ac47981 */ /* 0x0000a4000c1e1900 */
[----:B------:R-:W1:Y:S01]  /*0bb0*/  @P0 LDC.64 R176, c[0x0][0x2c8] ;  /* 0x0000b200ffb00b82 */ /* 0x000e620000000a00 */
[----:B------:R-:W-:-:S04]  /*0bc0*/  LEA.HI.SX32 R197, R105, R104, 0x1e ;  /* 0x0000006869c57211 */ /* 0x000fc800078ff2ff */
[C---:B------:R-:W-:Y:S01]  /*0bd0*/  SHF.L.U32 R111, R197.reuse, 0x3, RZ ;  /* 0x00000003c56f7819 */ /* 0x040fe200000006ff */
[----:B----4-:R-:W-:Y:S01]  /*0be0*/  IMAD.WIDE.U32 R104, R197, 0x8, R230 ;  /* 0x00000008c5687825 */ /* 0x010fe200078e00e6 */
[----:B------:R-:W-:Y:S02]  /*0bf0*/  SHF.R.U32.HI R112, RZ, 0x1d, R197 ;  /* 0x0000001dff707819 */ /* 0x000fe400000116c5 */
[----:B------:R-:W-:Y:S01]  /*0c00*/  IADD3 R162, P1, R111, UR14, RZ ;  /* 0x0000000e6fa27c10 */ /* 0x000fe2000ff3e0ff */
[C---:B------:R-:W-:Y:S02]  /*0c10*/  IMAD.WIDE.U32 R164, R197.reuse, 0x8, R228 ;  /* 0x00000008c5a47825 */ /* 0x040fe400078e00e4 */
[----:B------:R-:W4:Y:S01]  /*0c20*/  LDG.E.64 R104, desc[UR6][R104.64] ;  /* 0x0000000668687981 */ /* 0x000f22000c1e1b00 */
[----:B------:R-:W-:Y:S01]  /*0c30*/  IADD3.X R163, R112, UR15, RZ, P1, !PT ;  /* 0x0000000f70a37c10 */ /* 0x000fe20008ffe4ff */
[----:B0-----:R-:W-:Y:S02]  /*0c40*/  IMAD.WIDE R106, R8, 0x4, R114 ;  /* 0x00000004086a7825 */ /* 0x001fe400078e0272 */
[----:B------:R-:W3:Y:S04]  /*0c50*/  LDG.E.64 R164, desc[UR6][R164.64] ;  /* 0x00000006a4a47981 */ /* 0x000ee8000c1e1b00 */
[----:B------:R-:W3:Y:S04]  /*0c60*/  LDG.E.64 R162, desc[UR6][R162.64] ;  /* 0x00000006a2a27981 */ /* 0x000ee8000c1e1b00 */
[----:B------:R0:W3:Y:S01]  /*0c70*/  LDG.E R113, desc[UR6][R106.64] ;  /* 0x000000066a717981 */ /* 0x0000e2000c1e1900 */
[----:B------:R-:W-:-:S04]  /*0c80*/  IADD3 R166, R197, 0x100, RZ ;  /* 0x00000100c5a67810 */ /* 0x000fc80007ffe0ff */
[C---:B------:R-:W-:Y:S01]  /*0c90*/  SHF.L.U32 R114, R166.reuse, 0x3, RZ ;  /* 0x00000003a6727819 */ /* 0x040fe200000006ff */
[----:B------:R-:W-:Y:S01]  /*0ca0*/  IMAD.WIDE.U32 R152, R166, 0x8, R230 ;  /* 0x00000008a6987825 */ /* 0x000fe200078e00e6 */
[----:B------:R-:W-:Y:S02]  /*0cb0*/  SHF.R.U32.HI R115, RZ, 0x1d, R166 ;  /* 0x0000001dff737819 */ /* 0x000fe400000116a6 */
[----:B------:R-:W-:Y:S01]  /*0cc0*/  IADD3 R150, P1, R114, UR14, RZ ;  /* 0x0000000e72967c10 */ /* 0x000fe2000ff3e0ff */
[----:B------:R-:W-:Y:S02]  /*0cd0*/  IMAD.WIDE.U32 R172, R166, 0x8, R228 ;  /* 0x00000008a6ac7825 */ /* 0x000fe400078e00e4 */
[----:B------:R-:W3:Y:S01]  /*0ce0*/  LDG.E.64 R152, desc[UR6][R152.64] ;  /* 0x0000000698987981 */ /* 0x000ee2000c1e1b00 */
[----:B------:R-:W-:-:S03]  /*0cf0*/  IADD3.X R151, R115, UR15, RZ, P1, !PT ;  /* 0x0000000f73977c10 */ /* 0x000fc60008ffe4ff */
[----:B------:R-:W3:Y:S04]  /*0d00*/  LDG.E.64 R172, desc[UR6][R172.64] ;  /* 0x00000006acac7981 */ /* 0x000ee8000c1e1b00 */
[----:B------:R-:W3:Y:S01]  /*0d10*/  LDG.E.64 R150, desc[UR6][R150.64] ;  /* 0x0000000696967981 */ /* 0x000ee2000c1e1b00 */
[----:B------:R-:W-:-:S04]  /*0d20*/  IADD3 R198, R197, 0x200, RZ ;  /* 0x00000200c5c67810 */ /* 0x000fc80007ffe0ff */
[----:B------:R-:W-:Y:S02]  /*0d30*/  SHF.L.U32 R116, R198, 0x3, RZ ;  /* 0x00000003c6747819 */ /* 0x000fe400000006ff */
[----:B------:R-:W-:Y:S02]  /*0d40*/  SHF.R.U32.HI R117, RZ, 0x1d, R198 ;  /* 0x0000001dff757819 */ /* 0x000fe400000116c6 */
[----:B------:R-:W-:Y:S01]  /*0d50*/  IADD3 R156, P1, R116, UR14, RZ ;  /* 0x0000000e749c7c10 */ /* 0x000fe2000ff3e0ff */
[----:B------:R-:W-:-:S03]  /*0d60*/  IMAD.WIDE.U32 R148, R198, 0x8, R230 ;  /* 0x00000008c6947825 */ /* 0x000fc600078e00e6 */
[----:B------:R-:W-:Y:S01]  /*0d70*/  IADD3.X R157, R117, UR15, RZ, P1, !PT ;  /* 0x0000000f759d7c10 */ /* 0x000fe20008ffe4ff */
[----:B------:R-:W-:Y:S02]  /*0d80*/  IMAD.WIDE.U32 R154, R198, 0x8, R228 ;  /* 0x00000008c69a7825 */ /* 0x000fe400078e00e4 */
[----:B------:R-:W3:Y:S04]  /*0d90*/  LDG.E.64 R148, desc[UR6][R148.64] ;  /* 0x0000000694947981 */ /* 0x000ee8000c1e1b00 */
[----:B------:R-:W3:Y:S04]  /*0da0*/  LDG.E.64 R156, desc[UR6][R156.64] ;  /* 0x000000069c9c7981 */ /* 0x000ee8000c1e1b00 */
[----:B------:R-:W3:Y:S01]  /*0db0*/  LDG.E.64 R154, desc[UR6][R154.64] ;  /* 0x000000069a9a7981 */ /* 0x000ee2000c1e1b00 */
[----:B------:R-:W-:-:S04]  /*0dc0*/  VIADD R202, R197, 0x300 ;  /* 0x00000300c5ca7836 */ /* 0x000fc80000000000 */
[----:B------:R-:W-:-:S04]  /*0dd0*/  IMAD.WIDE.U32 R158, R202, 0x8, R228 ;  /* 0x00000008ca9e7825 */ /* 0x000fc800078e00e4 */
[C---:B0-----:R-:W-:Y:S02]  /*0de0*/  IMAD.WIDE.U32 R106, R202.reuse, 0x8, R230 ;  /* 0x00000008ca6a7825 */ /* 0x041fe400078e00e6 */
[----:B------:R-:W3:Y:S04]  /*0df0*/  LDG.E.64 R158, desc[UR6][R158.64] ;  /* 0x000000069e9e7981 */ /* 0x000ee8000c1e1b00 */
[----:B------:R-:W3:Y:S01]  /*0e00*/  LDG.E.64 R106, desc[UR6][R106.64] ;  /* 0x000000066a6a7981 */ /* 0x000ee2000c1e1b00 */
[----:B------:R-:W-:Y:S02]  /*0e10*/  SHF.L.U32 R118, R202, 0x3, RZ ;  /* 0x00000003ca767819 */ /* 0x000fe400000006ff */
[----:B------:R-:W-:Y:S02]  /*0e20*/  SHF.R.U32.HI R119, RZ, 0x1d, R202 ;  /* 0x0000001dff777819 */ /* 0x000fe400000116ca */
[----:B------:R-:W-:-:S04]  /*0e30*/  IADD3 R160, P1, R118, UR14, RZ ;  /* 0x0000000e76a07c10 */ /* 0x000fc8000ff3e0ff */
[----:B------:R-:W-:Y:S02]  /*0e40*/  IADD3.X R161, R119, UR15, RZ, P1, !PT ;  /* 0x0000000f77a17c10 */ /* 0x000fe40008ffe4ff */
[----:B------:R-:W-:Y:S02]  /*0e50*/  ISETP.NE.AND P1, PT, RZ, UR11, PT ;  /* 0x0000000bff007c0c */ /* 0x000fe4000bf25270 */
[----:B------:R-:W-:Y:S02]  /*0e60*/  IADD3 R203, R197, 0x400, RZ ;  /* 0x00000400c5cb7810 */ /* 0x000fe40007ffe0ff */
[----:B------:R-:W3:Y:S02]  /*0e70*/  LDG.E.64 R160, desc[UR6][R160.64] ;  /* 0x00000006a0a07981 */ /* 0x000ee4000c1e1b00 */
[----:B------:R-:W-:Y:S02]  /*0e80*/  SHF.L.U32 R187, R203, 0x3, RZ ;  /* 0x00000003cbbb7819 */ /* 0x000fe400000006ff */
[----:B------:R-:W-:-:S02]  /*0e90*/  SHF.R.U32.HI R186, RZ, 0x1d, R203 ;  /* 0x0000001dffba7819 */ /* 0x000fc400000116cb */
[----:B--2---:R-:W-:Y:S02]  /*0ea0*/  FSEL R196, R196, RZ, !P1 ;  /* 0x000000ffc4c47208 */ /* 0x004fe40004800000 */
[----:B----4-:R-:W-:Y:S01]  /*0eb0*/  MOV R168, R104 ;  /* 0x0000006800a87202 */ /* 0x010fe20000000f00 */
[----:B---3--:R-:W-:Y:S01]  /*0ec0*/  HADD2.F32 R175, -RZ, R162.H0_H0 ;  /* 0x200000a2ffaf7230 */ /* 0x008fe20000004100 */
[----:B------:R-:W-:-:S03]  /*0ed0*/  MOV R169, R164 ;  /* 0x000000a400a97202 */ /* 0x000fc60000000f00 */
[----:B------:R-:W-:Y:S02]  /*0ee0*/  HADD2.F32 R168, -RZ, R168.H0_H0 ;  /* 0x200000a8ffa87230 */ /* 0x000fe40000004100 */
[----:B------:R-:W-:Y:S01]  /*0ef0*/  FADD.FTZ R184, -R196, R175 ;  /* 0x000000afc4b87221 */ /* 0x000fe20000010100 */
[----:B------:R-:W-:Y:S01]  /*0f00*/  SHF.R.U64 R175, R162, 0x10, R163 ;  /* 0x00000010a2af7819 */ /* 0x000fe200000012a3 */
[----:B------:R-:W-:Y:S01]  /*0f10*/  HADD2.F32 R174, -RZ, R163.H0_H0 ;  /* 0x200000a3ffae7230 */ /* 0x000fe20000004100 */
[----:B------:R-:W-:Y:S01]  /*0f20*/  SHF.R.U64 R210, R104, 0x10, R105 ;  /* 0x0000001068d27819 */ /* 0x000fe20000001269 */
[----:B------:R-:W-:Y:S01]  /*0f30*/  HADD2.F32 R169, -RZ, R169.H0_H0 ;  /* 0x200000a9ffa97230 */ /* 0x000fe20000004100 */
[----:B------:R-:W-:Y:S01]  /*0f40*/  MOV R211, R105 ;  /* 0x0000006900d37202 */ /* 0x000fe20000000f00 */
[----:B------:R-:W-:Y:S02]  /*0f50*/  HADD2.F32 R175, -RZ, R175.H0_H0 ;  /* 0x200000afffaf7230 */ /* 0x000fe40000004100 */
[----:B------:R-:W-:Y:S01]  /*0f60*/  FMUL.FTZ R184, R113, R184 ;  /* 0x000000b871b87220 */ /* 0x000fe20000410000 */
[----:B-----5:R-:W-:Y:S01]  /*0f70*/  FMUL.FTZ R185, R76, R168 ;  /* 0x000000a84cb97220 */ /* 0x020fe20000410000 */
[----:B------:R-:W-:Y:S01]  /*0f80*/  SHF.R.U64 R170, R164, 0x10, R165 ;  /* 0x00000010a4aa7819 */ /* 0x000fe200000012a5 */
[C---:B------:R-:W-:Y:S01]  /*0f90*/  FADD.FTZ R174, -R196.reuse, R174 ;  /* 0x000000aec4ae7221 */ /* 0x040fe20000010100 */
[----:B------:R-:W-:Y:S01]  /*0fa0*/  MOV R171, R165 ;  /* 0x000000a500ab7202 */ /* 0x000fe20000000f00 */
[----:B------:R-:W-:Y:S01]  /*0fb0*/  FADD.FTZ R175, -R196, R175 ;  /* 0x000000afc4af7221 */ /* 0x000fe20000010100 */
[----:B------:R-:W-:Y:S01]  /*0fc0*/  FADD.FTZ R15, R169, R15 ;  /* 0x0000000fa90f7221 */ /* 0x000fe20000010000 */
[-C--:B------:R-:W-:Y:S01]  /*0fd0*/  FFMA.FTZ R39, R184, R169.reuse, R39 ;  /* 0x000000a9b8277223 */ /* 0x080fe20000010027 */
[----:B------:R-:W-:Y:S01]  /*0fe0*/  FFMA.FTZ R185, R48, R169, R185 ;  /* 0x000000a930b97223 */ /* 0x000fe200000100b9 */
[----:B------:R-:W-:Y:S01]  /*0ff0*/  HADD2.F32 R210, -RZ, R210.H0_H0 ;  /* 0x200000d2ffd27230 */ /* 0x000fe20000004100 */
[----:B------:R-:W-:Y:S01]  /*1000*/  SHF.R.U32.HI R169, RZ, 0x10, R163 ;  /* 0x00000010ffa97819 */ /* 0x000fe200000116a3 */
[----:B------:R-:W-:-:S02]  /*1010*/  HADD2.F32 R211, -RZ, R211.H0_H0 ;  /* 0x200000d3ffd37230 */ /* 0x000fc40000004100 */
[C---:B------:R-:W-:Y:S01]  /*1020*/  FMUL.FTZ R193, R113.reuse, R175 ;  /* 0x000000af71c17220 */ /* 0x040fe20000410000 */
[----:B------:R-:W-:Y:S02]  /*1030*/  HADD2.F32 R170, -RZ, R170.H0_H0 ;  /* 0x200000aaffaa7230 */ /* 0x000fe40000004100 */
[----:B------:R-:W-:Y:S01]  /*1040*/  FMUL.FTZ R192, R113, R174 ;  /* 0x000000ae71c07220 */ /* 0x000fe20000410000 */
[----:B------:R-:W-:Y:S01]  /*1050*/  HADD2.F32 R171, -RZ, R171.H0_H0 ;  /* 0x200000abffab7230 */ /* 0x000fe20000004100 */
[----:B------:R-:W-:Y:S01]  /*1060*/  SHF.R.U32.HI R217, RZ, 0x10, R105 ;  /* 0x00000010ffd97819 */ /* 0x000fe20000011669 */
[----:B------:R-:W-:Y:S01]  /*1070*/  FMUL.FTZ R191, R77, R210 ;  /* 0x000000d24dbf7220 */ /* 0x000fe20000410000 */
[----:B------:R-:W-:Y:S01]  /*1080*/  FMUL.FTZ R190, R78, R211 ;  /* 0x000000d34ebe7220 */ /* 0x000fe20000410000 */
[----:B------:R-:W0:Y:S01]  /*1090*/  @P0 LDC.64 R174, c[0x0][0x2c8] ;  /* 0x0000b200ffae0b82 */ /* 0x000e220000000a00 */
[----:B------:R-:W-:Y:S01]  /*10a0*/  HADD2.F32 R169, -RZ, R169.H0_H0 ;  /* 0x200000a9ffa97230 */ /* 0x000fe20000004100 */
[----:B------:R-:W-:Y:S01]  /*10b0*/  SHF.R.U32.HI R167, RZ, 0x10, R165 ;  /* 0x00000010ffa77819 */ /* 0x000fe200000116a5 */
[----:B------:R-:W-:Y:S01]  /*10c0*/  FADD.FTZ R108, R170, R108 ;  /* 0x0000006caa6c7221 */ /* 0x000fe20000010000 */
[-C--:B------:R-:W-:Y:S01]  /*10d0*/  FFMA.FTZ R122, R193, R170.reuse, R122 ;  /* 0x000000aac17a7223 */ /* 0x080fe2000001007a */
[----:B------:R-:W-:Y:S01]  /*10e0*/  FFMA.FTZ R191, R49, R170, R191 ;  /* 0x000000aa31bf7223 */ /* 0x000fe200000100bf */
[----:B------:R-:W-:Y:S01]  /*10f0*/  FADD.FTZ R123, R171, R123 ;  /* 0x0000007bab7b7221 */ /* 0x000fe20000010000 */
[-C--:B------:R-:W-:Y:S01]  /*1100*/  FFMA.FTZ R37, R192, R171.reuse, R37 ;  /* 0x000000abc0257223 */ /* 0x080fe20000010025 */
[----:B------:R-:W-:Y:S01]  /*1110*/  FFMA.FTZ R190, R50, R171, R190 ;  /* 0x000000ab32be7223 */ /* 0x000fe200000100be */
[----:B------:R-:W-:Y:S01]  /*1120*/  IADD3 R164, P2, R187, UR14, RZ ;  /* 0x0000000ebba47c10 */ /* 0x000fe2000ff5e0ff */
[----:B------:R-:W-:Y:S01]  /*1130*/  HADD2.F32 R217, -RZ, R217.H0_H0 ;  /* 0x200000d9ffd97230 */ /* 0x000fe20000004100 */
[----:B------:R-:W2:Y:S01]  /*1140*/  @P0 LDC.64 R170, c[0x0][0x2c8] ;  /* 0x0000b200ffaa0b82 */ /* 0x000ea20000000a00 */
[----:B------:R-:W-:Y:S01]  /*1150*/  FADD.FTZ R189, -R196, R169 ;  /* 0x000000a9c4bd7221 */ /* 0x000fe20000010100 */
[----:B------:R-:W-:Y:S01]  /*1160*/  IADD3.X R165, R186, UR15, RZ, P2, !PT ;  /* 0x0000000fbaa57c10 */ /* 0x000fe200097fe4ff */
[----:B------:R-:W-:-:S02]  /*1170*/  HADD2.F32 R167, -RZ, R167.H0_H0 ;  /* 0x200000a7ffa77230 */ /* 0x000fc40000004100 */
[----:B------:R-:W-:Y:S01]  /*1180*/  FMUL.FTZ R194, R79, R217 ;  /* 0x000000d94fc27220 */ /* 0x000fe20000410000 */
[----:B------:R-:W-:Y:S01]  /*1190*/  FMUL.FTZ R189, R113, R189 ;  /* 0x000000bd71bd7220 */ /* 0x000fe20000410000 */
[C---:B-1----:R-:W-:Y:S01]  /*11a0*/  @P0 LEA R176, P2, R166.reuse, R176, 0x3 ;  /* 0x000000b0a6b00211 */ /* 0x042fe200078418ff */
[----:B------:R-:W-:Y:S02]  /*11b0*/  FADD.FTZ R14, R167, R14 ;  /* 0x0000000ea70e7221 */ /* 0x000fe40000010000 */
[-C--:B------:R-:W-:Y:S01]  /*11c0*/  FFMA.FTZ R38, R189, R167.reuse, R38 ;  /* 0x000000a7bd267223 */ /* 0x080fe20000010026 */
[----:B------:R-:W-:Y:S01]  /*11d0*/  FFMA.FTZ R194, R51, R167, R194 ;  /* 0x000000a733c27223 */ /* 0x000fe200000100c2 */
[----:B------:R-:W-:Y:S01]  /*11e0*/  @P0 LEA.HI.X R177, R166, R177, RZ, 0x3, P2 ;  /* 0x000000b1a6b10211 */ /* 0x000fe200010f1cff */
[----:B------:R-:W-:Y:S01]  /*11f0*/  FADD.FTZ R16, R168, R16 ;  /* 0x00000010a8107221 */ /* 0x000fe20000010000 */
[----:B------:R-:W1:Y:S01]  /*1200*/  @P0 LDC.64 R166, c[0x0][0x2c8] ;  /* 0x0000b200ffa60b82 */ /* 0x000e620000000a00 */
[----:B------:R-:W-:Y:S01]  /*1210*/  FFMA.FTZ R4, R184, R168, R4 ;  /* 0x000000a8b8047223 */ /* 0x000fe20000010004 */
[----:B0-----:R-:W-:Y:S01]  /*1220*/  @P0 LEA R174, P2, R198, R174, 0x3 ;  /* 0x000000aec6ae0211 */ /* 0x001fe200078418ff */
[----:B------:R-:W-:Y:S01]  /*1230*/  FADD.FTZ R195, R211, R195 ;  /* 0x000000c3d3c37221 */ /* 0x000fe20000010000 */
[----:B------:R-:W-:Y:S01]  /*1240*/  FFMA.FTZ R2, R192, R211, R2 ;  /* 0x000000d3c0027223 */ /* 0x000fe20000010002 */
[----:B------:R-:W-:Y:S01]  /*1250*/  FADD.FTZ R126, R210, R126 ;  /* 0x0000007ed27e7221 */ /* 0x000fe20000010000 */
[----:B------:R-:W-:Y:S01]  /*1260*/  FFMA.FTZ R5, R193, R210, R5 ;  /* 0x000000d2c1057223 */ /* 0x000fe20000010005 */
[----:B------:R-:W-:Y:S01]  /*1270*/  FADD.FTZ R183, R217, R183 ;  /* 0x000000b7d9b77221 */ /* 0x000fe20000010000 */
[----:B------:R-:W0:Y:S01]  /*1280*/  @P0 LDC.64 R168, c[0x0][0x2c8] ;  /* 0x0000b200ffa80b82 */ /* 0x000e220000000a00 */
[----:B------:R-:W-:Y:S01]  /*1290*/  @P0 LEA.HI.X R175, R198, R175, RZ, 0x3, P2 ;  /* 0x000000afc6af0211 */ /* 0x000fe200010f1cff */
[----:B------:R-:W-:Y:S01]  /*12a0*/  FFMA.FTZ R3, R189, R217, R3 ;  /* 0x000000d9bd037223 */ /* 0x000fe20000010003 */
[----:B--2---:R-:W-:-:S02]  /*12b0*/  @P0 LEA R170, P2, R202, R170, 0x3 ;  /* 0x000000aacaaa0211 */ /* 0x004fc400078418ff */
[----:B------:R-:W-:Y:S01]  /*12c0*/  SHF.R.U32.HI R222, RZ, 0x10, R173 ;  /* 0x00000010ffde7819 */ /* 0x000fe200000116ad */
[----:B------:R2:W5:Y:S01]  /*12d0*/  @P0 LDG.E.64 R144, desc[UR6][R174.64] ;  /* 0x00000006ae900981 */ /* 0x000562000c1e1b00 */
[----:B------:R-:W-:Y:S02]  /*12e0*/  MOV R211, R152 ;  /* 0x0000009800d37202 */ /* 0x000fe40000000f00 */
[----:B------:R-:W-:Y:S01]  /*12f0*/  SHF.R.U64 R198, R152, 0x10, R153 ;  /* 0x0000001098c67819 */ /* 0x000fe20000001299 */
[----:B------:R-:W-:Y:S01]  /*1300*/  VIADD R152, R197, 0x500 ;  /* 0x00000500c5987836 */ /* 0x000fe20000000000 */
[----:B------:R-:W-:Y:S01]  /*1310*/  @P0 LEA.HI.X R171, R202, R171, RZ, 0x3, P2 ;  /* 0x000000abcaab0211 */ /* 0x000fe200010f1cff */
[----:B------:R-:W-:Y:S01]  /*1320*/  IMAD.WIDE.U32 R162, R203, 0x8, R228 ;  /* 0x00000008cba27825 */ /* 0x000fe200078e00e4 */
[----:B------:R-:W-:Y:S01]  /*1330*/  MOV R210, R172 ;  /* 0x000000ac00d27202 */ /* 0x000fe20000000f00 */
[----:B------:R-:W5:Y:S02]  /*1340*/  @P0 LDG.E.64 R146, desc[UR6][R176.64] ;  /* 0x00000006b0920981 */ /* 0x000f64000c1e1b00 */
[----:B--2---:R-:W-:-:S02]  /*1350*/  HADD2.F32 R174, -RZ, R150.H0_H0 ;  /* 0x20000096ffae7230 */ /* 0x004fc40000004100 */
[----:B------:R1:W5:Y:S01]  /*1360*/  @P0 LDG.E.64 R142, desc[UR6][R170.64] ;  /* 0x00000006aa8e0981 */ /* 0x000362000c1e1b00 */
[----:B------:R-:W-:Y:S01]  /*1370*/  SHF.R.U64 R217, R172, 0x10, R173 ;  /* 0x00000010acd97819 */ /* 0x000fe200000012ad */
[----:B------:R-:W-:Y:S01]  /*1380*/  HADD2.F32 R211, -RZ, R211.H0_H0 ;  /* 0x200000d3ffd37230 */ /* 0x000fe20000004100 */
[----:B------:R-:W-:Y:S01]  /*1390*/  MOV R172, R173 ;  /* 0x000000ad00ac7202 */ /* 0x000fe20000000f00 */
[----:B------:R-:W-:Y:S01]  /*13a0*/  FADD.FTZ R174, -R196, R174 ;  /* 0x000000aec4ae7221 */ /* 0x000fe20000010100 */
[----:B------:R-:W-:Y:S01]  /*13b0*/  MOV R173, R153 ;  /* 0x0000009900ad7202 */ /* 0x000fe20000000f00 */
[----:B------:R-:W-:Y:S01]  /*13c0*/  HADD2.F32 R175, -RZ, R151.H0_H0 ;  /* 0x20000097ffaf7230 */ /* 0x000fe20000004100 */
[C---:B0-----:R-:W-:Y:S01]  /*13d0*/  @P0 LEA R168, P3, R203.reuse, R168, 0x3 ;  /* 0x000000a8cba80211 */ /* 0x041fe200078618ff */
[C---:B------:R-:W-:Y:S01]  /*13e0*/  IMAD.WIDE.U32 R104, R203.reuse, 0x8, R230 ;  /* 0x00000008cb687825 */ /* 0x040fe200078e00e6 */
[----:B------:R-:W-:Y:S01]  /*13f0*/  SHF.R.U64 R221, R150, 0x10, R151 ;  /* 0x0000001096dd7819 */ /* 0x000fe20000001297 */
[----:B------:R-:W2:Y:S01]  /*1400*/  LDG.E.64 R162, desc[UR6][R162.64] ;  /* 0x00000006a2a27981 */ /* 0x000ea2000c1e1b00 */
[C---:B-1----:R-:W-:Y:S01]  /*1410*/  @P0 LEA R170, P2, R152.reuse, R166, 0x3 ;  /* 0x000000a698aa0211 */ /* 0x042fe200078418ff */
[----:B------:R-:W-:Y:S01]  /*1420*/  HADD2.F32 R210, -RZ, R210.H0_H0 ;  /* 0x200000d2ffd27230 */ /* 0x000fe20000004100 */
[----:B------:R-:W-:Y:S01]  /*1430*/  @P0 LEA.HI.X R169, R203, R169, RZ, 0x3, P3 ;  /* 0x000000a9cba90211 */ /* 0x000fe200018f1cff */
[----:B------:R-:W-:Y:S01]  /*1440*/  FMUL.FTZ R202, R113, R174 ;  /* 0x000000ae71ca7220 */ /* 0x000fe20000410000 */
[----:B------:R-:W-:Y:S01]  /*1450*/  @P0 LEA.HI.X R171, R152, R167, RZ, 0x3, P2 ;  /* 0x000000a798ab0211 */ /* 0x000fe200010f1cff */
[----:B------:R-:W-:Y:S01]  /*1460*/  FMUL.FTZ R203, R80, R211 ;  /* 0x000000d350cb7220 */ /* 0x000fe20000410000 */
[----:B------:R-:W-:-:S02]  /*1470*/  HADD2.F32 R174, -RZ, R173.H0_H0 ;  /* 0x200000adffae7230 */ /* 0x000fc40000004100 */
[----:B------:R-:W-:Y:S01]  /*1480*/  FADD.FTZ R175, -R196, R175 ;  /* 0x000000afc4af7221 */ /* 0x000fe20000010100 */
[----:B------:R-:W-:Y:S01]  /*1490*/  FADD.FTZ R7, R210, R7 ;  /* 0x00000007d2077221 */ /* 0x000fe20000010000 */
[----:B------:R0:W5:Y:S01]  /*14a0*/  @P0 LDG.E.64 R138, desc[UR6][R170.64] ;  /* 0x00000006aa8a0981 */ /* 0x000162000c1e1b00 */
[-C--:B------:R-:W-:Y:S01]  /*14b0*/  FFMA.FTZ R35, R202, R210.reuse, R35 ;  /* 0x000000d2ca237223 */ /* 0x080fe20000010023 */
[----:B------:R-:W-:Y:S01]  /*14c0*/  FFMA.FTZ R203, R52, R210, R203 ;  /* 0x000000d234cb7223 */ /* 0x000fe200000100cb */
[----:B------:R-:W-:Y:S01]  /*14d0*/  FADD.FTZ R212, R211, R212 ;  /* 0x000000d4d3d47221 */ /* 0x000fe20000010000 */
[----:B------:R-:W-:Y:S01]  /*14e0*/  FFMA.FTZ R206, R202, R211, R206 ;  /* 0x000000d3cace7223 */ /* 0x000fe200000100ce */
[----:B------:R-:W-:Y:S02]  /*14f0*/  HADD2.F32 R172, -RZ, R172.H0_H0 ;  /* 0x200000acffac7230 */ /* 0x000fe40000004100 */
[----:B------:R-:W-:Y:S01]  /*1500*/  FMUL.FTZ R211, R113, R175 ;  /* 0x000000af71d37220 */ /* 0x000fe20000410000 */
[----:B------:R-:W-:Y:S01]  /*1510*/  SHF.L.U32 R176, R152, 0x3, RZ ;  /* 0x0000000398b07819 */ /* 0x000fe200000006ff */
[----:B------:R1:W5:Y:S01]  /*1520*/  @P0 LDG.E.64 R140, desc[UR6][R168.64] ;  /* 0x00000006a88c0981 */ /* 0x000362000c1e1b00 */
[----:B0-----:R-:W0:Y:S01]  /*1530*/  @P0 LDC.64 R170, c[0x0][0x2c8] ;  /* 0x0000b200ffaa0b82 */ /* 0x001e220000000a00 */
[----:B------:R-:W-:Y:S01]  /*1540*/  FMUL.FTZ R210, R82, R174 ;  /* 0x000000ae52d27220 */ /* 0x000fe20000410000 */
[----:B------:R-:W-:Y:S01]  /*1550*/  FADD.FTZ R46, R172, R46 ;  /* 0x0000002eac2e7221 */ /* 0x000fe20000010000 */
[-C--:B------:R-:W-:Y:S01]  /*1560*/  FFMA.FTZ R33, R211, R172.reuse, R33 ;  /* 0x000000acd3217223 */ /* 0x080fe20000010021 */
[----:B------:R-:W-:Y:S01]  /*1570*/  SHF.R.U32.HI R177, RZ, 0x1d, R152 ;  /* 0x0000001dffb17819 */ /* 0x000fe20000011698 */
[----:B------:R-:W-:Y:S01]  /*1580*/  FFMA.FTZ R210, R54, R172, R210 ;  /* 0x000000ac36d27223 */ /* 0x000fe200000100d2 */
[----:B------:R-:W-:Y:S01]  /*1590*/  HADD2.F32 R198, -RZ, R198.H0_H0 ;  /* 0x200000c6ffc67230 */ /* 0x000fe20000004100 */
[----:B------:R-:W-:Y:S01]  /*15a0*/  SHF.R.U32.HI R227, RZ, 0x10, R153 ;  /* 0x00000010ffe37819 */ /* 0x000fe20000011699 */
[----:B------:R-:W3:Y:S01]  /*15b0*/  @P0 LDC.64 R172, c[0x0][0x2c8] ;  /* 0x0000b200ffac0b82 */ /* 0x000ee20000000a00 */
[----:B-1----:R-:W-:Y:S01]  /*15c0*/  IADD3 R168, P2, R176, UR14, RZ ;  /* 0x0000000eb0a87c10 */ /* 0x002fe2000ff5e0ff */
[----:B------:R-:W-:Y:S01]  /*15d0*/  HADD2.F32 R221, -RZ, R221.H0_H0 ;  /* 0x200000ddffdd7230 */ /* 0x000fe20000004100 */
[----:B------:R-:W4:Y:S02]  /*15e0*/  LDG.E.64 R104, desc[UR6][R104.64] ;  /* 0x0000000668687981 */ /* 0x000f24000c1e1b00 */
[----:B------:R-:W-:-:S02]  /*15f0*/  IADD3.X R169, R177, UR15, RZ, P2, !PT ;  /* 0x0000000fb1a97c10 */ /* 0x000fc400097fe4ff */
[----:B------:R-:W-:Y:S01]  /*1600*/  FADD.FTZ R221, -R196, R221 ;  /* 0x000000ddc4dd7221 */ /* 0x000fe20000010100 */
[----:B------:R-:W-:Y:S01]  /*1610*/  SHF.R.U32.HI R151, RZ, 0x10, R151 ;  /* 0x00000010ff977819 */ /* 0x000fe20000011697 */
[----:B------:R-:W4:Y:S01]  /*1620*/  LDG.E.64 R164, desc[UR6][R164.64] ;  /* 0x00000006a4a47981 */ /* 0x000f22000c1e1b00 */
[----:B0-----:R-:W-:Y:S01]  /*1630*/  @P0 LEA R170, P2, R197, R170, 0x3 ;  /* 0x000000aac5aa0211 */ /* 0x001fe200078418ff */
[----:B------:R-:W-:Y:S02]  /*1640*/  HADD2.F32 R217, -RZ, R217.H0_H0 ;  /* 0x200000d9ffd97230 */ /* 0x000fe40000004100 */
[----:B------:R-:W-:Y:S01]  /*1650*/  FMUL.FTZ R150, R81, R198 ;  /* 0x000000c651967220 */ /* 0x000fe20000410000 */
[----:B------:R-:W-:Y:S01]  /*1660*/  IMAD.WIDE.U32 R166, R152, 0x8, R228 ;  /* 0x0000000898a67825 */ /* 0x000fe200078e00e4 */
[----:B------:R-:W-:-:S03]  /*1670*/  @P0 LEA.HI.X R171, R197, R171, RZ, 0x3, P2 ;  /* 0x000000abc5ab0211 */ /* 0x000fc600010f1cff */
[----:B------:R-:W-:Y:S01]  /*1680*/  FADD.FTZ R214, R174, R214 ;  /* 0x000000d6aed67221 */ /* 0x000fe20000010000 */
[----:B------:R-:W-:Y:S01]  /*1690*/  IADD3 R197, R197, 0x600, RZ ;  /* 0x00000600c5c57810 */ /* 0x000fe20007ffe0ff */
[----:B------:R-:W-:Y:S01]  /*16a0*/  FMUL.FTZ R221, R113, R221 ;  /* 0x000000dd71dd7220 */ /* 0x000fe20000410000 */
[----:B------:R-:W-:Y:S01]  /*16b0*/  FFMA.FTZ R208, R211, R174, R208 ;  /* 0x000000aed3d07223 */ /* 0x000fe200000100d0 */
[----:B------:R0:W5:Y:S01]  /*16c0*/  @P0 LDG.E.64 R136, desc[UR6][R170.64] ;  /* 0x00000006aa880981 */ /* 0x000162000c1e1b00 */
[----:B---3--:R-:W-:Y:S01]  /*16d0*/  @P0 LEA R172, P2, R197, R172, 0x3 ;  /* 0x000000acc5ac0211 */ /* 0x008fe200078418ff */
[----:B------:R-:W-:Y:S01]  /*16e0*/  FADD.FTZ R47, R217, R47 ;  /* 0x0000002fd92f7221 */ /* 0x000fe20000010000 */
[----:B------:R-:W-:Y:S01]  /*16f0*/  FFMA.FTZ R36, R221, R217, R36 ;  /* 0x000000d9dd247223 */ /* 0x000fe20000010024 */
[----:B------:R-:W-:Y:S01]  /*1700*/  IMAD.WIDE.U32 R152, R152, 0x8, R230 ;  /* 0x0000000898987825 */ /* 0x000fe200078e00e6 */
[----:B------:R-:W-:-:S03]  /*1710*/  @P0 LEA.HI.X R173, R197, R173, RZ, 0x3, P2 ;  /* 0x000000adc5ad0211 */ /* 0x000fc600010f1cff */
[----:B------:R-:W-:Y:S01]  /*1720*/  FFMA.FTZ R217, R53, R217, R150 ;  /* 0x000000d935d97223 */ /* 0x000fe20000010096 */
[----:B------:R-:W-:Y:S01]  /*1730*/  SHF.R.U32.HI R232, RZ, 0x10, R159 ;  /* 0x00000010ffe87819 */ /* 0x000fe2000001169f */
[----:B------:R-:W3:Y:S01]  /*1740*/  LDG.E.64 R166, desc[UR6][R166.64] ;  /* 0x00000006a6a67981 */ /* 0x000ee2000c1e1b00 */
[----:B0-----:R-:W-:Y:S02]  /*1750*/  HADD2.F32 R170, -RZ, R151.H0_H0 ;  /* 0x20000097ffaa7230 */ /* 0x001fe40000004100 */
[C---:B------:R-:W-:Y:S01]  /*1760*/  IMAD.WIDE.U32 R150, R197.reuse, 0x8, R228 ;  /* 0x00000008c5967825 */ /* 0x040fe200078e00e4 */
[----:B------:R0:W5:Y:S03]  /*1770*/  @P0 LDG.E.64 R134, desc[UR6][R172.64] ;  /* 0x00000006ac860981 */ /* 0x000166000c1e1b00 */
[----:B------:R-:W-:Y:S02]  /*1780*/  HADD2.F32 R228, -RZ, R227.H0_H0 ;  /* 0x200000e3ffe47230 */ /* 0x000fe40000004100 */
[----:B------:R-:W-:Y:S01]  /*1790*/  FADD.FTZ R227, -R196, R170 ;  /* 0x000000aac4e37221 */ /* 0x000fe20000010100 */
[----:B------:R-:W-:Y:S01]  /*17a0*/  IMAD.WIDE.U32 R174, R197, 0x8, R230 ;  /* 0x00000008c5ae7825 */ /* 0x000fe200078e00e6 */
[----:B------:R-:W-:Y:S01]  /*17b0*/  MOV R231, R148 ;  /* 0x0000009400e77202 */ /* 0x000fe20000000f00 */
[----:B------:R-:W3:Y:S01]  /*17c0*/  LDG.E.64 R152, desc[UR6][R152.64] ;  /* 0x0000000698987981 */ /* 0x000ee2000c1e1b00 */
[----:B0-----:R-:W-:Y:S01]  /*17d0*/  SHF.R.U64 R173, R148, 0x10, R149 ;  /* 0x0000001094ad7819 */ /* 0x001fe20000001295 */
[----:B------:R-:W-:-:S02]  /*17e0*/  HADD2.F32 R148, -RZ, R156.H0_H0 ;  /* 0x2000009cff947230 */ /* 0x000fc40000004100 */
[----:B------:R-:W-:Y:S01]  /*17f0*/  FMUL.FTZ R227, R113, R227 ;  /* 0x000000e371e37220 */ /* 0x000fe20000410000 */
[----:B------:R-:W-:Y:S01]  /*1800*/  FMUL.FTZ R171, R83, R228 ;  /* 0x000000e453ab7220 */ /* 0x000fe20000410000 */
[----:B------:R-:W-:Y:S01]  /*1810*/  FADD.FTZ R213, R228, R213 ;  /* 0x000000d5e4d57221 */ /* 0x000fe20000010000 */
[----:B------:R-:W-:Y:S01]  /*1820*/  MOV R230, R154 ;  /* 0x0000009a00e67202 */ /* 0x000fe20000000f00 */
[----:B------:R-:W-:Y:S01]  /*1830*/  FADD.FTZ R148, -R196, R148 ;  /* 0x00000094c4947221 */ /* 0x000fe20000010100 */
[----:B------:R-:W-:Y:S01]  /*1840*/  FFMA.FTZ R207, R227, R228, R207 ;  /* 0x000000e4e3cf7223 */ /* 0x000fe200000100cf */
[--C-:B------:R-:W-:Y:S01]  /*1850*/  SHF.R.U64 R172, R154, 0x10, R155.reuse ;  /* 0x000000109aac7819 */ /* 0x100fe2000000129b */
[----:B------:R-:W-:Y:S01]  /*1860*/  HADD2.F32 R231, -RZ, R231.H0_H0 ;  /* 0x200000e7ffe77230 */ /* 0x000fe20000004100 */
[----:B------:R-:W-:Y:S01]  /*1870*/  MOV R154, R155 ;  /* 0x0000009b009a7202 */ /* 0x000fe20000000f00 */
[----:B------:R-:W3:Y:S01]  /*1880*/  LDG.E.64 R168, desc[UR6][R168.64] ;  /* 0x00000006a8a87981 */ /* 0x000ee2000c1e1b00 */
[----:B------:R-:W-:-:S02]  /*1890*/  SHF.R.U32.HI R228, RZ, 0x10, R155 ;  /* 0x00000010ffe47819 */ /* 0x000fc4000001169b */
[----:B------:R-:W-:Y:S02]  /*18a0*/  MOV R155, R149 ;  /* 0x00000095009b7202 */ /* 0x000fe40000000f00 */
[----:B------:R-:W-:Y:S01]  /*18b0*/  SHF.R.U32.HI R229, RZ, 0x10, R149 ;  /* 0x00000010ffe57819 */ /* 0x000fe20000011695 */
[----:B------:R-:W-:Y:S01]  /*18c0*/  FMUL.FTZ R149, R113, R148 ;  /* 0x0000009471957220 */ /* 0x000fe20000410000 */
[----:B------:R-:W-:Y:S02]  /*18d0*/  HADD2.F32 R230, -RZ, R230.H0_H0 ;  /* 0x200000e6ffe67230 */ /* 0x000fe40000004100 */
[-C--:B------:R-:W-:Y:S01]  /*18e0*/  FMUL.FTZ R148, R84, R231.reuse ;  /* 0x000000e754947220 */ /* 0x080fe20000410000 */
[----:B------:R-:W-:Y:S01]  /*18f0*/  FADD.FTZ R239, R231, R239 ;  /* 0x000000efe7ef7221 */ /* 0x000fe20000010000 */
[C---:B------:R-:W-:Y:S01]  /*1900*/  FFMA.FTZ R223, R149.reuse, R231, R223 ;  /* 0x000000e795df7223 */ /* 0x040fe200000100df */
[----:B------:R-:W-:Y:S02]  /*1910*/  HADD2.F32 R231, -RZ, R157.H0_H0 ;  /* 0x2000009dffe77230 */ /* 0x000fe40000004100 */
[----:B------:R-:W-:Y:S01]  /*1920*/  FADD.FTZ R44, R230, R44 ;  /* 0x0000002ce62c7221 */ /* 0x000fe20000010000 */
[-C--:B------:R-:W-:Y:S01]  /*1930*/  FFMA.FTZ R31, R149, R230.reuse, R31 ;  /* 0x000000e6951f7223 */ /* 0x080fe2000001001f */
[----:B------:R-:W-:Y:S01]  /*1940*/  FFMA.FTZ R148, R56, R230, R148 ;  /* 0x000000e638947223 */ /* 0x000fe20000010094 */
[----:B------:R-:W-:-:S02]  /*1950*/  HADD2.F32 R230, -RZ, R155.H0_H0 ;  /* 0x2000009bffe67230 */ /* 0x000fc40000004100 */
[----:B------:R-:W-:Y:S01]  /*1960*/  FADD.FTZ R155, -R196, R231 ;  /* 0x000000e7c49b7221 */ /* 0x000fe20000010100 */
[----:B------:R-:W-:Y:S01]  /*1970*/  HADD2.F32 R154, -RZ, R154.H0_H0 ;  /* 0x2000009aff9a7230 */ /* 0x000fe20000004100 */
[--C-:B------:R-:W-:Y:S01]  /*1980*/  SHF.R.U64 R156, R156, 0x10, R157.reuse ;  /* 0x000000109c9c7819 */ /* 0x100fe2000000129d */
[----:B------:R-:W-:Y:S02]  /*1990*/  HADD2.F32 R232, -RZ, R232.H0_H0 ;  /* 0x200000e8ffe87230 */ /* 0x000fe40000004100 */
[----:B------:R-:W-:Y:S01]  /*19a0*/  FMUL.FTZ R155, R113, R155 ;  /* 0x0000009b719b7220 */ /* 0x000fe20000410000 */
[----:B------:R-:W-:Y:S01]  /*19b0*/  FMUL.FTZ R231, R86, R230 ;  /* 0x000000e656e77220 */ /* 0x000fe20000410000 */
[----:B------:R-:W-:Y:S01]  /*19c0*/  SHF.R.U32.HI R157, RZ, 0x10, R157 ;  /* 0x00000010ff9d7819 */ /* 0x000fe2000001169d */
[----:B------:R-:W-:Y:S01]  /*19d0*/  FADD.FTZ R42, R154, R42 ;  /* 0x0000002a9a2a7221 */ /* 0x000fe20000010000 */
[-C--:B------:R-:W-:Y:S01]  /*19e0*/  FFMA.FTZ R29, R155, R154.reuse, R29 ;  /* 0x0000009a9b1d7223 */ /* 0x080fe2000001001d */
[----:B------:R-:W-:Y:S01]  /*19f0*/  FFMA.FTZ R154, R58, R154, R231 ;  /* 0x0000009a3a9a7223 */ /* 0x000fe200000100e7 */
[----:B------:R-:W-:-:S02]  /*1a00*/  HADD2.F32 R231, -RZ, R156.H0_H0 ;  /* 0x2000009cffe77230 */ /* 0x000fc40000004100 */
[----:B------:R-:W-:Y:S01]  /*1a10*/  FADD.FTZ R209, R198, R209 ;  /* 0x000000d1c6d17221 */ /* 0x000fe20000010000 */
[----:B------:R-:W-:Y:S02]  /*1a20*/  HADD2.F32 R157, -RZ, R157.H0_H0 ;  /* 0x2000009dff9d7230 */ /* 0x000fe40000004100 */
[----:B------:R-:W-:Y:S01]  /*1a30*/  FFMA.FTZ R205, R221, R198, R205 ;  /* 0x000000c6ddcd7223 */ /* 0x000fe200000100cd */
[----:B------:R-:W-:Y:S02]  /*1a40*/  HADD2.F32 R156, -RZ, R173.H0_H0 ;  /* 0x200000adff9c7230 */ /* 0x000fe40000004100 */
[C---:B------:R-:W-:Y:S01]  /*1a50*/  FADD.FTZ R173, -R196.reuse, R231 ;  /* 0x000000e7c4ad7221 */ /* 0x040fe20000010100 */
[----:B------:R-:W-:Y:S02]  /*1a60*/  HADD2.F32 R222, -RZ, R222.H0_H0 ;  /* 0x200000deffde7230 */ /* 0x000fe40000004100 */
[----:B------:R-:W-:Y:S01]  /*1a70*/  FADD.FTZ R157, -R196, R157 ;  /* 0x0000009dc49d7221 */ /* 0x000fe20000010100 */
[----:B------:R-:W-:-:S02]  /*1a80*/  HADD2.F32 R172, -RZ, R172.H0_H0 ;  /* 0x200000acffac7230 */ /* 0x000fc40000004100 */
[----:B------:R-:W-:Y:S01]  /*1a90*/  FADD.FTZ R241, R230, R241 ;  /* 0x000000f1e6f17221 */ /* 0x000fe20000010000 */
[----:B------:R-:W-:Y:S01]  /*1aa0*/  FFMA.FTZ R225, R155, R230, R225 ;  /* 0x000000e69be17223 */ /* 0x000fe200000100e1 */
[----:B------:R-:W-:Y:S01]  /*1ab0*/  FMUL.FTZ R173, R113, R173 ;  /* 0x000000ad71ad7220 */ /* 0x000fe20000410000 */
[----:B------:R-:W-:Y:S02]  /*1ac0*/  HADD2.F32 R229, -RZ, R229.H0_H0 ;  /* 0x200000e5ffe57230 */ /* 0x000fe40000004100 */
        /* <DEDUP_REMOVED lines=11> */
[----:B------:R-:W3:Y:S01]  /*1b80*/  LDG.E.64 R150, desc[UR6][R150.64] ;  /* 0x0000000696967981 */ /* 0x000ee2000c1e1b00 */
[----:B------:R-:W-:-:S02]  /*1b90*/  SHF.R.U64 R229, R158, 0x10, R159 ;  /* 0x000000109ee57819 */ /* 0x000fc4000000129f */
[----:B------:R-:W-:Y:S01]  /*1ba0*/  MOV R158, R106 ;  /* 0x0000006a009e7202 */ /* 0x000fe20000000f00 */
[----:B------:R-:W3:Y:S01]  /*1bb0*/  LDG.E.64 R174, desc[UR6][R174.64] ;  /* 0x00000006aeae7981 */ /* 0x000ee2000c1e1b00 */
[----:B------:R-:W-:Y:S02]  /*1bc0*/  MOV R231, R107 ;  /* 0x0000006b00e77202 */ /* 0x000fe40000000f00 */
[----:B------:R-:W-:Y:S01]  /*1bd0*/  SHF.R.U64 R106, R106, 0x10, R107 ;  /* 0x000000106a6a7819 */ /* 0x000fe2000000126b */
[----:B------:R-:W-:Y:S02]  /*1be0*/  HADD2.F32 R233, -RZ, R158.H0_H0 ;  /* 0x2000009effe97230 */ /* 0x000fe40000004100 */
[----:B------:R-:W-:Y:S02]  /*1bf0*/  HADD2.F32 R231, -RZ, R231.H0_H0 ;  /* 0x200000e7ffe77230 */ /* 0x000fe40000004100 */
[----:B------:R-:W-:Y:S02]  /*1c00*/  HADD2.F32 R106, -RZ, R106.H0_H0 ;  /* 0x2000006aff6a7230 */ /* 0x000fe40000004100 */
[----:B------:R-:W-:Y:S01]  /*1c10*/  FADD.FTZ R234, R233, R234 ;  /* 0x000000eae9ea7221 */ /* 0x000fe20000010000 */
[----:B------:R-:W-:-:S02]  /*1c20*/  FADD.FTZ R236, R231, R236 ;  /* 0x000000ece7ec7221 */ /* 0x000fc40000010000 */
[----:B------:R-:W-:Y:S02]  /*1c30*/  FADD.FTZ R237, R106, R237 ;  /* 0x000000ed6aed7221 */ /* 0x000fe40000010000 */
[----:B------:R-:W-:Y:S04]  /*1c40*/  STL [R1+0x4], R234 ;  /* 0x000004ea01007387 */ /* 0x000fe80000100800 */
[----:B------:R0:W-:Y:S04]  /*1c50*/  STL [R1+0xc], R236 ;  /* 0x00000cec01007387 */ /* 0x0001e80000100800 */
[----:B0-----:R-:W3:Y:S04]  /*1c60*/  LDL.LU R236, [R1+0x2c] ;  /* 0x00002c0001ec7983 */ /* 0x001ee80000300800 */
[----:B------:R0:W-:Y:S04]  /*1c70*/  STL [R1], R237 ;  /* 0x000000ed01007387 */ /* 0x0001e80000100800 */
[----:B0-----:R-:W3:Y:S01]  /*1c80*/  LDL.LU R237, [R1+0x34] ;  /* 0x0000340001ed7983 */ /* 0x001ee20000300800 */
[----:B------:R-:W-:-:S05]  /*1c90*/  HADD2.F32 R228, -RZ, R228.H0_H0 ;  /* 0x200000e4ffe47230 */ /* 0x000fca0000004100 */
[----:B------:R-:W-:Y:S01]  /*1ca0*/  FADD.FTZ R43, R228, R43 ;  /* 0x0000002be42b7221 */ /* 0x000fe20000010000 */
[-C--:B------:R-:W-:Y:S01]  /*1cb0*/  FFMA.FTZ R30, R157, R228.reuse, R30 ;  /* 0x000000e49d1e7223 */ /* 0x080fe2000001001e */
[----:B------:R-:W-:Y:S01]  /*1cc0*/  FFMA.FTZ R156, R59, R228, R156 ;  /* 0x000000e43b9c7223 */ /* 0x000fe2000001009c */
[----:B------:R-:W-:Y:S01]  /*1cd0*/  MOV R228, R159 ;  /* 0x0000009f00e47202 */ /* 0x000fe20000000f00 */
[----:B------:R-:W-:Y:S02]  /*1ce0*/  HADD2.F32 R159, -RZ, R160.H0_H0 ;  /* 0x200000a0ff9f7230 */ /* 0x000fe40000004100 */
[----:B------:R-:W-:Y:S01]  /*1cf0*/  FMUL.FTZ R158, R88, R233 ;  /* 0x000000e9589e7220 */ /* 0x000fe20000410000 */
[----:B------:R-:W-:Y:S02]  /*1d00*/  HADD2.F32 R230, -RZ, R230.H0_H0 ;  /* 0x200000e6ffe67230 */ /* 0x000fe40000004100 */
[----:B------:R-:W-:-:S04]  /*1d10*/  FADD.FTZ R159, -R196, R159 ;  /* 0x0000009fc49f7221 */ /* 0x000fc80000010100 */
[----:B------:R-:W-:Y:S01]  /*1d20*/  FMUL.FTZ R159, R113, R159 ;  /* 0x0000009f719f7220 */ /* 0x000fe20000410000 */
[----:B------:R-:W-:Y:S01]  /*1d30*/  FADD.FTZ R40, R230, R40 ;  /* 0x00000028e6287221 */ /* 0x000fe20000010000 */
[-C--:B------:R-:W-:Y:S02]  /*1d40*/  FFMA.FTZ R158, R60, R230.reuse, R158 ;  /* 0x000000e63c9e7223 */ /* 0x080fe4000001009e */
[C---:B------:R-:W-:Y:S01]  /*1d50*/  FFMA.FTZ R27, R159.reuse, R230, R27 ;  /* 0x000000e69f1b7223 */ /* 0x040fe2000001001b */
[----:B------:R-:W-:Y:S01]  /*1d60*/  HADD2.F32 R230, -RZ, R161.H0_H0 ;  /* 0x200000a1ffe67230 */ /* 0x000fe20000004100 */
[----:B------:R-:W-:Y:S01]  /*1d70*/  SHF.R.U64 R234, R160, 0x10, R161 ;  /* 0x00000010a0ea7819 */ /* 0x000fe200000012a1 */
[----:B------:R-:W-:-:S03]  /*1d80*/  FFMA.FTZ R245, R159, R233, R245 ;  /* 0x000000e99ff57223 */ /* 0x000fc600000100f5 */
[----:B------:R-:W-:Y:S01]  /*1d90*/  FADD.FTZ R230, -R196, R230 ;  /* 0x000000e6c4e67221 */ /* 0x000fe20000010100 */
[----:B------:R-:W-:Y:S02]  /*1da0*/  HADD2.F32 R233, -RZ, R228.H0_H0 ;  /* 0x200000e4ffe97230 */ /* 0x000fe40000004100 */
[----:B------:R-:W-:Y:S02]  /*1db0*/  HADD2.F32 R234, -RZ, R234.H0_H0 ;  /* 0x200000eaffea7230 */ /* 0x000fe40000004100 */
[----:B------:R-:W-:Y:S01]  /*1dc0*/  FMUL.FTZ R228, R113, R230 ;  /* 0x000000e671e47220 */ /* 0x000fe20000410000 */
[----:B------:R-:W-:Y:S01]  /*1dd0*/  SHF.R.U32.HI R107, RZ, 0x10, R107 ;  /* 0x00000010ff6b7819 */ /* 0x000fe2000001166b */
[-C--:B------:R-:W-:Y:S02]  /*1de0*/  FMUL.FTZ R160, R90, R231.reuse ;  /* 0x000000e75aa07220 */ /* 0x080fe40000410000 */
[----:B------:R-:W-:Y:S01]  /*1df0*/  FFMA.FTZ R247, R228, R231, R247 ;  /* 0x000000e7e4f77223 */ /* 0x000fe200000100f7 */
[----:B------:R-:W-:Y:S01]  /*1e00*/  FADD.FTZ R231, -R196, R234 ;  /* 0x000000eac4e77221 */ /* 0x000fe20000010100 */
[----:B------:R-:W-:-:S03]  /*1e10*/  HADD2.F32 R107, -RZ, R107.H0_H0 ;  /* 0x2000006bff6b7230 */ /* 0x000fc60000004100 */
        /* <DEDUP_REMOVED lines=8> */
[----:B------:R-:W3:Y:S04]  /*1ea0*/  LDL.LU R252, [R1+0x14] ;  /* 0x0000140001fc7983 */ /* 0x000ee80000300800 */
[----:B------:R-:W3:Y:S01]  /*1eb0*/  LDL.LU R248, [R1+0x28] ;  /* 0x0000280001f87983 */ /* 0x000ee20000300800 */
[----:B--2---:R-:W-:Y:S01]  /*1ec0*/  IMAD.MOV.U32 R233, RZ, RZ, R162 ;  /* 0x000000ffffe97224 */ /* 0x004fe200078e00a2 */
[----:B------:R-:W-:-:S02]  /*1ed0*/  SHF.R.U64 R106, R162, 0x10, R163 ;  /* 0x00000010a26a7819 */ /* 0x000fc400000012a3 */
[----:B----4-:R-:W-:Y:S02]  /*1ee0*/  MOV R162, R104 ;  /* 0x0000006800a27202 */ /* 0x010fe40000000f00 */
[----:B------:R-:W-:-:S03]  /*1ef0*/  MOV R234, R105 ;  /* 0x0000006900ea7202 */ /* 0x000fc60000000f00 */
[----:B0-----:R-:W-:Y:S02]  /*1f00*/  HADD2.F32 R235, -RZ, R162.H0_H0 ;  /* 0x200000a2ffeb7230 */ /* 0x001fe40000004100 */
[----:B------:R-:W-:-:S03]  /*1f10*/  HADD2.F32 R234, -RZ, R234.H0_H0 ;  /* 0x200000eaffea7230 */ /* 0x000fc60000004100 */
[----:B---3--:R-:W-:-:S05]  /*1f20*/  FADD.FTZ R236, R235, R236 ;  /* 0x000000ecebec7221 */ /* 0x008fca0000010000 */
[----:B------:R-:W-:Y:S04]  /*1f30*/  STL [R1+0x2c], R236 ;  /* 0x00002cec01007387 */ /* 0x000fe80000100800 */
[----:B------:R-:W2:Y:S01]  /*1f40*/  LDL.LU R238, [R1+0x30] ;  /* 0x0000300001ee7983 */ /* 0x000ea20000300800 */
[----:B------:R-:W-:-:S05]  /*1f50*/  FADD.FTZ R237, R234, R237 ;  /* 0x000000edeaed7221 */ /* 0x000fca0000010000 */
[----:B------:R0:W-:Y:S04]  /*1f60*/  STL [R1+0x34], R237 ;  /* 0x000034ed01007387 */ /* 0x0001e80000100800 */
[----:B0-----:R-:W3:Y:S01]  /*1f70*/  LDL.LU R237, [R1+0x10] ;  /* 0x0000100001ed7983 */ /* 0x001ee20000300800 */
[----:B------:R-:W-:Y:S01]  /*1f80*/  SHF.R.U32.HI R161, RZ, 0x10, R161 ;  /* 0x00000010ffa17819 */ /* 0x000fe200000116a1 */
[----:B------:R-:W-:-:S04]  /*1f90*/  HADD2.F32 R229, -RZ, R229.H0_H0 ;  /* 0x200000e5ffe57230 */ /* 0x000fc80000004100 */
[----:B------:R-:W-:Y:S02]  /*1fa0*/  HADD2.F32 R161, -RZ, R161.H0_H0 ;  /* 0x200000a1ffa17230 */ /* 0x000fe40000004100 */
[----:B------:R-:W-:Y:S01]  /*1fb0*/  FADD.FTZ R41, R229, R41 ;  /* 0x00000029e5297221 */ /* 0x000fe20000010000 */
[-C--:B------:R-:W-:Y:S02]  /*1fc0*/  FFMA.FTZ R28, R231, R229.reuse, R28 ;  /* 0x000000e5e71c7223 */ /* 0x080fe4000001001c */
[----:B------:R-:W-:Y:S01]  /*1fd0*/  FADD.FTZ R161, -R196, R161 ;  /* 0x000000a1c4a17221 */ /* 0x000fe20000010100 */
[----:B------:R-:W-:-:S03]  /*1fe0*/  FFMA.FTZ R230, R61, R229, R230 ;  /* 0x000000e53de67223 */ /* 0x000fc600000100e6 */
[----:B------:R-:W-:Y:S01]  /*1ff0*/  FMUL.FTZ R229, R113, R161 ;  /* 0x000000a171e57220 */ /* 0x000fe20000410000 */
[-C--:B------:R-:W-:Y:S01]  /*2000*/  FMUL.FTZ R161, R91, R107.reuse ;  /* 0x0000006b5ba17220 */ /* 0x080fe20000410000 */
[----:B------:R-:W-:Y:S02]  /*2010*/  FADD.FTZ R199, R232, R199 ;  /* 0x000000c7e8c77221 */ /* 0x000fe40000010000 */
[-C--:B------:R-:W-:Y:S01]  /*2020*/  FFMA.FTZ R26, R229, R232.reuse, R26 ;  /* 0x000000e8e51a7223 */ /* 0x080fe2000001001a */
[----:B------:R-:W-:Y:S01]  /*2030*/  FFMA.FTZ R161, R63, R232, R161 ;  /* 0x000000e83fa17223 */ /* 0x000fe200000100a1 */
[----:B------:R-:W-:Y:S01]  /*2040*/  FFMA.FTZ R246, R229, R107, R246 ;  /* 0x0000006be5f67223 */ /* 0x000fe200000100f6 */
[----:B------:R-:W-:Y:S02]  /*2050*/  MOV R232, R163 ;  /* 0x000000a300e87202 */ /* 0x000fe40000000f00 */
[----:B------:R-:W-:Y:S01]  /*2060*/  SHF.R.U32.HI R107, RZ, 0x10, R163 ;  /* 0x00000010ff6b7819 */ /* 0x000fe200000116a3 */
[----:B------:R-:W-:-:S02]  /*2070*/  HADD2.F32 R163, -RZ, R164.H0_H0 ;  /* 0x200000a4ffa37230 */ /* 0x000fc40000004100 */
        /* <DEDUP_REMOVED lines=8> */
[--C-:B------:R-:W-:Y:S02]  /*2100*/  SHF.R.U64 R236, R164, 0x10, R165.reuse ;  /* 0x00000010a4ec7819 */ /* 0x100fe400000012a5 */
[----:B------:R-:W-:Y:S02]  /*2110*/  SHF.R.U32.HI R165, RZ, 0x10, R165 ;  /* 0x00000010ffa57819 */ /* 0x000fe400000116a5 */
[----:B------:R-:W-:Y:S01]  /*2120*/  FADD.FTZ R233, -R196, R233 ;  /* 0x000000e9c4e97221 */ /* 0x000fe20000010100 */
[----:B------:R-:W-:Y:S01]  /*2130*/  FFMA.FTZ R250, R163, R235, R250 ;  /* 0x000000eba3fa7223 */ /* 0x000fe200000100fa */
[--C-:B------:R-:W-:Y:S01]  /*2140*/  SHF.R.U64 R104, R104, 0x10, R105.reuse ;  /* 0x0000001068687819 */ /* 0x100fe20000001269 */
[----:B------:R-:W-:Y:S01]  /*2150*/  HADD2.F32 R235, -RZ, R232.H0_H0 ;  /* 0x200000e8ffeb7230 */ /* 0x000fe20000004100 */
[----:B------:R-:W-:Y:S01]  /*2160*/  SHF.R.U32.HI R105, RZ, 0x10, R105 ;  /* 0x00000010ff697819 */ /* 0x000fe20000011669 */
[----:B------:R-:W-:Y:S01]  /*2170*/  FMUL.FTZ R232, R113, R233 ;  /* 0x000000e971e87220 */ /* 0x000fe20000410000 */
[----:B------:R-:W-:Y:S01]  /*2180*/  FMUL.FTZ R164, R94, R234 ;  /* 0x000000ea5ea47220 */ /* 0x000fe20000410000 */
[----:B------:R-:W-:-:S02]  /*2190*/  HADD2.F32 R236, -RZ, R236.H0_H0 ;  /* 0x200000ecffec7230 */ /* 0x000fc40000004100 */
[----:B------:R-:W-:Y:S02]  /*21a0*/  HADD2.F32 R165, -RZ, R165.H0_H0 ;  /* 0x200000a5ffa57230 */ /* 0x000fe40000004100 */
[----:B------:R-:W-:Y:S01]  /*21b0*/  FADD.FTZ R216, R235, R216 ;  /* 0x000000d8ebd87221 */ /* 0x000fe20000010000 */
[-C--:B------:R-:W-:Y:S01]  /*21c0*/  FFMA.FTZ R21, R232, R235.reuse, R21 ;  /* 0x000000ebe8157223 */ /* 0x080fe20000010015 */
[----:B------:R-:W-:Y:S01]  /*21d0*/  FFMA.FTZ R164, R66, R235, R164 ;  /* 0x000000eb42a47223 */ /* 0x000fe200000100a4 */
[----:B------:R-:W-:Y:S02]  /*21e0*/  HADD2.F32 R104, -RZ, R104.H0_H0 ;  /* 0x20000068ff687230 */ /* 0x000fe40000004100 */
[C---:B------:R-:W-:Y:S01]  /*21f0*/  FADD.FTZ R235, -R196.reuse, R236 ;  /* 0x000000ecc4eb7221 */ /* 0x040fe20000010100 */
[----:B------:R-:W-:Y:S02]  /*2200*/  HADD2.F32 R105, -RZ, R105.H0_H0 ;  /* 0x20000069ff697230 */ /* 0x000fe40000004100 */
[----:B------:R-:W-:Y:S01]  /*2210*/  FADD.FTZ R165, -R196, R165 ;  /* 0x000000a5c4a57221 */ /* 0x000fe20000010100 */
[----:B------:R-:W-:Y:S01]  /*2220*/  FFMA.FTZ R252, R232, R234, R252 ;  /* 0x000000eae8fc7223 */ /* 0x000fe200000100fc */
[----:B------:R-:W-:-:S02]  /*2230*/  HADD2.F32 R106, -RZ, R106.H0_H0 ;  /* 0x2000006aff6a7230 */ /* 0x000fc40000004100 */
[----:B------:R-:W-:Y:S01]  /*2240*/  FMUL.FTZ R235, R113, R235 ;  /* 0x000000eb71eb7220 */ /* 0x000fe20000410000 */
[----:B------:R-:W-:Y:S01]  /*2250*/  FMUL.FTZ R234, R93, R104 ;  /* 0x000000685dea7220 */ /* 0x000fe20000410000 */
[----:B------:R-:W-:Y:S02]  /*2260*/  HADD2.F32 R107, -RZ, R107.H0_H0 ;  /* 0x2000006bff6b7230 */ /* 0x000fe40000004100 */
        /* <DEDUP_REMOVED lines=12> */
[----:B------:R-:W-:Y:S01]  /*2330*/  SHF.R.U64 R107, R152, 0x10, R153 ;  /* 0x00000010986b7819 */ /* 0x000fe20000001299 */
[----:B------:R0:W-:Y:S01]  /*2340*/  STL [R1+0x14], R252 ;  /* 0x000014fc01007387 */ /* 0x0001e20000100800 */
[----:B------:R-:W-:-:S03]  /*2350*/  MOV R236, R166 ;  /* 0x000000a600ec7202 */ /* 0x000fc60000000f00 */
[----:B------:R1:W-:Y:S01]  /*2360*/  STL [R1+0x28], R248 ;  /* 0x000028f801007387 */ /* 0x0003e20000100800 */
[----:B------:R-:W-:Y:S01]  /*2370*/  MOV R166, R153 ;  /* 0x0000009900a67202 */ /* 0x000fe20000000f00 */
[----:B------:R-:W-:Y:S02]  /*2380*/  HADD2.F32 R236, -RZ, R236.H0_H0 ;  /* 0x200000ecffec7230 */ /* 0x000fe40000004100 */
[----:B0-----:R-:W4:Y:S04]  /*2390*/  LDL.LU R252, [R1+0x1c] ;  /* 0x00001c0001fc7983 */ /* 0x001f280000300800 */
[----:B-1----:R-:W4:Y:S01]  /*23a0*/  LDL.LU R248, [R1+0x44] ;  /* 0x0000440001f87983 */ /* 0x002f220000300800 */
[----:B------:R-:W-:Y:S01]  /*23b0*/  FADD.FTZ R219, R236, R219 ;  /* 0x000000dbecdb7221 */ /* 0x000fe20000010000 */
[----:B--2---:R-:W-:-:S05]  /*23c0*/  FADD.FTZ R238, R105, R238 ;  /* 0x000000ee69ee7221 */ /* 0x004fca0000010000 */
[----:B------:R0:W-:Y:S01]  /*23d0*/  STL [R1+0x30], R238 ;  /* 0x000030ee01007387 */ /* 0x0001e20000100800 */
[----:B---3--:R-:W-:Y:S01]  /*23e0*/  FFMA.FTZ R237, R233, R105, R237 ;  /* 0x00000069e9ed7223 */ /* 0x008fe200000100ed */
[----:B------:R-:W-:Y:S02]  /*23f0*/  SHF.R.U32.HI R105, RZ, 0x10, R167 ;  /* 0x00000010ff697819 */ /* 0x000fe400000116a7 */
[----:B------:R-:W-:Y:S01]  /*2400*/  MOV R167, R152 ;  /* 0x0000009800a77202 */ /* 0x000fe20000000f00 */
[----:B------:R-:W-:Y:S01]  /*2410*/  HADD2.F32 R152, -RZ, R168.H0_H0 ;  /* 0x200000a8ff987230 */ /* 0x000fe20000004100 */
[----:B0-----:R-:W-:-:S03]  /*2420*/  SHF.R.U32.HI R238, RZ, 0x10, R153 ;  /* 0x00000010ffee7819 */ /* 0x001fc60000011699 */
[----:B------:R-:W-:Y:S02]  /*2430*/  HADD2.F32 R167, -RZ, R167.H0_H0 ;  /* 0x200000a7ffa77230 */ /* 0x000fe40000004100 */
[----:B------:R-:W-:-:S04]  /*2440*/  FADD.FTZ R152, -R196, R152 ;  /* 0x00000098c4987221 */ /* 0x000fc80000010100 */
        /* <DEDUP_REMOVED lines=8> */
[----:B------:R-:W-:-:S04]  /*24d0*/  HADD2.F32 R106, -RZ, R106.H0_H0 ;  /* 0x2000006aff6a7230 */ /* 0x000fc80000004100 */
[----:B------:R-:W-:Y:S02]  /*24e0*/  HADD2.F32 R168, -RZ, R168.H0_H0 ;  /* 0x200000a8ffa87230 */ /* 0x000fe40000004100 */
[----:B------:R-:W-:-:S03]  /*24f0*/  FADD.FTZ R243, R106, R243 ;  /* 0x000000f36af37221 */ /* 0x000fc60000010000 */
[----:B------:R-:W-:Y:S01]  /*2500*/  FADD.FTZ R168, -R196, R168 ;  /* 0x000000a8c4a87221 */ /* 0x000fe20000010100 */
[----:B------:R-:W-:Y:S02]  /*2510*/  SHF.L.U32 R198, R197, 0x3, RZ ;  /* 0x00000003c5c67819 */ /* 0x000fe400000006ff */
[----:B------:R-:W-:Y:S02]  /*2520*/  SHF.R.U32.HI R197, RZ, 0x1d, R197 ;  /* 0x0000001dffc57819 */ /* 0x000fe400000116c5 */
[----:B------:R-:W-:Y:S01]  /*2530*/  IADD3 R170, P2, R198, UR14, RZ ;  /* 0x0000000ec6aa7c10 */ /* 0x000fe2000ff5e0ff */
[----:B------:R-:W-:Y:S01]  /*2540*/  FADD.FTZ R12, R222, R12 ;  /* 0x0000000cde0c7221 */ /* 0x000fe20000010000 */
[-C--:B------:R-:W-:Y:S01]  /*2550*/  FFMA.FTZ R34, R227, R222.reuse, R34 ;  /* 0x000000dee3227223 */ /* 0x080fe20000010022 */
[----:B------:R-:W-:Y:S01]  /*2560*/  FFMA.FTZ R222, R55, R222, R171 ;  /* 0x000000de37de7223 */ /* 0x000fe200000100ab */
[----:B------:R-:W-:-:S06]  /*2570*/  IADD3.X R171, R197, UR15, RZ, P2, !PT ;  /* 0x0000000fc5ab7c10 */ /* 0x000fcc00097fe4ff */
[----:B------:R-:W2:Y:S01]  /*2580*/  LDG.E.64 R170, desc[UR6][R170.64] ;  /* 0x00000006aaaa7981 */ /* 0x000ea2000c1e1b00 */
[----:B----4-:R-:W-:-:S05]  /*2590*/  FFMA.FTZ R252, R153, R167, R252 ;  /* 0x000000a799fc7223 */ /* 0x010fca00000100fc */
[----:B------:R0:W-:Y:S04]  /*25a0*/  STL [R1+0x1c], R252 ;  /* 0x00001cfc01007387 */ /* 0x0001e80000100800 */
[----:B0-----:R-:W4:Y:S01]  /*25b0*/  LDL.LU R252, [R1+0x18] ;  /* 0x0000180001fc7983 */ /* 0x001f220000300800 */
[----:B---3--:R-:W-:Y:S01]  /*25c0*/  FADD.FTZ R236, R167, R236 ;  /* 0x000000eca7ec7221 */ /* 0x008fe20000010000 */
[----:B------:R-:W-:-:S04]  /*25d0*/  HADD2.F32 R167, -RZ, R169.H0_H0 ;  /* 0x200000a9ffa77230 */ /* 0x000fc80000004100 */
[----:B------:R0:W-:Y:S01]  /*25e0*/  STL [R1+0x3c], R236 ;  /* 0x00003cec01007387 */ /* 0x0001e20000100800 */
[----:B------:R-:W-:-:S04]  /*25f0*/  FADD.FTZ R167, -R196, R167 ;  /* 0x000000a7c4a77221 */ /* 0x000fc80000010100 */
[----:B------:R-:W-:Y:S01]  /*2600*/  FMUL.FTZ R167, R113, R167 ;  /* 0x000000a771a77220 */ /* 0x000fe20000410000 */
[----:B0-----:R-:W-:-:S05]  /*2610*/  HADD2.F32 R236, -RZ, R166.H0_H0 ;  /* 0x200000a6ffec7230 */ /* 0x001fca0000004100 */
        /* <DEDUP_REMOVED lines=12> */
[----:B------:R-:W-:Y:S02]  /*26e0*/  HADD2.F32 R169, -RZ, R169.H0_H0 ;  /* 0x200000a9ffa97230 */ /* 0x000fe40000004100 */
[----:B------:R-:W-:-:S03]  /*26f0*/  HADD2.F32 R107, -RZ, R107.H0_H0 ;  /* 0x2000006bff6b7230 */ /* 0x000fc60000004100 */
[----:B------:R-:W-:Y:S01]  /*2700*/  FADD.FTZ R169, -R196, R169 ;  /* 0x000000a9c4a97221 */ /* 0x000fe20000010100 */
[----:B------:R-:W-:-:S03]  /*2710*/  HADD2.F32 R238, -RZ, R238.H0_H0 ;  /* 0x200000eeffee7230 */ /* 0x000fc60000004100 */
[----:B------:R-:W-:Y:S01]  /*2720*/  FMUL.FTZ R169, R113, R169 ;  /* 0x000000a971a97220 */ /* 0x000fe20000410000 */
[----:B------:R-:W-:Y:S02]  /*2730*/  HADD2.F32 R104, -RZ, R104.H0_H0 ;  /* 0x20000068ff687230 */ /* 0x000fe40000004100 */
[-C--:B------:R-:W-:Y:S01]  /*2740*/  FMUL.FTZ R236, R97, R107.reuse ;  /* 0x0000006b61ec7220 */ /* 0x080fe20000410000 */
[C---:B----4-:R-:W-:Y:S01]  /*2750*/  FFMA.FTZ R252, R237.reuse, R107, R252 ;  /* 0x0000006bedfc7223 */ /* 0x050fe200000100fc */
[----:B------:R-:W-:Y:S02]  /*2760*/  HADD2.F32 R105, -RZ, R105.H0_H0 ;  /* 0x20000069ff697230 */ /* 0x000fe40000004100 */
[----:B------:R-:W-:Y:S01]  /*2770*/  FADD.FTZ R218, R104, R218 ;  /* 0x000000da68da7221 */ /* 0x000fe20000010000 */
[-C--:B------:R-:W-:Y:S01]  /*2780*/  FFMA.FTZ R20, R237, R104.reuse, R20 ;  /* 0x00000068ed147223 */ /* 0x080fe20000010014 */
[----:B------:R-:W-:Y:S01]  /*2790*/  FFMA.FTZ R236, R69, R104, R236 ;  /* 0x0000006845ec7223 */ /* 0x000fe200000100ec */
[----:B------:R-:W-:Y:S01]  /*27a0*/  SHF.R.U32.HI R104, RZ, 0x10, R151 ;  /* 0x00000010ff687819 */ /* 0x000fe20000011697 */
[----:B------:R-:W-:Y:S01]  /*27b0*/  FADD.FTZ R242, R105, R242 ;  /* 0x000000f269f27221 */ /* 0x000fe20000010000 */
[----:B------:R-:W-:-:S03]  /*27c0*/  FFMA.FTZ R18, R169, R105, R18 ;  /* 0x00000069a9127223 */ /* 0x000fc60000010012 */
[----:B------:R-:W-:-:S05]  /*27d0*/  HADD2.F32 R104, -RZ, R104.H0_H0 ;  /* 0x20000068ff687230 */ /* 0x000fca0000004100 */
[----:B------:R-:W-:Y:S01]  /*27e0*/  FADD.FTZ R10, R104, R10 ;  /* 0x0000000a680a7221 */ /* 0x000fe20000010000 */
[----:B------:R-:W-:Y:S01]  /*27f0*/  VIADD R8, R8, UR12 ;  /* 0x0000000c08087c36 */ /* 0x000fe20008000000 */
[----:B------:R-:W-:Y:S01]  /*2800*/  UMOV UR4, 0xffffffff ;  /* 0xffffffff00047882 */ /* 0x000fe20000000000 */
[----:B------:R-:W-:-:S03]  /*2810*/  LOP3.LUT P2, RZ, R251, 0x1f, RZ, 0xc0, !PT ;  /* 0x0000001ffbff7812 */ /* 0x000fc6000784c0ff */
        /* <DEDUP_REMOVED lines=13> */
[----:B0-----:R-:W-:Y:S02]  /*28f0*/  SHF.R.U64 R106, R150, 0x10, R151 ;  /* 0x00000010966a7819 */ /* 0x001fe40000001297 */
[----:B------:R-:W-:Y:S02]  /*2900*/  MOV R150, R151 ;  /* 0x0000009700967202 */ /* 0x000fe40000000f00 */
[----:B------:R-:W-:-:S02]  /*2910*/  MOV R151, R174 ;  /* 0x000000ae00977202 */ /* 0x000fc40000000f00 */
[----:B------:R-:W-:Y:S02]  /*2920*/  MOV R174, R175 ;  /* 0x000000af00ae7202 */ /* 0x000fe40000000f00 */
[--C-:B------:R-:W-:Y:S02]  /*2930*/  SHF.R.U64 R175, R170, 0x10, R171.reuse ;  /* 0x00000010aaaf7819 */ /* 0x100fe400000012ab */
        /* <DEDUP_REMOVED lines=15> */
[C---:B------:R-:W-:Y:S01]  /*2a30*/  FMUL.FTZ R171, R113.reuse, R171 ;  /* 0x000000ab71ab7220 */ /* 0x040fe20000410000 */
[----:B------:R-:W-:Y:S02]  /*2a40*/  HADD2.F32 R150, -RZ, R150.H0_H0 ;  /* 0x20000096ff967230 */ /* 0x000fe40000004100 */
[----:B------:R-:W-:Y:S02]  /*2a50*/  HADD2.F32 R105, -RZ, R105.H0_H0 ;  /* 0x20000069ff697230 */ /* 0x000fe40000004100 */
[----:B------:R-:W-:Y:S01]  /*2a60*/  FMUL.FTZ R174, R102, R196 ;  /* 0x000000c466ae7220 */ /* 0x000fe20000410000 */
[----:B------:R-:W-:Y:S01]  /*2a70*/  FMUL.FTZ R238, R113, R238 ;  /* 0x000000ee71ee7220 */ /* 0x000fe20000410000 */
[----:B------:R-:W-:Y:S01]  /*2a80*/  FADD.FTZ R180, R150, R180 ;  /* 0x000000b496b47221 */ /* 0x000fe20000010000 */
[-C--:B------:R-:W-:Y:S01]  /*2a90*/  FFMA.FTZ R13, R171, R150.reuse, R13 ;  /* 0x00000096ab0d7223 */ /* 0x080fe2000001000d */
[----:B------:R-:W-:Y:S01]  /*2aa0*/  FFMA.FTZ R174, R74, R150, R174 ;  /* 0x000000964aae7223 */ /* 0x000fe200000100ae */
[-C--:B------:R-:W-:Y:S01]  /*2ab0*/  FMUL.FTZ R150, R103, R105.reuse ;  /* 0x0000006967967220 */ /* 0x080fe20000410000 */
[CC--:B------:R-:W-:Y:S01]  /*2ac0*/  FFMA.FTZ R132, R238.reuse, R104.reuse, R132 ;  /* 0x00000068ee847223 */ /* 0x0c0fe20000010084 */
        /* <DEDUP_REMOVED lines=93> */
.L_x_2428:
        /* <DEDUP_REMOVED lines=14> */
.L_x_2402:
        /* <DEDUP_REMOVED lines=36> */
[-C--:B------:R-:W-:Y:S01]  /*33c0*/  FFMA.FTZ R155, R155, R105.reuse, R104 ;  /* 0x000000699b9b7223 */ /* 0x080fe20000010068 */
[----:B------:R-:W-:Y:S01]  /*33d0*/  FADD.FTZ R190, R190, -R192 ;  /* 0x800000c0bebe7221 */ /* 0x000fe20000010000 */
[----:B------:R-:W-:Y:S01]  /*33e0*/  FADD.FTZ R192, R148, -R149 ;  /* 0x8000009594c07221 */ /* 0x000fe20000010000 */
[----:B-----5:R-:W-:Y:S01]  /*33f0*/  @P0 MOV R148, R136 ;  /* 0x0000008800940202 */ /* 0x020fe20000000f00 */
[----:B------:R-:W-:Y:S01]  /*3400*/  FADD.FTZ R184, R185, -R184 ;  /* 0x800000b8b9b87221 */ /* 0x000fe20000010000 */
[-CC-:B------:R-:W-:Y:S01]  /*3410*/  FFMA.FTZ R193, R193, R105.reuse, R104.reuse ;  /* 0x00000069c1c17223 */ /* 0x180fe20000010068 */
[----:B------:R-:W-:Y:S01]  /*3420*/  FADD.FTZ R155, R154, -R155 ;  /* 0x8000009b9a9b7221 */ /* 0x000fe20000010000 */
[----:B------:R-:W-:Y:S01]  /*3430*/  FFMA.FTZ R157, R157, R105, R104 ;  /* 0x000000699d9d7223 */ /* 0x000fe20000010068 */
[----:B------:R-:W-:Y:S01]  /*3440*/  @P0 HADD2.F32 R149, -RZ, R148.H0_H0 ;  /* 0x20000094ff950230 */ /* 0x000fe20000004100 */
[----:B------:R-:W-:Y:S01]  /*3450*/  @P0 SHF.R.U64 R154, R136, 0x10, R137 ;  /* 0x00000010889a0819 */ /* 0x000fe20000001289 */
[----:B------:R-:W-:Y:S01]  /*3460*/  FMUL.FTZ R148, R113, R184 ;  /* 0x000000b871947220 */ /* 0x000fe20000410000 */
[----:B------:R-:W-:Y:S01]  /*3470*/  FADD.FTZ R193, R191, -R193 ;  /* 0x800000c1bfc17221 */ /* 0x000fe20000010000 */
[----:B------:R-:W-:Y:S01]  /*3480*/  FADD.FTZ R156, R156, -R157 ;  /* 0x8000009d9c9c7221 */ /* 0x000fe20000010000 */
[----:B------:R-:W-:Y:S01]  /*3490*/  @P0 MOV R157, R137 ;  /* 0x00000089009d0202 */ /* 0x000fe20000000f00 */
[----:B------:R-:W-:Y:S01]  /*34a0*/  @P0 FADD.FTZ R148, R148, R149 ;  /* 0x0000009594940221 */ /* 0x000fe20000010000 */
[----:B------:R-:W-:-:S02]  /*34b0*/  @P0 HADD2.F32 R154, -RZ, R154.H0_H0 ;  /* 0x2000009aff9a0230 */ /* 0x000fc40000004100 */
[----:B------:R-:W-:Y:S01]  /*34c0*/  FMUL.FTZ R149, R113, R193 ;  /* 0x000000c171957220 */ /* 0x000fe20000410000 */
[-C--:B------:R-:W-:Y:S01]  /*34d0*/  FFMA.FTZ R189, R189, R105.reuse, R104 ;  /* 0x00000069bdbd7223 */ /* 0x080fe20000010068 */
[----:B------:R-:W-:Y:S02]  /*34e0*/  @P0 HADD2.F32 R157, -RZ, R157.H0_H0 ;  /* 0x2000009dff9d0230 */ /* 0x000fe40000004100 */
[----:B------:R-:W-:Y:S01]  /*34f0*/  FMUL.FTZ R184, R113, R190 ;  /* 0x000000be71b87220 */ /* 0x000fe20000410000 */
[----:B------:R-:W-:Y:S01]  /*3500*/  @P0 FADD.FTZ R149, R149, R154 ;  /* 0x0000009a95950221 */ /* 0x000fe20000010000 */
[----:B------:R-:W-:Y:S01]  /*3510*/  @P0 SHF.R.U32.HI R154, RZ, 0x10, R137 ;  /* 0x00000010ff9a0819 */ /* 0x000fe20000011689 */
[----:B------:R-:W-:Y:S01]  /*3520*/  FADD.FTZ R189, R194, -R189 ;  /* 0x800000bdc2bd7221 */ /* 0x000fe20000010000 */
[----:B------:R-:W-:Y:S01]  /*3530*/  FFMA.FTZ R202, R202, R105, R104 ;  /* 0x00000069caca7223 */ /* 0x000fe20000010068 */
[----:B------:R-:W-:Y:S01]  /*3540*/  @P0 FADD.FTZ R184, R184, R157 ;  /* 0x0000009db8b80221 */ /* 0x000fe20000010000 */
[----:B------:R-:W-:Y:S01]  /*3550*/  @P0 MOV R157, R146 ;  /* 0x00000092009d0202 */ /* 0x000fe20000000f00 */
[----:B------:R-:W-:-:S02]  /*3560*/  @P0 HADD2.F32 R154, -RZ, R154.H0_H0 ;  /* 0x2000009aff9a0230 */ /* 0x000fc40000004100 */
[----:B------:R-:W-:Y:S01]  /*3570*/  FFMA.FTZ R228, R228, R105, R104 ;  /* 0x00000069e4e47223 */ /* 0x000fe20000010068 */
[----:B------:R-:W-:Y:S01]  /*3580*/  FMUL.FTZ R185, R113, R189 ;  /* 0x000000bd71b97220 */ /* 0x000fe20000410000 */
[----:B------:R-:W-:Y:S01]  /*3590*/  FADD.FTZ R202, R203, -R202 ;  /* 0x800000cacbca7221 */ /* 0x000fe20000010000 */
[-CC-:B------:R-:W-:Y:S01]  /*35a0*/  FFMA.FTZ R221, R221, R105.reuse, R104.reuse ;  /* 0x00000069dddd7223 */ /* 0x180fe20000010068 */
[-C--:B------:R-:W-:Y:S01]  /*35b0*/  FFMA.FTZ R227, R227, R105.reuse, R104 ;  /* 0x00000069e3e37223 */ /* 0x080fe20000010068 */
[----:B------:R-:W-:Y:S01]  /*35c0*/  FADD.FTZ R160, R160, -R228 ;  /* 0x800000e4a0a07221 */ /* 0x000fe20000010000 */
[----:B------:R-:W-:Y:S01]  /*35d0*/  @P0 FADD.FTZ R185, R185, R154 ;  /* 0x0000009ab9b90221 */ /* 0x000fe20000010000 */
[----:B------:R-:W-:Y:S02]  /*35e0*/  @P0 HADD2.F32 R157, -RZ, R157.H0_H0 ;  /* 0x2000009dff9d0230 */ /* 0x000fe40000004100 */
        /* <DEDUP_REMOVED lines=16> */
[----:B------:R-:W-:Y:S01]  /*36f0*/  FMUL.FTZ R228, R113, R202 ;  /* 0x000000ca71e47220 */ /* 0x000fe20000410000 */
[----:B------:R-:W-:Y:S01]  /*3700*/  @P0 SHF.R.U64 R154, R146, 0x10, R147 ;  /* 0x00000010929a0819 */ /* 0x000fe20000001293 */
[----:B------:R-:W-:Y:S01]  /*3710*/  FFMA.FTZ R104, R238, R105, R104 ;  /* 0x00000069ee687223 */ /* 0x000fe20000010068 */
[----:B------:R-:W-:Y:S01]  /*3720*/  FADD.FTZ R221, R217, -R221 ;  /* 0x800000ddd9dd7221 */ /* 0x000fe20000010000 */
[----:B------:R-:W-:Y:S01]  /*3730*/  FADD.FTZ R105, R222, -R227 ;  /* 0x800000e3de697221 */ /* 0x000fe20000010000 */
[----:B------:R-:W-:Y:S01]  /*3740*/  FADD.FTZ R159, R158, -R159 ;  /* 0x8000009f9e9f7221 */ /* 0x000fe20000010000 */
[----:B------:R-:W-:Y:S01]  /*3750*/  @P0 FADD.FTZ R228, R228, R157 ;  /* 0x0000009de4e40221 */ /* 0x000fe20000010000 */
[----:B------:R-:W-:Y:S01]  /*3760*/  FADD.FTZ R158, R230, -R231 ;  /* 0x800000e7e69e7221 */ /* 0x000fe20000010000 */
[----:B------:R-:W-:-:S02]  /*3770*/  @P0 HADD2.F32 R157, -RZ, R154.H0_H0 ;  /* 0x2000009aff9d0230 */ /* 0x000fc40000004100 */
[----:B------:R-:W-:Y:S01]  /*3780*/  FADD.FTZ R151, R170, -R151 ;  /* 0x80000097aa977221 */ /* 0x000fe20000010000 */
[C---:B------:R-:W-:Y:S01]  /*3790*/  FMUL.FTZ R230, R113.reuse, R221 ;  /* 0x000000dd71e67220 */ /* 0x040fe20000410000 */
[----:B------:R-:W-:Y:S01]  /*37a0*/  @P0 MOV R154, R147 ;  /* 0x00000093009a0202 */ /* 0x000fe20000000f00 */
[C---:B------:R-:W-:Y:S01]  /*37b0*/  FMUL.FTZ R170, R113.reuse, R105 ;  /* 0x0000006971aa7220 */ /* 0x040fe20000410000 */
[----:B------:R-:W-:Y:S01]  /*37c0*/  @P0 MOV R105, R144 ;  /* 0x0000009000690202 */ /* 0x000fe20000000f00 */
[----:B------:R-:W-:Y:S01]  /*37d0*/  FADD.FTZ R211, R210, -R211 ;  /* 0x800000d3d2d37221 */ /* 0x000fe20000010000 */
[----:B------:R-:W-:Y:S01]  /*37e0*/  @P0 FADD.FTZ R230, R230, R157 ;  /* 0x0000009de6e60221 */ /* 0x000fe20000010000 */
[----:B------:R-:W-:Y:S01]  /*37f0*/  FADD.FTZ R164, R164, -R232 ;  /* 0x800000e8a4a47221 */ /* 0x000fe20000010000 */
[----:B------:R-:W-:Y:S01]  /*3800*/  FADD.FTZ R153, R152, -R153 ;  /* 0x8000009998997221 */ /* 0x000fe20000010000 */
[----:B------:R-:W-:Y:S01]  /*3810*/  @P0 HADD2.F32 R157, -RZ, R154.H0_H0 ;  /* 0x2000009aff9d0230 */ /* 0x000fe20000004100 */
[----:B------:R-:W-:Y:S01]  /*3820*/  @P0 SHF.R.U32.HI R152, RZ, 0x10, R147 ;  /* 0x00000010ff980819 */ /* 0x000fe20000011693 */
[----:B------:R-:W-:Y:S01]  /*3830*/  FMUL.FTZ R232, R113, R211 ;  /* 0x000000d371e87220 */ /* 0x000fe20000410000 */
[----:B------:R-:W-:-:S02]  /*3840*/  @P0 HADD2.F32 R105, -RZ, R105.H0_H0 ;  /* 0x20000069ff690230 */ /* 0x000fc40000004100 */
[----:B------:R-:W-:Y:S01]  /*3850*/  FMUL.FTZ R192, R113, R192 ;  /* 0x000000c071c07220 */ /* 0x000fe20000410000 */
[----:B------:R-:W-:Y:S01]  /*3860*/  @P0 MOV R154, R145 ;  /* 0x00000091009a0202 */ /* 0x000fe20000000f00 */
[----:B------:R-:W-:Y:S01]  /*3870*/  @P0 FADD.FTZ R232, R232, R157 ;  /* 0x0000009de8e80221 */ /* 0x000fe20000010000 */
[----:B------:R-:W-:Y:S01]  /*3880*/  FADD.FTZ R163, R162, -R163 ;  /* 0x800000a3a2a37221 */ /* 0x000fe20000010000 */
[----:B------:R-:W-:Y:S01]  /*3890*/  FADD.FTZ R107, R165, -R107 ;  /* 0x8000006ba56b7221 */ /* 0x000fe20000010000 */
[----:B------:R-:W-:Y:S02]  /*38a0*/  @P0 HADD2.F32 R157, -RZ, R152.H0_H0 ;  /* 0x20000098ff9d0230 */ /* 0x000fe40000004100 */
[----:B------:R-:W-:Y:S01]  /*38b0*/  @P0 FADD.FTZ R192, R192, R105 ;  /* 0x00000069c0c00221 */ /* 0x000fe20000010000 */
[----:B------:R-:W-:Y:S01]  /*38c0*/  FADD.FTZ R150, R150, -R104 ;  /* 0x8000006896967221 */ /* 0x000fe20000010000 */
[--C-:B------:R-:W-:Y:S01]  /*38d0*/  @P0 SHF.R.U64 R152, R144, 0x10, R145.reuse ;  /* 0x0000001090980819 */ /* 0x100fe20000001291 */
[----:B------:R-:W-:Y:S01]  /*38e0*/  @P0 HADD2.F32 R154, -RZ, R154.H0_H0 ;  /* 0x2000009aff9a0230 */ /* 0x000fe20000004100 */
[----:B------:R-:W-:Y:S01]  /*38f0*/  @P0 SHF.R.U32.HI R162, RZ, 0x10, R145 ;  /* 0x00000010ffa20819 */ /* 0x000fe20000011691 */
[----:B------:R-:W-:Y:S01]  /*3900*/  FMUL.FTZ R211, R113, R155 ;  /* 0x0000009b71d37220 */ /* 0x000fe20000410000 */
[----:B------:R-:W-:Y:S01]  /*3910*/  @P0 MOV R105, R142 ;  /* 0x0000008e00690202 */ /* 0x000fe20000000f00 */
[----:B------:R-:W-:Y:S01]  /*3920*/  FADD.FTZ R173, R172, -R173 ;  /* 0x800000adacad7221 */ /* 0x000fe20000010000 */
[----:B------:R-:W-:Y:S01]  /*3930*/  @P0 SHF.R.U64 R165, R142, 0x10, R143 ;  /* 0x000000108ea50819 */ /* 0x000fe2000000128f */
[----:B------:R-:W-:Y:S01]  /*3940*/  FADD.FTZ R167, R166, -R167 ;  /* 0x800000a7a6a77221 */ /* 0x000fe20000010000 */
[----:B------:R-:W-:Y:S01]  /*3950*/  @P0 MOV R104, R143 ;  /* 0x0000008f00680202 */ /* 0x000fe20000000f00 */
[----:B------:R0:W1:Y:S01]  /*3960*/  F2F.F16.F32 R231, R149 ;  /* 0x0000009500e77304 */ /* 0x0000620000200800 */
[----:B------:R-:W-:Y:S01]  /*3970*/  ISETP.NE.AND.EX P1, PT, RZ, UR19, PT, P1 ;  /* 0x00000013ff007c0c */ /* 0x000fe2000bf25310 */
[----:B------:R-:W-:-:S02]  /*3980*/  @P0 HADD2.F32 R152, -RZ, R152.H0_H0 ;  /* 0x20000098ff980230 */ /* 0x000fc40000004100 */
[----:B------:R-:W-:Y:S01]  /*3990*/  FMUL.FTZ R194, R113, R156 ;  /* 0x0000009c71c27220 */ /* 0x000fe20000410000 */
[----:B------:R-:W-:Y:S02]  /*39a0*/  @P0 HADD2.F32 R162, -RZ, R162.H0_H0 ;  /* 0x200000a2ffa20230 */ /* 0x000fe40000004100 */
[----:B------:R-:W-:Y:S01]  /*39b0*/  @P0 FADD.FTZ R211, R211, R154 ;  /* 0x0000009ad3d30221 */ /* 0x000fe20000010000 */
[----:B------:R-:W-:Y:S02]  /*39c0*/  @P0 HADD2.F32 R105, -RZ, R105.H0_H0 ;  /* 0x20000069ff690230 */ /* 0x000fe40000004100 */
[C---:B------:R-:W-:Y:S01]  /*39d0*/  FMUL.FTZ R210, R113.reuse, R173 ;  /* 0x000000ad71d27220 */ /* 0x040fe20000410000 */
[----:B------:R-:W-:Y:S01]  /*39e0*/  @P0 HADD2.F32 R165, -RZ, R165.H0_H0 ;  /* 0x200000a5ffa50230 */ /* 0x000fe20000004100 */
[----:B------:R-:W2:Y:S01]  /*39f0*/  F2F.F16.F32 R227, R185 ;  /* 0x000000b900e37304 */ /* 0x000ea20000200800 */
[----:B------:R-:W-:Y:S02]  /*3a00*/  @P0 HADD2.F32 R166, -RZ, R104.H0_H0 ;  /* 0x20000068ffa60230 */ /* 0x000fe40000004100 */
[C---:B------:R-:W-:Y:S01]  /*3a10*/  FMUL.FTZ R154, R113.reuse, R159 ;  /* 0x0000009f719a7220 */ /* 0x040fe20000410000 */
[C---:B------:R-:W-:Y:S01]  /*3a20*/  FMUL.FTZ R155, R113.reuse, R158 ;  /* 0x0000009e719b7220 */ /* 0x040fe20000410000 */
[----:B------:R-:W-:Y:S01]  /*3a30*/  FMUL.FTZ R156, R113, R160 ;  /* 0x000000a0719c7220 */ /* 0x000fe20000410000 */
[----:B------:R-:W-:Y:S01]  /*3a40*/  @P0 FADD.FTZ R170, R170, R157 ;  /* 0x0000009daaaa0221 */ /* 0x000fe20000010000 */
[----:B------:R-:W-:Y:S01]  /*3a50*/  @P0 FADD.FTZ R210, R210, R152 ;  /* 0x00000098d2d20221 */ /* 0x000fe20000010000 */
[----:B------:R-:W-:Y:S01]  /*3a60*/  @P0 FADD.FTZ R194, R194, R162 ;  /* 0x000000a2c2c20221 */ /* 0x000fe20000010000 */
[----:B------:R-:W3:Y:S01]  /*3a70*/  F2F.F16.F32 R233, R184 ;  /* 0x000000b800e97304 */ /* 0x000ee20000200800 */
[----:B------:R-:W-:Y:S01]  /*3a80*/  @P0 FADD.FTZ R154, R154, R105 ;  /* 0x000000699a9a0221 */ /* 0x000fe20000010000 */
[----:B------:R-:W-:Y:S01]  /*3a90*/  @P0 FADD.FTZ R155, R155, R165 ;  /* 0x000000a59b9b0221 */ /* 0x000fe20000010000 */
[----:B------:R-:W-:Y:S01]  /*3aa0*/  @P0 FADD.FTZ R156, R156, R166 ;  /* 0x000000a69c9c0221 */ /* 0x000fe20000010000 */
[----:B------:R-:W-:Y:S01]  /*3ab0*/  FADD.FTZ R161, R161, -R229 ;  /* 0x800000e5a1a17221 */ /* 0x000fe20000010000 */
[----:B------:R-:W-:Y:S01]  /*3ac0*/  FADD.FTZ R175, R196, -R175 ;  /* 0x800000afc4af7221 */ /* 0x000fe20000010000 */
[----:B0-----:R-:W-:Y:S01]  /*3ad0*/  @P1 F2FP.F16.F32.PACK_AB R149, RZ, R149 ;  /* 0x00000095ff95123e */ /* 0x001fe200000000ff */
[----:B------:R-:W-:Y:S01]  /*3ae0*/  FADD.FTZ R235, R234, -R235 ;  /* 0x800000ebeaeb7221 */ /* 0x000fe20000010000 */
[----:B------:R0:W4:Y:S01]  /*3af0*/  F2F.F16.F32 R169, R148 ;  /* 0x0000009400a97304 */ /* 0x0001220000200800 */
[----:B------:R-:W-:Y:S01]  /*3b00*/  FADD.FTZ R237, R236, -R237 ;  /* 0x800000edeced7221 */ /* 0x000fe20000010000 */
[----:B------:R-:W-:Y:S01]  /*3b10*/  FADD.FTZ R106, R168, -R106 ;  /* 0x8000006aa86a7221 */ /* 0x000fe20000010000 */
[----:B------:R-:W-:Y:S01]  /*3b20*/  FADD.FTZ R174, R174, -R171 ;  /* 0x800000abaeae7221 */ /* 0x000fe20000010000 */
[----:B------:R-:W-:Y:S01]  /*3b30*/  @P0 SHF.R.U32.HI R152, RZ, 0x10, R143 ;  /* 0x00000010ff980819 */ /* 0x000fe2000001168f */
[C---:B------:R-:W-:Y:S01]  /*3b40*/  FMUL.FTZ R189, R113.reuse, R161 ;  /* 0x000000a171bd7220 */ /* 0x040fe20000410000 */
[C---:B------:R-:W-:Y:S01]  /*3b50*/  FMUL.FTZ R171, R113.reuse, R163 ;  /* 0x000000a371ab7220 */ /* 0x040fe20000410000 */
[C---:B------:R-:W-:Y:S01]  /*3b60*/  FMUL.FTZ R173, R113.reuse, R164 ;  /* 0x000000a471ad7220 */ /* 0x040fe20000410000 */
[----:B------:R1:W1:Y:S01]  /*3b70*/  F2F.F16.F32 R221, R228 ;  /* 0x000000e400dd7304 */ /* 0x0002620000200800 */
[----:B0-----:R-:W-:Y:S01]  /*3b80*/  @P1 F2FP.F16.F32.PACK_AB R148, RZ, R148 ;  /* 0x00000094ff94123e */ /* 0x001fe200000000ff */
[----:B------:R-:W-:Y:S01]  /*3b90*/  FMUL.FTZ R172, R113, R235 ;  /* 0x000000eb71ac7220 */ /* 0x000fe20000410000 */
[----:B------:R-:W-:Y:S01]  /*3ba0*/  @P1 PRMT R120, R149, 0x7610, R120 ;  /* 0x0000761095781816 */ /* 0x000fe20000000078 */
[C---:B------:R-:W-:Y:S01]  /*3bb0*/  FMUL.FTZ R163, R113.reuse, R107 ;  /* 0x0000006b71a37220 */ /* 0x040fe20000410000 */
[----:B------:R-:W-:Y:S01]  /*3bc0*/  @P1 PRMT R125, R148, 0x7610, R125 ;  /* 0x00007610947d1816 */ /* 0x000fe2000000007d */
[C---:B------:R-:W-:Y:S01]  /*3bd0*/  FMUL.FTZ R162, R113.reuse, R153 ;  /* 0x0000009971a27220 */ /* 0x040fe20000410000 */
[C---:B------:R-:W-:Y:S01]  /*3be0*/  FMUL.FTZ R161, R113.reuse, R237 ;  /* 0x000000ed71a17220 */ /* 0x040fe20000410000 */
[----:B------:R0:W0:Y:S01]  /*3bf0*/  F2F.F16.F32 R222, R230 ;  /* 0x000000e600de7304 */ /* 0x0000220000200800 */
[C---:B------:R-:W-:Y:S01]  /*3c00*/  FMUL.FTZ R160, R113.reuse, R167 ;  /* 0x000000a771a07220 */ /* 0x040fe20000410000 */
[C---:B------:R-:W-:Y:S01]  /*3c10*/  FMUL.FTZ R159, R113.reuse, R106 ;  /* 0x0000006a719f7220 */ /* 0x040fe20000410000 */
[C---:B------:R-:W-:Y:S01]  /*3c20*/  FMUL.FTZ R158, R113.reuse, R151 ;  /* 0x00000097719e7220 */ /* 0x040fe20000410000 */
[C---:B------:R-:W-:Y:S01]  /*3c30*/  FMUL.FTZ R105, R113.reuse, R175 ;  /* 0x000000af71697220 */ /* 0x040fe20000410000 */
[C---:B------:R-:W-:Y:S01]  /*3c40*/  FMUL.FTZ R104, R113.reuse, R174 ;  /* 0x000000ae71687220 */ /* 0x040fe20000410000 */
[----:B------:R-:W-:Y:S01]  /*3c50*/  FMUL.FTZ R164, R113, R150 ;  /* 0x0000009671a47220 */ /* 0x000fe20000410000 */
[----:B-1----:R-:W-:Y:S01]  /*3c60*/  IMAD.WIDE.U32 R148, R231, 0x10000, RZ ;  /* 0x00010000e7947825 */ /* 0x002fe200078e00ff */
[----:B------:R1:W0:Y:S01]  /*3c70*/  F2F.F16.F32 R229, R232 ;  /* 0x000000e800e57304 */ /* 0x0002220000200800 */
[----:B--2---:R-:W-:-:S02]  /*3c80*/  SHF.L.U32 R113, R227, 0x10, RZ ;  /* 0x00000010e3717819 */ /* 0x004fc400000006ff */
[----:B------:R-:W-:Y:S01]  /*3c90*/  @P0 HADD2.F32 R152, -RZ, R152.H0_H0 ;  /* 0x20000098ff980230 */ /* 0x000fe20000004100 */
[----:B------:R-:W-:Y:S02]  /*3ca0*/  @P1 F2FP.F16.F32.PACK_AB R184, RZ, R184 ;  /* 0x000000b8ffb8123e */ /* 0x000fe400000000ff */
[----:B------:R-:W-:Y:S02]  /*3cb0*/  @P1 F2FP.F16.F32.PACK_AB R185, RZ, R185 ;  /* 0x000000b9ffb9123e */ /* 0x000fe400000000ff */
[----:B------:R1:W2:Y:S01]  /*3cc0*/  F2F.F16.F32 R217, R170 ;  /* 0x000000aa00d97304 */ /* 0x0002a20000200800 */
[----:B------:R-:W-:Y:S01]  /*3cd0*/  IADD3 R106, P2, R111, UR22, RZ ;  /* 0x000000166f6a7c10 */ /* 0x000fe2000ff5e0ff */
[----:B------:R-:W-:Y:S01]  /*3ce0*/  @P0 FADD.FTZ R189, R189, R152 ;  /* 0x00000098bdbd0221 */ /* 0x000fe20000010000 */
[----:B---3--:R-:W-:Y:S01]  /*3cf0*/  LOP3.LUT R149, R149, R113, R233, 0xfe, !PT ;  /* 0x0000007195957212 */ /* 0x008fe200078efee9 */
[----:B------:R-:W-:Y:S01]  /*3d00*/  @P0 IMAD.MOV.U32 R113, RZ, RZ, R140 ;  /* 0x000000ffff710224 */ /* 0x000fe200078e008c */
[----:B------:R-:W-:-:S02]  /*3d10*/  @P1 PRMT R6, R184, 0x7610, R6 ;  /* 0x00007610b8061816 */ /* 0x000fc40000000006 */
[----:B------:R-:W-:Y:S01]  /*3d20*/  @P1 PRMT R130, R185, 0x7610, R130 ;  /* 0x00007610b9821816 */ /* 0x000fe20000000082 */
[----:B------:R1:W3:Y:S01]  /*3d30*/  F2F.F16.F32 R157, R192 ;  /* 0x000000c0009d7304 */ /* 0x0002e20000200800 */
[----:B------:R-:W-:Y:S02]  /*3d40*/  IADD3.X R107, R112, UR23, RZ, P2, !PT ;  /* 0x00000017706b7c10 */ /* 0x000fe400097fe4ff */
[----:B----4-:R-:W-:-:S05]  /*3d50*/  LOP3.LUT R148, R148, R169, RZ, 0xfc, !PT ;  /* 0x000000a994947212 */ /* 0x010fca00078efcff */
[----:B------:R1:W4:Y:S08]  /*3d60*/  F2F.F16.F32 R196, R210 ;  /* 0x000000d200c47304 */ /* 0x0003300000200800 */
[----:B------:R1:W0:Y:S08]  /*3d70*/  F2F.F16.F32 R202, R211 ;  /* 0x000000d300ca7304 */ /* 0x0002300000200800 */
[----:B------:R1:W0:Y:S08]  /*3d80*/  F2F.F16.F32 R203, R194 ;  /* 0x000000c200cb7304 */ /* 0x0002300000200800 */
[----:B------:R1:W0:Y:S08]  /*3d90*/  F2F.F16.F32 R188, R154 ;  /* 0x0000009a00bc7304 */ /* 0x0002300000200800 */
[----:B------:R1:W0:Y:S08]  /*3da0*/  F2F.F16.F32 R190, R155 ;  /* 0x0000009b00be7304 */ /* 0x0002300000200800 */
[----:B------:R1:W0:Y:S01]  /*3db0*/  F2F.F16.F32 R191, R156 ;  /* 0x0000009c00bf7304 */ /* 0x0002220000200800 */
        /* <DEDUP_REMOVED lines=9> */
.L_x_2403:
[----:B--2---:R-:W-:Y:S01]  /*3e50*/  @P0 HADD2.F32 R152, -RZ, R113.H0_H0 ;  /* 0x20000071ff980230 */ /* 0x004fe20000004100 */
[----:B------:R-:W-:Y:S01]  /*3e60*/  @P0 MOV R151, R141 ;  /* 0x0000008d00970202 */ /* 0x000fe20000000f00 */
[----:B------:R2:W-:Y:S01]  /*3e70*/  STG.E.64 desc[UR6][R106.64], R148 ;  /* 0x000000946a007986 */ /* 0x0005e2000c101b06 */
[--C-:B------:R-:W-:Y:S01]  /*3e80*/  @P0 SHF.R.U64 R153, R140, 0x10, R141.reuse ;  /* 0x000000108c990819 */ /* 0x100fe2000000128d */
[----:B------:R3:W4:Y:S01]  /*3e90*/  F2F.F16.F32 R193, R189 ;  /* 0x000000bd00c17304 */ /* 0x0007220000200800 */
[----:B------:R-:W-:Y:S01]  /*3ea0*/  @P0 FADD.FTZ R171, R171, R152 ;  /* 0x00000098abab0221 */ /* 0x000fe20000010000 */
[----:B------:R-:W-:Y:S01]  /*3eb0*/  @P0 HADD2.F32 R152, -RZ, R151.H0_H0 ;  /* 0x20000097ff980230 */ /* 0x000fe20000004100 */
[----:B------:R-:W-:Y:S01]  /*3ec0*/  @P0 MOV R151, R138 ;  /* 0x0000008a00970202 */ /* 0x000fe20000000f00 */
[----:B------:R-:W-:Y:S01]  /*3ed0*/  @P0 HADD2.F32 R113, -RZ, R153.H0_H0 ;  /* 0x20000099ff710230 */ /* 0x000fe20000004100 */
[----:B------:R-:W-:Y:S02]  /*3ee0*/  ISETP.NE.U32.AND P2, PT, RZ, UR20, PT ;  /* 0x00000014ff007c0c */ /* 0x000fe4000bf45070 */
[----:B------:R-:W-:Y:S01]  /*3ef0*/  @P0 SHF.R.U32.HI R150, RZ, 0x10, R141 ;  /* 0x00000010ff960819 */ /* 0x000fe2000001168d */
[----:B------:R-:W-:Y:S01]  /*3f00*/  @P0 FADD.FTZ R173, R173, R152 ;  /* 0x00000098adad0221 */ /* 0x000fe20000010000 */
[----:B------:R-:W-:Y:S01]  /*3f10*/  @P0 FADD.FTZ R172, R172, R113 ;  /* 0x00000071acac0221 */ /* 0x000fe20000010000 */
[----:B------:R-:W-:Y:S01]  /*3f20*/  @P0 MOV R113, R139 ;  /* 0x0000008b00710202 */ /* 0x000fe20000000f00 */
[----:B------:R3:W0:Y:S01]  /*3f30*/  F2F.F16.F32 R174, R171 ;  /* 0x000000ab00ae7304 */ /* 0x0006220000200800 */
[----:B--2---:R-:W-:Y:S01]  /*3f40*/  @P0 HADD2.F32 R107, -RZ, R151.H0_H0 ;  /* 0x20000097ff6b0230 */ /* 0x004fe20000004100 */
[----:B------:R-:W-:Y:S01]  /*3f50*/  @P0 SHF.R.U64 R106, R138, 0x10, R139 ;  /* 0x000000108a6a0819 */ /* 0x000fe2000000128b */
[----:B------:R-:W-:Y:S01]  /*3f60*/  @P0 HADD2.F32 R150, -RZ, R150.H0_H0 ;  /* 0x20000096ff960230 */ /* 0x000fe20000004100 */
[----:B------:R-:W-:-:S02]  /*3f70*/  ISETP.NE.AND.EX P2, PT, RZ, UR21, PT, P2 ;  /* 0x00000015ff007c0c */ /* 0x000fc4000bf45320 */
[----:B------:R-:W-:Y:S01]  /*3f80*/  @P0 FADD.FTZ R162, R162, R107 ;  /* 0x0000006ba2a20221 */ /* 0x000fe20000010000 */
[----:B------:R-:W-:Y:S01]  /*3f90*/  @P0 HADD2.F32 R107, -RZ, R113.H0_H0 ;  /* 0x20000071ff6b0230 */ /* 0x000fe20000004100 */
[----:B------:R-:W-:Y:S01]  /*3fa0*/  @P0 SHF.R.U32.HI R113, RZ, 0x10, R139 ;  /* 0x00000010ff710819 */ /* 0x000fe2000001168b */
[----:B------:R-:W-:Y:S01]  /*3fb0*/  @P0 HADD2.F32 R106, -RZ, R106.H0_H0 ;  /* 0x2000006aff6a0230 */ /* 0x000fe20000004100 */
[----:B------:R-:W-:Y:S01]  /*3fc0*/  SHF.L.U32 R148, R217, 0x10, RZ ;  /* 0x00000010d9947819 */ /* 0x000fe200000006ff */
[----:B------:R-:W-:Y:S01]  /*3fd0*/  @P0 FADD.FTZ R163, R163, R150 ;  /* 0x00000096a3a30221 */ /* 0x000fe20000010000 */
[----:B------:R-:W-:Y:S01]  /*3fe0*/  @P0 FADD.FTZ R160, R160, R107 ;  /* 0x0000006ba0a00221 */ /* 0x000fe20000010000 */
[----:B------:R-:W-:Y:S01]  /*3ff0*/  @P0 MOV R107, R134 ;  /* 0x00000086006b0202 */ /* 0x000fe20000000f00 */
[----:B------:R-:W-:Y:S01]  /*4000*/  @P0 FADD.FTZ R161, R161, R106 ;  /* 0x0000006aa1a10221 */ /* 0x000fe20000010000 */
[----:B------:R-:W-:Y:S01]  /*4010*/  @P0 HADD2.F32 R106, -RZ, R113.H0_H0 ;  /* 0x20000071ff6a0230 */ /* 0x000fe20000004100 */
[----:B------:R3:W2:Y:S01]  /*4020*/  F2F.F16.F32 R175, R172 ;  /* 0x000000ac00af7304 */ /* 0x0006a20000200800 */
[----:B------:R-:W-:Y:S01]  /*4030*/  @P2 PRMT R131, R169, 0x7610, R131 ;  /* 0x00007610a9832816 */ /* 0x000fe20000000083 */
[----:B------:R-:W-:Y:S01]  /*4040*/  @P0 HADD2.F32 R107, -RZ, R107.H0_H0 ;  /* 0x2000006bff6b0230 */ /* 0x000fe20000004100 */
[----:B------:R-:W-:Y:S01]  /*4050*/  @P0 SHF.R.U32.HI R113, RZ, 0x10, R135 ;  /* 0x00000010ff710819 */ /* 0x000fe20000011687 */
[----:B------:R-:W-:Y:S01]  /*4060*/  @P0 FADD.FTZ R159, R159, R106 ;  /* 0x0000006a9f9f0221 */ /* 0x000fe20000010000 */
[----:B------:R-:W-:-:S02]  /*4070*/  @P0 MOV R106, R135 ;  /* 0x00000087006a0202 */ /* 0x000fc40000000f00 */
[----:B------:R-:W-:Y:S01]  /*4080*/  @P0 FADD.FTZ R158, R158, R107 ;  /* 0x0000006b9e9e0221 */ /* 0x000fe20000010000 */
[----:B------:R-:W-:Y:S01]  /*4090*/  @P0 SHF.R.U64 R107, R134, 0x10, R135 ;  /* 0x00000010866b0819 */ /* 0x000fe20000001287 */
[----:B------:R3:W2:Y:S01]  /*40a0*/  F2F.F16.F32 R184, R173 ;  /* 0x000000ad00b87304 */ /* 0x0006a20000200800 */
[----:B------:R-:W-:Y:S01]  /*40b0*/  @P0 HADD2.F32 R106, -RZ, R106.H0_H0 ;  /* 0x2000006aff6a0230 */ /* 0x000fe20000004100 */
[----:B------:R-:W-:Y:S01]  /*40c0*/  @P1 F2FP.F16.F32.PACK_AB R228, RZ, R228 ;  /* 0x000000e4ffe4123e */ /* 0x000fe200000000ff */
[----:B------:R-:W-:Y:S01]  /*40d0*/  @P0 HADD2.F32 R113, -RZ, R113.H0_H0 ;  /* 0x20000071ff710230 */ /* 0x000fe20000004100 */
[----:B0-----:R-:W-:Y:S01]  /*40e0*/  @P1 F2FP.F16.F32.PACK_AB R230, RZ, R230 ;  /* 0x000000e6ffe6123e */ /* 0x001fe200000000ff */
[----:B------:R-:W-:Y:S02]  /*40f0*/  @P0 HADD2.F32 R107, -RZ, R107.H0_H0 ;  /* 0x2000006bff6b0230 */ /* 0x000fe40000004100 */
[----:B------:R-:W-:Y:S01]  /*4100*/  @P0 FADD.FTZ R104, R104, R106 ;  /* 0x0000006a68680221 */ /* 0x000fe20000010000 */
[----:B-1----:R-:W-:Y:S01]  /*4110*/  @P1 F2FP.F16.F32.PACK_AB R232, RZ, R232 ;  /* 0x000000e8ffe8123e */ /* 0x002fe200000000ff */
[----:B------:R3:W0:Y:S01]  /*4120*/  F2F.F16.F32 R185, R163 ;  /* 0x000000a300b97304 */ /* 0x0006220000200800 */
[----:B------:R-:W-:Y:S01]  /*4130*/  @P0 FADD.FTZ R164, R164, R113 ;  /* 0x00000071a4a40221 */ /* 0x000fe20000010000 */
[----:B------:R-:W-:Y:S01]  /*4140*/  @P0 FADD.FTZ R105, R105, R107 ;  /* 0x0000006b69690221 */ /* 0x000fe20000010000 */
[----:B------:R-:W-:Y:S01]  /*4150*/  IMAD.WIDE.U32 R106, R222, 0x10000, RZ ;  /* 0x00010000de6a7825 */ /* 0x000fe200078e00ff */
[----:B------:R-:W-:-:S02]  /*4160*/  @P2 PRMT R182, R231, 0x7610, R182 ;  /* 0x00007610e7b62816 */ /* 0x000fc400000000b6 */
[----:B------:R-:W-:Y:S02]  /*4170*/  @P2 PRMT R0, R233, 0x7610, R0 ;  /* 0x00007610e9002816 */ /* 0x000fe40000000000 */
[----:B------:R-:W-:Y:S01]  /*4180*/  LOP3.LUT R149, R107, R148, R229, 0xfe, !PT ;  /* 0x000000946b957212 */ /* 0x000fe200078efee5 */
[----:B------:R3:W1:Y:S01]  /*4190*/  F2F.F16.F32 R165, R162 ;  /* 0x000000a200a57304 */ /* 0x0006620000200800 */
[----:B------:R-:W-:Y:S02]  /*41a0*/  LOP3.LUT R148, R106, R221, RZ, 0xfc, !PT ;  /* 0x000000dd6a947212 */ /* 0x000fe400078efcff */
[----:B------:R-:W-:Y:S02]  /*41b0*/  @P1 F2FP.F16.F32.PACK_AB R106, RZ, R170 ;  /* 0x000000aaff6a123e */ /* 0x000fe400000000ff */
[----:B------:R-:W-:Y:S02]  /*41c0*/  @P1 PRMT R125, R228, 0x7610, R125 ;  /* 0x00007610e47d1816 */ /* 0x000fe4000000007d */
[----:B------:R-:W-:Y:S01]  /*41d0*/  @P1 PRMT R120, R230, 0x7610, R120 ;  /* 0x00007610e6781816 */ /* 0x000fe20000000078 */
[----:B------:R3:W0:Y:S01]  /*41e0*/  F2F.F16.F32 R166, R161 ;  /* 0x000000a100a67304 */ /* 0x0006220000200800 */
[----:B------:R-:W-:-:S02]  /*41f0*/  @P1 PRMT R6, R232, 0x7610, R6 ;  /* 0x00007610e8061816 */ /* 0x000fc40000000006 */
[----:B------:R-:W-:Y:S02]  /*4200*/  @P1 PRMT R130, R106, 0x7610, R130 ;  /* 0x000076106a821816 */ /* 0x000fe40000000082 */
[----:B------:R-:W-:-:S03]  /*4210*/  @P2 PRMT R110, R227, 0x7610, R110 ;  /* 0x00007610e36e2816 */ /* 0x000fc6000000006e */
        /* <DEDUP_REMOVED lines=13> */
.L_x_2404:
[----:B------:R2:W4:Y:S01]  /*42f0*/  F2F.F16.F32 R111, R104 ;  /* 0x00000068006f7304 */ /* 0x0005220000200800 */
[----:B-1----:R-:W-:Y:S01]  /*4300*/  IMAD.WIDE.U32 R106, R196, 0x10000, RZ ;  /* 0x00010000c46a7825 */ /* 0x002fe200078e00ff */
[----:B------:R-:W-:Y:S02]  /*4310*/  IADD3 R112, P5, R114, UR22, RZ ;  /* 0x0000001672707c10 */ /* 0x000fe4000ffbe0ff */
[----:B------:R-:W-:Y:S02]  /*4320*/  SHF.L.U32 R151, R203, 0x10, RZ ;  /* 0x00000010cb977819 */ /* 0x000fe400000006ff */
[----:B------:R-:W-:Y:S02]  /*4330*/  @P2 PRMT R131, R221, 0x7610, R131 ;  /* 0x00007610dd832816 */ /* 0x000fe40000000083 */
[----:B------:R-:W-:Y:S02]  /*4340*/  @P2 PRMT R182, R222, 0x7610, R182 ;  /* 0x00007610deb62816 */ /* 0x000fe400000000b6 */
[----:B------:R-:W-:-:S02]  /*4350*/  @P2 PRMT R0, R229, 0x7610, R0 ;  /* 0x00007610e5002816 */ /* 0x000fc40000000000 */
[----:B------:R-:W-:Y:S02]  /*4360*/  IADD3.X R113, R115, UR23, RZ, P5, !PT ;  /* 0x0000001773717c10 */ /* 0x000fe4000affe4ff */
[----:B------:R-:W-:Y:S02]  /*4370*/  LOP3.LUT R107, R107, R151, R202, 0xfe, !PT ;  /* 0x000000976b6b7212 */ /* 0x000fe400078efeca */
[----:B------:R-:W-:Y:S02]  /*4380*/  LOP3.LUT R106, R106, R157, RZ, 0xfc, !PT ;  /* 0x0000009d6a6a7212 */ /* 0x000fe400078efcff */
[----:B------:R-:W-:Y:S01]  /*4390*/  @P1 F2FP.F16.F32.PACK_AB R192, RZ, R192 ;  /* 0x000000c0ffc0123e */ /* 0x000fe200000000ff */
[----:B--2-4-:R-:W-:Y:S06]  /*43a0*/  @!P1 BRA `(.L_x_2405) ;  /* 0x0000000000209947 */ /* 0x014fec0003800000 */
        /* <DEDUP_REMOVED lines=8> */
.L_x_2405:
[----:B------:R-:W-:Y:S01]  /*4430*/  @P1 PRMT R125, R192, 0x7610, R125 ;  /* 0x00007610c07d1816 */ /* 0x000fe2000000007d */
[----:B------:R2:W-:Y:S01]  /*4440*/  STG.E.64 desc[UR6][R112.64], R148 ;  /* 0x0000009470007986 */ /* 0x0005e2000c101b06 */
[----:B------:R4:W3:Y:S01]  /*4450*/  F2F.F16.F32 R192, R164 ;  /* 0x000000a400c07304 */ /* 0x0008e20000200800 */
        /* <DEDUP_REMOVED lines=18> */
.L_x_2406:
[----:B0-----:R-:W-:Y:S01]  /*4580*/  IMAD.WIDE.U32 R150, R170, 0x10000, RZ ;  /* 0x00010000aa967825 */ /* 0x001fe200078e00ff */
[----:B------:R-:W-:Y:S02]  /*4590*/  SHF.L.U32 R152, R192, 0x10, RZ ;  /* 0x00000010c0987819 */ /* 0x000fe400000006ff */
[----:B------:R-:W-:Y:S01]  /*45a0*/  SHF.L.U32 R153, R168, 0x10, RZ ;  /* 0x00000010a8997819 */ /* 0x000fe200000006ff */
[----:B------:R-:W-:Y:S01]  /*45b0*/  IMAD.WIDE.U32 R114, R166, 0x10000, RZ ;  /* 0x00010000a6727825 */ /* 0x000fe200078e00ff */
[----:B------:R-:W-:Y:S02]  /*45c0*/  LOP3.LUT R151, R151, R152, R111, 0xfe, !PT ;  /* 0x0000009897977212 */ /* 0x000fe400078efe6f */
[----:B------:R-:W-:Y:S02]  /*45d0*/  @P2 PRMT R131, R157, 0x7610, R131 ;  /* 0x000076109d832816 */ /* 0x000fe40000000083 */
[----:B------:R-:W-:Y:S02]  /*45e0*/  @P1 F2FP.F16.F32.PACK_AB R210, RZ, R210 ;  /* 0x000000d2ffd2123e */ /* 0x000fe400000000ff */
[----:B------:R-:W-:-:S02]  /*45f0*/  @P1 F2FP.F16.F32.PACK_AB R211, RZ, R211 ;  /* 0x000000d3ffd3123e */ /* 0x000fc400000000ff */
[----:B------:R-:W-:Y:S02]  /*4600*/  @P1 F2FP.F16.F32.PACK_AB R157, RZ, R194 ;  /* 0x000000c2ff9d123e */ /* 0x000fe400000000ff */
[----:B------:R-:W-:Y:S02]  /*4610*/  IADD3 R152, P5, R116, UR22, RZ ;  /* 0x0000001674987c10 */ /* 0x000fe4000ffbe0ff */
[----:B------:R-:W-:Y:S02]  /*4620*/  LOP3.LUT R115, R115, R153, R167, 0xfe, !PT ;  /* 0x0000009973737212 */ /* 0x000fe400078efea7 */
[----:B------:R-:W-:Y:S02]  /*4630*/  @P2 PRMT R182, R196, 0x7610, R182 ;  /* 0x00007610c4b62816 */ /* 0x000fe400000000b6 */
[----:B------:R-:W-:Y:S02]  /*4640*/  @P2 PRMT R0, R202, 0x7610, R0 ;  /* 0x00007610ca002816 */ /* 0x000fe40000000000 */
[----:B------:R-:W-:-:S02]  /*4650*/  LOP3.LUT R114, R114, R165, RZ, 0xfc, !PT ;  /* 0x000000a572727212 */ /* 0x000fc400078efcff */
[----:B------:R-:W-:Y:S02]  /*4660*/  LOP3.LUT R150, R150, R169, RZ, 0xfc, !PT ;  /* 0x000000a996967212 */ /* 0x000fe400078efcff */
[----:B------:R-:W-:Y:S02]  /*4670*/  @P1 PRMT R120, R210, 0x7610, R120 ;  /* 0x00007610d2781816 */ /* 0x000fe40000000078 */
[----:B------:R-:W-:Y:S02]  /*4680*/  @P1 PRMT R6, R211, 0x7610, R6 ;  /* 0x00007610d3061816 */ /* 0x000fe40000000006 */
[----:B------:R-:W-:Y:S02]  /*4690*/  @P2 PRMT R110, R203, 0x7610, R110 ;  /* 0x00007610cb6e2816 */ /* 0x000fe4000000006e */
[----:B------:R-:W-:Y:S02]  /*46a0*/  @P1 F2FP.F16.F32.PACK_AB R194, RZ, R154 ;  /* 0x0000009affc2123e */ /* 0x000fe400000000ff */
        /* <DEDUP_REMOVED lines=13> */
.L_x_2407:
        /* <DEDUP_REMOVED lines=8> */
[----:B------:R-:W-:-:S03]  /*4800*/  IMAD.WIDE.U32 R106, R106, 0x10000, RZ ;  /* 0x000100006a6a7825 */ /* 0x000fc600078e00ff */
[----:B------:R-:W-:Y:S02]  /*4810*/  IADD3.X R117, R117, UR21, RZ, P5, !PT ;  /* 0x0000001575757c10 */ /* 0x000fe4000affe4ff */
[----:B------:R-:W-:Y:S02]  /*4820*/  LOP3.LUT R107, R153, R107, RZ, 0xfc, !PT ;  /* 0x0000006b996b7212 */ /* 0x000fe400078efcff */
[----:B------:R-:W-:-:S05]  /*4830*/  LOP3.LUT R106, R106, 0xffff, R131, 0xf8, !PT ;  /* 0x0000ffff6a6a7812 */ /* 0x000fca00078ef883 */
[----:B------:R2:W-:Y:S02]  /*4840*/  STG.E.64 desc[UR6][R116.64], R106 ;  /* 0x0000006a74007986 */ /* 0x0005e4000c101b06 */
.L_x_2408:
        /* <DEDUP_REMOVED lines=20> */
.L_x_2409:
        /* <DEDUP_REMOVED lines=13> */
.L_x_2410:
        /* <DEDUP_REMOVED lines=20> */
.L_x_2411:
[----:B------:R3:W-:Y:S01]  /*4ba0*/  STG.E.64 desc[UR6][R106.64], R148 ;  /* 0x000000946a007986 */ /* 0x0007e2000c101b06 */
[----:B------:R-:W-:Y:S02]  /*4bb0*/  @P1 PRMT R125, R162, 0x7610, R125 ;  /* 0x00007610a27d1816 */ /* 0x000fe4000000007d */
[----:B------:R-:W-:Y:S02]  /*4bc0*/  @P1 PRMT R120, R161, 0x7610, R120 ;  /* 0x00007610a1781816 */ /* 0x000fe40000000078 */
[----:B------:R-:W-:Y:S01]  /*4bd0*/  @P1 PRMT R6, R160, 0x7610, R6 ;  /* 0x00007610a0061816 */ /* 0x000fe20000000006 */
[----:B------:R-:W-:Y:S06]  /*4be0*/  @!P2 BRA `(.L_x_2412) ;  /* 0x000000000020a947 */ /* 0x000fec0003800000 */
[----:B--2---:R-:W-:Y:S02]  /*4bf0*/  LOP3.LUT R112, R182, 0xffff, RZ, 0xc0, !PT ;  /* 0x0000ffffb6707812 */ /* 0x004fe400078ec0ff */
[----:B---3--:R-:W-:Y:S02]  /*4c00*/  IADD3 R106, P5, R187, UR20, RZ ;  /* 0x00000014bb6a7c10 */ /* 0x008fe4000ffbe0ff */
[----:B-1----:R-:W-:Y:S01]  /*4c10*/  PRMT R117, R0, 0x5410, R110 ;  /* 0x0000541000757816 */ /* 0x002fe2000000006e */
[----:B------:R-:W-:Y:S01]  /*4c20*/  IMAD.WIDE.U32 R112, R112, 0x10000, RZ ;  /* 0x0001000070707825 */ /* 0x000fe200078e00ff */
[----:B------:R-:W-:-:S04]  /*4c30*/  IADD3.X R107, R186, UR21, RZ, P5, !PT ;  /* 0x00000015ba6b7c10 */ /* 0x000fc8000affe4ff */
[----:B------:R-:W-:Y:S02]  /*4c40*/  LOP3.LUT R113, R117, R113, RZ, 0xfc, !PT ;  /* 0x0000007175717212 */ /* 0x000fe400078efcff */
[----:B------:R-:W-:-:S05]  /*4c50*/  LOP3.LUT R112, R112, 0xffff, R131, 0xf8, !PT ;  /* 0x0000ffff70707812 */ /* 0x000fca00078ef883 */
[----:B------:R4:W-:Y:S02]  /*4c60*/  STG.E.64 desc[UR6][R106.64], R112 ;  /* 0x000000706a007986 */ /* 0x0009e4000c101b06 */
.L_x_2412:
        /* <DEDUP_REMOVED lines=8> */
[----:B--2-4-:R-:W-:Y:S02]  /*4cf0*/  LOP3.LUT R112, R120, 0xffff, RZ, 0xc0, !PT ;  /* 0x0000ffff78707812 */ /* 0x014fe400078ec0ff */
[----:B---3--:R-:W-:Y:S02]  /*4d00*/  IADD3 R106, P5, R176, UR18, RZ ;  /* 0x00000012b06a7c10 */ /* 0x008fe4000ffbe0ff */
[----:B-1----:R-:W-:Y:S01]  /*4d10*/  PRMT R117, R6, 0x5410, R130 ;  /* 0x0000541006757816 */ /* 0x002fe20000000082 */
[----:B------:R-:W-:Y:S01]  /*4d20*/  IMAD.WIDE.U32 R112, R112, 0x10000, RZ ;  /* 0x0001000070707825 */ /* 0x000fe200078e00ff */
[----:B------:R-:W-:-:S04]  /*4d30*/  IADD3.X R107, R177, UR19, RZ, P5, !PT ;  /* 0x00000013b16b7c10 */ /* 0x000fc8000affe4ff */
[----:B------:R-:W-:Y:S02]  /*4d40*/  LOP3.LUT R113, R117, R113, RZ, 0xfc, !PT ;  /* 0x0000007175717212 */ /* 0x000fe400078efcff */
[----:B------:R-:W-:-:S05]  /*4d50*/  LOP3.LUT R112, R112, 0xffff, R125, 0xf8, !PT ;  /* 0x0000ffff70707812 */ /* 0x000fca00078ef87d */
[----:B------:R1:W-:Y:S02]  /*4d60*/  STG.E.64 desc[UR6][R106.64], R112 ;  /* 0x000000706a007986 */ /* 0x0003e4000c101b06 */
.L_x_2413:
[----:B-1-34-:R-:W-:Y:S02]  /*4d70*/  IADD3 R106, P5, R176, UR22, RZ ;  /* 0x00000016b06a7c10 */ /* 0x01afe4000ffbe0ff */
[----:B------:R-:W-:Y:S02]  /*4d80*/  @P1 F2FP.F16.F32.PACK_AB R105, RZ, R105 ;  /* 0x00000069ff69123e */ /* 0x000fe400000000ff */
[----:B------:R-:W-:Y:S02]  /*4d90*/  IADD3.X R107, R177, UR23, RZ, P5, !PT ;  /* 0x00000017b16b7c10 */ /* 0x000fe4000affe4ff */
[----:B--2---:R-:W-:Y:S02]  /*4da0*/  @P1 F2FP.F16.F32.PACK_AB R112, RZ, R104 ;  /* 0x00000068ff70123e */ /* 0x004fe400000000ff */
[----:B------:R-:W-:Y:S01]  /*4db0*/  @P1 F2FP.F16.F32.PACK_AB R164, RZ, R164 ;  /* 0x000000a4ffa4123e */ /* 0x000fe200000000ff */
[----:B------:R1:W-:Y:S01]  /*4dc0*/  STG.E.64 desc[UR6][R106.64], R114 ;  /* 0x000000726a007986 */ /* 0x0003e2000c101b06 */
[----:B------:R-:W-:-:S02]  /*4dd0*/  IADD3 R104, P6, R198, UR22, RZ ;  /* 0x00000016c6687c10 */ /* 0x000fc4000ffde0ff */
        /* <DEDUP_REMOVED lines=14> */
.L_x_2414:
[----:B------:R-:W-:Y:S05]  /*4ec0*/  @!P1 BRA `(.L_x_2415) ;  /* 0x0000000000209947 */ /* 0x000fea0003800000 */
        /* <DEDUP_REMOVED lines=8> */
.L_x_2415:
        /* <DEDUP_REMOVED lines=14> */
.L_x_2416:
        /* <DEDUP_REMOVED lines=22> */
[----:B------:R-:W-:Y:S01]  /*5190*/  MOV R38, R29 ;  /* 0x0000001d00267202 */ /* 0x000fe20000000f00 */
[----:B------:R-:W-:Y:S01]  /*51a0*/  IMAD.MOV.U32 R34, RZ, RZ, R25 ;  /* 0x000000ffff227224 */ /* 0x000fe200078e0019 */
        /* <DEDUP_REMOVED lines=17> */
[----:B-1--4-:R0:W5:Y:S01]  /*52c0*/  LDL.LU R104, [R1+0x3c] ;  /* 0x00003c0001687983 */ /* 0x0121620000300800 */
        /* <DEDUP_REMOVED lines=11> */
[----:B--23--:R0:W5:Y:S01]  /*5380*/  LDL.LU R106, [R1+0x44] ;  /* 0x00004400016a7983 */ /* 0x00c1620000300800 */
[----:B------:R-:W-:Y:S02]  /*5390*/  MOV R63, R183 ;  /* 0x000000b7003f7202 */ /* 0x000fe40000000f00 */
[----:B------:R-:W-:Y:S01]  /*53a0*/  MOV R68, R206 ;  /* 0x000000ce00447202 */ /* 0x000fe20000000f00 */
[----:B------:R0:W5:Y:S01]  /*53b0*/  LDL.LU R103, [R1+0x20] ;  /* 0x0000200001677983 */ /* 0x0001620000300800 */
[----:B------:R-:W-:-:S02]  /*53c0*/  MOV R72, R212 ;  /* 0x000000d400487202 */ /* 0x000fc40000000f00 */
[----:B------:R-:W-:Y:S01]  /*53d0*/  MOV R69, R205 ;  /* 0x000000cd00457202 */ /* 0x000fe20000000f00 */
[----:B------:R0:W5:Y:S01]  /*53e0*/  LDL.LU R107, [R1+0x40] ;  /* 0x00004000016b7983 */ /* 0x0001620000300800 */
[----:B------:R-:W-:Y:S02]  /*53f0*/  MOV R42, R200 ;  /* 0x000000c8002a7202 */ /* 0x000fe40000000f00 */
[----:B------:R-:W-:Y:S02]  /*5400*/  MOV R28, R23 ;  /* 0x00000017001c7202 */ /* 0x000fe40000000f00 */
[----:B------:R-:W-:Y:S02]  /*5410*/  MOV R30, R21 ;  /* 0x00000015001e7202 */ /* 0x000fe40000000f00 */
[----:B------:R-:W-:Y:S02]  /*5420*/  MOV R31, R22 ;  /* 0x00000016001f7202 */ /* 0x000fe40000000f00 */
[----:B------:R-:W-:-:S02]  /*5430*/  MOV R24, R19 ;  /* 0x0000001300187202 */ /* 0x000fc40000000f00 */
[----:B------:R-:W-:Y:S02]  /*5440*/  MOV R25, R20 ;  /* 0x0000001400197202 */ /* 0x000fe40000000f00 */
        /* <DEDUP_REMOVED lines=41> */
[----:B0-----:R-:W-:-:S07]  /*56e0*/  MOV R115, R133 ;  /* 0x0000008500737202 */ /* 0x001fce0000000f00 */
.L_x_2400:
        /* <DEDUP_REMOVED lines=44> */
.L_x_2401:
[----:B------:R-:W-:Y:S01]  /*59b0*/  HFMA2.MMA R248, -RZ, RZ, 0, 1.847743988037109375e-06 ;  /* 0x0000001ffff87435 */ /* 0x000fe200000001ff */
[----:B------:R-:W-:Y:S01]  /*59c0*/  MOV R106, 0xffffffff ;  /* 0xffffffff006a7802 */ /* 0x000fe20000000f00 */
[----:B------:R-:W-:Y:S01]  /*59d0*/  IMAD.MOV.U32 R251, RZ, RZ, 0x10 ;  /* 0x00000010fffb7424 */ /* 0x000fe200078e00ff */
[----:B------:R-:W-:-:S08]  /*59e0*/  MOV R252, R104 ;  /* 0x0000006800fc7202 */ /* 0x000fd00000000f00 */
[----:B-----5:R-:W-:Y:S05]  /*59f0*/  WARPSYNC.COLLECTIVE R106, `(.L_x_2418) ;  /* 0x000000006a087348 */ /* 0x020fea0003c00000 */
[----:B------:R0:W1:Y:S02]  /*5a00*/  SHFL.DOWN P4, R106, R252, R251, R248 ;  /* 0x080000fbfc6a7389 */ /* 0x00006400000800f8 */
[----:B01---5:R-:W-:Y:S01]  /*5a10*/  ENDCOLLECTIVE ;  /* 0x000000000000791b */ /* 0x023fe20003800000 */
.L_x_2418:
[----:B------:R-:W-:Y:S01]  /*5a20*/  MOV R252, R105 ;  /* 0x0000006900fc7202 */ /* 0x000fe20000000f00 */
[----:B------:R-:W-:Y:S01]  /*5a30*/  FADD.FTZ R104, R104, R106 ;  /* 0x0000006a68687221 */ /* 0x000fe20000010000 */
[----:B------:R-:W-:-:S07]  /*5a40*/  MOV R106, 0xffffffff ;  /* 0xffffffff006a7802 */ /* 0x000fce0000000f00 */
[----:B------:R-:W-:Y:S05]  /*5a50*/  WARPSYNC.COLLECTIVE R106, `(.L_x_2419) ;  /* 0x000000006a087348 */ /* 0x000fea0003c00000 */
[----:B------:R0:W1:Y:S02]  /*5a60*/  SHFL.DOWN P4, R106, R252, R251, R248 ;  /* 0x080000fbfc6a7389 */ /* 0x00006400000800f8 */
[----:B01----:R-:W-:Y:S01]  /*5a70*/  ENDCOLLECTIVE ;  /* 0x000000000000791b */ /* 0x003fe20003800000 */
.L_x_2419:
[----:B------:R-:W-:Y:S01]  /*5a80*/  HFMA2.MMA R251, -RZ, RZ, 0, 4.76837158203125e-07 ;  /* 0x00000008fffb7435 */ /* 0x000fe200000001ff */
[----:B------:R-:W-:Y:S01]  /*5a90*/  MOV R252, R104 ;  /* 0x0000006800fc7202 */ /* 0x000fe20000000f00 */
[----:B------:R-:W-:Y:S01]  /*5aa0*/  FADD.FTZ R105, R105, R106 ;  /* 0x0000006a69697221 */ /* 0x000fe20000010000 */
[----:B------:R-:W-:-:S08]  /*5ab0*/  MOV R106, 0xffffffff ;  /* 0xffffffff006a7802 */ /* 0x000fd00000000f00 */
[----:B------:R-:W-:Y:S05]  /*5ac0*/  WARPSYNC.COLLECTIVE R106, `(.L_x_2420) ;  /* 0x000000006a087348 */ /* 0x000fea0003c00000 */
[----:B------:R0:W1:Y:S02]  /*5ad0*/  SHFL.DOWN P4, R106, R252, R251, R248 ;  /* 0x080000fbfc6a7389 */ /* 0x00006400000800f8 */
[----:B01----:R-:W-:Y:S01]  /*5ae0*/  ENDCOLLECTIVE ;  /* 0x000000000000791b */ /* 0x003fe20003800000 */
.L_x_2420:
[----:B------:R-:W-:Y:S01]  /*5af0*/  MOV R252, R105 ;  /* 0x0000006900fc7202 */ /* 0x000fe20000000f00 */
[----:B------:R-:W-:Y:S01]  /*5b00*/  FADD.FTZ R104, R104, R106 ;  /* 0x0000006a68687221 */ /* 0x000fe20000010000 */
[----:B------:R-:W-:-:S07]  /*5b10*/  MOV R106, 0xffffffff ;  /* 0xffffffff006a7802 */ /* 0x000fce0000000f00 */
[----:B------:R-:W-:Y:S05]  /*5b20*/  WARPSYNC.COLLECTIVE R106, `(.L_x_2421) ;  /* 0x000000006a087348 */ /* 0x000fea0003c00000 */
[----:B------:R0:W1:Y:S02]  /*5b30*/  SHFL.DOWN P4, R106, R252, R251, R248 ;  /* 0x080000fbfc6a7389 */ /* 0x00006400000800f8 */
[----:B01----:R-:W-:Y:S01]  /*5b40*/  ENDCOLLECTIVE ;  /* 0x000000000000791b */ /* 0x003fe20003800000 */
.L_x_2421:
[----:B------:R-:W-:Y:S01]  /*5b50*/  HFMA2.MMA R251, -RZ, RZ, 0, 2.384185791015625e-07 ;  /* 0x00000004fffb7435 */ /* 0x000fe200000001ff */
[----:B------:R-:W-:Y:S01]  /*5b60*/  MOV R252, R104 ;  /* 0x0000006800fc7202 */ /* 0x000fe20000000f00 */
[----:B------:R-:W-:Y:S01]  /*5b70*/  FADD.FTZ R105, R105, R106 ;  /* 0x0000006a69697221 */ /* 0x000fe20000010000 */
[----:B------:R-:W-:-:S08]  /*5b80*/  MOV R106, 0xffffffff ;  /* 0xffffffff006a7802 */ /* 0x000fd00000000f00 */
[----:B------:R-:W-:Y:S05]  /*5b90*/  WARPSYNC.COLLECTIVE R106, `(.L_x_2422) ;  /* 0x000000006a087348 */ /* 0x000fea0003c00000 */
[----:B------:R0:W1:Y:S02]  /*5ba0*/  SHFL.DOWN P4, R106, R252, R251, R248 ;  /* 0x080000fbfc6a7389 */ /* 0x00006400000800f8 */
[----:B01----:R-:W-:Y:S01]  /*5bb0*/  ENDCOLLECTIVE ;  /* 0x000000000000791b */ /* 0x003fe20003800000 */
.L_x_2422:
[----:B------:R-:W-:Y:S02]  /*5bc0*/  IMAD.MOV.U32 R252, RZ, RZ, R105 ;  /* 0x000000fffffc7224 */ /* 0x000fe400078e0069 */
[----:B------:R-:W-:Y:S01]  /*5bd0*/  FADD.FTZ R104, R104, R106 ;  /* 0x0000006a68687221 */ /* 0x000fe20000010000 */
[----:B------:R-:W-:-:S07]  /*5be0*/  MOV R106, 0xffffffff ;  /* 0xffffffff006a7802 */ /* 0x000fce0000000f00 */
[----:B------:R-:W-:Y:S05]  /*5bf0*/  WARPSYNC.COLLECTIVE R106, `(.L_x_2423) ;  /* 0x000000006a087348 */ /* 0x000fea0003c00000 */
[----:B------:R0:W1:Y:S02]  /*5c00*/  SHFL.DOWN P4, R106, R252, R251, R248 ;  /* 0x080000fbfc6a7389 */ /* 0x00006400000800f8 */
[----:B01----:R-:W-:Y:S01]  /*5c10*/  ENDCOLLECTIVE ;  /* 0x000000000000791b */ /* 0x003fe20003800000 */
.L_x_2423:
[----:B------:R-:W-:Y:S01]  /*5c20*/  HFMA2.MMA R251, -RZ, RZ, 0, 1.1920928955078125e-07 ;  /* 0x00000002fffb7435 */ /* 0x000fe200000001ff */
[----:B------:R-:W-:Y:S01]  /*5c30*/  MOV R252, R104 ;  /* 0x0000006800fc7202 */ /* 0x000fe20000000f00 */
[----:B------:R-:W-:Y:S01]  /*5c40*/  FADD.FTZ R105, R105, R106 ;  /* 0x0000006a69697221 */ /* 0x000fe20000010000 */
[----:B------:R-:W-:-:S08]  /*5c50*/  MOV R106, 0xffffffff ;  /* 0xffffffff006a7802 */ /* 0x000fd00000000f00 */
[----:B------:R-:W-:Y:S05]  /*5c60*/  WARPSYNC.COLLECTIVE R106, `(.L_x_2424) ;  /* 0x000000006a087348 */ /* 0x000fea0003c00000 */
[----:B------:R0:W1:Y:S02]  /*5c70*/  SHFL.DOWN P4, R106, R252, R251, R248 ;  /* 0x080000fbfc6a7389 */ /* 0x00006400000800f8 */
[----:B01----:R-:W-:Y:S01]  /*5c80*/  ENDCOLLECTIVE ;  /* 0x000000000000791b */ /* 0x003fe20003800000 */
.L_x_2424:
[----:B------:R-:W-:Y:S01]  /*5c90*/  MOV R252, R105 ;  /* 0x0000006900fc7202 */ /* 0x000fe20000000f00 */
[----:B------:R-:W-:Y:S01]  /*5ca0*/  FADD.FTZ R104, R104, R106 ;  /* 0x0000006a68687221 */ /* 0x000fe20000010000 */
[----:B------:R-:W-:-:S07]  /*5cb0*/  MOV R106, 0xffffffff ;  /* 0xffffffff006a7802 */ /* 0x000fce0000000f00 */
[----:B------:R-:W-:Y:S05]  /*5cc0*/  WARPSYNC.COLLECTIVE R106, `(.L_x_2425) ;  /* 0x000000006a087348 */ /* 0x000fea0003c00000 */
[----:B------:R0:W1:Y:S02]  /*5cd0*/  SHFL.DOWN P4, R106, R252, R251, R248 ;  /* 0x080000fbfc6a7389 */ /* 0x00006400000800f8 */
[----:B01----:R-:W-:Y:S01]  /*5ce0*/  ENDCOLLECTIVE ;  /* 0x000000000000791b */ /* 0x003fe20003800000 */
.L_x_2425:
[----:B------:R-:W-:Y:S01]  /*5cf0*/  HFMA2.MMA R251, -RZ, RZ, 0, 5.9604644775390625e-08 ;  /* 0x00000001fffb7435 */ /* 0x000fe200000001ff */
[----:B------:R-:W-:Y:S01]  /*5d00*/  MOV R252, R104 ;  /* 0x0000006800fc7202 */ /* 0x000fe20000000f00 */
[----:B------:R-:W-:Y:S01]  /*5d10*/  FADD.FTZ R105, R105, R106 ;  /* 0x0000006a69697221 */ /* 0x000fe20000010000 */
[----:B------:R-:W-:-:S08]  /*5d20*/  MOV R106, 0xffffffff ;  /* 0xffffffff006a7802 */ /* 0x000fd00000000f00 */
[----:B------:R-:W-:Y:S05]  /*5d30*/  WARPSYNC.COLLECTIVE R106, `(.L_x_2426) ;  /* 0x000000006a087348 */ /* 0x000fea0003c00000 */
[----:B------:R0:W1:Y:S02]  /*5d40*/  SHFL.DOWN P4, R106, R252, R251, R248 ;  /* 0x080000fbfc6a7389 */ /* 0x00006400000800f8 */
[----:B01----:R-:W-:Y:S01]  /*5d50*/  ENDCOLLECTIVE ;  /* 0x000000000000791b */ /* 0x003fe20003800000 */
.L_x_2426:
[----:B------:R-:W-:Y:S02]  /*5d60*/  MOV R252, R105 ;  /* 0x0000006900fc7202 */ /* 0x000fe40000000f00 */
[----:B------:R-:W-:Y:S02]  /*5d70*/  MOV R107, R106 ;  /* 0x0000006a006b7202 */ /* 0x000fe40000000f00 */
[----:B------:R-:W-:-:S07]  /*5d80*/  MOV R106, 0xffffffff ;  /* 0xffffffff006a7802 */ /* 0x000fce0000000f00 */
[----:B------:R-:W-:Y:S05]  /*5d90*/  WARPSYNC.COLLECTIVE R106, `(.L_x_2427) ;  /* 0x000000006a087348 */ /* 0x000fea0003c00000 */
[----:B------:R0:W1:Y:S02]  /*5da0*/  SHFL.DOWN P4, R106, R252, R251, R248 ;  /* 0x080000fbfc6a7389 */ /* 0x00006400000800f8 */
[----:B01----:R-:W-:Y:S01]  /*5db0*/  ENDCOLLECTIVE ;  /* 0x000000000000791b */ /* 0x003fe20003800000 */
.L_x_2427:
[----:B------:R-:W-:Y:S05]  /*5dc0*/  BRA `(.L_x_2428) ;  /* 0xffffffd000b47947 */ /* 0x000fea000383ffff */
.L_x_2429:
        /* <DEDUP_REMOVED lines=11> */
.L_x_4553:


//--------------------- .text._ZN10layer_norm31ln_parallel_residual_bwd_kernelINS_13Kernel_traitsIf6__halfS2_S2_fjLj7168ELj1ELj1ELj8ELj8ENS_18Kernel_traits_baseILj7168EfS2_S2_S2_fjLj256EEEEELb0ELb1ELb0EEEvNS_9BwdParamsE --------------------------
	.section	.text._ZN10layer_norm31ln_parallel_residual_bwd_kernelINS_13Kernel_traitsIf6__halfS2_S2_fjLj7168ELj1ELj1ELj8ELj8ENS_18Kernel_traits_baseILj7168EfS2_S2_S2_fjLj256EEEEELb0ELb1ELb0EEEvNS_9BwdParamsE,"ax",@progbits
	.align	128
        .global         _ZN10layer_norm31ln_parallel_residual_bwd_kernelINS_13Kernel_traitsIf6__halfS2_S2_fjLj7168ELj1ELj1ELj8ELj8ENS_18Kernel_traits_baseILj7168EfS2_S2_S2_fjLj256EEEEELb0ELb1ELb0EEEvNS_9BwdParamsE
        .type           _ZN10layer_norm31ln_parallel_residual_bwd_kernelINS_13Kernel_traitsIf6__halfS2_S2_fjLj7168ELj1ELj1ELj8ELj8ENS_18Kernel_traits_baseILj7168EfS2_S2_S2_fjLj256EEEEELb0ELb1ELb0EEEvNS_9BwdParamsE,@function
        .size           _ZN10layer_norm31ln_parallel_residual_bwd_kernelINS_13Kernel_traitsIf6__halfS2_S2_fjLj7168ELj1ELj1ELj8ELj8ENS_18Kernel_traits_baseILj7168EfS2_S2_S2_fjLj256EEEEELb0ELb1ELb0EEEvNS_9BwdParamsE,(.L_x_4554 - _ZN10layer_norm31ln_parallel_residual_bwd_kernelINS_13Kernel_traitsIf6__halfS2_S2_fjLj7168ELj1ELj1ELj8ELj8ENS_18Kernel_traits_baseILj7168EfS2_S2_S2_fjLj256EEEEELb0ELb1ELb0EEEvNS_9BwdParamsE)
        .other          _ZN10layer_norm31ln_parallel_residual_bwd_kernelINS_13Kernel_traitsIf6__halfS2_S2_fjLj7168ELj1ELj1ELj8ELj8ENS_18Kernel_traits_baseILj7168EfS2_S2_S2_fjLj256EEEEELb0ELb1ELb0EEEvNS_9BwdParamsE,@"STO_CUDA_ENTRY STV_DEFAULT"
_ZN10layer_norm31ln_parallel_residual_bwd_kernelINS_13Kernel_traitsIf6__halfS2_S2_fjLj7168ELj1ELj1ELj8ELj8ENS_18Kernel_traits_baseILj7168EfS2_S2_S2_fjLj256EEEEELb0ELb1ELb0EEEvNS_9BwdParamsE:
.text._ZN10layer_norm31ln_parallel_residual_bwd_kernelINS_13Kernel_traitsIf6__halfS2_S2_fjLj7168ELj1ELj1ELj8ELj8ENS_18Kernel_traits_baseILj7168EfS2_S2_S2_fjLj256EEEEELb0ELb1ELb0EEEvNS_9BwdParamsE:
        /* <DEDUP_REMOVED lines=20> */
[C---:B------:R-:W-:Y:S02]  /*0140*/  ISETP.GE.U32.AND P5, PT, R3.reuse, 0x200, PT ;  /* 0x000002000300780c */ /* 0x040fe40003fa6070 */
[C---:B------:R-:W-:Y:S02]  /*0150*/  ISETP.GE.U32.AND P4, PT, R3.reuse, 0x300, PT ;  /* 0x000003000300780c */ /* 0x040fe40003f86070 */
[----:B------:R-:W-:-:S02]  /*0160*/  ISETP.GE.U32.AND P3, PT, R3, 0x400, PT ;  /* 0x000004000300780c */ /* 0x000fc40003f66070 */
[C---:B------:R-:W-:Y:S02]  /*0170*/  ISETP.GE.U32.AND P2, PT, R3.reuse, 0x500, PT ;  /* 0x000005000300780c */ /* 0x040fe40003f46070 */
[C---:B------:R-:W-:Y:S02]  /*0180*/  ISETP.GE.U32.AND P1, PT, R3.reuse, 0x600, PT ;  /* 0x000006000300780c */ /* 0x040fe40003f26070 */
[----:B------:R-:W-:Y:S01]  /*0190*/  MOV R5, R4 ;  /* 0x0000000400057202 */ /* 0x000fe20000000f00 */
[----:B------:R-:W0:Y:S01]  /*01a0*/  @P6 LDC.64 R8, c[0x0][0x260] ;  /* 0x00009800ff086b82 */ /* 0x000e220000000a00 */
[----:B------:R-:W-:Y:S02]  /*01b0*/  ISETP.GE.U32.AND P0, PT, R3, 0x700, PT ;  /* 0x000007000300780c */ /* 0x000fe40003f06070 */
[----:B-1----:R-:W-:Y:S02]  /*01c0*/  LEA.HI R7, R0, UR6, RZ, 0x18 ;  /* 0x0000000600077c11 */ /* 0x002fe4000f8fc0ff */
[----:B------:R-:W-:-:S02]  /*01d0*/  P2R R157, PR, RZ, 0x1 ;  /* 0x00000001ff9d7803 */ /* 0x000fc40000000000 */
[----:B------:R-:W-:Y:S02]  /*01e0*/  CS2R R92, SRZ ;  /* 0x00000000005c7805 */ /* 0x000fe4000001ff00 */
[----:B------:R-:W-:Y:S01]  /*01f0*/  P2R R6, PR, RZ, 0x40 ;  /* 0x00000040ff067803 */ /* 0x000fe20000000000 */
[----:B------:R-:W1:Y:S01]  /*0200*/  @P5 LDC.64 R10, c[0x0][0x260] ;  /* 0x00009800ff0a5b82 */ /* 0x000e620000000a00 */
[----:B------:R-:W-:-:S07]  /*0210*/  P2R R17, PR, RZ, 0x20 ;  /* 0x00000020ff117803 */ /* 0x000fce0000000000 */
        /* <DEDUP_REMOVED lines=10> */
[C---:B--2---:R-:W-:Y:S01]  /*02c0*/  @P4 IMAD.WIDE.U32 R14, R5.reuse, 0x10, R14 ;  /* 0x00000010050e4825 */ /* 0x044fe200078e000e */
[----:B------:R-:W-:-:S04]  /*02d0*/  @P4 IADD3 R5, R5, 0x100, RZ ;  /* 0x0000010005054810 */ /* 0x000fc80007ffe0ff */
[----:B------:R0:W5:Y:S01]  /*02e0*/  @P4 LDG.E.128 R112, desc[UR4][R14.64] ;  /* 0x000000040e704981 */ /* 0x000162000c1e1d00 */
[C---:B---3--:R-:W-:Y:S01]  /*02f0*/  @P3 IMAD.WIDE.U32 R18, R5.reuse, 0x10, R18 ;  /* 0x0000001005123825 */ /* 0x048fe200078e0012 */
[----:B------:R-:W-:Y:S01]  /*0300*/  @P3 IADD3 R5, R5, 0x100, RZ ;  /* 0x0000010005053810 */ /* 0x000fe20007ffe0ff */
[----:B------:R-:W2:Y:S03]  /*0310*/  @P0 LDC.64 R10, c[0x0][0x260] ;  /* 0x00009800ff0a0b82 */ /* 0x000ea60000000a00 */
[----:B------:R0:W5:Y:S01]  /*0320*/  @P3 LDG.E.128 R108, desc[UR4][R18.64] ;  /* 0x00000004126c3981 */ /* 0x000162000c1e1d00 */
[C---:B----4-:R-:W-:Y:S01]  /*0330*/  @P2 IMAD.WIDE.U32 R20, R5.reuse, 0x10, R20 ;  /* 0x0000001005142825 */ /* 0x050fe200078e0014 */
[----:B------:R-:W-:-:S04]  /*0340*/  @P2 IADD3 R5, R5, 0x100, RZ ;  /* 0x0000010005052810 */ /* 0x000fc80007ffe0ff */
[----:B------:R0:W5:Y:S01]  /*0350*/  @P2 LDG.E.128 R104, desc[UR4][R20.64] ;  /* 0x0000000414682981 */ /* 0x000162000c1e1d00 */
        /* <DEDUP_REMOVED lines=35> */
[----:B------:R-:W-:Y:S01]  /*0590*/  HFMA2.MMA R124, -RZ, RZ, 0, 5.9604644775390625e-08 ;  /* 0x00000001ff7c7435 */ /* 0x000fe200000001ff */
[----:B------:R-:W-:-:S10]  /*05a0*/  MOV R93, RZ ;  /* 0x000000ff005d7202 */ /* 0x000fd40000000f00 */
.L_x_2473:
[----:B0-----:R-:W1:Y:S01]  /*05b0*/  LDC.64 R128, c[0x0][0x250] ;  /* 0x00009400ff807b82 */ /* 0x001e620000000a00 */
[----:B------:R-:W-:-:S07]  /*05c0*/  ISETP.NE.AND P0, PT, R6, RZ, PT ;  /* 0x000000ff0600720c */ /* 0x000fce0003f05270 */
[----:B------:R-:W2:Y:S01]  /*05d0*/  LDC.64 R134, c[0x0][0x258] ;  /* 0x00009600ff867b82 */ /* 0x000ea20000000a00 */
[----:B-1----:R-:W-:-:S05]  /*05e0*/  IMAD.WIDE R128, R7, 0x4, R128 ;  /* 0x0000000407807825 */ /* 0x002fca00078e0280 */
[----:B-----5:R1:W5:Y:S01]  /*05f0*/  LDG.E R127, desc[UR4][R128.64] ;  /* 0x00000004807f7981 */ /* 0x020362000c1e1900 */
[----:B--2---:R-:W-:-:S05]  /*0600*/  IMAD.WIDE R134, R7, 0x4, R134 ;  /* 0x0000000407867825 */ /* 0x004fca00078e0286 */
        /* <DEDUP_REMOVED lines=25> */
[--C-:B--2---:R-:W-:Y:S02]  /*07a0*/  SHF.R.U64 R128, R12, 0x10, R13.reuse ;  /* 0x000000100c807819 */ /* 0x104fe4000000120d */
[----:B------:R-:W-:Y:S01]  /*07b0*/  SHF.R.U32.HI R133, RZ, 0x10, R13 ;  /* 0x00000010ff857819 */ /* 0x000fe2000001160d */
[----:B------:R-:W-:Y:S02]  /*07c0*/  HADD2.F32 R129, -RZ, R12.H0_H0 ;  /* 0x2000000cff817230 */ /* 0x000fe40000004100 */
[----:B0-----:R-:W-:Y:S02]  /*07d0*/  HADD2.F32 R15, -RZ, R128.H0_H0 ;  /* 0x20000080ff0f7230 */ /* 0x001fe40000004100 */
[----:B------:R-:W-:-:S02]  /*07e0*/  HADD2.F32 R131, -RZ, R13.H0_H0 ;  /* 0x2000000dff837230 */ /* 0x000fc40000004100 */
[----:B------:R-:W-:Y:S02]  /*07f0*/  HADD2.F32 R133, -RZ, R133.H0_H0 ;  /* 0x20000085ff857230 */ /* 0x000fe40000004100 */
[C---:B------:R-:W-:Y:S01]  /*0800*/  FADD.FTZ R129, -R16.reuse, R129 ;  /* 0x0000008110817221 */ /* 0x040fe20000010100 */
[C---:B------:R-:W-:Y:S01]  /*0810*/  FADD.FTZ R15, -R16.reuse, R15 ;  /* 0x0000000f100f7221 */ /* 0x040fe20000010100 */
[----:B------:R-:W-:Y:S01]  /*0820*/  FADD.FTZ R13, -R16, R131 ;  /* 0x00000083100d7221 */ /* 0x000fe20000010100 */
[----:B---3--:R-:W-:Y:S02]  /*0830*/  MOV R3, R10 ;  /* 0x0000000a00037202 */ /* 0x008fe40000000f00 */
[--C-:B------:R-:W-:Y:S02]  /*0840*/  SHF.R.U64 R130, R10, 0x10, R11.reuse ;  /* 0x000000100a827819 */ /* 0x100fe4000000120b */
[----:B------:R-:W-:Y:S02]  /*0850*/  MOV R14, R11 ;  /* 0x0000000b000e7202 */ /* 0x000fe40000000f00 */
[----:B------:R-:W-:Y:S01]  /*0860*/  SHF.R.U32.HI R132, RZ, 0x10, R11 ;  /* 0x00000010ff847819 */ /* 0x000fe2000001160b */
[----:B------:R-:W-:-:S02]  /*0870*/  HADD2.F32 R11, -RZ, R3.H0_H0 ;  /* 0x20000003ff0b7230 */ /* 0x000fc40000004100 */
[----:B------:R-:W-:Y:S01]  /*0880*/  FADD.FTZ R133, -R16, R133 ;  /* 0x0000008510857221 */ /* 0x000fe20000010100 */
[----:B------:R-:W-:Y:S02]  /*0890*/  HADD2.F32 R16, -RZ, R130.H0_H0 ;  /* 0x20000082ff107230 */ /* 0x000fe40000004100 */
[C---:B------:R-:W-:Y:S01]  /*08a0*/  FMUL.FTZ R3, R8.reuse, R129 ;  /* 0x0000008108037220 */ /* 0x040fe20000410000 */
[----:B------:R-:W-:Y:S01]  /*08b0*/  FMUL.FTZ R10, R8, R15 ;  /* 0x0000000f080a7220 */ /* 0x000fe20000410000 */
[-C--:B------:R-:W-:Y:S01]  /*08c0*/  FMUL.FTZ R12, R120, R11.reuse ;  /* 0x0000000b780c7220 */ /* 0x080fe20000410000 */
[----:B------:R-:W-:Y:S02]  /*08d0*/  HADD2.F32 R131, -RZ, R14.H0_H0 ;  /* 0x2000000eff837230 */ /* 0x000fe40000004100 */
[----:B------:R-:W-:Y:S01]  /*08e0*/  FADD.FTZ R64, R64, R11 ;  /* 0x0000000b40407221 */ /* 0x000fe20000010000 */
[----:B------:R-:W-:Y:S01]  /*08f0*/  FFMA.FTZ R92, R3, R11, R92 ;  /* 0x0000000b035c7223 */ /* 0x000fe2000001005c */
[----:B------:R-:W-:Y:S01]  /*0900*/  FADD.FTZ R65, R65, R16 ;  /* 0x0000001041417221 */ /* 0x000fe20000010000 */
[-C--:B------:R-:W-:Y:S01]  /*0910*/  FFMA.FTZ R93, R10, R16.reuse, R93 ;  /* 0x000000100a5d7223 */ /* 0x080fe2000001005d */
[----:B------:R-:W-:Y:S01]  /*0920*/  FMUL.FTZ R11, R121, R16 ;  /* 0x00000010790b7220 */ /* 0x000fe20000410000 */
[----:B------:R-:W-:Y:S01]  /*0930*/  FMUL.FTZ R13, R8, R13 ;  /* 0x0000000d080d7220 */ /* 0x000fe20000410000 */
[----:B------:R-:W-:Y:S01]  /*0940*/  FADD.FTZ R16, RZ, R12 ;  /* 0x0000000cff107221 */ /* 0x000fe20000010000 */
[----:B------:R-:W-:Y:S01]  /*0950*/  FFMA.FTZ R129, R3, R12, RZ ;  /* 0x0000000c03817223 */ /* 0x000fe200000100ff */
        /* <DEDUP_REMOVED lines=13> */
[----:B------:R-:W-:Y:S01]  /*0a30*/  IADD3 R132, R9, 0x100, RZ ;  /* 0x0000010009847810 */ /* 0x000fe20007ffe0ff */
[----:B------:R-:W-:-:S07]  /*0a40*/  FFMA.FTZ R130, R16, R15, R128 ;  /* 0x0000000f10827223 */ /* 0x000fce0000010080 */
.L_x_2432:
[----:B------:R-:W-:Y:S05]  /*0a50*/  BSYNC B0 ;  /* 0x0000000000007941 */ /* 0x000fea0003800000 */
.L_x_2431:
        /* <DEDUP_REMOVED lines=17> */
[--C-:B--2---:R-:W-:Y:S01]  /*0b70*/  SHF.R.U64 R129, R18, 0x10, R19.reuse ;  /* 0x0000001012817819 */ /* 0x104fe20000001213 */
[----:B------:R-:W-:Y:S01]  /*0b80*/  HADD2.F32 R26, -RZ, R18.H0_H0 ;  /* 0x20000012ff1a7230 */ /* 0x000fe20000004100 */
[----:B------:R-:W-:Y:S01]  /*0b90*/  SHF.R.U32.HI R133, RZ, 0x10, R19 ;  /* 0x00000010ff857819 */ /* 0x000fe20000011613 */
[----:B------:R-:W-:Y:S02]  /*0ba0*/  HADD2.F32 R128, -RZ, R19.H0_H0 ;  /* 0x20000013ff807230 */ /* 0x000fe40000004100 */
[----:B0-----:R-:W-:-:S02]  /*0bb0*/  HADD2.F32 R23, -RZ, R129.H0_H0 ;  /* 0x20000081ff177230 */ /* 0x001fc40000004100 */
[C---:B------:R-:W-:Y:S01]  /*0bc0*/  FADD.FTZ R19, -R135.reuse, R26 ;  /* 0x0000001a87137221 */ /* 0x040fe20000010100 */
[----:B------:R-:W-:Y:S02]  /*0bd0*/  HADD2.F32 R133, -RZ, R133.H0_H0 ;  /* 0x20000085ff857230 */ /* 0x000fe40000004100 */
[C---:B------:R-:W-:Y:S01]  /*0be0*/  FADD.FTZ R129, -R135.reuse, R128 ;  /* 0x0000008087817221 */ /* 0x040fe20000010100 */
[----:B------:R-:W-:Y:S01]  /*0bf0*/  FADD.FTZ R23, -R135, R23 ;  /* 0x0000001787177221 */ /* 0x000fe20000010100 */
[----:B---3--:R-:W-:Y:S02]  /*0c00*/  MOV R24, R20 ;  /* 0x0000001400187202 */ /* 0x008fe40000000f00 */
[--C-:B------:R-:W-:Y:S02]  /*0c10*/  SHF.R.U64 R136, R20, 0x10, R21.reuse ;  /* 0x0000001014887819 */ /* 0x100fe40000001215 */
[----:B------:R-:W-:Y:S02]  /*0c20*/  MOV R22, R21 ;  /* 0x0000001500167202 */ /* 0x000fe40000000f00 */
[----:B------:R-:W-:Y:S01]  /*0c30*/  SHF.R.U32.HI R134, RZ, 0x10, R21 ;  /* 0x00000010ff867819 */ /* 0x000fe20000011615 */
[----:B------:R-:W-:-:S02]  /*0c40*/  HADD2.F32 R21, -RZ, R24.H0_H0 ;  /* 0x20000018ff157230 */ /* 0x000fc40000004100 */
[----:B------:R-:W-:Y:S01]  /*0c50*/  FMUL.FTZ R19, R8, R19 ;  /* 0x0000001308137220 */ /* 0x000fe20000410000 */
[----:B------:R-:W-:Y:S02]  /*0c60*/  HADD2.F32 R24, -RZ, R136.H0_H0 ;  /* 0x20000088ff187230 */ /* 0x000fe40000004100 */
[----:B------:R-:W-:Y:S01]  /*0c70*/  FADD.FTZ R135, -R135, R133 ;  /* 0x0000008587877221 */ /* 0x000fe20000010100 */
[----:B------:R-:W-:Y:S01]  /*0c80*/  FMUL.FTZ R20, R116, R21 ;  /* 0x0000001574147220 */ /* 0x000fe20000410000 */
[----:B------:R-:W-:Y:S01]  /*0c90*/  FMUL.FTZ R18, R8, R23 ;  /* 0x0000001708127220 */ /* 0x000fe20000410000 */
[----:B------:R-:W-:Y:S02]  /*0ca0*/  HADD2.F32 R133, -RZ, R22.H0_H0 ;  /* 0x20000016ff857230 */ /* 0x000fe40000004100 */
[----:B------:R-:W-:Y:S01]  /*0cb0*/  FADD.FTZ R60, R60, R21 ;  /* 0x000000153c3c7221 */ /* 0x000fe20000010000 */
[----:B------:R-:W-:Y:S01]  /*0cc0*/  FFMA.FTZ R88, R19, R21, R88 ;  /* 0x0000001513587223 */ /* 0x000fe20000010058 */
[----:B------:R-:W-:Y:S01]  /*0cd0*/  FMUL.FTZ R23, R8, R129 ;  /* 0x0000008108177220 */ /* 0x000fe20000410000 */
[----:B------:R-:W-:Y:S01]  /*0ce0*/  FMUL.FTZ R21, R117, R24 ;  /* 0x0000001875157220 */ /* 0x000fe20000410000 */
[----:B------:R-:W-:Y:S01]  /*0cf0*/  FADD.FTZ R26, R131, R20 ;  /* 0x00000014831a7221 */ /* 0x000fe20000010000 */
[----:B------:R-:W-:Y:S01]  /*0d00*/  FFMA.FTZ R129, R19, R20, R130 ;  /* 0x0000001413817223 */ /* 0x000fe20000010082 */
[----:B------:R-:W-:-:S02]  /*0d10*/  HADD2.F32 R134, -RZ, R134.H0_H0 ;  /* 0x20000086ff867230 */ /* 0x000fc40000004100 */
        /* <DEDUP_REMOVED lines=15> */
.L_x_2434:
[----:B------:R-:W-:Y:S05]  /*0e10*/  BSYNC B0 ;  /* 0x0000000000007941 */ /* 0x000fea0003800000 */
.L_x_2433:
        /* <DEDUP_REMOVED lines=16> */
[--C-:B--2---:R-:W-:Y:S02]  /*0f20*/  SHF.R.U32.HI R134, RZ, 0x10, R29.reuse ;  /* 0x00000010ff867819 */ /* 0x104fe4000001161d */
[----:B------:R-:W-:Y:S01]  /*0f30*/  SHF.R.U64 R34, R28, 0x10, R29 ;  /* 0x000000101c227819 */ /* 0x000fe2000000121d */
[----:B------:R-:W-:Y:S02]  /*0f40*/  HADD2.F32 R32, -RZ, R28.H0_H0 ;  /* 0x2000001cff207230 */ /* 0x000fe40000004100 */
[----:B0-----:R-:W-:-:S02]  /*0f50*/  HADD2.F32 R128, -RZ, R134.H0_H0 ;  /* 0x20000086ff807230 */ /* 0x001fc40000004100 */
[----:B------:R-:W-:Y:S02]  /*0f60*/  HADD2.F32 R34, -RZ, R34.H0_H0 ;  /* 0x20000022ff227230 */ /* 0x000fe40000004100 */
[----:B------:R-:W-:Y:S02]  /*0f70*/  HADD2.F32 R133, -RZ, R29.H0_H0 ;  /* 0x2000001dff857230 */ /* 0x000fe40000004100 */
        /* <DEDUP_REMOVED lines=8> */
[----:B------:R-:W-:Y:S01]  /*1000*/  FMUL.FTZ R25, R8, R29 ;  /* 0x0000001d08197220 */ /* 0x000fe20000410000 */
[----:B------:R-:W-:Y:S01]  /*1010*/  FMUL.FTZ R30, R112, R31 ;  /* 0x0000001f701e7220 */ /* 0x000fe20000410000 */
[----:B------:R-:W-:Y:S02]  /*1020*/  HADD2.F32 R135, -RZ, R27.H0_H0 ;  /* 0x2000001bff877230 */ /* 0x000fe40000004100 */
[----:B------:R-:W-:Y:S01]  /*1030*/  FMUL.FTZ R28, R8, R129 ;  /* 0x00000081081c7220 */ /* 0x000fe20000410000 */
[----:B------:R-:W-:Y:S01]  /*1040*/  FMUL.FTZ R27, R113, R32 ;  /* 0x00000020711b7220 */ /* 0x000fe20000410000 */
[----:B------:R-:W-:Y:S01]  /*1050*/  FADD.FTZ R34, R131, R30 ;  /* 0x0000001e83227221 */ /* 0x000fe20000010000 */
[----:B------:R-:W-:Y:S01]  /*1060*/  FADD.FTZ R133, -R137, R133 ;  /* 0x0000008589857221 */ /* 0x000fe20000010100 */
[----:B------:R-:W-:Y:S01]  /*1070*/  FFMA.FTZ R129, R25, R30, R130 ;  /* 0x0000001e19817223 */ /* 0x000fe20000010082 */
[----:B------:R-:W-:-:S02]  /*1080*/  HADD2.F32 R134, -RZ, R134.H0_H0 ;  /* 0x20000086ff867230 */ /* 0x000fc40000004100 */
        /* <DEDUP_REMOVED lines=19> */
.L_x_2436:
[----:B------:R-:W-:Y:S05]  /*11c0*/  BSYNC B0 ;  /* 0x0000000000007941 */ /* 0x000fea0003800000 */
.L_x_2435:
        /* <DEDUP_REMOVED lines=24> */
[----:B---3--:R-:W-:Y:S02]  /*1350*/  MOV R33, R38 ;  /* 0x0000002600217202 */ /* 0x008fe40000000f00 */
[--C-:B------:R-:W-:Y:S02]  /*1360*/  SHF.R.U64 R138, R38, 0x10, R39.reuse ;  /* 0x00000010268a7819 */ /* 0x100fe40000001227 */
[----:B------:R-:W-:Y:S01]  /*1370*/  SHF.R.U32.HI R36, RZ, 0x10, R39 ;  /* 0x00000010ff247819 */ /* 0x000fe20000011627 */
[----:B------:R-:W-:Y:S01]  /*1380*/  HADD2.F32 R37, -RZ, R33.H0_H0 ;  /* 0x20000021ff257230 */ /* 0x000fe20000004100 */
[----:B------:R-:W-:Y:S01]  /*1390*/  MOV R35, R39 ;  /* 0x0000002700237202 */ /* 0x000fe20000000f00 */
[----:B------:R-:W-:Y:S01]  /*13a0*/  FADD.FTZ R39, -R137, R128 ;  /* 0x0000008089277221 */ /* 0x000fe20000010100 */
[----:B------:R-:W-:-:S02]  /*13b0*/  HADD2.F32 R128, -RZ, R138.H0_H0 ;  /* 0x2000008aff807230 */ /* 0x000fc40000004100 */
[C---:B------:R-:W-:Y:S01]  /*13c0*/  FMUL.FTZ R33, R8.reuse, R133 ;  /* 0x0000008508217220 */ /* 0x040fe20000410000 */
[----:B------:R-:W-:Y:S02]  /*13d0*/  HADD2.F32 R134, -RZ, R36.H0_H0 ;  /* 0x20000024ff867230 */ /* 0x000fe40000004100 */
[----:B------:R-:W-:Y:S01]  /*13e0*/  FMUL.FTZ R36, R8, R39 ;  /* 0x0000002708247220 */ /* 0x000fe20000410000 */
[-C--:B------:R-:W-:Y:S01]  /*13f0*/  FMUL.FTZ R38, R108, R37.reuse ;  /* 0x000000256c267220 */ /* 0x080fe20000410000 */
[----:B------:R-:W-:Y:S01]  /*1400*/  FADD.FTZ R137, -R137, R135 ;  /* 0x0000008789897221 */ /* 0x000fe20000010100 */
        /* <DEDUP_REMOVED lines=22> */
.L_x_2438:
[----:B------:R-:W-:Y:S05]  /*1570*/  BSYNC B0 ;  /* 0x0000000000007941 */ /* 0x000fea0003800000 */
.L_x_2437:
        /* <DEDUP_REMOVED lines=25> */
[----:B------:R-:W-:-:S03]  /*1710*/  SHF.R.U64 R144, R134, 0x10, R135 ;  /* 0x0000001086907819 */ /* 0x000fc60000001287 */
[----:B------:R-:W-:Y:S01]  /*1720*/  HADD2.F32 R133, -RZ, R133.H0_H0 ;  /* 0x20000085ff857230 */ /* 0x000fe20000004100 */
[----:B------:R-:W-:Y:S01]  /*1730*/  MOV R136, R135 ;  /* 0x0000008700887202 */ /* 0x000fe20000000f00 */
[----:B------:R-:W-:Y:S01]  /*1740*/  HADD2.F32 R128, -RZ, R144.H0_H0 ;  /* 0x20000090ff807230 */ /* 0x000fe20000004100 */
[----:B------:R-:W-:Y:S01]  /*1750*/  SHF.R.U32.HI R129, RZ, 0x10, R135 ;  /* 0x00000010ff817819 */ /* 0x000fe20000011687 */
[C---:B------:R-:W-:Y:S01]  /*1760*/  FADD.FTZ R139, -R146.reuse, R139 ;  /* 0x0000008b928b7221 */ /* 0x040fe20000010100 */
[----:B------:R-:W-:Y:S01]  /*1770*/  FADD.FTZ R189, -R146, R143 ;  /* 0x0000008f92bd7221 */ /* 0x000fe20000010100 */
[----:B------:R-:W-:Y:S01]  /*1780*/  FMUL.FTZ R144, R8, R137 ;  /* 0x0000008908907220 */ /* 0x000fe20000410000 */
[----:B------:R-:W-:Y:S01]  /*1790*/  FMUL.FTZ R146, R104, R133 ;  /* 0x0000008568927220 */ /* 0x000fe20000410000 */
[----:B------:R-:W-:Y:S01]  /*17a0*/  FMUL.FTZ R141, R8, R141 ;  /* 0x0000008d088d7220 */ /* 0x000fe20000410000 */
[----:B------:R-:W-:Y:S02]  /*17b0*/  HADD2.F32 R135, -RZ, R136.H0_H0 ;  /* 0x20000088ff877230 */ /* 0x000fe40000004100 */
[----:B------:R-:W-:Y:S01]  /*17c0*/  FADD.FTZ R49, R49, R128 ;  /* 0x0000008031317221 */ /* 0x000fe20000010000 */
[-C--:B------:R-:W-:Y:S01]  /*17d0*/  FFMA.FTZ R77, R144, R128.reuse, R77 ;  /* 0x00000080904d7223 */ /* 0x080fe2000001004d */
[----:B------:R-:W-:Y:S01]  /*17e0*/  FMUL.FTZ R143, R105, R128 ;  /* 0x00000080698f7220 */ /* 0x000fe20000410000 */
[----:B------:R-:W-:-:S02]  /*17f0*/  HADD2.F32 R134, -RZ, R129.H0_H0 ;  /* 0x20000081ff867230 */ /* 0x000fc40000004100 */
        /* <DEDUP_REMOVED lines=18> */
.L_x_2440:
[----:B------:R-:W-:Y:S05]  /*1920*/  BSYNC B0 ;  /* 0x0000000000007941 */ /* 0x000fea0003800000 */
.L_x_2439:
        /* <DEDUP_REMOVED lines=58> */
.L_x_2442:
[----:B------:R-:W-:Y:S05]  /*1cd0*/  BSYNC B0 ;  /* 0x0000000000007941 */ /* 0x000fea0003800000 */
.L_x_2441:
        /* <DEDUP_REMOVED lines=16> */
[--C-:B---3--:R-:W-:Y:S01]  /*1de0*/  SHF.R.U64 R160, R132, 0x10, R133.reuse ;  /* 0x0000001084a07819 */ /* 0x108fe20000001285 */
[----:B------:R-:W-:Y:S01]  /*1df0*/  HADD2.F32 R139, -RZ, R133.H0_H0 ;  /* 0x20000085ff8b7230 */ /* 0x000fe20000004100 */
[----:B------:R-:W-:Y:S01]  /*1e00*/  SHF.R.U32.HI R159, RZ, 0x10, R133 ;  /* 0x00000010ff9f7819 */ /* 0x000fe20000011685 */
[----:B------:R-:W-:Y:S01]  /*1e10*/  HADD2.F32 R138, -RZ, R132.H0_H0 ;  /* 0x20000084ff8a7230 */ /* 0x000fe20000004100 */
[----:B--2---:R-:W-:Y:S01]  /*1e20*/  MOV R127, R128 ;  /* 0x00000080007f7202 */ /* 0x004fe20000000f00 */
[----:B------:R-:W-:Y:S01]  /*1e30*/  HADD2.F32 R133, -RZ, R160.H0_H0 ;  /* 0x200000a0ff857230 */ /* 0x000fe20000004100 */
[----:B------:R-:W-:Y:S01]  /*1e40*/  SHF.R.U64 R161, R128, 0x10, R129 ;  /* 0x0000001080a17819 */ /* 0x000fe20000001281 */
[----:B0-----:R-:W-:-:S02]  /*1e50*/  HADD2.F32 R136, -RZ, R159.H0_H0 ;  /* 0x2000009fff887230 */ /* 0x001fc40000004100 */
[C---:B------:R-:W-:Y:S01]  /*1e60*/  FADD.FTZ R159, -R162.reuse, R138 ;  /* 0x0000008aa29f7221 */ /* 0x040fe20000010100 */
[----:B------:R-:W-:Y:S02]  /*1e70*/  HADD2.F32 R127, -RZ, R127.H0_H0 ;  /* 0x2000007fff7f7230 */ /* 0x000fe40000004100 */
[C---:B------:R-:W-:Y:S01]  /*1e80*/  FADD.FTZ R133, -R162.reuse, R133 ;  /* 0x00000085a2857221 */ /* 0x040fe20000010100 */
[----:B------:R-:W-:Y:S02]  /*1e90*/  IMAD.MOV.U32 R132, RZ, RZ, R129 ;  /* 0x000000ffff847224 */ /* 0x000fe400078e0081 */
[C---:B------:R-:W-:Y:S01]  /*1ea0*/  FADD.FTZ R139, -R162.reuse, R139 ;  /* 0x0000008ba28b7221 */ /* 0x040fe20000010100 */
[----:B------:R-:W-:Y:S02]  /*1eb0*/  HADD2.F32 R128, -RZ, R161.H0_H0 ;  /* 0x200000a1ff807230 */ /* 0x000fe40000004100 */
[----:B------:R-:W-:Y:S01]  /*1ec0*/  FADD.FTZ R135, -R162, R136 ;  /* 0x00000088a2877221 */ /* 0x000fe20000010100 */
[C---:B------:R-:W-:Y:S01]  /*1ed0*/  FMUL.FTZ R160, R8.reuse, R133 ;  /* 0x0000008508a07220 */ /* 0x040fe20000410000 */
[----:B------:R-:W-:Y:S01]  /*1ee0*/  FMUL.FTZ R159, R8, R159 ;  /* 0x0000009f089f7220 */ /* 0x000fe20000410000 */
[----:B------:R-:W-:Y:S01]  /*1ef0*/  FMUL.FTZ R162, R96, R127 ;  /* 0x0000007f60a27220 */ /* 0x000fe20000410000 */
[----:B------:R-:W-:Y:S01]  /*1f00*/  SHF.R.U32.HI R134, RZ, 0x10, R129 ;  /* 0x00000010ff867819 */ /* 0x000fe20000011681 */
[----:B------:R-:W-:-:S02]  /*1f10*/  HADD2.F32 R129, -RZ, R132.H0_H0 ;  /* 0x20000084ff817230 */ /* 0x000fc40000004100 */
        /* <DEDUP_REMOVED lines=22> */
.L_x_2444:
[----:B------:R-:W-:Y:S05]  /*2080*/  BSYNC B0 ;  /* 0x0000000000007941 */ /* 0x000fea0003800000 */
.L_x_2443:
[----:B------:R-:W-:Y:S01]  /*2090*/  LOP3.LUT P0, RZ, R124, 0xff, RZ, 0xc0, !PT ;  /* 0x000000ff7cff7812 */ /* 0x000fe2000780c0ff */
[----:B------:R-:W-:Y:S01]  /*20a0*/  UMOV UR6, 0xffffffff ;  /* 0xffffffff00067882 */ /* 0x000fe20000000000 */
[----:B------:R-:W-:-:S11]  /*20b0*/  LOP3.LUT P5, RZ, R0, 0x1f, RZ, 0xc0, !PT ;  /* 0x0000001f00ff7812 */ /* 0x000fd600078ac0ff */
[----:B------:R-:W-:Y:S01]  /*20c0*/  @!P0 IADD3 R125, R125, 0x8, RZ ;  /* 0x000000087d7d8810 */ /* 0x000fe20007ffe0ff */
        /* <DEDUP_REMOVED lines=19> */
.L_x_2484:
        /* <DEDUP_REMOVED lines=10> */
[-C--:B------:R-:W-:Y:S02]  /*22a0*/  @!P5 LEA R189, R126, R124.reuse, 0x3 ;  /* 0x0000007c7ebdd211 */ /* 0x080fe400078e18ff */
[----:B------:R-:W-:-:S03]  /*22b0*/  LEA R192, R125, R124, 0x3 ;  /* 0x0000007c7dc07211 */ /* 0x000fc600078e18ff */
        /* <DEDUP_REMOVED lines=42> */
[----:B------:R-:W-:Y:S02]  /*2560*/  @P5 MOV R124, R182 ;  /* 0x000000b6007c5202 */ /* 0x000fe40000000f00 */
[--C-:B------:R-:W-:Y:S02]  /*2570*/  @P5 SHF.R.U64 R135, R182, 0x10, R183.reuse ;  /* 0x00000010b6875819 */ /* 0x100fe400000012b7 */
[----:B------:R-:W-:Y:S01]  /*2580*/  @P5 MOV R128, R183 ;  /* 0x000000b700805202 */ /* 0x000fe20000000f00 */
[----:B------:R-:W-:Y:S01]  /*2590*/  @P5 HADD2.F32 R127, -RZ, R124.H0_H0 ;  /* 0x2000007cff7f5230 */ /* 0x000fe20000004100 */
[----:B------:R-:W-:Y:S01]  /*25a0*/  @P5 SHF.R.U32.HI R134, RZ, 0x10, R183 ;  /* 0x00000010ff865819 */ /* 0x000fe200000116b7 */
        /* <DEDUP_REMOVED lines=12> */
[----:B------:R-:W-:Y:S01]  /*2670*/  @P5 F2FP.F16.F32.PACK_AB R130, RZ, R137 ;  /* 0x00000089ff82523e */ /* 0x000fe200000000ff */
[----:B------:R-:W-:Y:S01]  /*2680*/  F2F.F16.F32 R136, R128 ;  /* 0x0000008000887304 */ /* 0x000fe20000200800 */
[----:B------:R-:W-:-:S02]  /*2690*/  @P5 F2FP.F16.F32.PACK_AB R124, RZ, R126 ;  /* 0x0000007eff7c523e */ /* 0x000fc400000000ff */
        /* <DEDUP_REMOVED lines=8> */
[----:B------:R-:W-:-:S02]  /*2720*/  @P5 PRMT R169, R127, 0x7610, R169 ;  /* 0x000076107fa95816 */ /* 0x000fc400000000a9 */
[----:B------:R-:W-:Y:S02]  /*2730*/  ISETP.NE.U32.AND P5, PT, RZ, UR16, PT ;  /* 0x00000010ff007c0c */ /* 0x000fe4000bfa5070 */
[----:B-1----:R-:W-:Y:S02]  /*2740*/  LOP3.LUT R124, R124, R139, RZ, 0xfc, !PT ;  /* 0x0000008b7c7c7212 */ /* 0x002fe400078efcff */
[----:B------:R-:W-:Y:S02]  /*2750*/  ISETP.NE.AND.EX P5, PT, RZ, UR17, PT, P5 ;  /* 0x00000011ff007c0c */ /* 0x000fe4000bfa5350 */
        /* <DEDUP_REMOVED lines=12> */
.L_x_2448:
        /* <DEDUP_REMOVED lines=14> */
.L_x_2449:
[----:B------:R-:W-:-:S07]  /*2900*/  IADD3 R9, R9, 0x100, RZ ;  /* 0x0000010009097810 */ /* 0x000fce0007ffe0ff */
.L_x_2447:
[----:B------:R-:W-:Y:S05]  /*2910*/  BSYNC B0 ;  /* 0x0000000000007941 */ /* 0x000fea0003800000 */
.L_x_2446:
        /* <DEDUP_REMOVED lines=21> */
[--C-:B------:R-:W-:Y:S02]  /*2a70*/  @P5 SHF.R.U64 R134, R180, 0x10, R181.reuse ;  /* 0x00000010b4865819 */ /* 0x100fe400000012b5 */
[----:B------:R-:W-:Y:S01]  /*2a80*/  @P5 MOV R128, R181 ;  /* 0x000000b500805202 */ /* 0x000fe20000000f00 */
[----:B------:R-:W-:Y:S01]  /*2a90*/  @P5 HADD2.F32 R127, -RZ, R124.H0_H0 ;  /* 0x2000007cff7f5230 */ /* 0x000fe20000004100 */
[----:B------:R-:W-:Y:S01]  /*2aa0*/  @P5 SHF.R.U32.HI R130, RZ, 0x10, R181 ;  /* 0x00000010ff825819 */ /* 0x000fe200000116b5 */
        /* <DEDUP_REMOVED lines=11> */
[----:B------:R-:W-:Y:S08]  /*2b60*/  F2F.F16.F32 R139, R128 ;  /* 0x00000080008b7304 */ /* 0x000ff00000200800 */
[----:B------:R-:W-:Y:S01]  /*2b70*/  @P5 F2FP.F16.F32.PACK_AB R126, RZ, R131 ;  /* 0x00000083ff7e523e */ /* 0x000fe200000000ff */
[----:B------:R-:W-:Y:S01]  /*2b80*/  F2F.F16.F32 R136, R131 ;  /* 0x0000008300887304 */ /* 0x000fe20000200800 */
[----:B------:R-:W-:-:S02]  /*2b90*/  @P5 F2FP.F16.F32.PACK_AB R127, RZ, R135 ;  /* 0x00000087ff7f523e */ /* 0x000fc400000000ff */
[----:B------:R-:W-:Y:S02]  /*2ba0*/  @P5 PRMT R169, R126, 0x7610, R169 ;  /* 0x000076107ea95816 */ /* 0x000fe400000000a9 */
[----:B------:R-:W-:Y:S02]  /*2bb0*/  @P5 PRMT R184, R127, 0x7610, R184 ;  /* 0x000076107fb85816 */ /* 0x000fe400000000b8 */
[----:B------:R-:W1:Y:S01]  /*2bc0*/  LDC.64 R126, c[0x0][0x2f8] ;  /* 0x0000be00ff7e7b82 */ /* 0x000e620000000a00 */
[----:B------:R-:W2:Y:S01]  /*2bd0*/  F2F.F16.F32 R135, R135 ;  /* 0x0000008700877304 */ /* 0x000ea20000200800 */
[----:B------:R-:W-:Y:S02]  /*2be0*/  @P5 F2FP.F16.F32.PACK_AB R124, RZ, R128 ;  /* 0x00000080ff7c523e */ /* 0x000fe400000000ff */
[----:B------:R-:W-:Y:S02]  /*2bf0*/  @P5 F2FP.F16.F32.PACK_AB R125, RZ, R129 ;  /* 0x00000081ff7d523e */ /* 0x000fe400000000ff */
[----:B------:R-:W-:-:S02]  /*2c00*/  @P5 PRMT R167, R124, 0x7610, R167 ;  /* 0x000076107ca75816 */ /* 0x000fc400000000a7 */
[----:B------:R-:W-:Y:S01]  /*2c10*/  @P5 PRMT R168, R125, 0x7610, R168 ;  /* 0x000076107da85816 */ /* 0x000fe200000000a8 */
[----:B0-----:R-:W-:Y:S01]  /*2c20*/  IMAD.WIDE.U32 R124, R134, 0x10000, RZ ;  /* 0x00010000867c7825 */ /* 0x001fe200078e00ff */
[----:B------:R-:W-:-:S04]  /*2c30*/  ISETP.NE.U32.AND P5, PT, RZ, UR16, PT ;  /* 0x00000010ff007c0c */ /* 0x000fc8000bfa5070 */
[----:B------:R-:W-:Y:S02]  /*2c40*/  ISETP.NE.AND.EX P5, PT, RZ, UR17, PT, P5 ;  /* 0x00000011ff007c0c */ /* 0x000fe4000bfa5350 */
[----:B--2---:R-:W-:Y:S02]  /*2c50*/  SHF.L.U32 R137, R135, 0x10, RZ ;  /* 0x0000001087897819 */ /* 0x004fe400000006ff */
[----:B------:R-:W-:Y:S02]  /*2c60*/  LOP3.LUT R124, R124, R139, RZ, 0xfc, !PT ;  /* 0x0000008b7c7c7212 */ /* 0x000fe400078efcff */
        /* <DEDUP_REMOVED lines=11> */
.L_x_2452:
        /* <DEDUP_REMOVED lines=14> */
.L_x_2453:
[----:B------:R-:W-:-:S07]  /*2e00*/  IADD3 R9, R9, 0x100, RZ ;  /* 0x0000010009097810 */ /* 0x000fce0007ffe0ff */
.L_x_2451:
[----:B------:R-:W-:Y:S05]  /*2e10*/  BSYNC B0 ;  /* 0x0000000000007941 */ /* 0x000fea0003800000 */
.L_x_2450:
        /* <DEDUP_REMOVED lines=23> */
[----:B------:R-:W-:Y:S01]  /*2f90*/  FADD.FTZ R135, R31, -R130 ;  /* 0x800000821f877221 */ /* 0x000fe20000010000 */
[----:B------:R-:W-:-:S02]  /*2fa0*/  @P5 HADD2.F32 R126, -RZ, R128.H0_H0 ;  /* 0x20000080ff7e5230 */ /* 0x000fc40000004100 */
[C---:B------:R-:W-:Y:S01]  /*2fb0*/  FMUL.FTZ R128, R8.reuse, R125 ;  /* 0x0000007d08807220 */ /* 0x040fe20000410000 */
[----:B------:R-:W-:Y:S02]  /*2fc0*/  @P5 HADD2.F32 R130, -RZ, R134.H0_H0 ;  /* 0x20000086ff825230 */ /* 0x000fe40000004100 */
[----:B------:R-:W-:Y:S01]  /*2fd0*/  FMUL.FTZ R135, R8, R135 ;  /* 0x0000008708877220 */ /* 0x000fe20000410000 */
        /* <DEDUP_REMOVED lines=35> */
.L_x_2456:
        /* <DEDUP_REMOVED lines=14> */
.L_x_2457:
[----:B------:R-:W-:-:S07]  /*32f0*/  IADD3 R9, R9, 0x100, RZ ;  /* 0x0000010009097810 */ /* 0x000fce0007ffe0ff */
.L_x_2455:
[----:B------:R-:W-:Y:S05]  /*3300*/  BSYNC B0 ;  /* 0x0000000000007941 */ /* 0x000fea0003800000 */
.L_x_2454:
        /* <DEDUP_REMOVED lines=63> */
.L_x_2460:
        /* <DEDUP_REMOVED lines=14> */
.L_x_2461:
[----:B------:R-:W-:-:S07]  /*37e0*/  IADD3 R9, R9, 0x100, RZ ;  /* 0x0000010009097810 */ /* 0x000fce0007ffe0ff */
.L_x_2459:
[----:B------:R-:W-:Y:S05]  /*37f0*/  BSYNC B0 ;  /* 0x0000000000007941 */ /* 0x000fea0003800000 */
.L_x_2458:
        /* <DEDUP_REMOVED lines=19> */
[----:B------:R-:W-:Y:S02]  /*3930*/  @P5 MOV R128, R175 ;  /* 0x000000af00805202 */ /* 0x000fe40000000f00 */
[----:B------:R-:W-:Y:S01]  /*3940*/  @P5 SHF.R.U32.HI R134, RZ, 0x10, R175 ;  /* 0x00000010ff865819 */ /* 0x000fe200000116af */
[----:B------:R-:W-:Y:S02]  /*3950*/  @P5 HADD2.F32 R127, -RZ, R124.H0_H0 ;  /* 0x2000007cff7f5230 */ /* 0x000fe40000004100 */
        /* <DEDUP_REMOVED lines=41> */
.L_x_2464:
        /* <DEDUP_REMOVED lines=14> */
.L_x_2465:
[----:B------:R-:W-:-:S07]  /*3cd0*/  IADD3 R9, R9, 0x100, RZ ;  /* 0x0000010009097810 */ /* 0x000fce0007ffe0ff */
.L_x_2463:
[----:B------:R-:W-:Y:S05]  /*3ce0*/  BSYNC B0 ;  /* 0x0000000000007941 */ /* 0x000fea0003800000 */
.L_x_2462:
        /* <DEDUP_REMOVED lines=63> */
.L_x_2468:
        /* <DEDUP_REMOVED lines=14> */
.L_x_2469:
[----:B------:R-:W-:-:S07]  /*41c0*/  IADD3 R9, R9, 0x100, RZ ;  /* 0x0000010009097810 */ /* 0x000fce0007ffe0ff */
.L_x_2467:
[----:B------:R-:W-:Y:S05]  /*41d0*/  BSYNC B0 ;  /* 0x0000000000007941 */ /* 0x000fea0003800000 */
.L_x_2466:
        /* <DEDUP_REMOVED lines=17> */
[----:B------:R-:W-:Y:S02]  /*42f0*/  @P5 MOV R124, R170 ;  /* 0x000000aa007c5202 */ /* 0x000fe40000000f00 */
[----:B------:R-:W-:Y:S02]  /*4300*/  @P5 MOV R128, R171 ;  /* 0x000000ab00805202 */ /* 0x000fe40000000f00 */
[--C-:B------:R-:W-:Y:S01]  /*4310*/  @P5 SHF.R.U64 R132, R170, 0x10, R171.reuse ;  /* 0x00000010aa845819 */ /* 0x100fe200000012ab */
        /* <DEDUP_REMOVED lines=12> */
[----:B------:R-:W0:Y:S02]  /*43e0*/  F2F.F16.F32 R132, R129 ;  /* 0x0000008100847304 */ /* 0x000e240000200800 */
[----:B------:R-:W-:-:S06]  /*43f0*/  ISETP.NE.AND.EX P5, PT, RZ, UR15, PT, P5 ;  /* 0x0000000fff007c0c */ /* 0x000fcc000bfa5350 */
[----:B------:R-:W-:Y:S07]  /*4400*/  F2F.F16.F32 R134, R128 ;  /* 0x0000008000867304 */ /* 0x000fee0000200800 */
[----:B------:R-:W-:Y:S01]  /*4410*/  @P5 F2FP.F16.F32.PACK_AB R130, RZ, R8 ;  /* 0x00000008ff82523e */ /* 0x000fe200000000ff */
[----:B------:R-:W1:Y:S01]  /*4420*/  F2F.F16.F32 R133, R126 ;  /* 0x0000007e00857304 */ /* 0x000e620000200800 */
[----:B------:R-:W-:Y:S02]  /*4430*/  @P5 F2FP.F16.F32.PACK_AB R124, RZ, R126 ;  /* 0x0000007eff7c523e */ /* 0x000fe400000000ff */
[----:B------:R-:W-:-:S02]  /*4440*/  @P5 PRMT R184, R130, 0x7610, R184 ;  /* 0x0000761082b85816 */ /* 0x000fc400000000b8 */
[----:B------:R-:W-:Y:S01]  /*4450*/  @P5 F2FP.F16.F32.PACK_AB R125, RZ, R129 ;  /* 0x00000081ff7d523e */ /* 0x000fe200000000ff */
[----:B------:R-:W2:Y:S01]  /*4460*/  LDC.64 R130, c[0x0][0x2f8] ;  /* 0x0000be00ff827b82 */ /* 0x000ea20000000a00 */
[----:B------:R-:W-:Y:S01]  /*4470*/  @P5 F2FP.F16.F32.PACK_AB R127, RZ, R128 ;  /* 0x00000080ff7f523e */ /* 0x000fe200000000ff */
[----:B------:R-:W3:Y:S01]  /*4480*/  F2F.F16.F32 R8, R8 ;  /* 0x0000000800087304 */ /* 0x000ee20000200800 */
[----:B------:R-:W-:Y:S02]  /*4490*/  @P5 PRMT R167, R124, 0x7610, R167 ;  /* 0x000076107ca75816 */ /* 0x000fe400000000a7 */
[----:B------:R-:W-:Y:S01]  /*44a0*/  @P5 PRMT R168, R125, 0x7610, R168 ;  /* 0x000076107da85816 */ /* 0x000fe200000000a8 */
[----:B0-----:R-:W-:Y:S01]  /*44b0*/  IMAD.WIDE.U32 R124, R132, 0x10000, RZ ;  /* 0x00010000847c7825 */ /* 0x001fe200078e00ff */
[----:B------:R-:W-:Y:S02]  /*44c0*/  @P5 PRMT R169, R127, 0x7610, R169 ;  /* 0x000076107fa95816 */ /* 0x000fe400000000a9 */
[----:B------:R-:W-:-:S02]  /*44d0*/  ISETP.NE.U32.AND P5, PT, RZ, UR14, PT ;  /* 0x0000000eff007c0c */ /* 0x000fc4000bfa5070 */
[----:B-1----:R-:W-:Y:S02]  /*44e0*/  LOP3.LUT R124, R124, R133, RZ, 0xfc, !PT ;  /* 0x000000857c7c7212 */ /* 0x002fe400078efcff */
[----:B------:R-:W-:Y:S02]  /*44f0*/  ISETP.NE.AND.EX P5, PT, RZ, UR15, PT, P5 ;  /* 0x0000000fff007c0c */ /* 0x000fe4000bfa5350 */
[----:B---3--:R-:W-:-:S04]  /*4500*/  SHF.L.U32 R127, R8, 0x10, RZ ;  /* 0x00000010087f7819 */ /* 0x008fc800000006ff */
        /* <DEDUP_REMOVED lines=11> */
.L_x_2472:
        /* <DEDUP_REMOVED lines=16> */
.L_x_2471:
[----:B------:R-:W-:Y:S05]  /*46c0*/  BSYNC B0 ;  /* 0x0000000000007941 */ /* 0x000fea0003800000 */
.L_x_2470:
[----:B------:R-:W-:Y:S02]  /*46d0*/  IADD3 R7, R7, UR18, RZ ;  /* 0x0000001207077c10 */ /* 0x000fe4000fffe0ff */
[----:B-123--:R-:W-:Y:S02]  /*46e0*/  SEL R124, RZ, 0x1, P0 ;  /* 0x00000001ff7c7807 */ /* 0x00efe40000000000 */
[----:B------:R-:W-:-:S13]  /*46f0*/  ISETP.GE.AND P0, PT, R7, UR19, PT ;  /* 0x0000001307007c0c */ /* 0x000fda000bf06270 */
[----:B------:R-:W-:Y:S05]  /*4700*/  @!P0 BRA `(.L_x_2473) ;  /* 0xffffffbc00a88947 */ /* 0x000fea000383ffff */
.L_x_2430:
        /* <DEDUP_REMOVED lines=17> */
[----:B------:R-:W-:Y:S01]  /*4820*/  @P6 IADD3 R27, R27, 0x100, RZ ;  /* 0x000001001b1b6810 */ /* 0x000fe20007ffe0ff */
[----:B------:R3:W-:Y:S04]  /*4830*/  @P6 STG.E.128 desc[UR4][R2.64], R64 ;  /* 0x0000004002006986 */ /* 0x0007e8000c101d04 */
[----:B------:R-:W3:Y:S01]  /*4840*/  @P3 LDC.64 R16, c[0x0][0x2d0] ;  /* 0x0000b400ff103b82 */ /* 0x000ee20000000a00 */
[C---:B-1----:R-:W-:Y:S01]  /*4850*/  @P5 IMAD.WIDE.U32 R8, R27.reuse, 0x10, R8 ;  /* 0x000000101b085825 */ /* 0x042fe200078e0008 */
[----:B------:R1:W-:Y:S04]  /*4860*/  @P6 STG.E.128 desc[UR4][R4.64], R92 ;  /* 0x0000005c04006986 */ /* 0x0003e8000c101d04 */
[----:B------:R1:W-:Y:S02]  /*4870*/  @P5 STG.E.128 desc[UR4][R8.64], R60 ;  /* 0x0000003c08005986 */ /* 0x0003e4000c101d04 */
[----:B------:R-:W1:Y:S01]  /*4880*/  @P3 LDC.64 R18, c[0x0][0x2d8] ;  /* 0x0000b600ff123b82 */ /* 0x000e620000000a00 */
[C---:B----4-:R-:W-:Y:S01]  /*4890*/  @P5 IMAD.WIDE.U32 R10, R27.reuse, 0x10, R10 ;  /* 0x000000101b0a5825 */ /* 0x050fe200078e000a */
[----:B------:R-:W-:-:S04]  /*48a0*/  @P5 IADD3 R27, R27, 0x100, RZ ;  /* 0x000001001b1b5810 */ /* 0x000fc80007ffe0ff */
[----:B------:R4:W-:Y:S01]  /*48b0*/  @P5 STG.E.128 desc[UR4][R10.64], R88 ;  /* 0x000000580a005986 */ /* 0x0009e2000c101d04 */
[C---:B--2---:R-:W-:Y:S01]  /*48c0*/  @P4 IMAD.WIDE.U32 R12, R27.reuse, 0x10, R12 ;  /* 0x000000101b0c4825 */ /* 0x044fe200078e000c */
[----:B------:R-:W2:Y:S03]  /*48d0*/  @P2 LDC.64 R6, c[0x0][0x2d0] ;  /* 0x0000b400ff062b82 */ /* 0x000ea60000000a00 */
[C---:B0-----:R-:W-:Y:S01]  /*48e0*/  @P4 IMAD.WIDE.U32 R14, R27.reuse, 0x10, R14 ;  /* 0x000000101b0e4825 */ /* 0x041fe200078e000e */
[----:B------:R-:W-:Y:S01]  /*48f0*/  @P4 IADD3 R27, R27, 0x100, RZ ;  /* 0x000001001b1b4810 */ /* 0x000fe20007ffe0ff */
[----:B------:R4:W-:Y:S03]  /*4900*/  @P4 STG.E.128 desc[UR4][R12.64], R56 ;  /* 0x000000380c004986 */ /* 0x0009e6000c101d04 */
[----:B------:R-:W0:Y:S01]  /*4910*/  @P2 LDC.64 R20, c[0x0][0x2d8] ;  /* 0x0000b600ff142b82 */ /* 0x000e220000000a00 */
[C---:B---3--:R-:W-:Y:S01]  /*4920*/  @P3 IMAD.WIDE.U32 R16, R27.reuse, 0x10, R16 ;  /* 0x000000101b103825 */ /* 0x048fe200078e0010 */
[----:B------:R4:W-:Y:S04]  /*4930*/  @P4 STG.E.128 desc[UR4][R14.64], R84 ;  /* 0x000000540e004986 */ /* 0x0009e8000c101d04 */
[----:B------:R4:W-:Y:S02]  /*4940*/  @P3 STG.E.128 desc[UR4][R16.64], R52 ;  /* 0x0000003410003986 */ /* 0x0009e4000c101d04 */
[----:B------:R-:W3:Y:S01]  /*4950*/  @P1 LDC.64 R22, c[0x0][0x2d0] ;  /* 0x0000b400ff161b82 */ /* 0x000ee20000000a00 */
[C---:B-1----:R-:W-:Y:S01]  /*4960*/  @P3 IMAD.WIDE.U32 R18, R27.reuse, 0x10, R18 ;  /* 0x000000101b123825 */ /* 0x042fe200078e0012 */
[----:B------:R-:W-:-:S04]  /*4970*/  @P3 IADD3 R27, R27, 0x100, RZ ;  /* 0x000001001b1b3810 */ /* 0x000fc80007ffe0ff */
[----:B------:R4:W-:Y:S02]  /*4980*/  @P3 STG.E.128 desc[UR4][R18.64], R80 ;  /* 0x0000005012003986 */ /* 0x0009e4000c101d04 */
[----:B------:R-:W1:Y:S01]  /*4990*/  @P1 LDC.64 R24, c[0x0][0x2d8] ;  /* 0x0000b600ff181b82 */ /* 0x000e620000000a00 */
[----:B--2---:R-:W-:-:S05]  /*49a0*/  @P2 IMAD.WIDE.U32 R6, R27, 0x10, R6 ;  /* 0x000000101b062825 */ /* 0x004fca00078e0006 */
[----:B------:R4:W-:Y:S01]  /*49b0*/  @P2 STG.E.128 desc[UR4][R6.64], R48 ;  /* 0x0000003006002986 */ /* 0x0009e2000c101d04 */
[C---:B0-----:R-:W-:Y:S01]  /*49c0*/  @P2 IMAD.WIDE.U32 R20, R27.reuse, 0x10, R20 ;  /* 0x000000101b142825 */ /* 0x041fe200078e0014 */
[----:B------:R-:W-:-:S04]  /*49d0*/  @P2 IADD3 R27, R27, 0x100, RZ ;  /* 0x000001001b1b2810 */ /* 0x000fc80007ffe0ff */
[----:B------:R4:W-:Y:S01]  /*49e0*/  @P2 STG.E.128 desc[UR4][R20.64], R76 ;  /* 0x0000004c14002986 */ /* 0x0009e2000c101d04 */
        /* <DEDUP_REMOVED lines=13> */
.L_x_2445:
[----:B------:R-:W-:Y:S01]  /*4ac0*/  HFMA2.MMA R136, -RZ, RZ, 0, 9.5367431640625e-07 ;  /* 0x00000010ff887435 */ /* 0x000fe200000001ff */
[----:B------:R-:W-:Y:S02]  /*4ad0*/  MOV R135, R131 ;  /* 0x0000008300877202 */ /* 0x000fe40000000f00 */
[----:B------:R-:W-:Y:S02]  /*4ae0*/  MOV R137, 0x1f ;  /* 0x0000001f00897802 */ /* 0x000fe40000000f00 */
[----:B------:R-:W-:-:S07]  /*4af0*/  MOV R134, 0xffffffff ;  /* 0xffffffff00867802 */ /* 0x000fce0000000f00 */
[----:B0----5:R-:W-:Y:S05]  /*4b00*/  WARPSYNC.COLLECTIVE R134, `(.L_x_2474) ;  /* 0x0000000086087348 */ /* 0x021fea0003c00000 */
[----:B------:R1:W2:Y:S02]  /*4b10*/  SHFL.DOWN P6, R191, R135, R136, R137 ;  /* 0x0800008887bf7389 */ /* 0x0002a400000c0089 */
[----:B012--5:R-:W-:Y:S01]  /*4b20*/  ENDCOLLECTIVE ;  /* 0x000000000000791b */ /* 0x027fe20003800000 */
.L_x_2474:
[----:B------:R-:W-:Y:S01]  /*4b30*/  MOV R135, R130 ;  /* 0x0000008200877202 */ /* 0x000fe20000000f00 */
[----:B------:R-:W-:-:S07]  /*4b40*/  IMAD.MOV.U32 R124, RZ, RZ, R191 ;  /* 0x000000ffff7c7224 */ /* 0x000fce00078e00bf */
[----:B------:R-:W-:Y:S05]  /*4b50*/  WARPSYNC.COLLECTIVE R134, `(.L_x_2475) ;  /* 0x0000000086087348 */ /* 0x000fea0003c00000 */
[----:B------:R0:W1:Y:S02]  /*4b60*/  SHFL.DOWN P6, R191, R135, R136, R137 ;  /* 0x0800008887bf7389 */ /* 0x00006400000c0089 */
[----:B01----:R-:W-:Y:S01]  /*4b70*/  ENDCOLLECTIVE ;  /* 0x000000000000791b */ /* 0x003fe20003800000 */
.L_x_2475:
[----:B------:R-:W-:Y:S01]  /*4b80*/  FADD.FTZ R124, R124, R131 ;  /* 0x000000837c7c7221 */ /* 0x000fe20000010000 */
[----:B------:R-:W-:-:S04]  /*4b90*/  HFMA2.MMA R136, -RZ, RZ, 0, 4.76837158203125e-07 ;  /* 0x00000008ff887435 */ /* 0x000fc800000001ff */
[----:B------:R-:W-:Y:S02]  /*4ba0*/  MOV R135, R124 ;  /* 0x0000007c00877202 */ /* 0x000fe40000000f00 */
[----:B------:R-:W-:-:S07]  /*4bb0*/  MOV R127, R191 ;  /* 0x000000bf007f7202 */ /* 0x000fce0000000f00 */
[----:B------:R-:W-:Y:S05]  /*4bc0*/  WARPSYNC.COLLECTIVE R134, `(.L_x_2476) ;  /* 0x0000000086087348 */ /* 0x000fea0003c00000 */
[----:B------:R0:W1:Y:S02]  /*4bd0*/  SHFL.DOWN P6, R191, R135, R136, R137 ;  /* 0x0800008887bf7389 */ /* 0x00006400000c0089 */
[----:B01----:R-:W-:Y:S01]  /*4be0*/  ENDCOLLECTIVE ;  /* 0x000000000000791b */ /* 0x003fe20003800000 */
.L_x_2476:
[----:B------:R-:W-:-:S05]  /*4bf0*/  FADD.FTZ R127, R127, R130 ;  /* 0x000000827f7f7221 */ /* 0x000fca0000010000 */
[----:B------:R-:W-:Y:S02]  /*4c00*/  MOV R135, R127 ;  /* 0x0000007f00877202 */ /* 0x000fe40000000f00 */
[----:B------:R-:W-:-:S07]  /*4c10*/  MOV R129, R191 ;  /* 0x000000bf00817202 */ /* 0x000fce0000000f00 */
[----:B------:R-:W-:Y:S05]  /*4c20*/  WARPSYNC.COLLECTIVE R134, `(.L_x_2477) ;  /* 0x0000000086087348 */ /* 0x000fea0003c00000 */
[----:B------:R0:W1:Y:S02]  /*4c30*/  SHFL.DOWN P6, R191, R135, R136, R137 ;  /* 0x0800008887bf7389 */ /* 0x00006400000c0089 */
[----:B01----:R-:W-:Y:S01]  /*4c40*/  ENDCOLLECTIVE ;  /* 0x000000000000791b */ /* 0x003fe20003800000 */
.L_x_2477:
[----:B------:R-:W-:Y:S01]  /*4c50*/  FADD.FTZ R129, R124, R129 ;  /* 0x000000817c817221 */ /* 0x000fe20000010000 */
[----:B------:R-:W-:-:S04]  /*4c60*/  HFMA2.MMA R136, -RZ, RZ, 0, 2.384185791015625e-07 ;  /* 0x00000004ff887435 */ /* 0x000fc800000001ff */
[----:B------:R-:W-:Y:S02]  /*4c70*/  MOV R135, R129 ;  /* 0x0000008100877202 */ /* 0x000fe40000000f00 */
[----:B------:R-:W-:-:S07]  /*4c80*/  MOV R128, R191 ;  /* 0x000000bf00807202 */ /* 0x000fce0000000f00 */
[----:B------:R-:W-:Y:S05]  /*4c90*/  WARPSYNC.COLLECTIVE R134, `(.L_x_2478) ;  /* 0x0000000086087348 */ /* 0x000fea0003c00000 */
[----:B------:R0:W1:Y:S02]  /*4ca0*/  SHFL.DOWN P6, R191, R135, R136, R137 ;  /* 0x0800008887bf7389 */ /* 0x00006400000c0089 */
[----:B01----:R-:W-:Y:S01]  /*4cb0*/  ENDCOLLECTIVE ;  /* 0x000000000000791b */ /* 0x003fe20003800000 */
.L_x_2478:
[----:B------:R-:W-:-:S05]  /*4cc0*/  FADD.FTZ R128, R127, R128 ;  /* 0x000000807f807221 */ /* 0x000fca0000010000 */
[----:B------:R-:W-:Y:S02]  /*4cd0*/  MOV R135, R128 ;  /* 0x0000008000877202 */ /* 0x000fe40000000f00 */
[----:B------:R-:W-:-:S07]  /*4ce0*/  MOV R132, R191 ;  /* 0x000000bf00847202 */ /* 0x000fce0000000f00 */
[----:B------:R-:W-:Y:S05]  /*4cf0*/  WARPSYNC.COLLECTIVE R134, `(.L_x_2479) ;  /* 0x0000000086087348 */ /* 0x000fea0003c00000 */
[----:B------:R0:W1:Y:S02]  /*4d00*/  SHFL.DOWN P6, R191, R135, R136, R137 ;  /* 0x0800008887bf7389 */ /* 0x00006400000c0089 */
[----:B01----:R-:W-:Y:S01]  /*4d10*/  ENDCOLLECTIVE ;  /* 0x000000000000791b */ /* 0x003fe20003800000 */
.L_x_2479:
[----:B------:R-:W-:Y:S01]  /*4d20*/  FADD.FTZ R132, R129, R132 ;  /* 0x0000008481847221 */ /* 0x000fe20000010000 */
[----:B------:R-:W-:-:S04]  /*4d30*/  HFMA2.MMA R136, -RZ, RZ, 0, 1.1920928955078125e-07 ;  /* 0x00000002ff887435 */ /* 0x000fc800000001ff */
[----:B------:R-:W-:Y:S02]  /*4d40*/  MOV R135, R132 ;  /* 0x0000008400877202 */ /* 0x000fe40000000f00 */
[----:B------:R-:W-:-:S07]  /*4d50*/  MOV R133, R191 ;  /* 0x000000bf00857202 */ /* 0x000fce0000000f00 */
[----:B------:R-:W-:Y:S05]  /*4d60*/  WARPSYNC.COLLECTIVE R134, `(.L_x_2480) ;  /* 0x0000000086087348 */ /* 0x000fea0003c00000 */
[----:B------:R0:W1:Y:S02]  /*4d70*/  SHFL.DOWN P6, R191, R135, R136, R137 ;  /* 0x0800008887bf7389 */ /* 0x00006400000c0089 */
[----:B01----:R-:W-:Y:S01]  /*4d80*/  ENDCOLLECTIVE ;  /* 0x000000000000791b */ /* 0x003fe20003800000 */
.L_x_2480:
[----:B------:R-:W-:-:S05]  /*4d90*/  FADD.FTZ R133, R128, R133 ;  /* 0x0000008580857221 */ /* 0x000fca0000010000 */
[----:B------:R-:W-:Y:S02]  /*4da0*/  MOV R135, R133 ;  /* 0x0000008500877202 */ /* 0x000fe40000000f00 */
[----:B------:R-:W-:-:S07]  /*4db0*/  MOV R131, R191 ;  /* 0x000000bf00837202 */ /* 0x000fce0000000f00 */
[----:B------:R-:W-:Y:S05]  /*4dc0*/  WARPSYNC.COLLECTIVE R134, `(.L_x_2481) ;  /* 0x0000000086087348 */ /* 0x000fea0003c00000 */
[----:B------:R0:W1:Y:S02]  /*4dd0*/  SHFL.DOWN P6, R191, R135, R136, R137 ;  /* 0x0800008887bf7389 */ /* 0x00006400000c0089 */
[----:B01----:R-:W-:Y:S01]  /*4de0*/  ENDCOLLECTIVE ;  /* 0x000000000000791b */ /* 0x003fe20003800000 */
.L_x_2481:
[----:B------:R-:W-:Y:S01]  /*4df0*/  FADD.FTZ R131, R132, R131 ;  /* 0x0000008384837221 */ /* 0x000fe20000010000 */
[----:B------:R-:W-:-:S04]  /*4e00*/  HFMA2.MMA R136, -RZ, RZ, 0, 5.9604644775390625e-08 ;  /* 0x00000001ff887435 */ /* 0x000fc800000001ff */
[----:B------:R-:W-:Y:S02]  /*4e10*/  MOV R135, R131 ;  /* 0x0000008300877202 */ /* 0x000fe40000000f00 */
[----:B------:R-:W-:-:S07]  /*4e20*/  MOV R130, R191 ;  /* 0x000000bf00827202 */ /* 0x000fce0000000f00 */
[----:B------:R-:W-:Y:S05]  /*4e30*/  WARPSYNC.COLLECTIVE R134, `(.L_x_2482) ;  /* 0x0000000086087348 */ /* 0x000fea0003c00000 */
[----:B------:R0:W1:Y:S02]  /*4e40*/  SHFL.DOWN P6, R191, R135, R136, R137 ;  /* 0x0800008887bf7389 */ /* 0x00006400000c0089 */
[----:B01----:R-:W-:Y:S01]  /*4e50*/  ENDCOLLECTIVE ;  /* 0x000000000000791b */ /* 0x003fe20003800000 */
.L_x_2482:
[----:B------:R-:W-:-:S05]  /*4e60*/  FADD.FTZ R130, R133, R130 ;  /* 0x0000008285827221 */ /* 0x000fca0000010000 */
[----:B------:R-:W-:Y:S02]  /*4e70*/  MOV R135, R130 ;  /* 0x0000008200877202 */ /* 0x000fe40000000f00 */
[----:B------:R-:W-:-:S07]  /*4e80*/  MOV R190, R191 ;  /* 0x000000bf00be7202 */ /* 0x000fce0000000f00 */
[----:B------:R-:W-:Y:S05]  /*4e90*/  WARPSYNC.COLLECTIVE R134, `(.L_x_2483) ;  /* 0x0000000086087348 */ /* 0x000fea0003c00000 */
[----:B------:R0:W1:Y:S02]  /*4ea0*/  SHFL.DOWN P6, R191, R135, R136, R137 ;  /* 0x0800008887bf7389 */ /* 0x00006400000c0089 */
[----:B01----:R-:W-:Y:S01]  /*4eb0*/  ENDCOLLECTIVE ;  /* 0x000000000000791b */ /* 0x003fe20003800000 */
.L_x_2483:
[----:B------:R-:W-:Y:S05]  /*4ec0*/  BRA `(.L_x_2484) ;  /* 0xffffffd000cc7947 */ /* 0x000fea000383ffff */
.L_x_2485:
        /* <DEDUP_REMOVED lines=11> */
.L_x_4554:


//--------------------- .text._ZN10layer_norm31ln_parallel_residual_bwd_kernelINS_13Kernel_traitsIf6__halfS2_S2_fjLj7168ELj1ELj1ELj8ELj8ENS_18Kernel_traits_baseILj7168EfS2_S2_S2_fjLj256EEEEELb0ELb1ELb1EEEvNS_9BwdParamsE --------------------------
	.section	.text._ZN10layer_norm31ln_parallel_residual_bwd_kernelINS_13Kernel_traitsIf6__halfS2_S2_fjLj7168ELj1ELj1ELj8ELj8ENS_18Kernel_traits_baseILj7168EfS2_S2_S2_fjLj256EEEEELb0ELb1ELb1EEEvNS_9BwdParamsE,"ax",@progbits
	.align	128
        .global         _ZN10layer_norm31ln_parallel_residual_bwd_kernelINS_13Kernel_traitsIf6__halfS2_S2_fjLj7168ELj1ELj1ELj8ELj8ENS_18Kernel_traits_baseILj7168EfS2_S2_S2_fjLj256EEEEELb0ELb1ELb1EEEvNS_9BwdParamsE
        .type           _ZN10layer_norm31ln_parallel_residual_bwd_kernelINS_13Kernel_traitsIf6__halfS2_S2_fjLj7168ELj1ELj1ELj8ELj8ENS_18Kernel_traits_baseILj7168EfS2_S2_S2_fjLj256EEEEELb0ELb1ELb1EEEvNS_9BwdParamsE,@function
        .size           _ZN10layer_norm31ln_parallel_residual_bwd_kernelINS_13Kernel_traitsIf6__halfS2_S2_fjLj7168ELj1ELj1ELj8ELj8ENS_18Kernel_traits_baseILj7168EfS2_S2_S2_fjLj256EEEEELb0ELb1ELb1EEEvNS_9BwdParamsE,(.L_x_4555 - _ZN10layer_norm31ln_parallel_residual_bwd_kernelINS_13Kernel_traitsIf6__halfS2_S2_fjLj7168ELj1ELj1ELj8ELj8ENS_18Kernel_traits_baseILj7168EfS2_S2_S2_fjLj256EEEEELb0ELb1ELb1EEEvNS_9BwdParamsE)
        .other          _ZN10layer_norm31ln_parallel_residual_bwd_kernelINS_13Kernel_traitsIf6__halfS2_S2_fjLj7168ELj1ELj1ELj8ELj8ENS_18Kernel_traits_baseILj7168EfS2_S2_S2_fjLj256EEEEELb0ELb1ELb1EEEvNS_9BwdParamsE,@"STO_CUDA_ENTRY STV_DEFAULT"
_ZN10layer_norm31ln_parallel_residual_bwd_kernelINS_13Kernel_traitsIf6__halfS2_S2_fjLj7168ELj1ELj1ELj8ELj8ENS_18Kernel_traits_baseILj7168EfS2_S2_S2_fjLj256EEEEELb0ELb1ELb1EEEvNS_9BwdParamsE:
.text._ZN10layer_norm31ln_parallel_residual_bwd_kernelINS_13Kernel_traitsIf6__halfS2_S2_fjLj7168ELj1ELj1ELj8ELj8ENS_18Kernel_traits_baseILj7168EfS2_S2_S2_fjLj256EEEEELb0ELb1ELb1EEEvNS_9BwdParamsE:
        /* <DEDUP_REMOVED lines=45> */
.L_x_2486:
        /* <DEDUP_REMOVED lines=45> */
.L_x_2503:
[----:B0--34-:R-:W-:Y:S01]  /*05a0*/  IMAD R32, R61, UR8, RZ ;  /* 0x000000083d207c24 */ /* 0x019fe2000f8e02ff */
[----:B------:R-:W0:Y:S04]  /*05b0*/  LDC.64 R42, c[0x0][0x2b8] ;  /* 0x0000ae00ff2a7b82 */ /* 0x000e280000000a00 */
[----:B------:R-:W-:-:S04]  /*05c0*/  SHF.R.S32.HI R33, RZ, 0x1f, R32 ;  /* 0x0000001fff217819 */ /* 0x000fc80000011420 */
[----:B------:R-:W-:Y:S01]  /*05d0*/  LEA.HI R33, R33, R32, RZ, 0x2 ;  /* 0x0000002021217211 */ /* 0x000fe200078f10ff */
[----:B-1----:R-:W1:Y:S03]  /*05e0*/  LDC.64 R146, c[0x0][0x250] ;  /* 0x00009400ff927b82 */ /* 0x002e660000000a00 */
[----:B------:R-:W-:-:S04]  /*05f0*/  LEA.HI.SX32 R173, R33, R118, 0x1e ;  /* 0x0000007621ad7211 */ /* 0x000fc800078ff2ff */
[C---:B------:R-:W-:Y:S01]  /*0600*/  IADD3 R177, R173.reuse, 0x200, RZ ;  /* 0x00000200adb17810 */ /* 0x040fe20007ffe0ff */
[----:B--2---:R-:W2:Y:S01]  /*0610*/  @P0 LDC.64 R158, c[0x0][0x2c8] ;  /* 0x0000b200ff9e0b82 */ /* 0x004ea20000000a00 */
[----:B------:R-:W-:Y:S02]  /*0620*/  IADD3 R183, R173, 0x500, RZ ;  /* 0x00000500adb77810 */ /* 0x000fe40007ffe0ff */
[----:B------:R-:W-:Y:S02]  /*0630*/  SHF.L.U32 R162, R177, 0x3, RZ ;  /* 0x00000003b1a27819 */ /* 0x000fe400000006ff */
[----:B------:R-:W-:Y:S02]  /*0640*/  SHF.R.U32.HI R135, RZ, 0x1d, R177 ;  /* 0x0000001dff877819 */ /* 0x000fe400000116b1 */
[----:B------:R-:W-:Y:S01]  /*0650*/  IADD3 R148, P2, R162, UR12, RZ ;  /* 0x0000000ca2947c10 */ /* 0x000fe2000ff5e0ff */
[--C-:B0-----:R-:W-:Y:S01]  /*0660*/  IMAD.WIDE.U32 R138, R183, 0x8, R42.reuse ;  /* 0x00000008b78a7825 */ /* 0x101fe200078e002a */
[C---:B------:R-:W-:Y:S01]  /*0670*/  IADD3 R175, R173.reuse, 0x100, RZ ;  /* 0x00000100adaf7810 */ /* 0x040fe20007ffe0ff */
[----:B------:R-:W0:Y:S01]  /*0680*/  @P0 LDC.64 R160, c[0x0][0x2c8] ;  /* 0x0000b200ffa00b82 */ /* 0x000e220000000a00 */
[C---:B------:R-:W-:Y:S01]  /*0690*/  IADD3 R179, R173.reuse, 0x300, RZ ;  /* 0x00000300adb37810 */ /* 0x040fe20007ffe0ff */
[C---:B------:R-:W-:Y:S01]  /*06a0*/  IMAD.WIDE.U32 R32, R173.reuse, 0x8, R42 ;  /* 0x00000008ad207825 */ /* 0x040fe200078e002a */
[----:B------:R-:W-:-:S02]  /*06b0*/  IADD3 R181, R173, 0x400, RZ ;  /* 0x00000400adb57810 */ /* 0x000fc40007ffe0ff */
[----:B------:R-:W-:Y:S01]  /*06c0*/  IADD3 R185, R173, 0x600, RZ ;  /* 0x00000600adb97810 */ /* 0x000fe20007ffe0ff */
[--C-:B------:R-:W-:Y:S01]  /*06d0*/  IMAD.WIDE.U32 R34, R175, 0x8, R42.reuse ;  /* 0x00000008af227825 */ /* 0x100fe200078e002a */
[----:B------:R-:W-:Y:S01]  /*06e0*/  IADD3.X R149, R135, UR13, RZ, P2, !PT ;  /* 0x0000000d87957c10 */ /* 0x000fe200097fe4ff */
[----:B------:R-:W3:Y:S01]  /*06f0*/  LDG.E.64 R32, desc[UR4][R32.64] ;  /* 0x0000000420207981 */ /* 0x000ee2000c1e1b00 */
[----:B------:R-:W-:Y:S01]  /*0700*/  SHF.L.U32 R165, R173, 0x3, RZ ;  /* 0x00000003ada57819 */ /* 0x000fe200000006ff */
[----:B------:R-:W-:Y:S01]  /*0710*/  IMAD.WIDE.U32 R36, R177, 0x8, R42 ;  /* 0x00000008b1247825 */ /* 0x000fe200078e002a */
[----:B------:R-:W-:Y:S01]  /*0720*/  SHF.R.U32.HI R167, RZ, 0x1d, R173 ;  /* 0x0000001dffa77819 */ /* 0x000fe200000116ad */
[----:B------:R-:W4:Y:S01]  /*0730*/  LDG.E.64 R34, desc[UR4][R34.64] ;  /* 0x0000000422227981 */ /* 0x000f22000c1e1b00 */
[----:B------:R-:W-:Y:S01]  /*0740*/  IADD3 R46, P1, R165, UR12, RZ ;  /* 0x0000000ca52e7c10 */ /* 0x000fe2000ff3e0ff */
[--C-:B------:R-:W-:Y:S01]  /*0750*/  IMAD.WIDE.U32 R38, R179, 0x8, R42.reuse ;  /* 0x00000008b3267825 */ /* 0x100fe200078e002a */
[----:B------:R-:W-:Y:S01]  /*0760*/  SHF.L.U32 R164, R175, 0x3, RZ ;  /* 0x00000003afa47819 */ /* 0x000fe200000006ff */
[----:B------:R-:W3:Y:S01]  /*0770*/  LDG.E.64 R36, desc[UR4][R36.64] ;  /* 0x0000000424247981 */ /* 0x000ee2000c1e1b00 */
[----:B------:R-:W0:Y:S01]  /*0780*/  @P0 LDC.64 R150, c[0x0][0x2c8] ;  /* 0x0000b200ff960b82 */ /* 0x000e220000000a00 */
[----:B------:R-:W-:-:S04]  /*0790*/  IMAD.WIDE.U32 R40, R181, 0x8, R42 ;  /* 0x00000008b5287825 */ /* 0x000fc800078e002a */
[----:B------:R-:W-:Y:S01]  /*07a0*/  IMAD.WIDE.U32 R44, R185, 0x8, R42 ;  /* 0x00000008b92c7825 */ /* 0x000fe200078e002a */
[----:B------:R-:W-:Y:S01]  /*07b0*/  SHF.L.U32 R121, R181, 0x3, RZ ;  /* 0x00000003b5797819 */ /* 0x000fe200000006ff */
[----:B------:R-:W3:Y:S01]  /*07c0*/  LDG.E.64 R42, desc[UR4][R138.64] ;  /* 0x000000048a2a7981 */ /* 0x000ee2000c1e1b00 */
[----:B------:R-:W-:Y:S01]  /*07d0*/  IADD3.X R47, R167, UR13, RZ, P1, !PT ;  /* 0x0000000da72f7c10 */ /* 0x000fe20008ffe4ff */
[----:B------:R-:W0:Y:S01]  /*07e0*/  @P0 LDC.64 R152, c[0x0][0x2c8] ;  /* 0x0000b200ff980b82 */ /* 0x000e220000000a00 */
[----:B------:R-:W-:Y:S01]  /*07f0*/  SHF.R.U32.HI R163, RZ, 0x1d, R175 ;  /* 0x0000001dffa37819 */ /* 0x000fe200000116af */
[----:B-1----:R-:W-:Y:S01]  /*0800*/  IMAD.WIDE R168, R61, 0x4, R146 ;  /* 0x000000043da87825 */ /* 0x002fe200078e0292 */
[----:B------:R-:W-:Y:S01]  /*0810*/  SHF.L.U32 R119, R179, 0x3, RZ ;  /* 0x00000003b3777819 */ /* 0x000fe200000006ff */
[----:B------:R-:W3:Y:S04]  /*0820*/  LDG.E.64 R44, desc[UR4][R44.64] ;  /* 0x000000042c2c7981 */ /* 0x000ee8000c1e1b00 */
[----:B------:R1:W3:Y:S01]  /*0830*/  LDG.E.64 R138, desc[UR4][R148.64] ;  /* 0x00000004948a7981 */ /* 0x0002e2000c1e1b00 */
[----:B------:R-:W-:Y:S01]  /*0840*/  IADD3 R136, P1, R164, UR12, RZ ;  /* 0x0000000ca4887c10 */ /* 0x000fe2000ff3e0ff */
[----:B------:R-:W0:Y:S01]  /*0850*/  @P0 LDC.64 R154, c[0x0][0x2c8] ;  /* 0x0000b200ff9a0b82 */ /* 0x000e220000000a00 */
[----:B------:R-:W-:Y:S01]  /*0860*/  SHF.R.U32.HI R122, RZ, 0x1d, R181 ;  /* 0x0000001dff7a7819 */ /* 0x000fe200000116b5 */
[----:B------:R-:W3:Y:S01]  /*0870*/  LDG.E.64 R46, desc[UR4][R46.64] ;  /* 0x000000042e2e7981 */ /* 0x000ee2000c1e1b00 */
[----:B------:R-:W-:-:S02]  /*0880*/  IADD3 R142, P2, R121, UR12, RZ ;  /* 0x0000000c798e7c10 */ /* 0x000fc4000ff5e0ff */
[----:B------:R-:W-:Y:S01]  /*0890*/  SHF.L.U32 R125, R185, 0x3, RZ ;  /* 0x00000003b97d7819 */ /* 0x000fe200000006ff */
[----:B------:R-:W3:Y:S02]  /*08a0*/  LDG.E R184, desc[UR4][R168.64] ;  /* 0x00000004a8b87981 */ /* 0x000ee4000c1e1900 */
[----:B-1----:R-:W1:Y:S01]  /*08b0*/  LDC.64 R148, c[0x0][0x258] ;  /* 0x00009600ff947b82 */ /* 0x002e620000000a00 */
[----:B------:R-:W-:Y:S01]  /*08c0*/  IADD3.X R137, R163, UR13, RZ, P1, !PT ;  /* 0x0000000da3897c10 */ /* 0x000fe20008ffe4ff */
[----:B------:R-:W3:Y:S01]  /*08d0*/  LDG.E.64 R38, desc[UR4][R38.64] ;  /* 0x0000000426267981 */ /* 0x000ee2000c1e1b00 */
[----:B------:R-:W-:Y:S02]  /*08e0*/  SHF.R.U32.HI R120, RZ, 0x1d, R179 ;  /* 0x0000001dff787819 */ /* 0x000fe400000116b3 */
[----:B------:R-:W-:Y:S01]  /*08f0*/  IADD3 R140, P1, R119, UR12, RZ ;  /* 0x0000000c778c7c10 */ /* 0x000fe2000ff3e0ff */
[----:B------:R-:W3:Y:S01]  /*0900*/  LDG.E.64 R40, desc[UR4][R40.64] ;  /* 0x0000000428287981 */ /* 0x000ee2000c1e1b00 */
[----:B------:R-:W-:-:S02]  /*0910*/  IADD3.X R143, R122, UR13, RZ, P2, !PT ;  /* 0x0000000d7a8f7c10 */ /* 0x000fc400097fe4ff */
[----:B------:R-:W-:Y:S01]  /*0920*/  SHF.R.U32.HI R126, RZ, 0x1d, R185 ;  /* 0x0000001dff7e7819 */ /* 0x000fe200000116b9 */
[----:B------:R-:W3:Y:S01]  /*0930*/  LDG.E.64 R136, desc[UR4][R136.64] ;  /* 0x0000000488887981 */ /* 0x000ee2000c1e1b00 */
[----:B------:R-:W-:Y:S02]  /*0940*/  IADD3 R156, P2, R125, UR12, RZ ;  /* 0x0000000c7d9c7c10 */ /* 0x000fe4000ff5e0ff */
[----:B------:R-:W-:Y:S01]  /*0950*/  IADD3.X R141, R120, UR13, RZ, P1, !PT ;  /* 0x0000000d788d7c10 */ /* 0x000fe20008ffe4ff */
[----:B------:R-:W3:Y:S01]  /*0960*/  LDG.E.64 R142, desc[UR4][R142.64] ;  /* 0x000000048e8e7981 */ /* 0x000ee2000c1e1b00 */
[----:B------:R-:W-:Y:S02]  /*0970*/  IADD3.X R157, R126, UR13, RZ, P2, !PT ;  /* 0x0000000d7e9d7c10 */ /* 0x000fe400097fe4ff */
[----:B------:R-:W-:Y:S02]  /*0980*/  SHF.L.U32 R123, R183, 0x3, RZ ;  /* 0x00000003b77b7819 */ /* 0x000fe400000006ff */
[----:B------:R-:W3:Y:S01]  /*0990*/  LDG.E.64 R140, desc[UR4][R140.64] ;  /* 0x000000048c8c7981 */ /* 0x000ee2000c1e1b00 */
[----:B------:R-:W-:-:S02]  /*09a0*/  SHF.R.U32.HI R124, RZ, 0x1d, R183 ;  /* 0x0000001dff7c7819 */ /* 0x000fc400000116b7 */
[----:B------:R-:W-:Y:S01]  /*09b0*/  IADD3 R144, P1, R123, UR12, RZ ;  /* 0x0000000c7b907c10 */ /* 0x000fe2000ff3e0ff */
[----:B------:R2:W3:Y:S01]  /*09c0*/  LDG.E.64 R146, desc[UR4][R156.64] ;  /* 0x000000049c927981 */ /* 0x0004e2000c1e1b00 */
[----:B-1----:R-:W-:Y:S02]  /*09d0*/  IMAD.WIDE R170, R61, 0x4, R148 ;  /* 0x000000043daa7825 */ /* 0x002fe400078e0294 */
[----:B------:R-:W-:Y:S01]  /*09e0*/  IADD3.X R145, R124, UR13, RZ, P1, !PT ;  /* 0x0000000d7c917c10 */ /* 0x000fe20008ffe4ff */
[----:B------:R-:W1:Y:S02]  /*09f0*/  @P0 LDC.64 R148, c[0x0][0x2c8] ;  /* 0x0000b200ff940b82 */ /* 0x000e640000000a00 */
[----:B------:R-:W3:Y:S04]  /*0a00*/  LDG.E R166, desc[UR4][R170.64] ;  /* 0x00000004aaa67981 */ /* 0x000ee8000c1e1900 */
[----:B------:R-:W3:Y:S02]  /*0a10*/  LDG.E.64 R144, desc[UR4][R144.64] ;  /* 0x0000000490907981 */ /* 0x000ee4000c1e1b00 */
[----:B--2---:R-:W2:Y:S01]  /*0a20*/  @P0 LDC.64 R156, c[0x0][0x2c8] ;  /* 0x0000b200ff9c0b82 */ /* 0x004ea20000000a00 */
[----:B------:R-:W-:-:S02]  /*0a30*/  @P0 LEA R158, P1, R173, R158, 0x3 ;  /* 0x0000009ead9e0211 */ /* 0x000fc400078218ff */
[----:B0-----:R-:W-:Y:S02]  /*0a40*/  @P0 LEA R160, P2, R175, R160, 0x3 ;  /* 0x000000a0afa00211 */ /* 0x001fe400078418ff */
[----:B------:R-:W-:Y:S02]  /*0a50*/  @P0 LEA.HI.X R159, R173, R159, RZ, 0x3, P1 ;  /* 0x0000009fad9f0211 */ /* 0x000fe400008f1cff */
[----:B------:R-:W-:Y:S02]  /*0a60*/  @P0 LEA.HI.X R161, R175, R161, RZ, 0x3, P2 ;  /* 0x000000a1afa10211 */ /* 0x000fe400010f1cff */
[----:B------:R-:W-:Y:S01]  /*0a70*/  @P0 LEA R150, P2, R179, R150, 0x3 ;  /* 0x00000096b3960211 */ /* 0x000fe200078418ff */
[----:B-----5:R-:W5:Y:S01]  /*0a80*/  @P0 LDG.E.64 R2, desc[UR4][R158.64] ;  /* 0x000000049e020981 */ /* 0x020f62000c1e1b00 */
[----:B-1----:R-:W-:-:S03]  /*0a90*/  @P0 LEA R148, P1, R177, R148, 0x3 ;  /* 0x00000094b1940211 */ /* 0x002fc600078218ff */
[----:B------:R0:W5:Y:S01]  /*0aa0*/  @P0 LDG.E.64 R48, desc[UR4][R160.64] ;  /* 0x00000004a0300981 */ /* 0x000162000c1e1b00 */
[----:B------:R-:W-:Y:S02]  /*0ab0*/  @P0 LEA.HI.X R151, R179, R151, RZ, 0x3, P2 ;  /* 0x00000097b3970211 */ /* 0x000fe400010f1cff */
[----:B------:R-:W-:Y:S02]  /*0ac0*/  @P0 LEA.HI.X R149, R177, R149, RZ, 0x3, P1 ;  /* 0x00000095b1950211 */ /* 0x000fe400008f1cff */
[----:B------:R-:W-:Y:S01]  /*0ad0*/  @P0 LEA R152, P1, R181, R152, 0x3 ;  /* 0x00000098b5980211 */ /* 0x000fe200078218ff */
[----:B------:R-:W5:Y:S01]  /*0ae0*/  @P0 LDG.E.64 R52, desc[UR4][R150.64] ;  /* 0x0000000496340981 */ /* 0x000f62000c1e1b00 */
[----:B------:R-:W-:Y:S02]  /*0af0*/  @P0 LEA R154, P2, R183, R154, 0x3 ;  /* 0x0000009ab79a0211 */ /* 0x000fe400078418ff */
[----:B------:R-:W-:Y:S01]  /*0b00*/  @P0 LEA.HI.X R153, R181, R153, RZ, 0x3, P1 ;  /* 0x00000099b5990211 */ /* 0x000fe200008f1cff */
[----:B------:R-:W5:Y:S01]  /*0b10*/  @P0 LDG.E.64 R50, desc[UR4][R148.64] ;  /* 0x0000000494320981 */ /* 0x000f62000c1e1b00 */
[----:B------:R-:W-:-:S02]  /*0b20*/  @P0 LEA.HI.X R155, R183, R155, RZ, 0x3, P2 ;  /* 0x0000009bb79b0211 */ /* 0x000fc400010f1cff */
[C---:B--2---:R-:W-:Y:S01]  /*0b30*/  @P0 LEA R156, P1, R185.reuse, R156, 0x3 ;  /* 0x0000009cb99c0211 */ /* 0x044fe200078218ff */
[----:B------:R-:W5:Y:S01]  /*0b40*/  @P0 LDG.E.64 R54, desc[UR4][R152.64] ;  /* 0x0000000498360981 */ /* 0x000f62000c1e1b00 */
[----:B------:R-:W-:Y:S02]  /*0b50*/  ISETP.NE.AND P2, PT, RZ, UR9, PT ;  /* 0x00000009ff007c0c */ /* 0x000fe4000bf45270 */
        /* <DEDUP_REMOVED lines=8> */
[----:B----4-:R-:W-:Y:S02]  /*0be0*/  SHF.R.U64 R168, R34, 0x10, R35 ;  /* 0x0000001022a87819 */ /* 0x010fe40000001223 */
[----:B0-----:R-:W-:-:S02]  /*0bf0*/  MOV R161, R35 ;  /* 0x0000002300a17202 */ /* 0x001fc40000000f00 */
[----:B------:R-:W-:Y:S02]  /*0c00*/  SHF.R.U32.HI R170, RZ, 0x10, R35 ;  /* 0x00000010ffaa7819 */ /* 0x000fe40000011623 */
[--C-:B---3--:R-:W-:Y:S02]  /*0c10*/  SHF.R.U64 R174, R32, 0x10, R33.reuse ;  /* 0x0000001020ae7819 */ /* 0x108fe40000001221 */
[----:B------:R-:W-:Y:S02]  /*0c20*/  MOV R0, R33 ;  /* 0x0000002100007202 */ /* 0x000fe40000000f00 */
[----:B------:R-:W-:Y:S02]  /*0c30*/  SHF.R.U32.HI R172, RZ, 0x10, R33 ;  /* 0x00000010ffac7819 */ /* 0x000fe40000011621 */
[----:B------:R-:W-:Y:S02]  /*0c40*/  MOV R171, R34 ;  /* 0x0000002200ab7202 */ /* 0x000fe40000000f00 */
[----:B------:R-:W-:-:S02]  /*0c50*/  MOV R160, R36 ;  /* 0x0000002400a07202 */ /* 0x000fc40000000f00 */
[----:B------:R-:W-:Y:S02]  /*0c60*/  SHF.R.U64 R158, R36, 0x10, R37 ;  /* 0x00000010249e7819 */ /* 0x000fe40000001225 */
[----:B------:R-:W-:Y:S02]  /*0c70*/  SHF.R.U64 R36, R44, 0x10, R45 ;  /* 0x000000102c247819 */ /* 0x000fe4000000122d */
[----:B------:R-:W-:Y:S02]  /*0c80*/  MOV R191, R45 ;  /* 0x0000002d00bf7202 */ /* 0x000fe40000000f00 */
[----:B------:R-:W-:Y:S02]  /*0c90*/  SHF.R.U32.HI R35, RZ, 0x10, R47 ;  /* 0x00000010ff237819 */ /* 0x000fe4000001162f */
[----:B------:R-:W-:Y:S02]  /*0ca0*/  SHF.R.U32.HI R34, RZ, 0x10, R45 ;  /* 0x00000010ff227819 */ /* 0x000fe4000001162d */
[----:B------:R-:W-:Y:S01]  /*0cb0*/  SHF.R.U64 R33, R46, 0x10, R47 ;  /* 0x000000102e217819 */ /* 0x000fe2000000122f */
[----:B------:R-:W-:Y:S01]  /*0cc0*/  HADD2.F32 R35, -RZ, R35.H0_H0 ;  /* 0x20000023ff237230 */ /* 0x000fe20000004100 */
[----:B------:R-:W-:Y:S01]  /*0cd0*/  FSEL R184, R184, RZ, !P2 ;  /* 0x000000ffb8b87208 */ /* 0x000fe20005000000 */
[----:B------:R-:W-:Y:S01]  /*0ce0*/  HADD2.F32 R46, -RZ, R46.H0_H0 ;  /* 0x2000002eff2e7230 */ /* 0x000fe20000004100 */
[----:B------:R-:W-:Y:S01]  /*0cf0*/  MOV R176, R32 ;  /* 0x0000002000b07202 */ /* 0x000fe20000000f00 */
[----:B------:R-:W-:Y:S01]  /*0d00*/  HADD2.F32 R177, -RZ, R139.H0_H0 ;  /* 0x2000008bffb17230 */ /* 0x000fe20000004100 */
[----:B-1----:R-:W-:Y:S01]  /*0d10*/  SHF.R.U64 R155, R38, 0x10, R39 ;  /* 0x00000010269b7819 */ /* 0x002fe20000001227 */
[----:B------:R-:W-:Y:S01]  /*0d20*/  FADD.FTZ R195, -R184, R35 ;  /* 0x00000023b8c37221 */ /* 0x000fe20000010100 */
[----:B------:R-:W-:-:S02]  /*0d30*/  MOV R153, R39 ;  /* 0x0000002700997202 */ /* 0x000fc40000000f00 */
[----:B------:R-:W-:Y:S02]  /*0d40*/  SHF.R.U32.HI R180, RZ, 0x10, R137 ;  /* 0x00000010ffb47819 */ /* 0x000fe40000011689 */
[----:B------:R-:W-:Y:S02]  /*0d50*/  SHF.R.U32.HI R154, RZ, 0x10, R39 ;  /* 0x00000010ff9a7819 */ /* 0x000fe40000011627 */
[----:B------:R-:W-:Y:S02]  /*0d60*/  MOV R193, R44 ;  /* 0x0000002c00c17202 */ /* 0x000fe40000000f00 */
[----:B------:R-:W-:Y:S01]  /*0d70*/  SHF.R.U64 R45, R140, 0x10, R141 ;  /* 0x000000108c2d7819 */ /* 0x000fe2000000128d */
[----:B------:R-:W-:Y:S01]  /*0d80*/  HADD2.F32 R185, -RZ, R140.H0_H0 ;  /* 0x2000008cffb97230 */ /* 0x000fe20000004100 */
[----:B------:R-:W-:Y:S01]  /*0d90*/  SHF.R.U32.HI R140, RZ, 0x10, R147 ;  /* 0x00000010ff8c7819 */ /* 0x000fe20000011693 */
[----:B------:R-:W-:Y:S01]  /*0da0*/  HADD2.F32 R35, -RZ, R180.H0_H0 ;  /* 0x200000b4ff237230 */ /* 0x000fe20000004100 */
[----:B------:R-:W-:-:S02]  /*0db0*/  SHF.R.U64 R39, R138, 0x10, R139 ;  /* 0x000000108a277819 */ /* 0x000fc4000000128b */
[----:B------:R-:W-:Y:S01]  /*0dc0*/  SHF.R.U32.HI R44, RZ, 0x10, R139 ;  /* 0x00000010ff2c7819 */ /* 0x000fe2000001168b */
[----:B------:R-:W-:Y:S01]  /*0dd0*/  FADD.FTZ R139, -R184, R46 ;  /* 0x0000002eb88b7221 */ /* 0x000fe20000010100 */
[----:B--2---:R-:W-:Y:S01]  /*0de0*/  MOV R157, R37 ;  /* 0x00000025009d7202 */ /* 0x004fe20000000f00 */
[----:B------:R-:W-:Y:S01]  /*0df0*/  HADD2.F32 R179, -RZ, R138.H0_H0 ;  /* 0x2000008affb37230 */ /* 0x000fe20000004100 */
[----:B------:R-:W-:Y:S01]  /*0e00*/  SHF.R.U32.HI R159, RZ, 0x10, R37 ;  /* 0x00000010ff9f7819 */ /* 0x000fe20000011625 */
[----:B------:R-:W-:Y:S01]  /*0e10*/  HADD2.F32 R140, -RZ, R140.H0_H0 ;  /* 0x2000008cff8c7230 */ /* 0x000fe20000004100 */
[----:B------:R-:W-:Y:S01]  /*0e20*/  SHF.R.U32.HI R178, RZ, 0x10, R141 ;  /* 0x00000010ffb27819 */ /* 0x000fe2000001168d */
[----:B------:R-:W-:Y:S01]  /*0e30*/  HADD2.F32 R187, -RZ, R137.H0_H0 ;  /* 0x20000089ffbb7230 */ /* 0x000fe20000004100 */
[----:B------:R-:W-:Y:S01]  /*0e40*/  SHF.R.U64 R138, R146, 0x10, R147 ;  /* 0x00000010928a7819 */ /* 0x000fe20000001293 */
[----:B------:R-:W-:Y:S02]  /*0e50*/  HADD2.F32 R169, -RZ, R141.H0_H0 ;  /* 0x2000008dffa97230 */ /* 0x000fe40000004100 */
[----:B------:R-:W-:-:S02]  /*0e60*/  HADD2.F32 R37, -RZ, R147.H0_H0 ;  /* 0x20000093ff257230 */ /* 0x000fc40000004100 */
[----:B------:R-:W-:Y:S02]  /*0e70*/  HADD2.F32 R47, -RZ, R47.H0_H0 ;  /* 0x2000002fff2f7230 */ /* 0x000fe40000004100 */
[----:B------:R-:W-:Y:S02]  /*0e80*/  HADD2.F32 R189, -RZ, R136.H0_H0 ;  /* 0x20000088ffbd7230 */ /* 0x000fe40000004100 */
[----:B------:R-:W-:Y:S02]  /*0e90*/  HADD2.F32 R147, -RZ, R176.H0_H0 ;  /* 0x200000b0ff937230 */ /* 0x000fe40000004100 */
[----:B------:R-:W-:Y:S02]  /*0ea0*/  HADD2.F32 R141, -RZ, R0.H0_H0 ;  /* 0x20000000ff8d7230 */ /* 0x000fe40000004100 */
[----:B------:R-:W-:Y:S01]  /*0eb0*/  FMUL.FTZ R0, R166, R139 ;  /* 0x0000008ba6007220 */ /* 0x000fe20000410000 */
[----:B------:R-:W-:Y:S01]  /*0ec0*/  IMAD.MOV.U32 R156, RZ, RZ, R38 ;  /* 0x000000ffff9c7224 */ /* 0x000fe200078e0026 */
[----:B------:R-:W-:Y:S01]  /*0ed0*/  MOV R152, R40 ;  /* 0x0000002800987202 */ /* 0x000fe20000000f00 */
[----:B------:R-:W-:Y:S01]  /*0ee0*/  HADD2.F32 R33, -RZ, R33.H0_H0 ;  /* 0x20000021ff217230 */ /* 0x000fe20000004100 */
[----:B------:R-:W-:Y:S01]  /*0ef0*/  SHF.R.U64 R151, R40, 0x10, R41 ;  /* 0x0000001028977819 */ /* 0x000fe20000001229 */
[----:B------:R-:W-:Y:S01]  /*0f00*/  HADD2.F32 R44, -RZ, R44.H0_H0 ;  /* 0x2000002cff2c7230 */ /* 0x000fe20000004100 */
[----:B------:R-:W-:Y:S01]  /*0f10*/  MOV R148, R42 ;  /* 0x0000002a00947202 */ /* 0x000fe20000000f00 */
[----:B------:R-:W-:Y:S01]  /*0f20*/  FADD.FTZ R199, -R184, R35 ;  /* 0x00000023b8c77221 */ /* 0x000fe20000010100 */
[--C-:B------:R-:W-:Y:S01]  /*0f30*/  SHF.R.U64 R42, R42, 0x10, R43.reuse ;  /* 0x000000102a2a7819 */ /* 0x100fe2000000122b */
[----:B------:R-:W-:Y:S01]  /*0f40*/  FADD.FTZ R35, -R184, R140 ;  /* 0x0000008cb8237221 */ /* 0x000fe20000010100 */
[----:B------:R-:W-:Y:S01]  /*0f50*/  MOV R38, R43 ;  /* 0x0000002b00267202 */ /* 0x000fe20000000f00 */
[----:B------:R-:W-:Y:S01]  /*0f60*/  HADD2.F32 R172, -RZ, R172.H0_H0 ;  /* 0x200000acffac7230 */ /* 0x000fe20000004100 */
[----:B------:R-:W-:Y:S01]  /*0f70*/  SHF.R.U32.HI R40, RZ, 0x10, R43 ;  /* 0x00000010ff287819 */ /* 0x000fe2000001162b */
[----:B------:R-:W-:Y:S01]  /*0f80*/  HADD2.F32 R43, -RZ, R145.H0_H0 ;  /* 0x20000091ff2b7230 */ /* 0x000fe20000004100 */
[----:B------:R-:W-:Y:S01]  /*0f90*/  SHF.R.U64 R182, R136, 0x10, R137 ;  /* 0x0000001088b67819 */ /* 0x000fe20000001289 */
[----:B------:R-:W-:Y:S01]  /*0fa0*/  FADD.FTZ R187, -R184, R187 ;  /* 0x000000bbb8bb7221 */ /* 0x000fe20000010100 */
[--C-:B------:R-:W-:Y:S01]  /*0fb0*/  SHF.R.U64 R137, R144, 0x10, R145.reuse ;  /* 0x0000001090897819 */ /* 0x100fe20000001291 */
[----:B------:R-:W-:Y:S01]  /*0fc0*/  FMUL.FTZ R140, R166, R195 ;  /* 0x000000c3a68c7220 */ /* 0x000fe20000410000 */
[----:B------:R-:W-:Y:S01]  /*0fd0*/  SHF.R.U32.HI R136, RZ, 0x10, R145 ;  /* 0x00000010ff887819 */ /* 0x000fe20000011691 */
[C---:B------:R-:W-:Y:S01]  /*0fe0*/  FADD.FTZ R145, -R184.reuse, R47 ;  /* 0x0000002fb8917221 */ /* 0x040fe20000010100 */
[----:B------:R-:W-:Y:S01]  /*0ff0*/  FADD.FTZ R189, -R184, R189 ;  /* 0x000000bdb8bd7221 */ /* 0x000fe20000010100 */
[----:B------:R-:W-:-:S02]  /*1000*/  HADD2.F32 R174, -RZ, R174.H0_H0 ;  /* 0x200000aeffae7230 */ /* 0x000fc40000004100 */
[----:B------:R-:W-:Y:S01]  /*1010*/  FADD.FTZ R88, R147, R88 ;  /* 0x0000005893587221 */ /* 0x000fe20000010000 */
[-C--:B------:R-:W-:Y:S01]  /*1020*/  FFMA.FTZ R117, R0, R147.reuse, R117 ;  /* 0x0000009300757223 */ /* 0x080fe20000010075 */
[--C-:B------:R-:W-:Y:S01]  /*1030*/  SHF.R.U64 R181, R142, 0x10, R143.reuse ;  /* 0x000000108eb57819 */ /* 0x100fe2000000128f */
[----:B------:R-:W-:Y:S01]  /*1040*/  HADD2.F32 R183, -RZ, R143.H0_H0 ;  /* 0x2000008fffb77230 */ /* 0x000fe20000004100 */
[----:B------:R-:W-:Y:S01]  /*1050*/  SHF.R.U32.HI R173, RZ, 0x10, R143 ;  /* 0x00000010ffad7819 */ /* 0x000fe2000001168f */
[----:B------:R-:W-:Y:S01]  /*1060*/  FMUL.FTZ R147, R28, R147 ;  /* 0x000000931c937220 */ /* 0x000fe20000410000 */
[C---:B------:R-:W-:Y:S01]  /*1070*/  FADD.FTZ R143, -R184.reuse, R33 ;  /* 0x00000021b88f7221 */ /* 0x040fe20000010100 */
[----:B------:R-:W-:Y:S01]  /*1080*/  FADD.FTZ R207, -R184, R44 ;  /* 0x0000002cb8cf7221 */ /* 0x000fe20000010100 */
[----:B------:R-:W-:Y:S02]  /*1090*/  HADD2.F32 R161, -RZ, R161.H0_H0 ;  /* 0x200000a1ffa17230 */ /* 0x000fe40000004100 */
[----:B------:R-:W-:Y:S01]  /*10a0*/  FADD.FTZ R87, R172, R87 ;  /* 0x00000057ac577221 */ /* 0x000fe20000010000 */
[----:B------:R-:W-:-:S02]  /*10b0*/  HADD2.F32 R205, -RZ, R157.H0_H0 ;  /* 0x2000009dffcd7230 */ /* 0x000fc40000004100 */
[-C--:B------:R-:W-:Y:S01]  /*10c0*/  FFMA.FTZ R115, R140, R172.reuse, R115 ;  /* 0x000000ac8c737223 */ /* 0x080fe20000010073 */
[----:B------:R-:W-:Y:S01]  /*10d0*/  FMUL.FTZ R139, R31, R172 ;  /* 0x000000ac1f8b7220 */ /* 0x000fe20000410000 */
[----:B------:R-:W-:Y:S02]  /*10e0*/  HADD2.F32 R44, -RZ, R170.H0_H0 ;  /* 0x200000aaff2c7230 */ /* 0x000fe40000004100 */
[C---:B------:R-:W-:Y:S01]  /*10f0*/  FMUL.FTZ R157, R166.reuse, R187 ;  /* 0x000000bba69d7220 */ /* 0x040fe20000410000 */
[----:B------:R-:W-:Y:S02]  /*1100*/  HADD2.F32 R213, -RZ, R153.H0_H0 ;  /* 0x20000099ffd57230 */ /* 0x000fe40000004100 */
[C---:B------:R-:W-:Y:S01]  /*1110*/  FMUL.FTZ R145, R166.reuse, R145 ;  /* 0x00000091a6917220 */ /* 0x040fe20000410000 */
[----:B------:R-:W-:Y:S02]  /*1120*/  HADD2.F32 R175, -RZ, R142.H0_H0 ;  /* 0x2000008effaf7230 */ /* 0x000fe40000004100 */
[----:B------:R-:W-:Y:S01]  /*1130*/  FMUL.FTZ R153, R166, R189 ;  /* 0x000000bda6997220 */ /* 0x000fe20000410000 */
[----:B------:R-:W-:-:S02]  /*1140*/  HADD2.F32 R195, -RZ, R38.H0_H0 ;  /* 0x20000026ffc37230 */ /* 0x000fc40000004100 */
[C---:B------:R-:W-:Y:S01]  /*1150*/  FMUL.FTZ R172, R166.reuse, R199 ;  /* 0x000000c7a6ac7220 */ /* 0x040fe20000410000 */
[----:B------:R-:W-:Y:S01]  /*1160*/  FMUL.FTZ R142, R29, R174 ;  /* 0x000000ae1d8e7220 */ /* 0x000fe20000410000 */
[----:B------:R-:W-:Y:S02]  /*1170*/  HADD2.F32 R38, -RZ, R40.H0_H0 ;  /* 0x20000028ff267230 */ /* 0x000fe40000004100 */
        /* <DEDUP_REMOVED lines=15> */
[----:B------:R-:W-:-:S02]  /*1270*/  HADD2.F32 R209, -RZ, R156.H0_H0 ;  /* 0x2000009cffd17230 */ /* 0x000fc40000004100 */
[----:B------:R-:W-:Y:S02]  /*1280*/  HADD2.F32 R171, -RZ, R171.H0_H0 ;  /* 0x200000abffab7230 */ /* 0x000fe40000004100 */
[----:B------:R-:W-:Y:S01]  /*1290*/  FADD.FTZ R44, R44, R141 ;  /* 0x0000008d2c2c7221 */ /* 0x000fe20000010000 */
[----:B------:R-:W-:Y:S02]  /*12a0*/  HADD2.F32 R156, -RZ, R151.H0_H0 ;  /* 0x20000097ff9c7230 */ /* 0x000fe40000004100 */
[----:B------:R-:W-:Y:S01]  /*12b0*/  FMUL.FTZ R151, R166, R185 ;  /* 0x000000b9a6977220 */ /* 0x000fe20000410000 */
[----:B------:R-:W-:Y:S02]  /*12c0*/  HADD2.F32 R33, -RZ, R182.H0_H0 ;  /* 0x200000b6ff217230 */ /* 0x000fe40000004100 */
[----:B------:R-:W-:Y:S01]  /*12d0*/  FFMA.FTZ R185, R145, R141, R40 ;  /* 0x0000008d91b97223 */ /* 0x000fe20000010028 */
[----:B------:R-:W-:Y:S02]  /*12e0*/  HADD2.F32 R181, -RZ, R181.H0_H0 ;  /* 0x200000b5ffb57230 */ /* 0x000fe40000004100 */
[----:B------:R-:W-:Y:S01]  /*12f0*/  FMUL.FTZ R182, R24, R171 ;  /* 0x000000ab18b67220 */ /* 0x000fe20000410000 */
[----:B------:R-:W-:-:S02]  /*1300*/  HADD2.F32 R168, -RZ, R168.H0_H0 ;  /* 0x200000a8ffa87230 */ /* 0x000fc40000004100 */
        /* <DEDUP_REMOVED lines=15> */
[----:B------:R-:W-:-:S02]  /*1400*/  HADD2.F32 R46, -RZ, R178.H0_H0 ;  /* 0x200000b2ff2e7230 */ /* 0x000fc40000004100 */
[----:B------:R-:W-:Y:S02]  /*1410*/  HADD2.F32 R201, -RZ, R160.H0_H0 ;  /* 0x200000a0ffc97230 */ /* 0x000fe40000004100 */
[----:B------:R-:W-:Y:S01]  /*1420*/  FADD.FTZ R44, R181, R180 ;  /* 0x000000b4b52c7221 */ /* 0x000fe20000010000 */
[----:B------:R-:W-:Y:S02]  /*1430*/  HADD2.F32 R39, -RZ, R39.H0_H0 ;  /* 0x20000027ff277230 */ /* 0x000fe40000004100 */
[C---:B------:R-:W-:Y:S01]  /*1440*/  FADD.FTZ R179, -R184.reuse, R179 ;  /* 0x000000b3b8b37221 */ /* 0x040fe20000010100 */
[----:B------:R-:W-:Y:S01]  /*1450*/  FFMA.FTZ R185, R157, R180, R40 ;  /* 0x000000b49db97223 */ /* 0x000fe20000010028 */
[----:B------:R-:W-:Y:S01]  /*1460*/  FADD.FTZ R215, -R184, R46 ;  /* 0x0000002eb8d77221 */ /* 0x000fe20000010100 */
[----:B------:R-:W-:Y:S02]  /*1470*/  HADD2.F32 R158, -RZ, R158.H0_H0 ;  /* 0x2000009eff9e7230 */ /* 0x000fe40000004100 */
[----:B------:R-:W-:Y:S01]  /*1480*/  FMUL.FTZ R178, R20, R201 ;  /* 0x000000c914b27220 */ /* 0x000fe20000410000 */
[----:B------:R-:W-:-:S02]  /*1490*/  HADD2.F32 R45, -RZ, R45.H0_H0 ;  /* 0x2000002dff2d7230 */ /* 0x000fc40000004100 */
[----:B------:R-:W-:Y:S01]  /*14a0*/  FADD.FTZ R187, R44, R161 ;  /* 0x000000a12cbb7221 */ /* 0x000fe20000010000 */
[----:B------:R-:W-:Y:S02]  /*14b0*/  HADD2.F32 R46, -RZ, R159.H0_H0 ;  /* 0x2000009fff2e7230 */ /* 0x000fe40000004100 */
[----:B------:R-:W-:Y:S01]  /*14c0*/  FADD.FTZ R203, -R184, R39 ;  /* 0x00000027b8cb7221 */ /* 0x000fe20000010100 */
[----:B------:R-:W-:Y:S02]  /*14d0*/  HADD2.F32 R136, -RZ, R136.H0_H0 ;  /* 0x20000088ff887230 */ /* 0x000fe40000004100 */
[----:B------:R-:W-:Y:S01]  /*14e0*/  FMUL.FTZ R159, R166, R179 ;  /* 0x000000b3a69f7220 */ /* 0x000fe20000410000 */
[----:B------:R-:W-:Y:S01]  /*14f0*/  FFMA.FTZ R44, R172, R161, R185 ;  /* 0x000000a1ac2c7223 */ /* 0x000fe200000100b9 */
[----:B------:R-:W-:Y:S01]  /*1500*/  HADD2.F32 R173, -RZ, R173.H0_H0 ;  /* 0x200000adffad7230 */ /* 0x000fe20000004100 */
[----:B------:R-:W-:Y:S01]  /*1510*/  MOV R149, R41 ;  /* 0x0000002900957202 */ /* 0x000fe20000000f00 */
[----:B------:R-:W-:Y:S01]  /*1520*/  FMUL.FTZ R179, R21, R158 ;  /* 0x0000009e15b37220 */ /* 0x000fe20000410000 */
[----:B------:R-:W-:Y:S01]  /*1530*/  SHF.R.U32.HI R150, RZ, 0x10, R41 ;  /* 0x00000010ff967819 */ /* 0x000fe20000011629 */
[----:B------:R-:W-:Y:S01]  /*1540*/  FADD.FTZ R40, R187, R178 ;  /* 0x000000b2bb287221 */ /* 0x000fe20000010000 */
[----:B------:R-:W-:-:S02]  /*1550*/  HADD2.F32 R144, -RZ, R144.H0_H0 ;  /* 0x20000090ff907230 */ /* 0x000fc40000004100 */
[C---:B------:R-:W-:Y:S01]  /*1560*/  FADD.FTZ R177, -R184.reuse, R177 ;  /* 0x000000b1b8b17221 */ /* 0x040fe20000010100 */
[----:B------:R-:W-:Y:S02]  /*1570*/  HADD2.F32 R41, -RZ, R146.H0_H0 ;  /* 0x20000092ff297230 */ /* 0x000fe40000004100 */
[----:B------:R-:W-:Y:S01]  /*1580*/  FADD.FTZ R211, -R184, R45 ;  /* 0x0000002db8d37221 */ /* 0x000fe20000010100 */
[----:B------:R-:W-:Y:S02]  /*1590*/  HADD2.F32 R137, -RZ, R137.H0_H0 ;  /* 0x20000089ff897230 */ /* 0x000fe40000004100 */
[----:B------:R-:W-:Y:S01]  /*15a0*/  FMUL.FTZ R160, R166, R203 ;  /* 0x000000cba6a07220 */ /* 0x000fe20000410000 */
[----:B------:R-:W-:Y:S02]  /*15b0*/  HADD2.F32 R138, -RZ, R138.H0_H0 ;  /* 0x2000008aff8a7230 */ /* 0x000fe40000004100 */
[----:B------:R-:W-:Y:S01]  /*15c0*/  FFMA.FTZ R185, R159, R178, R44 ;  /* 0x000000b29fb97223 */ /* 0x000fe2000001002c */
[C---:B------:R-:W-:Y:S01]  /*15d0*/  FADD.FTZ R45, -R184.reuse, R136 ;  /* 0x00000088b82d7221 */ /* 0x040fe20000010100 */
[----:B------:R-:W-:Y:S01]  /*15e0*/  FADD.FTZ R173, -R184, R173 ;  /* 0x000000adb8ad7221 */ /* 0x000fe20000010100 */
[----:B------:R-:W-:-:S02]  /*15f0*/  HADD2.F32 R136, -RZ, R155.H0_H0 ;  /* 0x2000009bff887230 */ /* 0x000fc40000004100 */
        /* <DEDUP_REMOVED lines=13> */
[----:B------:R-:W-:-:S02]  /*16d0*/  HADD2.F32 R186, -RZ, R150.H0_H0 ;  /* 0x20000096ffba7230 */ /* 0x000fc40000004100 */
[----:B------:R-:W-:Y:S01]  /*16e0*/  FMUL.FTZ R184, R166, R173 ;  /* 0x000000ada6b87220 */ /* 0x000fe20000410000 */
[----:B------:R-:W-:Y:S01]  /*16f0*/  FMUL.FTZ R150, R23, R46 ;  /* 0x0000002e17967220 */ /* 0x000fe20000410000 */
[----:B------:R-:W-:Y:S01]  /*1700*/  FADD.FTZ R173, R40, R155 ;  /* 0x0000009b28ad7221 */ /* 0x000fe20000010000 */
[C---:B------:R-:W-:Y:S01]  /*1710*/  FMUL.FTZ R144, R166.reuse, R207 ;  /* 0x000000cfa6907220 */ /* 0x040fe20000410000 */
[----:B------:R-:W-:Y:S01]  /*1720*/  FFMA.FTZ R187, R177, R155, R44 ;  /* 0x0000009bb1bb7223 */ /* 0x000fe2000001002c */
[----:B------:R-:W-:Y:S02]  /*1730*/  HADD2.F32 R138, -RZ, R154.H0_H0 ;  /* 0x2000009aff8a7230 */ /* 0x000fe40000004100 */
[----:B------:R-:W-:Y:S01]  /*1740*/  FMUL.FTZ R185, R166, R47 ;  /* 0x0000002fa6b97220 */ /* 0x000fe20000410000 */
[----:B------:R-:W-:Y:S01]  /*1750*/  FMUL.FTZ R154, R16, R209 ;  /* 0x000000d1109a7220 */ /* 0x000fe20000410000 */
[----:B------:R-:W-:Y:S01]  /*1760*/  FADD.FTZ R47, R173, R150 ;  /* 0x00000096ad2f7221 */ /* 0x000fe20000010000 */
[----:B------:R-:W-:Y:S01]  /*1770*/  FFMA.FTZ R40, R144, R150, R187 ;  /* 0x0000009690287223 */ /* 0x000fe200000100bb */
[----:B------:R-:W-:-:S02]  /*1780*/  HADD2.F32 R221, -RZ, R148.H0_H0 ;  /* 0x20000094ffdd7230 */ /* 0x000fc40000004100 */
[----:B------:R-:W-:Y:S01]  /*1790*/  FMUL.FTZ R148, R17, R136 ;  /* 0x0000008811947220 */ /* 0x000fe20000410000 */
[----:B------:R-:W-:Y:S02]  /*17a0*/  HADD2.F32 R217, -RZ, R152.H0_H0 ;  /* 0x20000098ffd97230 */ /* 0x000fe40000004100 */
[----:B------:R-:W-:Y:S01]  /*17b0*/  FADD.FTZ R47, R47, R154 ;  /* 0x0000009a2f2f7221 */ /* 0x000fe20000010000 */
[----:B------:R-:W-:Y:S01]  /*17c0*/  FMUL.FTZ R152, R166, R211 ;  /* 0x000000d3a6987220 */ /* 0x000fe20000410000 */
[----:B------:R-:W-:Y:S01]  /*17d0*/  FFMA.FTZ R173, R151, R154, R40 ;  /* 0x0000009a97ad7223 */ /* 0x000fe20000010028 */
[----:B------:R-:W-:Y:S02]  /*17e0*/  HADD2.F32 R219, -RZ, R149.H0_H0 ;  /* 0x20000095ffdb7230 */ /* 0x000fe40000004100 */
[----:B------:R-:W-:Y:S01]  /*17f0*/  FMUL.FTZ R146, R18, R213 ;  /* 0x000000d512927220 */ /* 0x000fe20000410000 */
[----:B------:R-:W-:Y:S01]  /*1800*/  FADD.FTZ R47, R47, R148 ;  /* 0x000000942f2f7221 */ /* 0x000fe20000010000 */
[----:B------:R-:W-:Y:S01]  /*1810*/  FMUL.FTZ R149, R166, R169 ;  /* 0x000000a9a6957220 */ /* 0x000fe20000410000 */
[----:B------:R-:W-:Y:S01]  /*1820*/  FFMA.FTZ R40, R152, R148, R173 ;  /* 0x0000009498287223 */ /* 0x000fe200000100ad */
[----:B------:R-:W-:Y:S01]  /*1830*/  FADD.FTZ R73, R156, R73 ;  /* 0x000000499c497221 */ /* 0x000fe20000010000 */
[-C--:B------:R-:W-:Y:S01]  /*1840*/  FFMA.FTZ R101, R174, R156.reuse, R101 ;  /* 0x0000009cae657223 */ /* 0x080fe20000010065 */
[----:B------:R-:W-:Y:S01]  /*1850*/  FMUL.FTZ R181, R13, R156 ;  /* 0x0000009c0db57220 */ /* 0x000fe20000410000 */
[----:B------:R-:W-:-:S02]  /*1860*/  HADD2.F32 R42, -RZ, R42.H0_H0 ;  /* 0x2000002aff2a7230 */ /* 0x000fc40000004100 */
        /* <DEDUP_REMOVED lines=23> */
[----:B------:R-:W-:Y:S01]  /*19e0*/  FADD.FTZ R45, R40, R181 ;  /* 0x000000b5282d7221 */ /* 0x000fe20000010000 */
[----:B------:R-:W-:Y:S01]  /*19f0*/  FMUL.FTZ R183, R166, R183 ;  /* 0x000000b7a6b77220 */ /* 0x000fe20000410000 */
[----:B------:R-:W-:Y:S01]  /*1a00*/  FMUL.FTZ R176, R14, R219 ;  /* 0x000000db0eb07220 */ /* 0x000fe20000410000 */
[----:B------:R-:W-:-:S03]  /*1a10*/  FFMA.FTZ R40, R174, R181, R43 ;  /* 0x000000b5ae287223 */ /* 0x000fc6000001002b */
[----:B------:R-:W-:Y:S01]  /*1a20*/  FADD.FTZ R45, R45, R176 ;  /* 0x000000b02d2d7221 */ /* 0x000fe20000010000 */
        /* <DEDUP_REMOVED lines=19> */
[----:B------:R-:W-:Y:S01]  /*1b60*/  FMUL.FTZ R192, R166, R39 ;  /* 0x00000027a6c07220 */ /* 0x000fe20000410000 */
[----:B------:R-:W-:Y:S01]  /*1b70*/  FADD.FTZ R38, R38, R187 ;  /* 0x000000bb26267221 */ /* 0x000fe20000010000 */
[----:B------:R-:W-:Y:S01]  /*1b80*/  FFMA.FTZ R39, R189, R187, R40 ;  /* 0x000000bbbd277223 */ /* 0x000fe20000010028 */
[----:B------:R-:W-:Y:S01]  /*1b90*/  FADD.FTZ R64, R193, R64 ;  /* 0x00000040c1407221 */ /* 0x000fe20000010000 */
[-C--:B------:R-:W-:Y:S01]  /*1ba0*/  FFMA.FTZ R92, R197, R193.reuse, R92 ;  /* 0x000000c1c55c7223 */ /* 0x080fe2000001005c */
        /* <DEDUP_REMOVED lines=12> */
[-C--:B------:R-:W-:Y:S01]  /*1c70*/  FFMA.FTZ R90, R199, R191.reuse, R90 ;  /* 0x000000bfc75a7223 */ /* 0x080fe2000001005a */
[----:B------:R-:W-:Y:S01]  /*1c80*/  SHF.R.U32.HI R32, RZ, 0x5, R60 ;  /* 0x00000005ff207819 */ /* 0x000fe2000001163c */
[----:B------:R-:W-:Y:S01]  /*1c90*/  FMUL.FTZ R191, R6, R191 ;  /* 0x000000bf06bf7220 */ /* 0x000fe20000410000 */
[----:B------:R-:W-:Y:S01]  /*1ca0*/  FADD.FTZ R36, R37, R190 ;  /* 0x000000be25247221 */ /* 0x000fe20000010000 */
[----:B------:R-:W-:Y:S01]  /*1cb0*/  FFMA.FTZ R38, R192, R190, R39 ;  /* 0x000000bec0267223 */ /* 0x000fe20000010027 */
[----:B------:R-:W-:Y:S01]  /*1cc0*/  FMUL.FTZ R196, R166, R35 ;  /* 0x00000023a6c47220 */ /* 0x000fe20000410000 */
[----:B------:R-:W-:Y:S01]  /*1cd0*/  LOP3.LUT R33, R32, 0x7fffff8, RZ, 0xc0, !PT ;  /* 0x07fffff820217812 */ /* 0x000fe200078ec0ff */
        /* <DEDUP_REMOVED lines=23> */
[----:B------:R-:W-:Y:S01]  /*1e50*/  @!P3 IADD3 R33, R33, 0x8, RZ ;  /* 0x000000082121b810 */ /* 0x000fe20007ffe0ff */
        /* <DEDUP_REMOVED lines=21> */
.L_x_2514:
        /* <DEDUP_REMOVED lines=8> */
[-C--:B------:R-:W-:Y:S02]  /*2030*/  @!P1 LEA R198, R32, R36.reuse, 0x3 ;  /* 0x0000002420c69211 */ /* 0x080fe400078e18ff */
[----:B------:R-:W-:-:S03]  /*2040*/  LEA R200, R33, R36, 0x3 ;  /* 0x0000002421c87211 */ /* 0x000fc600078e18ff */
        /* <DEDUP_REMOVED lines=19> */
[----:B------:R-:W-:Y:S01]  /*2180*/  @P0 HADD2.F32 R41, -RZ, R35.H0_H0 ;  /* 0x20000023ff290230 */ /* 0x000fe20000004100 */
[----:B------:R-:W-:Y:S01]  /*2190*/  @P0 SHF.R.U32.HI R40, RZ, 0x10, R49 ;  /* 0x00000010ff280819 */ /* 0x000fe20000011631 */
[----:B------:R-:W-:Y:S01]  /*21a0*/  FADD.FTZ R201, R42, R201 ;  /* 0x000000c92ac97221 */ /* 0x000fe20000010000 */
[----:B------:R-:W-:Y:S01]  /*21b0*/  FADD.FTZ R32, R43, R32 ;  /* 0x000000202b207221 */ /* 0x000fe20000010000 */
[----:B------:R-:W-:Y:S02]  /*21c0*/  @P0 SHF.R.U64 R42, R50, 0x10, R51 ;  /* 0x00000010322a0819 */ /* 0x000fe40000001233 */
[----:B---3--:R-:W-:Y:S01]  /*21d0*/  FADD.FTZ R201, R201, R44 ;  /* 0x0000002cc9c97221 */ /* 0x008fe20000010000 */
[----:B------:R-:W-:-:S03]  /*21e0*/  FADD.FTZ R32, R32, R45 ;  /* 0x0000002d20207221 */ /* 0x000fc60000010000 */
[----:B------:R-:W-:Y:S01]  /*21f0*/  FADD.FTZ R46, R46, R201 ;  /* 0x000000c92e2e7221 */ /* 0x000fe20000010000 */
[----:B------:R-:W-:-:S03]  /*2200*/  FADD.FTZ R32, R47, R32 ;  /* 0x000000202f207221 */ /* 0x000fc60000010000 */
        /* <DEDUP_REMOVED lines=27> */
[-CC-:B------:R-:W-:Y:S01]  /*23c0*/  FFMA.FTZ R170, R170, R39.reuse, R34.reuse ;  /* 0x00000027aaaa7223 */ /* 0x180fe20000010022 */
[-C--:B------:R-:W-:Y:S01]  /*23d0*/  FFMA.FTZ R157, R157, R39.reuse, R34 ;  /* 0x000000279d9d7223 */ /* 0x080fe20000010022 */
[----:B------:R-:W-:Y:S01]  /*23e0*/  @P0 HADD2.F32 R41, -RZ, R0.H0_H0 ;  /* 0x20000000ff290230 */ /* 0x000fe20000004100 */
[----:B------:R-:W-:Y:S01]  /*23f0*/  @P0 MOV R0, R48 ;  /* 0x0000003000000202 */ /* 0x000fe20000000f00 */
[----:B------:R-:W-:Y:S01]  /*2400*/  FADD.FTZ R171, R171, -R170 ;  /* 0x800000aaabab7221 */ /* 0x000fe20000010000 */
[----:B------:R-:W-:Y:S01]  /*2410*/  FADD.FTZ R157, R180, -R157 ;  /* 0x8000009db49d7221 */ /* 0x000fe20000010000 */
[----:B------:R-:W-:Y:S01]  /*2420*/  FFMA.FTZ R172, R172, R39, R34 ;  /* 0x00000027acac7223 */ /* 0x000fe20000010022 */
[----:B------:R-:W-:Y:S01]  /*2430*/  @P0 FADD.FTZ R46, R46, R41 ;  /* 0x000000292e2e0221 */ /* 0x000fe20000010000 */
[----:B------:R-:W-:Y:S01]  /*2440*/  @P0 HADD2.F32 R0, -RZ, R0.H0_H0 ;  /* 0x20000000ff000230 */ /* 0x000fe20000004100 */
[----:B------:R-:W-:Y:S01]  /*2450*/  @P0 SHF.R.U64 R41, R48, 0x10, R49 ;  /* 0x0000001030290819 */ /* 0x000fe20000001231 */
[C---:B------:R-:W-:Y:S01]  /*2460*/  FMUL.FTZ R136, R166.reuse, R171 ;  /* 0x000000aba6887220 */ /* 0x040fe20000410000 */
[----:B------:R-:W-:Y:S01]  /*2470*/  FMUL.FTZ R137, R166, R157 ;  /* 0x0000009da6897220 */ /* 0x000fe20000410000 */
[----:B------:R-:W-:Y:S01]  /*2480*/  FADD.FTZ R161, R161, -R172 ;  /* 0x800000aca1a17221 */ /* 0x000fe20000010000 */
[----:B------:R-:W-:Y:S01]  /*2490*/  @P0 FADD.FTZ R47, R47, R0 ;  /* 0x000000002f2f0221 */ /* 0x000fe20000010000 */
[----:B------:R-:W-:Y:S01]  /*24a0*/  @P0 MOV R0, R49 ;  /* 0x0000003100000202 */ /* 0x000fe20000000f00 */
[----:B------:R-:W-:-:S02]  /*24b0*/  @P0 HADD2.F32 R41, -RZ, R41.H0_H0 ;  /* 0x20000029ff290230 */ /* 0x000fc40000004100 */
[-CC-:B------:R-:W-:Y:S01]  /*24c0*/  FFMA.FTZ R139, R151, R39.reuse, R34.reuse ;  /* 0x00000027978b7223 */ /* 0x180fe20000010022 */
[-CC-:B------:R-:W-:Y:S01]  /*24d0*/  FFMA.FTZ R149, R149, R39.reuse, R34.reuse ;  /* 0x0000002795957223 */ /* 0x180fe20000010022 */
[-CC-:B------:R-:W-:Y:S01]  /*24e0*/  FFMA.FTZ R175, R175, R39.reuse, R34.reuse ;  /* 0x00000027afaf7223 */ /* 0x180fe20000010022 */
[----:B------:R-:W-:Y:S02]  /*24f0*/  @P0 HADD2.F32 R0, -RZ, R0.H0_H0 ;  /* 0x20000000ff000230 */ /* 0x000fe40000004100 */
[----:B------:R-:W-:Y:S01]  /*2500*/  @P0 FADD.FTZ R136, R136, R41 ;  /* 0x0000002988880221 */ /* 0x000fe20000010000 */
[----:B------:R-:W-:Y:S01]  /*2510*/  FFMA.FTZ R41, R159, R39, R34 ;  /* 0x000000279f297223 */ /* 0x000fe20000010022 */
[----:B------:R-:W-:Y:S01]  /*2520*/  FMUL.FTZ R159, R166, R161 ;  /* 0x000000a1a69f7220 */ /* 0x000fe20000410000 */
[----:B------:R-:W-:Y:S01]  /*2530*/  FADD.FTZ R139, R154, -R139 ;  /* 0x8000008b9a8b7221 */ /* 0x000fe20000010000 */
[----:B------:R-:W-:Y:S01]  /*2540*/  @P0 FADD.FTZ R137, R137, R0 ;  /* 0x0000000089890221 */ /* 0x000fe20000010000 */
[----:B------:R-:W-:Y:S01]  /*2550*/  @P0 HADD2.F32 R0, -RZ, R40.H0_H0 ;  /* 0x20000028ff000230 */ /* 0x000fe20000004100 */
[----:B------:R-:W-:Y:S01]  /*2560*/  @P0 MOV R40, R50 ;  /* 0x0000003200280202 */ /* 0x000fe20000000f00 */
[----:B------:R-:W-:Y:S01]  /*2570*/  FADD.FTZ R41, R178, -R41 ;  /* 0x80000029b2297221 */ /* 0x000fe20000010000 */
[----:B------:R-:W-:Y:S01]  /*2580*/  FADD.FTZ R149, R146, -R149 ;  /* 0x8000009592957221 */ /* 0x000fe20000010000 */
[----:B------:R-:W-:Y:S01]  /*2590*/  FADD.FTZ R175, R168, -R175 ;  /* 0x800000afa8af7221 */ /* 0x000fe20000010000 */
[----:B------:R-:W-:Y:S01]  /*25a0*/  @P0 FADD.FTZ R159, R159, R0 ;  /* 0x000000009f9f0221 */ /* 0x000fe20000010000 */
[----:B------:R-:W-:Y:S01]  /*25b0*/  FFMA.FTZ R0, R160, R39, R34 ;  /* 0x00000027a0007223 */ /* 0x000fe20000010022 */
[----:B------:R-:W-:-:S02]  /*25c0*/  @P0 HADD2.F32 R43, -RZ, R40.H0_H0 ;  /* 0x20000028ff2b0230 */ /* 0x000fc40000004100 */
[----:B------:R-:W-:Y:S01]  /*25d0*/  FMUL.FTZ R160, R166, R41 ;  /* 0x00000029a6a07220 */ /* 0x000fe20000410000 */
[----:B------:R-:W-:Y:S02]  /*25e0*/  @P0 HADD2.F32 R41, -RZ, R42.H0_H0 ;  /* 0x2000002aff290230 */ /* 0x000fe40000004100 */
[----:B------:R-:W-:Y:S01]  /*25f0*/  FADD.FTZ R179, R179, -R0 ;  /* 0x80000000b3b37221 */ /* 0x000fe20000010000 */
[----:B------:R-:W-:Y:S01]  /*2600*/  FFMA.FTZ R0, R177, R39, R34 ;  /* 0x00000027b1007223 */ /* 0x000fe20000010022 */
[----:B------:R-:W-:Y:S02]  /*2610*/  @P0 IMAD.MOV.U32 R40, RZ, RZ, R51 ;  /* 0x000000ffff280224 */ /* 0x000fe400078e0033 */
[----:B------:R-:W-:Y:S01]  /*2620*/  @P0 FADD.FTZ R160, R160, R43 ;  /* 0x0000002ba0a00221 */ /* 0x000fe20000010000 */
[----:B------:R-:W-:Y:S01]  /*2630*/  FMUL.FTZ R170, R166, R179 ;  /* 0x000000b3a6aa7220 */ /* 0x000fe20000410000 */
[----:B------:R-:W-:Y:S01]  /*2640*/  FADD.FTZ R155, R155, -R0 ;  /* 0x800000009b9b7221 */ /* 0x000fe20000010000 */
[----:B------:R-:W-:Y:S01]  /*2650*/  FFMA.FTZ R43, R144, R39, R34 ;  /* 0x00000027902b7223 */ /* 0x000fe20000010022 */
[----:B------:R-:W-:Y:S01]  /*2660*/  @P0 SHF.R.U32.HI R0, RZ, 0x10, R51 ;  /* 0x00000010ff000819 */ /* 0x000fe20000011633 */
[----:B------:R-:W-:Y:S01]  /*2670*/  @P0 FADD.FTZ R170, R170, R41 ;  /* 0x00000029aaaa0221 */ /* 0x000fe20000010000 */
[----:B------:R-:W-:-:S02]  /*2680*/  @P0 HADD2.F32 R41, -RZ, R40.H0_H0 ;  /* 0x20000028ff290230 */ /* 0x000fc40000004100 */
[----:B------:R-:W-:Y:S01]  /*2690*/  FMUL.FTZ R172, R166, R155 ;  /* 0x0000009ba6ac7220 */ /* 0x000fe20000410000 */
[----:B------:R-:W-:Y:S01]  /*26a0*/  FADD.FTZ R43, R150, -R43 ;  /* 0x8000002b962b7221 */ /* 0x000fe20000010000 */
[----:B------:R-:W-:Y:S01]  /*26b0*/  @P0 SHF.R.U64 R40, R52, 0x10, R53 ;  /* 0x0000001034280819 */ /* 0x000fe20000001235 */
[--C-:B------:R-:W-:Y:S01]  /*26c0*/  FFMA.FTZ R174, R174, R39, R34.reuse ;  /* 0x00000027aeae7223 */ /* 0x100fe20000010022 */
[----:B------:R-:W-:Y:S01]  /*26d0*/  @P0 FADD.FTZ R172, R172, R41 ;  /* 0x00000029acac0221 */ /* 0x000fe20000010000 */
[----:B------:R-:W-:Y:S02]  /*26e0*/  @P0 HADD2.F32 R41, -RZ, R0.H0_H0 ;  /* 0x20000000ff290230 */ /* 0x000fe40000004100 */
[----:B------:R-:W-:Y:S01]  /*26f0*/  FMUL.FTZ R150, R166, R43 ;  /* 0x0000002ba6967220 */ /* 0x000fe20000410000 */
[----:B------:R-:W-:Y:S01]  /*2700*/  @P0 MOV R0, R52 ;  /* 0x0000003400000202 */ /* 0x000fe20000000f00 */
[----:B------:R-:W-:Y:S01]  /*2710*/  FFMA.FTZ R43, R152, R39, R34 ;  /* 0x00000027982b7223 */ /* 0x000fe20000010022 */
[----:B------:R-:W-:Y:S01]  /*2720*/  FMUL.FTZ R152, R166, R139 ;  /* 0x0000008ba6987220 */ /* 0x000fe20000410000 */
[----:B------:R-:W-:Y:S01]  /*2730*/  @P0 FADD.FTZ R150, R150, R41 ;  /* 0x0000002996960221 */ /* 0x000fe20000010000 */
[----:B------:R-:W-:Y:S01]  /*2740*/  @P0 SHF.R.U32.HI R42, RZ, 0x10, R53 ;  /* 0x00000010ff2a0819 */ /* 0x000fe20000011635 */
[----:B------:R-:W-:-:S02]  /*2750*/  @P0 HADD2.F32 R41, -RZ, R0.H0_H0 ;  /* 0x20000000ff290230 */ /* 0x000fc40000004100 */
[----:B------:R-:W-:Y:S01]  /*2760*/  FADD.FTZ R43, R148, -R43 ;  /* 0x8000002b942b7221 */ /* 0x000fe20000010000 */
[----:B------:R-:W-:Y:S01]  /*2770*/  @P0 HADD2.F32 R0, -RZ, R40.H0_H0 ;  /* 0x20000028ff000230 */ /* 0x000fe20000004100 */
[----:B------:R-:W-:Y:S01]  /*2780*/  @P0 MOV R40, R53 ;  /* 0x0000003500280202 */ /* 0x000fe20000000f00 */
[--C-:B------:R-:W-:Y:S01]  /*2790*/  FFMA.FTZ R183, R183, R39, R34.reuse ;  /* 0x00000027b7b77223 */ /* 0x100fe20000010022 */
[----:B------:R-:W-:Y:S01]  /*27a0*/  @P0 FADD.FTZ R152, R152, R41 ;  /* 0x0000002998980221 */ /* 0x000fe20000010000 */
[----:B------:R-:W-:Y:S01]  /*27b0*/  FMUL.FTZ R155, R166, R43 ;  /* 0x0000002ba69b7220 */ /* 0x000fe20000410000 */
[----:B------:R-:W-:Y:S01]  /*27c0*/  @P0 SHF.R.U64 R43, R54, 0x10, R55 ;  /* 0x00000010362b0819 */ /* 0x000fe20000001237 */
[----:B------:R-:W-:Y:S02]  /*27d0*/  @P0 HADD2.F32 R41, -RZ, R40.H0_H0 ;  /* 0x20000028ff290230 */ /* 0x000fe40000004100 */
[----:B------:R-:W-:Y:S01]  /*27e0*/  FFMA.FTZ R40, R158, R39, R34 ;  /* 0x000000279e287223 */ /* 0x000fe20000010022 */
[C---:B------:R-:W-:Y:S01]  /*27f0*/  FMUL.FTZ R158, R166.reuse, R149 ;  /* 0x00000095a69e7220 */ /* 0x040fe20000410000 */
[----:B------:R-:W-:Y:S01]  /*2800*/  FMUL.FTZ R142, R166, R175 ;  /* 0x000000afa68e7220 */ /* 0x000fe20000410000 */
[----:B------:R-:W-:Y:S01]  /*2810*/  FADD.FTZ R147, R181, -R174 ;  /* 0x800000aeb5937221 */ /* 0x000fe20000010000 */
[----:B------:R-:W-:Y:S01]  /*2820*/  FADD.FTZ R169, R169, -R40 ;  /* 0x80000028a9a97221 */ /* 0x000fe20000010000 */
[----:B------:R-:W-:Y:S01]  /*2830*/  @P0 FADD.FTZ R158, R158, R41 ;  /* 0x000000299e9e0221 */ /* 0x000fe20000010000 */
[----:B------:R-:W-:Y:S01]  /*2840*/  @P0 HADD2.F32 R41, -RZ, R42.H0_H0 ;  /* 0x2000002aff290230 */ /* 0x000fe20000004100 */
[----:B------:R-:W-:Y:S01]  /*2850*/  @P0 MOV R40, R54 ;  /* 0x0000003600280202 */ /* 0x000fe20000000f00 */
[----:B------:R-:W-:Y:S01]  /*2860*/  FMUL.FTZ R140, R166, R169 ;  /* 0x000000a9a68c7220 */ /* 0x000fe20000410000 */
[----:B------:R-:W-:Y:S01]  /*2870*/  @P0 MOV R42, R55 ;  /* 0x00000037002a0202 */ /* 0x000fe20000000f00 */
[----:B------:R-:W-:Y:S01]  /*2880*/  FADD.FTZ R183, R176, -R183 ;  /* 0x800000b7b0b77221 */ /* 0x000fe20000010000 */
[----:B------:R-:W-:Y:S01]  /*2890*/  FMUL.FTZ R147, R166, R147 ;  /* 0x00000093a6937220 */ /* 0x000fe20000410000 */
[----:B------:R-:W-:Y:S01]  /*28a0*/  @P0 FADD.FTZ R140, R140, R41 ;  /* 0x000000298c8c0221 */ /* 0x000fe20000010000 */
[----:B------:R-:W-:-:S02]  /*28b0*/  @P0 HADD2.F32 R41, -RZ, R40.H0_H0 ;  /* 0x20000028ff290230 */ /* 0x000fc40000004100 */
[----:B------:R-:W-:Y:S01]  /*28c0*/  FMUL.FTZ R148, R166, R183 ;  /* 0x000000b7a6947220 */ /* 0x000fe20000410000 */
[----:B------:R-:W-:Y:S02]  /*28d0*/  @P0 HADD2.F32 R40, -RZ, R43.H0_H0 ;  /* 0x2000002bff280230 */ /* 0x000fe40000004100 */
[-CC-:B------:R-:W-:Y:S01]  /*28e0*/  FFMA.FTZ R185, R185, R39.reuse, R34.reuse ;  /* 0x00000027b9b97223 */ /* 0x180fe20000010022 */
[-C--:B------:R-:W-:Y:S01]  /*28f0*/  FFMA.FTZ R43, R184, R39.reuse, R34 ;  /* 0x00000027b82b7223 */ /* 0x080fe20000010022 */
[----:B------:R-:W-:Y:S01]  /*2900*/  @P0 FADD.FTZ R142, R142, R41 ;  /* 0x000000298e8e0221 */ /* 0x000fe20000010000 */
[----:B------:R-:W-:Y:S02]  /*2910*/  @P0 HADD2.F32 R41, -RZ, R42.H0_H0 ;  /* 0x2000002aff290230 */ /* 0x000fe40000004100 */
[----:B------:R-:W-:Y:S01]  /*2920*/  @P0 FADD.FTZ R147, R147, R40 ;  /* 0x0000002893930221 */ /* 0x000fe20000010000 */
[-CC-:B------:R-:W-:Y:S01]  /*2930*/  FFMA.FTZ R186, R186, R39.reuse, R34.reuse ;  /* 0x00000027baba7223 */ /* 0x180fe20000010022 */
[-CC-:B------:R-:W-:Y:S01]  /*2940*/  FFMA.FTZ R40, R189, R39.reuse, R34.reuse ;  /* 0x00000027bd287223 */ /* 0x180fe20000010022 */
[-CC-:B------:R-:W-:Y:S01]  /*2950*/  FFMA.FTZ R188, R188, R39.reuse, R34.reuse ;  /* 0x00000027bcbc7223 */ /* 0x180fe20000010022 */
[----:B------:R-:W-:Y:S01]  /*2960*/  @P0 FADD.FTZ R148, R148, R41 ;  /* 0x0000002994940221 */ /* 0x000fe20000010000 */
[-CC-:B------:R-:W-:Y:S01]  /*2970*/  FFMA.FTZ R42, R197, R39.reuse, R34.reuse ;  /* 0x00000027c52a7223 */ /* 0x180fe20000010022 */
[-CC-:B------:R-:W-:Y:S01]  /*2980*/  FFMA.FTZ R41, R192, R39.reuse, R34.reuse ;  /* 0x00000027c0297223 */ /* 0x180fe20000010022 */
[-CC-:B------:R-:W-:Y:S01]  /*2990*/  FFMA.FTZ R44, R199, R39.reuse, R34.reuse ;  /* 0x00000027c72c7223 */ /* 0x180fe20000010022 */
[----:B------:R-:W-:Y:S01]  /*29a0*/  FFMA.FTZ R139, R196, R39, R34 ;  /* 0x00000027c48b7223 */ /* 0x000fe20000010022 */
[----:B------:R-:W-:Y:S01]  /*29b0*/  @P0 MOV R34, R56 ;  /* 0x0000003800220202 */ /* 0x000fe20000000f00 */
[----:B------:R-:W-:Y:S01]  /*29c0*/  FADD.FTZ R185, R138, -R185 ;  /* 0x800000b98ab97221 */ /* 0x000fe20000010000 */
[----:B------:R-:W-:Y:S01]  /*29d0*/  @P0 SHF.R.U32.HI R168, RZ, 0x10, R55 ;  /* 0x00000010ffa80819 */ /* 0x000fe20000011637 */
[----:B------:R-:W-:Y:S01]  /*29e0*/  FADD.FTZ R175, R173, -R186 ;  /* 0x800000baadaf7221 */ /* 0x000fe20000010000 */
[----:B------:R-:W-:Y:S01]  /*29f0*/  FADD.FTZ R187, R187, -R40 ;  /* 0x80000028bbbb7221 */ /* 0x000fe20000010000 */
[----:B------:R-:W-:-:S02]  /*2a00*/  @P0 HADD2.F32 R34, -RZ, R34.H0_H0 ;  /* 0x20000022ff220230 */ /* 0x000fc40000004100 */
[----:B------:R-:W-:Y:S01]  /*2a10*/  FMUL.FTZ R173, R166, R185 ;  /* 0x000000b9a6ad7220 */ /* 0x000fe20000410000 */
[----:B------:R-:W-:Y:S01]  /*2a20*/  @P0 SHF.R.U64 R40, R56, 0x10, R57 ;  /* 0x0000001038280819 */ /* 0x000fe20000001239 */
[----:B------:R-:W-:Y:S01]  /*2a30*/  FADD.FTZ R43, R156, -R43 ;  /* 0x8000002b9c2b7221 */ /* 0x000fe20000010000 */
[----:B------:R-:W-:Y:S02]  /*2a40*/  @P0 HADD2.F32 R39, -RZ, R168.H0_H0 ;  /* 0x200000a8ff270230 */ /* 0x000fe40000004100 */
[----:B------:R-:W-:Y:S01]  /*2a50*/  @P0 FADD.FTZ R173, R173, R34 ;  /* 0x00000022adad0221 */ /* 0x000fe20000010000 */
[C---:B------:R-:W-:Y:S01]  /*2a60*/  FMUL.FTZ R175, R166.reuse, R175 ;  /* 0x000000afa6af7220 */ /* 0x040fe20000410000 */
[C---:B------:R-:W-:Y:S01]  /*2a70*/  FMUL.FTZ R168, R166.reuse, R43 ;  /* 0x0000002ba6a87220 */ /* 0x040fe20000410000 */
[----:B------:R-:W-:Y:S02]  /*2a80*/  @P0 HADD2.F32 R34, -RZ, R40.H0_H0 ;  /* 0x20000028ff220230 */ /* 0x000fe40000004100 */
[----:B------:R-:W-:Y:S01]  /*2a90*/  FADD.FTZ R179, R195, -R188 ;  /* 0x800000bcc3b37221 */ /* 0x000fe20000010000 */
[----:B------:R-:W-:Y:S01]  /*2aa0*/  FMUL.FTZ R176, R166, R187 ;  /* 0x000000bba6b07220 */ /* 0x000fe20000410000 */
[----:B------:R-:W-:Y:S01]  /*2ab0*/  @P0 FADD.FTZ R168, R168, R39 ;  /* 0x00000027a8a80221 */ /* 0x000fe20000010000 */
[----:B------:R-:W-:Y:S01]  /*2ac0*/  @P0 MOV R39, R57 ;  /* 0x0000003900270202 */ /* 0x000fe20000000f00 */
[----:B------:R-:W-:Y:S01]  /*2ad0*/  @P0 FADD.FTZ R175, R175, R34 ;  /* 0x00000022afaf0221 */ /* 0x000fe20000010000 */
[----:B------:R-:W-:Y:S01]  /*2ae0*/  @P0 SHF.R.U32.HI R34, RZ, 0x10, R57 ;  /* 0x00000010ff220819 */ /* 0x000fe20000011639 */
[----:B------:R0:W1:Y:S01]  /*2af0*/  F2F.F16.F32 R35, R33 ;  /* 0x0000002100237304 */ /* 0x0000620000200800 */
[----:B------:R-:W-:Y:S01]  /*2b00*/  FMUL.FTZ R179, R166, R179 ;  /* 0x000000b3a6b37220 */ /* 0x000fe20000410000 */
[----:B------:R-:W-:-:S02]  /*2b10*/  @P0 HADD2.F32 R39, -RZ, R39.H0_H0 ;  /* 0x20000027ff270230 */ /* 0x000fc40000004100 */
[----:B------:R-:W-:Y:S01]  /*2b20*/  FADD.FTZ R41, R190, -R41 ;  /* 0x80000029be297221 */ /* 0x000fe20000010000 */
[----:B------:R-:W-:Y:S01]  /*2b30*/  @P0 HADD2.F32 R34, -RZ, R34.H0_H0 ;  /* 0x20000022ff220230 */ /* 0x000fe20000004100 */
[----:B------:R-:W-:Y:S01]  /*2b40*/  ISETP.NE.AND.EX P2, PT, RZ, UR19, PT, P2 ;  /* 0x00000013ff007c0c */ /* 0x000fe2000bf45320 */
[----:B------:R-:W-:Y:S01]  /*2b50*/  @P0 FADD.FTZ R155, R155, R0 ;  /* 0x000000009b9b0221 */ /* 0x000fe20000010000 */
[----:B------:R-:W-:Y:S01]  /*2b60*/  @P0 FADD.FTZ R176, R176, R39 ;  /* 0x00000027b0b00221 */ /* 0x000fe20000010000 */
[----:B------:R-:W-:Y:S01]  /*2b70*/  F2F.F16.F32 R157, R136 ;  /* 0x00000088009d7304 */ /* 0x000fe20000200800 */
[----:B------:R-:W-:Y:S01]  /*2b80*/  @P0 MOV R39, R58 ;  /* 0x0000003a00270202 */ /* 0x000fe20000000f00 */
[----:B------:R-:W-:Y:S01]  /*2b90*/  @P0 FADD.FTZ R179, R179, R34 ;  /* 0x00000022b3b30221 */ /* 0x000fe20000010000 */
[----:B------:R-:W-:Y:S01]  /*2ba0*/  FMUL.FTZ R181, R166, R41 ;  /* 0x00000029a6b57220 */ /* 0x000fe20000410000 */
[--C-:B------:R-:W-:Y:S01]  /*2bb0*/  @P0 SHF.R.U64 R34, R58, 0x10, R59.reuse ;  /* 0x000000103a220819 */ /* 0x100fe2000000123b */
[----:B------:R-:W-:Y:S01]  /*2bc0*/  FADD.FTZ R193, R193, -R42 ;  /* 0x8000002ac1c17221 */ /* 0x000fe20000010000 */
[----:B------:R-:W-:Y:S01]  /*2bd0*/  @P0 SHF.R.U32.HI R41, RZ, 0x10, R59 ;  /* 0x00000010ff290819 */ /* 0x000fe2000001163b */
[----:B------:R-:W-:Y:S01]  /*2be0*/  FADD.FTZ R191, R191, -R44 ;  /* 0x8000002cbfbf7221 */ /* 0x000fe20000010000 */
[----:B------:R-:W2:Y:S01]  /*2bf0*/  F2F.F16.F32 R38, R46 ;  /* 0x0000002e00267304 */ /* 0x000ea20000200800 */
[----:B------:R-:W-:Y:S01]  /*2c00*/  FADD.FTZ R139, R194, -R139 ;  /* 0x8000008bc28b7221 */ /* 0x000fe20000010000 */
[----:B------:R-:W-:-:S02]  /*2c10*/  @P0 HADD2.F32 R39, -RZ, R39.H0_H0 ;  /* 0x20000027ff270230 */ /* 0x000fc40000004100 */
[C---:B------:R-:W-:Y:S01]  /*2c20*/  FMUL.FTZ R180, R166.reuse, R193 ;  /* 0x000000c1a6b47220 */ /* 0x040fe20000410000 */
[----:B------:R-:W-:Y:S01]  /*2c30*/  @P0 MOV R40, R59 ;  /* 0x0000003b00280202 */ /* 0x000fe20000000f00 */
[----:B------:R-:W-:Y:S01]  /*2c40*/  @P0 HADD2.F32 R34, -RZ, R34.H0_H0 ;  /* 0x20000022ff220230 */ /* 0x000fe20000004100 */
[----:B0-----:R-:W-:Y:S01]  /*2c50*/  @P1 F2FP.F16.F32.PACK_AB R33, RZ, R33 ;  /* 0x00000021ff21123e */ /* 0x001fe200000000ff */
[C---:B------:R-:W-:Y:S01]  /*2c60*/  FMUL.FTZ R182, R166.reuse, R191 ;  /* 0x000000bfa6b67220 */ /* 0x040fe20000410000 */
[----:B------:R-:W0:Y:S01]  /*2c70*/  F2F.F16.F32 R171, R159 ;  /* 0x0000009f00ab7304 */ /* 0x000e220000200800 */
[----:B------:R-:W-:Y:S02]  /*2c80*/  @P0 HADD2.F32 R41, -RZ, R41.H0_H0 ;  /* 0x20000029ff290230 */ /* 0x000fe40000004100 */
[----:B------:R-:W-:Y:S01]  /*2c90*/  FMUL.FTZ R166, R166, R139 ;  /* 0x0000008ba6a67220 */ /* 0x000fe20000410000 */
[----:B------:R-:W-:Y:S01]  /*2ca0*/  @P0 FADD.FTZ R180, R180, R39 ;  /* 0x00000027b4b40221 */ /* 0x000fe20000010000 */
[----:B------:R-:W-:Y:S01]  /*2cb0*/  @P1 PRMT R130, R33, 0x7610, R130 ;  /* 0x0000761021821816 */ /* 0x000fe20000000082 */
[----:B------:R-:W-:-:S02]  /*2cc0*/  @P0 HADD2.F32 R39, -RZ, R40.H0_H0 ;  /* 0x20000028ff270230 */ /* 0x000fc40000004100 */
[----:B------:R-:W-:Y:S01]  /*2cd0*/  @P0 FADD.FTZ R181, R181, R34 ;  /* 0x00000022b5b50221 */ /* 0x000fe20000010000 */
[C---:B-1----:R-:W-:Y:S01]  /*2ce0*/  @P2 PRMT R128, R35.reuse, 0x7610, R128 ;  /* 0x0000761023802816 */ /* 0x042fe20000000080 */
[----:B------:R1:W3:Y:S01]  /*2cf0*/  F2F.F16.F32 R45, R36 ;  /* 0x00000024002d7304 */ /* 0x0002e20000200800 */
[----:B------:R-:W-:Y:S01]  /*2d00*/  @P0 FADD.FTZ R166, R166, R41 ;  /* 0x00000029a6a60221 */ /* 0x000fe20000010000 */
[C---:B--2---:R-:W-:Y:S01]  /*2d10*/  @P2 PRMT R129, R38.reuse, 0x7610, R129 ;  /* 0x0000761026812816 */ /* 0x044fe20000000081 */
[----:B------:R-:W-:Y:S01]  /*2d20*/  IMAD.WIDE.U32 R34, R35, 0x10000, RZ ;  /* 0x0001000023227825 */ /* 0x000fe200078e00ff */
[----:B------:R-:W-:-:S03]  /*2d30*/  SHF.L.U32 R38, R38, 0x10, RZ ;  /* 0x0000001026267819 */ /* 0x000fc600000006ff */
[----:B------:R-:W-:Y:S01]  /*2d40*/  @P0 FADD.FTZ R182, R182, R39 ;  /* 0x00000027b6b60221 */ /* 0x000fe20000010000 */
[----:B------:R-:W-:Y:S01]  /*2d50*/  @P1 F2FP.F16.F32.PACK_AB R190, RZ, R47 ;  /* 0x0000002fffbe123e */ /* 0x000fe200000000ff */
[----:B------:R-:W-:Y:S01]  /*2d60*/  F2F.F16.F32 R161, R137 ;  /* 0x0000008900a17304 */ /* 0x000fe20000200800 */
[----:B0-----:R-:W-:Y:S02]  /*2d70*/  SHF.L.U32 R42, R171, 0x10, RZ ;  /* 0x00000010ab2a7819 */ /* 0x001fe400000006ff */
[----:B-1----:R-:W-:Y:S02]  /*2d80*/  @P1 F2FP.F16.F32.PACK_AB R36, RZ, R36 ;  /* 0x00000024ff24123e */ /* 0x002fe400000000ff */
[----:B------:R-:W-:Y:S02]  /*2d90*/  @P1 F2FP.F16.F32.PACK_AB R191, RZ, R136 ;  /* 0x00000088ffbf123e */ /* 0x000fe400000000ff */
[----:B---3--:R-:W-:Y:S01]  /*2da0*/  @P2 PRMT R132, R45, 0x7610, R132 ;  /* 0x000076102d842816 */ /* 0x008fe20000000084 */
[----:B------:R0:W1:Y:S01]  /*2db0*/  F2F.F16.F32 R37, R32 ;  /* 0x0000002000257304 */ /* 0x0000620000200800 */
[----:B------:R-:W-:-:S02]  /*2dc0*/  LOP3.LUT R45, R35, R38, R45, 0xfe, !PT ;  /* 0x00000026232d7212 */ /* 0x000fc400078efe2d */
[----:B------:R-:W-:Y:S02]  /*2dd0*/  @P1 PRMT R131, R36, 0x7610, R131 ;  /* 0x0000761024831816 */ /* 0x000fe40000000083 */
[----:B------:R-:W-:-:S03]  /*2de0*/  @P1 F2FP.F16.F32.PACK_AB R192, RZ, R137 ;  /* 0x00000089ffc0123e */ /* 0x000fc600000000ff */
[----:B------:R-:W2:Y:S01]  /*2df0*/  F2F.F16.F32 R153, R47 ;  /* 0x0000002f00997304 */ /* 0x000ea20000200800 */
[----:B0-----:R-:W-:-:S04]  /*2e00*/  @P1 F2FP.F16.F32.PACK_AB R32, RZ, R32 ;  /* 0x00000020ff20123e */ /* 0x001fc800000000ff */
[----:B------:R-:W-:Y:S01]  /*2e10*/  @P1 PRMT R127, R32, 0x7610, R127 ;  /* 0x00007610207f1816 */ /* 0x000fe2000000007f */
[----:B------:R-:W-:Y:S01]  /*2e20*/  IMAD.WIDE.U32 R32, R157, 0x10000, RZ ;  /* 0x000100009d207825 */ /* 0x000fe200078e00ff */
[----:B-1----:R-:W-:Y:S01]  /*2e30*/  LOP3.LUT R44, R34, R37, RZ, 0xfc, !PT ;  /* 0x00000025222c7212 */ /* 0x002fe200078efcff */
[----:B------:R-:W0:Y:S01]  /*2e40*/  F2F.F16.F32 R144, R170 ;  /* 0x000000aa00907304 */ /* 0x000e220000200800 */
[----:B------:R-:W-:Y:S02]  /*2e50*/  @P2 PRMT R133, R37, 0x7610, R133 ;  /* 0x0000761025852816 */ /* 0x000fe40000000085 */
[----:B------:R-:W-:Y:S02]  /*2e60*/  LOP3.LUT R43, R33, R42, R161, 0xfe, !PT ;  /* 0x0000002a212b7212 */ /* 0x000fe400078efea1 */
[----:B--2---:R-:W-:-:S03]  /*2e70*/  LOP3.LUT R42, R32, R153, RZ, 0xfc, !PT ;  /* 0x00000099202a7212 */ /* 0x004fc600078efcff */
[----:B------:R-:W1:Y:S01]  /*2e80*/  F2F.F16.F32 R0, R155 ;  /* 0x0000009b00007304 */ /* 0x000e620000200800 */
[----:B0-----:R-:W-:-:S07]  /*2e90*/  IMAD.WIDE.U32 R32, R144, 0x10000, RZ ;  /* 0x0001000090207825 */ /* 0x001fce00078e00ff */
[----:B------:R-:W0:Y:S01]  /*2ea0*/  F2F.F16.F32 R154, R150 ;  /* 0x00000096009a7304 */ /* 0x000e220000200800 */
[----:B-1----:R-:W-:-:S07]  /*2eb0*/  IMAD.WIDE.U32 R34, R0, 0x10000, RZ ;  /* 0x0001000000227825 */ /* 0x002fce00078e00ff */
[----:B------:R-:W1:Y:S01]  /*2ec0*/  F2F.F16.F32 R146, R140 ;  /* 0x0000008c00927304 */ /* 0x000e620000200800 */
[----:B0-----:R-:W-:-:S07]  /*2ed0*/  SHF.L.U32 R36, R154, 0x10, RZ ;  /* 0x000000109a247819 */ /* 0x001fce00000006ff */
[----:B------:R-:W0:Y:S01]  /*2ee0*/  F2F.F16.F32 R151, R172 ;  /* 0x000000ac00977304 */ /* 0x000e220000200800 */
[----:B-1----:R-:W-:-:S07]  /*2ef0*/  SHF.L.U32 R37, R146, 0x10, RZ ;  /* 0x0000001092257819 */ /* 0x002fce00000006ff */
[----:B------:R-:W1:Y:S01]  /*2f00*/  F2F.F16.F32 R145, R158 ;  /* 0x0000009e00917304 */ /* 0x000e620000200800 */
[----:B0-----:R-:W-:-:S07]  /*2f10*/  LOP3.LUT R33, R33, R36, R151, 0xfe, !PT ;  /* 0x0000002421217212 */ /* 0x001fce00078efe97 */
[----:B------:R-:W0:Y:S01]  /*2f20*/  F2F.F16.F32 R156, R147 ;  /* 0x00000093009c7304 */ /* 0x000e220000200800 */
[----:B-1----:R-:W-:-:S07]  /*2f30*/  LOP3.LUT R35, R35, R37, R145, 0xfe, !PT ;  /* 0x0000002523237212 */ /* 0x002fce00078efe91 */
[----:B------:R-:W1:Y:S01]  /*2f40*/  F2F.F16.F32 R174, R168 ;  /* 0x000000a800ae7304 */ /* 0x000e620000200800 */
[----:B0-----:R-:W-:-:S07]  /*2f50*/  IMAD.WIDE.U32 R36, R156, 0x10000, RZ ;  /* 0x000100009c247825 */ /* 0x001fce00078e00ff */
[----:B------:R-:W0:Y:S01]  /*2f60*/  F2F.F16.F32 R169, R148 ;  /* 0x0000009400a97304 */ /* 0x000e220000200800 */
[----:B-1----:R-:W-:-:S07]  /*2f70*/  SHF.L.U32 R138, R174, 0x10, RZ ;  /* 0x00000010ae8a7819 */ /* 0x002fce00000006ff */
[----:B------:R-:W1:Y:S01]  /*2f80*/  F2F.F16.F32 R178, R175 ;  /* 0x000000af00b27304 */ /* 0x000e620000200800 */
[----:B0-----:R-:W-:-:S07]  /*2f90*/  LOP3.LUT R37, R37, R138, R169, 0xfe, !PT ;  /* 0x0000008a25257212 */ /* 0x001fce00078efea9 */
[----:B------:R-:W0:Y:S01]  /*2fa0*/  F2F.F16.F32 R186, R181 ;  /* 0x000000b500ba7304 */ /* 0x000e220000200800 */
[----:B------:R-:W-:Y:S02]  /*2fb0*/  @P1 F2FP.F16.F32.PACK_AB R138, RZ, R46 ;  /* 0x0000002eff8a123e */ /* 0x000fe400000000ff */
[----:B------:R-:W-:Y:S02]  /*2fc0*/  IADD3 R46, P5, R165, UR20, RZ ;  /* 0x00000014a52e7c10 */ /* 0x000fe4000ffbe0ff */
[----:B------:R-:W-:Y:S01]  /*2fd0*/  @P1 PRMT R134, R138, 0x7610, R134 ;  /* 0x000076108a861816 */ /* 0x000fe20000000086 */
[----:B-1----:R-:W-:Y:S02]  /*2fe0*/  IMAD.WIDE.U32 R38, R178, 0x10000, RZ ;  /* 0x00010000b2267825 */ /* 0x002fe400078e00ff */
[----:B------:R-:W1:Y:S01]  /*2ff0*/  F2F.F16.F32 R184, R179 ;  /* 0x000000b300b87304 */ /* 0x000e620000200800 */
[----:B------:R-:W-:Y:S01]  /*3000*/  IADD3.X R47, R167, UR21, RZ, P5, !PT ;  /* 0x00000015a72f7c10 */ /* 0x000fe2000affe4ff */
[----:B0-----:R-:W-:-:S06]  /*3010*/  IMAD.WIDE.U32 R40, R186, 0x10000, RZ ;  /* 0x00010000ba287825 */ /* 0x001fcc00078e00ff */
[----:B------:R-:W0:Y:S01]  /*3020*/  F2F.F16.F32 R188, R166 ;  /* 0x000000a600bc7304 */ /* 0x000e220000200800 */
[----:B-1----:R-:W-:-:S07]  /*3030*/  SHF.L.U32 R139, R184, 0x10, RZ ;  /* 0x00000010b88b7819 */ /* 0x002fce00000006ff */
[----:B------:R-:W1:Y:S01]  /*3040*/  F2F.F16.F32 R143, R160 ;  /* 0x000000a0008f7304 */ /* 0x000e620000200800 */
[----:B0-----:R-:W-:-:S07]  /*3050*/  SHF.L.U32 R189, R188, 0x10, RZ ;  /* 0x00000010bcbd7819 */ /* 0x001fce00000006ff */
        /* <DEDUP_REMOVED lines=22> */
.L_x_2489:
        /* <DEDUP_REMOVED lines=13> */
.L_x_2490:
        /* <DEDUP_REMOVED lines=20> */
.L_x_2491:
        /* <DEDUP_REMOVED lines=13> */
.L_x_2492:
        /* <DEDUP_REMOVED lines=20> */
.L_x_2493:
        /* <DEDUP_REMOVED lines=13> */
.L_x_2494:
        /* <DEDUP_REMOVED lines=20> */
.L_x_2495:
        /* <DEDUP_REMOVED lines=13> */
.L_x_2496:
        /* <DEDUP_REMOVED lines=20> */
.L_x_2497:
        /* <DEDUP_REMOVED lines=13> */
.L_x_2498:
        /* <DEDUP_REMOVED lines=16> */
.L_x_2499:
[----:B---3--:R-:W-:Y:S02]  /*3bd0*/  IADD3 R32, P5, R123, UR20, RZ ;  /* 0x000000147b207c10 */ /* 0x008fe4000ffbe0ff */
        /* <DEDUP_REMOVED lines=20> */
.L_x_2500:
        /* <DEDUP_REMOVED lines=9> */
.L_x_2501:
        /* <DEDUP_REMOVED lines=14> */
.L_x_2502:
[----:B------:R-:W-:Y:S01]  /*3e90*/  SEL R0, RZ, 0x1, P3 ;  /* 0x00000001ff007807 */ /* 0x000fe20001800000 */
[----:B------:R-:W-:Y:S06]  /*3ea0*/  @!P4 BRA `(.L_x_2503) ;  /* 0xffffffc400bcc947 */ /* 0x000fec000383ffff */
[----:B------:R-:W-:Y:S01]  /*3eb0*/  MOV R10, R86 ;  /* 0x00000056000a7202 */ /* 0x000fe20000000f00 */
[----:B------:R-:W-:Y:S01]  /*3ec0*/  IMAD.MOV.U32 R5, RZ, RZ, R116 ;  /* 0x000000ffff057224 */ /* 0x000fe200078e0074 */
        /* <DEDUP_REMOVED lines=29> */
[----:B------:R-:W-:-:S07]  /*40a0*/  MOV R67, R63 ;  /* 0x0000003f00437202 */ /* 0x000fce0000000f00 */
.L_x_2487:
        /* <DEDUP_REMOVED lines=25> */
.L_x_2488:
[----:B------:R-:W-:Y:S01]  /*4240*/  HFMA2.MMA R44, -RZ, RZ, 0, 9.5367431640625e-07 ;  /* 0x00000010ff2c7435 */ /* 0x000fe200000001ff */
[----:B------:R-:W-:Y:S02]  /*4250*/  MOV R45, R35 ;  /* 0x00000023002d7202 */ /* 0x000fe40000000f00 */
[----:B------:R-:W-:Y:S02]  /*4260*/  MOV R47, 0x1f ;  /* 0x0000001f002f7802 */ /* 0x000fe40000000f00 */
[----:B------:R-:W-:-:S07]  /*4270*/  MOV R42, 0xffffffff ;  /* 0xffffffff002a7802 */ /* 0x000fce0000000f00 */
[----:B-----5:R-:W-:Y:S05]  /*4280*/  WARPSYNC.COLLECTIVE R42, `(.L_x_2504) ;  /* 0x000000002a087348 */ /* 0x020fea0003c00000 */
[----:B------:R0:W1:Y:S02]  /*4290*/  SHFL.DOWN P5, R43, R45, R44, R47 ;  /* 0x0800002c2d2b7389 */ /* 0x00006400000a002f */
[----:B01---5:R-:W-:Y:S01]  /*42a0*/  ENDCOLLECTIVE ;  /* 0x000000000000791b */ /* 0x023fe20003800000 */
.L_x_2504:
[----:B------:R-:W-:Y:S02]  /*42b0*/  MOV R45, R37 ;  /* 0x00000025002d7202 */ /* 0x000fe40000000f00 */
[----:B------:R-:W-:-:S07]  /*42c0*/  MOV R34, R43 ;  /* 0x0000002b00227202 */ /* 0x000fce0000000f00 */
[----:B------:R-:W-:Y:S05]  /*42d0*/  WARPSYNC.COLLECTIVE R42, `(.L_x_2505) ;  /* 0x000000002a087348 */ /* 0x000fea0003c00000 */
[----:B------:R0:W1:Y:S02]  /*42e0*/  SHFL.DOWN P5, R43, R45, R44, R47 ;  /* 0x0800002c2d2b7389 */ /* 0x00006400000a002f */
[----:B01----:R-:W-:Y:S01]  /*42f0*/  ENDCOLLECTIVE ;  /* 0x000000000000791b */ /* 0x003fe20003800000 */
.L_x_2505:
[----:B------:R-:W-:-:S05]  /*4300*/  FADD.FTZ R34, R35, R34 ;  /* 0x0000002223227221 */ /* 0x000fca0000010000 */
[----:B------:R-:W-:Y:S01]  /*4310*/  MOV R45, R34 ;  /* 0x00000022002d7202 */ /* 0x000fe20000000f00 */
[----:B------:R-:W-:Y:S01]  /*4320*/  IMAD.MOV.U32 R44, RZ, RZ, 0x8 ;  /* 0x00000008ff2c7424 */ /* 0x000fe200078e00ff */
[----:B------:R-:W-:-:S07]  /*4330*/  MOV R36, R43 ;  /* 0x0000002b00247202 */ /* 0x000fce0000000f00 */
[----:B------:R-:W-:Y:S05]  /*4340*/  WARPSYNC.COLLECTIVE R42, `(.L_x_2506) ;  /* 0x000000002a087348 */ /* 0x000fea0003c00000 */
[----:B------:R0:W1:Y:S02]  /*4350*/  SHFL.DOWN P5, R43, R45, R44, R47 ;  /* 0x0800002c2d2b7389 */ /* 0x00006400000a002f */
[----:B01----:R-:W-:Y:S01]  /*4360*/  ENDCOLLECTIVE ;  /* 0x000000000000791b */ /* 0x003fe20003800000 */
.L_x_2506:
[----:B------:R-:W-:-:S05]  /*4370*/  FADD.FTZ R36, R37, R36 ;  /* 0x0000002425247221 */ /* 0x000fca0000010000 */
[----:B------:R-:W-:Y:S02]  /*4380*/  MOV R45, R36 ;  /* 0x00000024002d7202 */ /* 0x000fe40000000f00 */
[----:B------:R-:W-:-:S07]  /*4390*/  MOV R39, R43 ;  /* 0x0000002b00277202 */ /* 0x000fce0000000f00 */
[----:B------:R-:W-:Y:S05]  /*43a0*/  WARPSYNC.COLLECTIVE R42, `(.L_x_2507) ;  /* 0x000000002a087348 */ /* 0x000fea0003c00000 */
[----:B------:R0:W1:Y:S02]  /*43b0*/  SHFL.DOWN P5, R43, R45, R44, R47 ;  /* 0x0800002c2d2b7389 */ /* 0x00006400000a002f */
[----:B01----:R-:W-:Y:S01]  /*43c0*/  ENDCOLLECTIVE ;  /* 0x000000000000791b */ /* 0x003fe20003800000 */
.L_x_2507:
[----:B------:R-:W-:Y:S01]  /*43d0*/  FADD.FTZ R39, R34, R39 ;  /* 0x0000002722277221 */ /* 0x000fe20000010000 */
[----:B------:R-:W-:-:S04]  /*43e0*/  HFMA2.MMA R44, -RZ, RZ, 0, 2.384185791015625e-07 ;  /* 0x00000004ff2c7435 */ /* 0x000fc800000001ff */
[----:B------:R-:W-:Y:S02]  /*43f0*/  MOV R45, R39 ;  /* 0x00000027002d7202 */ /* 0x000fe40000000f00 */
[----:B------:R-:W-:-:S07]  /*4400*/  MOV R41, R43 ;  /* 0x0000002b00297202 */ /* 0x000fce0000000f00 */
[----:B------:R-:W-:Y:S05]  /*4410*/  WARPSYNC.COLLECTIVE R42, `(.L_x_2508) ;  /* 0x000000002a087348 */ /* 0x000fea0003c00000 */
[----:B------:R0:W1:Y:S02]  /*4420*/  SHFL.DOWN P5, R43, R45, R44, R47 ;  /* 0x0800002c2d2b7389 */ /* 0x00006400000a002f */
[----:B01----:R-:W-:Y:S01]  /*4430*/  ENDCOLLECTIVE ;  /* 0x000000000000791b */ /* 0x003fe20003800000 */
.L_x_2508:
[----:B------:R-:W-:-:S05]  /*4440*/  FADD.FTZ R41, R36, R41 ;  /* 0x0000002924297221 */ /* 0x000fca0000010000 */
[----:B------:R-:W-:Y:S02]  /*4450*/  MOV R45, R41 ;  /* 0x00000029002d7202 */ /* 0x000fe40000000f00 */
[----:B------:R-:W-:-:S07]  /*4460*/  MOV R38, R43 ;  /* 0x0000002b00267202 */ /* 0x000fce0000000f00 */
[----:B------:R-:W-:Y:S05]  /*4470*/  WARPSYNC.COLLECTIVE R42, `(.L_x_2509) ;  /* 0x000000002a087348 */ /* 0x000fea0003c00000 */
[----:B------:R0:W1:Y:S02]  /*4480*/  SHFL.DOWN P5, R43, R45, R44, R47 ;  /* 0x0800002c2d2b7389 */ /* 0x00006400000a002f */
[----:B01----:R-:W-:Y:S01]  /*4490*/  ENDCOLLECTIVE ;  /* 0x000000000000791b */ /* 0x003fe20003800000 */
.L_x_2509:
[----:B------:R-:W-:Y:S01]  /*44a0*/  FADD.FTZ R38, R39, R38 ;  /* 0x0000002627267221 */ /* 0x000fe20000010000 */
[----:B------:R-:W-:-:S04]  /*44b0*/  HFMA2.MMA R44, -RZ, RZ, 0, 1.1920928955078125e-07 ;  /* 0x00000002ff2c7435 */ /* 0x000fc800000001ff */
[----:B------:R-:W-:Y:S02]  /*44c0*/  MOV R45, R38 ;  /* 0x00000026002d7202 */ /* 0x000fe40000000f00 */
[----:B------:R-:W-:-:S07]  /*44d0*/  MOV R40, R43 ;  /* 0x0000002b00287202 */ /* 0x000fce0000000f00 */
[----:B------:R-:W-:Y:S05]  /*44e0*/  WARPSYNC.COLLECTIVE R42, `(.L_x_2510) ;  /* 0x000000002a087348 */ /* 0x000fea0003c00000 */
[----:B------:R0:W1:Y:S02]  /*44f0*/  SHFL.DOWN P5, R43, R45, R44, R47 ;  /* 0x0800002c2d2b7389 */ /* 0x00006400000a002f */
[----:B01----:R-:W-:Y:S01]  /*4500*/  ENDCOLLECTIVE ;  /* 0x000000000000791b */ /* 0x003fe20003800000 */
.L_x_2510:
[----:B------:R-:W-:-:S05]  /*4510*/  FADD.FTZ R40, R41, R40 ;  /* 0x0000002829287221 */ /* 0x000fca0000010000 */
[----:B------:R-:W-:Y:S02]  /*4520*/  MOV R45, R40 ;  /* 0x00000028002d7202 */ /* 0x000fe40000000f00 */
[----:B------:R-:W-:-:S07]  /*4530*/  MOV R35, R43 ;  /* 0x0000002b00237202 */ /* 0x000fce0000000f00 */
[----:B------:R-:W-:Y:S05]  /*4540*/  WARPSYNC.COLLECTIVE R42, `(.L_x_2511) ;  /* 0x000000002a087348 */ /* 0x000fea0003c00000 */
[----:B------:R0:W1:Y:S02]  /*4550*/  SHFL.DOWN P5, R43, R45, R44, R47 ;  /* 0x0800002c2d2b7389 */ /* 0x00006400000a002f */
[----:B01----:R-:W-:Y:S01]  /*4560*/  ENDCOLLECTIVE ;  /* 0x000000000000791b */ /* 0x003fe20003800000 */
.L_x_2511:
[----:B------:R-:W-:Y:S01]  /*4570*/  FADD.FTZ R35, R38, R35 ;  /* 0x0000002326237221 */ /* 0x000fe20000010000 */
[----:B------:R-:W-:-:S04]  /*4580*/  HFMA2.MMA R44, -RZ, RZ, 0, 5.9604644775390625e-08 ;  /* 0x00000001ff2c7435 */ /* 0x000fc800000001ff */
[----:B------:R-:W-:Y:S02]  /*4590*/  MOV R45, R35 ;  /* 0x00000023002d7202 */ /* 0x000fe40000000f00 */
[----:B------:R-:W-:-:S07]  /*45a0*/  MOV R37, R43 ;  /* 0x0000002b00257202 */ /* 0x000fce0000000f00 */
[----:B------:R-:W-:Y:S05]  /*45b0*/  WARPSYNC.COLLECTIVE R42, `(.L_x_2512) ;  /* 0x000000002a087348 */ /* 0x000fea0003c00000 */
[----:B------:R0:W1:Y:S02]  /*45c0*/  SHFL.DOWN P5, R43, R45, R44, R47 ;  /* 0x0800002c2d2b7389 */ /* 0x00006400000a002f */
[----:B01----:R-:W-:Y:S01]  /*45d0*/  ENDCOLLECTIVE ;  /* 0x000000000000791b */ /* 0x003fe20003800000 */
.L_x_2512:
[----:B------:R-:W-:-:S05]  /*45e0*/  FADD.FTZ R37, R40, R37 ;  /* 0x0000002528257221 */ /* 0x000fca0000010000 */
[----:B------:R-:W-:Y:S02]  /*45f0*/  MOV R45, R37 ;  /* 0x00000025002d7202 */ /* 0x000fe40000000f00 */
[----:B------:R-:W-:-:S07]  /*4600*/  MOV R136, R43 ;  /* 0x0000002b00887202 */ /* 0x000fce0000000f00 */
[----:B------:R-:W-:Y:S05]  /*4610*/  WARPSYNC.COLLECTIVE R42, `(.L_x_2513) ;  /* 0x000000002a087348 */ /* 0x000fea0003c00000 */
[----:B------:R0:W1:Y:S02]  /*4620*/  SHFL.DOWN P5, R43, R45, R44, R47 ;  /* 0x0800002c2d2b7389 */ /* 0x00006400000a002f */
[----:B01----:R-:W-:Y:S01]  /*4630*/  ENDCOLLECTIVE ;  /* 0x000000000000791b */ /* 0x003fe20003800000 */
.L_x_2513:
[----:B------:R-:W-:Y:S01]  /*4640*/  MOV R34, R43 ;  /* 0x0000002b00227202 */ /* 0x000fe20000000f00 */
[----:B------:R-:W-:Y:S06]  /*4650*/  BRA `(.L_x_2514) ;  /* 0xffffffd800547947 */ /* 0x000fec000383ffff */
.L_x_2515:
        /* <DEDUP_REMOVED lines=10> */
.L_x_4555:


//--------------------- .text._ZN10layer_norm31ln_parallel_residual_bwd_kernelINS_13Kernel_traitsIf6__halfS2_S2_fjLj7168ELj1ELj1ELj8ELj8ENS_18Kernel_traits_baseILj7168EfS2_S2_S2_fjLj256EEEEELb1ELb0ELb0EEEvNS_9BwdParamsE --------------------------
	.section	.text._ZN10layer_norm31ln_parallel_residual_bwd_kernelINS_13Kernel_traitsIf6__halfS2_S2_fjLj7168ELj1ELj1ELj8ELj8ENS_18Kernel_traits_baseILj7168EfS2_S2_S2_fjLj256EEEEELb1ELb0ELb0EEEvNS_9BwdParamsE,"ax",@progbits
	.align	128
        .global         _ZN10layer_norm31ln_parallel_residual_bwd_kernelINS_13Kernel_traitsIf6__halfS2_S2_fjLj7168ELj1ELj1ELj8ELj8ENS_18Kernel_traits_baseILj7168EfS2_S2_S2_fjLj256EEEEELb1ELb0ELb0EEEvNS_9BwdParamsE
        .type           _ZN10layer_norm31ln_parallel_residual_bwd_kernelINS_13Kernel_traitsIf6__halfS2_S2_fjLj7168ELj1ELj1ELj8ELj8ENS_18Kernel_traits_baseILj7168EfS2_S2_S2_fjLj256EEEEELb1ELb0ELb0EEEvNS_9BwdParamsE,@function
        .size           _ZN10layer_norm31ln_parallel_residual_bwd_kernelINS_13Kernel_traitsIf6__halfS2_S2_fjLj7168ELj1ELj1ELj8ELj8ENS_18Kernel_traits_baseILj7168EfS2_S2_S2_fjLj256EEEEELb1ELb0ELb0EEEvNS_9BwdParamsE,(.L_x_4556 - _ZN10layer_norm31ln_parallel_residual_bwd_kernelINS_13Kernel_traitsIf6__halfS2_S2_fjLj7168ELj1ELj1ELj8ELj8ENS_18Kernel_traits_baseILj7168EfS2_S2_S2_fjLj256EEEEELb1ELb0ELb0EEEvNS_9BwdParamsE)
        .other          _ZN10layer_norm31ln_parallel_residual_bwd_kernelINS_13Kernel_traitsIf6__halfS2_S2_fjLj7168ELj1ELj1ELj8ELj8ENS_18Kernel_traits_baseILj7168EfS2_S2_S2_fjLj256EEEEELb1ELb0ELb0EEEvNS_9BwdParamsE,@"STO_CUDA_ENTRY STV_DEFAULT"
_ZN10layer_norm31ln_parallel_residual_bwd_kernelINS_13Kernel_traitsIf6__halfS2_S2_fjLj7168ELj1ELj1ELj8ELj8ENS_18Kernel_traits_baseILj7168EfS2_S2_S2_fjLj256EEEEELb1ELb0ELb0EEEvNS_9BwdParamsE:
.text._ZN10layer_norm31ln_parallel_residual_bwd_kernelINS_13Kernel_traitsIf6__halfS2_S2_fjLj7168ELj1ELj1ELj8ELj8ENS_18Kernel_traits_baseILj7168EfS2_S2_S2_fjLj256EEEEELb1ELb0ELb0EEEvNS_9BwdParamsE:
[----:B------:R-:W0:Y:S01]  /*0000*/  LDC R1, c[0x0][0x28] ;  /* 0x00000a00ff017b82 */ /* 0x000e220000000800 */
[----:B------:R-:W-:Y:S01]  /*0010*/  ULDC UR4, c[0x0][0x218] ;  /* 0x0000860000047ab9 */ /* 0x000fe20000000800 */
[----:B0-----:R-:W-:Y:S01]  /*0020*/  IADD3 R1, R1, -0x68, RZ ;  /* 0xffffff9801017810 */ /* 0x001fe20007ffe0ff */
[----:B------:R-:W-:Y:S01]  /*0030*/  IMAD.U32 R2, RZ, RZ, UR4 ;  /* 0x00000004ff027e24 */ /* 0x000fe2000f8e00ff */
[----:B------:R-:W0:Y:S01]  /*0040*/  S2R R148, SR_TID.X ;  /* 0x0000000000947919 */ /* 0x000e220000002100 */
[----:B------:R-:W-:-:S03]  /*0050*/  LOP3.LUT R169, R169, 0xfffffff7, RZ, 0xc0, !PT ;  /* 0xfffffff7a9a97812 */ /* 0x000fc600078ec0ff */
[----:B------:R-:W1:Y:S01]  /*0060*/  S2UR UR6, SR_CTAID.X ;  /* 0x00000000000679c3 */ /* 0x000e620000002500 */
[----:B------:R-:W-:Y:S01]  /*0070*/  ULDC UR7, c[0x0][0x214] ;  /* 0x0000850000077ab9 */ /* 0x000fe20000000800 */
[----:B------:R2:W-:Y:S01]  /*0080*/  STL [R1+0x60], R2 ;  /* 0x0000600201007387 */ /* 0x0005e20000100800 */
[----:B------:R-:W-:Y:S01]  /*0090*/  SHF.R.S32.HI R0, RZ, 0x1f, R2 ;  /* 0x0000001fff007819 */ /* 0x000fe20000011402 */
[----:B------:R-:W-:Y:S01]  /*00a0*/  ULDC UR17, c[0x0][0x298] ;  /* 0x0000a60000117ab9 */ /* 0x000fe20000000800 */
[----:B------:R-:W-:Y:S01]  /*00b0*/  ULDC UR22, c[0x0][0x218] ;  /* 0x0000860000167ab9 */ /* 0x000fe20000000800 */
[----:B------:R3:W4:Y:S01]  /*00c0*/  LDL.64 R44, [R1] ;  /* 0x00000000012c7983 */ /* 0x0007220000100a00 */
[----:B------:R-:W-:Y:S01]  /*00d0*/  LEA.HI R0, R0, R2, RZ, 0x2 ;  /* 0x0000000200007211 */ /* 0x000fe200078f10ff */
[----:B------:R-:W-:Y:S01]  /*00e0*/  ULDC UR16, c[0x0][0x290] ;  /* 0x0000a40000107ab9 */ /* 0x000fe20000000800 */
[----:B------:R-:W-:Y:S01]  /*00f0*/  ULDC.64 UR8, c[0x0][0x2c8] ;  /* 0x0000b20000087ab9 */ /* 0x000fe20000000a00 */
[----:B------:R3:W4:Y:S01]  /*0100*/  LDL.64 R46, [R1+0x8] ;  /* 0x00000800012e7983 */ /* 0x0007220000100a00 */
[----:B------:R-:W-:Y:S01]  /*0110*/  ULDC.64 UR14, c[0x0][0x300] ;  /* 0x0000c000000e7ab9 */ /* 0x000fe20000000a00 */
[----:B------:R-:W-:Y:S01]  /*0120*/  ULDC.64 UR10, c[0x0][0x238] ;  /* 0x00008e00000a7ab9 */ /* 0x000fe20000000a00 */
[----:B------:R-:W-:Y:S01]  /*0130*/  ULDC.64 UR12, c[0x0][0x240] ;  /* 0x00009000000c7ab9 */ /* 0x000fe20000000a00 */
[----:B------:R3:W3:Y:S01]  /*0140*/  LDL.64 R64, [R1+0x50] ;  /* 0x0000500001407983 */ /* 0x0006e20000100a00 */
[----:B------:R-:W-:Y:S01]  /*0150*/  ULDC.64 UR18, c[0x0][0x308] ;  /* 0x0000c20000127ab9 */ /* 0x000fe20000000a00 */
[----:B------:R-:W-:-:S02]  /*0160*/  ULDC.64 UR20, c[0x0][0x210] ;  /* 0x0000840000147ab9 */ /* 0x000fc40000000a00 */
[----:B------:R0:W3:Y:S04]  /*0170*/  LDL.64 R66, [R1+0x58] ;  /* 0x0000580001427983 */ /* 0x0000e80000100a00 */
[----:B------:R0:W3:Y:S04]  /*0180*/  LDL.64 R60, [R1+0x40] ;  /* 0x00004000013c7983 */ /* 0x0000e80000100a00 */
[----:B------:R1:W3:Y:S04]  /*0190*/  LDL.64 R62, [R1+0x48] ;  /* 0x00004800013e7983 */ /* 0x0002e80000100a00 */
[----:B------:R1:W3:Y:S01]  /*01a0*/  LDL.64 R56, [R1+0x30] ;  /* 0x0000300001387983 */ /* 0x0002e20000100a00 */
[----:B0-----:R-:W-:-:S02]  /*01b0*/  LOP3.LUT R3, R148, 0xff, RZ, 0xc, !PT ;  /* 0x000000ff94037812 */ /* 0x001fc400078e0cff */
[----:B------:R-:W-:Y:S01]  /*01c0*/  LOP3.LUT R10, R148, 0xff, RZ, 0xc0, !PT ;  /* 0x000000ff940a7812 */ /* 0x000fe200078ec0ff */
[----:B------:R0:W3:Y:S01]  /*01d0*/  LDL.64 R58, [R1+0x38] ;  /* 0x00003800013a7983 */ /* 0x0000e20000100a00 */
[----:B------:R-:W-:Y:S02]  /*01e0*/  LEA.HI.SX32 R0, R0, R3, 0x1e ;  /* 0x0000000300007211 */ /* 0x000fe400078ff2ff */
[----:B------:R-:W-:Y:S01]  /*01f0*/  MOV R43, R10 ;  /* 0x0000000a002b7202 */ /* 0x000fe20000000f00 */
[----:B------:R0:W3:Y:S01]  /*0200*/  LDL.64 R52, [R1+0x20] ;  /* 0x0000200001347983 */ /* 0x0000e20000100a00 */
[C---:B------:R-:W-:Y:S02]  /*0210*/  LOP3.LUT P6, RZ, R0.reuse, 0xffffff00, RZ, 0xc0, !PT ;  /* 0xffffff0000ff7812 */ /* 0x040fe400078cc0ff */
[C---:B------:R-:W-:Y:S01]  /*0220*/  ISETP.GE.U32.AND P5, PT, R0.reuse, 0x200, PT ;  /* 0x000002000000780c */ /* 0x040fe20003fa6070 */
[----:B------:R0:W3:Y:S01]  /*0230*/  LDL.64 R54, [R1+0x28] ;  /* 0x0000280001367983 */ /* 0x0000e20000100a00 */
[----:B------:R-:W-:-:S02]  /*0240*/  ISETP.GE.U32.AND P4, PT, R0, 0x300, PT ;  /* 0x000003000000780c */ /* 0x000fc40003f86070 */
[C---:B------:R-:W-:Y:S01]  /*0250*/  ISETP.GE.U32.AND P3, PT, R0.reuse, 0x400, PT ;  /* 0x000004000000780c */ /* 0x040fe20003f66070 */
[----:B------:R0:W3:Y:S01]  /*0260*/  LDL.64 R48, [R1+0x10] ;  /* 0x0000100001307983 */ /* 0x0000e20000100a00 */
[----:B------:R-:W-:-:S03]  /*0270*/  ISETP.GE.U32.AND P0, PT, R0, 0x500, PT ;  /* 0x000005000000780c */ /* 0x000fc60003f06070 */
[----:B------:R0:W3:Y:S02]  /*0280*/  LDL.64 R50, [R1+0x18] ;  /* 0x0000180001327983 */ /* 0x0000e40000100a00 */
        /* <DEDUP_REMOVED lines=15> */
[----:B------:R-:W-:-:S06]  /*0380*/  LOP3.LUT R169, R169, 0xfffffffe, RZ, 0xc0, !PT ;  /* 0xfffffffea9a97812 */ /* 0x000fcc00078ec0ff */
[----:B------:R-:W2:Y:S01]  /*0390*/  @P3 LDC.64 R18, c[0x0][0x260] ;  /* 0x00009800ff123b82 */ /* 0x000ea20000000a00 */
[C---:B-1----:R-:W-:Y:S01]  /*03a0*/  @P6 IMAD.WIDE.U32 R4, R43.reuse, 0x10, R4 ;  /* 0x000000102b046825 */ /* 0x042fe200078e0004 */
[----:B------:R-:W-:Y:S02]  /*03b0*/  @P6 LOP3.LUT R43, R43, 0x100, RZ, 0xfc, !PT ;  /* 0x000001002b2b6812 */ /* 0x000fe400078efcff */
[----:B------:R-:W-:-:S04]  /*03c0*/  @P3 LOP3.LUT R169, R169, 0x1, RZ, 0xfc, !PT ;  /* 0x00000001a9a93812 */ /* 0x000fc800078efcff */
[----:B------:R-:W1:Y:S01]  /*03d0*/  @P3 LDC.64 R20, c[0x0][0x268] ;  /* 0x00009a00ff143b82 */ /* 0x000e620000000a00 */
[----:B0-----:R-:W-:-:S07]  /*03e0*/  @P5 IMAD.WIDE.U32 R10, R43, 0x10, R6 ;  /* 0x000000102b0a5825 */ /* 0x001fce00078e0006 */
[----:B------:R-:W0:Y:S01]  /*03f0*/  @P0 LDC.64 R22, c[0x0][0x260] ;  /* 0x00009800ff160b82 */ /* 0x000e220000000a00 */
[----:B------:R-:W-:-:S07]  /*0400*/  @P5 IMAD.WIDE.U32 R12, R43, 0x10, R8 ;  /* 0x000000102b0c5825 */ /* 0x000fce00078e0008 */
[----:B------:R-:W0:Y:S01]  /*0410*/  @P0 LDC.64 R24, c[0x0][0x268] ;  /* 0x00009a00ff180b82 */ /* 0x000e220000000a00 */
[----:B------:R-:W-:-:S07]  /*0420*/  @P5 VIADD R43, R43, 0x100 ;  /* 0x000001002b2b5836 */ /* 0x000fce0000000000 */
[----:B------:R-:W0:Y:S01]  /*0430*/  @P1 LDC.64 R6, c[0x0][0x260] ;  /* 0x00009800ff061b82 */ /* 0x000e220000000a00 */
[----:B------:R-:W-:-:S07]  /*0440*/  @P4 IMAD.WIDE.U32 R14, R43, 0x10, R14 ;  /* 0x000000102b0e4825 */ /* 0x000fce00078e000e */
[----:B------:R-:W0:Y:S01]  /*0450*/  @P1 LDC.64 R8, c[0x0][0x268] ;  /* 0x00009a00ff081b82 */ /* 0x000e220000000a00 */
[C---:B------:R-:W-:Y:S01]  /*0460*/  @P4 IMAD.WIDE.U32 R16, R43.reuse, 0x10, R16 ;  /* 0x000000102b104825 */ /* 0x040fe200078e0010 */
[----:B------:R-:W-:-:S05]  /*0470*/  @P4 IADD3 R43, R43, 0x100, RZ ;  /* 0x000001002b2b4810 */ /* 0x000fca0007ffe0ff */
[C---:B--2---:R-:W-:Y:S01]  /*0480*/  @P3 IMAD.WIDE.U32 R18, R43.reuse, 0x10, R18 ;  /* 0x000000102b123825 */ /* 0x044fe200078e0012 */
[----:B------:R-:W2:Y:S03]  /*0490*/  @P2 LDC.64 R30, c[0x0][0x260] ;  /* 0x00009800ff1e2b82 */ /* 0x000ea60000000a00 */
[C---:B-1----:R-:W-:Y:S01]  /*04a0*/  @P3 IMAD.WIDE.U32 R20, R43.reuse, 0x10, R20 ;  /* 0x000000102b143825 */ /* 0x042fe200078e0014 */
[----:B------:R1:W5:Y:S03]  /*04b0*/  @P3 LDG.E.128 R220, desc[UR4][R18.64] ;  /* 0x0000000412dc3981 */ /* 0x000366000c1e1d00 */
[----:B------:R-:W-:Y:S01]  /*04c0*/  @P3 VIADD R43, R43, 0x100 ;  /* 0x000001002b2b3836 */ /* 0x000fe20000000000 */
[----:B------:R1:W5:Y:S01]  /*04d0*/  @P3 LDG.E.128 R216, desc[UR4][R20.64] ;  /* 0x0000000414d83981 */ /* 0x000362000c1e1d00 */
[----:B------:R-:W1:Y:S02]  /*04e0*/  @P2 LDC.64 R40, c[0x0][0x268] ;  /* 0x00009a00ff282b82 */ /* 0x000e640000000a00 */
[----:B0-----:R-:W-:-:S04]  /*04f0*/  @P0 IMAD.WIDE.U32 R22, R43, 0x10, R22 ;  /* 0x000000102b160825 */ /* 0x001fc800078e0016 */
[C---:B------:R-:W-:Y:S01]  /*0500*/  @P0 IMAD.WIDE.U32 R24, R43.reuse, 0x10, R24 ;  /* 0x000000102b180825 */ /* 0x040fe200078e0018 */
[----:B------:R-:W-:Y:S01]  /*0510*/  @P0 IADD3 R43, R43, 0x100, RZ ;  /* 0x000001002b2b0810 */ /* 0x000fe20007ffe0ff */
[----:B------:R0:W5:Y:S04]  /*0520*/  @P0 LDG.E.128 R212, desc[UR4][R22.64] ;  /* 0x0000000416d40981 */ /* 0x000168000c1e1d00 */
[C---:B------:R-:W-:Y:S01]  /*0530*/  @P1 IMAD.WIDE.U32 R26, R43.reuse, 0x10, R6 ;  /* 0x000000102b1a1825 */ /* 0x040fe200078e0006 */
[----:B------:R0:W5:Y:S03]  /*0540*/  @P0 LDG.E.128 R208, desc[UR4][R24.64] ;  /* 0x0000000418d00981 */ /* 0x000166000c1e1d00 */
[C---:B------:R-:W-:Y:S01]  /*0550*/  @P1 IMAD.WIDE.U32 R28, R43.reuse, 0x10, R8 ;  /* 0x000000102b1c1825 */ /* 0x040fe200078e0008 */
[----:B------:R0:W5:Y:S04]  /*0560*/  @P1 LDG.E.128 R204, desc[UR4][R26.64] ;  /* 0x000000041acc1981 */ /* 0x000168000c1e1d00 */
[----:B------:R0:W5:Y:S04]  /*0570*/  @P1 LDG.E.128 R200, desc[UR4][R28.64] ;  /* 0x000000041cc81981 */ /* 0x000168000c1e1d00 */
[----:B----4-:R-:W4:Y:S04]  /*0580*/  @P4 LDG.E.128 R44, desc[UR4][R16.64] ;  /* 0x00000004102c4981 */ /* 0x010f28000c1e1d00 */
[----:B---3--:R-:W3:Y:S04]  /*0590*/  @P6 LDG.E.128 R64, desc[UR4][R2.64] ;  /* 0x0000000402406981 */ /* 0x008ee8000c1e1d00 */
[----:B------:R-:W3:Y:S04]  /*05a0*/  @P6 LDG.E.128 R60, desc[UR4][R4.64] ;  /* 0x00000004043c6981 */ /* 0x000ee8000c1e1d00 */
[----:B------:R-:W3:Y:S04]  /*05b0*/  @P5 LDG.E.128 R56, desc[UR4][R10.64] ;  /* 0x000000040a385981 */ /* 0x000ee8000c1e1d00 */
[----:B------:R-:W3:Y:S04]  /*05c0*/  @P5 LDG.E.128 R52, desc[UR4][R12.64] ;  /* 0x000000040c345981 */ /* 0x000ee8000c1e1d00 */
[----:B------:R-:W3:Y:S01]  /*05d0*/  @P4 LDG.E.128 R48, desc[UR4][R14.64] ;  /* 0x000000040e304981 */ /* 0x000ee2000c1e1d00 */
[----:B------:R-:W-:Y:S01]  /*05e0*/  @P1 VIADD R43, R43, 0x100 ;  /* 0x000001002b2b1836 */ /* 0x000fe20000000000 */
[----:B------:R-:W-:-:S03]  /*05f0*/  LOP3.LUT R169, R169, 0xffffffef, RZ, 0xc0, !PT ;  /* 0xffffffefa9a97812 */ /* 0x000fc600078ec0ff */
[----:B--2---:R-:W-:Y:S01]  /*0600*/  @P2 IMAD.WIDE.U32 R6, R43, 0x10, R30 ;  /* 0x000000102b062825 */ /* 0x004fe200078e001e */
        /* <DEDUP_REMOVED lines=54> */
[----:B------:R-:W-:Y:S04]  /*0970*/  @P6 STL.64 [R1+0x40], R60 ;  /* 0x0000403c01006387 */ /* 0x000fe80000100a00 */
[----:B------:R-:W-:Y:S04]  /*0980*/  @P6 STL.64 [R1+0x48], R62 ;  /* 0x0000483e01006387 */ /* 0x000fe80000100a00 */
[----:B------:R3:W-:Y:S04]  /*0990*/  @P5 STL.64 [R1+0x30], R56 ;  /* 0x0000303801005387 */ /* 0x0007e80000100a00 */
[----:B------:R4:W-:Y:S04]  /*09a0*/  @P5 STL.64 [R1+0x38], R58 ;  /* 0x0000383a01005387 */ /* 0x0009e80000100a00 */
[----:B------:R0:W-:Y:S01]  /*09b0*/  @P5 STL.64 [R1+0x20], R52 ;  /* 0x0000203401005387 */ /* 0x0001e20000100a00 */
[----:B-1----:R-:W-:-:S03]  /*09c0*/  CS2R R44, SRZ ;  /* 0x00000000002c7805 */ /* 0x002fc6000001ff00 */
[----:B------:R1:W-:Y:S01]  /*09d0*/  @P5 STL.64 [R1+0x28], R54 ;  /* 0x0000283601005387 */ /* 0x0003e20000100a00 */
[----:B--2---:R-:W-:Y:S02]  /*09e0*/  CS2R R46, SRZ ;  /* 0x00000000002e7805 */ /* 0x004fe4000001ff00 */
[----:B---3--:R-:W-:Y:S01]  /*09f0*/  CS2R R56, SRZ ;  /* 0x0000000000387805 */ /* 0x008fe2000001ff00 */
        /* <DEDUP_REMOVED lines=12> */
[----:B------:R-:W-:Y:S01]  /*0ac0*/  HFMA2.MMA R252, -RZ, RZ, 0, 5.9604644775390625e-08 ;  /* 0x00000001fffc7435 */ /* 0x000fe200000001ff */
[----:B------:R-:W-:-:S10]  /*0ad0*/  IMAD.MOV.U32 R41, RZ, RZ, RZ ;  /* 0x000000ffff297224 */ /* 0x000fd400078e00ff */
.L_x_2559:
[----:B0-----:R-:W0:Y:S01]  /*0ae0*/  LDC.64 R152, c[0x0][0x250] ;  /* 0x00009400ff987b82 */ /* 0x001e220000000a00 */
[----:B------:R-:W1:Y:S01]  /*0af0*/  S2R R167, SR_TID.X ;  /* 0x0000000000a77919 */ /* 0x000e620000002100 */
[----:B------:R-:W-:-:S06]  /*0b00*/  LOP3.LUT P2, RZ, R169, 0x8, RZ, 0xc0, !PT ;  /* 0x00000008a9ff7812 */ /* 0x000fcc000784c0ff */
[----:B------:R-:W2:Y:S01]  /*0b10*/  LDC.64 R154, c[0x0][0x258] ;  /* 0x00009600ff9a7b82 */ /* 0x000ea20000000a00 */
[----:B------:R-:W-:-:S05]  /*0b20*/  MOV R193, UR22 ;  /* 0x0000001600c17c02 */ /* 0x000fca0008000f00 */
        /* <DEDUP_REMOVED lines=12> */
[----:B------:R-:W-:Y:S01]  /*0bf0*/  IMAD.MOV.U32 R153, RZ, RZ, RZ ;  /* 0x000000ffff997224 */ /* 0x000fe200078e00ff */
[----:B------:R-:W-:-:S03]  /*0c00*/  MOV R154, RZ ;  /* 0x000000ff009a7202 */ /* 0x000fc60000000f00 */
[----:B------:R-:W-:Y:S01]  /*0c10*/  IMAD.MOV.U32 R155, RZ, RZ, R167 ;  /* 0x000000ffff9b7224 */ /* 0x000fe200078e00a7 */
[----:B---34-:R-:W-:Y:S06]  /*0c20*/  @!P2 BRA `(.L_x_2518) ;  /* 0x000000040098a947 */ /* 0x018fec0003800000 */
[----:B------:R-:W-:Y:S01]  /*0c30*/  ISETP.NE.U32.AND P2, PT, RZ, UR8, PT ;  /* 0x00000008ff007c0c */ /* 0x000fe2000bf45070 */
[----:B------:R-:W0:Y:S01]  /*0c40*/  LDC.64 R162, c[0x0][0x2b8] ;  /* 0x0000ae00ffa27b82 */ /* 0x000e220000000a00 */
[----:B------:R1:W-:Y:S02]  /*0c50*/  STL [R1+0x64], R2 ;  /* 0x0000640201007387 */ /* 0x0003e40000100800 */
[----:B------:R-:W-:Y:S02]  /*0c60*/  ISETP.NE.AND.EX P2, PT, RZ, UR9, PT, P2 ;  /* 0x00000009ff007c0c */ /* 0x000fe4000bf45320 */
[C---:B------:R-:W-:Y:S01]  /*0c70*/  SHF.L.U32 R153, R167.reuse, 0x2, RZ ;  /* 0x00000002a7997819 */ /* 0x040fe200000006ff */
[----:B------:R-:W2:Y:S01]  /*0c80*/  LDL R248, [R1+0x54] ;  /* 0x0000540001f87983 */ /* 0x000ea20000100800 */
[C---:B------:R-:W-:Y:S01]  /*0c90*/  SHF.L.U64.HI R0, R167.reuse, 0x2, RZ ;  /* 0x00000002a7007819 */ /* 0x040fe200000102ff */
[----:B------:R-:W3:Y:S02]  /*0ca0*/  LDC.64 R194, c[0x0][0x2c0] ;  /* 0x0000b000ffc27b82 */ /* 0x000ee40000000a00 */
[----:B------:R-:W4:Y:S04]  /*0cb0*/  LDL R247, [R1+0x58] ;  /* 0x0000580001f77983 */ /* 0x000f280000100800 */
[----:B-1----:R-:W2:Y:S02]  /*0cc0*/  LDL R2, [R1+0x50] ;  /* 0x0000500001027983 */ /* 0x002ea40000100800 */
[----:B------:R-:W-:-:S02]  /*0cd0*/  @P2 LEA R154, P3, R167, UR8, 0x3 ;  /* 0x00000008a79a2c11 */ /* 0x000fc4000f8618ff */
[----:B------:R-:W4:Y:S02]  /*0ce0*/  LDL R246, [R1+0x5c] ;  /* 0x00005c0001f67983 */ /* 0x000f240000100800 */
        /* <DEDUP_REMOVED lines=20> */
[----:B----4-:R-:W-:Y:S01]  /*0e30*/  MOV R196, R154 ;  /* 0x0000009a00c47202 */ /* 0x010fe20000000f00 */
[--C-:B------:R-:W-:Y:S01]  /*0e40*/  IMAD.MOV.U32 R153, RZ, RZ, R155.reuse ;  /* 0x000000ffff997224 */ /* 0x100fe200078e009b */
[--C-:B------:R-:W-:Y:S02]  /*0e50*/  SHF.R.U64 R154, R154, 0x10, R155.reuse ;  /* 0x000000109a9a7819 */ /* 0x100fe4000000129b */
[----:B------:R-:W-:Y:S01]  /*0e60*/  SHF.R.U32.HI R193, RZ, 0x10, R155 ;  /* 0x00000010ffc17819 */ /* 0x000fe2000001169b */
[----:B0-----:R-:W-:Y:S02]  /*0e70*/  HADD2.F32 R164, -RZ, R196.H0_H0 ;  /* 0x200000c4ffa47230 */ /* 0x001fe40000004100 */
[----:B------:R-:W-:Y:S02]  /*0e80*/  HADD2.F32 R155, -RZ, R154.H0_H0 ;  /* 0x2000009aff9b7230 */ /* 0x000fe40000004100 */
[----:B------:R-:W-:-:S02]  /*0e90*/  HADD2.F32 R154, -RZ, R153.H0_H0 ;  /* 0x20000099ff9a7230 */ /* 0x000fc40000004100 */
[----:B------:R-:W-:Y:S02]  /*0ea0*/  HADD2.F32 R153, -RZ, R193.H0_H0 ;  /* 0x200000c1ff997230 */ /* 0x000fe40000004100 */
[C---:B------:R-:W-:Y:S01]  /*0eb0*/  FADD.FTZ R196, -R0.reuse, R164 ;  /* 0x000000a400c47221 */ /* 0x040fe20000010100 */
[C---:B------:R-:W-:Y:S01]  /*0ec0*/  FADD.FTZ R164, -R0.reuse, R155 ;  /* 0x0000009b00a47221 */ /* 0x040fe20000010100 */
[C---:B------:R-:W-:Y:S01]  /*0ed0*/  FADD.FTZ R154, -R0.reuse, R154 ;  /* 0x0000009a009a7221 */ /* 0x040fe20000010100 */
[----:B------:R-:W-:Y:S01]  /*0ee0*/  FADD.FTZ R153, -R0, R153 ;  /* 0x0000009900997221 */ /* 0x000fe20000010100 */
[----:B--2---:R-:W-:-:S05]  /*0ef0*/  MOV R0, R162 ;  /* 0x000000a200007202 */ /* 0x004fca0000000f00 */
[----:B------:R-:W-:Y:S02]  /*0f00*/  HADD2.F32 R199, -RZ, R0.H0_H0 ;  /* 0x20000000ffc77230 */ /* 0x000fe40000004100 */
[----:B------:R-:W-:Y:S02]  /*0f10*/  FMUL.FTZ R0, R168, R196 ;  /* 0x000000c4a8007220 */ /* 0x000fe40000410000 */
[----:B------:R-:W2:Y:S01]  /*0f20*/  LDL R196, [R1+0x40] ;  /* 0x0000400001c47983 */ /* 0x000ea20000100800 */
[----:B---3--:R-:W-:Y:S02]  /*0f30*/  MOV R198, R194 ;  /* 0x000000c200c67202 */ /* 0x008fe40000000f00 */
[--C-:B------:R-:W-:Y:S01]  /*0f40*/  SHF.R.U64 R193, R162, 0x10, R163.reuse ;  /* 0x00000010a2c17819 */ /* 0x100fe200000012a3 */
[--C-:B------:R-:W-:Y:S01]  /*0f50*/  IMAD.MOV.U32 R162, RZ, RZ, R163.reuse ;  /* 0x000000ffffa27224 */ /* 0x100fe200078e00a3 */
[----:B------:R-:W-:Y:S01]  /*0f60*/  SHF.R.U32.HI R155, RZ, 0x10, R163 ;  /* 0x00000010ff9b7819 */ /* 0x000fe200000116a3 */
[--C-:B------:R-:W-:Y:S01]  /*0f70*/  IMAD.MOV.U32 R163, RZ, RZ, R195.reuse ;  /* 0x000000ffffa37224 */ /* 0x100fe200078e00c3 */
[----:B------:R-:W-:-:S02]  /*0f80*/  SHF.R.U64 R197, R194, 0x10, R195 ;  /* 0x00000010c2c57819 */ /* 0x000fc400000012c3 */
[----:B------:R-:W-:Y:S01]  /*0f90*/  SHF.R.U32.HI R194, RZ, 0x10, R195 ;  /* 0x00000010ffc27819 */ /* 0x000fe200000116c3 */
[----:B------:R-:W-:Y:S02]  /*0fa0*/  HADD2.F32 R195, -RZ, R198.H0_H0 ;  /* 0x200000c6ffc37230 */ /* 0x000fe40000004100 */
        /* <DEDUP_REMOVED lines=9> */
[----:B------:R-:W-:-:S03]  /*1040*/  HADD2.F32 R195, -RZ, R197.H0_H0 ;  /* 0x200000c5ffc37230 */ /* 0x000fc60000004100 */
[----:B------:R-:W4:Y:S01]  /*1050*/  LDL R197, [R1+0x48] ;  /* 0x0000480001c57983 */ /* 0x000f220000100800 */
[----:B------:R-:W-:Y:S02]  /*1060*/  HADD2.F32 R193, -RZ, R193.H0_H0 ;  /* 0x200000c1ffc17230 */ /* 0x000fe40000004100 */
[----:B------:R-:W-:-:S03]  /*1070*/  FMUL.FTZ R164, R168, R164 ;  /* 0x000000a4a8a47220 */ /* 0x000fc60000410000 */
[----:B------:R-:W-:Y:S01]  /*1080*/  FADD.FTZ R69, R69, R193 ;  /* 0x000000c145457221 */ /* 0x000fe20000010000 */
[----:B------:R-:W-:Y:S01]  /*1090*/  FFMA.FTZ R41, R164, R193, R41 ;  /* 0x000000c1a4297223 */ /* 0x000fe20000010029 */
[----:B------:R-:W-:Y:S02]  /*10a0*/  HADD2.F32 R162, -RZ, R162.H0_H0 ;  /* 0x200000a2ffa27230 */ /* 0x000fe40000004100 */
[----:B------:R-:W-:-:S03]  /*10b0*/  HADD2.F32 R155, -RZ, R155.H0_H0 ;  /* 0x2000009bff9b7230 */ /* 0x000fc60000004100 */
[----:B------:R-:W-:Y:S01]  /*10c0*/  FADD.FTZ R70, R70, R162 ;  /* 0x000000a246467221 */ /* 0x000fe20000010000 */
[----:B------:R-:W-:Y:S01]  /*10d0*/  FADD.FTZ R125, R125, R195 ;  /* 0x000000c37d7d7221 */ /* 0x000fe20000010000 */
[----:B------:R-:W-:Y:S01]  /*10e0*/  FADD.FTZ R71, R71, R155 ;  /* 0x0000009b47477221 */ /* 0x000fe20000010000 */
[-C--:B------:R-:W-:Y:S01]  /*10f0*/  FFMA.FTZ R97, R164, R195.reuse, R97 ;  /* 0x000000c3a4617223 */ /* 0x080fe20000010061 */
[----:B--2---:R-:W-:-:S04]  /*1100*/  FMUL.FTZ R196, R196, R195 ;  /* 0x000000c3c4c47220 */ /* 0x004fc80000410000 */
[----:B------:R-:W-:Y:S01]  /*1110*/  FFMA.FTZ R248, R248, R193, R196 ;  /* 0x000000c1f8f87223 */ /* 0x000fe200000100c4 */
[----:B------:R-:W-:Y:S02]  /*1120*/  HADD2.F32 R193, -RZ, R163.H0_H0 ;  /* 0x200000a3ffc17230 */ /* 0x000fe40000004100 */
[----:B------:R-:W-:-:S03]  /*1130*/  FMUL.FTZ R163, R168, R154 ;  /* 0x0000009aa8a37220 */ /* 0x000fc60000410000 */
[----:B----4-:R-:W-:-:S04]  /*1140*/  FMUL.FTZ R154, R197, R193 ;  /* 0x000000c1c59a7220 */ /* 0x010fc80000410000 */
[-C--:B------:R-:W-:Y:S01]  /*1150*/  FFMA.FTZ R247, R247, R162.reuse, R154 ;  /* 0x000000a2f7f77223 */ /* 0x080fe2000001009a */
[----:B------:R-:W-:Y:S02]  /*1160*/  HADD2.F32 R154, -RZ, R194.H0_H0 ;  /* 0x200000c2ff9a7230 */ /* 0x000fe40000004100 */
[----:B------:R-:W-:Y:S01]  /*1170*/  FFMA.FTZ R42, R163, R162, R42 ;  /* 0x000000a2a32a7223 */ /* 0x000fe2000001002a */
[----:B------:R-:W-:Y:S02]  /*1180*/  FMUL.FTZ R162, R168, R153 ;  /* 0x00000099a8a27220 */ /* 0x000fe40000410000 */
[-C--:B---3--:R-:W-:Y:S01]  /*1190*/  FMUL.FTZ R153, R198, R154.reuse ;  /* 0x0000009ac6997220 */ /* 0x088fe20000410000 */
[----:B------:R-:W-:Y:S01]  /*11a0*/  FADD.FTZ R127, R127, R154 ;  /* 0x0000009a7f7f7221 */ /* 0x000fe20000010000 */
[----:B------:R-:W-:Y:S01]  /*11b0*/  FFMA.FTZ R99, R162, R154, R99 ;  /* 0x0000009aa2637223 */ /* 0x000fe20000010063 */
[----:B------:R-:W-:Y:S01]  /*11c0*/  FFMA.FTZ R154, R0, R199, RZ ;  /* 0x000000c7009a7223 */ /* 0x000fe200000100ff */
[----:B------:R-:W-:Y:S01]  /*11d0*/  FFMA.FTZ R246, R246, R155, R153 ;  /* 0x0000009bf6f67223 */ /* 0x000fe20000010099 */
[----:B------:R-:W-:-:S02]  /*11e0*/  FADD.FTZ R153, RZ, R199 ;  /* 0x000000c7ff997221 */ /* 0x000fc40000010000 */
[----:B------:R-:W-:Y:S02]  /*11f0*/  FFMA.FTZ R154, R164, R248, R154 ;  /* 0x000000f8a49a7223 */ /* 0x000fe4000001009a */
[----:B------:R-:W-:Y:S02]  /*1200*/  FADD.FTZ R153, R153, R248 ;  /* 0x000000f899997221 */ /* 0x000fe40000010000 */
[----:B------:R-:W-:Y:S02]  /*1210*/  FFMA.FTZ R154, R163, R247, R154 ;  /* 0x000000f7a39a7223 */ /* 0x000fe4000001009a */
[----:B------:R-:W-:Y:S01]  /*1220*/  FADD.FTZ R153, R153, R247 ;  /* 0x000000f799997221 */ /* 0x000fe20000010000 */
[----:B------:R-:W-:Y:S01]  /*1230*/  FFMA.FTZ R43, R162, R155, R43 ;  /* 0x0000009ba22b7223 */ /* 0x000fe2000001002b */
[----:B------:R-:W-:Y:S01]  /*1240*/  FADD.FTZ R126, R126, R193 ;  /* 0x000000c17e7e7221 */ /* 0x000fe20000010000 */
[----:B------:R-:W-:Y:S01]  /*1250*/  FFMA.FTZ R98, R163, R193, R98 ;  /* 0x000000c1a3627223 */ /* 0x000fe20000010062 */
[----:B------:R-:W-:Y:S01]  /*1260*/  FADD.FTZ R153, R153, R246 ;  /* 0x000000f699997221 */ /* 0x000fe20000010000 */
[----:B------:R-:W-:Y:S01]  /*1270*/  FFMA.FTZ R154, R162, R246, R154 ;  /* 0x000000f6a29a7223 */ /* 0x000fe2000001009a */
[----:B0-----:R-:W-:-:S07]  /*1280*/  IADD3 R155, R167, 0x100, RZ ;  /* 0x00000100a79b7810 */ /* 0x001fce0007ffe0ff */
.L_x_2518:
[----:B------:R-:W-:Y:S05]  /*1290*/  BSYNC B0 ;  /* 0x0000000000007941 */ /* 0x000fea0003800000 */
.L_x_2517:
[----:B------:R-:W-:Y:S01]  /*12a0*/  LOP3.LUT P2, RZ, R169, 0x4, RZ, 0xc0, !PT ;  /* 0x00000004a9ff7812 */ /* 0x000fe2000784c0ff */
[----:B------:R-:W-:-:S12]  /*12b0*/  BSSY B0, `(.L_x_2519) ;  /* 0x0000066000007945 */ /* 0x000fd80003800000 */
[----:B------:R-:W-:Y:S05]  /*12c0*/  @!P2 BRA `(.L_x_2520) ;  /* 0x000000040090a947 */ /* 0x000fea0003800000 */
[----:B------:R-:W-:Y:S01]  /*12d0*/  ISETP.NE.U32.AND P2, PT, RZ, UR8, PT ;  /* 0x00000008ff007c0c */ /* 0x000fe2000bf45070 */
[C---:B------:R-:W-:Y:S01]  /*12e0*/  IMAD.SHL.U32 R159, R155.reuse, 0x4, RZ ;  /* 0x000000049b9f7824 */ /* 0x040fe200078e00ff */
[C---:B------:R-:W-:Y:S01]  /*12f0*/  SHF.L.U64.HI R158, R155.reuse, 0x2, RZ ;  /* 0x000000029b9e7819 */ /* 0x040fe200000102ff */
[----:B------:R-:W0:Y:S01]  /*1300*/  LDC.64 R194, c[0x0][0x2c0] ;  /* 0x0000b000ffc27b82 */ /* 0x000e220000000a00 */
[----:B------:R-:W-:Y:S01]  /*1310*/  ISETP.NE.AND.EX P2, PT, RZ, UR9, PT, P2 ;  /* 0x00000009ff007c0c */ /* 0x000fe2000bf45320 */
[----:B------:R-:W2:Y:S04]  /*1320*/  LDL R244, [R1+0x34] ;  /* 0x0000340001f47983 */ /* 0x000ea80000100800 */
[----:B------:R-:W3:Y:S08]  /*1330*/  LDL R245, [R1+0x30] ;  /* 0x0000300001f57983 */ /* 0x000ef00000100800 */
[----:B------:R-:W-:-:S04]  /*1340*/  @P2 LEA R156, P3, R155, UR8, 0x3 ;  /* 0x000000089b9c2c11 */ /* 0x000fc8000f8618ff */
[----:B------:R-:W-:-:S05]  /*1350*/  @P2 LEA.HI.X R157, R155, UR9, RZ, 0x3, P3 ;  /* 0x000000099b9d2c11 */ /* 0x000fca00098f1cff */
        /* <DEDUP_REMOVED lines=24> */
[----:B0-----:R-:W-:Y:S02]  /*14e0*/  HADD2.F32 R197, -RZ, R243.H0_H0 ;  /* 0x200000f3ffc57230 */ /* 0x001fe40000004100 */
[----:B------:R-:W-:-:S02]  /*14f0*/  HADD2.F32 R196, -RZ, R156.H0_H0 ;  /* 0x2000009cffc47230 */ /* 0x000fc40000004100 */
[----:B------:R-:W-:Y:S02]  /*1500*/  HADD2.F32 R157, -RZ, R198.H0_H0 ;  /* 0x200000c6ff9d7230 */ /* 0x000fe40000004100 */
[----:B------:R-:W-:Y:S02]  /*1510*/  HADD2.F32 R156, -RZ, R242.H0_H0 ;  /* 0x200000f2ff9c7230 */ /* 0x000fe40000004100 */
[----:B------:R-:W-:Y:S01]  /*1520*/  FADD.FTZ R197, -R193, R197 ;  /* 0x000000c5c1c57221 */ /* 0x000fe20000010100 */
[----:B----4-:R-:W-:Y:S01]  /*1530*/  IMAD.MOV.U32 R198, RZ, RZ, R158 ;  /* 0x000000ffffc67224 */ /* 0x010fe200078e009e */
[--C-:B------:R-:W-:Y:S02]  /*1540*/  SHF.R.U64 R158, R158, 0x10, R159.reuse ;  /* 0x000000109e9e7819 */ /* 0x100fe4000000129f */
[----:B------:R-:W-:Y:S02]  /*1550*/  MOV R243, R159 ;  /* 0x0000009f00f37202 */ /* 0x000fe40000000f00 */
[----:B------:R-:W-:Y:S01]  /*1560*/  SHF.R.U32.HI R251, RZ, 0x10, R159 ;  /* 0x00000010fffb7819 */ /* 0x000fe2000001169f */
[----:B--2---:R-:W-:-:S02]  /*1570*/  IMAD.MOV.U32 R159, RZ, RZ, R194 ;  /* 0x000000ffff9f7224 */ /* 0x004fc400078e00c2 */
[C---:B------:R-:W-:Y:S01]  /*1580*/  FADD.FTZ R196, -R193.reuse, R196 ;  /* 0x000000c4c1c47221 */ /* 0x040fe20000010100 */
[C---:B------:R-:W-:Y:S01]  /*1590*/  FADD.FTZ R157, -R193.reuse, R157 ;  /* 0x0000009dc19d7221 */ /* 0x040fe20000010100 */
[----:B------:R-:W-:Y:S01]  /*15a0*/  FADD.FTZ R156, -R193, R156 ;  /* 0x0000009cc19c7221 */ /* 0x000fe20000010100 */
[--C-:B------:R-:W-:Y:S02]  /*15b0*/  SHF.R.U64 R194, R194, 0x10, R195.reuse ;  /* 0x00000010c2c27819 */ /* 0x100fe400000012c3 */
[----:B------:R-:W-:Y:S02]  /*15c0*/  MOV R242, R195 ;  /* 0x000000c300f27202 */ /* 0x000fe40000000f00 */
[----:B------:R-:W-:Y:S01]  /*15d0*/  SHF.R.U32.HI R193, RZ, 0x10, R195 ;  /* 0x00000010ffc17819 */ /* 0x000fe200000116c3 */
[----:B------:R-:W-:Y:S02]  /*15e0*/  HADD2.F32 R195, -RZ, R159.H0_H0 ;  /* 0x2000009fffc37230 */ /* 0x000fe40000004100 */
[----:B------:R-:W-:-:S02]  /*15f0*/  FMUL.FTZ R159, R168, R197 ;  /* 0x000000c5a89f7220 */ /* 0x000fc40000410000 */
[----:B------:R-:W2:Y:S01]  /*1600*/  LDL R197, [R1+0x20] ;  /* 0x0000200001c57983 */ /* 0x000ea20000100800 */
[----:B------:R-:W-:Y:S01]  /*1610*/  FADD.FTZ R128, R128, R195 ;  /* 0x000000c380807221 */ /* 0x000fe20000010000 */
[-C--:B------:R-:W-:Y:S01]  /*1620*/  FFMA.FTZ R100, R159, R195.reuse, R100 ;  /* 0x000000c39f647223 */ /* 0x080fe20000010064 */
[----:B--2---:R-:W-:Y:S01]  /*1630*/  FMUL.FTZ R197, R197, R195 ;  /* 0x000000c3c5c57220 */ /* 0x004fe20000410000 */
[----:B------:R-:W-:Y:S02]  /*1640*/  HADD2.F32 R195, -RZ, R158.H0_H0 ;  /* 0x2000009effc37230 */ /* 0x000fe40000004100 */
[----:B------:R-:W-:Y:S02]  /*1650*/  FMUL.FTZ R158, R168, R196 ;  /* 0x000000c4a89e7220 */ /* 0x000fe40000410000 */
[----:B------:R-:W2:Y:S01]  /*1660*/  LDL R196, [R1+0x24] ;  /* 0x0000240001c47983 */ /* 0x000ea20000100800 */
[----:B------:R-:W-:Y:S02]  /*1670*/  HADD2.F32 R194, -RZ, R194.H0_H0 ;  /* 0x200000c2ffc27230 */ /* 0x000fe40000004100 */
[----:B------:R-:W-:-:S03]  /*1680*/  HADD2.F32 R198, -RZ, R198.H0_H0 ;  /* 0x200000c6ffc67230 */ /* 0x000fc60000004100 */
        /* <DEDUP_REMOVED lines=10> */
[----:B------:R-:W-:-:S03]  /*1730*/  HADD2.F32 R194, -RZ, R242.H0_H0 ;  /* 0x200000f2ffc27230 */ /* 0x000fc60000004100 */
[----:B------:R-:W3:Y:S01]  /*1740*/  LDL R242, [R1+0x38] ;  /* 0x0000380001f27983 */ /* 0x000ee20000100800 */
[----:B------:R-:W-:Y:S01]  /*1750*/  FADD.FTZ R73, R73, R195 ;  /* 0x000000c349497221 */ /* 0x000fe20000010000 */
[----:B------:R-:W-:Y:S01]  /*1760*/  FFMA.FTZ R45, R158, R195, R45 ;  /* 0x000000c39e2d7223 */ /* 0x000fe2000001002d */
[----:B------:R-:W-:Y:S02]  /*1770*/  HADD2.F32 R195, -RZ, R243.H0_H0 ;  /* 0x200000f3ffc37230 */ /* 0x000fe40000004100 */
[----:B------:R-:W-:Y:S01]  /*1780*/  FMUL.FTZ R157, R168, R157 ;  /* 0x0000009da89d7220 */ /* 0x000fe20000410000 */
[----:B------:R-:W-:Y:S02]  /*1790*/  HADD2.F32 R193, -RZ, R193.H0_H0 ;  /* 0x200000c1ffc17230 */ /* 0x000fe40000004100 */
        /* <DEDUP_REMOVED lines=13> */
[----:B------:R-:W-:-:S03]  /*1870*/  HADD2.F32 R194, -RZ, R251.H0_H0 ;  /* 0x200000fbffc27230 */ /* 0x000fc60000004100 */
        /* <DEDUP_REMOVED lines=9> */
.L_x_2520:
[----:B------:R-:W-:Y:S05]  /*1910*/  BSYNC B0 ;  /* 0x0000000000007941 */ /* 0x000fea0003800000 */
.L_x_2519:
        /* <DEDUP_REMOVED lines=32> */
[----:B-----5:R-:W-:Y:S02]  /*1b20*/  FSEL R193, R152, RZ, !P2 ;  /* 0x000000ff98c17208 */ /* 0x020fe40005000000 */
[----:B--2---:R-:W-:Y:S01]  /*1b30*/  MOV R239, R26 ;  /* 0x0000001a00ef7202 */ /* 0x004fe20000000f00 */
[--C-:B------:R-:W-:Y:S01]  /*1b40*/  IMAD.MOV.U32 R198, RZ, RZ, R27.reuse ;  /* 0x000000ffffc67224 */ /* 0x100fe200078e001b */
[--C-:B------:R-:W-:Y:S02]  /*1b50*/  SHF.R.U64 R26, R26, 0x10, R27.reuse ;  /* 0x000000101a1a7819 */ /* 0x100fe4000000121b */
[----:B------:R-:W-:Y:S01]  /*1b60*/  SHF.R.U32.HI R238, RZ, 0x10, R27 ;  /* 0x00000010ffee7819 */ /* 0x000fe2000001161b */
[----:B0-----:R-:W-:Y:S02]  /*1b70*/  HADD2.F32 R197, -RZ, R239.H0_H0 ;  /* 0x200000efffc57230 */ /* 0x001fe40000004100 */
[----:B------:R-:W-:-:S02]  /*1b80*/  HADD2.F32 R196, -RZ, R26.H0_H0 ;  /* 0x2000001affc47230 */ /* 0x000fc40000004100 */
[----:B------:R-:W-:Y:S02]  /*1b90*/  HADD2.F32 R27, -RZ, R198.H0_H0 ;  /* 0x200000c6ff1b7230 */ /* 0x000fe40000004100 */
[----:B------:R-:W-:Y:S02]  /*1ba0*/  HADD2.F32 R26, -RZ, R238.H0_H0 ;  /* 0x200000eeff1a7230 */ /* 0x000fe40000004100 */
[C---:B------:R-:W-:Y:S01]  /*1bb0*/  FADD.FTZ R197, -R193.reuse, R197 ;  /* 0x000000c5c1c57221 */ /* 0x040fe20000010100 */
[----:B---3--:R-:W-:Y:S01]  /*1bc0*/  MOV R198, R28 ;  /* 0x0000001c00c67202 */ /* 0x008fe20000000f00 */
[--C-:B------:R-:W-:Y:S01]  /*1bd0*/  IMAD.MOV.U32 R239, RZ, RZ, R29.reuse ;  /* 0x000000ffffef7224 */ /* 0x100fe200078e001d */
[--C-:B------:R-:W-:Y:S02]  /*1be0*/  SHF.R.U64 R28, R28, 0x10, R29.reuse ;  /* 0x000000101c1c7819 */ /* 0x100fe4000000121d */
[----:B------:R-:W-:Y:S02]  /*1bf0*/  SHF.R.U32.HI R251, RZ, 0x10, R29 ;  /* 0x00000010fffb7819 */ /* 0x000fe4000001161d */
[----:B----4-:R-:W-:Y:S01]  /*1c00*/  MOV R29, R194 ;  /* 0x000000c2001d7202 */ /* 0x010fe20000000f00 */
[C---:B------:R-:W-:Y:S01]  /*1c10*/  FADD.FTZ R196, -R193.reuse, R196 ;  /* 0x000000c4c1c47221 */ /* 0x040fe20000010100 */
[C---:B------:R-:W-:Y:S01]  /*1c20*/  FADD.FTZ R27, -R193.reuse, R27 ;  /* 0x0000001bc11b7221 */ /* 0x040fe20000010100 */
[----:B------:R-:W-:Y:S01]  /*1c30*/  FADD.FTZ R26, -R193, R26 ;  /* 0x0000001ac11a7221 */ /* 0x000fe20000010100 */
[--C-:B------:R-:W-:Y:S01]  /*1c40*/  SHF.R.U64 R194, R194, 0x10, R195.reuse ;  /* 0x00000010c2c27819 */ /* 0x100fe200000012c3 */
[--C-:B------:R-:W-:Y:S01]  /*1c50*/  IMAD.MOV.U32 R238, RZ, RZ, R195.reuse ;  /* 0x000000ffffee7224 */ /* 0x100fe200078e00c3 */
[----:B------:R-:W-:Y:S01]  /*1c60*/  SHF.R.U32.HI R193, RZ, 0x10, R195 ;  /* 0x00000010ffc17819 */ /* 0x000fe200000116c3 */
[----:B------:R-:W-:-:S02]  /*1c70*/  HADD2.F32 R195, -RZ, R29.H0_H0 ;  /* 0x2000001dffc37230 */ /* 0x000fc40000004100 */
[----:B------:R-:W-:Y:S02]  /*1c80*/  FMUL.FTZ R29, R168, R197 ;  /* 0x000000c5a81d7220 */ /* 0x000fe40000410000 */
[----:B------:R-:W2:Y:S01]  /*1c90*/  LDL R197, [R1] ;  /* 0x0000000001c57983 */ /* 0x000ea20000100800 */
[----:B------:R-:W-:Y:S01]  /*1ca0*/  FADD.FTZ R132, R132, R195 ;  /* 0x000000c384847221 */ /* 0x000fe20000010000 */
[-C--:B------:R-:W-:Y:S01]  /*1cb0*/  FFMA.FTZ R104, R29, R195.reuse, R104 ;  /* 0x000000c31d687223 */ /* 0x080fe20000010068 */
[----:B--2---:R-:W-:Y:S01]  /*1cc0*/  FMUL.FTZ R197, R197, R195 ;  /* 0x000000c3c5c57220 */ /* 0x004fe20000410000 */
[----:B------:R-:W-:Y:S02]  /*1cd0*/  HADD2.F32 R195, -RZ, R28.H0_H0 ;  /* 0x2000001cffc37230 */ /* 0x000fe40000004100 */
[----:B------:R-:W-:Y:S02]  /*1ce0*/  FMUL.FTZ R28, R168, R196 ;  /* 0x000000c4a81c7220 */ /* 0x000fe40000410000 */
[----:B------:R-:W2:Y:S01]  /*1cf0*/  LDL R196, [R1+0x4] ;  /* 0x0000040001c47983 */ /* 0x000ea20000100800 */
[----:B------:R-:W-:-:S02]  /*1d00*/  HADD2.F32 R194, -RZ, R194.H0_H0 ;  /* 0x200000c2ffc27230 */ /* 0x000fc40000004100 */
        /* <DEDUP_REMOVED lines=28> */
[----:B------:R-:W-:-:S02]  /*1ed0*/  IADD3 R155, R155, 0x100, RZ ;  /* 0x000001009b9b7810 */ /* 0x000fc40007ffe0ff */
        /* <DEDUP_REMOVED lines=12> */
.L_x_2522:
[----:B------:R-:W-:Y:S05]  /*1fa0*/  BSYNC B0 ;  /* 0x0000000000007941 */ /* 0x000fea0003800000 */
.L_x_2521:
[----:B------:R-:W-:Y:S01]  /*1fb0*/  LOP3.LUT P2, RZ, R169, 0x1, RZ, 0xc0, !PT ;  /* 0x00000001a9ff7812 */ /* 0x000fe2000784c0ff */
[----:B------:R-:W-:-:S12]  /*1fc0*/  BSSY B0, `(.L_x_2523) ;  /* 0x000005f000007945 */ /* 0x000fd80003800000 */
[----:B------:R-:W-:Y:S05]  /*1fd0*/  @!P2 BRA `(.L_x_2524) ;  /* 0x000000040074a947 */ /* 0x000fea0003800000 */
[----:B------:R-:W-:Y:S01]  /*1fe0*/  ISETP.NE.U32.AND P2, PT, RZ, UR8, PT ;  /* 0x00000008ff007c0c */ /* 0x000fe2000bf45070 */
[C---:B------:R-:W-:Y:S01]  /*1ff0*/  IMAD.SHL.U32 R23, R155.reuse, 0x4, RZ ;  /* 0x000000049b177824 */ /* 0x040fe200078e00ff */
[----:B------:R-:W-:Y:S01]  /*2000*/  SHF.L.U64.HI R22, R155, 0x2, RZ ;  /* 0x000000029b167819 */ /* 0x000fe200000102ff */
[----:B------:R-:W0:Y:S01]  /*2010*/  LDC.64 R194, c[0x0][0x2c0] ;  /* 0x0000b000ffc27b82 */ /* 0x000e220000000a00 */
[----:B------:R-:W-:-:S07]  /*2020*/  ISETP.NE.AND.EX P2, PT, RZ, UR9, PT, P2 ;  /* 0x00000009ff007c0c */ /* 0x000fce000bf45320 */
[----:B------:R-:W1:Y:S06]  /*2030*/  LDC.U8 R193, c[0x0][0x2a0] ;  /* 0x0000a800ffc17b82 */ /* 0x000e6c0000000000 */
[----:B------:R-:W-:-:S04]  /*2040*/  @P2 LEA R20, P3, R155, UR8, 0x3 ;  /* 0x000000089b142c11 */ /* 0x000fc8000f8618ff */
[----:B------:R-:W-:-:S05]  /*2050*/  @P2 LEA.HI.X R21, R155, UR9, RZ, 0x3, P3 ;  /* 0x000000099b152c11 */ /* 0x000fca00098f1cff */
[----:B------:R2:W5:Y:S01]  /*2060*/  @P2 LDG.E.64 R182, desc[UR4][R20.64] ;  /* 0x0000000414b62981 */ /* 0x000562000c1e1b00 */
[----:B------:R-:W-:-:S04]  /*2070*/  ISETP.NE.U32.AND P2, PT, RZ, UR14, PT ;  /* 0x0000000eff007c0c */ /* 0x000fc8000bf45070 */
[----:B------:R-:W-:-:S13]  /*2080*/  ISETP.NE.AND.EX P2, PT, RZ, UR15, PT, P2 ;  /* 0x0000000fff007c0c */ /* 0x000fda000bf45320 */
[----:B--2---:R-:W2:Y:S02]  /*2090*/  @P2 LDC.64 R20, c[0x0][0x248] ;  /* 0x00009200ff142b82 */ /* 0x004ea40000000a00 */
[----:B--2---:R-:W-:-:S04]  /*20a0*/  @P2 IADD3 R20, P3, R23, R20, RZ ;  /* 0x0000001417142210 */ /* 0x004fc80007f7e0ff */
[----:B------:R-:W-:-:S05]  /*20b0*/  @P2 IADD3.X R21, R22, R21, RZ, P3, !PT ;  /* 0x0000001516152210 */ /* 0x000fca0001ffe4ff */
        /* <DEDUP_REMOVED lines=19> */
[----:B0-----:R-:W-:Y:S02]  /*21f0*/  HADD2.F32 R197, -RZ, R235.H0_H0 ;  /* 0x200000ebffc57230 */ /* 0x001fe40000004100 */
[----:B------:R-:W-:-:S02]  /*2200*/  HADD2.F32 R196, -RZ, R20.H0_H0 ;  /* 0x20000014ffc47230 */ /* 0x000fc40000004100 */
[----:B------:R-:W-:Y:S02]  /*2210*/  HADD2.F32 R21, -RZ, R198.H0_H0 ;  /* 0x200000c6ff157230 */ /* 0x000fe40000004100 */
[----:B------:R-:W-:Y:S02]  /*2220*/  HADD2.F32 R20, -RZ, R234.H0_H0 ;  /* 0x200000eaff147230 */ /* 0x000fe40000004100 */
[----:B---3--:R-:W-:Y:S01]  /*2230*/  IMAD.MOV.U32 R198, RZ, RZ, R22 ;  /* 0x000000ffffc67224 */ /* 0x008fe200078e0016 */
[--C-:B------:R-:W-:Y:S02]  /*2240*/  SHF.R.U64 R22, R22, 0x10, R23.reuse ;  /* 0x0000001016167819 */ /* 0x100fe40000001217 */
[----:B------:R-:W-:Y:S02]  /*2250*/  MOV R235, R23 ;  /* 0x0000001700eb7202 */ /* 0x000fe40000000f00 */
[----:B------:R-:W-:Y:S01]  /*2260*/  SHF.R.U32.HI R251, RZ, 0x10, R23 ;  /* 0x00000010fffb7819 */ /* 0x000fe20000011617 */
[----:B--2---:R-:W-:-:S02]  /*2270*/  IMAD.MOV.U32 R23, RZ, RZ, R194 ;  /* 0x000000ffff177224 */ /* 0x004fc400078e00c2 */
[C---:B------:R-:W-:Y:S01]  /*2280*/  FADD.FTZ R197, -R193.reuse, R197 ;  /* 0x000000c5c1c57221 */ /* 0x040fe20000010100 */
[C---:B------:R-:W-:Y:S01]  /*2290*/  FADD.FTZ R196, -R193.reuse, R196 ;  /* 0x000000c4c1c47221 */ /* 0x040fe20000010100 */
[C---:B------:R-:W-:Y:S01]  /*22a0*/  FADD.FTZ R21, -R193.reuse, R21 ;  /* 0x00000015c1157221 */ /* 0x040fe20000010100 */
[----:B------:R-:W-:Y:S01]  /*22b0*/  FADD.FTZ R20, -R193, R20 ;  /* 0x00000014c1147221 */ /* 0x000fe20000010100 */
[--C-:B------:R-:W-:Y:S02]  /*22c0*/  SHF.R.U64 R194, R194, 0x10, R195.reuse ;  /* 0x00000010c2c27819 */ /* 0x100fe400000012c3 */
[----:B------:R-:W-:Y:S02]  /*22d0*/  MOV R234, R195 ;  /* 0x000000c300ea7202 */ /* 0x000fe40000000f00 */
[----:B------:R-:W-:Y:S01]  /*22e0*/  SHF.R.U32.HI R193, RZ, 0x10, R195 ;  /* 0x00000010ffc17819 */ /* 0x000fe200000116c3 */
[----:B------:R-:W-:Y:S02]  /*22f0*/  HADD2.F32 R195, -RZ, R23.H0_H0 ;  /* 0x20000017ffc37230 */ /* 0x000fe40000004100 */
[----:B------:R-:W-:Y:S01]  /*2300*/  FMUL.FTZ R23, R168, R197 ;  /* 0x000000c5a8177220 */ /* 0x000fe20000410000 */
[----:B------:R-:W-:-:S02]  /*2310*/  HADD2.F32 R194, -RZ, R194.H0_H0 ;  /* 0x200000c2ffc27230 */ /* 0x000fc40000004100 */
[-C--:B------:R-:W-:Y:S01]  /*2320*/  FMUL.FTZ R197, R216, R195.reuse ;  /* 0x000000c3d8c57220 */ /* 0x080fe20000410000 */
[----:B------:R-:W-:Y:S01]  /*2330*/  FADD.FTZ R136, R136, R195 ;  /* 0x000000c388887221 */ /* 0x000fe20000010000 */
[----:B------:R-:W-:Y:S01]  /*2340*/  FFMA.FTZ R108, R23, R195, R108 ;  /* 0x000000c3176c7223 */ /* 0x000fe2000001006c */
[----:B------:R-:W-:Y:S02]  /*2350*/  HADD2.F32 R195, -RZ, R22.H0_H0 ;  /* 0x20000016ffc37230 */ /* 0x000fe40000004100 */
[----:B------:R-:W-:Y:S01]  /*2360*/  FMUL.FTZ R22, R168, R196 ;  /* 0x000000c4a8167220 */ /* 0x000fe20000410000 */
[----:B------:R-:W-:Y:S02]  /*2370*/  HADD2.F32 R198, -RZ, R198.H0_H0 ;  /* 0x200000c6ffc67230 */ /* 0x000fe40000004100 */
[-C--:B------:R-:W-:Y:S01]  /*2380*/  FMUL.FTZ R196, R217, R194.reuse ;  /* 0x000000c2d9c47220 */ /* 0x080fe20000410000 */
[----:B------:R-:W-:Y:S01]  /*2390*/  FADD.FTZ R137, R137, R194 ;  /* 0x000000c289897221 */ /* 0x000fe20000010000 */
[----:B------:R-:W-:Y:S01]  /*23a0*/  FFMA.FTZ R109, R22, R194, R109 ;  /* 0x000000c2166d7223 */ /* 0x000fe2000001006d */
[----:B------:R-:W-:-:S02]  /*23b0*/  HADD2.F32 R194, -RZ, R234.H0_H0 ;  /* 0x200000eaffc27230 */ /* 0x000fc40000004100 */
[----:B------:R-:W-:Y:S01]  /*23c0*/  FFMA.FTZ R237, R220, R198, R197 ;  /* 0x000000c6dced7223 */ /* 0x000fe200000100c5 */
[----:B------:R-:W-:Y:S01]  /*23d0*/  FADD.FTZ R81, R81, R195 ;  /* 0x000000c351517221 */ /* 0x000fe20000010000 */
[-C--:B------:R-:W-:Y:S01]  /*23e0*/  FFMA.FTZ R53, R22, R195.reuse, R53 ;  /* 0x000000c316357223 */ /* 0x080fe20000010035 */
[----:B------:R-:W-:Y:S01]  /*23f0*/  FFMA.FTZ R236, R221, R195, R196 ;  /* 0x000000c3ddec7223 */ /* 0x000fe200000100c4 */
[----:B------:R-:W-:Y:S02]  /*2400*/  HADD2.F32 R195, -RZ, R235.H0_H0 ;  /* 0x200000ebffc37230 */ /* 0x000fe40000004100 */
[----:B------:R-:W-:Y:S01]  /*2410*/  FMUL.FTZ R21, R168, R21 ;  /* 0x00000015a8157220 */ /* 0x000fe20000410000 */
[-C--:B------:R-:W-:Y:S01]  /*2420*/  FMUL.FTZ R196, R218, R194.reuse ;  /* 0x000000c2dac47220 */ /* 0x080fe20000410000 */
[----:B------:R-:W-:Y:S02]  /*2430*/  HADD2.F32 R193, -RZ, R193.H0_H0 ;  /* 0x200000c1ffc17230 */ /* 0x000fe40000004100 */
[----:B------:R-:W-:Y:S01]  /*2440*/  FADD.FTZ R153, R153, R237 ;  /* 0x000000ed99997221 */ /* 0x000fe20000010000 */
[----:B------:R-:W-:Y:S01]  /*2450*/  FFMA.FTZ R154, R23, R237, R154 ;  /* 0x000000ed179a7223 */ /* 0x000fe2000001009a */
[----:B------:R-:W-:Y:S01]  /*2460*/  FADD.FTZ R138, R138, R194 ;  /* 0x000000c28a8a7221 */ /* 0x000fe20000010000 */
[C---:B------:R-:W-:Y:S01]  /*2470*/  FFMA.FTZ R110, R21.reuse, R194, R110 ;  /* 0x000000c2156e7223 */ /* 0x040fe2000001006e */
[----:B------:R-:W-:Y:S01]  /*2480*/  FADD.FTZ R82, R82, R195 ;  /* 0x000000c352527221 */ /* 0x000fe20000010000 */
[-C--:B------:R-:W-:Y:S01]  /*2490*/  FFMA.FTZ R54, R21, R195.reuse, R54 ;  /* 0x000000c315367223 */ /* 0x080fe20000010036 */
[----:B------:R-:W-:Y:S01]  /*24a0*/  FFMA.FTZ R235, R222, R195, R196 ;  /* 0x000000c3deeb7223 */ /* 0x000fe200000100c4 */
[----:B------:R-:W-:-:S02]  /*24b0*/  HADD2.F32 R194, -RZ, R251.H0_H0 ;  /* 0x200000fbffc27230 */ /* 0x000fc40000004100 */
        /* <DEDUP_REMOVED lines=15> */
.L_x_2524:
[----:B------:R-:W-:Y:S05]  /*25b0*/  BSYNC B0 ;  /* 0x0000000000007941 */ /* 0x000fea0003800000 */
.L_x_2523:
        /* <DEDUP_REMOVED lines=30> */
[----:B------:R-:W-:Y:S02]  /*27a0*/  IADD3 R155, R155, 0x100, RZ ;  /* 0x000001009b9b7810 */ /* 0x000fe40007ffe0ff */
[----:B----4-:R-:W-:Y:S01]  /*27b0*/  MOV R231, R14 ;  /* 0x0000000e00e77202 */ /* 0x010fe20000000f00 */
        /* <DEDUP_REMOVED lines=12> */
[----:B--2---:R-:W-:Y:S01]  /*2880*/  MOV R17, R194 ;  /* 0x000000c200117202 */ /* 0x004fe20000000f00 */
[C---:B------:R-:W-:Y:S01]  /*2890*/  FADD.FTZ R196, -R193.reuse, R196 ;  /* 0x000000c4c1c47221 */ /* 0x040fe20000010100 */
[C---:B------:R-:W-:Y:S01]  /*28a0*/  FADD.FTZ R15, -R193.reuse, R15 ;  /* 0x0000000fc10f7221 */ /* 0x040fe20000010100 */
[----:B------:R-:W-:Y:S01]  /*28b0*/  FADD.FTZ R14, -R193, R14 ;  /* 0x0000000ec10e7221 */ /* 0x000fe20000010100 */
[--C-:B------:R-:W-:Y:S01]  /*28c0*/  SHF.R.U64 R194, R194, 0x10, R195.reuse ;  /* 0x00000010c2c27819 */ /* 0x100fe200000012c3 */
[--C-:B------:R-:W-:Y:S01]  /*28d0*/  IMAD.MOV.U32 R230, RZ, RZ, R195.reuse ;  /* 0x000000ffffe67224 */ /* 0x100fe200078e00c3 */
[----:B------:R-:W-:Y:S01]  /*28e0*/  SHF.R.U32.HI R193, RZ, 0x10, R195 ;  /* 0x00000010ffc17819 */ /* 0x000fe200000116c3 */
[----:B------:R-:W-:-:S02]  /*28f0*/  HADD2.F32 R195, -RZ, R17.H0_H0 ;  /* 0x20000011ffc37230 */ /* 0x000fc40000004100 */
[----:B------:R-:W-:Y:S01]  /*2900*/  FMUL.FTZ R17, R168, R197 ;  /* 0x000000c5a8117220 */ /* 0x000fe20000410000 */
[----:B------:R-:W-:Y:S02]  /*2910*/  HADD2.F32 R194, -RZ, R194.H0_H0 ;  /* 0x200000c2ffc27230 */ /* 0x000fe40000004100 */
        /* <DEDUP_REMOVED lines=41> */
.L_x_2526:
[----:B------:R-:W-:Y:S05]  /*2bb0*/  BSYNC B0 ;  /* 0x0000000000007941 */ /* 0x000fea0003800000 */
.L_x_2525:
[----:B------:R-:W-:Y:S04]  /*2bc0*/  BSSY B0, `(.L_x_2527) ;  /* 0x000005f000007945 */ /* 0x000fe80003800000 */
        /* <DEDUP_REMOVED lines=94> */
.L_x_2528:
[----:B------:R-:W-:Y:S05]  /*31b0*/  BSYNC B0 ;  /* 0x0000000000007941 */ /* 0x000fea0003800000 */
.L_x_2527:
        /* <DEDUP_REMOVED lines=30> */
[----:B---3--:R-:W-:Y:S01]  /*33a0*/  MOV R152, R4 ;  /* 0x0000000400987202 */ /* 0x008fe20000000f00 */
[--C-:B------:R-:W-:Y:S01]  /*33b0*/  IMAD.MOV.U32 R155, RZ, RZ, R5.reuse ;  /* 0x000000ffff9b7224 */ /* 0x100fe200078e0005 */
[--C-:B------:R-:W-:Y:S02]  /*33c0*/  SHF.R.U64 R4, R4, 0x10, R5.reuse ;  /* 0x0000001004047819 */ /* 0x100fe40000001205 */
[----:B------:R-:W-:Y:S01]  /*33d0*/  SHF.R.U32.HI R193, RZ, 0x10, R5 ;  /* 0x00000010ffc17819 */ /* 0x000fe20000011605 */
[----:B------:R-:W-:-:S02]  /*33e0*/  HADD2.F32 R152, -RZ, R152.H0_H0 ;  /* 0x20000098ff987230 */ /* 0x000fc40000004100 */
[----:B------:R-:W-:Y:S02]  /*33f0*/  HADD2.F32 R5, -RZ, R4.H0_H0 ;  /* 0x20000004ff057230 */ /* 0x000fe40000004100 */
[----:B------:R-:W-:Y:S02]  /*3400*/  HADD2.F32 R155, -RZ, R155.H0_H0 ;  /* 0x2000009bff9b7230 */ /* 0x000fe40000004100 */
[C---:B------:R-:W-:Y:S01]  /*3410*/  FADD.FTZ R198, -R6.reuse, R152 ;  /* 0x0000009806c67221 */ /* 0x040fe20000010100 */
[----:B------:R-:W-:Y:S02]  /*3420*/  HADD2.F32 R4, -RZ, R193.H0_H0 ;  /* 0x200000c1ff047230 */ /* 0x000fe40000004100 */
[C---:B------:R-:W-:Y:S01]  /*3430*/  FADD.FTZ R5, -R6.reuse, R5 ;  /* 0x0000000506057221 */ /* 0x040fe20000010100 */
[C---:B------:R-:W-:Y:S02]  /*3440*/  FADD.FTZ R155, -R6.reuse, R155 ;  /* 0x0000009b069b7221 */ /* 0x040fe40000010100 */
[----:B------:R-:W-:Y:S01]  /*3450*/  FADD.FTZ R152, -R6, R4 ;  /* 0x0000000406987221 */ /* 0x000fe20000010100 */
[----:B--2---:R-:W-:Y:S01]  /*3460*/  MOV R6, R194 ;  /* 0x000000c200067202 */ /* 0x004fe20000000f00 */
[----:B----4-:R-:W-:Y:S01]  /*3470*/  IMAD.MOV.U32 R4, RZ, RZ, R196 ;  /* 0x000000ffff047224 */ /* 0x010fe200078e00c4 */
[----:B------:R-:W-:Y:S01]  /*3480*/  SHF.R.U64 R194, R194, 0x10, R195 ;  /* 0x00000010c2c27819 */ /* 0x000fe200000012c3 */
[----:B------:R-:W-:-:S02]  /*3490*/  FMUL.FTZ R5, R168, R5 ;  /* 0x00000005a8057220 */ /* 0x000fc40000410000 */
[----:B------:R-:W-:Y:S02]  /*34a0*/  HADD2.F32 R193, -RZ, R6.H0_H0 ;  /* 0x20000006ffc17230 */ /* 0x000fe40000004100 */
[----:B------:R-:W-:Y:S01]  /*34b0*/  FMUL.FTZ R6, R168, R198 ;  /* 0x000000c6a8067220 */ /* 0x000fe20000410000 */
[----:B------:R-:W-:Y:S02]  /*34c0*/  HADD2.F32 R4, -RZ, R4.H0_H0 ;  /* 0x20000004ff047230 */ /* 0x000fe40000004100 */
[----:B------:R-:W-:Y:S02]  /*34d0*/  HADD2.F32 R194, -RZ, R194.H0_H0 ;  /* 0x200000c2ffc27230 */ /* 0x000fe40000004100 */
[-C--:B------:R-:W-:Y:S01]  /*34e0*/  FMUL.FTZ R198, R36, R193.reuse ;  /* 0x000000c124c67220 */ /* 0x080fe20000410000 */
[----:B------:R-:W-:Y:S01]  /*34f0*/  FADD.FTZ R148, R148, R193 ;  /* 0x000000c194947221 */ /* 0x000fe20000010000 */
[-C--:B------:R-:W-:Y:S01]  /*3500*/  FFMA.FTZ R64, R6, R4.reuse, R64 ;  /* 0x0000000406407223 */ /* 0x080fe20000010040 */
[----:B------:R-:W-:Y:S01]  /*3510*/  FADD.FTZ R92, R92, R4 ;  /* 0x000000045c5c7221 */ /* 0x000fe20000010000 */
[----:B------:R-:W-:Y:S01]  /*3520*/  FFMA.FTZ R250, R32, R4, R198 ;  /* 0x0000000420fa7223 */ /* 0x000fe200000100c6 */
[----:B------:R-:W-:Y:S01]  /*3530*/  SHF.R.U64 R4, R196, 0x10, R197 ;  /* 0x00000010c4047819 */ /* 0x000fe200000012c5 */
[----:B------:R-:W-:Y:S01]  /*3540*/  FFMA.FTZ R120, R6, R193, R120 ;  /* 0x000000c106787223 */ /* 0x000fe20000010078 */
[----:B------:R-:W-:Y:S01]  /*3550*/  FMUL.FTZ R193, R37, R194 ;  /* 0x000000c225c17220 */ /* 0x000fe20000410000 */
[----:B------:R-:W-:Y:S01]  /*3560*/  IMAD.MOV.U32 R196, RZ, RZ, R195 ;  /* 0x000000ffffc47224 */ /* 0x000fe200078e00c3 */
[----:B------:R-:W-:Y:S01]  /*3570*/  MOV R198, R197 ;  /* 0x000000c500c67202 */ /* 0x000fe20000000f00 */
[----:B------:R-:W-:-:S02]  /*3580*/  HADD2.F32 R4, -RZ, R4.H0_H0 ;  /* 0x20000004ff047230 */ /* 0x000fc40000004100 */
[----:B------:R-:W-:Y:S01]  /*3590*/  FADD.FTZ R149, R149, R194 ;  /* 0x000000c295957221 */ /* 0x000fe20000010000 */
[----:B------:R-:W-:Y:S01]  /*35a0*/  FFMA.FTZ R121, R5, R194, R121 ;  /* 0x000000c205797223 */ /* 0x000fe20000010079 */
[----:B------:R-:W-:Y:S01]  /*35b0*/  SHF.R.U32.HI R195, RZ, 0x10, R195 ;  /* 0x00000010ffc37819 */ /* 0x000fe200000116c3 */
[-C--:B------:R-:W-:Y:S01]  /*35c0*/  FFMA.FTZ R249, R33, R4.reuse, R193 ;  /* 0x0000000421f97223 */ /* 0x080fe200000100c1 */
[----:B------:R-:W-:Y:S01]  /*35d0*/  FFMA.FTZ R65, R5, R4, R65 ;  /* 0x0000000405417223 */ /* 0x000fe20000010041 */
[----:B------:R-:W-:Y:S01]  /*35e0*/  FADD.FTZ R93, R93, R4 ;  /* 0x000000045d5d7221 */ /* 0x000fe20000010000 */
[----:B------:R-:W-:Y:S01]  /*35f0*/  HADD2.F32 R194, -RZ, R198.H0_H0 ;  /* 0x200000c6ffc27230 */ /* 0x000fe20000004100 */
[----:B------:R0:W5:Y:S01]  /*3600*/  LDG.E R4, desc[UR4][R2.64] ;  /* 0x0000000402047981 */ /* 0x000162000c1e1900 */
[----:B------:R-:W-:Y:S01]  /*3610*/  SHF.R.U32.HI R193, RZ, 0x10, R197 ;  /* 0x00000010ffc17819 */ /* 0x000fe200000116c5 */
[----:B0-----:R-:W-:Y:S02]  /*3620*/  HADD2.F32 R2, -RZ, R196.H0_H0 ;  /* 0x200000c4ff027230 */ /* 0x001fe40000004100 */
[----:B------:R-:W-:-:S03]  /*3630*/  FMUL.FTZ R3, R168, R155 ;  /* 0x0000009ba8037220 */ /* 0x000fc60000410000 */
[----:B------:R-:W-:Y:S01]  /*3640*/  FMUL.FTZ R155, R38, R2 ;  /* 0x00000002269b7220 */ /* 0x000fe20000410000 */
[----:B------:R-:W-:Y:S01]  /*3650*/  FADD.FTZ R153, R153, R250 ;  /* 0x000000fa99997221 */ /* 0x000fe20000010000 */
[----:B------:R-:W-:Y:S02]  /*3660*/  FFMA.FTZ R154, R6, R250, R154 ;  /* 0x000000fa069a7223 */ /* 0x000fe4000001009a */
[----:B------:R-:W-:Y:S01]  /*3670*/  FFMA.FTZ R225, R34, R194, R155 ;  /* 0x000000c222e17223 */ /* 0x000fe2000001009b */
[----:B------:R-:W-:Y:S02]  /*3680*/  HADD2.F32 R155, -RZ, R195.H0_H0 ;  /* 0x200000c3ff9b7230 */ /* 0x000fe40000004100 */
[----:B------:R-:W-:Y:S01]  /*3690*/  FADD.FTZ R150, R150, R2 ;  /* 0x0000000296967221 */ /* 0x000fe20000010000 */
[----:B------:R-:W-:Y:S01]  /*36a0*/  FFMA.FTZ R122, R3, R2, R122 ;  /* 0x00000002037a7223 */ /* 0x000fe2000001007a */
[----:B------:R-:W-:Y:S02]  /*36b0*/  HADD2.F32 R193, -RZ, R193.H0_H0 ;  /* 0x200000c1ffc17230 */ /* 0x000fe40000004100 */
[----:B------:R-:W-:Y:S01]  /*36c0*/  FMUL.FTZ R2, R168, R152 ;  /* 0x00000098a8027220 */ /* 0x000fe20000410000 */
[----:B------:R-:W-:Y:S01]  /*36d0*/  FMUL.FTZ R152, R39, R155 ;  /* 0x0000009b27987220 */ /* 0x000fe20000410000 */
[----:B------:R-:W-:Y:S01]  /*36e0*/  FADD.FTZ R153, R153, R249 ;  /* 0x000000f999997221 */ /* 0x000fe20000010000 */
[----:B------:R-:W-:-:S02]  /*36f0*/  FFMA.FTZ R154, R5, R249, R154 ;  /* 0x000000f9059a7223 */ /* 0x000fc4000001009a */
        /* <DEDUP_REMOVED lines=11> */
.L_x_2530:
[----:B------:R-:W-:Y:S05]  /*37b0*/  BSYNC B0 ;  /* 0x0000000000007941 */ /* 0x000fea0003800000 */
.L_x_2529:
        /* <DEDUP_REMOVED lines=26> */
.L_x_2582:
[----:B------:R-:W2:Y:S01]  /*3960*/  S2R R194, SR_CgaCtaId ;  /* 0x0000000000c27919 */ /* 0x000ea20000008800 */
[----:B------:R-:W-:Y:S01]  /*3970*/  @!P3 LOP3.LUT R193, R198, 0x7, RZ, 0xc0, !PT ;  /* 0x00000007c6c1b812 */ /* 0x000fe200078ec0ff */
[----:B0-----:R-:W-:Y:S01]  /*3980*/  FADD.FTZ R153, R154, R153 ;  /* 0x000000999a997221 */ /* 0x001fe20000010000 */
[----:B-1----:R-:W-:Y:S01]  /*3990*/  MOV R154, 0x400 ;  /* 0x00000400009a7802 */ /* 0x002fe20000000f00 */
[----:B------:R-:W-:Y:S01]  /*39a0*/  FADD.FTZ R152, R195, R197 ;  /* 0x000000c5c3987221 */ /* 0x000fe20000010000 */
[----:B------:R-:W-:Y:S05]  /*39b0*/  WARPSYNC.ALL ;  /* 0x0000000000007948 */ /* 0x000fea0003800000 */
[----:B------:R-:W-:Y:S01]  /*39c0*/  @!P3 IMAD.IADD R193, R155, 0x1, R193 ;  /* 0x000000019bc1b824 */ /* 0x000fe200078e02c1 */
[----:B------:R-:W-:Y:S01]  /*39d0*/  LOP3.LUT P4, RZ, R169, 0x8, RZ, 0xc0, !PT ;  /* 0x00000008a9ff7812 */ /* 0x000fe2000788c0ff */
[----:B------:R-:W-:Y:S01]  /*39e0*/  BSSY B0, `(.L_x_2532) ;  /* 0x0000082000007945 */ /* 0x000fe20003800000 */
[----:B--2---:R-:W-:-:S04]  /*39f0*/  LEA R154, R194, R154, 0x18 ;  /* 0x0000009ac29a7211 */ /* 0x004fc800078ec0ff */
[----:B------:R-:W-:-:S05]  /*3a00*/  @!P3 LEA R193, R193, R154, 0x3 ;  /* 0x0000009ac1c1b211 */ /* 0x000fca00078e18ff */
        /* <DEDUP_REMOVED lines=71> */
[----:B------:R-:W-:-:S04]  /*3e80*/  @P4 F2FP.F16.F32.PACK_AB R155, RZ, R194 ;  /* 0x000000c2ff9b423e */ /* 0x000fc800000000ff */
[----:B------:R-:W-:Y:S01]  /*3e90*/  @P4 PRMT R175, R155, 0x7610, R175 ;  /* 0x000076109baf4816 */ /* 0x000fe200000000af */
[----:B------:R-:W-:-:S05]  /*3ea0*/  FMUL.FTZ R155, R194, UR17 ;  /* 0x00000011c29b7c20 */ /* 0x000fca0008410000 */
[----:B------:R-:W-:-:S04]  /*3eb0*/  @P3 FSEL R194, R155, RZ, P6 ;  /* 0x000000ff9bc23208 */ /* 0x000fc80003000000 */
[----:B------:R-:W-:-:S04]  /*3ec0*/  @P3 F2FP.F16.F32.PACK_AB R194, RZ, R194 ;  /* 0x000000c2ffc2323e */ /* 0x000fc800000000ff */
[----:B------:R-:W-:Y:S02]  /*3ed0*/  @P3 PRMT R190, R194, 0x7610, R190 ;  /* 0x00007610c2be3816 */ /* 0x000fe400000000be */
[----:B------:R-:W-:-:S05]  /*3ee0*/  @P5 SHF.R.U32.HI R194, RZ, 0x10, R189 ;  /* 0x00000010ffc25819 */ /* 0x000fca00000116bd */
[----:B------:R-:W-:-:S05]  /*3ef0*/  @P5 HADD2.F32 R194, -RZ, R194.H0_H0 ;  /* 0x200000c2ffc25230 */ /* 0x000fca0000004100 */
[----:B------:R-:W-:-:S05]  /*3f00*/  @P5 FADD.FTZ R153, R153, R194 ;  /* 0x000000c299995221 */ /* 0x000fca0000010000 */
[----:B------:R-:W-:-:S04]  /*3f10*/  @P4 F2FP.F16.F32.PACK_AB R194, RZ, R153 ;  /* 0x00000099ffc2423e */ /* 0x000fc800000000ff */
[----:B------:R-:W-:Y:S01]  /*3f20*/  @P4 PRMT R191, R194, 0x7610, R191 ;  /* 0x00007610c2bf4816 */ /* 0x000fe200000000bf */
[----:B------:R-:W-:Y:S01]  /*3f30*/  FMUL.FTZ R194, R153, UR17 ;  /* 0x0000001199c27c20 */ /* 0x000fe20008410000 */
[----:B------:R-:W-:-:S04]  /*3f40*/  LOP3.LUT P4, RZ, R165, 0xff, RZ, 0xc0, !PT ;  /* 0x000000ffa5ff7812 */ /* 0x000fc8000788c0ff */
[----:B------:R-:W-:Y:S02]  /*3f50*/  FSEL R154, R154, RZ, P4 ;  /* 0x000000ff9a9a7208 */ /* 0x000fe40002000000 */
[----:B------:R-:W-:-:S04]  /*3f60*/  LOP3.LUT P4, RZ, R165, 0xff00, RZ, 0xc0, !PT ;  /* 0x0000ff00a5ff7812 */ /* 0x000fc8000788c0ff */
[----:B------:R-:W-:Y:S01]  /*3f70*/  FSEL R152, R152, RZ, P4 ;  /* 0x000000ff98987208 */ /* 0x000fe20002000000 */
[----:B------:R-:W-:Y:S01]  /*3f80*/  F2F.F16.F32 R154, R154 ;  /* 0x0000009a009a7304 */ /* 0x000fe20000200800 */
[----:B------:R-:W-:-:S04]  /*3f90*/  LOP3.LUT P4, RZ, R165, 0xff0000, RZ, 0xc0, !PT ;  /* 0x00ff0000a5ff7812 */ /* 0x000fc8000788c0ff */
[----:B------:R-:W-:Y:S02]  /*3fa0*/  FSEL R155, R155, RZ, P4 ;  /* 0x000000ff9b9b7208 */ /* 0x000fe40002000000 */
[----:B------:R-:W-:Y:S01]  /*3fb0*/  @P3 LOP3.LUT P4, RZ, R166, 0xff000000, RZ, 0xc0, !PT ;  /* 0xff000000a6ff3812 */ /* 0x000fe2000788c0ff */
[----:B------:R-:W-:Y:S03]  /*3fc0*/  F2F.F16.F32 R152, R152 ;  /* 0x0000009800987304 */ /* 0x000fe60000200800 */
[C---:B------:R-:W-:Y:S02]  /*3fd0*/  @P3 FSEL R153, R194.reuse, RZ, P4 ;  /* 0x000000ffc2993208 */ /* 0x040fe40002000000 */
[----:B------:R-:W-:Y:S02]  /*3fe0*/  LOP3.LUT P4, RZ, R165, 0xff000000, RZ, 0xc0, !PT ;  /* 0xff000000a5ff7812 */ /* 0x000fe4000788c0ff */
[----:B------:R-:W-:Y:S01]  /*3ff0*/  @P3 F2FP.F16.F32.PACK_AB R153, RZ, R153 ;  /* 0x00000099ff99323e */ /* 0x000fe200000000ff */
[----:B------:R-:W-:Y:S01]  /*4000*/  F2F.F16.F32 R155, R155 ;  /* 0x0000009b009b7304 */ /* 0x000fe20000200800 */
[----:B------:R-:W-:-:S02]  /*4010*/  FSEL R194, R194, RZ, P4 ;  /* 0x000000ffc2c27208 */ /* 0x000fc40002000000 */
[----:B------:R-:W-:Y:S02]  /*4020*/  @P3 PRMT R192, R153, 0x7610, R192 ;  /* 0x0000761099c03816 */ /* 0x000fe400000000c0 */
[----:B------:R-:W-:-:S03]  /*4030*/  ISETP.NE.U32.AND P4, PT, RZ, UR18, PT ;  /* 0x00000012ff007c0c */ /* 0x000fc6000bf85070 */
[----:B------:R-:W0:Y:S01]  /*4040*/  F2F.F16.F32 R153, R194 ;  /* 0x000000c200997304 */ /* 0x000e220000200800 */
        /* <DEDUP_REMOVED lines=16> */
.L_x_2534:
        /* <DEDUP_REMOVED lines=10> */
.L_x_2535:
[----:B------:R-:W-:-:S07]  /*41f0*/  VIADD R167, R167, 0x100 ;  /* 0x00000100a7a77836 */ /* 0x000fce0000000000 */
.L_x_2533:
[----:B------:R-:W-:Y:S05]  /*4200*/  BSYNC B0 ;  /* 0x0000000000007941 */ /* 0x000fea0003800000 */
.L_x_2532:
        /* <DEDUP_REMOVED lines=13> */
[-CC-:B------:R-:W-:Y:S01]  /*42e0*/  FFMA.FTZ R154, R159, R198.reuse, R153.reuse ;  /* 0x000000c69f9a7223 */ /* 0x180fe20000010099 */
[----:B------:R-:W-:Y:S01]  /*42f0*/  ISETP.NE.AND.EX P3, PT, RZ, UR15, PT, P3 ;  /* 0x0000000fff007c0c */ /* 0x000fe2000bf65330 */
[-CC-:B------:R-:W-:Y:S01]  /*4300*/  FFMA.FTZ R155, R158, R198.reuse, R153.reuse ;  /* 0x000000c69e9b7223 */ /* 0x180fe20000010099 */
[-CC-:B0-----:R-:W-:Y:S01]  /*4310*/  FFMA.FTZ R194, R157, R198.reuse, R153.reuse ;  /* 0x000000c69dc27223 */ /* 0x181fe20000010099 */
        /* <DEDUP_REMOVED lines=52> */
[----:B------:R-:W-:Y:S02]  /*4660*/  @P3 FSEL R153, R194, RZ, P4 ;  /* 0x000000ffc2993208 */ /* 0x000fe40002000000 */
        /* <DEDUP_REMOVED lines=23> */
.L_x_2538:
        /* <DEDUP_REMOVED lines=10> */
.L_x_2539:
[----:B------:R-:W-:-:S07]  /*4880*/  VIADD R167, R167, 0x100 ;  /* 0x00000100a7a77836 */ /* 0x000fce0000000000 */
.L_x_2537:
[----:B------:R-:W-:Y:S05]  /*4890*/  BSYNC B0 ;  /* 0x0000000000007941 */ /* 0x000fea0003800000 */
.L_x_2536:
        /* <DEDUP_REMOVED lines=93> */
.L_x_2542:
        /* <DEDUP_REMOVED lines=10> */
.L_x_2543:
[----:B------:R-:W-:-:S07]  /*4f10*/  VIADD R167, R167, 0x100 ;  /* 0x00000100a7a77836 */ /* 0x000fce0000000000 */
.L_x_2541:
[----:B------:R-:W-:Y:S05]  /*4f20*/  BSYNC B0 ;  /* 0x0000000000007941 */ /* 0x000fea0003800000 */
.L_x_2540:
        /* <DEDUP_REMOVED lines=93> */
.L_x_2546:
        /* <DEDUP_REMOVED lines=10> */
.L_x_2547:
[----:B------:R-:W-:-:S07]  /*55a0*/  IADD3 R167, R167, 0x100, RZ ;  /* 0x00000100a7a77810 */ /* 0x000fce0007ffe0ff */
.L_x_2545:
[----:B------:R-:W-:Y:S05]  /*55b0*/  BSYNC B0 ;  /* 0x0000000000007941 */ /* 0x000fea0003800000 */
.L_x_2544:
        /* <DEDUP_REMOVED lines=92> */
.L_x_2550:
        /* <DEDUP_REMOVED lines=10> */
.L_x_2551:
[----:B------:R-:W-:-:S07]  /*5c20*/  VIADD R167, R167, 0x100 ;  /* 0x00000100a7a77836 */ /* 0x000fce0000000000 */
.L_x_2549:
[----:B------:R-:W-:Y:S05]  /*5c30*/  BSYNC B0 ;  /* 0x0000000000007941 */ /* 0x000fea0003800000 */
.L_x_2548:
        /* <DEDUP_REMOVED lines=92> */
.L_x_2554:
        /* <DEDUP_REMOVED lines=10> */
.L_x_2555:
[----:B------:R-:W-:-:S07]  /*62a0*/  IADD3 R167, R167, 0x100, RZ ;  /* 0x00000100a7a77810 */ /* 0x000fce0007ffe0ff */
.L_x_2553:
[----:B------:R-:W-:Y:S05]  /*62b0*/  BSYNC B0 ;  /* 0x0000000000007941 */ /* 0x000fea0003800000 */
.L_x_2552:
        /* <DEDUP_REMOVED lines=27> */
[----:B------:R-:W-:Y:S01]  /*6470*/  @P4 F2FP.F16.F32.PACK_AB R168, RZ, R154 ;  /* 0x0000009affa8423e */ /* 0x000fe200000000ff */
[----:B------:R-:W-:Y:S01]  /*6480*/  FMUL.FTZ R154, R154, UR17 ;  /* 0x000000119a9a7c20 */ /* 0x000fe20008410000 */
[C---:B------:R-:W-:Y:S02]  /*6490*/  @P3 LOP3.LUT P6, RZ, R7.reuse, 0xff, RZ, 0xc0, !PT ;  /* 0x000000ff07ff3812 */ /* 0x040fe400078cc0ff */
        /* <DEDUP_REMOVED lines=23> */
[----:B------:R-:W-:Y:S01]  /*6610*/  @P4 F2FP.F16.F32.PACK_AB R168, RZ, R153 ;  /* 0x00000099ffa8423e */ /* 0x000fe200000000ff */
[----:B------:R-:W-:-:S03]  /*6620*/  FMUL.FTZ R153, R153, UR17 ;  /* 0x0000001199997c20 */ /* 0x000fc60008410000 */
[----:B------:R-:W-:Y:S02]  /*6630*/  @P4 PRMT R191, R168, 0x7610, R191 ;  /* 0x00007610a8bf4816 */ /* 0x000fe400000000bf */
[----:B------:R-:W-:-:S04]  /*6640*/  LOP3.LUT P4, RZ, R4, 0xff, RZ, 0xc0, !PT ;  /* 0x000000ff04ff7812 */ /* 0x000fc8000788c0ff */
[----:B------:R-:W-:Y:S02]  /*6650*/  FSEL R154, R154, RZ, P4 ;  /* 0x000000ff9a9a7208 */ /* 0x000fe40002000000 */
[----:B------:R-:W-:-:S04]  /*6660*/  LOP3.LUT P4, RZ, R4, 0xff00, RZ, 0xc0, !PT ;  /* 0x0000ff0004ff7812 */ /* 0x000fc8000788c0ff */
[----:B------:R-:W-:Y:S01]  /*6670*/  FSEL R152, R152, RZ, P4 ;  /* 0x000000ff98987208 */ /* 0x000fe20002000000 */
[----:B------:R-:W-:Y:S01]  /*6680*/  F2F.F16.F32 R154, R154 ;  /* 0x0000009a009a7304 */ /* 0x000fe20000200800 */
[----:B------:R-:W-:-:S04]  /*6690*/  @P3 LOP3.LUT P4, RZ, R7, 0xff000000, RZ, 0xc0, !PT ;  /* 0xff00000007ff3812 */ /* 0x000fc8000788c0ff */
[C---:B------:R-:W-:Y:S02]  /*66a0*/  @P3 FSEL R168, R153.reuse, RZ, P4 ;  /* 0x000000ff99a83208 */ /* 0x040fe40002000000 */
[----:B------:R-:W-:Y:S01]  /*66b0*/  LOP3.LUT P4, RZ, R4, 0xff000000, RZ, 0xc0, !PT ;  /* 0xff00000004ff7812 */ /* 0x000fe2000788c0ff */
[----:B------:R-:W-:Y:S01]  /*66c0*/  F2F.F16.F32 R152, R152 ;  /* 0x0000009800987304 */ /* 0x000fe20000200800 */
[----:B------:R-:W-:Y:S02]  /*66d0*/  @P3 F2FP.F16.F32.PACK_AB R168, RZ, R168 ;  /* 0x000000a8ffa8323e */ /* 0x000fe400000000ff */
[----:B------:R-:W-:Y:S02]  /*66e0*/  FSEL R153, R153, RZ, P4 ;  /* 0x000000ff99997208 */ /* 0x000fe40002000000 */
[----:B------:R-:W-:Y:S02]  /*66f0*/  @P3 LOP3.LUT P4, RZ, R7, 0xff0000, RZ, 0xc0, !PT ;  /* 0x00ff000007ff3812 */ /* 0x000fe4000788c0ff */
[----:B------:R-:W-:-:S02]  /*6700*/  @P3 PRMT R192, R168, 0x7610, R192 ;  /* 0x00007610a8c03816 */ /* 0x000fc400000000c0 */
[C---:B------:R-:W-:Y:S01]  /*6710*/  @P3 FSEL R168, R155.reuse, RZ, P4 ;  /* 0x000000ff9ba83208 */ /* 0x040fe20002000000 */
[----:B------:R-:W1:Y:S01]  /*6720*/  F2F.F16.F32 R153, R153 ;  /* 0x0000009900997304 */ /* 0x000e620000200800 */
[----:B------:R-:W-:Y:S02]  /*6730*/  LOP3.LUT P4, RZ, R4, 0xff0000, RZ, 0xc0, !PT ;  /* 0x00ff000004ff7812 */ /* 0x000fe4000788c0ff */
[----:B------:R-:W-:Y:S02]  /*6740*/  @P3 F2FP.F16.F32.PACK_AB R168, RZ, R168 ;  /* 0x000000a8ffa8323e */ /* 0x000fe400000000ff */
[----:B------:R-:W-:Y:S02]  /*6750*/  FSEL R155, R155, RZ, P4 ;  /* 0x000000ff9b9b7208 */ /* 0x000fe40002000000 */
[----:B------:R-:W-:Y:S02]  /*6760*/  @P3 PRMT R190, R168, 0x7610, R190 ;  /* 0x00007610a8be3816 */ /* 0x000fe400000000be */
[----:B------:R-:W-:-:S02]  /*6770*/  ISETP.NE.U32.AND P4, PT, RZ, UR18, PT ;  /* 0x00000012ff007c0c */ /* 0x000fc4000bf85070 */
[----:B------:R-:W2:Y:S02]  /*6780*/  F2F.F16.F32 R155, R155 ;  /* 0x0000009b009b7304 */ /* 0x000ea40000200800 */
        /* <DEDUP_REMOVED lines=16> */
.L_x_2558:
        /* <DEDUP_REMOVED lines=10> */
.L_x_2557:
[----:B------:R-:W-:Y:S05]  /*6930*/  BSYNC B0 ;  /* 0x0000000000007941 */ /* 0x000fea0003800000 */
.L_x_2556:
[----:B------:R-:W-:Y:S02]  /*6940*/  IADD3 R170, R170, UR20, RZ ;  /* 0x00000014aaaa7c10 */ /* 0x000fe4000fffe0ff */
[----:B-1234-:R-:W-:Y:S02]  /*6950*/  SEL R152, RZ, 0x1, P2 ;  /* 0x00000001ff987807 */ /* 0x01efe40001000000 */
[----:B------:R-:W-:Y:S02]  /*6960*/  ISETP.GE.AND P2, PT, R170, UR21, PT ;  /* 0x00000015aa007c0c */ /* 0x000fe4000bf46270 */
[----:B------:R-:W-:-:S11]  /*6970*/  PRMT R252, R152, 0x7610, R252 ;  /* 0x0000761098fc7816 */ /* 0x000fd600000000fc */
[----:B------:R-:W-:Y:S05]  /*6980*/  @!P2 BRA `(.L_x_2559) ;  /* 0xffffffa00054a947 */ /* 0x000fea000383ffff */
.L_x_2516:
        /* <DEDUP_REMOVED lines=23> */
.L_x_2561:
[----:B------:R-:W-:Y:S05]  /*6b00*/  BSYNC B0 ;  /* 0x0000000000007941 */ /* 0x000fea0003800000 */
.L_x_2560:
        /* <DEDUP_REMOVED lines=16> */
.L_x_2563:
[----:B------:R-:W-:Y:S05]  /*6c10*/  BSYNC B0 ;  /* 0x0000000000007941 */ /* 0x000fea0003800000 */
.L_x_2562:
        /* <DEDUP_REMOVED lines=16> */
.L_x_2565:
[----:B------:R-:W-:Y:S05]  /*6d20*/  BSYNC B0 ;  /* 0x0000000000007941 */ /* 0x000fea0003800000 */
.L_x_2564:
        /* <DEDUP_REMOVED lines=16> */
.L_x_2567:
[----:B------:R-:W-:Y:S05]  /*6e30*/  BSYNC B0 ;  /* 0x0000000000007941 */ /* 0x000fea0003800000 */
.L_x_2566:
        /* <DEDUP_REMOVED lines=15> */
.L_x_2569:
[----:B------:R-:W-:Y:S05]  /*6f30*/  BSYNC B0 ;  /* 0x0000000000007941 */ /* 0x000fea0003800000 */
.L_x_2568:
        /* <DEDUP_REMOVED lines=15> */
.L_x_2571:
[----:B------:R-:W-:Y:S05]  /*7030*/  BSYNC B0 ;  /* 0x0000000000007941 */ /* 0x000fea0003800000 */
.L_x_2570:
        /* <DEDUP_REMOVED lines=15> */
.L_x_2531:
[----:B------:R-:W-:Y:S01]  /*7130*/  HFMA2.MMA R193, -RZ, RZ, 0, 1.847743988037109375e-06 ;  /* 0x0000001fffc17435 */ /* 0x000fe200000001ff */
[----:B------:R-:W-:Y:S01]  /*7140*/  IMAD.MOV.U32 R152, RZ, RZ, 0x10 ;  /* 0x00000010ff987424 */ /* 0x000fe200078e00ff */
[----:B------:R-:W-:-:S09]  /*7150*/  MOV R194, 0xffffffff ;  /* 0xffffffff00c27802 */ /* 0x000fd20000000f00 */
[----:B------:R-:W-:Y:S05]  /*7160*/  WARPSYNC.COLLECTIVE R194, `(.L_x_2572) ;  /* 0x00000000c2087348 */ /* 0x000fea0003c00000 */
[----:B------:R0:W1:Y:S02]  /*7170*/  SHFL.DOWN P4, R196, R153, R152, R193 ;  /* 0x0800009899c47389 */ /* 0x00006400000800c1 */
[----:B01----:R-:W-:Y:S01]  /*7180*/  ENDCOLLECTIVE ;  /* 0x000000000000791b */ /* 0x003fe20003800000 */
.L_x_2572:
[----:B------:R-:W-:-:S04]  /*7190*/  IMAD.MOV.U32 R152, RZ, RZ, R196 ;  /* 0x000000ffff987224 */ /* 0x000fc800078e00c4 */
[----:B------:R-:W-:Y:S01]  /*71a0*/  FADD.FTZ R195, R152, R153 ;  /* 0x0000009998c37221 */ /* 0x000fe20000010000 */
[----:B------:R-:W-:Y:S01]  /*71b0*/  HFMA2.MMA R152, -RZ, RZ, 0, 9.5367431640625e-07 ;  /* 0x00000010ff987435 */ /* 0x000fe200000001ff */
[----:B------:R-:W-:-:S10]  /*71c0*/  MOV R153, R154 ;  /* 0x0000009a00997202 */ /* 0x000fd40000000f00 */
[----:B------:R-:W-:Y:S05]  /*71d0*/  WARPSYNC.COLLECTIVE R194, `(.L_x_2573) ;  /* 0x00000000c2087348 */ /* 0x000fea0003c00000 */
[----:B------:R0:W1:Y:S02]  /*71e0*/  SHFL.DOWN P4, R196, R153, R152, R193 ;  /* 0x0800009899c47389 */ /* 0x00006400000800c1 */
[----:B01----:R-:W-:Y:S01]  /*71f0*/  ENDCOLLECTIVE ;  /* 0x000000000000791b */ /* 0x003fe20003800000 */
.L_x_2573:
[----:B------:R-:W-:Y:S01]  /*7200*/  MOV R153, R195 ;  /* 0x000000c300997202 */ /* 0x000fe20000000f00 */
[----:B------:R-:W-:-:S04]  /*7210*/  IMAD.MOV.U32 R152, RZ, RZ, R196 ;  /* 0x000000ffff987224 */ /* 0x000fc800078e00c4 */
[----:B------:R-:W-:Y:S01]  /*7220*/  FADD.FTZ R154, R152, R154 ;  /* 0x0000009a989a7221 */ /* 0x000fe20000010000 */
[----:B------:R-:W-:-:S11]  /*7230*/  HFMA2.MMA R152, -RZ, RZ, 0, 4.76837158203125e-07 ;  /* 0x00000008ff987435 */ /* 0x000fd600000001ff */
[----:B------:R-:W-:Y:S05]  /*7240*/  WARPSYNC.COLLECTIVE R194, `(.L_x_2574) ;  /* 0x00000000c2087348 */ /* 0x000fea0003c00000 */
[----:B------:R0:W1:Y:S02]  /*7250*/  SHFL.DOWN P4, R196, R153, R152, R193 ;  /* 0x0800009899c47389 */ /* 0x00006400000800c1 */
[----:B01----:R-:W-:Y:S01]  /*7260*/  ENDCOLLECTIVE ;  /* 0x000000000000791b */ /* 0x003fe20003800000 */
.L_x_2574:
[----:B------:R-:W-:Y:S01]  /*7270*/  MOV R153, R154 ;  /* 0x0000009a00997202 */ /* 0x000fe20000000f00 */
[----:B------:R-:W-:-:S04]  /*7280*/  IMAD.MOV.U32 R152, RZ, RZ, R196 ;  /* 0x000000ffff987224 */ /* 0x000fc800078e00c4 */
[----:B------:R-:W-:Y:S01]  /*7290*/  FADD.FTZ R195, R195, R152 ;  /* 0x00000098c3c37221 */ /* 0x000fe20000010000 */
[----:B------:R-:W-:-:S11]  /*72a0*/  HFMA2.MMA R152, -RZ, RZ, 0, 4.76837158203125e-07 ;  /* 0x00000008ff987435 */ /* 0x000fd600000001ff */
[----:B------:R-:W-:Y:S05]  /*72b0*/  WARPSYNC.COLLECTIVE R194, `(.L_x_2575) ;  /* 0x00000000c2087348 */ /* 0x000fea0003c00000 */
[----:B------:R0:W1:Y:S02]  /*72c0*/  SHFL.DOWN P4, R196, R153, R152, R193 ;  /* 0x0800009899c47389 */ /* 0x00006400000800c1 */
[----:B01----:R-:W-:Y:S01]  /*72d0*/  ENDCOLLECTIVE ;  /* 0x000000000000791b */ /* 0x003fe20003800000 */
.L_x_2575:
[----:B------:R-:W-:Y:S01]  /*72e0*/  MOV R153, R195 ;  /* 0x000000c300997202 */ /* 0x000fe20000000f00 */
[----:B------:R-:W-:-:S04]  /*72f0*/  IMAD.MOV.U32 R152, RZ, RZ, R196 ;  /* 0x000000ffff987224 */ /* 0x000fc800078e00c4 */
[----:B------:R-:W-:Y:S01]  /*7300*/  FADD.FTZ R154, R154, R152 ;  /* 0x000000989a9a7221 */ /* 0x000fe20000010000 */
[----:B------:R-:W-:-:S11]  /*7310*/  HFMA2.MMA R152, -RZ, RZ, 0, 2.384185791015625e-07 ;  /* 0x00000004ff987435 */ /* 0x000fd600000001ff */
[----:B------:R-:W-:Y:S05]  /*7320*/  WARPSYNC.COLLECTIVE R194, `(.L_x_2576) ;  /* 0x00000000c2087348 */ /* 0x000fea0003c00000 */
[----:B------:R0:W1:Y:S02]  /*7330*/  SHFL.DOWN P4, R196, R153, R152, R193 ;  /* 0x0800009899c47389 */ /* 0x00006400000800c1 */
[----:B01----:R-:W-:Y:S01]  /*7340*/  ENDCOLLECTIVE ;  /* 0x000000000000791b */ /* 0x003fe20003800000 */
.L_x_2576:
[----:B------:R-:W-:Y:S01]  /*7350*/  MOV R153, R154 ;  /* 0x0000009a00997202 */ /* 0x000fe20000000f00 */
[----:B------:R-:W-:-:S04]  /*7360*/  IMAD.MOV.U32 R152, RZ, RZ, R196 ;  /* 0x000000ffff987224 */ /* 0x000fc800078e00c4 */
[----:B------:R-:W-:Y:S01]  /*7370*/  FADD.FTZ R195, R195, R152 ;  /* 0x00000098c3c37221 */ /* 0x000fe20000010000 */
[----:B------:R-:W-:-:S11]  /*7380*/  HFMA2.MMA R152, -RZ, RZ, 0, 2.384185791015625e-07 ;  /* 0x00000004ff987435 */ /* 0x000fd600000001ff */
[----:B------:R-:W-:Y:S05]  /*7390*/  WARPSYNC.COLLECTIVE R194, `(.L_x_2577) ;  /* 0x00000000c2087348 */ /* 0x000fea0003c00000 */
[----:B------:R0:W1:Y:S02]  /*73a0*/  SHFL.DOWN P4, R196, R153, R152, R193 ;  /* 0x0800009899c47389 */ /* 0x00006400000800c1 */
[----:B01----:R-:W-:Y:S01]  /*73b0*/  ENDCOLLECTIVE ;  /* 0x000000000000791b */ /* 0x003fe20003800000 */
.L_x_2577:
[----:B------:R-:W-:Y:S01]  /*73c0*/  MOV R153, R195 ;  /* 0x000000c300997202 */ /* 0x000fe20000000f00 */
[----:B------:R-:W-:-:S04]  /*73d0*/  IMAD.MOV.U32 R152, RZ, RZ, R196 ;  /* 0x000000ffff987224 */ /* 0x000fc800078e00c4 */
[----:B------:R-:W-:Y:S01]  /*73e0*/  FADD.FTZ R154, R154, R152 ;  /* 0x000000989a9a7221 */ /* 0x000fe20000010000 */
[----:B------:R-:W-:-:S11]  /*73f0*/  HFMA2.MMA R152, -RZ, RZ, 0, 1.1920928955078125e-07 ;  /* 0x00000002ff987435 */ /* 0x000fd600000001ff */
[----:B------:R-:W-:Y:S05]  /*7400*/  WARPSYNC.COLLECTIVE R194, `(.L_x_2578) ;  /* 0x00000000c2087348 */ /* 0x000fea0003c00000 */
[----:B------:R0:W1:Y:S02]  /*7410*/  SHFL.DOWN P4, R196, R153, R152, R193 ;  /* 0x0800009899c47389 */ /* 0x00006400000800c1 */
[----:B01----:R-:W-:Y:S01]  /*7420*/  ENDCOLLECTIVE ;  /* 0x000000000000791b */ /* 0x003fe20003800000 */
.L_x_2578:
[----:B------:R-:W-:Y:S01]  /*7430*/  MOV R153, R154 ;  /* 0x0000009a00997202 */ /* 0x000fe20000000f00 */
[----:B------:R-:W-:-:S04]  /*7440*/  IMAD.MOV.U32 R152, RZ, RZ, R196 ;  /* 0x000000ffff987224 */ /* 0x000fc800078e00c4 */
[----:B------:R-:W-:Y:S01]  /*7450*/  FADD.FTZ R195, R195, R152 ;  /* 0x00000098c3c37221 */ /* 0x000fe20000010000 */
[----:B------:R-:W-:-:S11]  /*7460*/  HFMA2.MMA R152, -RZ, RZ, 0, 1.1920928955078125e-07 ;  /* 0x00000002ff987435 */ /* 0x000fd600000001ff */
[----:B------:R-:W-:Y:S05]  /*7470*/  WARPSYNC.COLLECTIVE R194, `(.L_x_2579) ;  /* 0x00000000c2087348 */ /* 0x000fea0003c00000 */
[----:B------:R0:W1:Y:S02]  /*7480*/  SHFL.DOWN P4, R196, R153, R152, R193 ;  /* 0x0800009899c47389 */ /* 0x00006400000800c1 */
[----:B01----:R-:W-:Y:S01]  /*7490*/  ENDCOLLECTIVE ;  /* 0x000000000000791b */ /* 0x003fe20003800000 */
.L_x_2579:
[----:B------:R-:W-:Y:S01]  /*74a0*/  MOV R153, R195 ;  /* 0x000000c300997202 */ /* 0x000fe20000000f00 */
[----:B------:R-:W-:-:S04]  /*74b0*/  IMAD.MOV.U32 R152, RZ, RZ, R196 ;  /* 0x000000ffff987224 */ /* 0x000fc800078e00c4 */
[----:B------:R-:W-:Y:S01]  /*74c0*/  FADD.FTZ R154, R154, R152 ;  /* 0x000000989a9a7221 */ /* 0x000fe20000010000 */
[----:B------:R-:W-:-:S11]  /*74d0*/  HFMA2.MMA R152, -RZ, RZ, 0, 5.9604644775390625e-08 ;  /* 0x00000001ff987435 */ /* 0x000fd600000001ff */
[----:B------:R-:W-:Y:S05]  /*74e0*/  WARPSYNC.COLLECTIVE R194, `(.L_x_2580) ;  /* 0x00000000c2087348 */ /* 0x000fea0003c00000 */
[----:B------:R0:W1:Y:S02]  /*74f0*/  SHFL.DOWN P4, R196, R153, R152, R193 ;  /* 0x0800009899c47389 */ /* 0x00006400000800c1 */
[----:B01----:R-:W-:Y:S01]  /*7500*/  ENDCOLLECTIVE ;  /* 0x000000000000791b */ /* 0x003fe20003800000 */
.L_x_2580:
[----:B------:R-:W-:Y:S01]  /*7510*/  MOV R153, R154 ;  /* 0x0000009a00997202 */ /* 0x000fe20000000f00 */
[----:B------:R-:W-:-:S07]  /*7520*/  IMAD.MOV.U32 R197, RZ, RZ, R196 ;  /* 0x000000ffffc57224 */ /* 0x000fce00078e00c4 */
[----:B------:R-:W-:Y:S05]  /*7530*/  WARPSYNC.COLLECTIVE R194, `(.L_x_2581) ;  /* 0x00000000c2087348 */ /* 0x000fea0003c00000 */
[----:B------:R0:W1:Y:S02]  /*7540*/  SHFL.DOWN P4, R196, R153, R152, R193 ;  /* 0x0800009899c47389 */ /* 0x00006400000800c1 */
[----:B01----:R-:W-:Y:S01]  /*7550*/  ENDCOLLECTIVE ;  /* 0x000000000000791b */ /* 0x003fe20003800000 */
.L_x_2581:
[----:B------:R-:W-:Y:S01]  /*7560*/  MOV R153, R196 ;  /* 0x000000c400997202 */ /* 0x000fe20000000f00 */
[----:B------:R-:W-:Y:S06]  /*7570*/  BRA `(.L_x_2582) ;  /* 0xffffffc000f87947 */ /* 0x000fec000383ffff */
.L_x_2583:
        /* <DEDUP_REMOVED lines=16> */
.L_x_4556:


//--------------------- .text._ZN10layer_norm31ln_parallel_residual_bwd_kernelINS_13Kernel_traitsIf6__halfS2_S2_fjLj7168ELj1ELj1ELj8ELj8ENS_18Kernel_traits_baseILj7168EfS2_S2_S2_fjLj256EEEEELb1ELb0ELb1EEEvNS_9BwdParamsE --------------------------
	.section	.text._ZN10layer_norm31ln_parallel_residual_bwd_kernelINS_13Kernel_traitsIf6__halfS2_S2_fjLj7168ELj1ELj1ELj8ELj8ENS_18Kernel_traits_baseILj7168EfS2_S2_S2_fjLj256EEEEELb1ELb0ELb1EEEvNS_9BwdParamsE,"ax",@progbits
	.align	128
        .global         _ZN10layer_norm31ln_parallel_residual_bwd_kernelINS_13Kernel_traitsIf6__halfS2_S2_fjLj7168ELj1ELj1ELj8ELj8ENS_18Kernel_traits_baseILj7168EfS2_S2_S2_fjLj256EEEEELb1ELb0ELb1EEEvNS_9BwdParamsE
        .type           _ZN10layer_norm31ln_parallel_residual_bwd_kernelINS_13Kernel_traitsIf6__halfS2_S2_fjLj7168ELj1ELj1ELj8ELj8ENS_18Kernel_traits_baseILj7168EfS2_S2_S2_fjLj256EEEEELb1ELb0ELb1EEEvNS_9BwdParamsE,@function
        .size           _ZN10layer_norm31ln_parallel_residual_bwd_kernelINS_13Kernel_traitsIf6__halfS2_S2_fjLj7168ELj1ELj1ELj8ELj8ENS_18Kernel_traits_baseILj7168EfS2_S2_S2_fjLj256EEEEELb1ELb0ELb1EEEvNS_9BwdParamsE,(.L_x_4557 - _ZN10layer_norm31ln_parallel_residual_bwd_kernelINS_13Kernel_traitsIf6__halfS2_S2_fjLj7168ELj1ELj1ELj8ELj8ENS_18Kernel_traits_baseILj7168EfS2_S2_S2_fjLj256EEEEELb1ELb0ELb1EEEvNS_9BwdParamsE)
        .other          _ZN10layer_norm31ln_parallel_residual_bwd_kernelINS_13Kernel_traitsIf6__halfS2_S2_fjLj7168ELj1ELj1ELj8ELj8ENS_18Kernel_traits_baseILj7168EfS2_S2_S2_fjLj256EEEEELb1ELb0ELb1EEEvNS_9BwdParamsE,@"STO_CUDA_ENTRY STV_DEFAULT"
_ZN10layer_norm31ln_parallel_residual_bwd_kernelINS_13Kernel_traitsIf6__halfS2_S2_fjLj7168ELj1ELj1ELj8ELj8ENS_18Kernel_traits_baseILj7168EfS2_S2_S2_fjLj256EEEEELb1ELb0ELb1EEEvNS_9BwdParamsE:
.text._ZN10layer_norm31ln_parallel_residual_bwd_kernelINS_13Kernel_traitsIf6__halfS2_S2_fjLj7168ELj1ELj1ELj8ELj8ENS_18Kernel_traits_baseILj7168EfS2_S2_S2_fjLj256EEEEELb1ELb0ELb1EEEvNS_9BwdParamsE:
        /* <DEDUP_REMOVED lines=75> */
.L_x_2584:
        /* <DEDUP_REMOVED lines=10> */
[----:B------:R-:W-:Y:S01]  /*0550*/  IADD3.X R3, RZ, UR5, RZ, P0, !PT ;  /* 0x00000005ff037c10 */ /* 0x000fe200087fe4ff */
[----:B------:R0:W-:Y:S01]  /*0560*/  STL [R1+0x80], RZ ;  /* 0x000080ff01007387 */ /* 0x0001e20000100800 */
[----:B------:R-:W-:Y:S01]  /*0570*/  ULDC.64 UR4, c[0x0][0x2c8] ;  /* 0x0000b20000047ab9 */ /* 0x000fe20000000a00 */
[----:B------:R-:W-:Y:S02]  /*0580*/  IMAD.X R5, RZ, RZ, UR9, P1 ;  /* 0x00000009ff057e24 */ /* 0x000fe400088e06ff */
        /* <DEDUP_REMOVED lines=33> */
[----:B------:R-:W-:-:S02]  /*07a0*/  HFMA2.MMA R42, -RZ, RZ, 0, 5.9604644775390625e-08 ;  /* 0x00000001ff2a7435 */ /* 0x000fc400000001ff */
[----:B------:R-:W-:Y:S01]  /*07b0*/  HFMA2.MMA R219, -RZ, RZ, 0, 0 ;  /* 0x00000000ffdb7435 */ /* 0x000fe200000001ff */
[----:B------:R-:W5:Y:S01]  /*07c0*/  LDG.E.128 R48, desc[UR6][R2.64] ;  /* 0x0000000602307981 */ /* 0x000f62000c1e1d00 */
[----:B------:R-:W-:Y:S01]  /*07d0*/  HFMA2.MMA R185, -RZ, RZ, 0, 0 ;  /* 0x00000000ffb97435 */ /* 0x000fe200000001ff */
[----:B------:R-:W-:Y:S02]  /*07e0*/  ISETP.NE.AND.EX P0, PT, RZ, UR5, PT, P0 ;  /* 0x00000005ff007c0c */ /* 0x000fe4000bf05300 */
        /* <DEDUP_REMOVED lines=10> */
[----:B------:R-:W-:Y:S01]  /*0890*/  IMAD.MOV.U32 R232, RZ, RZ, RZ ;  /* 0x000000ffffe87224 */ /* 0x000fe200078e00ff */
[----:B------:R-:W-:Y:S02]  /*08a0*/  CS2R R230, SRZ ;  /* 0x0000000000e67805 */ /* 0x000fe4000001ff00 */
[----:B------:R-:W-:Y:S01]  /*08b0*/  CS2R R114, SRZ ;  /* 0x0000000000727805 */ /* 0x000fe2000001ff00 */
[----:B------:R-:W5:Y:S01]  /*08c0*/  LDG.E.128 R64, desc[UR6][R2.64+0x4000] ;  /* 0x0040000602407981 */ /* 0x000f62000c1e1d00 */
[----:B------:R-:W-:Y:S02]  /*08d0*/  CS2R R246, SRZ ;  /* 0x0000000000f67805 */ /* 0x000fe4000001ff00 */
[----:B------:R-:W-:-:S02]  /*08e0*/  CS2R R244, SRZ ;  /* 0x0000000000f47805 */ /* 0x000fc4000001ff00 */
[----:B------:R-:W-:Y:S01]  /*08f0*/  CS2R R228, SRZ ;  /* 0x0000000000e47805 */ /* 0x000fe2000001ff00 */
[----:B------:R-:W5:Y:S01]  /*0900*/  LDG.E.128 R68, desc[UR6][R2.64+0x5000] ;  /* 0x0050000602447981 */ /* 0x000f62000c1e1d00 */
[----:B------:R-:W-:Y:S02]  /*0910*/  CS2R R226, SRZ ;  /* 0x0000000000e27805 */ /* 0x000fe4000001ff00 */
[----:B------:R-:W-:Y:S02]  /*0920*/  CS2R R120, SRZ ;  /* 0x0000000000787805 */ /* 0x000fe4000001ff00 */
[----:B------:R-:W-:Y:S01]  /*0930*/  CS2R R128, SRZ ;  /* 0x0000000000807805 */ /* 0x000fe2000001ff00 */
[----:B------:R1:W5:Y:S01]  /*0940*/  LDG.E.128 R72, desc[UR6][R2.64+0x6000] ;  /* 0x0060000602487981 */ /* 0x000362000c1e1d00 */
[----:B------:R-:W-:Y:S01]  /*0950*/  IMAD.MOV.U32 R252, RZ, RZ, RZ ;  /* 0x000000fffffc7224 */ /* 0x000fe200078e00ff */
        /* <DEDUP_REMOVED lines=8> */
[----:B-1----:R-:W-:Y:S02]  /*09e0*/  MOV R3, RZ ;  /* 0x000000ff00037202 */ /* 0x002fe40000000f00 */
[----:B------:R-:W-:Y:S01]  /*09f0*/  CS2R R188, SRZ ;  /* 0x0000000000bc7805 */ /* 0x000fe2000001ff00 */
[----:B------:R-:W5:Y:S01]  /*0a00*/  LDG.E.128 R84, desc[UR6][R4.64+0x2000] ;  /* 0x0020000604547981 */ /* 0x000f62000c1e1d00 */
[----:B------:R-:W-:Y:S01]  /*0a10*/  MOV R199, RZ ;  /* 0x000000ff00c77202 */ /* 0x000fe20000000f00 */
[----:B------:R-:W-:Y:S01]  /*0a20*/  IMAD.MOV.U32 R186, RZ, RZ, RZ ;  /* 0x000000ffffba7224 */ /* 0x000fe200078e00ff */
        /* <DEDUP_REMOVED lines=12> */
[----:B------:R-:W-:Y:S01]  /*0af0*/  MOV R30, RZ ;  /* 0x000000ff001e7202 */ /* 0x000fe20000000f00 */
[----:B------:R1:W5:Y:S01]  /*0b00*/  LDG.E.128 R100, desc[UR6][R4.64+0x6000] ;  /* 0x0060000604647981 */ /* 0x000362000c1e1d00 */
[----:B------:R-:W-:Y:S01]  /*0b10*/  IMAD.MOV.U32 R6, RZ, RZ, RZ ;  /* 0x000000ffff067224 */ /* 0x000fe200078e00ff */
[----:B------:R-:W-:Y:S02]  /*0b20*/  CS2R R26, SRZ ;  /* 0x00000000001a7805 */ /* 0x000fe4000001ff00 */
[----:B------:R-:W-:Y:S01]  /*0b30*/  CS2R R28, SRZ ;  /* 0x00000000001c7805 */ /* 0x000fe2000001ff00 */
[----:B01----:R-:W-:-:S07]  /*0b40*/  IMAD.MOV.U32 R5, RZ, RZ, RZ ;  /* 0x000000ffff057224 */ /* 0x003fce00078e00ff */
.L_x_2602:
[----:B0-----:R-:W0:Y:S01]  /*0b50*/  S2R R236, SR_TID.X ;  /* 0x0000000000ec7919 */ /* 0x001e220000002100 */
[----:B------:R-:W-:Y:S01]  /*0b60*/  IMAD R31, R124, UR10, RZ ;  /* 0x0000000a7c1f7c24 */ /* 0x000fe2000f8e02ff */
[----:B-1----:R-:W1:Y:S01]  /*0b70*/  LDC.64 R206, c[0x0][0x2b8] ;  /* 0x0000ae00ffce7b82 */ /* 0x002e620000000a00 */
[----:B--2---:R-:W2:Y:S03]  /*0b80*/  LDL.LU R213, [R1+0x20] ;  /* 0x0000200001d57983 */ /* 0x004ea60000300800 */
[----:B----4-:R-:W-:Y:S01]  /*0b90*/  SHF.R.S32.HI R32, RZ, 0x1f, R31 ;  /* 0x0000001fff207819 */ /* 0x010fe2000001141f */
[----:B---3--:R-:W3:Y:S03]  /*0ba0*/  LDL.LU R210, [R1+0x10] ;  /* 0x0000100001d27983 */ /* 0x008ee60000300800 */
[----:B------:R-:W-:Y:S01]  /*0bb0*/  LEA.HI R32, R32, R31, RZ, 0x2 ;  /* 0x0000001f20207211 */ /* 0x000fe200078f10ff */
[----:B------:R-:W4:Y:S01]  /*0bc0*/  LDC.64 R208, c[0x0][0x2c0] ;  /* 0x0000b000ffd07b82 */ /* 0x000f220000000a00 */
[----:B------:R-:W3:Y:S04]  /*0bd0*/  LDL.LU R211, [R1+0x1c] ;  /* 0x00001c0001d37983 */ /* 0x000ee80000300800 */
[----:B------:R-:W3:Y:S03]  /*0be0*/  LDL.LU R205, [R1+0xc] ;  /* 0x00000c0001cd7983 */ /* 0x000ee60000300800 */
[----:B------:R-:W4:Y:S08]  /*0bf0*/  LDC.64 R192, c[0x0][0x250] ;  /* 0x00009400ffc07b82 */ /* 0x000f300000000a00 */
[----:B------:R-:W4:Y:S01]  /*0c00*/  LDC.64 R34, c[0x0][0x258] ;  /* 0x00009600ff227b82 */ /* 0x000f220000000a00 */
[----:B0-----:R-:W-:-:S07]  /*0c10*/  LOP3.LUT R33, R236, 0xff, RZ, 0xc0, !PT ;  /* 0x000000ffec217812 */ /* 0x001fce00078ec0ff */
[----:B------:R-:W0:Y:S01]  /*0c20*/  LDC.64 R148, c[0x0][0x300] ;  /* 0x0000c000ff947b82 */ /* 0x000e220000000a00 */
[----:B------:R-:W-:-:S04]  /*0c30*/  LEA.HI.SX32 R180, R32, R33, 0x1e ;  /* 0x0000002120b47211 */ /* 0x000fc800078ff2ff */
[----:B------:R-:W-:-:S03]  /*0c40*/  IADD3 R170, R180, 0x100, RZ ;  /* 0x00000100b4aa7810 */ /* 0x000fc60007ffe0ff */
[----:B------:R-:W0:Y:S01]  /*0c50*/  @P0 LDC.64 R172, c[0x0][0x2c8] ;  /* 0x0000b200ffac0b82 */ /* 0x000e220000000a00 */
[----:B------:R-:W-:Y:S01]  /*0c60*/  SHF.R.U32.HI R32, RZ, 0x1d, R170 ;  /* 0x0000001dff207819 */ /* 0x000fe200000116aa */
[----:B------:R-:W-:-:S05]  /*0c70*/  IMAD.SHL.U32 R31, R170, 0x8, RZ ;  /* 0x00000008aa1f7824 */ /* 0x000fca00078e00ff */
[----:B------:R-:W-:Y:S01]  /*0c80*/  IADD3 R154, P1, R31, UR14, RZ ;  /* 0x0000000e1f9a7c10 */ /* 0x000fe2000ff3e0ff */
[----:B------:R-:W0:Y:S03]  /*0c90*/  @P0 LDC.64 R168, c[0x0][0x2c8] ;  /* 0x0000b200ffa80b82 */ /* 0x000e260000000a00 */
[----:B------:R-:W-:Y:S01]  /*0ca0*/  IADD3.X R155, R32, UR15, RZ, P1, !PT ;  /* 0x0000000f209b7c10 */ /* 0x000fe20008ffe4ff */
[----:B-1----:R-:W-:-:S05]  /*0cb0*/  IMAD.WIDE.U32 R104, R170, 0x8, R206 ;  /* 0x00000008aa687825 */ /* 0x002fca00078e00ce */
[----:B------:R-:W2:Y:S01]  /*0cc0*/  LDG.E.64 R154, desc[UR6][R154.64] ;  /* 0x000000069a9a7981 */ /* 0x000ea2000c1e1b00 */
[----:B----4-:R-:W-:-:S03]  /*0cd0*/  IMAD.WIDE.U32 R152, R170, 0x8, R208 ;  /* 0x00000008aa987825 */ /* 0x010fc600078e00d0 */
[----:B------:R-:W4:Y:S01]  /*0ce0*/  LDG.E.64 R104, desc[UR6][R104.64] ;  /* 0x0000000668687981 */ /* 0x000f22000c1e1b00 */
[----:B------:R-:W-:-:S03]  /*0cf0*/  IMAD.WIDE R192, R124, 0x4, R192 ;  /* 0x000000047cc07825 */ /* 0x000fc600078e02c0 */
[----:B------:R-:W3:Y:S04]  /*0d00*/  LDG.E.64 R152, desc[UR6][R152.64] ;  /* 0x0000000698987981 */ /* 0x000ee8000c1e1b00 */
[----:B------:R-:W3:Y:S01]  /*0d10*/  LDG.E R192, desc[UR6][R192.64] ;  /* 0x00000006c0c07981 */ /* 0x000ee2000c1e1900 */
[----:B------:R-:W-:-:S05]  /*0d20*/  IMAD.WIDE R34, R124, 0x4, R34 ;  /* 0x000000047c227825 */ /* 0x000fca00078e0222 */
[----:B------:R1:W3:Y:S01]  /*0d30*/  LDG.E R33, desc[UR6][R34.64] ;  /* 0x0000000622217981 */ /* 0x0002e2000c1e1900 */
[----:B------:R-:W-:-:S05]  /*0d40*/  IADD3 R176, R180, 0x200, RZ ;  /* 0x00000200b4b07810 */ /* 0x000fca0007ffe0ff */
[----:B-1----:R-:W-:Y:S01]  /*0d50*/  IMAD.SHL.U32 R34, R176, 0x8, RZ ;  /* 0x00000008b0227824 */ /* 0x002fe200078e00ff */
[----:B------:R-:W-:-:S04]  /*0d60*/  SHF.R.U32.HI R35, RZ, 0x1d, R176 ;  /* 0x0000001dff237819 */ /* 0x000fc800000116b0 */
[----:B------:R-:W-:-:S04]  /*0d70*/  IADD3 R158, P1, R34, UR14, RZ ;  /* 0x0000000e229e7c10 */ /* 0x000fc8000ff3e0ff */
[----:B------:R-:W-:Y:S01]  /*0d80*/  IADD3.X R159, R35, UR15, RZ, P1, !PT ;  /* 0x0000000f239f7c10 */ /* 0x000fe20008ffe4ff */
[----:B------:R-:W-:-:S05]  /*0d90*/  IMAD.WIDE.U32 R150, R176, 0x8, R208 ;  /* 0x00000008b0967825 */ /* 0x000fca00078e00d0 */
[----:B------:R-:W3:Y:S01]  /*0da0*/  LDG.E.64 R158, desc[UR6][R158.64] ;  /* 0x000000069e9e7981 */ /* 0x000ee2000c1e1b00 */
[----:B------:R-:W-:Y:S01]  /*0db0*/  IADD3 R182, R180, 0x300, RZ ;  /* 0x00000300b4b67810 */ /* 0x000fe20007ffe0ff */
[----:B------:R-:W-:Y:S02]  /*0dc0*/  IMAD.SHL.U32 R195, R170, 0x4, RZ ;  /* 0x00000004aac37824 */ /* 0x000fe400078e00ff */
[----:B------:R-:W3:Y:S01]  /*0dd0*/  LDG.E.64 R150, desc[UR6][R150.64] ;  /* 0x0000000696967981 */ /* 0x000ee2000c1e1b00 */
[----:B0-----:R-:W-:Y:S02]  /*0de0*/  ISETP.NE.U32.AND P1, PT, R148, RZ, PT ;  /* 0x000000ff9400720c */ /* 0x001fe40003f25070 */
[----:B------:R-:W-:Y:S02]  /*0df0*/  SHF.L.U32 R175, R180, 0x2, RZ ;  /* 0x00000002b4af7819 */ /* 0x000fe400000006ff */
[----:B------:R-:W-:Y:S02]  /*0e00*/  SHF.R.U32.HI R171, RZ, 0x1e, R180 ;  /* 0x0000001effab7819 */ /* 0x000fe400000116b4 */
[----:B------:R-:W-:Y:S01]  /*0e10*/  SHF.R.U32.HI R177, RZ, 0x1e, R170 ;  /* 0x0000001effb17819 */ /* 0x000fe200000116aa */
[----:B------:R-:W-:Y:S01]  /*0e20*/  IMAD.SHL.U32 R194, R176, 0x4, RZ ;  /* 0x00000004b0c27824 */ /* 0x000fe200078e00ff */
[----:B------:R-:W-:Y:S01]  /*0e30*/  ISETP.NE.AND.EX P1, PT, R149, RZ, PT, P1 ;  /* 0x000000ff9500720c */ /* 0x000fe20003f25310 */
[----:B------:R-:W-:Y:S01]  /*0e40*/  IMAD.SHL.U32 R36, R182, 0x8, RZ ;  /* 0x00000008b6247824 */ /* 0x000fe200078e00ff */
[----:B------:R-:W-:Y:S01]  /*0e50*/  SHF.R.U32.HI R37, RZ, 0x1d, R182 ;  /* 0x0000001dff257819 */ /* 0x000fe200000116b6 */
[----:B------:R-:W-:-:S03]  /*0e60*/  IMAD.WIDE.U32 R156, R176, 0x8, R206 ;  /* 0x00000008b09c7825 */ /* 0x000fc600078e00ce */
[----:B------:R-:W-:Y:S02]  /*0e70*/  IADD3 R162, P2, R36, UR14, RZ ;  /* 0x0000000e24a27c10 */ /* 0x000fe4000ff5e0ff */
[----:B------:R-:W-:Y:S01]  /*0e80*/  IADD3 R40, P3, R195, UR16, RZ ;  /* 0x00000010c3287c10 */ /* 0x000fe2000ff7e0ff */
[----:B------:R-:W-:Y:S01]  /*0e90*/  IMAD.SHL.U32 R183, R182, 0x4, RZ ;  /* 0x00000004b6b77824 */ /* 0x000fe200078e00ff */
[----:B------:R-:W-:Y:S02]  /*0ea0*/  IADD3.X R163, R37, UR15, RZ, P2, !PT ;  /* 0x0000000f25a37c10 */ /* 0x000fe400097fe4ff */
[C---:B------:R-:W-:Y:S01]  /*0eb0*/  IADD3 R187, R180.reuse, 0x400, RZ ;  /* 0x00000400b4bb7810 */ /* 0x040fe20007ffe0ff */
[----:B------:R-:W0:Y:S01]  /*0ec0*/  @P1 LDC.64 R160, c[0x0][0x248] ;  /* 0x00009200ffa01b82 */ /* 0x000e220000000a00 */
[----:B------:R-:W-:Y:S02]  /*0ed0*/  IADD3 R38, P2, R175, UR16, RZ ;  /* 0x00000010af267c10 */ /* 0x000fe4000ff5e0ff */
[----:B------:R-:W-:-:S02]  /*0ee0*/  IADD3 R190, R180, 0x500, RZ ;  /* 0x00000500b4be7810 */ /* 0x000fc40007ffe0ff */
[----:B------:R-:W-:Y:S02]  /*0ef0*/  SHF.R.U32.HI R193, RZ, 0x1e, R176 ;  /* 0x0000001effc17819 */ /* 0x000fe400000116b0 */
[----:B------:R-:W-:Y:S01]  /*0f00*/  SHF.R.U32.HI R184, RZ, 0x1e, R182 ;  /* 0x0000001effb87819 */ /* 0x000fe200000116b6 */
[----:B------:R-:W1:Y:S01]  /*0f10*/  @P1 LDC.64 R166, c[0x0][0x248] ;  /* 0x00009200ffa61b82 */ /* 0x000e620000000a00 */
[----:B------:R-:W-:Y:S02]  /*0f20*/  IADD3.X R39, R171, UR17, RZ, P2, !PT ;  /* 0x00000011ab277c10 */ /* 0x000fe400097fe4ff */
[----:B------:R-:W-:Y:S01]  /*0f30*/  IADD3 R179, R180, 0x600, RZ ;  /* 0x00000600b4b37810 */ /* 0x000fe20007ffe0ff */
[----:B------:R-:W-:Y:S01]  /*0f40*/  IMAD.WIDE.U32 R164, R182, 0x8, R206 ;  /* 0x00000008b6a47825 */ /* 0x000fe200078e00ce */
[----:B------:R-:W-:Y:S01]  /*0f50*/  IADD3.X R41, R177, UR17, RZ, P3, !PT ;  /* 0x00000011b1297c10 */ /* 0x000fe20009ffe4ff */
[----:B-----5:R-:W5:Y:S01]  /*0f60*/  LDG.E R38, desc[UR6][R38.64] ;  /* 0x0000000626267981 */ /* 0x020f62000c1e1900 */
[----:B------:R-:W-:Y:S01]  /*0f70*/  SHF.L.U32 R196, R187, 0x2, RZ ;  /* 0x00000002bbc47819 */ /* 0x000fe200000006ff */
[----:B------:R-:W-:Y:S01]  /*0f80*/  IMAD.SHL.U32 R191, R190, 0x4, RZ ;  /* 0x00000004bebf7824 */ /* 0x000fe200078e00ff */
[----:B------:R-:W-:Y:S01]  /*0f90*/  IADD3 R132, P4, R183, UR16, RZ ;  /* 0x00000010b7847c10 */ /* 0x000fe2000ff9e0ff */
[----:B------:R-:W-:Y:S01]  /*0fa0*/  IMAD.WIDE.U32 R106, R182, 0x8, R208 ;  /* 0x00000008b66a7825 */ /* 0x000fe200078e00d0 */
[----:B------:R-:W-:Y:S01]  /*0fb0*/  LOP3.LUT P3, RZ, R42, 0xff, RZ, 0xc0, !PT ;  /* 0x000000ff2aff7812 */ /* 0x000fe2000786c0ff */
[----:B------:R-:W3:Y:S04]  /*0fc0*/  LDG.E.64 R156, desc[UR6][R156.64] ;  /* 0x000000069c9c7981 */ /* 0x000ee8000c1e1b00 */
[----:B------:R0:W5:Y:S01]  /*0fd0*/  LDG.E R39, desc[UR6][R40.64] ;  /* 0x0000000628277981 */ /* 0x000162000c1e1900 */
[----:B------:R-:W-:-:S02]  /*0fe0*/  SHF.R.U32.HI R197, RZ, 0x1e, R187 ;  /* 0x0000001effc57819 */ /* 0x000fc400000116bb */
[----:B------:R-:W-:Y:S01]  /*0ff0*/  IADD3.X R133, R184, UR17, RZ, P4, !PT ;  /* 0x00000011b8857c10 */ /* 0x000fe2000a7fe4ff */
[----:B------:R-:W3:Y:S01]  /*1000*/  LDG.E.64 R162, desc[UR6][R162.64] ;  /* 0x00000006a2a27981 */ /* 0x000ee2000c1e1b00 */
[----:B------:R-:W-:Y:S02]  /*1010*/  SHF.R.U32.HI R181, RZ, 0x1e, R190 ;  /* 0x0000001effb57819 */ /* 0x000fe400000116be */
[----:B------:R-:W-:Y:S01]  /*1020*/  SHF.R.U32.HI R178, RZ, 0x1e, R179 ;  /* 0x0000001effb27819 */ /* 0x000fe200000116b3 */
[----:B------:R-:W3:Y:S01]  /*1030*/  LDG.E.64 R164, desc[UR6][R164.64] ;  /* 0x00000006a4a47981 */ /* 0x000ee2000c1e1b00 */
[----:B0-----:R-:W-:-:S03]  /*1040*/  IADD3 R40, P2, R194, UR16, RZ ;  /* 0x00000010c2287c10 */ /* 0x001fc6000ff5e0ff */
[----:B------:R-:W3:Y:S01]  /*1050*/  LDG.E.64 R106, desc[UR6][R106.64] ;  /* 0x000000066a6a7981 */ /* 0x000ee2000c1e1b00 */
[----:B------:R-:W-:Y:S02]  /*1060*/  IADD3.X R41, R193, UR17, RZ, P2, !PT ;  /* 0x00000011c1297c10 */ /* 0x000fe400097fe4ff */
[----:B------:R-:W-:Y:S02]  /*1070*/  IADD3 R42, P2, R196, UR16, RZ ;  /* 0x00000010c42a7c10 */ /* 0x000fe4000ff5e0ff */
[----:B------:R-:W-:Y:S01]  /*1080*/  IADD3 R44, P4, R191, UR16, RZ ;  /* 0x00000010bf2c7c10 */ /* 0x000fe2000ff9e0ff */
[----:B------:R-:W5:Y:S01]  /*1090*/  LDG.E R40, desc[UR6][R40.64] ;  /* 0x0000000628287981 */ /* 0x000f62000c1e1900 */
[----:B------:R-:W-:Y:S02]  /*10a0*/  IADD3.X R43, R197, UR17, RZ, P2, !PT ;  /* 0x00000011c52b7c10 */ /* 0x000fe400097fe4ff */
[----:B------:R-:W-:Y:S02]  /*10b0*/  @P1 IADD3 R160, P2, R175, R160, RZ ;  /* 0x000000a0afa01210 */ /* 0x000fe40007f5e0ff */
[----:B------:R-:W-:Y:S01]  /*10c0*/  IADD3.X R45, R181, UR17, RZ, P4, !PT ;  /* 0x00000011b52d7c10 */ /* 0x000fe2000a7fe4ff */
[----:B------:R-:W5:Y:S01]  /*10d0*/  LDG.E R42, desc[UR6][R42.64] ;  /* 0x000000062a2a7981 */ /* 0x000f62000c1e1900 */
[----:B------:R-:W-:Y:S01]  /*10e0*/  @P0 LEA R172, P4, R170, R172, 0x3 ;  /* 0x000000acaaac0211 */ /* 0x000fe200078818ff */
[----:B------:R-:W-:-:S02]  /*10f0*/  @P1 IMAD.X R161, R171, 0x1, R161, P2 ;  /* 0x00000001aba11824 */ /* 0x000fc400010e06a1 */
[----:B------:R0:W5:Y:S01]  /*1100*/  LDG.E R41, desc[UR6][R132.64] ;  /* 0x0000000684297981 */ /* 0x000162000c1e1900 */
[----:B------:R-:W-:-:S03]  /*1110*/  @P0 LEA.HI.X R173, R170, R173, RZ, 0x3, P4 ;  /* 0x000000adaaad0211 */ /* 0x000fc600020f1cff */
[----:B------:R1:W5:Y:S04]  /*1120*/  @P1 LDG.E R46, desc[UR6][R160.64] ;  /* 0x00000006a02e1981 */ /* 0x000368000c1e1900 */
[----:B------:R1:W5:Y:S01]  /*1130*/  LDG.E R43, desc[UR6][R44.64] ;  /* 0x000000062c2b7981 */ /* 0x000362000c1e1900 */
[----:B------:R-:W-:Y:S01]  /*1140*/  @P0 LEA R168, P4, R176, R168, 0x3 ;  /* 0x000000a8b0a80211 */ /* 0x000fe200078818ff */
[----:B0-----:R-:W-:Y:S02]  /*1150*/  IMAD.SHL.U32 R133, R179, 0x4, RZ ;  /* 0x00000004b3857824 */ /* 0x001fe400078e00ff */
[----:B------:R0:W5:Y:S01]  /*1160*/  @P0 LDG.E.64 R146, desc[UR6][R172.64] ;  /* 0x00000006ac920981 */ /* 0x000162000c1e1b00 */
[----:B-1----:R-:W1:Y:S01]  /*1170*/  @P1 LDC.64 R160, c[0x0][0x248] ;  /* 0x00009200ffa01b82 */ /* 0x002e620000000a00 */
[----:B------:R-:W-:-:S02]  /*1180*/  SHF.L.U32 R44, R187, 0x3, RZ ;  /* 0x00000003bb2c7819 */ /* 0x000fc400000006ff */
[----:B------:R-:W-:Y:S02]  /*1190*/  SHF.R.U32.HI R45, RZ, 0x1d, R187 ;  /* 0x0000001dff2d7819 */ /* 0x000fe400000116bb */
[----:B------:R-:W-:-:S04]  /*11a0*/  IADD3 R170, P2, R44, UR14, RZ ;  /* 0x0000000e2caa7c10 */ /* 0x000fc8000ff5e0ff */
[----:B------:R-:W-:Y:S02]  /*11b0*/  IADD3.X R171, R45, UR15, RZ, P2, !PT ;  /* 0x0000000f2dab7c10 */ /* 0x000fe400097fe4ff */
[----:B------:R-:W-:Y:S02]  /*11c0*/  @P1 IADD3 R166, P2, R195, R166, RZ ;  /* 0x000000a6c3a61210 */ /* 0x000fe40007f5e0ff */
[----:B------:R-:W-:Y:S02]  /*11d0*/  @P0 LEA.HI.X R169, R176, R169, RZ, 0x3, P4 ;  /* 0x000000a9b0a90211 */ /* 0x000fe400020f1cff */
[----:B------:R-:W-:Y:S02]  /*11e0*/  @P1 IADD3.X R167, R177, R167, RZ, P2, !PT ;  /* 0x000000a7b1a71210 */ /* 0x000fe400017fe4ff */
[----:B------:R-:W-:Y:S01]  /*11f0*/  IADD3 R174, P5, R133, UR16, RZ ;  /* 0x0000001085ae7c10 */ /* 0x000fe2000ffbe0ff */
[----:B------:R-:W0:Y:S01]  /*1200*/  @P0 LDC.64 R176, c[0x0][0x2c8] ;  /* 0x0000b200ffb00b82 */ /* 0x000e220000000a00 */
[----:B------:R-:W5:Y:S01]  /*1210*/  @P0 LDG.E.64 R144, desc[UR6][R168.64] ;  /* 0x00000006a8900981 */ /* 0x000f62000c1e1b00 */
[----:B-1----:R-:W-:-:S03]  /*1220*/  @P1 IADD3 R160, P2, R194, R160, RZ ;  /* 0x000000a0c2a01210 */ /* 0x002fc60007f5e0ff */
[----:B------:R-:W5:Y:S02]  /*1230*/  @P1 LDG.E R47, desc[UR6][R166.64] ;  /* 0x00000006a62f1981 */ /* 0x000f64000c1e1900 */
[----:B------:R-:W-:Y:S01]  /*1240*/  @P1 IMAD.X R161, R193, 0x1, R161, P2 ;  /* 0x00000001c1a11824 */ /* 0x000fe200010e06a1 */
[----:B------:R-:W-:Y:S01]  /*1250*/  ISETP.NE.AND P2, PT, RZ, UR11, PT ;  /* 0x0000000bff007c0c */ /* 0x000fe2000bf45270 */
[----:B0-----:R-:W-:Y:S01]  /*1260*/  IMAD.WIDE.U32 R172, R187, 0x8, R208 ;  /* 0x00000008bbac7825 */ /* 0x001fe200078e00d0 */
[----:B------:R-:W3:Y:S04]  /*1270*/  LDG.E.64 R170, desc[UR6][R170.64] ;  /* 0x00000006aaaa7981 */ /* 0x000ee8000c1e1b00 */
[----:B------:R0:W5:Y:S01]  /*1280*/  @P1 LDG.E R108, desc[UR6][R160.64] ;  /* 0x00000006a06c1981 */ /* 0x000162000c1e1900 */
[----:B------:R-:W-:-:S03]  /*1290*/  IADD3.X R175, R178, UR17, RZ, P5, !PT ;  /* 0x00000011b2af7c10 */ /* 0x000fc6000affe4ff */
[----:B------:R-:W3:Y:S04]  /*12a0*/  LDG.E.64 R172, desc[UR6][R172.64] ;  /* 0x00000006acac7981 */ /* 0x000ee8000c1e1b00 */
[----:B------:R1:W5:Y:S01]  /*12b0*/  LDG.E R132, desc[UR6][R174.64] ;  /* 0x00000006ae847981 */ /* 0x000362000c1e1900 */
[C---:B------:R-:W-:Y:S01]  /*12c0*/  @P0 LEA R176, P4, R182.reuse, R176, 0x3 ;  /* 0x000000b0b6b00211 */ /* 0x040fe200078818ff */
[----:B0-----:R-:W0:Y:S03]  /*12d0*/  @P1 LDC.64 R160, c[0x0][0x248] ;  /* 0x00009200ffa01b82 */ /* 0x001e260000000a00 */
[----:B------:R-:W-:-:S05]  /*12e0*/  @P0 LEA.HI.X R177, R182, R177, RZ, 0x3, P4 ;  /* 0x000000b1b6b10211 */ /* 0x000fca00020f1cff */
[----:B------:R3:W5:Y:S01]  /*12f0*/  @P0 LDG.E.64 R142, desc[UR6][R176.64] ;  /* 0x00000006b08e0981 */ /* 0x000762000c1e1b00 */
[----:B-1----:R-:W-:-:S06]  /*1300*/  IMAD.WIDE.U32 R174, R187, 0x8, R206 ;  /* 0x00000008bbae7825 */ /* 0x002fcc00078e00ce */
[----:B------:R-:W3:Y:S01]  /*1310*/  LDG.E.64 R174, desc[UR6][R174.64] ;  /* 0x00000006aeae7981 */ /* 0x000ee2000c1e1b00 */
[----:B--2---:R-:W-:Y:S01]  /*1320*/  IMAD.MOV.U32 R203, RZ, RZ, R154 ;  /* 0x000000ffffcb7224 */ /* 0x004fe200078e009a */
[--C-:B------:R-:W-:Y:S02]  /*1330*/  SHF.R.U64 R202, R154, 0x10, R155.reuse ;  /* 0x000000109aca7819 */ /* 0x100fe4000000129b */
[----:B------:R-:W-:Y:S02]  /*1340*/  MOV R195, R155 ;  /* 0x0000009b00c37202 */ /* 0x000fe40000000f00 */
[----:B------:R-:W-:Y:S02]  /*1350*/  SHF.R.U32.HI R198, RZ, 0x10, R155 ;  /* 0x00000010ffc67819 */ /* 0x000fe4000001169b */
[----:B------:R-:W1:Y:S01]  /*1360*/  @P1 LDC.64 R154, c[0x0][0x248] ;  /* 0x00009200ff9a1b82 */ /* 0x000e620000000a00 */
[----:B----4-:R-:W-:Y:S01]  /*1370*/  IMAD.MOV.U32 R204, RZ, RZ, R104 ;  /* 0x000000ffffcc7224 */ /* 0x010fe200078e0068 */
[----:B------:R-:W-:-:S02]  /*1380*/  SHF.R.U64 R168, R104, 0x10, R105 ;  /* 0x0000001068a87819 */ /* 0x000fc40000001269 */
[----:B------:R-:W-:Y:S02]  /*1390*/  MOV R166, R105 ;  /* 0x0000006900a67202 */ /* 0x000fe40000000f00 */
[----:B------:R-:W-:Y:S02]  /*13a0*/  SHF.R.U32.HI R200, RZ, 0x10, R105 ;  /* 0x00000010ffc87819 */ /* 0x000fe40000011669 */
[----:B------:R-:W2:Y:S01]  /*13b0*/  @P0 LDC.64 R104, c[0x0][0x2c8] ;  /* 0x0000b200ff680b82 */ /* 0x000ea20000000a00 */
[----:B---3--:R-:W-:Y:S01]  /*13c0*/  SHF.R.U64 R194, R152, 0x10, R153 ;  /* 0x0000001098c27819 */ /* 0x008fe20000001299 */
[----:B------:R-:W-:Y:S01]  /*13d0*/  HADD2.F32 R203, -RZ, R203.H0_H0 ;  /* 0x200000cbffcb7230 */ /* 0x000fe20000004100 */
[----:B------:R-:W-:Y:S01]  /*13e0*/  FSEL R192, R192, RZ, !P2 ;  /* 0x000000ffc0c07208 */ /* 0x000fe20005000000 */
[----:B------:R-:W-:Y:S02]  /*13f0*/  HADD2.F32 R202, -RZ, R202.H0_H0 ;  /* 0x200000caffca7230 */ /* 0x000fe40000004100 */
[----:B------:R-:W-:-:S02]  /*1400*/  IMAD.MOV.U32 R169, RZ, RZ, R152 ;  /* 0x000000ffffa97224 */ /* 0x000fc400078e0098 */
[----:B------:R-:W-:Y:S02]  /*1410*/  HADD2.F32 R176, -RZ, R194.H0_H0 ;  /* 0x200000c2ffb07230 */ /* 0x000fe40000004100 */
[C---:B------:R-:W-:Y:S01]  /*1420*/  FADD.FTZ R182, -R192.reuse, R203 ;  /* 0x000000cbc0b67221 */ /* 0x040fe20000010100 */
[----:B------:R-:W-:Y:S01]  /*1430*/  FADD.FTZ R194, -R192, R202 ;  /* 0x000000cac0c27221 */ /* 0x000fe20000010100 */
[----:B------:R-:W-:Y:S01]  /*1440*/  HADD2.F32 R169, -RZ, R169.H0_H0 ;  /* 0x200000a9ffa97230 */ /* 0x000fe20000004100 */
[----:B-1----:R-:W-:Y:S01]  /*1450*/  @P1 IADD3 R154, P4, R183, R154, RZ ;  /* 0x0000009ab79a1210 */ /* 0x002fe20007f9e0ff */
[----:B------:R-:W-:Y:S02]  /*1460*/  HADD2.F32 R168, -RZ, R168.H0_H0 ;  /* 0x200000a8ffa87230 */ /* 0x000fe40000004100 */
[C---:B------:R-:W-:Y:S01]  /*1470*/  FMUL.FTZ R182, R33.reuse, R182 ;  /* 0x000000b621b67220 */ /* 0x040fe20000410000 */
[----:B------:R-:W-:Y:S01]  /*1480*/  FMUL.FTZ R194, R33, R194 ;  /* 0x000000c221c27220 */ /* 0x000fe20000410000 */
[----:B------:R-:W-:Y:S01]  /*1490*/  @P1 IADD3.X R155, R184, R155, RZ, P4, !PT ;  /* 0x0000009bb89b1210 */ /* 0x000fe200027fe4ff */
[----:B------:R-:W-:-:S02]  /*14a0*/  IMAD.SHL.U32 R184, R190, 0x8, RZ ;  /* 0x00000008beb87824 */ /* 0x000fc400078e00ff */
[----:B------:R-:W-:Y:S01]  /*14b0*/  FMUL.FTZ R193, R81, R176 ;  /* 0x000000b051c17220 */ /* 0x000fe20000410000 */
[----:B------:R-:W-:Y:S02]  /*14c0*/  MOV R167, R153 ;  /* 0x0000009900a77202 */ /* 0x000fe40000000f00 */
[C---:B--2---:R-:W-:Y:S01]  /*14d0*/  @P0 LEA R104, P4, R187.reuse, R104, 0x3 ;  /* 0x00000068bb680211 */ /* 0x044fe200078818ff */
[----:B------:R-:W-:Y:S02]  /*14e0*/  HADD2.F32 R195, -RZ, R195.H0_H0 ;  /* 0x200000c3ffc37230 */ /* 0x000fe40000004100 */
[----:B------:R-:W-:Y:S01]  /*14f0*/  FMUL.FTZ R183, R80, R169 ;  /* 0x000000a950b77220 */ /* 0x000fe20000410000 */
[----:B------:R-:W-:Y:S01]  /*1500*/  FADD.FTZ R199, R168, R199 ;  /* 0x000000c7a8c77221 */ /* 0x000fe20000010000 */
[----:B------:R-:W-:Y:S01]  /*1510*/  @P0 LEA.HI.X R105, R187, R105, RZ, 0x3, P4 ;  /* 0x00000069bb690211 */ /* 0x000fe200020f1cff */
[-C--:B------:R-:W-:Y:S01]  /*1520*/  FFMA.FTZ R6, R194, R168.reuse, R6 ;  /* 0x000000a8c2067223 */ /* 0x080fe20000010006 */
[----:B------:R-:W-:Y:S01]  /*1530*/  FFMA.FTZ R193, R53, R168, R193 ;  /* 0x000000a835c17223 */ /* 0x000fe200000100c1 */
[----:B------:R-:W-:Y:S01]  /*1540*/  FADD.FTZ R249, R169, R249 ;  /* 0x000000f9a9f97221 */ /* 0x000fe20000010000 */
[----:B------:R-:W-:Y:S01]  /*1550*/  FFMA.FTZ R245, R182, R169, R245 ;  /* 0x000000a9b6f57223 */ /* 0x000fe200000100f5 */
[----:B------:R-:W-:Y:S01]  /*1560*/  SHF.R.U32.HI R187, RZ, 0x1d, R190 ;  /* 0x0000001dffbb7819 */ /* 0x000fe200000116be */
[----:B------:R-:W1:Y:S01]  /*1570*/  @P0 LDC.64 R168, c[0x0][0x2c8] ;  /* 0x0000b200ffa80b82 */ /* 0x000e620000000a00 */
[----:B------:R-:W-:Y:S01]  /*1580*/  IADD3 R152, P4, R184, UR14, RZ ;  /* 0x0000000eb8987c10 */ /* 0x000fe2000ff9e0ff */
[----:B------:R-:W-:-:S02]  /*1590*/  HADD2.F32 R167, -RZ, R167.H0_H0 ;  /* 0x200000a7ffa77230 */ /* 0x000fc40000004100 */
[----:B------:R-:W-:Y:S01]  /*15a0*/  FADD.FTZ R195, -R192, R195 ;  /* 0x000000c3c0c37221 */ /* 0x000fe20000010100 */
[----:B------:R-:W-:Y:S01]  /*15b0*/  SHF.R.U32.HI R201, RZ, 0x10, R153 ;  /* 0x00000010ffc97819 */ /* 0x000fe20000011699 */
[----:B------:R-:W-:Y:S01]  /*15c0*/  FADD.FTZ R248, R176, R248 ;  /* 0x000000f8b0f87221 */ /* 0x000fe20000010000 */
[----:B------:R-:W-:Y:S01]  /*15d0*/  IADD3.X R153, R187, UR15, RZ, P4, !PT ;  /* 0x0000000fbb997c10 */ /* 0x000fe2000a7fe4ff */
[----:B------:R-:W-:Y:S01]  /*15e0*/  FFMA.FTZ R244, R194, R176, R244 ;  /* 0x000000b0c2f47223 */ /* 0x000fe200000100f4 */
[----:B------:R-:W-:Y:S01]  /*15f0*/  HADD2.F32 R166, -RZ, R166.H0_H0 ;  /* 0x200000a6ffa67230 */ /* 0x000fe20000004100 */
[----:B0-----:R-:W-:Y:S01]  /*1600*/  @P1 IADD3 R160, P4, R196, R160, RZ ;  /* 0x000000a0c4a01210 */ /* 0x001fe20007f9e0ff */
[----:B------:R-:W0:Y:S01]  /*1610*/  @P1 LDC.64 R176, c[0x0][0x248] ;  /* 0x00009200ffb01b82 */ /* 0x000e220000000a00 */
[----:B------:R-:W-:Y:S01]  /*1620*/  FMUL.FTZ R195, R33, R195 ;  /* 0x000000c321c37220 */ /* 0x000fe20000410000 */
[-C--:B------:R-:W-:Y:S01]  /*1630*/  FMUL.FTZ R196, R82, R167.reuse ;  /* 0x000000a752c47220 */ /* 0x080fe20000410000 */
[----:B------:R-:W-:Y:S01]  /*1640*/  FADD.FTZ R220, R166, R220 ;  /* 0x000000dca6dc7221 */ /* 0x000fe20000010000 */
[----:B------:R-:W-:Y:S01]  /*1650*/  FADD.FTZ R251, R167, R251 ;  /* 0x000000fba7fb7221 */ /* 0x000fe20000010000 */
[CC--:B------:R-:W-:Y:S01]  /*1660*/  FFMA.FTZ R24, R195.reuse, R166.reuse, R24 ;  /* 0x000000a6c3187223 */ /* 0x0c0fe20000010018 */
[----:B------:R-:W-:Y:S01]  /*1670*/  FFMA.FTZ R196, R54, R166, R196 ;  /* 0x000000a636c47223 */ /* 0x000fe200000100c4 */
[----:B------:R-:W-:Y:S01]  /*1680*/  FFMA.FTZ R247, R195, R167, R247 ;  /* 0x000000a7c3f77223 */ /* 0x000fe200000100f7 */
[----:B------:R2:W5:Y:S01]  /*1690*/  @P1 LDG.E R0, desc[UR6][R154.64] ;  /* 0x000000069a001981 */ /* 0x000562000c1e1900 */
[----:B------:R-:W3:Y:S01]  /*16a0*/  @P0 LDC.64 R166, c[0x0][0x2c8] ;  /* 0x0000b200ffa60b82 */ /* 0x000ee20000000a00 */
[----:B------:R-:W-:-:S02]  /*16b0*/  @P1 IADD3.X R161, R197, R161, RZ, P4, !PT ;  /* 0x000000a1c5a11210 */ /* 0x000fc400027fe4ff */
[----:B------:R4:W5:Y:S01]  /*16c0*/  @P0 LDG.E.64 R140, desc[UR6][R104.64] ;  /* 0x00000006688c0981 */ /* 0x000962000c1e1b00 */
[----:B-1----:R-:W-:-:S03]  /*16d0*/  @P0 LEA R168, P4, R190, R168, 0x3 ;  /* 0x000000a8bea80211 */ /* 0x002fc600078818ff */
[----:B------:R1:W5:Y:S01]  /*16e0*/  @P1 LDG.E R109, desc[UR6][R160.64] ;  /* 0x00000006a06d1981 */ /* 0x000362000c1e1900 */
[C---:B------:R-:W-:Y:S01]  /*16f0*/  @P0 LEA.HI.X R169, R190.reuse, R169, RZ, 0x3, P4 ;  /* 0x000000a9bea90211 */ /* 0x040fe200020f1cff */
[----:B--2---:R-:W-:-:S04]  /*1700*/  IMAD.WIDE.U32 R154, R190, 0x8, R206 ;  /* 0x00000008be9a7825 */ /* 0x004fc800078e00ce */
[----:B------:R-:W-:Y:S01]  /*1710*/  HADD2.F32 R204, -RZ, R204.H0_H0 ;  /* 0x200000ccffcc7230 */ /* 0x000fe20000004100 */
[----:B0-----:R-:W-:Y:S01]  /*1720*/  @P1 IADD3 R176, P4, R191, R176, RZ ;  /* 0x000000b0bfb01210 */ /* 0x001fe20007f9e0ff */
[----:B----4-:R-:W-:Y:S01]  /*1730*/  IMAD.WIDE.U32 R104, R190, 0x8, R208 ;  /* 0x00000008be687825 */ /* 0x010fe200078e00d0 */
[----:B-1----:R-:W0:Y:S01]  /*1740*/  @P0 LDC.64 R160, c[0x0][0x2c8] ;  /* 0x0000b200ffa00b82 */ /* 0x002e220000000a00 */
[----:B------:R-:W-:Y:S01]  /*1750*/  SHF.R.U64 R202, R158, 0x10, R159 ;  /* 0x000000109eca7819 */ /* 0x000fe2000000129f */
[----:B------:R-:W5:Y:S01]  /*1760*/  @P0 LDG.E.64 R138, desc[UR6][R168.64] ;  /* 0x00000006a88a0981 */ /* 0x000f62000c1e1b00 */
[----:B------:R-:W-:Y:S02]  /*1770*/  @P1 IMAD.X R177, R181, 0x1, R177, P4 ;  /* 0x00000001b5b11824 */ /* 0x000fe400020e06b1 */
[----:B------:R-:W-:Y:S02]  /*1780*/  IMAD.MOV.U32 R190, RZ, RZ, R158 ;  /* 0x000000ffffbe7224 */ /* 0x000fe400078e009e */
[----:B------:R-:W-:Y:S01]  /*1790*/  FADD.FTZ R212, R204, R212 ;  /* 0x000000d4ccd47221 */ /* 0x000fe20000010000 */
[----:B---3--:R-:W-:Y:S01]  /*17a0*/  @P0 LEA R166, P4, R180, R166, 0x3 ;  /* 0x000000a6b4a60211 */ /* 0x008fe200078818ff */
[-C--:B------:R-:W-:Y:S01]  /*17b0*/  FFMA.FTZ R30, R182, R204.reuse, R30 ;  /* 0x000000ccb61e7223 */ /* 0x080fe2000001001e */
[----:B------:R-:W-:Y:S01]  /*17c0*/  FFMA.FTZ R183, R52, R204, R183 ;  /* 0x000000cc34b77223 */ /* 0x000fe200000100b7 */
[----:B------:R-:W-:Y:S01]  /*17d0*/  SHF.R.U32.HI R203, RZ, 0x10, R157 ;  /* 0x00000010ffcb7819 */ /* 0x000fe2000001169d */
[----:B------:R-:W-:Y:S01]  /*17e0*/  HADD2.F32 R198, -RZ, R198.H0_H0 ;  /* 0x200000c6ffc67230 */ /* 0x000fe20000004100 */
[----:B------:R-:W-:Y:S01]  /*17f0*/  @P0 LEA.HI.X R167, R180, R167, RZ, 0x3, P4 ;  /* 0x000000a7b4a70211 */ /* 0x000fe200020f1cff */
[----:B------:R-:W-:Y:S01]  /*1800*/  HADD2.F32 R190, -RZ, R190.H0_H0 ;  /* 0x200000beffbe7230 */ /* 0x000fe20000004100 */
[----:B------:R-:W5:Y:S04]  /*1810*/  @P1 LDG.E R110, desc[UR6][R176.64] ;  /* 0x00000006b06e1981 */ /* 0x000f68000c1e1900 */
[----:B------:R1:W5:Y:S01]  /*1820*/  @P0 LDG.E.64 R136, desc[UR6][R166.64] ;  /* 0x00000006a6880981 */ /* 0x000362000c1e1b00 */
[----:B------:R-:W-:Y:S01]  /*1830*/  FADD.FTZ R190, -R192, R190 ;  /* 0x000000bec0be7221 */ /* 0x000fe20000010100 */
[----:B------:R-:W-:-:S02]  /*1840*/  HADD2.F32 R201, -RZ, R201.H0_H0 ;  /* 0x200000c9ffc97230 */ /* 0x000fc40000004100 */
[----:B------:R-:W-:Y:S01]  /*1850*/  HADD2.F32 R200, -RZ, R200.H0_H0 ;  /* 0x200000c8ffc87230 */ /* 0x000fe20000004100 */
[----:B------:R-:W2:Y:S04]  /*1860*/  LDG.E.64 R152, desc[UR6][R152.64] ;  /* 0x0000000698987981 */ /* 0x000ea8000c1e1b00 */
[----:B------:R-:W3:Y:S01]  /*1870*/  LDG.E.64 R154, desc[UR6][R154.64] ;  /* 0x000000069a9a7981 */ /* 0x000ee2000c1e1b00 */
[----:B-1----:R-:W-:Y:S02]  /*1880*/  IMAD.MOV.U32 R167, RZ, RZ, R150 ;  /* 0x000000ffffa77224 */ /* 0x002fe400078e0096 */
[----:B------:R-:W-:Y:S01]  /*1890*/  FMUL.FTZ R191, R33, R190 ;  /* 0x000000be21bf7220 */ /* 0x000fe20000410000 */
[----:B------:R-:W4:Y:S02]  /*18a0*/  LDG.E.64 R104, desc[UR6][R104.64] ;  /* 0x0000000668687981 */ /* 0x000f24000c1e1b00 */
[----:B------:R-:W-:-:S05]  /*18b0*/  HADD2.F32 R167, -RZ, R167.H0_H0 ;  /* 0x200000a7ffa77230 */ /* 0x000fca0000004100 */
[----:B------:R-:W-:Y:S01]  /*18c0*/  FADD.FTZ R213, R167, R213 ;  /* 0x000000d5a7d57221 */ /* 0x000fe20000010000 */
[----:B------:R-:W-:-:S04]  /*18d0*/  FFMA.FTZ R210, R191, R167, R210 ;  /* 0x000000a7bfd27223 */ /* 0x000fc800000100d2 */
[----:B------:R1:W-:Y:S04]  /*18e0*/  STL [R1+0x20], R213 ;  /* 0x000020d501007387 */ /* 0x0003e80000100800 */
[----:B-1----:R-:W2:Y:S04]  /*18f0*/  LDL.LU R213, [R1+0x28] ;  /* 0x0000280001d57983 */ /* 0x002ea80000300800 */
[----:B------:R1:W-:Y:S04]  /*1900*/  STL [R1+0x10], R210 ;  /* 0x000010d201007387 */ /* 0x0003e80000100800 */
[----:B-1----:R-:W3:Y:S01]  /*1910*/  LDL.LU R210, [R1+0x18] ;  /* 0x0000180001d27983 */ /* 0x002ee20000300800 */
[----:B0-----:R-:W-:-:S04]  /*1920*/  @P0 LEA R160, P5, R179, R160, 0x3 ;  /* 0x000000a0b3a00211 */ /* 0x001fc800078a18ff */
[----:B------:R-:W-:Y:S01]  /*1930*/  @P0 LEA.HI.X R161, R179, R161, RZ, 0x3, P5 ;  /* 0x000000a1b3a10211 */ /* 0x000fe200028f1cff */
[----:B------:R-:W-:Y:S01]  /*1940*/  IMAD.MOV.U32 R166, RZ, RZ, R156 ;  /* 0x000000ffffa67224 */ /* 0x000fe200078e009c */
[----:B------:R-:W-:-:S03]  /*1950*/  SHF.R.U32.HI R204, RZ, 0x10, R151 ;  /* 0x00000010ffcc7819 */ /* 0x000fc60000011697 */
[----:B------:R0:W5:Y:S01]  /*1960*/  @P0 LDG.E.64 R134, desc[UR6][R160.64] ;  /* 0x00000006a0860981 */ /* 0x000162000c1e1b00 */
[----:B------:R-:W-:Y:S01]  /*1970*/  HADD2.F32 R202, -RZ, R202.H0_H0 ;  /* 0x200000caffca7230 */ /* 0x000fe20000004100 */
[----:B0-----:R-:W-:Y:S02]  /*1980*/  SHF.R.U64 R160, R156, 0x10, R157 ;  /* 0x000000109ca07819 */ /* 0x001fe4000000129d */
[----:B------:R-:W-:Y:S02]  /*1990*/  MOV R156, R157 ;  /* 0x0000009d009c7202 */ /* 0x000fe40000000f00 */
[----:B------:R-:W-:Y:S02]  /*19a0*/  SHF.R.U64 R157, R150, 0x10, R151 ;  /* 0x00000010969d7819 */ /* 0x000fe40000001297 */
[----:B------:R-:W-:Y:S02]  /*19b0*/  MOV R161, R151 ;  /* 0x0000009700a17202 */ /* 0x000fe40000000f00 */
[----:B------:R-:W0:Y:S01]  /*19c0*/  @P1 LDC.64 R150, c[0x0][0x248] ;  /* 0x00009200ff961b82 */ /* 0x000e220000000a00 */
[----:B------:R-:W-:Y:S01]  /*19d0*/  FMUL.FTZ R190, R84, R167 ;  /* 0x000000a754be7220 */ /* 0x000fe20000410000 */
[----:B------:R-:W-:Y:S01]  /*19e0*/  FADD.FTZ R167, -R192, R202 ;  /* 0x000000cac0a77221 */ /* 0x000fe20000010100 */
[----:B------:R-:W-:-:S02]  /*19f0*/  HADD2.F32 R157, -RZ, R157.H0_H0 ;  /* 0x2000009dff9d7230 */ /* 0x000fc40000004100 */
[----:B------:R-:W-:Y:S01]  /*1a00*/  FADD.FTZ R198, -R192, R198 ;  /* 0x000000c6c0c67221 */ /* 0x000fe20000010100 */
[----:B------:R-:W-:Y:S02]  /*1a10*/  FMUL.FTZ R167, R33, R167 ;  /* 0x000000a721a77220 */ /* 0x000fe40000410000 */
[----:B------:R-:W-:Y:S01]  /*1a20*/  FADD.FTZ R211, R157, R211 ;  /* 0x000000d39dd37221 */ /* 0x000fe20000010000 */
[----:B------:R-:W-:Y:S01]  /*1a30*/  FMUL.FTZ R198, R33, R198 ;  /* 0x000000c621c67220 */ /* 0x000fe20000410000 */
[----:B------:R-:W-:Y:S01]  /*1a40*/  FMUL.FTZ R197, R83, R201 ;  /* 0x000000c953c57220 */ /* 0x000fe20000410000 */
[----:B------:R-:W-:Y:S01]  /*1a50*/  SHF.L.U32 R176, R180, 0x3, RZ ;  /* 0x00000003b4b07819 */ /* 0x000fe200000006ff */
[----:B------:R-:W-:Y:S01]  /*1a60*/  FFMA.FTZ R205, R167, R157, R205 ;  /* 0x0000009da7cd7223 */ /* 0x000fe200000100cd */
[----:B------:R1:W-:Y:S01]  /*1a70*/  STL [R1+0x1c], R211 ;  /* 0x00001cd301007387 */ /* 0x0003e20000100800 */
[----:B------:R-:W-:Y:S01]  /*1a80*/  FADD.FTZ R219, R200, R219 ;  /* 0x000000dbc8db7221 */ /* 0x000fe20000010000 */
[-C--:B------:R-:W-:Y:S01]  /*1a90*/  FFMA.FTZ R25, R198, R200.reuse, R25 ;  /* 0x000000c8c6197223 */ /* 0x080fe20000010019 */
[----:B------:R-:W-:Y:S01]  /*1aa0*/  FFMA.FTZ R197, R55, R200, R197 ;  /* 0x000000c837c57223 */ /* 0x000fe200000100c5 */
[----:B------:R-:W-:-:S02]  /*1ab0*/  SHF.R.U32.HI R177, RZ, 0x1d, R180 ;  /* 0x0000001dffb17819 */ /* 0x000fc400000116b4 */
[----:B------:R-:W-:Y:S01]  /*1ac0*/  IADD3 R158, P4, R176, UR14, RZ ;  /* 0x0000000eb09e7c10 */ /* 0x000fe2000ff9e0ff */
[----:B------:R-:W-:Y:S01]  /*1ad0*/  FADD.FTZ R250, R201, R250 ;  /* 0x000000fac9fa7221 */ /* 0x000fe20000010000 */
[----:B------:R-:W-:Y:S01]  /*1ae0*/  MOV R200, R159 ;  /* 0x0000009f00c87202 */ /* 0x000fe20000000f00 */
[----:B-1----:R-:W4:Y:S01]  /*1af0*/  LDL.LU R211, [R1+0x24] ;  /* 0x0000240001d37983 */ /* 0x002f220000300800 */
[----:B------:R-:W-:Y:S01]  /*1b00*/  FFMA.FTZ R246, R198, R201, R246 ;  /* 0x000000c9c6f67223 */ /* 0x000fe200000100f6 */
[----:B------:R-:W-:Y:S02]  /*1b10*/  SHF.R.U32.HI R201, RZ, 0x10, R159 ;  /* 0x00000010ffc97819 */ /* 0x000fe4000001169f */
[----:B------:R1:W-:Y:S01]  /*1b20*/  STL [R1+0xc], R205 ;  /* 0x00000ccd01007387 */ /* 0x0003e20000100800 */
[----:B------:R-:W-:Y:S01]  /*1b30*/  IADD3.X R159, R177, UR15, RZ, P4, !PT ;  /* 0x0000000fb19f7c10 */ /* 0x000fe2000a7fe4ff */
[----:B------:R-:W-:Y:S01]  /*1b40*/  HADD2.F32 R200, -RZ, R200.H0_H0 ;  /* 0x200000c8ffc87230 */ /* 0x000fe20000004100 */
[----:B0-----:R-:W-:Y:S01]  /*1b50*/  @P1 IADD3 R150, P4, R133, R150, RZ ;  /* 0x0000009685961210 */ /* 0x001fe20007f9e0ff */
[----:B------:R-:W-:-:S02]  /*1b60*/  HADD2.F32 R161, -RZ, R161.H0_H0 ;  /* 0x200000a1ffa17230 */ /* 0x000fc40000004100 */
[----:B------:R-:W-:Y:S01]  /*1b70*/  HADD2.F32 R201, -RZ, R201.H0_H0 ;  /* 0x200000c9ffc97230 */ /* 0x000fe20000004100 */
[----:B------:R-:W4:Y:S04]  /*1b80*/  LDG.E.64 R158, desc[UR6][R158.64] ;  /* 0x000000069e9e7981 */ /* 0x000f28000c1e1b00 */
[----:B-1----:R-:W4:Y:S01]  /*1b90*/  LDL.LU R205, [R1+0x14] ;  /* 0x0000140001cd7983 */ /* 0x002f220000300800 */
[----:B------:R-:W-:Y:S02]  /*1ba0*/  @P1 IMAD.X R151, R178, 0x1, R151, P4 ;  /* 0x00000001b2971824 */ /* 0x000fe400020e0697 */
[C---:B------:R-:W-:Y:S01]  /*1bb0*/  FADD.FTZ R178, -R192.reuse, R200 ;  /* 0x000000c8c0b27221 */ /* 0x040fe20000010100 */
[----:B------:R-:W4:Y:S03]  /*1bc0*/  LDL.LU R216, [R1+0x50] ;  /* 0x0000500001d87983 */ /* 0x000f260000300800 */
[----:B------:R-:W-:Y:S01]  /*1bd0*/  FMUL.FTZ R178, R33, R178 ;  /* 0x000000b221b27220 */ /* 0x000fe20000410000 */
[----:B--2---:R-:W-:Y:S01]  /*1be0*/  FADD.FTZ R213, R161, R213 ;  /* 0x000000d5a1d57221 */ /* 0x004fe20000010000 */
[----:B------:R-:W-:Y:S01]  /*1bf0*/  FADD.FTZ R201, -R192, R201 ;  /* 0x000000c9c0c97221 */ /* 0x000fe20000010100 */
[----:B------:R-:W-:Y:S01]  /*1c00*/  HADD2.F32 R204, -RZ, R204.H0_H0 ;  /* 0x200000ccffcc7230 */ /* 0x000fe20000004100 */
[----:B------:R0:W5:Y:S01]  /*1c10*/  @P1 LDG.E R111, desc[UR6][R150.64] ;  /* 0x00000006966f1981 */ /* 0x000162000c1e1900 */
[----:B---3--:R-:W-:-:S05]  /*1c20*/  FFMA.FTZ R210, R178, R161, R210 ;  /* 0x000000a1b2d27223 */ /* 0x008fca00000100d2 */
[----:B------:R1:W-:Y:S04]  /*1c30*/  STL [R1+0x18], R210 ;  /* 0x000018d201007387 */ /* 0x0003e80000100800 */
[----:B------:R2:W-:Y:S04]  /*1c40*/  STL [R1+0x28], R213 ;  /* 0x000028d501007387 */ /* 0x0005e80000100800 */
[----:B-1----:R-:W3:Y:S01]  /*1c50*/  LDL.LU R210, [R1+0x38] ;  /* 0x0000380001d27983 */ /* 0x002ee20000300800 */
[----:B------:R-:W-:Y:S01]  /*1c60*/  FMUL.FTZ R201, R33, R201 ;  /* 0x000000c921c97220 */ /* 0x000fe20000410000 */
[----:B------:R-:W-:-:S02]  /*1c70*/  HADD2.F32 R203, -RZ, R203.H0_H0 ;  /* 0x200000cbffcb7230 */ /* 0x000fc40000004100 */
[----:B------:R-:W3:Y:S01]  /*1c80*/  LDL.LU R215, [R1+0x4c] ;  /* 0x00004c0001d77983 */ /* 0x000ee20000300800 */
[----:B------:R-:W-:-:S03]  /*1c90*/  FMUL.FTZ R202, R87, R204 ;  /* 0x000000cc57ca7220 */ /* 0x000fc60000410000 */
[----:B------:R-:W3:Y:S01]  /*1ca0*/  LDL.LU R214, [R1+0x34] ;  /* 0x0000340001d67983 */ /* 0x000ee20000300800 */
[----:B------:R-:W-:Y:S02]  /*1cb0*/  HADD2.F32 R166, -RZ, R166.H0_H0 ;  /* 0x200000a6ffa67230 */ /* 0x000fe40000004100 */
[----:B------:R-:W-:Y:S01]  /*1cc0*/  FMUL.FTZ R133, R86, R161 ;  /* 0x000000a156857220 */ /* 0x000fe20000410000 */
[----:B------:R-:W-:Y:S02]  /*1cd0*/  HADD2.F32 R156, -RZ, R156.H0_H0 ;  /* 0x2000009cff9c7230 */ /* 0x000fe40000004100 */
[----:B------:R-:W-:Y:S01]  /*1ce0*/  FADD.FTZ R223, R203, R223 ;  /* 0x000000dfcbdf7221 */ /* 0x000fe20000010000 */
[----:B------:R-:W-:-:S04]  /*1cf0*/  IMAD.WIDE.U32 R168, R180, 0x8, R206 ;  /* 0x00000008b4a87825 */ /* 0x000fc800078e00ce */
[-C--:B------:R-:W-:Y:S01]  /*1d00*/  FFMA.FTZ R21, R201, R203.reuse, R21 ;  /* 0x000000cbc9157223 */ /* 0x080fe20000010015 */
[----:B------:R-:W-:Y:S01]  /*1d10*/  FFMA.FTZ R202, R59, R203, R202 ;  /* 0x000000cb3bca7223 */ /* 0x000fe200000100ca */
[----:B0-----:R-:W-:Y:S01]  /*1d20*/  IMAD.WIDE.U32 R150, R179, 0x8, R206 ;  /* 0x00000008b3967825 */ /* 0x001fe200078e00ce */
[----:B------:R-:W-:-:S03]  /*1d30*/  SHF.R.U32.HI R206, RZ, 0x10, R163 ;  /* 0x00000010ffce7819 */ /* 0x000fc600000116a3 */
[----:B------:R-:W-:Y:S01]  /*1d40*/  FADD.FTZ R222, R166, R222 ;  /* 0x000000dea6de7221 */ /* 0x000fe20000010000 */
[--C-:B------:R-:W-:Y:S01]  /*1d50*/  SHF.R.U32.HI R207, RZ, 0x10, R165.reuse ;  /* 0x00000010ffcf7819 */ /* 0x100fe200000116a5 */
[----:B------:R-:W-:Y:S01]  /*1d60*/  IMAD.MOV.U32 R203, RZ, RZ, R164 ;  /* 0x000000ffffcb7224 */ /* 0x000fe200078e00a4 */
[----:B------:R-:W-:Y:S01]  /*1d70*/  SHF.R.U64 R164, R164, 0x10, R165 ;  /* 0x00000010a4a47819 */ /* 0x000fe200000012a5 */
[-C--:B------:R-:W-:Y:S01]  /*1d80*/  FFMA.FTZ R22, R191, R166.reuse, R22 ;  /* 0x000000a6bf167223 */ /* 0x080fe20000010016 */
[----:B----4-:R-:W-:Y:S01]  /*1d90*/  FADD.FTZ R211, R204, R211 ;  /* 0x000000d3ccd37221 */ /* 0x010fe20000010000 */
[----:B------:R-:W-:Y:S01]  /*1da0*/  FFMA.FTZ R190, R56, R166, R190 ;  /* 0x000000a638be7223 */ /* 0x000fe200000100be */
[----:B------:R-:W-:Y:S01]  /*1db0*/  FADD.FTZ R224, R156, R224 ;  /* 0x000000e09ce07221 */ /* 0x000fe20000010000 */
[----:B------:R-:W-:Y:S01]  /*1dc0*/  FFMA.FTZ R20, R178, R156, R20 ;  /* 0x0000009cb2147223 */ /* 0x000fe20000010014 */
[----:B------:R-:W-:Y:S01]  /*1dd0*/  FFMA.FTZ R205, R201, R204, R205 ;  /* 0x000000ccc9cd7223 */ /* 0x000fe200000100cd */
[----:B------:R0:W-:Y:S04]  /*1de0*/  STL [R1+0x24], R211 ;  /* 0x000024d301007387 */ /* 0x0001e80000100800 */
[----:B--2---:R-:W2:Y:S01]  /*1df0*/  LDL.LU R213, [R1+0x58] ;  /* 0x0000580001d57983 */ /* 0x004ea20000300800 */
[----:B------:R-:W-:-:S03]  /*1e00*/  SHF.R.U64 R204, R162, 0x10, R163 ;  /* 0x00000010a2cc7819 */ /* 0x000fc600000012a3 */
[----:B------:R1:W-:Y:S01]  /*1e10*/  STL [R1+0x14], R205 ;  /* 0x000014cd01007387 */ /* 0x0003e20000100800 */
[----:B------:R-:W-:Y:S01]  /*1e20*/  FMUL.FTZ R166, R85, R157 ;  /* 0x0000009d55a67220 */ /* 0x000fe20000410000 */
[----:B------:R-:W-:Y:S01]  /*1e30*/  FFMA.FTZ R133, R58, R156, R133 ;  /* 0x0000009c3a857223 */ /* 0x000fe20000010085 */
[----:B------:R-:W-:Y:S01]  /*1e40*/  IMAD.WIDE.U32 R180, R180, 0x8, R208 ;  /* 0x00000008b4b47825 */ /* 0x000fe200078e00d0 */
[----:B0-----:R-:W4:Y:S04]  /*1e50*/  LDL.LU R211, [R1+0x40] ;  /* 0x0000400001d37983 */ /* 0x001f280000300800 */
[----:B------:R-:W4:Y:S01]  /*1e60*/  LDG.E.64 R168, desc[UR6][R168.64] ;  /* 0x00000006a8a87981 */ /* 0x000f22000c1e1b00 */
[----:B-1----:R-:W-:Y:S01]  /*1e70*/  IMAD.MOV.U32 R205, RZ, RZ, R162 ;  /* 0x000000ffffcd7224 */ /* 0x002fe200078e00a2 */
[----:B------:R-:W-:Y:S01]  /*1e80*/  MOV R162, R163 ;  /* 0x000000a300a27202 */ /* 0x000fe20000000f00 */
[----:B------:R-:W-:Y:S01]  /*1e90*/  IMAD.WIDE.U32 R156, R179, 0x8, R208 ;  /* 0x00000008b39c7825 */ /* 0x000fe200078e00d0 */
[----:B------:R-:W-:Y:S01]  /*1ea0*/  MOV R163, R165 ;  /* 0x000000a500a37202 */ /* 0x000fe20000000f00 */
[----:B------:R-:W4:Y:S02]  /*1eb0*/  LDG.E.64 R180, desc[UR6][R180.64] ;  /* 0x00000006b4b47981 */ /* 0x000f24000c1e1b00 */
[----:B------:R-:W-:-:S02]  /*1ec0*/  HADD2.F32 R165, -RZ, R205.H0_H0 ;  /* 0x200000cdffa57230 */ /* 0x000fc40000004100 */
[----:B------:R-:W-:Y:S02]  /*1ed0*/  IMAD.MOV.U32 R208, RZ, RZ, R106 ;  /* 0x000000ffffd07224 */ /* 0x000fe400078e006a */
[----:B------:R-:W-:Y:S02]  /*1ee0*/  HADD2.F32 R160, -RZ, R160.H0_H0 ;  /* 0x200000a0ffa07230 */ /* 0x000fe40000004100 */
[----:B------:R-:W-:Y:S01]  /*1ef0*/  FADD.FTZ R209, -R192, R165 ;  /* 0x000000a5c0d17221 */ /* 0x000fe20000010100 */
[----:B------:R-:W-:Y:S01]  /*1f00*/  HADD2.F32 R165, -RZ, R203.H0_H0 ;  /* 0x200000cbffa57230 */ /* 0x000fe20000004100 */
[----:B------:R-:W-:Y:S01]  /*1f10*/  SHF.L.U32 R200, R179, 0x3, RZ ;  /* 0x00000003b3c87819 */ /* 0x000fe200000006ff */
[----:B------:R-:W-:Y:S02]  /*1f20*/  HADD2.F32 R208, -RZ, R208.H0_H0 ;  /* 0x200000d0ffd07230 */ /* 0x000fe40000004100 */
[----:B------:R-:W-:Y:S01]  /*1f30*/  FMUL.FTZ R203, R33, R209 ;  /* 0x000000d121cb7220 */ /* 0x000fe20000410000 */
[----:B------:R-:W-:Y:S01]  /*1f40*/  HADD2.F32 R204, -RZ, R204.H0_H0 ;  /* 0x200000ccffcc7230 */ /* 0x000fe20000004100 */
[----:B------:R-:W4:Y:S01]  /*1f50*/  LDG.E.64 R156, desc[UR6][R156.64] ;  /* 0x000000069c9c7981 */ /* 0x000f22000c1e1b00 */
[-C--:B------:R-:W-:Y:S01]  /*1f60*/  FMUL.FTZ R209, R88, R208.reuse ;  /* 0x000000d058d17220 */ /* 0x080fe20000410000 */
[----:B------:R-:W-:Y:S01]  /*1f70*/  FADD.FTZ R216, R208, R216 ;  /* 0x000000d8d0d87221 */ /* 0x000fe20000010000 */
[----:B------:R-:W-:Y:S01]  /*1f80*/  FADD.FTZ R226, R165, R226 ;  /* 0x000000e2a5e27221 */ /* 0x000fe20000010000 */
[CC--:B------:R-:W-:Y:S01]  /*1f90*/  FFMA.FTZ R18, R203.reuse, R165.reuse, R18 ;  /* 0x000000a5cb127223 */ /* 0x0c0fe20000010012 */
[----:B------:R-:W-:Y:S01]  /*1fa0*/  FFMA.FTZ R165, R60, R165, R209 ;  /* 0x000000a53ca57223 */ /* 0x000fe200000100d1 */
[----:B------:R-:W4:Y:S01]  /*1fb0*/  LDG.E.64 R150, desc[UR6][R150.64] ;  /* 0x0000000696967981 */ /* 0x000f22000c1e1b00 */
[----:B---3--:R-:W-:-:S05]  /*1fc0*/  FFMA.FTZ R210, R203, R208, R210 ;  /* 0x000000d0cbd27223 */ /* 0x008fca00000100d2 */
[----:B------:R0:W-:Y:S04]  /*1fd0*/  STL [R1+0x38], R210 ;  /* 0x000038d201007387 */ /* 0x0001e80000100800 */
[----:B0-----:R-:W3:Y:S04]  /*1fe0*/  LDL.LU R210, [R1+0x54] ;  /* 0x0000540001d27983 */ /* 0x001ee80000300800 */
[----:B------:R-:W-:Y:S04]  /*1ff0*/  STL [R1+0x50], R216 ;  /* 0x000050d801007387 */ /* 0x000fe80000100800 */
[----:B------:R-:W3:Y:S01]  /*2000*/  LDL.LU R209, [R1+0x3c] ;  /* 0x00003c0001d17983 */ /* 0x000ee20000300800 */
[----:B------:R-:W-:Y:S01]  /*2010*/  SHF.R.U64 R205, R106, 0x10, R107 ;  /* 0x000000106acd7819 */ /* 0x000fe2000000126b */
[----:B------:R-:W-:Y:S01]  /*2020*/  FADD.FTZ R204, -R192, R204 ;  /* 0x000000ccc0cc7221 */ /* 0x000fe20000010100 */
[----:B------:R-:W-:-:S03]  /*2030*/  MOV R106, R107 ;  /* 0x0000006b006a7202 */ /* 0x000fc60000000f00 */
[----:B------:R-:W-:Y:S02]  /*2040*/  HADD2.F32 R205, -RZ, R205.H0_H0 ;  /* 0x200000cdffcd7230 */ /* 0x000fe40000004100 */
[----:B------:R-:W-:Y:S01]  /*2050*/  FMUL.FTZ R204, R33, R204 ;  /* 0x000000cc21cc7220 */ /* 0x000fe20000410000 */
[----:B------:R-:W-:Y:S02]  /*2060*/  HADD2.F32 R106, -RZ, R106.H0_H0 ;  /* 0x2000006aff6a7230 */ /* 0x000fe40000004100 */
[----:B------:R-:W-:Y:S01]  /*2070*/  FADD.FTZ R215, R205, R215 ;  /* 0x000000d7cdd77221 */ /* 0x000fe20000010000 */
[----:B------:R-:W-:Y:S01]  /*2080*/  FFMA.FTZ R214, R204, R205, R214 ;  /* 0x000000cdccd67223 */ /* 0x000fe200000100d6 */
[----:B------:R-:W-:-:S03]  /*2090*/  HADD2.F32 R162, -RZ, R162.H0_H0 ;  /* 0x200000a2ffa27230 */ /* 0x000fc60000004100 */
[----:B------:R-:W-:Y:S01]  /*20a0*/  STL [R1+0x4c], R215 ;  /* 0x00004cd701007387 */ /* 0x000fe20000100800 */
[----:B------:R-:W-:Y:S01]  /*20b0*/  SHF.R.U32.HI R107, RZ, 0x10, R107 ;  /* 0x00000010ff6b7819 */ /* 0x000fe2000001166b */
[----:B------:R-:W-:Y:S02]  /*20c0*/  FADD.FTZ R162, -R192, R162 ;  /* 0x000000a2c0a27221 */ /* 0x000fe40000010100 */
[----:B------:R0:W-:Y:S01]  /*20d0*/  STL [R1+0x34], R214 ;  /* 0x000034d601007387 */ /* 0x0001e20000100800 */
[----:B------:R-:W-:Y:S01]  /*20e0*/  FMUL.FTZ R208, R89, R205 ;  /* 0x000000cd59d07220 */ /* 0x000fe20000410000 */
[----:B------:R-:W-:Y:S01]  /*20f0*/  FMUL.FTZ R205, R33, R162 ;  /* 0x000000a221cd7220 */ /* 0x000fe20000410000 */
[----:B------:R-:W-:Y:S01]  /*2100*/  HADD2.F32 R107, -RZ, R107.H0_H0 ;  /* 0x2000006bff6b7230 */ /* 0x000fe20000004100 */
[----:B0-----:R-:W3:Y:S01]  /*2110*/  LDL.LU R214, [R1+0x78] ;  /* 0x0000780001d67983 */ /* 0x001ee20000300800 */
[----:B--2---:R-:W-:-:S05]  /*2120*/  FADD.FTZ R213, R106, R213 ;  /* 0x000000d56ad57221 */ /* 0x004fca0000010000 */
[----:B------:R0:W-:Y:S01]  /*2130*/  STL [R1+0x58], R213 ;  /* 0x000058d501007387 */ /* 0x0001e20000100800 */
[----:B------:R-:W-:Y:S02]  /*2140*/  HADD2.F32 R206, -RZ, R206.H0_H0 ;  /* 0x200000ceffce7230 */ /* 0x000fe40000004100 */
[----:B----4-:R-:W-:Y:S01]  /*2150*/  FFMA.FTZ R211, R205, R106, R211 ;  /* 0x0000006acdd37223 */ /* 0x010fe200000100d3 */
[----:B0-----:R-:W2:Y:S02]  /*2160*/  LDL.LU R213, [R1+0x48] ;  /* 0x0000480001d57983 */ /* 0x001ea40000300800 */
[----:B------:R-:W-:Y:S02]  /*2170*/  FADD.FTZ R206, -R192, R206 ;  /* 0x000000cec0ce7221 */ /* 0x000fe40000010100 */
[----:B------:R-:W-:Y:S02]  /*2180*/  STL [R1+0x40], R211 ;  /* 0x000040d301007387 */ /* 0x000fe40000100800 */
[----:B------:R-:W-:-:S02]  /*2190*/  FMUL.FTZ R206, R33, R206 ;  /* 0x000000ce21ce7220 */ /* 0x000fc40000410000 */
[----:B------:R-:W4:Y:S04]  /*21a0*/  LDL.LU R233, [R1+0x74] ;  /* 0x0000740001e97983 */ /* 0x000f280000300800 */
[----:B------:R-:W4:Y:S01]  /*21b0*/  LDL.LU R218, [R1+0x44] ;  /* 0x0000440001da7983 */ /* 0x000f220000300800 */
[----:B---3--:R-:W-:-:S05]  /*21c0*/  FADD.FTZ R210, R107, R210 ;  /* 0x000000d26bd27221 */ /* 0x008fca0000010000 */
[----:B------:R-:W-:Y:S04]  /*21d0*/  STL [R1+0x54], R210 ;  /* 0x000054d201007387 */ /* 0x000fe80000100800 */
[----:B------:R-:W3:Y:S01]  /*21e0*/  LDL.LU R217, [R1] ;  /* 0x0000000001d97983 */ /* 0x000ee20000300800 */
[----:B------:R-:W-:-:S05]  /*21f0*/  FFMA.FTZ R209, R206, R107, R209 ;  /* 0x0000006bced17223 */ /* 0x000fca00000100d1 */
[----:B------:R0:W-:Y:S04]  /*2200*/  STL [R1+0x3c], R209 ;  /* 0x00003cd101007387 */ /* 0x0001e80000100800 */
[----:B------:R-:W3:Y:S04]  /*2210*/  LDL.LU R216, [R1+0x80] ;  /* 0x0000800001d87983 */ /* 0x000ee80000300800 */
[----:B------:R-:W3:Y:S01]  /*2220*/  LDL.LU R215, [R1+0x60] ;  /* 0x0000600001d77983 */ /* 0x000ee20000300800 */
[----:B------:R-:W-:Y:S02]  /*2230*/  HADD2.F32 R163, -RZ, R163.H0_H0 ;  /* 0x200000a3ffa37230 */ /* 0x000fe40000004100 */
[----:B------:R-:W-:Y:S01]  /*2240*/  FMUL.FTZ R162, R90, R106 ;  /* 0x0000006a5aa27220 */ /* 0x000fe20000410000 */
[----:B0-----:R-:W-:-:S02]  /*2250*/  IMAD.MOV.U32 R209, RZ, RZ, R170 ;  /* 0x000000ffffd17224 */ /* 0x001fc400078e00aa */
[----:B------:R-:W-:Y:S02]  /*2260*/  HADD2.F32 R207, -RZ, R207.H0_H0 ;  /* 0x200000cfffcf7230 */ /* 0x000fe40000004100 */
[----:B------:R-:W-:Y:S01]  /*2270*/  FADD.FTZ R241, R163, R241 ;  /* 0x000000f1a3f17221 */ /* 0x000fe20000010000 */
[-C--:B------:R-:W-:Y:S01]  /*2280*/  FFMA.FTZ R16, R205, R163.reuse, R16 ;  /* 0x000000a3cd107223 */ /* 0x080fe20000010010 */
[----:B------:R-:W-:Y:S01]  /*2290*/  FFMA.FTZ R163, R62, R163, R162 ;  /* 0x000000a33ea37223 */ /* 0x000fe200000100a2 */
[----:B------:R-:W-:Y:S02]  /*22a0*/  HADD2.F32 R164, -RZ, R164.H0_H0 ;  /* 0x200000a4ffa47230 */ /* 0x000fe40000004100 */
[----:B------:R-:W-:Y:S01]  /*22b0*/  FMUL.FTZ R162, R91, R107 ;  /* 0x0000006b5ba27220 */ /* 0x000fe20000410000 */
[----:B------:R-:W-:Y:S02]  /*22c0*/  HADD2.F32 R209, -RZ, R209.H0_H0 ;  /* 0x200000d1ffd17230 */ /* 0x000fe40000004100 */
[----:B------:R-:W-:Y:S01]  /*22d0*/  FADD.FTZ R240, R207, R240 ;  /* 0x000000f0cff07221 */ /* 0x000fe20000010000 */
[----:B------:R-:W-:-:S02]  /*22e0*/  IMAD.MOV.U32 R211, RZ, RZ, R172 ;  /* 0x000000ffffd37224 */ /* 0x000fc400078e00ac */
[-C--:B------:R-:W-:Y:S01]  /*22f0*/  FFMA.FTZ R17, R206, R207.reuse, R17 ;  /* 0x000000cfce117223 */ /* 0x080fe20000010011 */
[----:B------:R-:W-:Y:S01]  /*2300*/  FFMA.FTZ R162, R63, R207, R162 ;  /* 0x000000cf3fa27223 */ /* 0x000fe200000100a2 */
[----:B------:R-:W-:Y:S01]  /*2310*/  FADD.FTZ R225, R164, R225 ;  /* 0x000000e1a4e17221 */ /* 0x000fe20000010000 */
[-C--:B------:R-:W-:Y:S01]  /*2320*/  FFMA.FTZ R19, R204, R164.reuse, R19 ;  /* 0x000000a4cc137223 */ /* 0x080fe20000010013 */
[----:B------:R-:W-:Y:S02]  /*2330*/  IMAD.MOV.U32 R207, RZ, RZ, R174 ;  /* 0x000000ffffcf7224 */ /* 0x000fe400078e00ae */
[----:B------:R-:W-:Y:S01]  /*2340*/  FFMA.FTZ R164, R61, R164, R208 ;  /* 0x000000a43da47223 */ /* 0x000fe200000100d0 */
[----:B------:R-:W-:Y:S01]  /*2350*/  SHF.R.U64 R170, R170, 0x10, R171 ;  /* 0x00000010aaaa7819 */ /* 0x000fe200000012ab */
[----:B------:R-:W-:Y:S01]  /*2360*/  FADD.FTZ R209, -R192, R209 ;  /* 0x000000d1c0d17221 */ /* 0x000fe20000010100 */
[----:B------:R-:W-:Y:S01]  /*2370*/  MOV R106, R171 ;  /* 0x000000ab006a7202 */ /* 0x000fe20000000f00 */
[----:B------:R-:W-:Y:S01]  /*2380*/  HADD2.F32 R211, -RZ, R211.H0_H0 ;  /* 0x200000d3ffd37230 */ /* 0x000fe20000004100 */
[----:B------:R-:W-:-:S02]  /*2390*/  SHF.R.U32.HI R107, RZ, 0x10, R171 ;  /* 0x00000010ff6b7819 */ /* 0x000fc400000116ab */
[--C-:B------:R-:W-:Y:S02]  /*23a0*/  SHF.R.U64 R208, R174, 0x10, R175.reuse ;  /* 0x00000010aed07819 */ /* 0x100fe400000012af */
[----:B------:R-:W-:Y:S02]  /*23b0*/  MOV R171, R175 ;  /* 0x000000af00ab7202 */ /* 0x000fe40000000f00 */
[----:B------:R-:W-:Y:S02]  /*23c0*/  SHF.R.U32.HI R174, RZ, 0x10, R175 ;  /* 0x00000010ffae7819 */ /* 0x000fe400000116af */
[--C-:B------:R-:W-:Y:S02]  /*23d0*/  SHF.R.U64 R172, R172, 0x10, R173.reuse ;  /* 0x00000010acac7819 */ /* 0x100fe400000012ad */
[----:B------:R-:W-:Y:S02]  /*23e0*/  MOV R175, R173 ;  /* 0x000000ad00af7202 */ /* 0x000fe40000000f00 */
[----:B------:R-:W-:Y:S01]  /*23f0*/  SHF.R.U32.HI R210, RZ, 0x10, R173 ;  /* 0x00000010ffd27819 */ /* 0x000fe200000116ad */
[----:B------:R-:W-:-:S02]  /*2400*/  HADD2.F32 R173, -RZ, R207.H0_H0 ;  /* 0x200000cfffad7230 */ /* 0x000fc40000004100 */
[----:B------:R-:W-:Y:S01]  /*2410*/  FMUL.FTZ R207, R33, R209 ;  /* 0x000000d121cf7220 */ /* 0x000fe20000410000 */
[----:B------:R-:W-:Y:S01]  /*2420*/  FADD.FTZ R214, R211, R214 ;  /* 0x000000d6d3d67221 */ /* 0x000fe20000010000 */
[----:B------:R-:W-:Y:S02]  /*2430*/  HADD2.F32 R170, -RZ, R170.H0_H0 ;  /* 0x200000aaffaa7230 */ /* 0x000fe40000004100 */
[-C--:B--2---:R-:W-:Y:S01]  /*2440*/  FFMA.FTZ R213, R207, R211.reuse, R213 ;  /* 0x000000d3cfd57223 */ /* 0x084fe200000100d5 */
[----:B------:R-:W-:Y:S01]  /*2450*/  FMUL.FTZ R209, R92, R211 ;  /* 0x000000d35cd17220 */ /* 0x000fe20000410000 */
[----:B------:R0:W-:Y:S01]  /*2460*/  STL [R1+0x78], R214 ;  /* 0x000078d601007387 */ /* 0x0001e20000100800 */
[----:B------:R-:W-:Y:S01]  /*2470*/  FADD.FTZ R243, R173, R243 ;  /* 0x000000f3adf37221 */ /* 0x000fe20000010000 */
[-C--:B------:R-:W-:Y:S01]  /*2480*/  FFMA.FTZ R14, R207, R173.reuse, R14 ;  /* 0x000000adcf0e7223 */ /* 0x080fe2000001000e */
[----:B------:R-:W-:Y:S01]  /*2490*/  FADD.FTZ R170, -R192, R170 ;  /* 0x000000aac0aa7221 */ /* 0x000fe20000010100 */
[----:B------:R-:W-:Y:S01]  /*24a0*/  FFMA.FTZ R173, R64, R173, R209 ;  /* 0x000000ad40ad7223 */ /* 0x000fe200000100d1 */
[----:B------:R-:W-:Y:S01]  /*24b0*/  HADD2.F32 R209, -RZ, R172.H0_H0 ;  /* 0x200000acffd17230 */ /* 0x000fe20000004100 */
[----:B0-----:R-:W2:Y:S04]  /*24c0*/  LDL.LU R214, [R1+0x7c] ;  /* 0x00007c0001d67983 */ /* 0x001ea80000300800 */
[----:B------:R0:W-:Y:S01]  /*24d0*/  STL [R1+0x48], R213 ;  /* 0x000048d501007387 */ /* 0x0001e20000100800 */
[----:B------:R-:W-:-:S02]  /*24e0*/  HADD2.F32 R172, -RZ, R208.H0_H0 ;  /* 0x200000d0ffac7230 */ /* 0x000fc40000004100 */
[----:B------:R-:W-:Y:S01]  /*24f0*/  FMUL.FTZ R208, R33, R170 ;  /* 0x000000aa21d07220 */ /* 0x000fe20000410000 */
[----:B------:R-:W-:Y:S01]  /*2500*/  HADD2.F32 R171, -RZ, R171.H0_H0 ;  /* 0x200000abffab7230 */ /* 0x000fe20000004100 */
[----:B0-----:R-:W2:Y:S01]  /*2510*/  LDL.LU R213, [R1+0x5c] ;  /* 0x00005c0001d57983 */ /* 0x001ea20000300800 */
[----:B------:R-:W-:Y:S02]  /*2520*/  HADD2.F32 R106, -RZ, R106.H0_H0 ;  /* 0x2000006aff6a7230 */ /* 0x000fe40000004100 */
[----:B----4-:R-:W-:Y:S01]  /*2530*/  FADD.FTZ R233, R209, R233 ;  /* 0x000000e9d1e97221 */ /* 0x010fe20000010000 */
[-C--:B------:R-:W-:Y:S01]  /*2540*/  FFMA.FTZ R218, R208, R209.reuse, R218 ;  /* 0x000000d1d0da7223 */ /* 0x080fe200000100da */
[----:B------:R-:W-:Y:S02]  /*2550*/  HADD2.F32 R175, -RZ, R175.H0_H0 ;  /* 0x200000afffaf7230 */ /* 0x000fe40000004100 */
[----:B------:R-:W-:Y:S01]  /*2560*/  FADD.FTZ R106, -R192, R106 ;  /* 0x0000006ac06a7221 */ /* 0x000fe20000010100 */
[----:B------:R-:W-:Y:S01]  /*2570*/  STL [R1+0x74], R233 ;  /* 0x000074e901007387 */ /* 0x000fe20000100800 */
[----:B------:R-:W-:-:S03]  /*2580*/  FMUL.FTZ R170, R93, R209 ;  /* 0x000000d15daa7220 */ /* 0x000fc60000410000 */
[----:B------:R0:W-:Y:S01]  /*2590*/  STL [R1+0x44], R218 ;  /* 0x000044da01007387 */ /* 0x0001e20000100800 */
[----:B------:R-:W-:Y:S01]  /*25a0*/  FMUL.FTZ R209, R33, R106 ;  /* 0x0000006a21d17220 */ /* 0x000fe20000410000 */
[----:B---3--:R-:W-:-:S05]  /*25b0*/  FADD.FTZ R217, R171, R217 ;  /* 0x000000d9abd97221 */ /* 0x008fca0000010000 */
[----:B------:R1:W-:Y:S04]  /*25c0*/  STL [R1], R217 ;  /* 0x000000d901007387 */ /* 0x0003e80000100800 */
[----:B0-----:R-:W3:Y:S01]  /*25d0*/  LDL.LU R218, [R1+0x8] ;  /* 0x0000080001da7983 */ /* 0x001ee20000300800 */
[----:B------:R-:W-:Y:S01]  /*25e0*/  FADD.FTZ R216, R175, R216 ;  /* 0x000000d8afd87221 */ /* 0x000fe20000010000 */
[----:B------:R-:W-:Y:S02]  /*25f0*/  FFMA.FTZ R215, R209, R175, R215 ;  /* 0x000000afd1d77223 */ /* 0x000fe400000100d7 */
[----:B-1----:R-:W4:Y:S04]  /*2600*/  LDL.LU R217, [R1+0x88] ;  /* 0x0000880001d97983 */ /* 0x002f280000300800 */
[----:B------:R0:W-:Y:S04]  /*2610*/  STL [R1+0x80], R216 ;  /* 0x000080d801007387 */ /* 0x0001e80000100800 */
[----:B0-----:R-:W4:Y:S04]  /*2620*/  LDL.LU R216, [R1+0x68] ;  /* 0x0000680001d87983 */ /* 0x001f280000300800 */
[----:B------:R0:W-:Y:S04]  /*2630*/  STL [R1+0x60], R215 ;  /* 0x000060d701007387 */ /* 0x0001e80000100800 */
[----:B0-----:R-:W4:Y:S01]  /*2640*/  LDL.LU R215, [R1+0x4] ;  /* 0x0000040001d77983 */ /* 0x001f220000300800 */
[----:B------:R-:W-:-:S02]  /*2650*/  HADD2.F32 R107, -RZ, R107.H0_H0 ;  /* 0x2000006bff6b7230 */ /* 0x000fc40000004100 */
[----:B------:R-:W-:Y:S01]  /*2660*/  FMUL.FTZ R106, R94, R175 ;  /* 0x000000af5e6a7220 */ /* 0x000fe20000410000 */
[-C--:B------:R-:W-:Y:S02]  /*2670*/  FFMA.FTZ R12, R209, R171.reuse, R12 ;  /* 0x000000abd10c7223 */ /* 0x080fe4000001000c */
[----:B------:R-:W-:Y:S01]  /*2680*/  FADD.FTZ R107, -R192, R107 ;  /* 0x0000006bc06b7221 */ /* 0x000fe20000010100 */
[----:B------:R-:W-:Y:S01]  /*2690*/  FFMA.FTZ R171, R66, R171, R106 ;  /* 0x000000ab42ab7223 */ /* 0x000fe2000001006a */
[----:B------:R-:W-:Y:S02]  /*26a0*/  HADD2.F32 R106, -RZ, R210.H0_H0 ;  /* 0x200000d2ff6a7230 */ /* 0x000fe40000004100 */
[----:B------:R-:W-:Y:S01]  /*26b0*/  FMUL.FTZ R210, R33, R107 ;  /* 0x0000006b21d27220 */ /* 0x000fe20000410000 */
[----:B------:R-:W-:Y:S02]  /*26c0*/  IMAD.MOV.U32 R211, RZ, RZ, R152 ;  /* 0x000000ffffd37224 */ /* 0x000fe400078e0098 */
[----:B------:R-:W-:-:S02]  /*26d0*/  IMAD.MOV.U32 R175, RZ, RZ, R154 ;  /* 0x000000ffffaf7224 */ /* 0x000fc400078e009a */
[----:B------:R-:W-:Y:S01]  /*26e0*/  FADD.FTZ R242, R172, R242 ;  /* 0x000000f2acf27221 */ /* 0x000fe20000010000 */
[----:B------:R-:W-:Y:S02]  /*26f0*/  HADD2.F32 R211, -RZ, R211.H0_H0 ;  /* 0x200000d3ffd37230 */ /* 0x000fe40000004100 */
[----:B--2---:R-:W-:-:S05]  /*2700*/  FADD.FTZ R214, R106, R214 ;  /* 0x000000d66ad67221 */ /* 0x004fca0000010000 */
[----:B------:R-:W-:Y:S01]  /*2710*/  STL [R1+0x7c], R214 ;  /* 0x00007cd601007387 */ /* 0x000fe20000100800 */
[----:B------:R-:W-:Y:S01]  /*2720*/  FFMA.FTZ R213, R210, R106, R213 ;  /* 0x0000006ad2d57223 */ /* 0x000fe200000100d5 */
[----:B------:R-:W-:-:S04]  /*2730*/  FFMA.FTZ R15, R208, R172, R15 ;  /* 0x000000acd00f7223 */ /* 0x000fc8000001000f */
[----:B------:R0:W-:Y:S01]  /*2740*/  STL [R1+0x5c], R213 ;  /* 0x00005cd501007387 */ /* 0x0001e20000100800 */
[----:B------:R-:W-:Y:S01]  /*2750*/  FFMA.FTZ R172, R65, R172, R170 ;  /* 0x000000ac41ac7223 */ /* 0x000fe200000100aa */
[----:B------:R-:W-:Y:S02]  /*2760*/  HADD2.F32 R174, -RZ, R174.H0_H0 ;  /* 0x200000aeffae7230 */ /* 0x000fe40000004100 */
[----:B------:R-:W-:Y:S01]  /*2770*/  FMUL.FTZ R170, R95, R106 ;  /* 0x0000006a5faa7220 */ /* 0x000fe20000410000 */
[----:B------:R-:W-:Y:S02]  /*2780*/  HADD2.F32 R175, -RZ, R175.H0_H0 ;  /* 0x200000afffaf7230 */ /* 0x000fe40000004100 */
[----:B0-----:R-:W-:Y:S02]  /*2790*/  IMAD.MOV.U32 R213, RZ, RZ, R104 ;  /* 0x000000ffffd57224 */ /* 0x001fe400078e0068 */
[----:B------:R-:W-:-:S03]  /*27a0*/  FADD.FTZ R211, -R192, R211 ;  /* 0x000000d3c0d37221 */ /* 0x000fc60000010100 */
[----:B------:R-:W-:Y:S02]  /*27b0*/  HADD2.F32 R213, -RZ, R213.H0_H0 ;  /* 0x200000d5ffd57230 */ /* 0x000fe40000004100 */
[----:B------:R-:W-:Y:S01]  /*27c0*/  FADD.FTZ R252, R174, R252 ;  /* 0x000000fcaefc7221 */ /* 0x000fe20000010000 */
[-C--:B------:R-:W-:Y:S01]  /*27d0*/  FFMA.FTZ R13, R210, R174.reuse, R13 ;  /* 0x000000aed20d7223 */ /* 0x080fe2000001000d */
[----:B------:R-:W-:Y:S01]  /*27e0*/  FFMA.FTZ R170, R67, R174, R170 ;  /* 0x000000ae43aa7223 */ /* 0x000fe200000100aa */
[----:B------:R-:W-:Y:S01]  /*27f0*/  SHF.R.U64 R174, R154, 0x10, R155 ;  /* 0x000000109aae7819 */ /* 0x000fe2000000129b */
[----:B------:R-:W-:Y:S01]  /*2800*/  FMUL.FTZ R211, R33, R211 ;  /* 0x000000d321d37220 */ /* 0x000fe20000410000 */
[----:B------:R-:W-:-:S03]  /*2810*/  FMUL.FTZ R214, R96, R213 ;  /* 0x000000d560d67220 */ /* 0x000fc60000410000 */
[----:B------:R-:W-:Y:S01]  /*2820*/  FFMA.FTZ R10, R211, R175, R10 ;  /* 0x000000afd30a7223 */ /* 0x000fe2000001000a */
[----:B------:R-:W-:Y:S02]  /*2830*/  HADD2.F32 R174, -RZ, R174.H0_H0 ;  /* 0x200000aeffae7230 */ /* 0x000fe40000004100 */
[----:B------:R-:W-:Y:S01]  /*2840*/  FADD.FTZ R221, R160, R221 ;  /* 0x000000dda0dd7221 */ /* 0x000fe20000010000 */
[-C--:B------:R-:W-:Y:S01]  /*2850*/  FFMA.FTZ R23, R167, R160.reuse, R23 ;  /* 0x000000a0a7177223 */ /* 0x080fe20000010017 */
[----:B------:R-:W-:Y:S01]  /*2860*/  FFMA.FTZ R166, R57, R160, R166 ;  /* 0x000000a039a67223 */ /* 0x000fe200000100a6 */
[----:B------:R-:W-:Y:S02]  /*2870*/  SHF.R.U32.HI R179, RZ, 0x1d, R179 ;  /* 0x0000001dffb37819 */ /* 0x000fe400000116b3 */
[----:B------:R-:W-:-:S04]  /*2880*/  IADD3 R160, P4, R200, UR14, RZ ;  /* 0x0000000ec8a07c10 */ /* 0x000fc8000ff9e0ff */
[----:B------:R-:W-:-:S06]  /*2890*/  IADD3.X R161, R179, UR15, RZ, P4, !PT ;  /* 0x0000000fb3a17c10 */ /* 0x000fcc000a7fe4ff */
[----:B------:R-:W2:Y:S01]  /*28a0*/  LDG.E.64 R160, desc[UR6][R160.64] ;  /* 0x00000006a0a07981 */ /* 0x000ea2000c1e1b00 */
[----:B---3--:R-:W-:Y:S01]  /*28b0*/  FADD.FTZ R218, R175, R218 ;  /* 0x000000daafda7221 */ /* 0x008fe20000010000 */
[----:B------:R-:W-:-:S04]  /*28c0*/  FFMA.FTZ R175, R68, R175, R214 ;  /* 0x000000af44af7223 */ /* 0x000fc800000100d6 */
[----:B------:R-:W-:Y:S01]  /*28d0*/  STL [R1+0x8], R218 ;  /* 0x000008da01007387 */ /* 0x000fe20000100800 */
[----:B----4-:R-:W-:-:S03]  /*28e0*/  FADD.FTZ R217, R213, R217 ;  /* 0x000000d9d5d97221 */ /* 0x010fc60000010000 */
[----:B------:R-:W3:Y:S04]  /*28f0*/  LDL.LU R235, [R1+0x84] ;  /* 0x0000840001eb7983 */ /* 0x000ee80000300800 */
[----:B------:R-:W4:Y:S04]  /*2900*/  LDL.LU R214, [R1+0x64] ;  /* 0x0000640001d67983 */ /* 0x000f280000300800 */
[----:B------:R-:W-:Y:S01]  /*2910*/  STL [R1+0x88], R217 ;  /* 0x000088d901007387 */ /* 0x000fe20000100800 */
[----:B------:R-:W-:-:S03]  /*2920*/  FFMA.FTZ R216, R211, R213, R216 ;  /* 0x000000d5d3d87223 */ /* 0x000fc600000100d8 */
[----:B------:R-:W2:Y:S04]  /*2930*/  LDL.LU R234, [R1+0x30] ;  /* 0x0000300001ea7983 */ /* 0x000ea80000300800 */
[----:B------:R-:W-:Y:S04]  /*2940*/  STL [R1+0x68], R216 ;  /* 0x000068d801007387 */ /* 0x000fe80000100800 */
[----:B------:R-:W2:Y:S01]  /*2950*/  LDL.LU R233, [R1+0x90] ;  /* 0x0000900001e97983 */ /* 0x000ea20000300800 */
[----:B------:R-:W-:-:S05]  /*2960*/  FADD.FTZ R215, R174, R215 ;  /* 0x000000d7aed77221 */ /* 0x000fca0000010000 */
[----:B------:R0:W-:Y:S04]  /*2970*/  STL [R1+0x4], R215 ;  /* 0x000004d701007387 */ /* 0x0001e80000100800 */
[----:B0-----:R-:W2:Y:S04]  /*2980*/  LDL.LU R215, [R1+0x70] ;  /* 0x0000700001d77983 */ /* 0x001ea80000300800 */
[----:B------:R-:W2:Y:S04]  /*2990*/  LDL.LU R218, [R1+0x2c] ;  /* 0x00002c0001da7983 */ /* 0x000ea80000300800 */
[----:B------:R-:W2:Y:S04]  /*29a0*/  LDL.LU R217, [R1+0x8c] ;  /* 0x00008c0001d97983 */ /* 0x000ea80000300800 */
[----:B------:R-:W2:Y:S01]  /*29b0*/  LDL.LU R216, [R1+0x6c] ;  /* 0x00006c0001d87983 */ /* 0x000ea20000300800 */
[----:B------:R-:W-:-:S02]  /*29c0*/  SHF.R.U64 R152, R152, 0x10, R153 ;  /* 0x0000001098987819 */ /* 0x000fc40000001299 */
[----:B------:R-:W-:Y:S02]  /*29d0*/  MOV R106, R153 ;  /* 0x00000099006a7202 */ /* 0x000fe40000000f00 */
[----:B------:R-:W-:Y:S01]  /*29e0*/  SHF.R.U32.HI R107, RZ, 0x10, R153 ;  /* 0x00000010ff6b7819 */ /* 0x000fe20000011699 */
[----:B------:R-:W-:Y:S01]  /*29f0*/  HADD2.F32 R152, -RZ, R152.H0_H0 ;  /* 0x20000098ff987230 */ /* 0x000fe20000004100 */
[----:B------:R-:W-:Y:S02]  /*2a00*/  MOV R153, R155 ;  /* 0x0000009b00997202 */ /* 0x000fe40000000f00 */
[----:B------:R-:W-:Y:S02]  /*2a10*/  SHF.R.U32.HI R154, RZ, 0x10, R155 ;  /* 0x00000010ff9a7819 */ /* 0x000fe4000001169b */
[----:B------:R-:W-:Y:S01]  /*2a20*/  SHF.R.U64 R155, R104, 0x10, R105 ;  /* 0x00000010689b7819 */ /* 0x000fe20000001269 */
[----:B------:R-:W-:Y:S01]  /*2a30*/  FADD.FTZ R152, -R192, R152 ;  /* 0x00000098c0987221 */ /* 0x000fe20000010100 */
[----:B------:R-:W-:-:S03]  /*2a40*/  HADD2.F32 R106, -RZ, R106.H0_H0 ;  /* 0x2000006aff6a7230 */ /* 0x000fc60000004100 */
[----:B------:R-:W-:Y:S02]  /*2a50*/  HADD2.F32 R155, -RZ, R155.H0_H0 ;  /* 0x2000009bff9b7230 */ /* 0x000fe40000004100 */
[----:B------:R-:W-:Y:S01]  /*2a60*/  FMUL.FTZ R213, R33, R152 ;  /* 0x0000009821d57220 */ /* 0x000fe20000410000 */
[----:B------:R-:W-:Y:S01]  /*2a70*/  MOV R104, R105 ;  /* 0x0000006900687202 */ /* 0x000fe20000000f00 */
[----:B------:R-:W-:Y:S01]  /*2a80*/  FADD.FTZ R106, -R192, R106 ;  /* 0x0000006ac06a7221 */ /* 0x000fe20000010100 */
[----:B------:R-:W-:-:S03]  /*2a90*/  HADD2.F32 R153, -RZ, R153.H0_H0 ;  /* 0x20000099ff997230 */ /* 0x000fc60000004100 */
[----:B------:R-:W-:Y:S02]  /*2aa0*/  HADD2.F32 R104, -RZ, R104.H0_H0 ;  /* 0x20000068ff687230 */ /* 0x000fe40000004100 */
[----:B------:R-:W-:Y:S01]  /*2ab0*/  HADD2.F32 R107, -RZ, R107.H0_H0 ;  /* 0x2000006bff6b7230 */ /* 0x000fe20000004100 */
[----:B------:R-:W-:Y:S01]  /*2ac0*/  SHF.R.U32.HI R105, RZ, 0x10, R105 ;  /* 0x00000010ff697819 */ /* 0x000fe20000011669 */
[----:B------:R-:W-:-:S03]  /*2ad0*/  HADD2.F32 R154, -RZ, R154.H0_H0 ;  /* 0x2000009aff9a7230 */ /* 0x000fc60000004100 */
[----:B------:R-:W-:Y:S01]  /*2ae0*/  FADD.FTZ R107, -R192, R107 ;  /* 0x0000006bc06b7221 */ /* 0x000fe20000010100 */
[----:B------:R-:W-:Y:S02]  /*2af0*/  HADD2.F32 R105, -RZ, R105.H0_H0 ;  /* 0x20000069ff697230 */ /* 0x000fe40000004100 */
[----:B------:R-:W-:Y:S01]  /*2b00*/  FMUL.FTZ R152, R97, R155 ;  /* 0x0000009b61987220 */ /* 0x000fe20000410000 */
[----:B------:R-:W-:-:S03]  /*2b10*/  FFMA.FTZ R11, R213, R174, R11 ;  /* 0x000000aed50b7223 */ /* 0x000fc6000001000b */
[----:B------:R-:W-:Y:S01]  /*2b20*/  FFMA.FTZ R174, R69, R174, R152 ;  /* 0x000000ae45ae7223 */ /* 0x000fe20000010098 */
[----:B------:R-:W-:Y:S01]  /*2b30*/  IMAD.MOV.U32 R152, RZ, RZ, R168 ;  /* 0x000000ffff987224 */ /* 0x000fe200078e00a8 */
[----:B------:R-:W-:Y:S01]  /*2b40*/  UMOV UR4, 0xffffffff ;  /* 0xffffffff00047882 */ /* 0x000fe20000000000 */
[----:B------:R-:W-:Y:S02]  /*2b50*/  IADD3 R124, R124, UR12, RZ ;  /* 0x0000000c7c7c7c10 */ /* 0x000fe4000fffe0ff */
[----:B------:R-:W-:Y:S02]  /*2b60*/  LOP3.LUT P5, RZ, R236, 0x1f, RZ, 0xc0, !PT ;  /* 0x0000001fecff7812 */ /* 0x000fe400078ac0ff */
[----:B------:R-:W-:Y:S01]  /*2b70*/  ISETP.GE.AND P4, PT, R124, UR13, PT ;  /* 0x0000000d7c007c0c */ /* 0x000fe2000bf86270 */
[----:B---3--:R-:W-:Y:S01]  /*2b80*/  FADD.FTZ R235, R155, R235 ;  /* 0x000000eb9beb7221 */ /* 0x008fe20000010000 */
[----:B----4-:R-:W-:-:S04]  /*2b90*/  FFMA.FTZ R214, R213, R155, R214 ;  /* 0x0000009bd5d67223 */ /* 0x010fc800000100d6 */
[----:B------:R-:W-:Y:S04]  /*2ba0*/  STL [R1+0x84], R235 ;  /* 0x000084eb01007387 */ /* 0x000fe80000100800 */
[----:B------:R0:W-:Y:S01]  /*2bb0*/  STL [R1+0x64], R214 ;  /* 0x000064d601007387 */ /* 0x0001e20000100800 */
[----:B--2---:R-:W-:Y:S01]  /*2bc0*/  FADD.FTZ R234, R153, R234 ;  /* 0x000000ea99ea7221 */ /* 0x004fe20000010000 */
[----:B0-----:R-:W-:Y:S01]  /*2bd0*/  FMUL.FTZ R214, R33, R106 ;  /* 0x0000006a21d67220 */ /* 0x001fe20000410000 */
[----:B------:R-:W-:-:S03]  /*2be0*/  FADD.FTZ R233, R104, R233 ;  /* 0x000000e968e97221 */ /* 0x000fc60000010000 */
[----:B------:R-:W-:Y:S04]  /*2bf0*/  STL [R1+0x30], R234 ;  /* 0x000030ea01007387 */ /* 0x000fe80000100800 */
[----:B------:R-:W-:Y:S01]  /*2c00*/  STL [R1+0x90], R233 ;  /* 0x000090e901007387 */ /* 0x000fe20000100800 */
[----:B------:R-:W-:-:S05]  /*2c10*/  FFMA.FTZ R215, R214, R104, R215 ;  /* 0x00000068d6d77223 */ /* 0x000fca00000100d7 */
[----:B------:R0:W-:Y:S01]  /*2c20*/  STL [R1+0x70], R215 ;  /* 0x000070d701007387 */ /* 0x0001e20000100800 */
[----:B------:R-:W-:Y:S01]  /*2c30*/  FADD.FTZ R218, R154, R218 ;  /* 0x000000da9ada7221 */ /* 0x000fe20000010000 */
[----:B------:R-:W-:Y:S01]  /*2c40*/  FADD.FTZ R217, R105, R217 ;  /* 0x000000d969d97221 */ /* 0x000fe20000010000 */
[----:B0-----:R-:W-:-:S03]  /*2c50*/  FMUL.FTZ R215, R33, R107 ;  /* 0x0000006b21d77220 */ /* 0x001fc60000410000 */
[----:B------:R-:W-:Y:S01]  /*2c60*/  STL [R1+0x2c], R218 ;  /* 0x00002cda01007387 */ /* 0x000fe20000100800 */
[----:B------:R-:W-:-:S03]  /*2c70*/  FFMA.FTZ R216, R215, R105, R216 ;  /* 0x00000069d7d87223 */ /* 0x000fc600000100d8 */
[----:B------:R-:W-:Y:S01]  /*2c80*/  STL [R1+0x8c], R217 ;  /* 0x00008cd901007387 */ /* 0x000fe20000100800 */
[----:B------:R-:W-:-:S03]  /*2c90*/  FMUL.FTZ R155, R98, R104 ;  /* 0x00000068629b7220 */ /* 0x000fc60000410000 */
[----:B------:R0:W-:Y:S01]  /*2ca0*/  STL [R1+0x6c], R216 ;  /* 0x00006cd801007387 */ /* 0x0001e20000100800 */
[----:B------:R-:W-:Y:S01]  /*2cb0*/  FMUL.FTZ R104, R99, R105 ;  /* 0x0000006963687220 */ /* 0x000fe20000410000 */
[-C--:B------:R-:W-:Y:S01]  /*2cc0*/  FFMA.FTZ R9, R215, R154.reuse, R9 ;  /* 0x0000009ad7097223 */ /* 0x080fe20000010009 */
[----:B------:R-:W-:Y:S01]  /*2cd0*/  MOV R107, R159 ;  /* 0x0000009f006b7202 */ /* 0x000fe20000000f00 */
[----:B0-----:R-:W-:Y:S01]  /*2ce0*/  IMAD.MOV.U32 R216, RZ, RZ, R158 ;  /* 0x000000ffffd87224 */ /* 0x001fe200078e009e */
[----:B------:R-:W-:Y:S01]  /*2cf0*/  SHF.R.U64 R158, R158, 0x10, R159 ;  /* 0x000000109e9e7819 */ /* 0x000fe2000000129f */
[----:B------:R-:W-:Y:S01]  /*2d00*/  FFMA.FTZ R154, R71, R154, R104 ;  /* 0x0000009a479a7223 */ /* 0x000fe20000010068 */
[-C--:B------:R-:W-:Y:S01]  /*2d10*/  FFMA.FTZ R8, R214, R153.reuse, R8 ;  /* 0x00000099d6087223 */ /* 0x080fe20000010008 */
[----:B------:R-:W-:Y:S02]  /*2d20*/  FFMA.FTZ R155, R70, R153, R155 ;  /* 0x00000099469b7223 */ /* 0x000fe4000001009b */
[----:B------:R-:W-:Y:S01]  /*2d30*/  HADD2.F32 R158, -RZ, R158.H0_H0 ;  /* 0x2000009eff9e7230 */ /* 0x000fe20000004100 */
[----:B------:R-:W-:-:S02]  /*2d40*/  SHF.R.U64 R106, R168, 0x10, R169 ;  /* 0x00000010a86a7819 */ /* 0x000fc400000012a9 */
[----:B------:R-:W-:Y:S02]  /*2d50*/  MOV R104, R169 ;  /* 0x000000a900687202 */ /* 0x000fe40000000f00 */
[----:B------:R-:W-:Y:S02]  /*2d60*/  SHF.R.U32.HI R105, RZ, 0x10, R169 ;  /* 0x00000010ff697819 */ /* 0x000fe400000116a9 */
[----:B------:R-:W-:Y:S02]  /*2d70*/  SHF.R.U32.HI R153, RZ, 0x10, R159 ;  /* 0x00000010ff997819 */ /* 0x000fe4000001169f */
[----:B------:R-:W-:Y:S01]  /*2d80*/  SHF.R.U64 R169, R180, 0x10, R181 ;  /* 0x00000010b4a97819 */ /* 0x000fe200000012b5 */
[----:B------:R-:W-:Y:S01]  /*2d90*/  FADD.FTZ R158, -R192, R158 ;  /* 0x0000009ec09e7221 */ /* 0x000fe20000010100 */
[----:B------:R-:W-:Y:S01]  /*2da0*/  MOV R159, R181 ;  /* 0x000000b5009f7202 */ /* 0x000fe20000000f00 */
[----:B------:R-:W-:Y:S02]  /*2db0*/  HADD2.F32 R107, -RZ, R107.H0_H0 ;  /* 0x2000006bff6b7230 */ /* 0x000fe40000004100 */
[----:B------:R-:W-:-:S02]  /*2dc0*/  HADD2.F32 R216, -RZ, R216.H0_H0 ;  /* 0x200000d8ffd87230 */ /* 0x000fc40000004100 */
[----:B------:R-:W-:Y:S01]  /*2dd0*/  FMUL.FTZ R234, R33, R158 ;  /* 0x0000009e21ea7220 */ /* 0x000fe20000410000 */
[----:B------:R-:W-:Y:S02]  /*2de0*/  IMAD.MOV.U32 R217, RZ, RZ, R180 ;  /* 0x000000ffffd97224 */ /* 0x000fe400078e00b4 */
[----:B------:R-:W-:Y:S02]  /*2df0*/  HADD2.F32 R169, -RZ, R169.H0_H0 ;  /* 0x200000a9ffa97230 */ /* 0x000fe40000004100 */
[C---:B------:R-:W-:Y:S01]  /*2e00*/  FADD.FTZ R107, -R192.reuse, R107 ;  /* 0x0000006bc06b7221 */ /* 0x040fe20000010100 */
[----:B------:R-:W-:Y:S02]  /*2e10*/  HADD2.F32 R159, -RZ, R159.H0_H0 ;  /* 0x2000009fff9f7230 */ /* 0x000fe40000004100 */
[----:B------:R-:W-:Y:S01]  /*2e20*/  FADD.FTZ R216, -R192, R216 ;  /* 0x000000d8c0d87221 */ /* 0x000fe20000010100 */
[----:B------:R-:W-:Y:S02]  /*2e30*/  HADD2.F32 R217, -RZ, R217.H0_H0 ;  /* 0x200000d9ffd97230 */ /* 0x000fe40000004100 */
[-C--:B------:R-:W-:Y:S01]  /*2e40*/  FMUL.FTZ R233, R77, R169.reuse ;  /* 0x000000a94de97220 */ /* 0x080fe20000410000 */
[----:B------:R-:W-:Y:S01]  /*2e50*/  FADD.FTZ R231, R169, R231 ;  /* 0x000000e7a9e77221 */ /* 0x000fe20000010000 */
[----:B------:R-:W-:Y:S01]  /*2e60*/  FFMA.FTZ R227, R234, R169, R227 ;  /* 0x000000a9eae37223 */ /* 0x000fe200000100e3 */
[----:B------:R-:W-:Y:S01]  /*2e70*/  HADD2.F32 R104, -RZ, R104.H0_H0 ;  /* 0x20000068ff687230 */ /* 0x000fe20000004100 */
[----:B------:R-:W-:Y:S01]  /*2e80*/  SHF.R.U32.HI R168, RZ, 0x10, R181 ;  /* 0x00000010ffa87819 */ /* 0x000fe200000116b5 */
[----:B------:R-:W-:Y:S01]  /*2e90*/  FMUL.FTZ R218, R33, R107 ;  /* 0x0000006b21da7220 */ /* 0x000fe20000410000 */
[----:B------:R-:W-:Y:S01]  /*2ea0*/  FMUL.FTZ R169, R78, R159 ;  /* 0x0000009f4ea97220 */ /* 0x000fe20000410000 */
[----:B------:R-:W-:-:S02]  /*2eb0*/  HADD2.F32 R153, -RZ, R153.H0_H0 ;  /* 0x20000099ff997230 */ /* 0x000fc40000004100 */
[----:B------:R-:W-:Y:S02]  /*2ec0*/  HADD2.F32 R235, -RZ, R152.H0_H0 ;  /* 0x20000098ffeb7230 */ /* 0x000fe40000004100 */
[----:B------:R-:W-:Y:S01]  /*2ed0*/  FMUL.FTZ R152, R33, R216 ;  /* 0x000000d821987220 */ /* 0x000fe20000410000 */
[----:B------:R-:W-:Y:S01]  /*2ee0*/  FMUL.FTZ R180, R76, R217 ;  /* 0x000000d94cb47220 */ /* 0x000fe20000410000 */
[----:B------:R-:W-:Y:S01]  /*2ef0*/  FADD.FTZ R189, R104, R189 ;  /* 0x000000bd68bd7221 */ /* 0x000fe20000010000 */
[-C--:B------:R-:W-:Y:S01]  /*2f00*/  FFMA.FTZ R26, R218, R104.reuse, R26 ;  /* 0x00000068da1a7223 */ /* 0x080fe2000001001a */
[----:B------:R-:W-:Y:S01]  /*2f10*/  FFMA.FTZ R169, R50, R104, R169 ;  /* 0x0000006832a97223 */ /* 0x000fe200000100a9 */
[----:B------:R-:W-:Y:S02]  /*2f20*/  HADD2.F32 R104, -RZ, R168.H0_H0 ;  /* 0x200000a8ff687230 */ /* 0x000fe40000004100 */
[----:B------:R-:W-:Y:S01]  /*2f30*/  FADD.FTZ R153, -R192, R153 ;  /* 0x00000099c0997221 */ /* 0x000fe20000010100 */
[----:B------:R-:W-:Y:S01]  /*2f40*/  MOV R181, R160 ;  /* 0x000000a000b57202 */ /* 0x000fe20000000f00 */
[----:B------:R-:W-:Y:S01]  /*2f50*/  FADD.FTZ R186, R235, R186 ;  /* 0x000000baebba7221 */ /* 0x000fe20000010000 */
[-C--:B------:R-:W-:Y:S01]  /*2f60*/  FFMA.FTZ R28, R152, R235.reuse, R28 ;  /* 0x000000eb981c7223 */ /* 0x080fe2000001001c */
[----:B------:R-:W-:Y:S01]  /*2f70*/  FFMA.FTZ R235, R48, R235, R180 ;  /* 0x000000eb30eb7223 */ /* 0x000fe200000100b4 */
[----:B------:R-:W-:-:S02]  /*2f80*/  HADD2.F32 R105, -RZ, R105.H0_H0 ;  /* 0x20000069ff697230 */ /* 0x000fc40000004100 */
[----:B------:R-:W-:Y:S01]  /*2f90*/  FMUL.FTZ R168, R33, R153 ;  /* 0x0000009921a87220 */ /* 0x000fe20000410000 */
[--C-:B------:R-:W-:Y:S01]  /*2fa0*/  SHF.R.U64 R180, R160, 0x10, R161.reuse ;  /* 0x00000010a0b47819 */ /* 0x100fe200000012a1 */
[----:B------:R-:W-:Y:S01]  /*2fb0*/  FMUL.FTZ R153, R79, R104 ;  /* 0x000000684f997220 */ /* 0x000fe20000410000 */
[----:B------:R-:W-:Y:S01]  /*2fc0*/  MOV R160, R161 ;  /* 0x000000a100a07202 */ /* 0x000fe20000000f00 */
[----:B------:R-:W-:Y:S01]  /*2fd0*/  HADD2.F32 R106, -RZ, R106.H0_H0 ;  /* 0x2000006aff6a7230 */ /* 0x000fe20000004100 */
[----:B------:R-:W-:Y:S01]  /*2fe0*/  SHF.R.U32.HI R161, RZ, 0x10, R161 ;  /* 0x00000010ffa17819 */ /* 0x000fe200000116a1 */
[----:B------:R-:W-:Y:S02]  /*2ff0*/  HADD2.F32 R181, -RZ, R181.H0_H0 ;  /* 0x200000b5ffb57230 */ /* 0x000fe40000004100 */
[----:B------:R-:W-:Y:S01]  /*3000*/  FADD.FTZ R239, R159, R239 ;  /* 0x000000ef9fef7221 */ /* 0x000fe20000010000 */
[----:B------:R-:W-:Y:S01]  /*3010*/  FFMA.FTZ R230, R218, R159, R230 ;  /* 0x0000009fdae67223 */ /* 0x000fe200000100e6 */
[----:B------:R-:W-:Y:S01]  /*3020*/  FADD.FTZ R188, R105, R188 ;  /* 0x000000bc69bc7221 */ /* 0x000fe20000010000 */
[-C--:B------:R-:W-:Y:S01]  /*3030*/  FFMA.FTZ R27, R168, R105.reuse, R27 ;  /* 0x00000069a81b7223 */ /* 0x080fe2000001001b */
[----:B------:R-:W-:Y:S01]  /*3040*/  FFMA.FTZ R153, R51, R105, R153 ;  /* 0x0000006933997223 */ /* 0x000fe20000010099 */
[----:B------:R-:W-:Y:S01]  /*3050*/  IMAD.MOV.U32 R159, RZ, RZ, R156 ;  /* 0x000000ffff9f7224 */ /* 0x000fe200078e009c */
[----:B------:R-:W-:Y:S01]  /*3060*/  SHF.R.U32.HI R105, RZ, 0x10, R157 ;  /* 0x00000010ff697819 */ /* 0x000fe2000001169d */
[----:B------:R-:W-:-:S02]  /*3070*/  HADD2.F32 R180, -RZ, R180.H0_H0 ;  /* 0x200000b4ffb47230 */ /* 0x000fc40000004100 */
[----:B------:R-:W-:Y:S01]  /*3080*/  FADD.FTZ R185, R106, R185 ;  /* 0x000000b96ab97221 */ /* 0x000fe20000010000 */
[-C--:B------:R-:W-:Y:S01]  /*3090*/  FFMA.FTZ R29, R234, R106.reuse, R29 ;  /* 0x0000006aea1d7223 */ /* 0x080fe2000001001d */
[----:B------:R-:W-:Y:S01]  /*30a0*/  FFMA.FTZ R233, R49, R106, R233 ;  /* 0x0000006a31e97223 */ /* 0x000fe200000100e9 */
[----:B------:R-:W-:Y:S01]  /*30b0*/  FADD.FTZ R238, R104, R238 ;  /* 0x000000ee68ee7221 */ /* 0x000fe20000010000 */
[----:B------:R-:W-:Y:S01]  /*30c0*/  FFMA.FTZ R229, R168, R104, R229 ;  /* 0x00000068a8e57223 */ /* 0x000fe200000100e5 */
[----:B------:R-:W-:Y:S01]  /*30d0*/  MOV R158, R150 ;  /* 0x00000096009e7202 */ /* 0x000fe20000000f00 */
[----:B------:R-:W-:Y:S02]  /*30e0*/  HADD2.F32 R161, -RZ, R161.H0_H0 ;  /* 0x200000a1ffa17230 */ /* 0x000fe40000004100 */
[----:B------:R-:W-:Y:S01]  /*30f0*/  FADD.FTZ R181, -R192, R181 ;  /* 0x000000b5c0b57221 */ /* 0x000fe20000010100 */
[--C-:B------:R-:W-:Y:S01]  /*3100*/  SHF.R.U64 R150, R150, 0x10, R151.reuse ;  /* 0x0000001096967819 */ /* 0x100fe20000001297 */
[--C-:B------:R-:W-:Y:S01]  /*3110*/  IMAD.MOV.U32 R106, RZ, RZ, R151.reuse ;  /* 0x000000ffff6a7224 */ /* 0x100fe200078e0097 */
[----:B------:R-:W-:Y:S01]  /*3120*/  SHF.R.U32.HI R104, RZ, 0x10, R151 ;  /* 0x00000010ff687819 */ /* 0x000fe20000011697 */
[----:B------:R-:W-:Y:S01]  /*3130*/  FADD.FTZ R232, R217, R232 ;  /* 0x000000e8d9e87221 */ /* 0x000fe20000010000 */
[----:B------:R-:W-:Y:S01]  /*3140*/  SHF.R.U64 R151, R156, 0x10, R157 ;  /* 0x000000109c977819 */ /* 0x000fe2000000129d */
[----:B------:R-:W-:Y:S01]  /*3150*/  FFMA.FTZ R228, R152, R217, R228 ;  /* 0x000000d998e47223 */ /* 0x000fe200000100e4 */
[----:B------:R-:W-:-:S02]  /*3160*/  HADD2.F32 R156, -RZ, R159.H0_H0 ;  /* 0x2000009fff9c7230 */ /* 0x000fc40000004100 */
[C---:B------:R-:W-:Y:S01]  /*3170*/  FADD.FTZ R217, -R192.reuse, R180 ;  /* 0x000000b4c0d97221 */ /* 0x040fe20000010100 */
[----:B------:R-:W-:Y:S01]  /*3180*/  FMUL.FTZ R181, R33, R181 ;  /* 0x000000b521b57220 */ /* 0x000fe20000410000 */
[----:B------:R-:W-:Y:S02]  /*3190*/  HADD2.F32 R105, -RZ, R105.H0_H0 ;  /* 0x20000069ff697230 */ /* 0x000fe40000004100 */
[----:B------:R-:W-:Y:S01]  /*31a0*/  FADD.FTZ R180, -R192, R161 ;  /* 0x000000a1c0b47221 */ /* 0x000fe20000010100 */
[-C--:B------:R-:W-:Y:S01]  /*31b0*/  FMUL.FTZ R159, R100, R156.reuse ;  /* 0x0000009c649f7220 */ /* 0x080fe20000410000 */
[----:B------:R-:W-:Y:S01]  /*31c0*/  FADD.FTZ R130, R156, R130 ;  /* 0x000000829c827221 */ /* 0x000fe20000010000 */
[----:B------:R-:W-:Y:S01]  /*31d0*/  FFMA.FTZ R131, R181, R156, R131 ;  /* 0x0000009cb5837223 */ /* 0x000fe20000010083 */
[----:B------:R-:W-:Y:S02]  /*31e0*/  HADD2.F32 R104, -RZ, R104.H0_H0 ;  /* 0x20000068ff687230 */ /* 0x000fe40000004100 */
        /* <DEDUP_REMOVED lines=49> */
[----:B------:R-:W-:Y:S02]  /*3500*/  MOV R107, R157 ;  /* 0x0000009d006b7202 */ /* 0x000fe40000000f00 */
[----:B------:R-:W-:Y:S01]  /*3510*/  FADD.FTZ R104, R174, R104 ;  /* 0x00000068ae687221 */ /* 0x000fe20000010000 */
[----:B------:R-:W-:Y:S01]  /*3520*/  FFMA.FTZ R105, R213, R174, R105 ;  /* 0x000000aed5697223 */ /* 0x000fe20000010069 */
[----:B------:R-:W-:Y:S02]  /*3530*/  HADD2.F32 R158, -RZ, R158.H0_H0 ;  /* 0x2000009eff9e7230 */ /* 0x000fe40000004100 */
[----:B------:R-:W-:Y:S02]  /*3540*/  HADD2.F32 R151, -RZ, R151.H0_H0 ;  /* 0x20000097ff977230 */ /* 0x000fe40000004100 */
[----:B------:R-:W-:Y:S01]  /*3550*/  FADD.FTZ R104, R155, R104 ;  /* 0x000000689b687221 */ /* 0x000fe20000010000 */
[----:B------:R-:W-:Y:S01]  /*3560*/  FFMA.FTZ R105, R214, R155, R105 ;  /* 0x0000009bd6697223 */ /* 0x000fe20000010069 */
[----:B------:R-:W-:-:S02]  /*3570*/  HADD2.F32 R160, -RZ, R160.H0_H0 ;  /* 0x200000a0ffa07230 */ /* 0x000fc40000004100 */
[----:B------:R-:W-:Y:S01]  /*3580*/  FADD.FTZ R129, R158, R129 ;  /* 0x000000819e817221 */ /* 0x000fe20000010000 */
[-C--:B------:R-:W-:Y:S01]  /*3590*/  FFMA.FTZ R128, R181, R158.reuse, R128 ;  /* 0x0000009eb5807223 */ /* 0x080fe20000010080 */
[----:B------:R-:W-:Y:S01]  /*35a0*/  FFMA.FTZ R159, R72, R158, R159 ;  /* 0x0000009e489f7223 */ /* 0x000fe2000001009f */
[----:B------:R-:W-:Y:S02]  /*35b0*/  HADD2.F32 R150, -RZ, R150.H0_H0 ;  /* 0x20000096ff967230 */ /* 0x000fe40000004100 */
[----:B------:R-:W-:Y:S01]  /*35c0*/  FMUL.FTZ R158, R101, R151 ;  /* 0x00000097659e7220 */ /* 0x000fe20000410000 */
[----:B------:R-:W-:Y:S02]  /*35d0*/  HADD2.F32 R107, -RZ, R107.H0_H0 ;  /* 0x2000006bff6b7230 */ /* 0x000fe40000004100 */
[----:B------:R-:W-:Y:S01]  /*35e0*/  FADD.FTZ R104, R154, R104 ;  /* 0x000000689a687221 */ /* 0x000fe20000010000 */
[----:B------:R-:W-:Y:S01]  /*35f0*/  FFMA.FTZ R105, R215, R154, R105 ;  /* 0x0000009ad7697223 */ /* 0x000fe20000010069 */
[----:B------:R-:W-:-:S02]  /*3600*/  HADD2.F32 R106, -RZ, R106.H0_H0 ;  /* 0x2000006aff6a7230 */ /* 0x000fc40000004100 */
[----:B------:R-:W-:Y:S01]  /*3610*/  FADD.FTZ R216, -R192, R160 ;  /* 0x000000a0c0d87221 */ /* 0x000fe20000010100 */
        /* <DEDUP_REMOVED lines=40> */
.L_x_2613:
        /* <DEDUP_REMOVED lines=12> */
.L_x_2587:
        /* <DEDUP_REMOVED lines=55> */
[----:B------:R-:W-:Y:S02]  /*3cd0*/  LOP3.LUT P5, RZ, R38, 0xff000000, RZ, 0xc0, !PT ;  /* 0xff00000026ff7812 */ /* 0x000fe400078ac0ff */
[----:B------:R-:W-:Y:S02]  /*3ce0*/  @P0 MOV R38, R137 ;  /* 0x0000008900260202 */ /* 0x000fe40000000f00 */
[----:B------:R-:W-:Y:S01]  /*3cf0*/  FSEL R169, R160, RZ, P5 ;  /* 0x000000ffa0a97208 */ /* 0x000fe20002800000 */
[----:B------:R-:W-:Y:S01]  /*3d00*/  F2F.F16.F32 R105, R105 ;  /* 0x0000006900697304 */ /* 0x000fe20000200800 */
[----:B------:R-:W-:Y:S01]  /*3d10*/  @P1 LOP3.LUT P5, RZ, R46, 0xff, RZ, 0xc0, !PT ;  /* 0x000000ff2eff1812 */ /* 0x000fe200078ac0ff */
[----:B------:R-:W-:-:S05]  /*3d20*/  @P0 HADD2.F32 R38, -RZ, R38.H0_H0 ;  /* 0x20000026ff260230 */ /* 0x000fca0000004100 */
[----:B------:R-:W-:Y:S01]  /*3d30*/  @P0 FADD.FTZ R151, R151, R38 ;  /* 0x0000002697970221 */ /* 0x000fe20000010000 */
[----:B------:R-:W-:Y:S01]  /*3d40*/  @P0 IMAD.MOV.U32 R38, RZ, RZ, R136 ;  /* 0x000000ffff260224 */ /* 0x000fe200078e0088 */
[----:B------:R-:W0:Y:S02]  /*3d50*/  F2F.F16.F32 R169, R169 ;  /* 0x000000a900a97304 */ /* 0x000e240000200800 */
[----:B------:R-:W-:Y:S02]  /*3d60*/  FMUL.FTZ R161, R151, UR19 ;  /* 0x0000001397a17c20 */ /* 0x000fe40008410000 */
[----:B------:R-:W-:Y:S02]  /*3d70*/  @P0 HADD2.F32 R107, -RZ, R38.H0_H0 ;  /* 0x20000026ff6b0230 */ /* 0x000fe40000004100 */
[----:B------:R-:W-:Y:S01]  /*3d80*/  FMUL.FTZ R38, R33, R235 ;  /* 0x000000eb21267220 */ /* 0x000fe20000410000 */
[----:B------:R-:W-:-:S03]  /*3d90*/  FSEL R168, R161, RZ, P2 ;  /* 0x000000ffa1a87208 */ /* 0x000fc60001000000 */
[----:B------:R-:W-:Y:S01]  /*3da0*/  @P0 FADD.FTZ R38, R38, R107 ;  /* 0x0000006b26260221 */ /* 0x000fe20000010000 */
[----:B------:R-:W-:-:S03]  /*3db0*/  ISETP.NE.U32.AND P2, PT, RZ, UR20, PT ;  /* 0x00000014ff007c0c */ /* 0x000fc6000bf45070 */
[----:B------:R-:W-:Y:S01]  /*3dc0*/  FMUL.FTZ R107, R38, UR19 ;  /* 0x00000013266b7c20 */ /* 0x000fe20008410000 */
[----:B------:R-:W-:Y:S01]  /*3dd0*/  ISETP.NE.AND.EX P2, PT, RZ, UR21, PT, P2 ;  /* 0x00000015ff007c0c */ /* 0x000fe2000bf45320 */
[----:B------:R-:W1:Y:S01]  /*3de0*/  F2F.F16.F32 R168, R168 ;  /* 0x000000a800a87304 */ /* 0x000e620000200800 */
[----:B0-----:R-:W-:Y:S02]  /*3df0*/  SHF.L.U32 R169, R169, 0x10, RZ ;  /* 0x00000010a9a97819 */ /* 0x001fe400000006ff */
[----:B------:R-:W-:Y:S02]  /*3e00*/  FSEL R153, R107, RZ, P6 ;  /* 0x000000ff6b997208 */ /* 0x000fe40003000000 */
[----:B------:R-:W-:-:S04]  /*3e10*/  @P1 LOP3.LUT P6, RZ, R46, 0xff00, RZ, 0xc0, !PT ;  /* 0x0000ff002eff1812 */ /* 0x000fc800078cc0ff */
[----:B------:R-:W0:Y:S03]  /*3e20*/  F2F.F16.F32 R153, R153 ;  /* 0x0000009900997304 */ /* 0x000e260000200800 */
[----:B------:R-:W-:Y:S01]  /*3e30*/  @P2 F2FP.F16.F32.PACK_AB R150, RZ, R104 ;  /* 0x00000068ff96223e */ /* 0x000fe200000000ff */
[----:B------:R-:W-:Y:S01]  /*3e40*/  IMAD.WIDE.U32 R104, R105, 0x10000, RZ ;  /* 0x0001000069687825 */ /* 0x000fe200078e00ff */
[----:B------:R-:W-:Y:S02]  /*3e50*/  @P2 F2FP.F16.F32.PACK_AB R38, RZ, R38 ;  /* 0x00000026ff26223e */ /* 0x000fe400000000ff */
[----:B------:R-:W-:Y:S02]  /*3e60*/  @P2 F2FP.F16.F32.PACK_AB R151, RZ, R151 ;  /* 0x00000097ff97223e */ /* 0x000fe400000000ff */
[----:B-1----:R-:W-:Y:S02]  /*3e70*/  LOP3.LUT R105, R105, R169, R168, 0xfe, !PT ;  /* 0x000000a969697212 */ /* 0x002fe400078efea8 */
[----:B------:R-:W-:-:S02]  /*3e80*/  @P1 FSEL R169, R107, RZ, P5 ;  /* 0x000000ff6ba91208 */ /* 0x000fc40002800000 */
[----:B------:R-:W-:Y:S02]  /*3e90*/  @P1 FSEL R168, R106, RZ, P6 ;  /* 0x000000ff6aa81208 */ /* 0x000fe40003000000 */
[----:B------:R-:W-:Y:S02]  /*3ea0*/  @P2 F2FP.F16.F32.PACK_AB R152, RZ, R152 ;  /* 0x00000098ff98223e */ /* 0x000fe400000000ff */
[----:B------:R-:W-:Y:S02]  /*3eb0*/  IADD3 R106, P5, R176, UR22, RZ ;  /* 0x00000016b06a7c10 */ /* 0x000fe4000ffbe0ff */
[----:B0-----:R-:W-:Y:S02]  /*3ec0*/  LOP3.LUT R104, R104, R153, RZ, 0xfc, !PT ;  /* 0x0000009968687212 */ /* 0x001fe400078efcff */
[----:B------:R-:W-:Y:S02]  /*3ed0*/  @P2 PRMT R126, R38, 0x7610, R126 ;  /* 0x00007610267e2816 */ /* 0x000fe4000000007e */
[----:B------:R-:W-:-:S02]  /*3ee0*/  @P2 PRMT R7, R150, 0x7610, R7 ;  /* 0x0000761096072816 */ /* 0x000fc40000000007 */
[----:B------:R-:W-:Y:S02]  /*3ef0*/  @P2 PRMT R122, R151, 0x7610, R122 ;  /* 0x00007610977a2816 */ /* 0x000fe4000000007a */
[----:B------:R-:W-:Y:S02]  /*3f00*/  @P2 PRMT R125, R152, 0x7610, R125 ;  /* 0x00007610987d2816 */ /* 0x000fe4000000007d */
        /* <DEDUP_REMOVED lines=12> */
.L_x_2588:
[-CC-:B0-----:R-:W-:Y:S01]  /*3fd0*/  FFMA.FTZ R150, R195, R237.reuse, R236.reuse ;  /* 0x000000edc3967223 */ /* 0x181fe200000100ec */
[----:B------:R0:W-:Y:S01]  /*3fe0*/  STG.E.64 desc[UR6][R106.64], R104 ;  /* 0x000000686a007986 */ /* 0x0001e2000c101b06 */
[-CC-:B------:R-:W-:Y:S01]  /*3ff0*/  FFMA.FTZ R153, R204, R237.reuse, R236.reuse ;  /* 0x000000edcc997223 */ /* 0x180fe200000100ec */
[-C--:B------:R-:W-:Y:S01]  /*4000*/  FFMA.FTZ R204, R180, R237.reuse, R236 ;  /* 0x000000edb4cc7223 */ /* 0x080fe200000100ec */
[----:B------:R-:W-:Y:S01]  /*4010*/  FADD.FTZ R196, R196, -R150 ;  /* 0x80000096c4c47221 */ /* 0x000fe20000010000 */
[----:B------:R-:W-:Y:S01]  /*4020*/  @P0 SHF.R.U64 R150, R146, 0x10, R147 ;  /* 0x0000001092960819 */ /* 0x000fe20000001293 */
[--C-:B------:R-:W-:Y:S01]  /*4030*/  FFMA.FTZ R151, R178, R237, R236.reuse ;  /* 0x000000edb2977223 */ /* 0x100fe200000100ec */
[----:B------:R-:W-:Y:S01]  /*4040*/  @P0 MOV R180, R147 ;  /* 0x0000009300b40202 */ /* 0x000fe20000000f00 */
[----:B------:R-:W-:Y:S01]  /*4050*/  FFMA.FTZ R178, R209, R237, R236 ;  /* 0x000000edd1b27223 */ /* 0x000fe200000100ec */
[----:B------:R-:W-:Y:S01]  /*4060*/  FMUL.FTZ R209, R33, R196 ;  /* 0x000000c421d17220 */ /* 0x000fe20000410000 */
[----:B------:R-:W-:-:S02]  /*4070*/  @P0 HADD2.F32 R150, -RZ, R150.H0_H0 ;  /* 0x20000096ff960230 */ /* 0x000fc40000004100 */
[-CC-:B------:R-:W-:Y:S01]  /*4080*/  FFMA.FTZ R233, R210, R237.reuse, R236.reuse ;  /* 0x000000edd2e97223 */ /* 0x180fe200000100ec */
[----:B------:R-:W-:Y:S02]  /*4090*/  @P0 HADD2.F32 R180, -RZ, R180.H0_H0 ;  /* 0x200000b4ffb40230 */ /* 0x000fe40000004100 */
[-CC-:B------:R-:W-:Y:S01]  /*40a0*/  FFMA.FTZ R195, R211, R237.reuse, R236.reuse ;  /* 0x000000edd3c37223 */ /* 0x180fe200000100ec */
[----:B------:R-:W-:Y:S01]  /*40b0*/  LOP3.LUT P6, RZ, R39, 0xff00, RZ, 0xc0, !PT ;  /* 0x0000ff0027ff7812 */ /* 0x000fe200078cc0ff */
[-CC-:B0-----:R-:W-:Y:S01]  /*40c0*/  FFMA.FTZ R105, R194, R237.reuse, R236.reuse ;  /* 0x000000edc2697223 */ /* 0x181fe200000100ec */
[-CC-:B------:R-:W-:Y:S01]  /*40d0*/  FFMA.FTZ R104, R167, R237.reuse, R236.reuse ;  /* 0x000000eda7687223 */ /* 0x180fe200000100ec */
[-C--:B------:R-:W-:Y:S01]  /*40e0*/  FFMA.FTZ R167, R208, R237.reuse, R236 ;  /* 0x000000edd0a77223 */ /* 0x080fe200000100ec */
[----:B------:R-:W-:Y:S01]  /*40f0*/  @P0 FADD.FTZ R209, R209, R180 ;  /* 0x000000b4d1d10221 */ /* 0x000fe20000010000 */
[----:B------:R-:W-:Y:S01]  /*4100*/  FADD.FTZ R105, R193, -R105 ;  /* 0x80000069c1697221 */ /* 0x000fe20000010000 */
[----:B------:R-:W-:Y:S01]  /*4110*/  LOP3.LUT P5, RZ, R39, 0xff0000, RZ, 0xc0, !PT ;  /* 0x00ff000027ff7812 */ /* 0x000fe200078ac0ff */
[--C-:B------:R-:W-:Y:S01]  /*4120*/  FFMA.FTZ R107, R203, R237, R236.reuse ;  /* 0x000000edcb6b7223 */ /* 0x100fe200000100ec */
[----:B------:R-:W-:Y:S01]  /*4130*/  FMUL.FTZ R211, R209, UR19 ;  /* 0x00000013d1d37c20 */ /* 0x000fe20008410000 */
[----:B------:R-:W-:Y:S01]  /*4140*/  FMUL.FTZ R208, R33, R105 ;  /* 0x0000006921d07220 */ /* 0x000fe20000410000 */
[-CC-:B------:R-:W-:Y:S01]  /*4150*/  FFMA.FTZ R203, R181, R237.reuse, R236.reuse ;  /* 0x000000edb5cb7223 */ /* 0x180fe200000100ec */
[-CC-:B------:R-:W-:Y:S01]  /*4160*/  FFMA.FTZ R182, R182, R237.reuse, R236.reuse ;  /* 0x000000edb6b67223 */ /* 0x180fe200000100ec */
[-C--:B------:R-:W-:Y:S01]  /*4170*/  FFMA.FTZ R194, R215, R237.reuse, R236 ;  /* 0x000000edd7c27223 */ /* 0x080fe200000100ec */
[----:B------:R-:W-:Y:S01]  /*4180*/  @P0 FADD.FTZ R208, R208, R150 ;  /* 0x00000096d0d00221 */ /* 0x000fe20000010000 */
[----:B------:R-:W-:Y:S01]  /*4190*/  FSEL R181, R211, RZ, P5 ;  /* 0x000000ffd3b57208 */ /* 0x000fe20002800000 */
[----:B------:R-:W-:Y:S01]  /*41a0*/  FADD.FTZ R182, R183, -R182 ;  /* 0x800000b6b7b67221 */ /* 0x000fe20000010000 */
[----:B------:R-:W-:Y:S01]  /*41b0*/  LOP3.LUT P5, RZ, R39, 0xff000000, RZ, 0xc0, !PT ;  /* 0xff00000027ff7812 */ /* 0x000fe200078ac0ff */
[----:B------:R-:W-:Y:S01]  /*41c0*/  FMUL.FTZ R210, R208, UR19 ;  /* 0x00000013d0d27c20 */ /* 0x000fe20008410000 */
[-CC-:B------:R-:W-:Y:S01]  /*41d0*/  FFMA.FTZ R38, R198, R237.reuse, R236.reuse ;  /* 0x000000edc6267223 */ /* 0x180fe200000100ec */
[----:B------:R-:W-:Y:S01]  /*41e0*/  FMUL.FTZ R215, R33, R182 ;  /* 0x000000b621d77220 */ /* 0x000fe20000410000 */
[-CC-:B------:R-:W-:Y:S01]  /*41f0*/  FFMA.FTZ R152, R201, R237.reuse, R236.reuse ;  /* 0x000000edc9987223 */ /* 0x180fe200000100ec */
[----:B------:R-:W-:Y:S01]  /*4200*/  FFMA.FTZ R201, R216, R237, R236 ;  /* 0x000000edd8c97223 */ /* 0x000fe200000100ec */
[----:B------:R-:W-:Y:S01]  /*4210*/  FSEL R105, R210, RZ, P6 ;  /* 0x000000ffd2697208 */ /* 0x000fe20003000000 */
[----:B------:R-:W-:Y:S01]  /*4220*/  FADD.FTZ R38, R197, -R38 ;  /* 0x80000026c5267221 */ /* 0x000fe20000010000 */
[----:B------:R-:W-:Y:S01]  /*4230*/  LOP3.LUT P6, RZ, R39, 0xff, RZ, 0xc0, !PT ;  /* 0x000000ff27ff7812 */ /* 0x000fe200078cc0ff */
[----:B------:R-:W-:-:S02]  /*4240*/  @P0 IMAD.MOV.U32 R39, RZ, RZ, R146 ;  /* 0x000000ffff270224 */ /* 0x000fc400078e0092 */
[----:B------:R-:W-:Y:S01]  /*4250*/  FADD.FTZ R151, R133, -R151 ;  /* 0x8000009785977221 */ /* 0x000fe20000010000 */
[----:B------:R-:W-:Y:S01]  /*4260*/  FMUL.FTZ R216, R33, R38 ;  /* 0x0000002621d87220 */ /* 0x000fe20000410000 */
[----:B------:R-:W-:Y:S01]  /*4270*/  @P0 MOV R38, R145 ;  /* 0x0000009100260202 */ /* 0x000fe20000000f00 */
[-CC-:B------:R-:W-:Y:S01]  /*4280*/  FFMA.FTZ R218, R191, R237.reuse, R236.reuse ;  /* 0x000000edbfda7223 */ /* 0x180fe200000100ec */
[----:B------:R-:W-:Y:S02]  /*4290*/  @P0 HADD2.F32 R39, -RZ, R39.H0_H0 ;  /* 0x20000027ff270230 */ /* 0x000fe40000004100 */
[----:B------:R-:W-:Y:S01]  /*42a0*/  FFMA.FTZ R191, R213, R237, R236 ;  /* 0x000000edd5bf7223 */ /* 0x000fe200000100ec */
[----:B------:R-:W-:Y:S01]  /*42b0*/  @P0 SHF.R.U64 R133, R144, 0x10, R145 ;  /* 0x0000001090850819 */ /* 0x000fe20000001291 */
[----:B------:R-:W-:Y:S01]  /*42c0*/  FMUL.FTZ R213, R33, R151 ;  /* 0x0000009721d57220 */ /* 0x000fe20000410000 */
[----:B------:R-:W-:Y:S01]  /*42d0*/  FADD.FTZ R104, R166, -R104 ;  /* 0x80000068a6687221 */ /* 0x000fe20000010000 */
[----:B------:R-:W-:Y:S01]  /*42e0*/  @P0 FADD.FTZ R215, R215, R39 ;  /* 0x00000027d7d70221 */ /* 0x000fe20000010000 */
[----:B------:R-:W-:Y:S01]  /*42f0*/  @P0 SHF.R.U32.HI R39, RZ, 0x10, R147 ;  /* 0x00000010ff270819 */ /* 0x000fe20000011693 */
[----:B------:R-:W-:Y:S01]  /*4300*/  FFMA.FTZ R192, R214, R237, R236 ;  /* 0x000000edd6c07223 */ /* 0x000fe200000100ec */
[----:B------:R-:W-:-:S02]  /*4310*/  @P0 HADD2.F32 R133, -RZ, R133.H0_H0 ;  /* 0x20000085ff850230 */ /* 0x000fc40000004100 */
[----:B------:R-:W-:Y:S01]  /*4320*/  FMUL.FTZ R214, R33, R104 ;  /* 0x0000006821d67220 */ /* 0x000fe20000410000 */
[----:B------:R-:W-:Y:S01]  /*4330*/  @P0 SHF.R.U32.HI R104, RZ, 0x10, R145 ;  /* 0x00000010ff680819 */ /* 0x000fe20000011691 */
[----:B------:R-:W-:Y:S02]  /*4340*/  @P0 HADD2.F32 R39, -RZ, R39.H0_H0 ;  /* 0x20000027ff270230 */ /* 0x000fe40000004100 */
[----:B------:R-:W-:Y:S01]  /*4350*/  FADD.FTZ R150, R190, -R218 ;  /* 0x800000dabe967221 */ /* 0x000fe20000010000 */
[----:B------:R-:W-:Y:S01]  /*4360*/  FADD.FTZ R152, R202, -R152 ;  /* 0x80000098ca987221 */ /* 0x000fe20000010000 */
[----:B------:R-:W-:Y:S01]  /*4370*/  @P0 FADD.FTZ R214, R214, R133 ;  /* 0x00000085d6d60221 */ /* 0x000fe20000010000 */
[----:B------:R-:W-:Y:S01]  /*4380*/  FFMA.FTZ R198, R217, R237, R236 ;  /* 0x000000edd9c67223 */ /* 0x000fe200000100ec */
[----:B------:R-:W-:Y:S01]  /*4390*/  @P0 FADD.FTZ R216, R216, R39 ;  /* 0x00000027d8d80221 */ /* 0x000fe20000010000 */
[----:B------:R-:W-:Y:S02]  /*43a0*/  @P0 HADD2.F32 R39, -RZ, R38.H0_H0 ;  /* 0x20000026ff270230 */ /* 0x000fe40000004100 */
[----:B------:R-:W-:Y:S01]  /*43b0*/  FMUL.FTZ R150, R33, R150 ;  /* 0x0000009621967220 */ /* 0x000fe20000410000 */
[----:B------:R-:W-:-:S02]  /*43c0*/  @P0 HADD2.F32 R104, -RZ, R104.H0_H0 ;  /* 0x20000068ff680230 */ /* 0x000fc40000004100 */
[----:B------:R-:W-:Y:S01]  /*43d0*/  FMUL.FTZ R218, R216, UR19 ;  /* 0x00000013d8da7c20 */ /* 0x000fe20008410000 */
[----:B------:R-:W-:Y:S01]  /*43e0*/  FMUL.FTZ R133, R33, R152 ;  /* 0x0000009821857220 */ /* 0x000fe20000410000 */
[----:B------:R-:W-:Y:S01]  /*43f0*/  @P0 FADD.FTZ R213, R213, R39 ;  /* 0x00000027d5d50221 */ /* 0x000fe20000010000 */
[----:B------:R-:W-:Y:S01]  /*4400*/  @P0 MOV R39, R144 ;  /* 0x0000009000270202 */ /* 0x000fe20000000f00 */
[----:B------:R-:W-:Y:S01]  /*4410*/  FMUL.FTZ R217, R215, UR19 ;  /* 0x00000013d7d97c20 */ /* 0x000fe20008410000 */
[----:B------:R-:W-:Y:S01]  /*4420*/  FSEL R190, R218, RZ, P5 ;  /* 0x000000ffdabe7208 */ /* 0x000fe20002800000 */
[----:B------:R-:W-:Y:S01]  /*4430*/  FMUL.FTZ R152, R214, UR19 ;  /* 0x00000013d6987c20 */ /* 0x000fe20008410000 */
[----:B------:R-:W-:Y:S01]  /*4440*/  LOP3.LUT P5, RZ, R40, 0xff00, RZ, 0xc0, !PT ;  /* 0x0000ff0028ff7812 */ /* 0x000fe200078ac0ff */
[----:B------:R-:W-:Y:S02]  /*4450*/  @P0 HADD2.F32 R39, -RZ, R39.H0_H0 ;  /* 0x20000027ff270230 */ /* 0x000fe40000004100 */
[----:B------:R-:W-:Y:S01]  /*4460*/  @P0 FADD.FTZ R133, R133, R104 ;  /* 0x0000006885850221 */ /* 0x000fe20000010000 */
[----:B------:R-:W-:Y:S01]  /*4470*/  FSEL R104, R217, RZ, P6 ;  /* 0x000000ffd9687208 */ /* 0x000fe20003000000 */
[----:B------:R-:W-:Y:S01]  /*4480*/  FMUL.FTZ R151, R213, UR19 ;  /* 0x00000013d5977c20 */ /* 0x000fe20008410000 */
[----:B------:R0:W1:Y:S01]  /*4490*/  F2F.F16.F32 R38, R105 ;  /* 0x0000006900267304 */ /* 0x0000620000200800 */
[----:B------:R-:W-:Y:S01]  /*44a0*/  @P0 FADD.FTZ R150, R150, R39 ;  /* 0x0000002796960221 */ /* 0x000fe20000010000 */
[----:B------:R-:W-:Y:S01]  /*44b0*/  LOP3.LUT P6, RZ, R40, 0xff0000, RZ, 0xc0, !PT ;  /* 0x00ff000028ff7812 */ /* 0x000fe200078cc0ff */
[-CC-:B------:R-:W-:Y:S01]  /*44c0*/  FFMA.FTZ R205, R205, R237.reuse, R236.reuse ;  /* 0x000000edcdcd7223 */ /* 0x180fe200000100ec */
[----:B------:R-:W-:Y:S01]  /*44d0*/  FADD.FTZ R153, R164, -R153 ;  /* 0x80000099a4997221 */ /* 0x000fe20000010000 */
[----:B------:R-:W-:Y:S01]  /*44e0*/  FMUL.FTZ R182, R150, UR19 ;  /* 0x0000001396b67c20 */ /* 0x000fe20008410000 */
[----:B------:R-:W-:Y:S01]  /*44f0*/  FSEL R166, R151, RZ, P6 ;  /* 0x000000ff97a67208 */ /* 0x000fe20003000000 */
[----:B------:R-:W-:Y:S01]  /*4500*/  FADD.FTZ R205, R163, -R205 ;  /* 0x800000cda3cd7221 */ /* 0x000fe20000010000 */
[----:B------:R-:W-:Y:S01]  /*4510*/  LOP3.LUT P6, RZ, R40, 0xff000000, RZ, 0xc0, !PT ;  /* 0xff00000028ff7812 */ /* 0x000fe200078cc0ff */
[----:B------:R-:W2:Y:S01]  /*4520*/  F2F.F16.F32 R104, R104 ;  /* 0x0000006800687304 */ /* 0x000ea20000200800 */
[----:B0-----:R-:W-:Y:S01]  /*4530*/  FSEL R105, R152, RZ, P5 ;  /* 0x000000ff98697208 */ /* 0x001fe20002800000 */
[-CC-:B------:R-:W-:Y:S01]  /*4540*/  FFMA.FTZ R106, R206, R237.reuse, R236.reuse ;  /* 0x000000edce6a7223 */ /* 0x180fe200000100ec */
[----:B------:R-:W-:Y:S01]  /*4550*/  LOP3.LUT P5, RZ, R40, 0xff, RZ, 0xc0, !PT ;  /* 0x000000ff28ff7812 */ /* 0x000fe200078ac0ff */
[----:B------:R-:W-:Y:S01]  /*4560*/  FFMA.FTZ R234, R207, R237, R236 ;  /* 0x000000edcfea7223 */ /* 0x000fe200000100ec */
[----:B------:R-:W-:Y:S01]  /*4570*/  @P0 MOV R163, R143 ;  /* 0x0000008f00a30202 */ /* 0x000fe20000000f00 */
[----:B-1----:R-:W-:Y:S01]  /*4580*/  IMAD.WIDE.U32 R38, R38, 0x10000, RZ ;  /* 0x0001000026267825 */ /* 0x002fe200078e00ff */
[----:B------:R-:W-:Y:S01]  /*4590*/  FSEL R40, R182, RZ, P5 ;  /* 0x000000ffb6287208 */ /* 0x000fe20002800000 */
[----:B------:R-:W0:Y:S02]  /*45a0*/  F2F.F16.F32 R105, R105 ;  /* 0x0000006900697304 */ /* 0x000e240000200800 */
[----:B------:R-:W-:Y:S01]  /*45b0*/  FMUL.FTZ R206, R33, R153 ;  /* 0x0000009921ce7220 */ /* 0x000fe20000410000 */
[----:B------:R-:W-:-:S02]  /*45c0*/  @P0 HADD2.F32 R163, -RZ, R163.H0_H0 ;  /* 0x200000a3ffa30230 */ /* 0x000fc40000004100 */
[----:B------:R-:W-:Y:S01]  /*45d0*/  FMUL.FTZ R207, R33, R205 ;  /* 0x000000cd21cf7220 */ /* 0x000fe20000410000 */
[----:B------:R-:W-:Y:S01]  /*45e0*/  FMUL.FTZ R183, R133, UR19 ;  /* 0x0000001385b77c20 */ /* 0x000fe20008410000 */
[----:B------:R-:W-:Y:S01]  /*45f0*/  LOP3.LUT P5, RZ, R41, 0xff0000, RZ, 0xc0, !PT ;  /* 0x00ff000029ff7812 */ /* 0x000fe200078ac0ff */
[----:B------:R-:W-:Y:S01]  /*4600*/  FADD.FTZ R107, R165, -R107 ;  /* 0x8000006ba56b7221 */ /* 0x000fe20000010000 */
[----:B--2---:R-:W-:Y:S01]  /*4610*/  LOP3.LUT R38, R38, R104, RZ, 0xfc, !PT ;  /* 0x0000006826267212 */ /* 0x004fe200078efcff */
[----:B------:R-:W1:Y:S01]  /*4620*/  F2F.F16.F32 R40, R40 ;  /* 0x0000002800287304 */ /* 0x000e620000200800 */
[----:B------:R-:W-:Y:S01]  /*4630*/  @P0 FADD.FTZ R207, R207, R163 ;  /* 0x000000a3cfcf0221 */ /* 0x000fe20000010000 */
[----:B------:R-:W-:Y:S01]  /*4640*/  FSEL R180, R183, RZ, P6 ;  /* 0x000000ffb7b47208 */ /* 0x000fe20003000000 */
[----:B------:R-:W-:Y:S01]  /*4650*/  FADD.FTZ R106, R162, -R106 ;  /* 0x8000006aa26a7221 */ /* 0x000fe20000010000 */
[----:B------:R-:W-:Y:S01]  /*4660*/  LOP3.LUT P6, RZ, R41, 0xff00, RZ, 0xc0, !PT ;  /* 0x0000ff0029ff7812 */ /* 0x000fe200078cc0ff */
[----:B------:R-:W-:Y:S01]  /*4670*/  FMUL.FTZ R153, R207, UR19 ;  /* 0x00000013cf997c20 */ /* 0x000fe20008410000 */
[----:B------:R-:W-:Y:S01]  /*4680*/  FMUL.FTZ R162, R33, R107 ;  /* 0x0000006b21a27220 */ /* 0x000fe20000410000 */
[----:B0-----:R-:W-:-:S04]  /*4690*/  IMAD.WIDE.U32 R104, R105, 0x10000, RZ ;  /* 0x0001000069687825 */ /* 0x001fc800078e00ff */
[----:B------:R-:W-:Y:S01]  /*46a0*/  FADD.FTZ R167, R172, -R167 ;  /* 0x800000a7aca77221 */ /* 0x000fe20000010000 */
[----:B------:R-:W-:Y:S01]  /*46b0*/  FMUL.FTZ R172, R33, R106 ;  /* 0x0000006a21ac7220 */ /* 0x000fe20000410000 */
[----:B------:R-:W-:Y:S01]  /*46c0*/  FSEL R196, R153, RZ, P5 ;  /* 0x000000ff99c47208 */ /* 0x000fe20002800000 */
[----:B------:R-:W0:Y:S01]  /*46d0*/  F2F.F16.F32 R180, R180 ;  /* 0x000000b400b47304 */ /* 0x000e220000200800 */
[----:B------:R-:W-:Y:S01]  /*46e0*/  LOP3.LUT P5, RZ, R41, 0xff000000, RZ, 0xc0, !PT ;  /* 0xff00000029ff7812 */ /* 0x000fe200078ac0ff */
[----:B------:R-:W-:Y:S01]  /*46f0*/  FADD.FTZ R178, R171, -R178 ;  /* 0x800000b2abb27221 */ /* 0x000fe20000010000 */
[----:B------:R-:W-:Y:S01]  /*4700*/  FADD.FTZ R233, R170, -R233 ;  /* 0x800000e9aae97221 */ /* 0x000fe20000010000 */
[----:B-1----:R-:W-:Y:S01]  /*4710*/  LOP3.LUT R104, R104, R40, RZ, 0xfc, !PT ;  /* 0x0000002868687212 */ /* 0x002fe200078efcff */
[C---:B------:R-:W-:Y:S01]  /*4720*/  FMUL.FTZ R171, R33.reuse, R167 ;  /* 0x000000a721ab7220 */ /* 0x040fe20000410000 */
[----:B------:R-:W-:Y:S01]  /*4730*/  @P0 SHF.R.U64 R40, R142, 0x10, R143 ;  /* 0x000000108e280819 */ /* 0x000fe2000000128f */
[----:B------:R-:W-:Y:S01]  /*4740*/  FMUL.FTZ R170, R33, R178 ;  /* 0x000000b221aa7220 */ /* 0x000fe20000410000 */
[----:B------:R-:W1:Y:S01]  /*4750*/  F2F.F16.F32 R190, R190 ;  /* 0x000000be00be7304 */ /* 0x000e620000200800 */
[--C-:B------:R-:W-:Y:S01]  /*4760*/  @P0 SHF.R.U64 R107, R140, 0x10, R141.reuse ;  /* 0x000000108c6b0819 */ /* 0x100fe2000000128d */
[----:B------:R-:W-:Y:S01]  /*4770*/  FADD.FTZ R234, R173, -R234 ;  /* 0x800000eaadea7221 */ /* 0x000fe20000010000 */
[----:B------:R-:W-:Y:S01]  /*4780*/  @P0 HADD2.F32 R40, -RZ, R40.H0_H0 ;  /* 0x20000028ff280230 */ /* 0x000fe20000004100 */
[----:B------:R-:W-:Y:S01]  /*4790*/  @P0 SHF.R.U32.HI R106, RZ, 0x10, R141 ;  /* 0x00000010ff6a0819 */ /* 0x000fe2000001168d */
[----:B------:R-:W-:Y:S01]  /*47a0*/  FMUL.FTZ R164, R33, R233 ;  /* 0x000000e921a47220 */ /* 0x000fe20000410000 */
[----:B------:R-:W-:Y:S01]  /*47b0*/  @P0 HADD2.F32 R107, -RZ, R107.H0_H0 ;  /* 0x2000006bff6b0230 */ /* 0x000fe20000004100 */
[----:B0-----:R-:W-:Y:S01]  /*47c0*/  SHF.L.U32 R180, R180, 0x10, RZ ;  /* 0x00000010b4b47819 */ /* 0x001fe200000006ff */
[----:B------:R-:W-:Y:S01]  /*47d0*/  @P0 FADD.FTZ R206, R206, R40 ;  /* 0x00000028cece0221 */ /* 0x000fe20000010000 */
[----:B------:R-:W0:Y:S01]  /*47e0*/  F2F.F16.F32 R166, R166 ;  /* 0x000000a600a67304 */ /* 0x000e220000200800 */
[----:B------:R-:W-:-:S02]  /*47f0*/  @P0 HADD2.F32 R106, -RZ, R106.H0_H0 ;  /* 0x2000006aff6a0230 */ /* 0x000fc40000004100 */
[----:B------:R-:W-:Y:S01]  /*4800*/  @P0 FADD.FTZ R171, R171, R107 ;  /* 0x0000006babab0221 */ /* 0x000fe20000010000 */
[----:B------:R-:W-:Y:S01]  /*4810*/  FMUL.FTZ R163, R206, UR19 ;  /* 0x00000013cea37c20 */ /* 0x000fe20008410000 */
[----:B------:R-:W-:Y:S01]  /*4820*/  FMUL.FTZ R167, R33, R234 ;  /* 0x000000ea21a77220 */ /* 0x000fe20000410000 */
[----:B------:R-:W-:Y:S01]  /*4830*/  FADD.FTZ R192, R155, -R192 ;  /* 0x800000c09bc07221 */ /* 0x000fe20000010000 */
[----:B------:R-:W-:Y:S01]  /*4840*/  FMUL.FTZ R165, R171, UR19 ;  /* 0x00000013aba57c20 */ /* 0x000fe20008410000 */
[----:B-1----:R-:W-:Y:S01]  /*4850*/  IMAD.U32 R190, R190, 0x10000, RZ ;  /* 0x00010000bebe7824 */ /* 0x002fe200078e00ff */
[----:B------:R-:W-:Y:S01]  /*4860*/  FSEL R40, R163, RZ, P6 ;  /* 0x000000ffa3287208 */ /* 0x000fe20003000000 */
[----:B------:R-:W1:Y:S01]  /*4870*/  F2F.F16.F32 R181, R181 ;  /* 0x000000b500b57304 */ /* 0x000e620000200800 */
[----:B------:R-:W-:Y:S01]  /*4880*/  LOP3.LUT P6, RZ, R41, 0xff, RZ, 0xc0, !PT ;  /* 0x000000ff29ff7812 */ /* 0x000fe200078cc0ff */
[----:B------:R-:W-:Y:S02]  /*4890*/  @P0 IMAD.MOV.U32 R41, RZ, RZ, R142 ;  /* 0x000000ffff290224 */ /* 0x000fe400078e008e */
[----:B------:R-:W-:Y:S01]  /*48a0*/  @P0 FADD.FTZ R164, R164, R106 ;  /* 0x0000006aa4a40221 */ /* 0x000fe20000010000 */
[----:B------:R-:W-:Y:S01]  /*48b0*/  @P0 MOV R155, R139 ;  /* 0x0000008b009b0202 */ /* 0x000fe20000000f00 */
[----:B------:R-:W-:Y:S01]  /*48c0*/  FADD.FTZ R174, R174, -R191 ;  /* 0x800000bfaeae7221 */ /* 0x000fe20000010000 */
[----:B0-----:R-:W-:Y:S01]  /*48d0*/  LOP3.LUT R105, R105, R180, R166, 0xfe, !PT ;  /* 0x000000b469697212 */ /* 0x001fe200078efea6 */
[----:B------:R-:W-:Y:S01]  /*48e0*/  @P0 HADD2.F32 R41, -RZ, R41.H0_H0 ;  /* 0x20000029ff290230 */ /* 0x000fe20000004100 */
[----:B------:R-:W0:Y:S01]  /*48f0*/  F2F.F16.F32 R40, R40 ;  /* 0x0000002800287304 */ /* 0x000e220000200800 */
[----:B------:R-:W-:-:S02]  /*4900*/  @P0 HADD2.F32 R155, -RZ, R155.H0_H0 ;  /* 0x2000009bff9b0230 */ /* 0x000fc40000004100 */
[----:B------:R-:W-:Y:S01]  /*4910*/  FMUL.FTZ R174, R33, R174 ;  /* 0x000000ae21ae7220 */ /* 0x000fe20000410000 */
[----:B------:R-:W-:Y:S01]  /*4920*/  FADD.FTZ R194, R154, -R194 ;  /* 0x800000c29ac27221 */ /* 0x000fe20000010000 */
[----:B------:R-:W-:Y:S01]  /*4930*/  @P0 FADD.FTZ R162, R162, R41 ;  /* 0x00000029a2a20221 */ /* 0x000fe20000010000 */
[----:B------:R-:W-:Y:S01]  /*4940*/  @P0 SHF.R.U32.HI R41, RZ, 0x10, R143 ;  /* 0x00000010ff290819 */ /* 0x000fe2000001168f */
[----:B------:R-:W-:Y:S01]  /*4950*/  FADD.FTZ R195, R175, -R195 ;  /* 0x800000c3afc37221 */ /* 0x000fe20000010000 */
[----:B-1----:R-:W-:Y:S01]  /*4960*/  LOP3.LUT R39, R39, R190, R181, 0xfe, !PT ;  /* 0x000000be27277212 */ /* 0x002fe200078efeb5 */
[----:B------:R-:W-:Y:S01]  /*4970*/  FMUL.FTZ R178, R162, UR19 ;  /* 0x00000013a2b27c20 */ /* 0x000fe20008410000 */
[----:B------:R-:W-:Y:S01]  /*4980*/  FMUL.FTZ R181, R164, UR19 ;  /* 0x00000013a4b57c20 */ /* 0x000fe20008410000 */
[----:B------:R-:W-:Y:S01]  /*4990*/  @P0 HADD2.F32 R41, -RZ, R41.H0_H0 ;  /* 0x20000029ff290230 */ /* 0x000fe20000004100 */
[----:B------:R-:W-:Y:S01]  /*49a0*/  F2F.F16.F32 R196, R196 ;  /* 0x000000c400c47304 */ /* 0x000fe20000200800 */
[----:B------:R-:W-:Y:S01]  /*49b0*/  @P0 SHF.R.U32.HI R154, RZ, 0x10, R139 ;  /* 0x00000010ff9a0819 */ /* 0x000fe2000001168b */
[----:B------:R-:W-:Y:S01]  /*49c0*/  FADD.FTZ R198, R158, -R198 ;  /* 0x800000c69ec67221 */ /* 0x000fe20000010000 */
[----:B------:R-:W-:Y:S01]  /*49d0*/  FSEL R106, R178, RZ, P6 ;  /* 0x000000ffb26a7208 */ /* 0x000fe20003000000 */
[----:B------:R-:W-:Y:S01]  /*49e0*/  @P0 FADD.FTZ R172, R172, R41 ;  /* 0x00000029acac0221 */ /* 0x000fe20000010000 */
[----:B------:R-:W-:Y:S01]  /*49f0*/  @P0 MOV R41, R141 ;  /* 0x0000008d00290202 */ /* 0x000fe20000000f00 */
[----:B------:R-:W-:Y:S01]  /*4a00*/  FADD.FTZ R201, R157, -R201 ;  /* 0x800000c99dc97221 */ /* 0x000fe20000010000 */
[----:B------:R-:W-:Y:S01]  /*4a10*/  LOP3.LUT P6, RZ, R42, 0xff0000, RZ, 0xc0, !PT ;  /* 0x00ff00002aff7812 */ /* 0x000fe200078cc0ff */
[----:B------:R-:W-:Y:S01]  /*4a20*/  FMUL.FTZ R173, R172, UR19 ;  /* 0x00000013acad7c20 */ /* 0x000fe20008410000 */
[----:B------:R-:W-:Y:S01]  /*4a30*/  F2F.F16.F32 R106, R106 ;  /* 0x0000006a006a7304 */ /* 0x000fe20000200800 */
[----:B------:R-:W-:-:S02]  /*4a40*/  @P0 HADD2.F32 R41, -RZ, R41.H0_H0 ;  /* 0x20000029ff290230 */ /* 0x000fc40000004100 */
[----:B------:R-:W-:Y:S01]  /*4a50*/  FADD.FTZ R203, R159, -R203 ;  /* 0x800000cb9fcb7221 */ /* 0x000fe20000010000 */
[----:B------:R-:W-:Y:S01]  /*4a60*/  FADD.FTZ R204, R156, -R204 ;  /* 0x800000cc9ccc7221 */ /* 0x000fe20000010000 */
[----:B------:R-:W-:Y:S01]  /*4a70*/  FSEL R197, R173, RZ, P5 ;  /* 0x000000ffadc57208 */ /* 0x000fe20002800000 */
[----:B------:R-:W-:Y:S02]  /*4a80*/  @P0 HADD2.F32 R154, -RZ, R154.H0_H0 ;  /* 0x2000009aff9a0230 */ /* 0x000fe40000004100 */
[----:B------:R-:W-:Y:S01]  /*4a90*/  @P0 FADD.FTZ R170, R170, R41 ;  /* 0x00000029aaaa0221 */ /* 0x000fe20000010000 */
[----:B------:R-:W-:Y:S01]  /*4aa0*/  @P0 MOV R41, R140 ;  /* 0x0000008c00290202 */ /* 0x000fe20000000f00 */
[----:B------:R-:W-:Y:S01]  /*4ab0*/  FMUL.FTZ R195, R33, R195 ;  /* 0x000000c321c37220 */ /* 0x000fe20000410000 */
[----:B------:R-:W-:Y:S01]  /*4ac0*/  LOP3.LUT P5, RZ, R42, 0xff00, RZ, 0xc0, !PT ;  /* 0x0000ff002aff7812 */ /* 0x000fe200078ac0ff */
[----:B------:R-:W-:Y:S01]  /*4ad0*/  FMUL.FTZ R166, R170, UR19 ;  /* 0x00000013aaa67c20 */ /* 0x000fe20008410000 */
[----:B------:R-:W1:Y:S01]  /*4ae0*/  F2F.F16.F32 R197, R197 ;  /* 0x000000c500c57304 */ /* 0x000e620000200800 */
[----:B------:R-:W-:Y:S01]  /*4af0*/  @P0 HADD2.F32 R41, -RZ, R41.H0_H0 ;  /* 0x20000029ff290230 */ /* 0x000fe20000004100 */
[----:B------:R-:W-:Y:S01]  /*4b00*/  FSEL R107, R165, RZ, P5 ;  /* 0x000000ffa56b7208 */ /* 0x000fe20002800000 */
[----:B------:R-:W-:Y:S01]  /*4b10*/  FMUL.FTZ R175, R33, R203 ;  /* 0x000000cb21af7220 */ /* 0x000fe20000410000 */
[----:B------:R-:W-:-:S02]  /*4b20*/  LOP3.LUT P5, RZ, R42, 0xff, RZ, 0xc0, !PT ;  /* 0x000000ff2aff7812 */ /* 0x000fc400078ac0ff */
[----:B------:R-:W-:Y:S01]  /*4b30*/  @P0 FADD.FTZ R167, R167, R41 ;  /* 0x00000029a7a70221 */ /* 0x000fe20000010000 */
[----:B------:R-:W-:Y:S01]  /*4b40*/  FSEL R190, R166, RZ, P6 ;  /* 0x000000ffa6be7208 */ /* 0x000fe20003000000 */
[----:B------:R-:W2:Y:S01]  /*4b50*/  F2F.F16.F32 R107, R107 ;  /* 0x0000006b006b7304 */ /* 0x000ea20000200800 */
[----:B------:R-:W-:Y:S01]  /*4b60*/  LOP3.LUT P6, RZ, R42, 0xff000000, RZ, 0xc0, !PT ;  /* 0xff0000002aff7812 */ /* 0x000fe200078cc0ff */
[----:B------:R-:W-:Y:S01]  /*4b70*/  FMUL.FTZ R180, R167, UR19 ;  /* 0x00000013a7b47c20 */ /* 0x000fe20008410000 */
[----:B0-----:R-:W-:Y:S01]  /*4b80*/  IMAD.WIDE.U32 R40, R40, 0x10000, RZ ;  /* 0x0001000028287825 */ /* 0x001fe200078e00ff */
[----:B------:R-:W-:Y:S02]  /*4b90*/  @P1 PRMT R4, R169, 0x7610, R4 ;  /* 0x00007610a9041816 */ /* 0x000fe40000000004 */
[----:B------:R-:W-:Y:S01]  /*4ba0*/  FSEL R193, R181, RZ, P6 ;  /* 0x000000ffb5c17208 */ /* 0x000fe20003000000 */
[----:B-1----:R-:W-:Y:S01]  /*4bb0*/  IMAD.U32 R197, R197, 0x10000, RZ ;  /* 0x00010000c5c57824 */ /* 0x002fe200078e00ff */
[----:B------:R-:W-:Y:S01]  /*4bc0*/  FSEL R42, R180, RZ, P5 ;  /* 0x000000ffb42a7208 */ /* 0x000fe20002800000 */
[----:B------:R-:W-:Y:S01]  /*4bd0*/  F2F.F16.F32 R190, R190 ;  /* 0x000000be00be7304 */ /* 0x000fe20000200800 */
[----:B------:R-:W-:-:S02]  /*4be0*/  LOP3.LUT R40, R40, R106, RZ, 0xfc, !PT ;  /* 0x0000006a28287212 */ /* 0x000fc400078efcff */
[C---:B------:R-:W-:Y:S02]  /*4bf0*/  LOP3.LUT P6, RZ, R43.reuse, 0xff00, RZ, 0xc0, !PT ;  /* 0x0000ff002bff7812 */ /* 0x040fe400078cc0ff */
[----:B------:R-:W-:Y:S01]  /*4c00*/  LOP3.LUT P5, RZ, R43, 0xff0000, RZ, 0xc0, !PT ;  /* 0x00ff00002bff7812 */ /* 0x000fe200078ac0ff */
[----:B--2---:R-:W-:Y:S01]  /*4c10*/  IMAD.WIDE.U32 R106, R107, 0x10000, RZ ;  /* 0x000100006b6a7825 */ /* 0x004fe200078e00ff */
[----:B------:R-:W-:Y:S01]  /*4c20*/  LOP3.LUT R41, R41, R197, R196, 0xfe, !PT ;  /* 0x000000c529297212 */ /* 0x000fe200078efec4 */
[----:B------:R-:W0:Y:S02]  /*4c30*/  F2F.F16.F32 R42, R42 ;  /* 0x0000002a002a7304 */ /* 0x000e240000200800 */
[C---:B------:R-:W-:Y:S01]  /*4c40*/  FMUL.FTZ R196, R33.reuse, R194 ;  /* 0x000000c221c47220 */ /* 0x040fe20000410000 */
[C---:B------:R-:W-:Y:S01]  /*4c50*/  FMUL.FTZ R194, R33.reuse, R198 ;  /* 0x000000c621c27220 */ /* 0x040fe20000410000 */
[----:B------:R-:W-:Y:S01]  /*4c60*/  FMUL.FTZ R197, R33, R204 ;  /* 0x000000cc21c57220 */ /* 0x000fe20000410000 */
[----:B------:R-:W-:Y:S01]  /*4c70*/  @P1 PRMT R123, R168, 0x7610, R123 ;  /* 0x00007610a87b1816 */ /* 0x000fe2000000007b */
[----:B------:R-:W-:Y:S01]  /*4c80*/  @P0 FADD.FTZ R196, R196, R154 ;  /* 0x0000009ac4c40221 */ /* 0x000fe20000010000 */
[----:B------:R-:W-:Y:S01]  /*4c90*/  @P0 SHF.R.U64 R154, R134, 0x10, R135 ;  /* 0x00000010869a0819 */ /* 0x000fe20000001287 */
[----:B------:R-:W1:Y:S04]  /*4ca0*/  F2F.F16.F32 R193, R193 ;  /* 0x000000c100c17304 */ /* 0x000e680000200800 */
[----:B------:R-:W-:Y:S01]  /*4cb0*/  @P0 HADD2.F32 R154, -RZ, R154.H0_H0 ;  /* 0x2000009aff9a0230 */ /* 0x000fe20000004100 */
[----:B0-----:R-:W-:-:S04]  /*4cc0*/  LOP3.LUT R106, R106, R42, RZ, 0xfc, !PT ;  /* 0x0000002a6a6a7212 */ /* 0x001fc800078efcff */
[----:B------:R-:W-:Y:S01]  /*4cd0*/  @P0 FADD.FTZ R194, R194, R154 ;  /* 0x0000009ac2c20221 */ /* 0x000fe20000010000 */
[----:B------:R-:W-:-:S03]  /*4ce0*/  @P0 SHF.R.U64 R42, R138, 0x10, R139 ;  /* 0x000000108a2a0819 */ /* 0x000fc6000000128b */
[----:B------:R-:W-:Y:S02]  /*4cf0*/  FMUL.FTZ R202, R194, UR19 ;  /* 0x00000013c2ca7c20 */ /* 0x000fe40008410000 */
[----:B------:R-:W-:Y:S01]  /*4d00*/  @P0 HADD2.F32 R42, -RZ, R42.H0_H0 ;  /* 0x2000002aff2a0230 */ /* 0x000fe20000004100 */
[----:B-1----:R-:W-:-:S04]  /*4d10*/  SHF.L.U32 R193, R193, 0x10, RZ ;  /* 0x00000010c1c17819 */ /* 0x002fc800000006ff */
[----:B------:R-:W-:Y:S01]  /*4d20*/  LOP3.LUT R107, R107, R193, R190, 0xfe, !PT ;  /* 0x000000c16b6b7212 */ /* 0x000fe200078efebe */
[C---:B------:R-:W-:Y:S01]  /*4d30*/  FMUL.FTZ R190, R33.reuse, R192 ;  /* 0x000000c021be7220 */ /* 0x040fe20000410000 */
[----:B------:R-:W-:Y:S01]  /*4d40*/  @P0 FADD.FTZ R174, R174, R42 ;  /* 0x0000002aaeae0221 */ /* 0x000fe20000010000 */
[----:B------:R-:W-:Y:S01]  /*4d50*/  FMUL.FTZ R193, R33, R201 ;  /* 0x000000c921c17220 */ /* 0x000fe20000410000 */
[----:B------:R-:W-:Y:S01]  /*4d60*/  @P0 MOV R33, R135 ;  /* 0x0000008700210202 */ /* 0x000fe20000000f00 */
[----:B------:R-:W-:Y:S01]  /*4d70*/  @P0 FADD.FTZ R190, R190, R155 ;  /* 0x0000009bbebe0221 */ /* 0x000fe20000010000 */
[----:B------:R-:W-:Y:S01]  /*4d80*/  FMUL.FTZ R191, R174, UR19 ;  /* 0x00000013aebf7c20 */ /* 0x000fe20008410000 */
[----:B------:R-:W-:Y:S02]  /*4d90*/  FMUL.FTZ R201, R196, UR19 ;  /* 0x00000013c4c97c20 */ /* 0x000fe40008410000 */
[----:B------:R-:W-:Y:S01]  /*4da0*/  FMUL.FTZ R192, R190, UR19 ;  /* 0x00000013bec07c20 */ /* 0x000fe20008410000 */
[----:B------:R-:W-:Y:S01]  /*4db0*/  @P0 HADD2.F32 R33, -RZ, R33.H0_H0 ;  /* 0x20000021ff210230 */ /* 0x000fe20000004100 */
[----:B------:R-:W-:-:S02]  /*4dc0*/  FSEL R42, R191, RZ, P6 ;  /* 0x000000ffbf2a7208 */ /* 0x000fc40003000000 */
[----:B------:R-:W-:Y:S02]  /*4dd0*/  LOP3.LUT P6, RZ, R43, 0xff, RZ, 0xc0, !PT ;  /* 0x000000ff2bff7812 */ /* 0x000fe400078cc0ff */
[----:B------:R-:W-:Y:S01]  /*4de0*/  FSEL R155, R192, RZ, P5 ;  /* 0x000000ffc09b7208 */ /* 0x000fe20002800000 */
[----:B------:R-:W-:Y:S01]  /*4df0*/  @P0 FADD.FTZ R193, R193, R33 ;  /* 0x00000021c1c10221 */ /* 0x000fe20000010000 */
[----:B------:R-:W-:Y:S01]  /*4e00*/  LOP3.LUT P5, RZ, R43, 0xff000000, RZ, 0xc0, !PT ;  /* 0xff0000002bff7812 */ /* 0x000fe200078ac0ff */
[----:B------:R-:W-:Y:S01]  /*4e10*/  @P0 IMAD.MOV.U32 R43, RZ, RZ, R138 ;  /* 0x000000ffff2b0224 */ /* 0x000fe200078e008a */
[----:B------:R-:W-:Y:S01]  /*4e20*/  @P0 MOV R33, R134 ;  /* 0x0000008600210202 */ /* 0x000fe20000000f00 */
[----:B------:R-:W-:Y:S01]  /*4e30*/  FMUL.FTZ R203, R193, UR19 ;  /* 0x00000013c1cb7c20 */ /* 0x000fe20008410000 */
[----:B------:R-:W-:Y:S01]  /*4e40*/  FSEL R158, R201, RZ, P5 ;  /* 0x000000ffc99e7208 */ /* 0x000fe20002800000 */
[----:B------:R0:W-:Y:S01]  /*4e50*/  F2F.F16.F32 R157, R155 ;  /* 0x0000009b009d7304 */ /* 0x0001e20000200800 */
[----:B------:R-:W-:Y:S01]  /*4e60*/  @P0 HADD2.F32 R43, -RZ, R43.H0_H0 ;  /* 0x2000002bff2b0230 */ /* 0x000fe20000004100 */
[----:B------:R-:W-:Y:S01]  /*4e70*/  LOP3.LUT P5, RZ, R132, 0xff00, RZ, 0xc0, !PT ;  /* 0x0000ff0084ff7812 */ /* 0x000fe200078ac0ff */
[----:B------:R-:W-:-:S03]  /*4e80*/  @P0 HADD2.F32 R33, -RZ, R33.H0_H0 ;  /* 0x20000021ff210230 */ /* 0x000fc60000004100 */
[----:B------:R-:W-:Y:S01]  /*4e90*/  @P0 FADD.FTZ R195, R195, R43 ;  /* 0x0000002bc3c30221 */ /* 0x000fe20000010000 */
[----:B------:R-:W-:Y:S01]  /*4ea0*/  @P0 SHF.R.U32.HI R43, RZ, 0x10, R135 ;  /* 0x00000010ff2b0819 */ /* 0x000fe20000011687 */
[----:B------:R-:W-:Y:S01]  /*4eb0*/  @P0 FADD.FTZ R175, R175, R33 ;  /* 0x00000021afaf0221 */ /* 0x000fe20000010000 */
[----:B------:R-:W-:Y:S01]  /*4ec0*/  F2F.F16.F32 R42, R42 ;  /* 0x0000002a002a7304 */ /* 0x000fe20000200800 */
[----:B------:R-:W-:Y:S01]  /*4ed0*/  FMUL.FTZ R198, R195, UR19 ;  /* 0x00000013c3c67c20 */ /* 0x000fe20008410000 */
[----:B0-----:R-:W-:Y:S01]  /*4ee0*/  FSEL R155, R202, RZ, P5 ;  /* 0x000000ffca9b7208 */ /* 0x001fe20002800000 */
[----:B------:R-:W-:Y:S02]  /*4ef0*/  @P0 HADD2.F32 R43, -RZ, R43.H0_H0 ;  /* 0x2000002bff2b0230 */ /* 0x000fe40000004100 */
[----:B------:R-:W-:Y:S01]  /*4f00*/  FMUL.FTZ R205, R175, UR19 ;  /* 0x00000013afcd7c20 */ /* 0x000fe20008410000 */
[----:B------:R-:W-:Y:S02]  /*4f10*/  LOP3.LUT P5, RZ, R132, 0xff, RZ, 0xc0, !PT ;  /* 0x000000ff84ff7812 */ /* 0x000fe400078ac0ff */
[----:B------:R-:W-:Y:S01]  /*4f20*/  FSEL R154, R198, RZ, P6 ;  /* 0x000000ffc69a7208 */ /* 0x000fe20003000000 */
[----:B------:R-:W-:Y:S01]  /*4f30*/  @P0 FADD.FTZ R197, R197, R43 ;  /* 0x0000002bc5c50221 */ /* 0x000fe20000010000 */
[----:B------:R-:W-:Y:S01]  /*4f40*/  LOP3.LUT P6, RZ, R132, 0xff0000, RZ, 0xc0, !PT ;  /* 0x00ff000084ff7812 */ /* 0x000fe200078cc0ff */
[----:B------:R-:W0:Y:S01]  /*4f50*/  F2F.F16.F32 R158, R158 ;  /* 0x0000009e009e7304 */ /* 0x000e220000200800 */
[----:B------:R-:W-:Y:S01]  /*4f60*/  FSEL R33, R205, RZ, P5 ;  /* 0x000000ffcd217208 */ /* 0x000fe20002800000 */
[----:B------:R-:W-:Y:S01]  /*4f70*/  FMUL.FTZ R204, R197, UR19 ;  /* 0x00000013c5cc7c20 */ /* 0x000fe20008410000 */
[----:B------:R-:W-:-:S02]  /*4f80*/  FSEL R43, R203, RZ, P6 ;  /* 0x000000ffcb2b7208 */ /* 0x000fc40003000000 */
[----:B------:R-:W-:Y:S02]  /*4f90*/  LOP3.LUT P6, RZ, R132, 0xff000000, RZ, 0xc0, !PT ;  /* 0xff00000084ff7812 */ /* 0x000fe400078cc0ff */
[----:B------:R-:W-:Y:S01]  /*4fa0*/  @P1 LOP3.LUT P5, RZ, R46, 0xff0000, RZ, 0xc0, !PT ;  /* 0x00ff00002eff1812 */ /* 0x000fe200078ac0ff */
[----:B------:R-:W-:Y:S01]  /*4fb0*/  F2F.F16.F32 R154, R154 ;  /* 0x0000009a009a7304 */ /* 0x000fe20000200800 */
[----:B------:R-:W-:Y:S02]  /*4fc0*/  FSEL R156, R204, RZ, P6 ;  /* 0x000000ffcc9c7208 */ /* 0x000fe40003000000 */
[----:B------:R-:W-:Y:S02]  /*4fd0*/  @P1 LOP3.LUT P6, RZ, R46, 0xff000000, RZ, 0xc0, !PT ;  /* 0xff0000002eff1812 */ /* 0x000fe400078cc0ff */
[----:B------:R-:W-:Y:S02]  /*4fe0*/  @P1 FSEL R161, R161, RZ, P5 ;  /* 0x000000ffa1a11208 */ /* 0x000fe40002800000 */
[----:B------:R-:W-:Y:S01]  /*4ff0*/  @P1 FSEL R160, R160, RZ, P6 ;  /* 0x000000ffa0a01208 */ /* 0x000fe20003000000 */
[----:B------:R-:W-:Y:S01]  /*5000*/  F2F.F16.F32 R155, R155 ;  /* 0x0000009b009b7304 */ /* 0x000fe20000200800 */
[----:B0-----:R-:W-:Y:S01]  /*5010*/  IMAD.U32 R158, R158, 0x10000, RZ ;  /* 0x000100009e9e7824 */ /* 0x001fe200078e00ff */
[----:B------:R-:W-:-:S02]  /*5020*/  @P1 F2FP.F16.F32.PACK_AB R161, RZ, R161 ;  /* 0x000000a1ffa1123e */ /* 0x000fc400000000ff */
[----:B------:R-:W-:Y:S02]  /*5030*/  @P1 F2FP.F16.F32.PACK_AB R160, RZ, R160 ;  /* 0x000000a0ffa0123e */ /* 0x000fe400000000ff */
[----:B------:R-:W-:Y:S02]  /*5040*/  @P1 PRMT R2, R161, 0x7610, R2 ;  /* 0x00007610a1021816 */ /* 0x000fe40000000002 */
[----:B------:R-:W0:Y:S01]  /*5050*/  F2F.F16.F32 R156, R156 ;  /* 0x0000009c009c7304 */ /* 0x000e220000200800 */
[----:B------:R-:W-:-:S07]  /*5060*/  @P1 PRMT R127, R160, 0x7610, R127 ;  /* 0x00007610a07f1816 */ /* 0x000fce000000007f */
[----:B------:R1:W2:Y:S01]  /*5070*/  F2F.F16.F32 R132, R43 ;  /* 0x0000002b00847304 */ /* 0x0002a20000200800 */
[----:B0-----:R-:W-:-:S07]  /*5080*/  SHF.L.U32 R156, R156, 0x10, RZ ;  /* 0x000000109c9c7819 */ /* 0x001fce00000006ff */
[----:B------:R-:W0:Y:S01]  /*5090*/  F2F.F16.F32 R33, R33 ;  /* 0x0000002100217304 */ /* 0x000e220000200800 */
[----:B-1----:R-:W-:-:S03]  /*50a0*/  IMAD.WIDE.U32 R42, R42, 0x10000, RZ ;  /* 0x000100002a2a7825 */ /* 0x002fc600078e00ff */
[----:B------:R-:W-:Y:S01]  /*50b0*/  LOP3.LUT R42, R42, R154, RZ, 0xfc, !PT ;  /* 0x0000009a2a2a7212 */ /* 0x000fe200078efcff */
[----:B------:R-:W-:Y:S01]  /*50c0*/  IMAD.WIDE.U32 R154, R155, 0x10000, RZ ;  /* 0x000100009b9a7825 */ /* 0x000fe200078e00ff */
[----:B------:R-:W-:-:S04]  /*50d0*/  LOP3.LUT R43, R43, R158, R157, 0xfe, !PT ;  /* 0x0000009e2b2b7212 */ /* 0x000fc800078efe9d */
[----:B--2---:R-:W-:Y:S02]  /*50e0*/  LOP3.LUT R155, R155, R156, R132, 0xfe, !PT ;  /* 0x0000009c9b9b7212 */ /* 0x004fe400078efe84 */
[----:B0-----:R-:W-:Y:S01]  /*50f0*/  LOP3.LUT R154, R154, R33, RZ, 0xfc, !PT ;  /* 0x000000219a9a7212 */ /* 0x001fe200078efcff */
        /* <DEDUP_REMOVED lines=9> */
.L_x_2589:
        /* <DEDUP_REMOVED lines=38> */
.L_x_2590:
        /* <DEDUP_REMOVED lines=12> */
.L_x_2591:
        /* <DEDUP_REMOVED lines=33> */
.L_x_2592:
        /* <DEDUP_REMOVED lines=12> */
.L_x_2593:
        /* <DEDUP_REMOVED lines=33> */
.L_x_2594:
        /* <DEDUP_REMOVED lines=12> */
.L_x_2595:
        /* <DEDUP_REMOVED lines=12> */
[----:B0-----:R-:W-:Y:S02]  /*5b10*/  IADD3 R32, P5, R44, UR22, RZ ;  /* 0x000000162c207c10 */ /* 0x001fe4000ffbe0ff */
        /* <DEDUP_REMOVED lines=20> */
.L_x_2596:
        /* <DEDUP_REMOVED lines=12> */
.L_x_2597:
        /* <DEDUP_REMOVED lines=29> */
.L_x_2598:
        /* <DEDUP_REMOVED lines=22> */
.L_x_2599:
        /* <DEDUP_REMOVED lines=9> */
.L_x_2600:
        /* <DEDUP_REMOVED lines=25> */
.L_x_2601:
[----:B------:R-:W-:Y:S01]  /*6270*/  SEL R42, RZ, 0x1, P3 ;  /* 0x00000001ff2a7807 */ /* 0x000fe20001800000 */
[----:B------:R-:W-:Y:S06]  /*6280*/  @!P4 BRA `(.L_x_2602) ;  /* 0xffffffa80030c947 */ /* 0x000fec000383ffff */
[----:B------:R1:W5:Y:S01]  /*6290*/  LDL.LU R48, [R1+0x10] ;  /* 0x0000100001307983 */ /* 0x0003620000300800 */
[----:B0---4-:R-:W-:Y:S01]  /*62a0*/  IMAD.MOV.U32 R32, RZ, RZ, R28 ;  /* 0x000000ffff207224 */ /* 0x011fe200078e001c */
[----:B------:R-:W-:Y:S01]  /*62b0*/  MOV R28, R30 ;  /* 0x0000001e001c7202 */ /* 0x000fe20000000f00 */
[----:B------:R-:W-:Y:S01]  /*62c0*/  IMAD.MOV.U32 R34, RZ, RZ, R26 ;  /* 0x000000ffff227224 */ /* 0x000fe200078e001a */
        /* <DEDUP_REMOVED lines=30> */
[----:B-123--:R-:W-:Y:S01]  /*64b0*/  IMAD.MOV.U32 R39, RZ, RZ, R229 ;  /* 0x000000ffff277224 */ /* 0x00efe200078e00e5 */
        /* <DEDUP_REMOVED lines=21> */
[----:B------:R-:W-:-:S03]  /*6610*/  MOV R47, R250 ;  /* 0x000000fa002f7202 */ /* 0x000fc60000000f00 */
        /* <DEDUP_REMOVED lines=47> */
[----:B0-----:R-:W-:-:S07]  /*6910*/  MOV R99, R119 ;  /* 0x0000007700637202 */ /* 0x001fce0000000f00 */
.L_x_2585:
        /* <DEDUP_REMOVED lines=44> */
.L_x_2586:
[----:B------:R-:W-:Y:S01]  /*6be0*/  HFMA2.MMA R150, -RZ, RZ, 0, 1.847743988037109375e-06 ;  /* 0x0000001fff967435 */ /* 0x000fe200000001ff */
[----:B------:R-:W-:Y:S01]  /*6bf0*/  MOV R160, R104 ;  /* 0x0000006800a07202 */ /* 0x000fe20000000f00 */
[----:B------:R-:W-:Y:S01]  /*6c00*/  IMAD.MOV.U32 R151, RZ, RZ, 0x10 ;  /* 0x00000010ff977424 */ /* 0x000fe200078e00ff */
[----:B------:R-:W-:-:S08]  /*6c10*/  MOV R106, 0xffffffff ;  /* 0xffffffff006a7802 */ /* 0x000fd00000000f00 */
[----:B-----5:R-:W-:Y:S05]  /*6c20*/  WARPSYNC.COLLECTIVE R106, `(.L_x_2603) ;  /* 0x000000006a087348 */ /* 0x020fea0003c00000 */
[----:B------:R0:W1:Y:S02]  /*6c30*/  SHFL.DOWN P6, R161, R160, R151, R150 ;  /* 0x08000097a0a17389 */ /* 0x00006400000c0096 */
[----:B01---5:R-:W-:Y:S01]  /*6c40*/  ENDCOLLECTIVE ;  /* 0x000000000000791b */ /* 0x023fe20003800000 */
.L_x_2603:
[----:B------:R-:W-:Y:S02]  /*6c50*/  IMAD.MOV.U32 R160, RZ, RZ, R105 ;  /* 0x000000ffffa07224 */ /* 0x000fe400078e0069 */
[----:B------:R-:W-:-:S07]  /*6c60*/  FADD.FTZ R104, R104, R161 ;  /* 0x000000a168687221 */ /* 0x000fce0000010000 */
[----:B------:R-:W-:Y:S05]  /*6c70*/  WARPSYNC.COLLECTIVE R106, `(.L_x_2604) ;  /* 0x000000006a087348 */ /* 0x000fea0003c00000 */
[----:B------:R0:W1:Y:S02]  /*6c80*/  SHFL.DOWN P6, R161, R160, R151, R150 ;  /* 0x08000097a0a17389 */ /* 0x00006400000c0096 */
[----:B01----:R-:W-:Y:S01]  /*6c90*/  ENDCOLLECTIVE ;  /* 0x000000000000791b */ /* 0x003fe20003800000 */
.L_x_2604:
[----:B------:R-:W-:Y:S01]  /*6ca0*/  HFMA2.MMA R151, -RZ, RZ, 0, 4.76837158203125e-07 ;  /* 0x00000008ff977435 */ /* 0x000fe200000001ff */
[----:B------:R-:W-:Y:S01]  /*6cb0*/  MOV R160, R104 ;  /* 0x0000006800a07202 */ /* 0x000fe20000000f00 */
[----:B------:R-:W-:-:S09]  /*6cc0*/  FADD.FTZ R105, R105, R161 ;  /* 0x000000a169697221 */ /* 0x000fd20000010000 */
[----:B------:R-:W-:Y:S05]  /*6cd0*/  WARPSYNC.COLLECTIVE R106, `(.L_x_2605) ;  /* 0x000000006a087348 */ /* 0x000fea0003c00000 */
[----:B------:R0:W1:Y:S02]  /*6ce0*/  SHFL.DOWN P6, R161, R160, R151, R150 ;  /* 0x08000097a0a17389 */ /* 0x00006400000c0096 */
[----:B01----:R-:W-:Y:S01]  /*6cf0*/  ENDCOLLECTIVE ;  /* 0x000000000000791b */ /* 0x003fe20003800000 */
.L_x_2605:
[----:B------:R-:W-:Y:S02]  /*6d00*/  IMAD.MOV.U32 R160, RZ, RZ, R105 ;  /* 0x000000ffffa07224 */ /* 0x000fe400078e0069 */
[----:B------:R-:W-:-:S07]  /*6d10*/  FADD.FTZ R104, R104, R161 ;  /* 0x000000a168687221 */ /* 0x000fce0000010000 */
[----:B------:R-:W-:Y:S05]  /*6d20*/  WARPSYNC.COLLECTIVE R106, `(.L_x_2606) ;  /* 0x000000006a087348 */ /* 0x000fea0003c00000 */
[----:B------:R0:W1:Y:S02]  /*6d30*/  SHFL.DOWN P6, R161, R160, R151, R150 ;  /* 0x08000097a0a17389 */ /* 0x00006400000c0096 */
[----:B01----:R-:W-:Y:S01]  /*6d40*/  ENDCOLLECTIVE ;  /* 0x000000000000791b */ /* 0x003fe20003800000 */
.L_x_2606:
[----:B------:R-:W-:Y:S01]  /*6d50*/  HFMA2.MMA R151, -RZ, RZ, 0, 2.384185791015625e-07 ;  /* 0x00000004ff977435 */ /* 0x000fe200000001ff */
[----:B------:R-:W-:Y:S01]  /*6d60*/  MOV R160, R104 ;  /* 0x0000006800a07202 */ /* 0x000fe20000000f00 */
[----:B------:R-:W-:-:S09]  /*6d70*/  FADD.FTZ R105, R105, R161 ;  /* 0x000000a169697221 */ /* 0x000fd20000010000 */
[----:B------:R-:W-:Y:S05]  /*6d80*/  WARPSYNC.COLLECTIVE R106, `(.L_x_2607) ;  /* 0x000000006a087348 */ /* 0x000fea0003c00000 */
[----:B------:R0:W1:Y:S02]  /*6d90*/  SHFL.DOWN P6, R161, R160, R151, R150 ;  /* 0x08000097a0a17389 */ /* 0x00006400000c0096 */
[----:B01----:R-:W-:Y:S01]  /*6da0*/  ENDCOLLECTIVE ;  /* 0x000000000000791b */ /* 0x003fe20003800000 */
.L_x_2607:
[----:B------:R-:W-:Y:S02]  /*6db0*/  IMAD.MOV.U32 R160, RZ, RZ, R105 ;  /* 0x000000ffffa07224 */ /* 0x000fe400078e0069 */
[----:B------:R-:W-:-:S07]  /*6dc0*/  FADD.FTZ R104, R104, R161 ;  /* 0x000000a168687221 */ /* 0x000fce0000010000 */
[----:B------:R-:W-:Y:S05]  /*6dd0*/  WARPSYNC.COLLECTIVE R106, `(.L_x_2608) ;  /* 0x000000006a087348 */ /* 0x000fea0003c00000 */
[----:B------:R0:W1:Y:S02]  /*6de0*/  SHFL.DOWN P6, R161, R160, R151, R150 ;  /* 0x08000097a0a17389 */ /* 0x00006400000c0096 */
[----:B01----:R-:W-:Y:S01]  /*6df0*/  ENDCOLLECTIVE ;  /* 0x000000000000791b */ /* 0x003fe20003800000 */
.L_x_2608:
[----:B------:R-:W-:Y:S01]  /*6e00*/  HFMA2.MMA R151, -RZ, RZ, 0, 1.1920928955078125e-07 ;  /* 0x00000002ff977435 */ /* 0x000fe200000001ff */
[----:B------:R-:W-:Y:S01]  /*6e10*/  MOV R160, R104 ;  /* 0x0000006800a07202 */ /* 0x000fe20000000f00 */
[----:B------:R-:W-:-:S09]  /*6e20*/  FADD.FTZ R105, R105, R161 ;  /* 0x000000a169697221 */ /* 0x000fd20000010000 */
[----:B------:R-:W-:Y:S05]  /*6e30*/  WARPSYNC.COLLECTIVE R106, `(.L_x_2609) ;  /* 0x000000006a087348 */ /* 0x000fea0003c00000 */
[----:B------:R0:W1:Y:S02]  /*6e40*/  SHFL.DOWN P6, R161, R160, R151, R150 ;  /* 0x08000097a0a17389 */ /* 0x00006400000c0096 */
[----:B01----:R-:W-:Y:S01]  /*6e50*/  ENDCOLLECTIVE ;  /* 0x000000000000791b */ /* 0x003fe20003800000 */
.L_x_2609:
[----:B------:R-:W-:Y:S02]  /*6e60*/  IMAD.MOV.U32 R160, RZ, RZ, R105 ;  /* 0x000000ffffa07224 */ /* 0x000fe400078e0069 */
[----:B------:R-:W-:-:S07]  /*6e70*/  FADD.FTZ R104, R104, R161 ;  /* 0x000000a168687221 */ /* 0x000fce0000010000 */
[----:B------:R-:W-:Y:S05]  /*6e80*/  WARPSYNC.COLLECTIVE R106, `(.L_x_2610) ;  /* 0x000000006a087348 */ /* 0x000fea0003c00000 */
[----:B------:R0:W1:Y:S02]  /*6e90*/  SHFL.DOWN P6, R161, R160, R151, R150 ;  /* 0x08000097a0a17389 */ /* 0x00006400000c0096 */
[----:B01----:R-:W-:Y:S01]  /*6ea0*/  ENDCOLLECTIVE ;  /* 0x000000000000791b */ /* 0x003fe20003800000 */
.L_x_2610:
[----:B------:R-:W-:Y:S01]  /*6eb0*/  HFMA2.MMA R151, -RZ, RZ, 0, 5.9604644775390625e-08 ;  /* 0x00000001ff977435 */ /* 0x000fe200000001ff */
[----:B------:R-:W-:Y:S01]  /*6ec0*/  MOV R160, R104 ;  /* 0x0000006800a07202 */ /* 0x000fe20000000f00 */
[----:B------:R-:W-:-:S09]  /*6ed0*/  FADD.FTZ R105, R105, R161 ;  /* 0x000000a169697221 */ /* 0x000fd20000010000 */
[----:B------:R-:W-:Y:S05]  /*6ee0*/  WARPSYNC.COLLECTIVE R106, `(.L_x_2611) ;  /* 0x000000006a087348 */ /* 0x000fea0003c00000 */
[----:B------:R0:W1:Y:S02]  /*6ef0*/  SHFL.DOWN P6, R161, R160, R151, R150 ;  /* 0x08000097a0a17389 */ /* 0x00006400000c0096 */
[----:B01----:R-:W-:Y:S01]  /*6f00*/  ENDCOLLECTIVE ;  /* 0x000000000000791b */ /* 0x003fe20003800000 */
.L_x_2611:
[----:B------:R-:W-:Y:S01]  /*6f10*/  MOV R160, R105 ;  /* 0x0000006900a07202 */ /* 0x000fe20000000f00 */
[----:B------:R-:W-:-:S07]  /*6f20*/  IMAD.MOV.U32 R107, RZ, RZ, R161 ;  /* 0x000000ffff6b7224 */ /* 0x000fce00078e00a1 */
[----:B------:R-:W-:Y:S05]  /*6f30*/  WARPSYNC.COLLECTIVE R106, `(.L_x_2612) ;  /* 0x000000006a087348 */ /* 0x000fea0003c00000 */
[----:B------:R0:W1:Y:S02]  /*6f40*/  SHFL.DOWN P6, R161, R160, R151, R150 ;  /* 0x08000097a0a17389 */ /* 0x00006400000c0096 */
[----:B01----:R-:W-:Y:S01]  /*6f50*/  ENDCOLLECTIVE ;  /* 0x000000000000791b */ /* 0x003fe20003800000 */
.L_x_2612:
[----:B------:R-:W-:Y:S01]  /*6f60*/  MOV R106, R161 ;  /* 0x000000a1006a7202 */ /* 0x000fe20000000f00 */
[----:B------:R-:W-:Y:S06]  /*6f70*/  BRA `(.L_x_2613) ;  /* 0xffffffc800487947 */ /* 0x000fec000383ffff */
.L_x_2614:
        /* <DEDUP_REMOVED lines=16> */
.L_x_4557:


//--------------------- .text._ZN10layer_norm22ln_bwd_finalize_kernelINS_22Kernel_traits_finalizeILj7168Ef6__halfS2_S2_fjLb0ELj1024ELj4ENS_18Kernel_traits_baseILj7168EfS2_S2_S2_fjLj1024EEEEELb0ELb0EEEvNS_9BwdParamsE --------------------------
	.section	.text._ZN10layer_norm22ln_bwd_finalize_kernelINS_22Kernel_traits_finalizeILj7168Ef6__halfS2_S2_fjLb0ELj1024ELj4ENS_18Kernel_traits_baseILj7168EfS2_S2_S2_fjLj1024EEEEELb0ELb0EEEvNS_9BwdParamsE,"ax",@progbits
	.align	128
        .global         _ZN10layer_norm22ln_bwd_finalize_kernelINS_22Kernel_traits_finalizeILj7168Ef6__halfS2_S2_fjLb0ELj1024ELj4ENS_18Kernel_traits_baseILj7168EfS2_S2_S2_fjLj1024EEEEELb0ELb0EEEvNS_9BwdParamsE
        .type           _ZN10layer_norm22ln_bwd_finalize_kernelINS_22Kernel_traits_finalizeILj7168Ef6__halfS2_S2_fjLb0ELj1024ELj4ENS_18Kernel_traits_baseILj7168EfS2_S2_S2_fjLj1024EEEEELb0ELb0EEEvNS_9BwdParamsE,@function
        .size           _ZN10layer_norm22ln_bwd_finalize_kernelINS_22Kernel_traits_finalizeILj7168Ef6__halfS2_S2_fjLb0ELj1024ELj4ENS_18Kernel_traits_baseILj7168EfS2_S2_S2_fjLj1024EEEEELb0ELb0EEEvNS_9BwdParamsE,(.L_x_4558 - _ZN10layer_norm22ln_bwd_finalize_kernelINS_22Kernel_traits_finalizeILj7168Ef6__halfS2_S2_fjLb0ELj1024ELj4ENS_18Kernel_traits_baseILj7168EfS2_S2_S2_fjLj1024EEEEELb0ELb0EEEvNS_9BwdParamsE)
        .other          _ZN10layer_norm22ln_bwd_finalize_kernelINS_22Kernel_traits_finalizeILj7168Ef6__halfS2_S2_fjLb0ELj1024ELj4ENS_18Kernel_traits_baseILj7168EfS2_S2_S2_fjLj1024EEEEELb0ELb0EEEvNS_9BwdParamsE,@"STO_CUDA_ENTRY STV_DEFAULT"
_ZN10layer_norm22ln_bwd_finalize_kernelINS_22Kernel_traits_finalizeILj7168Ef6__halfS2_S2_fjLb0ELj1024ELj4ENS_18Kernel_traits_baseILj7168EfS2_S2_S2_fjLj1024EEEEELb0ELb0EEEvNS_9BwdParamsE:
.text._ZN10layer_norm22ln_bwd_finalize_kernelINS_22Kernel_traits_finalizeILj7168Ef6__halfS2_S2_fjLb0ELj1024ELj4ENS_18Kernel_traits_baseILj7168EfS2_S2_S2_fjLj1024EEEEELb0ELb0EEEvNS_9BwdParamsE:
        /* <DEDUP_REMOVED lines=25> */
.L_x_2627:
        /* <DEDUP_REMOVED lines=30> */
.L_x_2619:
        /* <DEDUP_REMOVED lines=36> */
.L_x_2618:
[----:B------:R-:W-:Y:S05]  /*05b0*/  BSYNC B1 ;  /* 0x0000000000017941 */ /* 0x000fea0003800000 */
.L_x_2617:
        /* <DEDUP_REMOVED lines=24> */
.L_x_2621:
[----:B------:R-:W-:Y:S05]  /*0740*/  BSYNC B1 ;  /* 0x0000000000017941 */ /* 0x000fea0003800000 */
.L_x_2620:
        /* <DEDUP_REMOVED lines=12> */
.L_x_2622:
[----:B------:R-:W-:Y:S05]  /*0810*/  BSYNC B1 ;  /* 0x0000000000017941 */ /* 0x000fea0003800000 */
.L_x_2616:
[----:B------:R-:W-:Y:S05]  /*0820*/  BSYNC B0 ;  /* 0x0000000000007941 */ /* 0x000fea0003800000 */
.L_x_2615:
        /* <DEDUP_REMOVED lines=29> */
.L_x_2638:
[----:B---3--:R-:W-:Y:S01]  /*0a00*/  FADD.FTZ R9, R18, R9 ;  /* 0x0000000912097221 */ /* 0x008fe20000010000 */
[----:B--2---:R-:W-:-:S04]  /*0a10*/  FADD.FTZ R11, R10, R11 ;  /* 0x0000000b0a0b7221 */ /* 0x004fc80000010000 */
[----:B------:R2:W-:Y:S04]  /*0a20*/  @!P1 STS [R6+0x2000], R9 ;  /* 0x0020000906009388 */ /* 0x0005e80000000800 */
[----:B------:R2:W-:Y:S02]  /*0a30*/  @!P1 STS [R6+0x2080], R11 ;  /* 0x0020800b06009388 */ /* 0x0005e40000000800 */
.L_x_2623:
        /* <DEDUP_REMOVED lines=16> */
.L_x_2626:
[----:B------:R-:W-:Y:S05]  /*0b40*/  BSYNC B0 ;  /* 0x0000000000007941 */ /* 0x000fea0003800000 */
.L_x_2625:
[C---:B------:R-:W-:Y:S01]  /*0b50*/  ISETP.GT.U32.AND P1, PT, R3.reuse, -0x1c01, PT ;  /* 0xffffe3ff0300780c */ /* 0x040fe20003f24070 */
[----:B------:R-:W-:Y:S01]  /*0b60*/  VIADD R4, R4, 0xe00 ;  /* 0x00000e0004047836 */ /* 0x000fe20000000000 */
[----:B------:R-:W-:-:S11]  /*0b70*/  IADD3 R3, R3, 0x1c00, RZ ;  /* 0x00001c0003037810 */ /* 0x000fd60007ffe0ff */
[----:B------:R-:W-:Y:S05]  /*0b80*/  @P1 BRA `(.L_x_2627) ;  /* 0xfffffff400801947 */ /* 0x000fea000383ffff */
[----:B------:R-:W-:Y:S05]  /*0b90*/  EXIT ;  /* 0x000000000000794d */ /* 0x000fea0003800000 */
.L_x_2624:
[----:B------:R-:W-:Y:S01]  /*0ba0*/  HFMA2.MMA R21, -RZ, RZ, 0, 5.9604644775390625e-08 ;  /* 0x00000001ff157435 */ /* 0x000fe200000001ff */
[----:B0--3--:R-:W-:Y:S01]  /*0bb0*/  MOV R22, R10 ;  /* 0x0000000a00167202 */ /* 0x009fe20000000f00 */
[----:B------:R-:W-:Y:S01]  /*0bc0*/  IMAD.MOV.U32 R19, RZ, RZ, -0x1 ;  /* 0xffffffffff137424 */ /* 0x000fe200078e00ff */
[----:B------:R-:W-:-:S08]  /*0bd0*/  MOV R24, 0x1f ;  /* 0x0000001f00187802 */ /* 0x000fd00000000f00 */
[----:B-12---:R-:W-:Y:S05]  /*0be0*/  WARPSYNC.COLLECTIVE R19, `(.L_x_2628) ;  /* 0x0000000013087348 */ /* 0x006fea0003c00000 */
[----:B------:R0:W3:Y:S02]  /*0bf0*/  SHFL.BFLY P2, R20, R22, R21, R24 ;  /* 0x0c00001516147389 */ /* 0x0000e40000040018 */
[----:B0123--:R-:W-:Y:S01]  /*0c00*/  ENDCOLLECTIVE ;  /* 0x000000000000791b */ /* 0x00ffe20003800000 */
.L_x_2628:
[----:B------:R-:W-:Y:S01]  /*0c10*/  HFMA2.MMA R21, -RZ, RZ, 0, 1.1920928955078125e-07 ;  /* 0x00000002ff157435 */ /* 0x000fe200000001ff */
[----:B------:R-:W-:-:S05]  /*0c20*/  MOV R11, R20 ;  /* 0x00000014000b7202 */ /* 0x000fca0000000f00 */
[----:B------:R-:W-:-:S05]  /*0c30*/  FADD.FTZ R11, R10, R11 ;  /* 0x0000000b0a0b7221 */ /* 0x000fca0000010000 */
[----:B------:R-:W-:-:S07]  /*0c40*/  MOV R22, R11 ;  /* 0x0000000b00167202 */ /* 0x000fce0000000f00 */
[----:B------:R-:W-:Y:S05]  /*0c50*/  WARPSYNC.COLLECTIVE R19, `(.L_x_2629) ;  /* 0x0000000013087348 */ /* 0x000fea0003c00000 */
[----:B------:R0:W1:Y:S02]  /*0c60*/  SHFL.BFLY P2, R20, R22, R21, R24 ;  /* 0x0c00001516147389 */ /* 0x0000640000040018 */
[----:B01----:R-:W-:Y:S01]  /*0c70*/  ENDCOLLECTIVE ;  /* 0x000000000000791b */ /* 0x003fe20003800000 */
.L_x_2629:
[----:B------:R-:W-:Y:S01]  /*0c80*/  HFMA2.MMA R21, -RZ, RZ, 0, 2.384185791015625e-07 ;  /* 0x00000004ff157435 */ /* 0x000fe200000001ff */
[----:B------:R-:W-:-:S04]  /*0c90*/  IMAD.MOV.U32 R14, RZ, RZ, R20 ;  /* 0x000000ffff0e7224 */ /* 0x000fc800078e0014 */
[----:B------:R-:W-:-:S05]  /*0ca0*/  FADD.FTZ R14, R11, R14 ;  /* 0x0000000e0b0e7221 */ /* 0x000fca0000010000 */
[----:B------:R-:W-:-:S07]  /*0cb0*/  MOV R22, R14 ;  /* 0x0000000e00167202 */ /* 0x000fce0000000f00 */
[----:B------:R-:W-:Y:S05]  /*0cc0*/  WARPSYNC.COLLECTIVE R19, `(.L_x_2630) ;  /* 0x0000000013087348 */ /* 0x000fea0003c00000 */
[----:B------:R0:W1:Y:S02]  /*0cd0*/  SHFL.BFLY P2, R20, R22, R21, R24 ;  /* 0x0c00001516147389 */ /* 0x0000640000040018 */
[----:B01----:R-:W-:Y:S01]  /*0ce0*/  ENDCOLLECTIVE ;  /* 0x000000000000791b */ /* 0x003fe20003800000 */
.L_x_2630:
[----:B------:R-:W-:Y:S01]  /*0cf0*/  IMAD.MOV.U32 R21, RZ, RZ, 0x8 ;  /* 0x00000008ff157424 */ /* 0x000fe200078e00ff */
[----:B------:R-:W-:-:S05]  /*0d00*/  MOV R13, R20 ;  /* 0x00000014000d7202 */ /* 0x000fca0000000f00 */
[----:B------:R-:W-:-:S05]  /*0d10*/  FADD.FTZ R13, R14, R13 ;  /* 0x0000000d0e0d7221 */ /* 0x000fca0000010000 */
[----:B------:R-:W-:-:S07]  /*0d20*/  MOV R22, R13 ;  /* 0x0000000d00167202 */ /* 0x000fce0000000f00 */
[----:B------:R-:W-:Y:S05]  /*0d30*/  WARPSYNC.COLLECTIVE R19, `(.L_x_2631) ;  /* 0x0000000013087348 */ /* 0x000fea0003c00000 */
[----:B------:R0:W1:Y:S02]  /*0d40*/  SHFL.BFLY P2, R20, R22, R21, R24 ;  /* 0x0c00001516147389 */ /* 0x0000640000040018 */
[----:B01----:R-:W-:Y:S01]  /*0d50*/  ENDCOLLECTIVE ;  /* 0x000000000000791b */ /* 0x003fe20003800000 */
.L_x_2631:
[----:B------:R-:W-:Y:S01]  /*0d60*/  HFMA2.MMA R21, -RZ, RZ, 0, 9.5367431640625e-07 ;  /* 0x00000010ff157435 */ /* 0x000fe200000001ff */
[----:B------:R-:W-:-:S05]  /*0d70*/  MOV R10, R20 ;  /* 0x00000014000a7202 */ /* 0x000fca0000000f00 */
[----:B------:R-:W-:-:S05]  /*0d80*/  FADD.FTZ R10, R13, R10 ;  /* 0x0000000a0d0a7221 */ /* 0x000fca0000010000 */
[----:B------:R-:W-:-:S07]  /*0d90*/  MOV R22, R10 ;  /* 0x0000000a00167202 */ /* 0x000fce0000000f00 */
[----:B------:R-:W-:Y:S05]  /*0da0*/  WARPSYNC.COLLECTIVE R19, `(.L_x_2632) ;  /* 0x0000000013087348 */ /* 0x000fea0003c00000 */
[----:B------:R0:W1:Y:S02]  /*0db0*/  SHFL.BFLY P2, R20, R22, R21, R24 ;  /* 0x0c00001516147389 */ /* 0x0000640000040018 */
[----:B01----:R-:W-:Y:S01]  /*0dc0*/  ENDCOLLECTIVE ;  /* 0x000000000000791b */ /* 0x003fe20003800000 */
.L_x_2632:
[----:B------:R-:W-:Y:S01]  /*0dd0*/  HFMA2.MMA R21, -RZ, RZ, 0, 5.9604644775390625e-08 ;  /* 0x00000001ff157435 */ /* 0x000fe200000001ff */
[----:B------:R-:W-:Y:S01]  /*0de0*/  IMAD.MOV.U32 R22, RZ, RZ, R9 ;  /* 0x000000ffff167224 */ /* 0x000fe200078e0009 */
[----:B------:R-:W-:-:S09]  /*0df0*/  MOV R11, R20 ;  /* 0x00000014000b7202 */ /* 0x000fd20000000f00 */
[----:B------:R-:W-:Y:S05]  /*0e00*/  WARPSYNC.COLLECTIVE R19, `(.L_x_2633) ;  /* 0x0000000013087348 */ /* 0x000fea0003c00000 */
[----:B------:R0:W1:Y:S02]  /*0e10*/  SHFL.BFLY P2, R20, R22, R21, R24 ;  /* 0x0c00001516147389 */ /* 0x0000640000040018 */
[----:B01----:R-:W-:Y:S01]  /*0e20*/  ENDCOLLECTIVE ;  /* 0x000000000000791b */ /* 0x003fe20003800000 */
.L_x_2633:
[----:B------:R-:W-:Y:S01]  /*0e30*/  HFMA2.MMA R21, -RZ, RZ, 0, 1.1920928955078125e-07 ;  /* 0x00000002ff157435 */ /* 0x000fe200000001ff */
[----:B------:R-:W-:-:S05]  /*0e40*/  MOV R14, R20 ;  /* 0x00000014000e7202 */ /* 0x000fca0000000f00 */
[----:B------:R-:W-:-:S05]  /*0e50*/  FADD.FTZ R15, R9, R14 ;  /* 0x0000000e090f7221 */ /* 0x000fca0000010000 */
[----:B------:R-:W-:-:S07]  /*0e60*/  MOV R22, R15 ;  /* 0x0000000f00167202 */ /* 0x000fce0000000f00 */
[----:B------:R-:W-:Y:S05]  /*0e70*/  WARPSYNC.COLLECTIVE R19, `(.L_x_2634) ;  /* 0x0000000013087348 */ /* 0x000fea0003c00000 */
[----:B------:R0:W1:Y:S02]  /*0e80*/  SHFL.BFLY P2, R20, R22, R21, R24 ;  /* 0x0c00001516147389 */ /* 0x0000640000040018 */
[----:B01----:R-:W-:Y:S01]  /*0e90*/  ENDCOLLECTIVE ;  /* 0x000000000000791b */ /* 0x003fe20003800000 */
.L_x_2634:
[----:B------:R-:W-:Y:S01]  /*0ea0*/  HFMA2.MMA R21, -RZ, RZ, 0, 2.384185791015625e-07 ;  /* 0x00000004ff157435 */ /* 0x000fe200000001ff */
[----:B------:R-:W-:-:S04]  /*0eb0*/  IMAD.MOV.U32 R16, RZ, RZ, R20 ;  /* 0x000000ffff107224 */ /* 0x000fc800078e0014 */
[----:B------:R-:W-:-:S05]  /*0ec0*/  FADD.FTZ R16, R15, R16 ;  /* 0x000000100f107221 */ /* 0x000fca0000010000 */
[----:B------:R-:W-:-:S07]  /*0ed0*/  MOV R22, R16 ;  /* 0x0000001000167202 */ /* 0x000fce0000000f00 */
[----:B------:R-:W-:Y:S05]  /*0ee0*/  WARPSYNC.COLLECTIVE R19, `(.L_x_2635) ;  /* 0x0000000013087348 */ /* 0x000fea0003c00000 */
[----:B------:R0:W1:Y:S02]  /*0ef0*/  SHFL.BFLY P2, R20, R22, R21, R24 ;  /* 0x0c00001516147389 */ /* 0x0000640000040018 */
[----:B01----:R-:W-:Y:S01]  /*0f00*/  ENDCOLLECTIVE ;  /* 0x000000000000791b */ /* 0x003fe20003800000 */
.L_x_2635:
[----:B------:R-:W-:Y:S01]  /*0f10*/  IMAD.MOV.U32 R21, RZ, RZ, 0x8 ;  /* 0x00000008ff157424 */ /* 0x000fe200078e00ff */
[----:B------:R-:W-:-:S05]  /*0f20*/  MOV R17, R20 ;  /* 0x0000001400117202 */ /* 0x000fca0000000f00 */
[----:B------:R-:W-:-:S05]  /*0f30*/  FADD.FTZ R17, R16, R17 ;  /* 0x0000001110117221 */ /* 0x000fca0000010000 */
[----:B------:R-:W-:-:S07]  /*0f40*/  MOV R22, R17 ;  /* 0x0000001100167202 */ /* 0x000fce0000000f00 */
[----:B------:R-:W-:Y:S05]  /*0f50*/  WARPSYNC.COLLECTIVE R19, `(.L_x_2636) ;  /* 0x0000000013087348 */ /* 0x000fea0003c00000 */
[----:B------:R0:W1:Y:S02]  /*0f60*/  SHFL.BFLY P2, R20, R22, R21, R24 ;  /* 0x0c00001516147389 */ /* 0x0000640000040018 */
[----:B01----:R-:W-:Y:S01]  /*0f70*/  ENDCOLLECTIVE ;  /* 0x000000000000791b */ /* 0x003fe20003800000 */
.L_x_2636:
[----:B------:R-:W-:Y:S01]  /*0f80*/  HFMA2.MMA R21, -RZ, RZ, 0, 9.5367431640625e-07 ;  /* 0x00000010ff157435 */ /* 0x000fe200000001ff */
[----:B------:R-:W-:-:S05]  /*0f90*/  MOV R18, R20 ;  /* 0x0000001400127202 */ /* 0x000fca0000000f00 */
[----:B------:R-:W-:-:S05]  /*0fa0*/  FADD.FTZ R18, R17, R18 ;  /* 0x0000001211127221 */ /* 0x000fca0000010000 */
[----:B------:R-:W-:-:S07]  /*0fb0*/  MOV R22, R18 ;  /* 0x0000001200167202 */ /* 0x000fce0000000f00 */
[----:B------:R-:W-:Y:S05]  /*0fc0*/  WARPSYNC.COLLECTIVE R19, `(.L_x_2637) ;  /* 0x0000000013087348 */ /* 0x000fea0003c00000 */
[----:B------:R0:W1:Y:S02]  /*0fd0*/  SHFL.BFLY P2, R20, R22, R21, R24 ;  /* 0x0c00001516147389 */ /* 0x0000640000040018 */
[----:B01----:R-:W-:Y:S01]  /*0fe0*/  ENDCOLLECTIVE ;  /* 0x000000000000791b */ /* 0x003fe20003800000 */
.L_x_2637:
[----:B------:R-:W-:Y:S01]  /*0ff0*/  MOV R9, R20 ;  /* 0x0000001400097202 */ /* 0x000fe20000000f00 */
[----:B------:R-:W-:Y:S06]  /*1000*/  BRA `(.L_x_2638) ;  /* 0xfffffff8007c7947 */ /* 0x000fec000383ffff */
.L_x_2639:
        /* <DEDUP_REMOVED lines=15> */
.L_x_4558:


//--------------------- .text._ZN10layer_norm40ln_parallel_residual_bwd_finalize_kernelINS_22Kernel_traits_finalizeILj7168Ef6__halfS2_S2_fjLb0ELj1024ELj4ENS_18Kernel_traits_baseILj7168EfS2_S2_S2_fjLj1024EEEEELb0EEEvNS_9BwdParamsE --------------------------
	.section	.text._ZN10layer_norm40ln_parallel_residual_bwd_finalize_kernelINS_22Kernel_traits_finalizeILj7168Ef6__halfS2_S2_fjLb0ELj1024ELj4ENS_18Kernel_traits_baseILj7168EfS2_S2_S2_fjLj1024EEEEELb0EEEvNS_9BwdParamsE,"ax",@progbits
	.align	128
        .global         _ZN10layer_norm40ln_parallel_residual_bwd_finalize_kernelINS_22Kernel_traits_finalizeILj7168Ef6__halfS2_S2_fjLb0ELj1024ELj4ENS_18Kernel_traits_baseILj7168EfS2_S2_S2_fjLj1024EEEEELb0EEEvNS_9BwdParamsE
        .type           _ZN10layer_norm40ln_parallel_residual_bwd_finalize_kernelINS_22Kernel_traits_finalizeILj7168Ef6__halfS2_S2_fjLb0ELj1024ELj4ENS_18Kernel_traits_baseILj7168EfS2_S2_S2_fjLj1024EEEEELb0EEEvNS_9BwdParamsE,@function
        .size           _ZN10layer_norm40ln_parallel_residual_bwd_finalize_kernelINS_22Kernel_traits_finalizeILj7168Ef6__halfS2_S2_fjLb0ELj1024ELj4ENS_18Kernel_traits_baseILj7168EfS2_S2_S2_fjLj1024EEEEELb0EEEvNS_9BwdParamsE,(.L_x_4559 - _ZN10layer_norm40ln_parallel_residual_bwd_finalize_kernelINS_22Kernel_traits_finalizeILj7168Ef6__halfS2_S2_fjLb0ELj1024ELj4ENS_18Kernel_traits_baseILj7168EfS2_S2_S2_fjLj1024EEEEELb0EEEvNS_9BwdParamsE)
        .other          _ZN10layer_norm40ln_parallel_residual_bwd_finalize_kernelINS_22Kernel_traits_finalizeILj7168Ef6__halfS2_S2_fjLb0ELj1024ELj4ENS_18Kernel_traits_baseILj7168EfS2_S2_S2_fjLj1024EEEEELb0EEEvNS_9BwdParamsE,@"STO_CUDA_ENTRY STV_DEFAULT"
_ZN10layer_norm40ln_parallel_residual_bwd_finalize_kernelINS_22Kernel_traits_finalizeILj7168Ef6__halfS2_S2_fjLb0ELj1024ELj4ENS_18Kernel_traits_baseILj7168EfS2_S2_S2_fjLj1024EEEEELb0EEEvNS_9BwdParamsE:
.text._ZN10layer_norm40ln_parallel_residual_bwd_finalize_kernelINS_22Kernel_traits_finalizeILj7168Ef6__halfS2_S2_fjLb0ELj1024ELj4ENS_18Kernel_traits_baseILj7168EfS2_S2_S2_fjLj1024EEEEELb0EEEvNS_9BwdParamsE:
        /* <DEDUP_REMOVED lines=22> */
.L_x_2652:
        /* <DEDUP_REMOVED lines=42> */
.L_x_2644:
        /* <DEDUP_REMOVED lines=62> */
.L_x_2643:
[----:B------:R-:W-:Y:S05]  /*07e0*/  BSYNC B1 ;  /* 0x0000000000017941 */ /* 0x000fea0003800000 */
.L_x_2642:
        /* <DEDUP_REMOVED lines=38> */
.L_x_2646:
[----:B------:R-:W-:Y:S05]  /*0a50*/  BSYNC B1 ;  /* 0x0000000000017941 */ /* 0x000fea0003800000 */
.L_x_2645:
        /* <DEDUP_REMOVED lines=20> */
.L_x_2647:
[----:B------:R-:W-:Y:S05]  /*0ba0*/  BSYNC B1 ;  /* 0x0000000000017941 */ /* 0x000fea0003800000 */
.L_x_2641:
[----:B------:R-:W-:Y:S05]  /*0bb0*/  BSYNC B0 ;  /* 0x0000000000007941 */ /* 0x000fea0003800000 */
.L_x_2640:
        /* <DEDUP_REMOVED lines=54> */
.L_x_2673:
        /* <DEDUP_REMOVED lines=10> */
.L_x_2648:
        /* <DEDUP_REMOVED lines=24> */
.L_x_2651:
[----:B------:R-:W-:Y:S05]  /*1140*/  BSYNC B0 ;  /* 0x0000000000007941 */ /* 0x000fea0003800000 */
.L_x_2650:
[C---:B------:R-:W-:Y:S02]  /*1150*/  ISETP.GT.U32.AND P1, PT, R4.reuse, -0x1c01, PT ;  /* 0xffffe3ff0400780c */ /* 0x040fe40003f24070 */
[----:B------:R-:W-:Y:S02]  /*1160*/  IADD3 R4, R4, 0x1c00, RZ ;  /* 0x00001c0004047810 */ /* 0x000fe40007ffe0ff */
[----:B------:R-:W-:-:S09]  /*1170*/  IADD3 R5, R5, 0xe00, RZ ;  /* 0x00000e0005057810 */ /* 0x000fd20007ffe0ff */
[----:B------:R-:W-:Y:S05]  /*1180*/  @P1 BRA `(.L_x_2652) ;  /* 0xffffffec00f41947 */ /* 0x000fea000383ffff */
[----:B------:R-:W-:Y:S05]  /*1190*/  EXIT ;  /* 0x000000000000794d */ /* 0x000fea0003800000 */
.L_x_2649:
[----:B------:R-:W-:Y:S01]  /*11a0*/  HFMA2.MMA R14, -RZ, RZ, 0, 5.9604644775390625e-08 ;  /* 0x00000001ff0e7435 */ /* 0x000fe200000001ff */
[----:B----4-:R-:W-:Y:S02]  /*11b0*/  MOV R27, R10 ;  /* 0x0000000a001b7202 */ /* 0x010fe40000000f00 */
[----:B------:R-:W-:Y:S02]  /*11c0*/  MOV R13, 0x1f ;  /* 0x0000001f000d7802 */ /* 0x000fe40000000f00 */
[----:B------:R-:W-:-:S07]  /*11d0*/  MOV R12, 0xffffffff ;  /* 0xffffffff000c7802 */ /* 0x000fce0000000f00 */
[----:B0123--:R-:W-:Y:S05]  /*11e0*/  WARPSYNC.COLLECTIVE R12, `(.L_x_2653) ;  /* 0x000000000c087348 */ /* 0x00ffea0003c00000 */
[----:B------:R4:W0:Y:S02]  /*11f0*/  SHFL.BFLY P2, R17, R27, R14, R13 ;  /* 0x0c00000e1b117389 */ /* 0x000824000004000d */
[----:B01234-:R-:W-:Y:S01]  /*1200*/  ENDCOLLECTIVE ;  /* 0x000000000000791b */ /* 0x01ffe20003800000 */
.L_x_2653:
[----:B------:R-:W-:Y:S01]  /*1210*/  HFMA2.MMA R14, -RZ, RZ, 0, 1.1920928955078125e-07 ;  /* 0x00000002ff0e7435 */ /* 0x000fe200000001ff */
[----:B------:R-:W-:-:S05]  /*1220*/  FADD.FTZ R11, R10, R17 ;  /* 0x000000110a0b7221 */ /* 0x000fca0000010000 */
[----:B------:R-:W-:-:S07]  /*1230*/  MOV R27, R11 ;  /* 0x0000000b001b7202 */ /* 0x000fce0000000f00 */
[----:B------:R-:W-:Y:S05]  /*1240*/  WARPSYNC.COLLECTIVE R12, `(.L_x_2654) ;  /* 0x000000000c087348 */ /* 0x000fea0003c00000 */
[----:B------:R0:W1:Y:S02]  /*1250*/  SHFL.BFLY P2, R17, R27, R14, R13 ;  /* 0x0c00000e1b117389 */ /* 0x000064000004000d */
[----:B01----:R-:W-:Y:S01]  /*1260*/  ENDCOLLECTIVE ;  /* 0x000000000000791b */ /* 0x003fe20003800000 */
.L_x_2654:
[----:B------:R-:W-:Y:S01]  /*1270*/  HFMA2.MMA R14, -RZ, RZ, 0, 2.384185791015625e-07 ;  /* 0x00000004ff0e7435 */ /* 0x000fe200000001ff */
[----:B------:R-:W-:-:S05]  /*1280*/  FADD.FTZ R10, R11, R17 ;  /* 0x000000110b0a7221 */ /* 0x000fca0000010000 */
[----:B------:R-:W-:-:S07]  /*1290*/  MOV R27, R10 ;  /* 0x0000000a001b7202 */ /* 0x000fce0000000f00 */
[----:B------:R-:W-:Y:S05]  /*12a0*/  WARPSYNC.COLLECTIVE R12, `(.L_x_2655) ;  /* 0x000000000c087348 */ /* 0x000fea0003c00000 */
[----:B------:R0:W1:Y:S02]  /*12b0*/  SHFL.BFLY P2, R17, R27, R14, R13 ;  /* 0x0c00000e1b117389 */ /* 0x000064000004000d */
[----:B01----:R-:W-:Y:S01]  /*12c0*/  ENDCOLLECTIVE ;  /* 0x000000000000791b */ /* 0x003fe20003800000 */
.L_x_2655:
[----:B------:R-:W-:Y:S01]  /*12d0*/  HFMA2.MMA R14, -RZ, RZ, 0, 4.76837158203125e-07 ;  /* 0x00000008ff0e7435 */ /* 0x000fe200000001ff */
[----:B------:R-:W-:-:S05]  /*12e0*/  FADD.FTZ R19, R10, R17 ;  /* 0x000000110a137221 */ /* 0x000fca0000010000 */
[----:B------:R-:W-:-:S07]  /*12f0*/  MOV R27, R19 ;  /* 0x00000013001b7202 */ /* 0x000fce0000000f00 */
[----:B------:R-:W-:Y:S05]  /*1300*/  WARPSYNC.COLLECTIVE R12, `(.L_x_2656) ;  /* 0x000000000c087348 */ /* 0x000fea0003c00000 */
[----:B------:R0:W1:Y:S02]  /*1310*/  SHFL.BFLY P2, R17, R27, R14, R13 ;  /* 0x0c00000e1b117389 */ /* 0x000064000004000d */
[----:B01----:R-:W-:Y:S01]  /*1320*/  ENDCOLLECTIVE ;  /* 0x000000000000791b */ /* 0x003fe20003800000 */
.L_x_2656:
[----:B------:R-:W-:Y:S01]  /*1330*/  HFMA2.MMA R14, -RZ, RZ, 0, 9.5367431640625e-07 ;  /* 0x00000010ff0e7435 */ /* 0x000fe200000001ff */
[----:B------:R-:W-:-:S05]  /*1340*/  FADD.FTZ R11, R19, R17 ;  /* 0x00000011130b7221 */ /* 0x000fca0000010000 */
[----:B------:R-:W-:-:S07]  /*1350*/  MOV R27, R11 ;  /* 0x0000000b001b7202 */ /* 0x000fce0000000f00 */
[----:B------:R-:W-:Y:S05]  /*1360*/  WARPSYNC.COLLECTIVE R12, `(.L_x_2657) ;  /* 0x000000000c087348 */ /* 0x000fea0003c00000 */
[----:B------:R0:W1:Y:S02]  /*1370*/  SHFL.BFLY P2, R17, R27, R14, R13 ;  /* 0x0c00000e1b117389 */ /* 0x000064000004000d */
[----:B01----:R-:W-:Y:S01]  /*1380*/  ENDCOLLECTIVE ;  /* 0x000000000000791b */ /* 0x003fe20003800000 */
.L_x_2657:
[----:B------:R-:W-:Y:S01]  /*1390*/  HFMA2.MMA R14, -RZ, RZ, 0, 5.9604644775390625e-08 ;  /* 0x00000001ff0e7435 */ /* 0x000fe200000001ff */
[----:B------:R-:W-:Y:S01]  /*13a0*/  IMAD.MOV.U32 R27, RZ, RZ, R15 ;  /* 0x000000ffff1b7224 */ /* 0x000fe200078e000f */
[----:B------:R-:W-:-:S09]  /*13b0*/  MOV R10, R17 ;  /* 0x00000011000a7202 */ /* 0x000fd20000000f00 */
[----:B------:R-:W-:Y:S05]  /*13c0*/  WARPSYNC.COLLECTIVE R12, `(.L_x_2658) ;  /* 0x000000000c087348 */ /* 0x000fea0003c00000 */
[----:B------:R0:W1:Y:S02]  /*13d0*/  SHFL.BFLY P2, R17, R27, R14, R13 ;  /* 0x0c00000e1b117389 */ /* 0x000064000004000d */
[----:B01----:R-:W-:Y:S01]  /*13e0*/  ENDCOLLECTIVE ;  /* 0x000000000000791b */ /* 0x003fe20003800000 */
.L_x_2658:
[----:B------:R-:W-:Y:S01]  /*13f0*/  HFMA2.MMA R14, -RZ, RZ, 0, 1.1920928955078125e-07 ;  /* 0x00000002ff0e7435 */ /* 0x000fe200000001ff */
[----:B------:R-:W-:-:S05]  /*1400*/  MOV R16, R17 ;  /* 0x0000001100107202 */ /* 0x000fca0000000f00 */
[----:B------:R-:W-:-:S05]  /*1410*/  FADD.FTZ R16, R15, R16 ;  /* 0x000000100f107221 */ /* 0x000fca0000010000 */
[----:B------:R-:W-:-:S07]  /*1420*/  MOV R27, R16 ;  /* 0x00000010001b7202 */ /* 0x000fce0000000f00 */
[----:B------:R-:W-:Y:S05]  /*1430*/  WARPSYNC.COLLECTIVE R12, `(.L_x_2659) ;  /* 0x000000000c087348 */ /* 0x000fea0003c00000 */
[----:B------:R0:W1:Y:S02]  /*1440*/  SHFL.BFLY P2, R17, R27, R14, R13 ;  /* 0x0c00000e1b117389 */ /* 0x000064000004000d */
[----:B01----:R-:W-:Y:S01]  /*1450*/  ENDCOLLECTIVE ;  /* 0x000000000000791b */ /* 0x003fe20003800000 */
.L_x_2659:
[----:B------:R-:W-:Y:S01]  /*1460*/  HFMA2.MMA R14, -RZ, RZ, 0, 2.384185791015625e-07 ;  /* 0x00000004ff0e7435 */ /* 0x000fe200000001ff */
[----:B------:R-:W-:-:S05]  /*1470*/  MOV R19, R17 ;  /* 0x0000001100137202 */ /* 0x000fca0000000f00 */
[----:B------:R-:W-:-:S05]  /*1480*/  FADD.FTZ R15, R16, R19 ;  /* 0x00000013100f7221 */ /* 0x000fca0000010000 */
[----:B------:R-:W-:-:S07]  /*1490*/  MOV R27, R15 ;  /* 0x0000000f001b7202 */ /* 0x000fce0000000f00 */
[----:B------:R-:W-:Y:S05]  /*14a0*/  WARPSYNC.COLLECTIVE R12, `(.L_x_2660) ;  /* 0x000000000c087348 */ /* 0x000fea0003c00000 */
[----:B------:R0:W1:Y:S02]  /*14b0*/  SHFL.BFLY P2, R17, R27, R14, R13 ;  /* 0x0c00000e1b117389 */ /* 0x000064000004000d */
[----:B01----:R-:W-:Y:S01]  /*14c0*/  ENDCOLLECTIVE ;  /* 0x000000000000791b */ /* 0x003fe20003800000 */
.L_x_2660:
[----:B------:R-:W-:Y:S01]  /*14d0*/  HFMA2.MMA R14, -RZ, RZ, 0, 4.76837158203125e-07 ;  /* 0x00000008ff0e7435 */ /* 0x000fe200000001ff */
[----:B------:R-:W-:-:S05]  /*14e0*/  MOV R18, R17 ;  /* 0x0000001100127202 */ /* 0x000fca0000000f00 */
[----:B------:R-:W-:-:S05]  /*14f0*/  FADD.FTZ R20, R15, R18 ;  /* 0x000000120f147221 */ /* 0x000fca0000010000 */
[----:B------:R-:W-:-:S07]  /*1500*/  MOV R27, R20 ;  /* 0x00000014001b7202 */ /* 0x000fce0000000f00 */
[----:B------:R-:W-:Y:S05]  /*1510*/  WARPSYNC.COLLECTIVE R12, `(.L_x_2661) ;  /* 0x000000000c087348 */ /* 0x000fea0003c00000 */
[----:B------:R0:W1:Y:S02]  /*1520*/  SHFL.BFLY P2, R17, R27, R14, R13 ;  /* 0x0c00000e1b117389 */ /* 0x000064000004000d */
[----:B01----:R-:W-:Y:S01]  /*1530*/  ENDCOLLECTIVE ;  /* 0x000000000000791b */ /* 0x003fe20003800000 */
.L_x_2661:
[----:B------:R-:W-:Y:S01]  /*1540*/  HFMA2.MMA R14, -RZ, RZ, 0, 9.5367431640625e-07 ;  /* 0x00000010ff0e7435 */ /* 0x000fe200000001ff */
[----:B------:R-:W-:-:S05]  /*1550*/  MOV R21, R17 ;  /* 0x0000001100157202 */ /* 0x000fca0000000f00 */
[----:B------:R-:W-:-:S05]  /*1560*/  FADD.FTZ R16, R20, R21 ;  /* 0x0000001514107221 */ /* 0x000fca0000010000 */
[----:B------:R-:W-:-:S07]  /*1570*/  MOV R27, R16 ;  /* 0x00000010001b7202 */ /* 0x000fce0000000f00 */
[----:B------:R-:W-:Y:S05]  /*1580*/  WARPSYNC.COLLECTIVE R12, `(.L_x_2662) ;  /* 0x000000000c087348 */ /* 0x000fea0003c00000 */
[----:B------:R0:W1:Y:S02]  /*1590*/  SHFL.BFLY P2, R17, R27, R14, R13 ;  /* 0x0c00000e1b117389 */ /* 0x000064000004000d */
[----:B01----:R-:W-:Y:S01]  /*15a0*/  ENDCOLLECTIVE ;  /* 0x000000000000791b */ /* 0x003fe20003800000 */
.L_x_2662:
[----:B------:R-:W-:Y:S01]  /*15b0*/  HFMA2.MMA R14, -RZ, RZ, 0, 5.9604644775390625e-08 ;  /* 0x00000001ff0e7435 */ /* 0x000fe200000001ff */
[----:B------:R-:W-:Y:S02]  /*15c0*/  MOV R27, R9 ;  /* 0x00000009001b7202 */ /* 0x000fe40000000f00 */
[----:B------:R-:W-:-:S08]  /*15d0*/  MOV R15, R17 ;  /* 0x00000011000f7202 */ /* 0x000fd00000000f00 */
[----:B------:R-:W-:Y:S05]  /*15e0*/  WARPSYNC.COLLECTIVE R12, `(.L_x_2663) ;  /* 0x000000000c087348 */ /* 0x000fea0003c00000 */
[----:B------:R0:W1:Y:S02]  /*15f0*/  SHFL.BFLY P2, R17, R27, R14, R13 ;  /* 0x0c00000e1b117389 */ /* 0x000064000004000d */
[----:B01----:R-:W-:Y:S01]  /*1600*/  ENDCOLLECTIVE ;  /* 0x000000000000791b */ /* 0x003fe20003800000 */
.L_x_2663:
[----:B------:R-:W-:Y:S01]  /*1610*/  HFMA2.MMA R14, -RZ, RZ, 0, 1.1920928955078125e-07 ;  /* 0x00000002ff0e7435 */ /* 0x000fe200000001ff */
[----:B------:R-:W-:-:S05]  /*1620*/  MOV R18, R17 ;  /* 0x0000001100127202 */ /* 0x000fca0000000f00 */
[----:B------:R-:W-:-:S05]  /*1630*/  FADD.FTZ R20, R9, R18 ;  /* 0x0000001209147221 */ /* 0x000fca0000010000 */
[----:B------:R-:W-:-:S07]  /*1640*/  MOV R27, R20 ;  /* 0x00000014001b7202 */ /* 0x000fce0000000f00 */
[----:B------:R-:W-:Y:S05]  /*1650*/  WARPSYNC.COLLECTIVE R12, `(.L_x_2664) ;  /* 0x000000000c087348 */ /* 0x000fea0003c00000 */
[----:B------:R0:W1:Y:S02]  /*1660*/  SHFL.BFLY P2, R17, R27, R14, R13 ;  /* 0x0c00000e1b117389 */ /* 0x000064000004000d */
[----:B01----:R-:W-:Y:S01]  /*1670*/  ENDCOLLECTIVE ;  /* 0x000000000000791b */ /* 0x003fe20003800000 */
.L_x_2664:
[----:B------:R-:W-:Y:S01]  /*1680*/  IMAD.MOV.U32 R14, RZ, RZ, 0x4 ;  /* 0x00000004ff0e7424 */ /* 0x000fe200078e00ff */
[----:B------:R-:W-:-:S05]  /*1690*/  MOV R21, R17 ;  /* 0x0000001100157202 */ /* 0x000fca0000000f00 */
[----:B------:R-:W-:-:S05]  /*16a0*/  FADD.FTZ R9, R20, R21 ;  /* 0x0000001514097221 */ /* 0x000fca0000010000 */
[----:B------:R-:W-:-:S07]  /*16b0*/  MOV R27, R9 ;  /* 0x00000009001b7202 */ /* 0x000fce0000000f00 */
[----:B------:R-:W-:Y:S05]  /*16c0*/  WARPSYNC.COLLECTIVE R12, `(.L_x_2665) ;  /* 0x000000000c087348 */ /* 0x000fea0003c00000 */
[----:B------:R0:W1:Y:S02]  /*16d0*/  SHFL.BFLY P2, R17, R27, R14, R13 ;  /* 0x0c00000e1b117389 */ /* 0x000064000004000d */
[----:B01----:R-:W-:Y:S01]  /*16e0*/  ENDCOLLECTIVE ;  /* 0x000000000000791b */ /* 0x003fe20003800000 */
.L_x_2665:
[----:B------:R-:W-:Y:S01]  /*16f0*/  HFMA2.MMA R14, -RZ, RZ, 0, 4.76837158203125e-07 ;  /* 0x00000008ff0e7435 */ /* 0x000fe200000001ff */
[----:B------:R-:W-:-:S05]  /*1700*/  MOV R22, R17 ;  /* 0x0000001100167202 */ /* 0x000fca0000000f00 */
[----:B------:R-:W-:-:S05]  /*1710*/  FADD.FTZ R22, R9, R22 ;  /* 0x0000001609167221 */ /* 0x000fca0000010000 */
[----:B------:R-:W-:-:S07]  /*1720*/  MOV R27, R22 ;  /* 0x00000016001b7202 */ /* 0x000fce0000000f00 */
[----:B------:R-:W-:Y:S05]  /*1730*/  WARPSYNC.COLLECTIVE R12, `(.L_x_2666) ;  /* 0x000000000c087348 */ /* 0x000fea0003c00000 */
[----:B------:R0:W1:Y:S02]  /*1740*/  SHFL.BFLY P2, R17, R27, R14, R13 ;  /* 0x0c00000e1b117389 */ /* 0x000064000004000d */
[----:B01----:R-:W-:Y:S01]  /*1750*/  ENDCOLLECTIVE ;  /* 0x000000000000791b */ /* 0x003fe20003800000 */
.L_x_2666:
[----:B------:R-:W-:Y:S01]  /*1760*/  HFMA2.MMA R14, -RZ, RZ, 0, 9.5367431640625e-07 ;  /* 0x00000010ff0e7435 */ /* 0x000fe200000001ff */
[----:B------:R-:W-:-:S05]  /*1770*/  MOV R23, R17 ;  /* 0x0000001100177202 */ /* 0x000fca0000000f00 */
[----:B------:R-:W-:-:S05]  /*1780*/  FADD.FTZ R18, R22, R23 ;  /* 0x0000001716127221 */ /* 0x000fca0000010000 */
[----:B------:R-:W-:-:S07]  /*1790*/  MOV R27, R18 ;  /* 0x00000012001b7202 */ /* 0x000fce0000000f00 */
[----:B------:R-:W-:Y:S05]  /*17a0*/  WARPSYNC.COLLECTIVE R12, `(.L_x_2667) ;  /* 0x000000000c087348 */ /* 0x000fea0003c00000 */
[----:B------:R0:W1:Y:S02]  /*17b0*/  SHFL.BFLY P2, R17, R27, R14, R13 ;  /* 0x0c00000e1b117389 */ /* 0x000064000004000d */
[----:B01----:R-:W-:Y:S01]  /*17c0*/  ENDCOLLECTIVE ;  /* 0x000000000000791b */ /* 0x003fe20003800000 */
.L_x_2667:
[----:B------:R-:W-:Y:S01]  /*17d0*/  HFMA2.MMA R14, -RZ, RZ, 0, 5.9604644775390625e-08 ;  /* 0x00000001ff0e7435 */ /* 0x000fe200000001ff */
[----:B------:R-:W-:Y:S02]  /*17e0*/  MOV R27, R8 ;  /* 0x00000008001b7202 */ /* 0x000fe40000000f00 */
[----:B------:R-:W-:-:S08]  /*17f0*/  MOV R9, R17 ;  /* 0x0000001100097202 */ /* 0x000fd00000000f00 */
[----:B------:R-:W-:Y:S05]  /*1800*/  WARPSYNC.COLLECTIVE R12, `(.L_x_2668) ;  /* 0x000000000c087348 */ /* 0x000fea0003c00000 */
[----:B------:R0:W1:Y:S02]  /*1810*/  SHFL.BFLY P2, R17, R27, R14, R13 ;  /* 0x0c00000e1b117389 */ /* 0x000064000004000d */
[----:B01----:R-:W-:Y:S01]  /*1820*/  ENDCOLLECTIVE ;  /* 0x000000000000791b */ /* 0x003fe20003800000 */
.L_x_2668:
[----:B------:R-:W-:Y:S01]  /*1830*/  HFMA2.MMA R14, -RZ, RZ, 0, 1.1920928955078125e-07 ;  /* 0x00000002ff0e7435 */ /* 0x000fe200000001ff */
[----:B------:R-:W-:-:S05]  /*1840*/  MOV R19, R17 ;  /* 0x0000001100137202 */ /* 0x000fca0000000f00 */
[----:B------:R-:W-:-:S05]  /*1850*/  FADD.FTZ R23, R8, R19 ;  /* 0x0000001308177221 */ /* 0x000fca0000010000 */
[----:B------:R-:W-:-:S07]  /*1860*/  MOV R27, R23 ;  /* 0x00000017001b7202 */ /* 0x000fce0000000f00 */
[----:B------:R-:W-:Y:S05]  /*1870*/  WARPSYNC.COLLECTIVE R12, `(.L_x_2669) ;  /* 0x000000000c087348 */ /* 0x000fea0003c00000 */
[----:B------:R0:W1:Y:S02]  /*1880*/  SHFL.BFLY P2, R17, R27, R14, R13 ;  /* 0x0c00000e1b117389 */ /* 0x000064000004000d */
[----:B01----:R-:W-:Y:S01]  /*1890*/  ENDCOLLECTIVE ;  /* 0x000000000000791b */ /* 0x003fe20003800000 */
.L_x_2669:
[----:B------:R-:W-:Y:S01]  /*18a0*/  HFMA2.MMA R14, -RZ, RZ, 0, 2.384185791015625e-07 ;  /* 0x00000004ff0e7435 */ /* 0x000fe200000001ff */
[----:B------:R-:W-:-:S05]  /*18b0*/  MOV R22, R17 ;  /* 0x0000001100167202 */ /* 0x000fca0000000f00 */
[----:B------:R-:W-:-:S05]  /*18c0*/  FADD.FTZ R8, R23, R22 ;  /* 0x0000001617087221 */ /* 0x000fca0000010000 */
[----:B------:R-:W-:-:S07]  /*18d0*/  MOV R27, R8 ;  /* 0x00000008001b7202 */ /* 0x000fce0000000f00 */
[----:B------:R-:W-:Y:S05]  /*18e0*/  WARPSYNC.COLLECTIVE R12, `(.L_x_2670) ;  /* 0x000000000c087348 */ /* 0x000fea0003c00000 */
[----:B------:R0:W1:Y:S02]  /*18f0*/  SHFL.BFLY P2, R17, R27, R14, R13 ;  /* 0x0c00000e1b117389 */ /* 0x000064000004000d */
[----:B01----:R-:W-:Y:S01]  /*1900*/  ENDCOLLECTIVE ;  /* 0x000000000000791b */ /* 0x003fe20003800000 */
.L_x_2670:
[----:B------:R-:W-:Y:S01]  /*1910*/  HFMA2.MMA R14, -RZ, RZ, 0, 4.76837158203125e-07 ;  /* 0x00000008ff0e7435 */ /* 0x000fe200000001ff */
[----:B------:R-:W-:-:S05]  /*1920*/  MOV R21, R17 ;  /* 0x0000001100157202 */ /* 0x000fca0000000f00 */
[----:B------:R-:W-:-:S05]  /*1930*/  FADD.FTZ R24, R8, R21 ;  /* 0x0000001508187221 */ /* 0x000fca0000010000 */
[----:B------:R-:W-:-:S07]  /*1940*/  MOV R27, R24 ;  /* 0x00000018001b7202 */ /* 0x000fce0000000f00 */
[----:B------:R-:W-:Y:S05]  /*1950*/  WARPSYNC.COLLECTIVE R12, `(.L_x_2671) ;  /* 0x000000000c087348 */ /* 0x000fea0003c00000 */
[----:B------:R0:W1:Y:S02]  /*1960*/  SHFL.BFLY P2, R17, R27, R14, R13 ;  /* 0x0c00000e1b117389 */ /* 0x000064000004000d */
[----:B01----:R-:W-:Y:S01]  /*1970*/  ENDCOLLECTIVE ;  /* 0x000000000000791b */ /* 0x003fe20003800000 */
.L_x_2671:
[----:B------:R-:W-:Y:S01]  /*1980*/  HFMA2.MMA R14, -RZ, RZ, 0, 9.5367431640625e-07 ;  /* 0x00000010ff0e7435 */ /* 0x000fe200000001ff */
[----:B------:R-:W-:-:S05]  /*1990*/  MOV R25, R17 ;  /* 0x0000001100197202 */ /* 0x000fca0000000f00 */
[----:B------:R-:W-:-:S05]  /*19a0*/  FADD.FTZ R25, R24, R25 ;  /* 0x0000001918197221 */ /* 0x000fca0000010000 */
[----:B------:R-:W-:-:S07]  /*19b0*/  MOV R27, R25 ;  /* 0x00000019001b7202 */ /* 0x000fce0000000f00 */
[----:B------:R-:W-:Y:S05]  /*19c0*/  WARPSYNC.COLLECTIVE R12, `(.L_x_2672) ;  /* 0x000000000c087348 */ /* 0x000fea0003c00000 */
[----:B------:R0:W1:Y:S02]  /*19d0*/  SHFL.BFLY P2, R17, R27, R14, R13 ;  /* 0x0c00000e1b117389 */ /* 0x000064000004000d */
[----:B01----:R-:W-:Y:S01]  /*19e0*/  ENDCOLLECTIVE ;  /* 0x000000000000791b */ /* 0x003fe20003800000 */
.L_x_2672:
[----:B------:R-:W-:Y:S05]  /*19f0*/  BRA `(.L_x_2673) ;  /* 0xfffffff400487947 */ /* 0x000fea000383ffff */
.L_x_2674:
        /* <DEDUP_REMOVED lines=16> */
.L_x_4559:


//--------------------- .text._ZN10layer_norm31ln_parallel_residual_bwd_kernelINS_13Kernel_traitsIf6__halfS2_S2_fjLj7168ELj1ELj1ELj8ELj8ENS_18Kernel_traits_baseILj7168EfS2_S2_S2_fjLj256EEEEELb1ELb1ELb0EEEvNS_9BwdParamsE --------------------------
	.section	.text._ZN10layer_norm31ln_parallel_residual_bwd_kernelINS_13Kernel_traitsIf6__halfS2_S2_fjLj7168ELj1ELj1ELj8ELj8ENS_18Kernel_traits_baseILj7168EfS2_S2_S2_fjLj256EEEEELb1ELb1ELb0EEEvNS_9BwdParamsE,"ax",@progbits
	.align	128
        .global         _ZN10layer_norm31ln_parallel_residual_bwd_kernelINS_13Kernel_traitsIf6__halfS2_S2_fjLj7168ELj1ELj1ELj8ELj8ENS_18Kernel_traits_baseILj7168EfS2_S2_S2_fjLj256EEEEELb1ELb1ELb0EEEvNS_9BwdParamsE
        .type           _ZN10layer_norm31ln_parallel_residual_bwd_kernelINS_13Kernel_traitsIf6__halfS2_S2_fjLj7168ELj1ELj1ELj8ELj8ENS_18Kernel_traits_baseILj7168EfS2_S2_S2_fjLj256EEEEELb1ELb1ELb0EEEvNS_9BwdParamsE,@function
        .size           _ZN10layer_norm31ln_parallel_residual_bwd_kernelINS_13Kernel_traitsIf6__halfS2_S2_fjLj7168ELj1ELj1ELj8ELj8ENS_18Kernel_traits_baseILj7168EfS2_S2_S2_fjLj256EEEEELb1ELb1ELb0EEEvNS_9BwdParamsE,(.L_x_4560 - _ZN10layer_norm31ln_parallel_residual_bwd_kernelINS_13Kernel_traitsIf6__halfS2_S2_fjLj7168ELj1ELj1ELj8ELj8ENS_18Kernel_traits_baseILj7168EfS2_S2_S2_fjLj256EEEEELb1ELb1ELb0EEEvNS_9BwdParamsE)
        .other          _ZN10layer_norm31ln_parallel_residual_bwd_kernelINS_13Kernel_traitsIf6__halfS2_S2_fjLj7168ELj1ELj1ELj8ELj8ENS_18Kernel_traits_baseILj7168EfS2_S2_S2_fjLj256EEEEELb1ELb1ELb0EEEvNS_9BwdParamsE,@"STO_CUDA_ENTRY STV_DEFAULT"
_ZN10layer_norm31ln_parallel_residual_bwd_kernelINS_13Kernel_traitsIf6__halfS2_S2_fjLj7168ELj1ELj1ELj8ELj8ENS_18Kernel_traits_baseILj7168EfS2_S2_S2_fjLj256EEEEELb1ELb1ELb0EEEvNS_9BwdParamsE:
.text._ZN10layer_norm31ln_parallel_residual_bwd_kernelINS_13Kernel_traitsIf6__halfS2_S2_fjLj7168ELj1ELj1ELj8ELj8ENS_18Kernel_traits_baseILj7168EfS2_S2_S2_fjLj256EEEEELb1ELb1ELb0EEEvNS_9BwdParamsE:
        /* <DEDUP_REMOVED lines=49> */
[C---:B----4-:R-:W-:Y:S01]  /*0310*/  @P1 IMAD.WIDE.U32 R18, R25.reuse, 0x10, R18 ;  /* 0x0000001019121825 */ /* 0x050fe200078e0012 */
[----:B------:R-:W-:-:S04]  /*0320*/  @P1 IADD3 R25, R25, 0x100, RZ ;  /* 0x0000010019191810 */ /* 0x000fc80007ffe0ff */
[----:B------:R-:W5:Y:S01]  /*0330*/  @P1 LDG.E.128 R108, desc[UR4][R18.64] ;  /* 0x00000004126c1981 */ /* 0x000f62000c1e1d00 */
[----:B0-----:R-:W-:-:S04]  /*0340*/  @P2 IMAD.WIDE.U32 R20, R25, 0x10, R20 ;  /* 0x0000001019142825 */ /* 0x001fc800078e0014 */
[----:B------:R-:W-:Y:S01]  /*0350*/  @P2 VIADD R25, R25, 0x100 ;  /* 0x0000010019192836 */ /* 0x000fe20000000000 */
[----:B------:R-:W5:Y:S03]  /*0360*/  @P2 LDG.E.128 R104, desc[UR4][R20.64] ;  /* 0x0000000414682981 */ /* 0x000f66000c1e1d00 */
[----:B--2---:R-:W-:-:S04]  /*0370*/  @P3 IMAD.WIDE.U32 R22, R25, 0x10, R22 ;  /* 0x0000001019163825 */ /* 0x004fc800078e0016 */
[----:B------:R-:W-:Y:S01]  /*0380*/  @P3 VIADD R25, R25, 0x100 ;  /* 0x0000010019193836 */ /* 0x000fe20000000000 */
[----:B------:R-:W5:Y:S03]  /*0390*/  @P3 LDG.E.128 R100, desc[UR4][R22.64] ;  /* 0x0000000416643981 */ /* 0x000f66000c1e1d00 */
        /* <DEDUP_REMOVED lines=33> */
[----:B------:R-:W-:Y:S01]  /*05b0*/  HFMA2.MMA R93, -RZ, RZ, 0, 0 ;  /* 0x00000000ff5d7435 */ /* 0x000fe200000001ff */
[----:B------:R-:W-:-:S10]  /*05c0*/  IMAD.MOV.U32 R137, RZ, RZ, 0x1 ;  /* 0x00000001ff897424 */ /* 0x000fd400078e00ff */
.L_x_2718:
        /* <DEDUP_REMOVED lines=18> */
[----:B-1----:R-:W-:Y:S06]  /*06f0*/  @!P4 BRA `(.L_x_2677) ;  /* 0x000000040014c947 */ /* 0x002fec0003800000 */
        /* <DEDUP_REMOVED lines=24> */
[----:B-1----:R-:W-:Y:S01]  /*0880*/  MOV R130, R125 ;  /* 0x0000007d00827202 */ /* 0x002fe20000000f00 */
[----:B------:R-:W-:Y:S01]  /*0890*/  IMAD.MOV.U32 R132, RZ, RZ, R124 ;  /* 0x000000ffff847224 */ /* 0x000fe200078e007c */
[--C-:B------:R-:W-:Y:S02]  /*08a0*/  SHF.R.U64 R133, R124, 0x10, R125.reuse ;  /* 0x000000107c857819 */ /* 0x100fe4000000127d */
[----:B------:R-:W-:Y:S01]  /*08b0*/  SHF.R.U32.HI R139, RZ, 0x10, R125 ;  /* 0x00000010ff8b7819 */ /* 0x000fe2000001167d */
[----:B------:R-:W-:Y:S02]  /*08c0*/  HADD2.F32 R125, -RZ, R130.H0_H0 ;  /* 0x20000082ff7d7230 */ /* 0x000fe40000004100 */
[----:B------:R-:W-:Y:S02]  /*08d0*/  HADD2.F32 R131, -RZ, R132.H0_H0 ;  /* 0x20000084ff837230 */ /* 0x000fe40000004100 */
[----:B------:R-:W-:-:S02]  /*08e0*/  HADD2.F32 R133, -RZ, R133.H0_H0 ;  /* 0x20000085ff857230 */ /* 0x000fc40000004100 */
[C---:B------:R-:W-:Y:S01]  /*08f0*/  FADD.FTZ R201, -R138.reuse, R125 ;  /* 0x0000007d8ac97221 */ /* 0x040fe20000010100 */
[C---:B------:R-:W-:Y:S02]  /*0900*/  FADD.FTZ R131, -R138.reuse, R131 ;  /* 0x000000838a837221 */ /* 0x040fe40000010100 */
[----:B------:R-:W-:-:S04]  /*0910*/  FADD.FTZ R133, -R138, R133 ;  /* 0x000000858a857221 */ /* 0x000fc80000010100 */
[C---:B------:R-:W-:Y:S01]  /*0920*/  FMUL.FTZ R204, R4.reuse, R133 ;  /* 0x0000008504cc7220 */ /* 0x040fe20000410000 */
[----:B------:R-:W-:Y:S02]  /*0930*/  HADD2.F32 R139, -RZ, R139.H0_H0 ;  /* 0x2000008bff8b7230 */ /* 0x000fe40000004100 */
[----:B------:R-:W-:Y:S01]  /*0940*/  FMUL.FTZ R201, R4, R201 ;  /* 0x000000c904c97220 */ /* 0x000fe20000410000 */
[----:B---3--:R-:W-:Y:S01]  /*0950*/  IMAD.MOV.U32 R3, RZ, RZ, R126 ;  /* 0x000000ffff037224 */ /* 0x008fe200078e007e */
[--C-:B------:R-:W-:Y:S01]  /*0960*/  SHF.R.U64 R200, R126, 0x10, R127.reuse ;  /* 0x000000107ec87819 */ /* 0x100fe2000000127f */
[----:B------:R-:W-:-:S03]  /*0970*/  IMAD.MOV.U32 R124, RZ, RZ, R127 ;  /* 0x000000ffff7c7224 */ /* 0x000fc600078e007f */
[----:B------:R-:W-:Y:S02]  /*0980*/  HADD2.F32 R125, -RZ, R3.H0_H0 ;  /* 0x20000003ff7d7230 */ /* 0x000fe40000004100 */
[----:B------:R-:W-:Y:S01]  /*0990*/  FMUL.FTZ R3, R4, R131 ;  /* 0x0000008304037220 */ /* 0x000fe20000410000 */
[----:B------:R-:W-:Y:S01]  /*09a0*/  HADD2.F32 R200, -RZ, R200.H0_H0 ;  /* 0x200000c8ffc87230 */ /* 0x000fe20000004100 */
[----:B--2---:R-:W-:Y:S01]  /*09b0*/  SHF.R.U32.HI R128, RZ, 0x10, R127 ;  /* 0x00000010ff807819 */ /* 0x004fe2000001167f */
[-C--:B------:R-:W-:Y:S01]  /*09c0*/  FMUL.FTZ R202, R120, R125.reuse ;  /* 0x0000007d78ca7220 */ /* 0x080fe20000410000 */
[----:B------:R-:W-:Y:S02]  /*09d0*/  HADD2.F32 R199, -RZ, R124.H0_H0 ;  /* 0x2000007cffc77230 */ /* 0x000fe40000004100 */
[----:B------:R-:W-:Y:S01]  /*09e0*/  FADD.FTZ R64, R64, R125 ;  /* 0x0000007d40407221 */ /* 0x000fe20000010000 */
[----:B------:R-:W-:Y:S01]  /*09f0*/  FFMA.FTZ R92, R3, R125, R92 ;  /* 0x0000007d035c7223 */ /* 0x000fe2000001005c */
[----:B------:R-:W-:Y:S01]  /*0a00*/  FADD.FTZ R65, R65, R200 ;  /* 0x000000c841417221 */ /* 0x000fe20000010000 */
[-C--:B------:R-:W-:Y:S01]  /*0a10*/  FFMA.FTZ R93, R204, R200.reuse, R93 ;  /* 0x000000c8cc5d7223 */ /* 0x080fe2000001005d */
[----:B------:R-:W-:Y:S01]  /*0a20*/  FMUL.FTZ R200, R121, R200 ;  /* 0x000000c879c87220 */ /* 0x000fe20000410000 */
[----:B------:R-:W-:Y:S01]  /*0a30*/  FADD.FTZ R125, RZ, R202 ;  /* 0x000000caff7d7221 */ /* 0x000fe20000010000 */
[----:B------:R-:W-:Y:S01]  /*0a40*/  FFMA.FTZ R127, R3, R202, RZ ;  /* 0x000000ca037f7223 */ /* 0x000fe200000100ff */
[----:B------:R-:W-:-:S02]  /*0a50*/  HADD2.F32 R128, -RZ, R128.H0_H0 ;  /* 0x20000080ff807230 */ /* 0x000fc40000004100 */
        /* <DEDUP_REMOVED lines=15> */
.L_x_2677:
[----:B------:R-:W-:Y:S05]  /*0b50*/  BSYNC B0 ;  /* 0x0000000000007941 */ /* 0x000fea0003800000 */
.L_x_2676:
[----:B------:R-:W-:Y:S01]  /*0b60*/  ISETP.NE.AND P4, PT, R11, RZ, PT ;  /* 0x000000ff0b00720c */ /* 0x000fe20003f85270 */
[----:B------:R-:W-:-:S12]  /*0b70*/  BSSY B0, `(.L_x_2678) ;  /* 0x0000047000007945 */ /* 0x000fd80003800000 */
        /* <DEDUP_REMOVED lines=24> */
[----:B------:R-:W4:Y:S01]  /*0d00*/  LDG.E.64 R126, desc[UR4][R126.64] ;  /* 0x000000047e7e7981 */ /* 0x000f22000c1e1b00 */
[----:B------:R-:W-:Y:S02]  /*0d10*/  VIADD R138, R138, 0x100 ;  /* 0x000001008a8a7836 */ /* 0x000fe40000000000 */
[----:B-1----:R-:W-:Y:S01]  /*0d20*/  IMAD.MOV.U32 R132, RZ, RZ, R124 ;  /* 0x000000ffff847224 */ /* 0x002fe200078e007c */
[----:B--2---:R-:W-:-:S04]  /*0d30*/  SHF.R.U64 R131, R124, 0x10, R125 ;  /* 0x000000107c837819 */ /* 0x004fc8000000127d */
[----:B------:R-:W-:Y:S02]  /*0d40*/  HADD2.F32 R132, -RZ, R132.H0_H0 ;  /* 0x20000084ff847230 */ /* 0x000fe40000004100 */
[----:B------:R-:W-:Y:S01]  /*0d50*/  HADD2.F32 R131, -RZ, R131.H0_H0 ;  /* 0x20000083ff837230 */ /* 0x000fe20000004100 */
[--C-:B------:R-:W-:Y:S02]  /*0d60*/  SHF.R.U32.HI R186, RZ, 0x10, R125.reuse ;  /* 0x00000010ffba7819 */ /* 0x100fe4000001167d */
[C---:B------:R-:W-:Y:S01]  /*0d70*/  FADD.FTZ R195, -R188.reuse, R132 ;  /* 0x00000084bcc37221 */ /* 0x040fe20000010100 */
[----:B------:R-:W-:Y:S02]  /*0d80*/  IMAD.MOV.U32 R133, RZ, RZ, R125 ;  /* 0x000000ffff857224 */ /* 0x000fe400078e007d */
[----:B------:R-:W-:Y:S01]  /*0d90*/  FADD.FTZ R131, -R188, R131 ;  /* 0x00000083bc837221 */ /* 0x000fe20000010100 */
[----:B------:R-:W-:Y:S01]  /*0da0*/  FMUL.FTZ R195, R4, R195 ;  /* 0x000000c304c37220 */ /* 0x000fe20000410000 */
[----:B------:R-:W-:-:S02]  /*0db0*/  HADD2.F32 R125, -RZ, R186.H0_H0 ;  /* 0x200000baff7d7230 */ /* 0x000fc40000004100 */
[----:B------:R-:W-:Y:S01]  /*0dc0*/  FMUL.FTZ R194, R4, R131 ;  /* 0x0000008304c27220 */ /* 0x000fe20000410000 */
[----:B------:R-:W-:Y:S02]  /*0dd0*/  HADD2.F32 R133, -RZ, R133.H0_H0 ;  /* 0x20000085ff857230 */ /* 0x000fe40000004100 */
[----:B---3--:R-:W-:Y:S01]  /*0de0*/  FADD.FTZ R129, -R188, R125 ;  /* 0x0000007dbc817221 */ /* 0x008fe20000010100 */
[----:B----4-:R-:W-:Y:S02]  /*0df0*/  MOV R130, R126 ;  /* 0x0000007e00827202 */ /* 0x010fe40000000f00 */
[----:B------:R-:W-:-:S03]  /*0e00*/  SHF.R.U64 R192, R126, 0x10, R127 ;  /* 0x000000107ec07819 */ /* 0x000fc6000000127f */
[----:B------:R-:W-:Y:S02]  /*0e10*/  HADD2.F32 R193, -RZ, R130.H0_H0 ;  /* 0x20000082ffc17230 */ /* 0x000fe40000004100 */
[----:B------:R-:W-:Y:S02]  /*0e20*/  IMAD.MOV.U32 R124, RZ, RZ, R127 ;  /* 0x000000ffff7c7224 */ /* 0x000fe400078e007f */
[----:B------:R-:W-:Y:S02]  /*0e30*/  HADD2.F32 R192, -RZ, R192.H0_H0 ;  /* 0x200000c0ffc07230 */ /* 0x000fe40000004100 */
[----:B------:R-:W-:Y:S01]  /*0e40*/  FADD.FTZ R60, R60, R193 ;  /* 0x000000c13c3c7221 */ /* 0x000fe20000010000 */
[-C--:B------:R-:W-:Y:S01]  /*0e50*/  FFMA.FTZ R88, R195, R193.reuse, R88 ;  /* 0x000000c1c3587223 */ /* 0x080fe20000010058 */
[----:B------:R-:W-:Y:S01]  /*0e60*/  FMUL.FTZ R193, R116, R193 ;  /* 0x000000c174c17220 */ /* 0x000fe20000410000 */
[----:B------:R-:W-:Y:S01]  /*0e70*/  SHF.R.U32.HI R128, RZ, 0x10, R127 ;  /* 0x00000010ff807819 */ /* 0x000fe2000001167f */
[----:B------:R-:W-:-:S02]  /*0e80*/  HADD2.F32 R127, -RZ, R124.H0_H0 ;  /* 0x2000007cff7f7230 */ /* 0x000fc40000004100 */
[----:B------:R-:W-:Y:S01]  /*0e90*/  FADD.FTZ R61, R61, R192 ;  /* 0x000000c03d3d7221 */ /* 0x000fe20000010000 */
[-C--:B------:R-:W-:Y:S01]  /*0ea0*/  FFMA.FTZ R89, R194, R192.reuse, R89 ;  /* 0x000000c0c2597223 */ /* 0x080fe20000010059 */
[----:B------:R-:W-:Y:S01]  /*0eb0*/  FADD.FTZ R133, -R188, R133 ;  /* 0x00000085bc857221 */ /* 0x000fe20000010100 */
[----:B------:R-:W-:Y:S01]  /*0ec0*/  FMUL.FTZ R192, R117, R192 ;  /* 0x000000c075c07220 */ /* 0x000fe20000410000 */
[----:B------:R-:W-:Y:S01]  /*0ed0*/  FADD.FTZ R139, R139, R193 ;  /* 0x000000c18b8b7221 */ /* 0x000fe20000010000 */
[----:B------:R-:W-:Y:S01]  /*0ee0*/  FFMA.FTZ R125, R195, R193, R190 ;  /* 0x000000c1c37d7223 */ /* 0x000fe200000100be */
[----:B------:R-:W-:Y:S02]  /*0ef0*/  HADD2.F32 R128, -RZ, R128.H0_H0 ;  /* 0x20000080ff807230 */ /* 0x000fe40000004100 */
        /* <DEDUP_REMOVED lines=14> */
.L_x_2679:
[----:B------:R-:W-:Y:S05]  /*0fe0*/  BSYNC B0 ;  /* 0x0000000000007941 */ /* 0x000fea0003800000 */
.L_x_2678:
        /* <DEDUP_REMOVED lines=12> */
[----:B--2---:R-:W-:-:S04]  /*10b0*/  @P4 IADD3 R130, P6, R129, R124, RZ ;  /* 0x0000007c81824210 */ /* 0x004fc80007fde0ff */
[----:B------:R-:W-:Y:S02]  /*10c0*/  @P4 IADD3.X R131, R164, R125, RZ, P6, !PT ;  /* 0x0000007da4834210 */ /* 0x000fe400037fe4ff */
[----:B------:R-:W2:Y:S01]  /*10d0*/  LDC.64 R124, c[0x0][0x2b8] ;  /* 0x0000ae00ff7c7b82 */ /* 0x000ea20000000a00 */
[C---:B------:R-:W-:Y:S02]  /*10e0*/  LEA R126, P6, R138.reuse, UR10, 0x3 ;  /* 0x0000000a8a7e7c11 */ /* 0x040fe4000f8c18ff */
[----:B------:R3:W5:Y:S02]  /*10f0*/  @P4 LDG.E R13, desc[UR4][R130.64] ;  /* 0x00000004820d4981 */ /* 0x000764000c1e1900 */
[----:B------:R-:W-:-:S06]  /*1100*/  LEA.HI.X R127, R138, UR11, RZ, 0x3, P6 ;  /* 0x0000000b8a7f7c11 */ /* 0x000fcc000b0f1cff */
        /* <DEDUP_REMOVED lines=13> */
[----:B------:R-:W-:Y:S02]  /*11e0*/  HADD2.F32 R132, -RZ, R132.H0_H0 ;  /* 0x20000084ff847230 */ /* 0x000fe40000004100 */
[----:B------:R-:W-:-:S02]  /*11f0*/  HADD2.F32 R131, -RZ, R131.H0_H0 ;  /* 0x20000083ff837230 */ /* 0x000fc40000004100 */
[----:B------:R-:W-:Y:S02]  /*1200*/  HADD2.F32 R133, -RZ, R133.H0_H0 ;  /* 0x20000085ff857230 */ /* 0x000fe40000004100 */
[C---:B------:R-:W-:Y:S01]  /*1210*/  FADD.FTZ R169, -R165.reuse, R132 ;  /* 0x00000084a5a97221 */ /* 0x040fe20000010100 */
[----:B------:R-:W-:Y:S01]  /*1220*/  FADD.FTZ R131, -R165, R131 ;  /* 0x00000083a5837221 */ /* 0x000fe20000010100 */
[----:B--2---:R-:W-:Y:S01]  /*1230*/  IMAD.MOV.U32 R130, RZ, RZ, R124 ;  /* 0x000000ffff827224 */ /* 0x004fe200078e007c */
[--C-:B------:R-:W-:Y:S02]  /*1240*/  SHF.R.U64 R166, R124, 0x10, R125.reuse ;  /* 0x000000107ca67819 */ /* 0x100fe4000000127d */
[----:B------:R-:W-:Y:S02]  /*1250*/  MOV R126, R125 ;  /* 0x0000007d007e7202 */ /* 0x000fe40000000f00 */
[----:B0-----:R-:W-:Y:S01]  /*1260*/  SHF.R.U32.HI R128, RZ, 0x10, R125 ;  /* 0x00000010ff807819 */ /* 0x001fe2000001167d */
[----:B------:R-:W-:-:S02]  /*1270*/  HADD2.F32 R125, -RZ, R130.H0_H0 ;  /* 0x20000082ff7d7230 */ /* 0x000fc40000004100 */
[----:B------:R-:W-:Y:S02]  /*1280*/  HADD2.F32 R124, -RZ, R163.H0_H0 ;  /* 0x200000a3ff7c7230 */ /* 0x000fe40000004100 */
[C---:B------:R-:W-:Y:S01]  /*1290*/  FADD.FTZ R133, -R165.reuse, R133 ;  /* 0x00000085a5857221 */ /* 0x040fe20000010100 */
[----:B------:R-:W-:Y:S02]  /*12a0*/  HADD2.F32 R166, -RZ, R166.H0_H0 ;  /* 0x200000a6ffa67230 */ /* 0x000fe40000004100 */
[C---:B------:R-:W-:Y:S01]  /*12b0*/  FMUL.FTZ R169, R4.reuse, R169 ;  /* 0x000000a904a97220 */ /* 0x040fe20000410000 */
        /* <DEDUP_REMOVED lines=26> */
.L_x_2681:
[----:B------:R-:W-:Y:S05]  /*1460*/  BSYNC B0 ;  /* 0x0000000000007941 */ /* 0x000fea0003800000 */
.L_x_2680:
        /* <DEDUP_REMOVED lines=26> */
[----:B------:R-:W-:Y:S02]  /*1610*/  IADD3 R138, R138, 0x100, RZ ;  /* 0x000001008a8a7810 */ /* 0x000fe40007ffe0ff */
[----:B-1----:R-:W-:Y:S02]  /*1620*/  MOV R132, R126 ;  /* 0x0000007e00847202 */ /* 0x002fe40000000f00 */
[----:B---3--:R-:W-:-:S03]  /*1630*/  SHF.R.U64 R131, R126, 0x10, R127 ;  /* 0x000000107e837819 */ /* 0x008fc6000000127f */
[----:B------:R-:W-:Y:S02]  /*1640*/  HADD2.F32 R132, -RZ, R132.H0_H0 ;  /* 0x20000084ff847230 */ /* 0x000fe40000004100 */
[----:B------:R-:W-:-:S03]  /*1650*/  HADD2.F32 R131, -RZ, R131.H0_H0 ;  /* 0x20000083ff837230 */ /* 0x000fc60000004100 */
[C---:B------:R-:W-:Y:S01]  /*1660*/  FADD.FTZ R161, -R155.reuse, R132 ;  /* 0x000000849ba17221 */ /* 0x040fe20000010100 */
[----:B------:R-:W-:Y:S02]  /*1670*/  IMAD.MOV.U32 R133, RZ, RZ, R127 ;  /* 0x000000ffff857224 */ /* 0x000fe400078e007f */
[----:B------:R-:W-:Y:S01]  /*1680*/  FADD.FTZ R131, -R155, R131 ;  /* 0x000000839b837221 */ /* 0x000fe20000010100 */
[----:B------:R-:W-:Y:S01]  /*1690*/  FMUL.FTZ R161, R4, R161 ;  /* 0x000000a104a17220 */ /* 0x000fe20000410000 */
[----:B--2---:R-:W-:Y:S01]  /*16a0*/  IMAD.MOV.U32 R130, RZ, RZ, R124 ;  /* 0x000000ffff827224 */ /* 0x004fe200078e007c */
[----:B------:R-:W-:-:S04]  /*16b0*/  SHF.R.U64 R158, R124, 0x10, R125 ;  /* 0x000000107c9e7819 */ /* 0x000fc8000000127d */
[----:B------:R-:W-:Y:S01]  /*16c0*/  HADD2.F32 R159, -RZ, R130.H0_H0 ;  /* 0x20000082ff9f7230 */ /* 0x000fe20000004100 */
[----:B------:R-:W-:Y:S01]  /*16d0*/  SHF.R.U32.HI R154, RZ, 0x10, R127 ;  /* 0x00000010ff9a7819 */ /* 0x000fe2000001167f */
[----:B------:R-:W-:Y:S02]  /*16e0*/  IMAD.MOV.U32 R126, RZ, RZ, R125 ;  /* 0x000000ffff7e7224 */ /* 0x000fe400078e007d */
[----:B------:R-:W-:Y:S01]  /*16f0*/  FMUL.FTZ R160, R4, R131 ;  /* 0x0000008304a07220 */ /* 0x000fe20000410000 */
[----:B------:R-:W-:Y:S02]  /*1700*/  HADD2.F32 R158, -RZ, R158.H0_H0 ;  /* 0x2000009eff9e7230 */ /* 0x000fe40000004100 */
[----:B------:R-:W-:Y:S01]  /*1710*/  FADD.FTZ R52, R52, R159 ;  /* 0x0000009f34347221 */ /* 0x000fe20000010000 */
[----:B------:R-:W-:Y:S02]  /*1720*/  HADD2.F32 R133, -RZ, R133.H0_H0 ;  /* 0x20000085ff857230 */ /* 0x000fe40000004100 */
[-C--:B------:R-:W-:Y:S01]  /*1730*/  FFMA.FTZ R80, R161, R159.reuse, R80 ;  /* 0x0000009fa1507223 */ /* 0x080fe20000010050 */
[----:B------:R-:W-:Y:S01]  /*1740*/  FMUL.FTZ R159, R108, R159 ;  /* 0x0000009f6c9f7220 */ /* 0x000fe20000410000 */
[----:B------:R-:W-:Y:S01]  /*1750*/  HADD2.F32 R124, -RZ, R154.H0_H0 ;  /* 0x2000009aff7c7230 */ /* 0x000fe20000004100 */
[----:B0-----:R-:W-:Y:S01]  /*1760*/  SHF.R.U32.HI R128, RZ, 0x10, R125 ;  /* 0x00000010ff807819 */ /* 0x001fe2000001167d */
[----:B------:R-:W-:-:S02]  /*1770*/  HADD2.F32 R127, -RZ, R126.H0_H0 ;  /* 0x2000007eff7f7230 */ /* 0x000fc40000004100 */
[----:B------:R-:W-:Y:S01]  /*1780*/  FADD.FTZ R53, R53, R158 ;  /* 0x0000009e35357221 */ /* 0x000fe20000010000 */
[-C--:B------:R-:W-:Y:S01]  /*1790*/  FFMA.FTZ R81, R160, R158.reuse, R81 ;  /* 0x0000009ea0517223 */ /* 0x080fe20000010051 */
[----:B------:R-:W-:Y:S01]  /*17a0*/  FADD.FTZ R133, -R155, R133 ;  /* 0x000000859b857221 */ /* 0x000fe20000010100 */
        /* <DEDUP_REMOVED lines=19> */
.L_x_2683:
[----:B------:R-:W-:Y:S05]  /*18e0*/  BSYNC B0 ;  /* 0x0000000000007941 */ /* 0x000fea0003800000 */
.L_x_2682:
        /* <DEDUP_REMOVED lines=28> */
[--C-:B---3--:R-:W-:Y:S02]  /*1ab0*/  SHF.R.U64 R131, R126, 0x10, R127.reuse ;  /* 0x000000107e837819 */ /* 0x108fe4000000127f */
[----:B------:R-:W-:Y:S02]  /*1ac0*/  MOV R133, R127 ;  /* 0x0000007f00857202 */ /* 0x000fe40000000f00 */
[----:B------:R-:W-:Y:S01]  /*1ad0*/  HADD2.F32 R132, -RZ, R132.H0_H0 ;  /* 0x20000084ff847230 */ /* 0x000fe20000004100 */
[----:B------:R-:W-:Y:S01]  /*1ae0*/  SHF.R.U32.HI R145, RZ, 0x10, R127 ;  /* 0x00000010ff917819 */ /* 0x000fe2000001167f */
[----:B------:R-:W-:-:S02]  /*1af0*/  HADD2.F32 R131, -RZ, R131.H0_H0 ;  /* 0x20000083ff837230 */ /* 0x000fc40000004100 */
[----:B------:R-:W-:Y:S02]  /*1b00*/  HADD2.F32 R133, -RZ, R133.H0_H0 ;  /* 0x20000085ff857230 */ /* 0x000fe40000004100 */
[C---:B------:R-:W-:Y:S01]  /*1b10*/  FADD.FTZ R151, -R147.reuse, R132 ;  /* 0x0000008493977221 */ /* 0x040fe20000010100 */
[----:B------:R-:W-:Y:S01]  /*1b20*/  FADD.FTZ R131, -R147, R131 ;  /* 0x0000008393837221 */ /* 0x000fe20000010100 */
[----:B--2---:R-:W-:Y:S01]  /*1b30*/  IMAD.MOV.U32 R130, RZ, RZ, R124 ;  /* 0x000000ffff827224 */ /* 0x004fe200078e007c */
[--C-:B------:R-:W-:Y:S01]  /*1b40*/  SHF.R.U64 R148, R124, 0x10, R125.reuse ;  /* 0x000000107c947819 */ /* 0x100fe2000000127d */
[--C-:B------:R-:W-:Y:S01]  /*1b50*/  IMAD.MOV.U32 R126, RZ, RZ, R125.reuse ;  /* 0x000000ffff7e7224 */ /* 0x100fe200078e007d */
[----:B0-----:R-:W-:Y:S01]  /*1b60*/  SHF.R.U32.HI R128, RZ, 0x10, R125 ;  /* 0x00000010ff807819 */ /* 0x001fe2000001167d */
[----:B------:R-:W-:Y:S02]  /*1b70*/  HADD2.F32 R124, -RZ, R145.H0_H0 ;  /* 0x20000091ff7c7230 */ /* 0x000fe40000004100 */
[----:B------:R-:W-:-:S02]  /*1b80*/  HADD2.F32 R125, -RZ, R130.H0_H0 ;  /* 0x20000082ff7d7230 */ /* 0x000fc40000004100 */
        /* <DEDUP_REMOVED lines=29> */
.L_x_2685:
[----:B------:R-:W-:Y:S05]  /*1d60*/  BSYNC B0 ;  /* 0x0000000000007941 */ /* 0x000fea0003800000 */
.L_x_2684:
        /* <DEDUP_REMOVED lines=28> */
[----:B---3--:R-:W-:-:S04]  /*1f30*/  SHF.R.U64 R127, R38, 0x10, R39 ;  /* 0x00000010267f7819 */ /* 0x008fc80000001227 */
[----:B------:R-:W-:Y:S02]  /*1f40*/  HADD2.F32 R128, -RZ, R128.H0_H0 ;  /* 0x20000080ff807230 */ /* 0x000fe40000004100 */
[----:B------:R-:W-:-:S03]  /*1f50*/  HADD2.F32 R127, -RZ, R127.H0_H0 ;  /* 0x2000007fff7f7230 */ /* 0x000fc60000004100 */
[C---:B------:R-:W-:Y:S01]  /*1f60*/  FADD.FTZ R143, -R131.reuse, R128 ;  /* 0x00000080838f7221 */ /* 0x040fe20000010100 */
[----:B------:R-:W-:Y:S02]  /*1f70*/  IMAD.MOV.U32 R129, RZ, RZ, R39 ;  /* 0x000000ffff817224 */ /* 0x000fe400078e0027 */
[----:B------:R-:W-:Y:S01]  /*1f80*/  FADD.FTZ R127, -R131, R127 ;  /* 0x0000007f837f7221 */ /* 0x000fe20000010100 */
[----:B------:R-:W-:Y:S01]  /*1f90*/  FMUL.FTZ R143, R4, R143 ;  /* 0x0000008f048f7220 */ /* 0x000fe20000410000 */
[----:B--2---:R-:W-:Y:S02]  /*1fa0*/  MOV R126, R36 ;  /* 0x00000024007e7202 */ /* 0x004fe40000000f00 */
[----:B------:R-:W-:-:S03]  /*1fb0*/  SHF.R.U64 R140, R36, 0x10, R37 ;  /* 0x00000010248c7819 */ /* 0x000fc60000001225 */
[----:B------:R-:W-:Y:S01]  /*1fc0*/  HADD2.F32 R141, -RZ, R126.H0_H0 ;  /* 0x2000007eff8d7230 */ /* 0x000fe20000004100 */
[----:B------:R-:W-:Y:S01]  /*1fd0*/  SHF.R.U32.HI R130, RZ, 0x10, R39 ;  /* 0x00000010ff827819 */ /* 0x000fe20000011627 */
[----:B------:R-:W-:Y:S02]  /*1fe0*/  HADD2.F32 R129, -RZ, R129.H0_H0 ;  /* 0x20000081ff817230 */ /* 0x000fe40000004100 */
[----:B------:R-:W-:Y:S01]  /*1ff0*/  FMUL.FTZ R142, R4, R127 ;  /* 0x0000007f048e7220 */ /* 0x000fe20000410000 */
[----:B------:R-:W-:Y:S02]  /*2000*/  IMAD.MOV.U32 R38, RZ, RZ, R37 ;  /* 0x000000ffff267224 */ /* 0x000fe400078e0025 */
[----:B------:R-:W-:Y:S01]  /*2010*/  FADD.FTZ R44, R44, R141 ;  /* 0x0000008d2c2c7221 */ /* 0x000fe20000010000 */
[----:B------:R-:W-:Y:S02]  /*2020*/  HADD2.F32 R140, -RZ, R140.H0_H0 ;  /* 0x2000008cff8c7230 */ /* 0x000fe40000004100 */
[-C--:B------:R-:W-:Y:S01]  /*2030*/  FFMA.FTZ R72, R143, R141.reuse, R72 ;  /* 0x0000008d8f487223 */ /* 0x080fe20000010048 */
[----:B------:R-:W-:Y:S01]  /*2040*/  FMUL.FTZ R141, R100, R141 ;  /* 0x0000008d648d7220 */ /* 0x000fe20000410000 */
[----:B------:R-:W-:Y:S01]  /*2050*/  SHF.R.U32.HI R128, RZ, 0x10, R37 ;  /* 0x00000010ff807819 */ /* 0x000fe20000011625 */
[----:B------:R-:W-:-:S02]  /*2060*/  HADD2.F32 R36, -RZ, R130.H0_H0 ;  /* 0x20000082ff247230 */ /* 0x000fc40000004100 */
[----:B------:R-:W-:Y:S01]  /*2070*/  FADD.FTZ R39, -R131, R129 ;  /* 0x0000008183277221 */ /* 0x000fe20000010100 */
[----:B------:R-:W-:Y:S02]  /*2080*/  HADD2.F32 R37, -RZ, R38.H0_H0 ;  /* 0x20000026ff257230 */ /* 0x000fe40000004100 */
[----:B------:R-:W-:Y:S01]  /*2090*/  FADD.FTZ R45, R45, R140 ;  /* 0x0000008c2d2d7221 */ /* 0x000fe20000010000 */
[-C--:B------:R-:W-:Y:S01]  /*20a0*/  FFMA.FTZ R73, R142, R140.reuse, R73 ;  /* 0x0000008c8e497223 */ /* 0x080fe20000010049 */
[----:B------:R-:W-:Y:S01]  /*20b0*/  FMUL.FTZ R140, R101, R140 ;  /* 0x0000008c658c7220 */ /* 0x000fe20000410000 */
[----:B------:R-:W-:Y:S01]  /*20c0*/  FADD.FTZ R139, R139, R141 ;  /* 0x0000008d8b8b7221 */ /* 0x000fe20000010000 */
[----:B0-----:R-:W-:Y:S01]  /*20d0*/  FFMA.FTZ R125, R143, R141, R190 ;  /* 0x0000008d8f7d7223 */ /* 0x001fe200000100be */
[----:B------:R-:W-:Y:S02]  /*20e0*/  HADD2.F32 R128, -RZ, R128.H0_H0 ;  /* 0x20000080ff807230 */ /* 0x000fe40000004100 */
[----:B------:R-:W-:Y:S01]  /*20f0*/  FMUL.FTZ R39, R4, R39 ;  /* 0x0000002704277220 */ /* 0x000fe20000410000 */
[----:B------:R-:W-:Y:S01]  /*2100*/  FADD.FTZ R129, -R131, R36 ;  /* 0x0000002483817221 */ /* 0x000fe20000010100 */
        /* <DEDUP_REMOVED lines=13> */
.L_x_2687:
[----:B------:R-:W-:Y:S05]  /*21e0*/  BSYNC B0 ;  /* 0x0000000000007941 */ /* 0x000fea0003800000 */
.L_x_2686:
        /* <DEDUP_REMOVED lines=15> */
[----:B0-----:R-:W-:-:S03]  /*22e0*/  ISETP.NE.AND P6, PT, R7, RZ, PT ;  /* 0x000000ff0700720c */ /* 0x001fc60003fc5270 */
[----:B------:R0:W5:Y:S01]  /*22f0*/  @P4 LDG.E R18, desc[UR4][R28.64] ;  /* 0x000000041c124981 */ /* 0x000162000c1e1900 */
[----:B------:R-:W-:Y:S02]  /*2300*/  LEA R126, P4, R138, UR10, 0x3 ;  /* 0x0000000a8a7e7c11 */ /* 0x000fe4000f8818ff */
[----:B-----5:R-:W-:Y:S02]  /*2310*/  FSEL R136, R136, RZ, !P6 ;  /* 0x000000ff88887208 */ /* 0x020fe40007000000 */
[----:B------:R-:W-:Y:S02]  /*2320*/  LEA.HI.X R127, R138, UR11, RZ, 0x3, P4 ;  /* 0x0000000b8a7f7c11 */ /* 0x000fe4000a0f1cff */
[----:B------:R-:W-:-:S04]  /*2330*/  IADD3 R34, P4, R35, UR12, RZ ;  /* 0x0000000c23227c10 */ /* 0x000fc8000ff9e0ff */
[----:B------:R-:W-:Y:S02]  /*2340*/  IADD3.X R35, R32, UR13, RZ, P4, !PT ;  /* 0x0000000d20237c10 */ /* 0x000fe4000a7fe4ff */
[----:B------:R-:W2:Y:S04]  /*2350*/  LDC.64 R32, c[0x0][0x2b8] ;  /* 0x0000ae00ff207b82 */ /* 0x000ea80000000a00 */
[----:B------:R3:W5:Y:S01]  /*2360*/  LDG.E R35, desc[UR4][R34.64] ;  /* 0x0000000422237981 */ /* 0x000762000c1e1900 */
[----:B--2---:R-:W-:-:S03]  /*2370*/  IMAD.WIDE.U32 R124, R138, 0x8, R32 ;  /* 0x000000088a7c7825 */ /* 0x004fc600078e0020 */
[----:B------:R-:W1:Y:S04]  /*2380*/  LDG.E.64 R32, desc[UR4][R126.64] ;  /* 0x000000047e207981 */ /* 0x000e68000c1e1b00 */
[----:B------:R-:W2:Y:S01]  /*2390*/  LDG.E.64 R124, desc[UR4][R124.64] ;  /* 0x000000047c7c7981 */ /* 0x000ea2000c1e1b00 */
[----:B-1----:R-:W-:Y:S01]  /*23a0*/  IMAD.MOV.U32 R30, RZ, RZ, R32 ;  /* 0x000000ffff1e7224 */ /* 0x002fe200078e0020 */
[--C-:B0-----:R-:W-:Y:S02]  /*23b0*/  SHF.R.U64 R29, R32, 0x10, R33.reuse ;  /* 0x00000010201d7819 */ /* 0x101fe40000001221 */
[----:B------:R-:W-:Y:S01]  /*23c0*/  SHF.R.U32.HI R32, RZ, 0x10, R33 ;  /* 0x00000010ff207819 */ /* 0x000fe20000011621 */
[----:B--2---:R-:W-:Y:S02]  /*23d0*/  IMAD.MOV.U32 R27, RZ, RZ, R124 ;  /* 0x000000ffff1b7224 */ /* 0x004fe400078e007c */
[----:B------:R-:W-:-:S02]  /*23e0*/  HADD2.F32 R30, -RZ, R30.H0_H0 ;  /* 0x2000001eff1e7230 */ /* 0x000fc40000004100 */
[----:B------:R-:W-:Y:S01]  /*23f0*/  HADD2.F32 R29, -RZ, R29.H0_H0 ;  /* 0x2000001dff1d7230 */ /* 0x000fe20000004100 */
[----:B------:R-:W-:Y:S01]  /*2400*/  SHF.R.U64 R129, R124, 0x10, R125 ;  /* 0x000000107c817819 */ /* 0x000fe2000000127d */
[----:B------:R-:W-:Y:S02]  /*2410*/  IMAD.MOV.U32 R28, RZ, RZ, R33 ;  /* 0x000000ffff1c7224 */ /* 0x000fe400078e0021 */
[C---:B------:R-:W-:Y:S01]  /*2420*/  FADD.FTZ R33, -R136.reuse, R30 ;  /* 0x0000001e88217221 */ /* 0x040fe20000010100 */
[----:B------:R-:W-:Y:S02]  /*2430*/  HADD2.F32 R32, -RZ, R32.H0_H0 ;  /* 0x20000020ff207230 */ /* 0x000fe40000004100 */
[----:B------:R-:W-:Y:S01]  /*2440*/  FADD.FTZ R29, -R136, R29 ;  /* 0x0000001d881d7221 */ /* 0x000fe20000010100 */
[----:B------:R-:W-:Y:S02]  /*2450*/  HADD2.F32 R27, -RZ, R27.H0_H0 ;  /* 0x2000001bff1b7230 */ /* 0x000fe40000004100 */
[----:B------:R-:W-:Y:S01]  /*2460*/  HADD2.F32 R31, -RZ, R28.H0_H0 ;  /* 0x2000001cff1f7230 */ /* 0x000fe20000004100 */
[----:B------:R-:W-:Y:S01]  /*2470*/  MOV R28, R125 ;  /* 0x0000007d001c7202 */ /* 0x000fe20000000f00 */
[----:B------:R-:W-:-:S02]  /*2480*/  HADD2.F32 R30, -RZ, R129.H0_H0 ;  /* 0x20000081ff1e7230 */ /* 0x000fc40000004100 */
[----:B------:R-:W-:Y:S01]  /*2490*/  FADD.FTZ R127, -R136, R32 ;  /* 0x00000020887f7221 */ /* 0x000fe20000010100 */
[C---:B------:R-:W-:Y:S01]  /*24a0*/  FMUL.FTZ R33, R4.reuse, R33 ;  /* 0x0000002104217220 */ /* 0x040fe20000410000 */
[----:B---3--:R-:W-:Y:S01]  /*24b0*/  FMUL.FTZ R34, R4, R29 ;  /* 0x0000001d04227220 */ /* 0x008fe20000410000 */
[-C--:B------:R-:W-:Y:S01]  /*24c0*/  FMUL.FTZ R32, R96, R27.reuse ;  /* 0x0000001b60207220 */ /* 0x080fe20000410000 */
[----:B------:R-:W-:Y:S01]  /*24d0*/  SHF.R.U32.HI R128, RZ, 0x10, R125 ;  /* 0x00000010ff807819 */ /* 0x000fe2000001167d */
        /* <DEDUP_REMOVED lines=9> */
[----:B------:R-:W-:-:S02]  /*2570*/  HADD2.F32 R128, -RZ, R128.H0_H0 ;  /* 0x20000080ff807230 */ /* 0x000fc40000004100 */
        /* <DEDUP_REMOVED lines=14> */
.L_x_2689:
[----:B------:R-:W-:Y:S05]  /*2660*/  BSYNC B0 ;  /* 0x0000000000007941 */ /* 0x000fea0003800000 */
.L_x_2688:
        /* <DEDUP_REMOVED lines=23> */
.L_x_2729:
[----:B------:R-:W4:Y:S01]  /*27e0*/  S2R R125, SR_CgaCtaId ;  /* 0x00000000007d7919 */ /* 0x000f220000008800 */
[----:B------:R-:W-:Y:S01]  /*27f0*/  MOV R124, 0x400 ;  /* 0x00000400007c7802 */ /* 0x000fe20000000f00 */
[----:B--2---:R-:W-:Y:S01]  /*2800*/  FADD.FTZ R190, R131, R190 ;  /* 0x000000be83be7221 */ /* 0x004fe20000010000 */
[----:B------:R-:W-:Y:S01]  /*2810*/  @!P5 LOP3.LUT R135, R135, 0x7, RZ, 0xc0, !PT ;  /* 0x000000078787d812 */ /* 0x000fe200078ec0ff */
[----:B---3--:R-:W-:Y:S01]  /*2820*/  FADD.FTZ R191, R130, R191 ;  /* 0x000000bf82bf7221 */ /* 0x008fe20000010000 */
[----:B------:R-:W-:Y:S05]  /*2830*/  WARPSYNC.ALL ;  /* 0x0000000000007948 */ /* 0x000fea0003800000 */
[----:B------:R-:W-:Y:S01]  /*2840*/  @!P5 IMAD.IADD R135, R134, 0x1, R135 ;  /* 0x000000018687d824 */ /* 0x000fe200078e0287 */
[----:B------:R-:W-:Y:S01]  /*2850*/  ISETP.NE.AND P6, PT, R5, RZ, PT ;  /* 0x000000ff0500720c */ /* 0x000fe20003fc5270 */
[----:B------:R-:W-:Y:S01]  /*2860*/  BSSY B0, `(.L_x_2691) ;  /* 0x0000081000007945 */ /* 0x000fe20003800000 */
        /* <DEDUP_REMOVED lines=109> */
.L_x_2693:
        /* <DEDUP_REMOVED lines=18> */
.L_x_2694:
[----:B------:R-:W-:-:S07]  /*3060*/  IADD3 R2, R2, 0x100, RZ ;  /* 0x0000010002027810 */ /* 0x000fce0007ffe0ff */
.L_x_2692:
[----:B------:R-:W-:Y:S05]  /*3070*/  BSYNC B0 ;  /* 0x0000000000007941 */ /* 0x000fea0003800000 */
.L_x_2691:
        /* <DEDUP_REMOVED lines=84> */
.L_x_2697:
        /* <DEDUP_REMOVED lines=18> */
.L_x_2698:
[----:B------:R-:W-:-:S07]  /*36e0*/  IADD3 R2, R2, 0x100, RZ ;  /* 0x0000010002027810 */ /* 0x000fce0007ffe0ff */
.L_x_2696:
[----:B------:R-:W-:Y:S05]  /*36f0*/  BSYNC B0 ;  /* 0x0000000000007941 */ /* 0x000fea0003800000 */
.L_x_2695:
        /* <DEDUP_REMOVED lines=83> */
.L_x_2701:
        /* <DEDUP_REMOVED lines=18> */
.L_x_2702:
[----:B------:R-:W-:-:S07]  /*3d50*/  IADD3 R2, R2, 0x100, RZ ;  /* 0x0000010002027810 */ /* 0x000fce0007ffe0ff */
.L_x_2700:
[----:B------:R-:W-:Y:S05]  /*3d60*/  BSYNC B0 ;  /* 0x0000000000007941 */ /* 0x000fea0003800000 */
.L_x_2699:
        /* <DEDUP_REMOVED lines=83> */
.L_x_2705:
        /* <DEDUP_REMOVED lines=18> */
.L_x_2706:
[----:B------:R-:W-:-:S07]  /*43c0*/  IADD3 R2, R2, 0x100, RZ ;  /* 0x0000010002027810 */ /* 0x000fce0007ffe0ff */
.L_x_2704:
[----:B------:R-:W-:Y:S05]  /*43d0*/  BSYNC B0 ;  /* 0x0000000000007941 */ /* 0x000fea0003800000 */
.L_x_2703:
        /* <DEDUP_REMOVED lines=83> */
.L_x_2709:
        /* <DEDUP_REMOVED lines=18> */
.L_x_2710:
[----:B------:R-:W-:-:S07]  /*4a30*/  IADD3 R2, R2, 0x100, RZ ;  /* 0x0000010002027810 */ /* 0x000fce0007ffe0ff */
.L_x_2708:
[----:B------:R-:W-:Y:S05]  /*4a40*/  BSYNC B0 ;  /* 0x0000000000007941 */ /* 0x000fea0003800000 */
.L_x_2707:
        /* <DEDUP_REMOVED lines=83> */
.L_x_2713:
        /* <DEDUP_REMOVED lines=18> */
.L_x_2714:
[----:B------:R-:W-:-:S07]  /*50a0*/  IADD3 R2, R2, 0x100, RZ ;  /* 0x0000010002027810 */ /* 0x000fce0007ffe0ff */
.L_x_2712:
[----:B------:R-:W-:Y:S05]  /*50b0*/  BSYNC B0 ;  /* 0x0000000000007941 */ /* 0x000fea0003800000 */
.L_x_2711:
        /* <DEDUP_REMOVED lines=84> */
.L_x_2717:
        /* <DEDUP_REMOVED lines=18> */
.L_x_2716:
[----:B------:R-:W-:Y:S05]  /*5720*/  BSYNC B0 ;  /* 0x0000000000007941 */ /* 0x000fea0003800000 */
.L_x_2715:
[----:B------:R-:W-:Y:S02]  /*5730*/  IADD3 R6, R6, UR20, RZ ;  /* 0x0000001406067c10 */ /* 0x000fe4000fffe0ff */
[----:B------:R-:W-:Y:S02]  /*5740*/  SEL R137, RZ, 0x1, P4 ;  /* 0x00000001ff897807 */ /* 0x000fe40002000000 */
[----:B------:R-:W-:-:S13]  /*5750*/  ISETP.GE.AND P4, PT, R6, UR21, PT ;  /* 0x0000001506007c0c */ /* 0x000fda000bf86270 */
[----:B------:R-:W-:Y:S05]  /*5760*/  @!P4 BRA `(.L_x_2718) ;  /* 0xffffffac0098c947 */ /* 0x000fea000383ffff */
.L_x_2675:
        /* <DEDUP_REMOVED lines=59> */
.L_x_2690:
[----:B-----5:R-:W-:Y:S01]  /*5b20*/  HFMA2.MMA R136, -RZ, RZ, 0, 9.5367431640625e-07 ;  /* 0x00000010ff887435 */ /* 0x020fe200000001ff */
[----:B------:R-:W-:Y:S02]  /*5b30*/  IMAD.MOV.U32 R133, RZ, RZ, R139 ;  /* 0x000000ffff857224 */ /* 0x000fe400078e008b */
[----:B------:R-:W-:Y:S02]  /*5b40*/  IMAD.MOV.U32 R137, RZ, RZ, 0x1f ;  /* 0x0000001fff897424 */ /* 0x000fe400078e00ff */
[----:B------:R-:W-:-:S07]  /*5b50*/  IMAD.MOV.U32 R132, RZ, RZ, -0x1 ;  /* 0xffffffffff847424 */ /* 0x000fce00078e00ff */
[----:B0-----:R-:W-:Y:S05]  /*5b60*/  WARPSYNC.COLLECTIVE R132, `(.L_x_2719) ;  /* 0x0000000084087348 */ /* 0x001fea0003c00000 */
[----:B------:R1:W2:Y:S02]  /*5b70*/  SHFL.DOWN P6, R191, R133, R136, R137 ;  /* 0x0800008885bf7389 */ /* 0x0002a400000c0089 */
[----:B012---:R-:W-:Y:S01]  /*5b80*/  ENDCOLLECTIVE ;  /* 0x000000000000791b */ /* 0x007fe20003800000 */
.L_x_2719:
[----:B------:R-:W-:Y:S01]  /*5b90*/  MOV R133, R190 ;  /* 0x000000be00857202 */ /* 0x000fe20000000f00 */
[----:B------:R-:W-:-:S07]  /*5ba0*/  IMAD.MOV.U32 R124, RZ, RZ, R191 ;  /* 0x000000ffff7c7224 */ /* 0x000fce00078e00bf */
[----:B------:R-:W-:Y:S05]  /*5bb0*/  WARPSYNC.COLLECTIVE R132, `(.L_x_2720) ;  /* 0x0000000084087348 */ /* 0x000fea0003c00000 */
[----:B------:R0:W1:Y:S02]  /*5bc0*/  SHFL.DOWN P6, R191, R133, R136, R137 ;  /* 0x0800008885bf7389 */ /* 0x00006400000c0089 */
[----:B01----:R-:W-:Y:S01]  /*5bd0*/  ENDCOLLECTIVE ;  /* 0x000000000000791b */ /* 0x003fe20003800000 */
.L_x_2720:
[----:B------:R-:W-:-:S04]  /*5be0*/  FADD.FTZ R124, R124, R139 ;  /* 0x0000008b7c7c7221 */ /* 0x000fc80000010000 */
[----:B------:R-:W-:Y:S02]  /*5bf0*/  IMAD.MOV.U32 R133, RZ, RZ, R124 ;  /* 0x000000ffff857224 */ /* 0x000fe400078e007c */
[----:B------:R-:W-:Y:S02]  /*5c00*/  IMAD.MOV.U32 R136, RZ, RZ, 0x8 ;  /* 0x00000008ff887424 */ /* 0x000fe400078e00ff */
[----:B------:R-:W-:-:S07]  /*5c10*/  IMAD.MOV.U32 R125, RZ, RZ, R191 ;  /* 0x000000ffff7d7224 */ /* 0x000fce00078e00bf */
[----:B------:R-:W-:Y:S05]  /*5c20*/  WARPSYNC.COLLECTIVE R132, `(.L_x_2721) ;  /* 0x0000000084087348 */ /* 0x000fea0003c00000 */
[----:B------:R0:W1:Y:S02]  /*5c30*/  SHFL.DOWN P6, R191, R133, R136, R137 ;  /* 0x0800008885bf7389 */ /* 0x00006400000c0089 */
[----:B01----:R-:W-:Y:S01]  /*5c40*/  ENDCOLLECTIVE ;  /* 0x000000000000791b */ /* 0x003fe20003800000 */
.L_x_2721:
[----:B------:R-:W-:-:S04]  /*5c50*/  FADD.FTZ R125, R125, R190 ;  /* 0x000000be7d7d7221 */ /* 0x000fc80000010000 */
[----:B------:R-:W-:Y:S01]  /*5c60*/  IMAD.MOV.U32 R133, RZ, RZ, R125 ;  /* 0x000000ffff857224 */ /* 0x000fe200078e007d */
[----:B------:R-:W-:-:S07]  /*5c70*/  MOV R127, R191 ;  /* 0x000000bf007f7202 */ /* 0x000fce0000000f00 */
[----:B------:R-:W-:Y:S05]  /*5c80*/  WARPSYNC.COLLECTIVE R132, `(.L_x_2722) ;  /* 0x0000000084087348 */ /* 0x000fea0003c00000 */
[----:B------:R0:W1:Y:S02]  /*5c90*/  SHFL.DOWN P6, R191, R133, R136, R137 ;  /* 0x0800008885bf7389 */ /* 0x00006400000c0089 */
[----:B01----:R-:W-:Y:S01]  /*5ca0*/  ENDCOLLECTIVE ;  /* 0x000000000000791b */ /* 0x003fe20003800000 */
.L_x_2722:
[----:B------:R-:W-:Y:S01]  /*5cb0*/  FADD.FTZ R127, R124, R127 ;  /* 0x0000007f7c7f7221 */ /* 0x000fe20000010000 */
[----:B------:R-:W-:-:S03]  /*5cc0*/  HFMA2.MMA R136, -RZ, RZ, 0, 2.384185791015625e-07 ;  /* 0x00000004ff887435 */ /* 0x000fc600000001ff */
[----:B------:R-:W-:Y:S02]  /*5cd0*/  IMAD.MOV.U32 R133, RZ, RZ, R127 ;  /* 0x000000ffff857224 */ /* 0x000fe400078e007f */
[----:B------:R-:W-:-:S07]  /*5ce0*/  IMAD.MOV.U32 R126, RZ, RZ, R191 ;  /* 0x000000ffff7e7224 */ /* 0x000fce00078e00bf */
[----:B------:R-:W-:Y:S05]  /*5cf0*/  WARPSYNC.COLLECTIVE R132, `(.L_x_2723) ;  /* 0x0000000084087348 */ /* 0x000fea0003c00000 */
[----:B------:R0:W1:Y:S02]  /*5d00*/  SHFL.DOWN P6, R191, R133, R136, R137 ;  /* 0x0800008885bf7389 */ /* 0x00006400000c0089 */
[----:B01----:R-:W-:Y:S01]  /*5d10*/  ENDCOLLECTIVE ;  /* 0x000000000000791b */ /* 0x003fe20003800000 */
.L_x_2723:
[----:B------:R-:W-:-:S04]  /*5d20*/  FADD.FTZ R126, R125, R126 ;  /* 0x0000007e7d7e7221 */ /* 0x000fc80000010000 */
[----:B------:R-:W-:Y:S02]  /*5d30*/  IMAD.MOV.U32 R133, RZ, RZ, R126 ;  /* 0x000000ffff857224 */ /* 0x000fe400078e007e */
[----:B------:R-:W-:-:S07]  /*5d40*/  IMAD.MOV.U32 R128, RZ, RZ, R191 ;  /* 0x000000ffff807224 */ /* 0x000fce00078e00bf */
[----:B------:R-:W-:Y:S05]  /*5d50*/  WARPSYNC.COLLECTIVE R132, `(.L_x_2724) ;  /* 0x0000000084087348 */ /* 0x000fea0003c00000 */
[----:B------:R0:W1:Y:S02]  /*5d60*/  SHFL.DOWN P6, R191, R133, R136, R137 ;  /* 0x0800008885bf7389 */ /* 0x00006400000c0089 */
[----:B01----:R-:W-:Y:S01]  /*5d70*/  ENDCOLLECTIVE ;  /* 0x000000000000791b */ /* 0x003fe20003800000 */
.L_x_2724:
[----:B------:R-:W-:-:S05]  /*5d80*/  FADD.FTZ R128, R127, R128 ;  /* 0x000000807f807221 */ /* 0x000fca0000010000 */
[----:B------:R-:W-:Y:S01]  /*5d90*/  MOV R133, R128 ;  /* 0x0000008000857202 */ /* 0x000fe20000000f00 */
[----:B------:R-:W-:Y:S02]  /*5da0*/  IMAD.MOV.U32 R136, RZ, RZ, 0x2 ;  /* 0x00000002ff887424 */ /* 0x000fe400078e00ff */
[----:B------:R-:W-:-:S07]  /*5db0*/  IMAD.MOV.U32 R129, RZ, RZ, R191 ;  /* 0x000000ffff817224 */ /* 0x000fce00078e00bf */
[----:B------:R-:W-:Y:S05]  /*5dc0*/  WARPSYNC.COLLECTIVE R132, `(.L_x_2725) ;  /* 0x0000000084087348 */ /* 0x000fea0003c00000 */
[----:B------:R0:W1:Y:S02]  /*5dd0*/  SHFL.DOWN P6, R191, R133, R136, R137 ;  /* 0x0800008885bf7389 */ /* 0x00006400000c0089 */
[----:B01----:R-:W-:Y:S01]  /*5de0*/  ENDCOLLECTIVE ;  /* 0x000000000000791b */ /* 0x003fe20003800000 */
.L_x_2725:
[----:B------:R-:W-:-:S04]  /*5df0*/  FADD.FTZ R129, R126, R129 ;  /* 0x000000817e817221 */ /* 0x000fc80000010000 */
[----:B------:R-:W-:Y:S02]  /*5e00*/  IMAD.MOV.U32 R133, RZ, RZ, R129 ;  /* 0x000000ffff857224 */ /* 0x000fe400078e0081 */
[----:B------:R-:W-:-:S07]  /*5e10*/  IMAD.MOV.U32 R131, RZ, RZ, R191 ;  /* 0x000000ffff837224 */ /* 0x000fce00078e00bf */
[----:B------:R-:W-:Y:S05]  /*5e20*/  WARPSYNC.COLLECTIVE R132, `(.L_x_2726) ;  /* 0x0000000084087348 */ /* 0x000fea0003c00000 */
[----:B------:R0:W1:Y:S02]  /*5e30*/  SHFL.DOWN P6, R191, R133, R136, R137 ;  /* 0x0800008885bf7389 */ /* 0x00006400000c0089 */
[----:B01----:R-:W-:Y:S01]  /*5e40*/  ENDCOLLECTIVE ;  /* 0x000000000000791b */ /* 0x003fe20003800000 */
.L_x_2726:
[----:B------:R-:W-:-:S04]  /*5e50*/  FADD.FTZ R131, R128, R131 ;  /* 0x0000008380837221 */ /* 0x000fc80000010000 */
[----:B------:R-:W-:Y:S02]  /*5e60*/  IMAD.MOV.U32 R133, RZ, RZ, R131 ;  /* 0x000000ffff857224 */ /* 0x000fe400078e0083 */
[----:B------:R-:W-:Y:S01]  /*5e70*/  IMAD.MOV.U32 R136, RZ, RZ, 0x1 ;  /* 0x00000001ff887424 */ /* 0x000fe200078e00ff */
[----:B------:R-:W-:-:S07]  /*5e80*/  MOV R130, R191 ;  /* 0x000000bf00827202 */ /* 0x000fce0000000f00 */
[----:B------:R-:W-:Y:S05]  /*5e90*/  WARPSYNC.COLLECTIVE R132, `(.L_x_2727) ;  /* 0x0000000084087348 */ /* 0x000fea0003c00000 */
[----:B------:R0:W1:Y:S02]  /*5ea0*/  SHFL.DOWN P6, R191, R133, R136, R137 ;  /* 0x0800008885bf7389 */ /* 0x00006400000c0089 */
[----:B01----:R-:W-:Y:S01]  /*5eb0*/  ENDCOLLECTIVE ;  /* 0x000000000000791b */ /* 0x003fe20003800000 */
.L_x_2727:
[----:B------:R-:W-:-:S04]  /*5ec0*/  FADD.FTZ R130, R129, R130 ;  /* 0x0000008281827221 */ /* 0x000fc80000010000 */
[----:B------:R-:W-:Y:S01]  /*5ed0*/  IMAD.MOV.U32 R133, RZ, RZ, R130 ;  /* 0x000000ffff857224 */ /* 0x000fe200078e0082 */
[----:B------:R-:W-:-:S07]  /*5ee0*/  MOV R190, R191 ;  /* 0x000000bf00be7202 */ /* 0x000fce0000000f00 */
[----:B------:R-:W-:Y:S05]  /*5ef0*/  WARPSYNC.COLLECTIVE R132, `(.L_x_2728) ;  /* 0x0000000084087348 */ /* 0x000fea0003c00000 */
[----:B------:R0:W1:Y:S02]  /*5f00*/  SHFL.DOWN P6, R191, R133, R136, R137 ;  /* 0x0800008885bf7389 */ /* 0x00006400000c0089 */
[----:B01----:R-:W-:Y:S01]  /*5f10*/  ENDCOLLECTIVE ;  /* 0x000000000000791b */ /* 0x003fe20003800000 */
.L_x_2728:
[----:B------:R-:W-:Y:S05]  /*5f20*/  BRA `(.L_x_2729) ;  /* 0xffffffc8002c7947 */ /* 0x000fea000383ffff */
.L_x_2730:
        /* <DEDUP_REMOVED lines=13> */
.L_x_4560:


//--------------------- .text._ZN10layer_norm22ln_bwd_finalize_kernelINS_22Kernel_traits_finalizeILj7168Ef6__halfS2_S2_fjLb0ELj1024ELj4ENS_18Kernel_traits_baseILj7168EfS2_S2_S2_fjLj1024EEEEELb0ELb1EEEvNS_9BwdParamsE --------------------------
	.section	.text._ZN10layer_norm22ln_bwd_finalize_kernelINS_22Kernel_traits_finalizeILj7168Ef6__halfS2_S2_fjLb0ELj1024ELj4ENS_18Kernel_traits_baseILj7168EfS2_S2_S2_fjLj1024EEEEELb0ELb1EEEvNS_9BwdParamsE,"ax",@progbits
	.align	128
        .global         _ZN10layer_norm22ln_bwd_finalize_kernelINS_22Kernel_traits_finalizeILj7168Ef6__halfS2_S2_fjLb0ELj1024ELj4ENS_18Kernel_traits_baseILj7168EfS2_S2_S2_fjLj1024EEEEELb0ELb1EEEvNS_9BwdParamsE
        .type           _ZN10layer_norm22ln_bwd_finalize_kernelINS_22Kernel_traits_finalizeILj7168Ef6__halfS2_S2_fjLb0ELj1024ELj4ENS_18Kernel_traits_baseILj7168EfS2_S2_S2_fjLj1024EEEEELb0ELb1EEEvNS_9BwdParamsE,@function
        .size           _ZN10layer_norm22ln_bwd_finalize_kernelINS_22Kernel_traits_finalizeILj7168Ef6__halfS2_S2_fjLb0ELj1024ELj4ENS_18Kernel_traits_baseILj7168EfS2_S2_S2_fjLj1024EEEEELb0ELb1EEEvNS_9BwdParamsE,(.L_x_4561 - _ZN10layer_norm22ln_bwd_finalize_kernelINS_22Kernel_traits_finalizeILj7168Ef6__halfS2_S2_fjLb0ELj1024ELj4ENS_18Kernel_traits_baseILj7168EfS2_S2_S2_fjLj1024EEEEELb0ELb1EEEvNS_9BwdParamsE)
        .other          _ZN10layer_norm22ln_bwd_finalize_kernelINS_22Kernel_traits_finalizeILj7168Ef6__halfS2_S2_fjLb0ELj1024ELj4ENS_18Kernel_traits_baseILj7168EfS2_S2_S2_fjLj1024EEEEELb0ELb1EEEvNS_9BwdParamsE,@"STO_CUDA_ENTRY STV_DEFAULT"
_ZN10layer_norm22ln_bwd_finalize_kernelINS_22Kernel_traits_finalizeILj7168Ef6__halfS2_S2_fjLb0ELj1024ELj4ENS_18Kernel_traits_baseILj7168EfS2_S2_S2_fjLj1024EEEEELb0ELb1EEEvNS_9BwdParamsE:
.text._ZN10layer_norm22ln_bwd_finalize_kernelINS_22Kernel_traits_finalizeILj7168Ef6__halfS2_S2_fjLb0ELj1024ELj4ENS_18Kernel_traits_baseILj7168EfS2_S2_S2_fjLj1024EEEEELb0ELb1EEEvNS_9BwdParamsE:
        /* <DEDUP_REMOVED lines=26> */
.L_x_2740:
        /* <DEDUP_REMOVED lines=31> */
.L_x_2735:
        /* <DEDUP_REMOVED lines=34> */
.L_x_2734:
[----:B------:R-:W-:Y:S05]  /*05b0*/  BSYNC B1 ;  /* 0x0000000000017941 */ /* 0x000fea0003800000 */
.L_x_2733:
        /* <DEDUP_REMOVED lines=25> */
.L_x_2737:
[----:B------:R-:W-:Y:S05]  /*0750*/  BSYNC B1 ;  /* 0x0000000000017941 */ /* 0x000fea0003800000 */
.L_x_2736:
        /* <DEDUP_REMOVED lines=12> */
.L_x_2732:
[----:B------:R-:W-:Y:S05]  /*0820*/  BSYNC B0 ;  /* 0x0000000000007941 */ /* 0x000fea0003800000 */
.L_x_2731:
        /* <DEDUP_REMOVED lines=29> */
.L_x_2751:
[----:B------:R-:W-:Y:S01]  /*0a00*/  @!P1 SHF.R.U32.HI R12, RZ, 0x3, R0 ;  /* 0x00000003ff0c9819 */ /* 0x000fe20000011600 */
[----:B----4-:R-:W-:Y:S01]  /*0a10*/  FADD.FTZ R14, R9, R14 ;  /* 0x0000000e090e7221 */ /* 0x010fe20000010000 */
[----:B---3--:R-:W-:Y:S02]  /*0a20*/  FADD.FTZ R11, R10, R11 ;  /* 0x0000000b0a0b7221 */ /* 0x008fe40000010000 */
[----:B------:R-:W-:-:S05]  /*0a30*/  @!P1 LOP3.LUT R12, R12, 0x1ffffffc, RZ, 0xc0, !PT ;  /* 0x1ffffffc0c0c9812 */ /* 0x000fca00078ec0ff */
[----:B------:R3:W-:Y:S04]  /*0a40*/  @!P1 STS [R12+UR4+0x2000], R14 ;  /* 0x0020000e0c009988 */ /* 0x0007e80008000804 */
[----:B------:R3:W-:Y:S02]  /*0a50*/  @!P1 STS [R12+UR4+0x2080], R11 ;  /* 0x0020800b0c009988 */ /* 0x0007e40008000804 */
.L_x_2738:
        /* <DEDUP_REMOVED lines=15> */
.L_x_2739:
[----:B------:R-:W-:Y:S01]  /*0b50*/  HFMA2.MMA R19, -RZ, RZ, 0, 5.9604644775390625e-08 ;  /* 0x00000001ff137435 */ /* 0x000fe200000001ff */
[----:B0--3--:R-:W-:Y:S01]  /*0b60*/  MOV R20, R10 ;  /* 0x0000000a00147202 */ /* 0x009fe20000000f00 */
[----:B------:R-:W-:Y:S01]  /*0b70*/  IMAD.MOV.U32 R22, RZ, RZ, 0x1f ;  /* 0x0000001fff167424 */ /* 0x000fe200078e00ff */
[----:B------:R-:W-:-:S08]  /*0b80*/  MOV R17, 0xffffffff ;  /* 0xffffffff00117802 */ /* 0x000fd00000000f00 */
[----:B-12---:R-:W-:Y:S05]  /*0b90*/  WARPSYNC.COLLECTIVE R17, `(.L_x_2741) ;  /* 0x0000000011087348 */ /* 0x006fea0003c00000 */
[----:B------:R0:W3:Y:S02]  /*0ba0*/  SHFL.BFLY P2, R18, R20, R19, R22 ;  /* 0x0c00001314127389 */ /* 0x0000e40000040016 */
[----:B0123--:R-:W-:Y:S01]  /*0bb0*/  ENDCOLLECTIVE ;  /* 0x000000000000791b */ /* 0x00ffe20003800000 */
.L_x_2741:
[----:B------:R-:W-:Y:S01]  /*0bc0*/  HFMA2.MMA R19, -RZ, RZ, 0, 1.1920928955078125e-07 ;  /* 0x00000002ff137435 */ /* 0x000fe200000001ff */
[----:B------:R-:W-:-:S05]  /*0bd0*/  MOV R11, R18 ;  /* 0x00000012000b7202 */ /* 0x000fca0000000f00 */
[----:B------:R-:W-:-:S05]  /*0be0*/  FADD.FTZ R11, R10, R11 ;  /* 0x0000000b0a0b7221 */ /* 0x000fca0000010000 */
[----:B------:R-:W-:-:S07]  /*0bf0*/  MOV R20, R11 ;  /* 0x0000000b00147202 */ /* 0x000fce0000000f00 */
[----:B------:R-:W-:Y:S05]  /*0c00*/  WARPSYNC.COLLECTIVE R17, `(.L_x_2742) ;  /* 0x0000000011087348 */ /* 0x000fea0003c00000 */
[----:B------:R0:W1:Y:S02]  /*0c10*/  SHFL.BFLY P2, R18, R20, R19, R22 ;  /* 0x0c00001314127389 */ /* 0x0000640000040016 */
[----:B01----:R-:W-:Y:S01]  /*0c20*/  ENDCOLLECTIVE ;  /* 0x000000000000791b */ /* 0x003fe20003800000 */
.L_x_2742:
[----:B------:R-:W-:Y:S01]  /*0c30*/  HFMA2.MMA R19, -RZ, RZ, 0, 2.384185791015625e-07 ;  /* 0x00000004ff137435 */ /* 0x000fe200000001ff */
[----:B------:R-:W-:-:S04]  /*0c40*/  IMAD.MOV.U32 R12, RZ, RZ, R18 ;  /* 0x000000ffff0c7224 */ /* 0x000fc800078e0012 */
[----:B------:R-:W-:-:S05]  /*0c50*/  FADD.FTZ R12, R11, R12 ;  /* 0x0000000c0b0c7221 */ /* 0x000fca0000010000 */
[----:B------:R-:W-:-:S07]  /*0c60*/  MOV R20, R12 ;  /* 0x0000000c00147202 */ /* 0x000fce0000000f00 */
[----:B------:R-:W-:Y:S05]  /*0c70*/  WARPSYNC.COLLECTIVE R17, `(.L_x_2743) ;  /* 0x0000000011087348 */ /* 0x000fea0003c00000 */
[----:B------:R0:W1:Y:S02]  /*0c80*/  SHFL.BFLY P2, R18, R20, R19, R22 ;  /* 0x0c00001314127389 */ /* 0x0000640000040016 */
[----:B01----:R-:W-:Y:S01]  /*0c90*/  ENDCOLLECTIVE ;  /* 0x000000000000791b */ /* 0x003fe20003800000 */
.L_x_2743:
[----:B------:R-:W-:Y:S01]  /*0ca0*/  IMAD.MOV.U32 R19, RZ, RZ, 0x8 ;  /* 0x00000008ff137424 */ /* 0x000fe200078e00ff */
[----:B------:R-:W-:-:S05]  /*0cb0*/  MOV R13, R18 ;  /* 0x00000012000d7202 */ /* 0x000fca0000000f00 */
[----:B------:R-:W-:-:S05]  /*0cc0*/  FADD.FTZ R13, R12, R13 ;  /* 0x0000000d0c0d7221 */ /* 0x000fca0000010000 */
[----:B------:R-:W-:-:S07]  /*0cd0*/  MOV R20, R13 ;  /* 0x0000000d00147202 */ /* 0x000fce0000000f00 */
[----:B------:R-:W-:Y:S05]  /*0ce0*/  WARPSYNC.COLLECTIVE R17, `(.L_x_2744) ;  /* 0x0000000011087348 */ /* 0x000fea0003c00000 */
[----:B------:R0:W1:Y:S02]  /*0cf0*/  SHFL.BFLY P2, R18, R20, R19, R22 ;  /* 0x0c00001314127389 */ /* 0x0000640000040016 */
[----:B01----:R-:W-:Y:S01]  /*0d00*/  ENDCOLLECTIVE ;  /* 0x000000000000791b */ /* 0x003fe20003800000 */
.L_x_2744:
[----:B------:R-:W-:Y:S01]  /*0d10*/  HFMA2.MMA R19, -RZ, RZ, 0, 9.5367431640625e-07 ;  /* 0x00000010ff137435 */ /* 0x000fe200000001ff */
[----:B------:R-:W-:-:S05]  /*0d20*/  MOV R10, R18 ;  /* 0x00000012000a7202 */ /* 0x000fca0000000f00 */
[----:B------:R-:W-:-:S05]  /*0d30*/  FADD.FTZ R10, R13, R10 ;  /* 0x0000000a0d0a7221 */ /* 0x000fca0000010000 */
[----:B------:R-:W-:-:S07]  /*0d40*/  MOV R20, R10 ;  /* 0x0000000a00147202 */ /* 0x000fce0000000f00 */
[----:B------:R-:W-:Y:S05]  /*0d50*/  WARPSYNC.COLLECTIVE R17, `(.L_x_2745) ;  /* 0x0000000011087348 */ /* 0x000fea0003c00000 */
[----:B------:R0:W1:Y:S02]  /*0d60*/  SHFL.BFLY P2, R18, R20, R19, R22 ;  /* 0x0c00001314127389 */ /* 0x0000640000040016 */
[----:B01----:R-:W-:Y:S01]  /*0d70*/  ENDCOLLECTIVE ;  /* 0x000000000000791b */ /* 0x003fe20003800000 */
.L_x_2745:
[----:B------:R-:W-:Y:S01]  /*0d80*/  HFMA2.MMA R19, -RZ, RZ, 0, 5.9604644775390625e-08 ;  /* 0x00000001ff137435 */ /* 0x000fe200000001ff */
[----:B------:R-:W-:Y:S01]  /*0d90*/  IMAD.MOV.U32 R20, RZ, RZ, R9 ;  /* 0x000000ffff147224 */ /* 0x000fe200078e0009 */
[----:B------:R-:W-:-:S09]  /*0da0*/  MOV R11, R18 ;  /* 0x00000012000b7202 */ /* 0x000fd20000000f00 */
[----:B------:R-:W-:Y:S05]  /*0db0*/  WARPSYNC.COLLECTIVE R17, `(.L_x_2746) ;  /* 0x0000000011087348 */ /* 0x000fea0003c00000 */
[----:B------:R0:W1:Y:S02]  /*0dc0*/  SHFL.BFLY P2, R18, R20, R19, R22 ;  /* 0x0c00001314127389 */ /* 0x0000640000040016 */
[----:B01----:R-:W-:Y:S01]  /*0dd0*/  ENDCOLLECTIVE ;  /* 0x000000000000791b */ /* 0x003fe20003800000 */
.L_x_2746:
[----:B------:R-:W-:Y:S01]  /*0de0*/  HFMA2.MMA R19, -RZ, RZ, 0, 1.1920928955078125e-07 ;  /* 0x00000002ff137435 */ /* 0x000fe200000001ff */
[----:B------:R-:W-:-:S05]  /*0df0*/  MOV R12, R18 ;  /* 0x00000012000c7202 */ /* 0x000fca0000000f00 */
[----:B------:R-:W-:-:S05]  /*0e00*/  FADD.FTZ R14, R9, R12 ;  /* 0x0000000c090e7221 */ /* 0x000fca0000010000 */
[----:B------:R-:W-:-:S07]  /*0e10*/  MOV R20, R14 ;  /* 0x0000000e00147202 */ /* 0x000fce0000000f00 */
[----:B------:R-:W-:Y:S05]  /*0e20*/  WARPSYNC.COLLECTIVE R17, `(.L_x_2747) ;  /* 0x0000000011087348 */ /* 0x000fea0003c00000 */
[----:B------:R0:W1:Y:S02]  /*0e30*/  SHFL.BFLY P2, R18, R20, R19, R22 ;  /* 0x0c00001314127389 */ /* 0x0000640000040016 */
[----:B01----:R-:W-:Y:S01]  /*0e40*/  ENDCOLLECTIVE ;  /* 0x000000000000791b */ /* 0x003fe20003800000 */
.L_x_2747:
[----:B------:R-:W-:Y:S01]  /*0e50*/  HFMA2.MMA R19, -RZ, RZ, 0, 2.384185791015625e-07 ;  /* 0x00000004ff137435 */ /* 0x000fe200000001ff */
[----:B------:R-:W-:-:S04]  /*0e60*/  IMAD.MOV.U32 R13, RZ, RZ, R18 ;  /* 0x000000ffff0d7224 */ /* 0x000fc800078e0012 */
[----:B------:R-:W-:-:S05]  /*0e70*/  FADD.FTZ R15, R14, R13 ;  /* 0x0000000d0e0f7221 */ /* 0x000fca0000010000 */
[----:B------:R-:W-:-:S07]  /*0e80*/  MOV R20, R15 ;  /* 0x0000000f00147202 */ /* 0x000fce0000000f00 */
[----:B------:R-:W-:Y:S05]  /*0e90*/  WARPSYNC.COLLECTIVE R17, `(.L_x_2748) ;  /* 0x0000000011087348 */ /* 0x000fea0003c00000 */
[----:B------:R0:W1:Y:S02]  /*0ea0*/  SHFL.BFLY P2, R18, R20, R19, R22 ;  /* 0x0c00001314127389 */ /* 0x0000640000040016 */
[----:B01----:R-:W-:Y:S01]  /*0eb0*/  ENDCOLLECTIVE ;  /* 0x000000000000791b */ /* 0x003fe20003800000 */
.L_x_2748:
[----:B------:R-:W-:Y:S01]  /*0ec0*/  IMAD.MOV.U32 R19, RZ, RZ, 0x8 ;  /* 0x00000008ff137424 */ /* 0x000fe200078e00ff */
[----:B------:R-:W-:-:S05]  /*0ed0*/  MOV R16, R18 ;  /* 0x0000001200107202 */ /* 0x000fca0000000f00 */
[----:B------:R-:W-:-:S05]  /*0ee0*/  FADD.FTZ R16, R15, R16 ;  /* 0x000000100f107221 */ /* 0x000fca0000010000 */
[----:B------:R-:W-:-:S07]  /*0ef0*/  MOV R20, R16 ;  /* 0x0000001000147202 */ /* 0x000fce0000000f00 */
[----:B------:R-:W-:Y:S05]  /*0f00*/  WARPSYNC.COLLECTIVE R17, `(.L_x_2749) ;  /* 0x0000000011087348 */ /* 0x000fea0003c00000 */
[----:B------:R0:W1:Y:S02]  /*0f10*/  SHFL.BFLY P2, R18, R20, R19, R22 ;  /* 0x0c00001314127389 */ /* 0x0000640000040016 */
[----:B01----:R-:W-:Y:S01]  /*0f20*/  ENDCOLLECTIVE ;  /* 0x000000000000791b */ /* 0x003fe20003800000 */
.L_x_2749:
[----:B------:R-:W-:Y:S01]  /*0f30*/  HFMA2.MMA R19, -RZ, RZ, 0, 9.5367431640625e-07 ;  /* 0x00000010ff137435 */ /* 0x000fe200000001ff */
[----:B------:R-:W-:-:S05]  /*0f40*/  MOV R9, R18 ;  /* 0x0000001200097202 */ /* 0x000fca0000000f00 */
[----:B------:R-:W-:-:S05]  /*0f50*/  FADD.FTZ R9, R16, R9 ;  /* 0x0000000910097221 */ /* 0x000fca0000010000 */
[----:B------:R-:W-:-:S07]  /*0f60*/  MOV R20, R9 ;  /* 0x0000000900147202 */ /* 0x000fce0000000f00 */
[----:B------:R-:W-:Y:S05]  /*0f70*/  WARPSYNC.COLLECTIVE R17, `(.L_x_2750) ;  /* 0x0000000011087348 */ /* 0x000fea0003c00000 */
[----:B------:R0:W1:Y:S02]  /*0f80*/  SHFL.BFLY P2, R18, R20, R19, R22 ;  /* 0x0c00001314127389 */ /* 0x0000640000040016 */
[----:B01----:R-:W-:Y:S01]  /*0f90*/  ENDCOLLECTIVE ;  /* 0x000000000000791b */ /* 0x003fe20003800000 */
.L_x_2750:
[----:B------:R-:W-:Y:S01]  /*0fa0*/  MOV R14, R18 ;  /* 0x00000012000e7202 */ /* 0x000fe20000000f00 */
[----:B------:R-:W-:Y:S06]  /*0fb0*/  BRA `(.L_x_2751) ;  /* 0xfffffff800907947 */ /* 0x000fec000383ffff */
.L_x_2752:
        /* <DEDUP_REMOVED lines=12> */
.L_x_4561:


//--------------------- .text._ZN10layer_norm40ln_parallel_residual_bwd_finalize_kernelINS_22Kernel_traits_finalizeILj7168Ef6__halfS2_S2_fjLb0ELj1024ELj4ENS_18Kernel_traits_baseILj7168EfS2_S2_S2_fjLj1024EEEEELb1EEEvNS_9BwdParamsE --------------------------
	.section	.text._ZN10layer_norm40ln_parallel_residual_bwd_finalize_kernelINS_22Kernel_traits_finalizeILj7168Ef6__halfS2_S2_fjLb0ELj1024ELj4ENS_18Kernel_traits_baseILj7168EfS2_S2_S2_fjLj1024EEEEELb1EEEvNS_9BwdParamsE,"ax",@progbits
	.align	128
        .global         _ZN10layer_norm40ln_parallel_residual_bwd_finalize_kernelINS_22Kernel_traits_finalizeILj7168Ef6__halfS2_S2_fjLb0ELj1024ELj4ENS_18Kernel_traits_baseILj7168EfS2_S2_S2_fjLj1024EEEEELb1EEEvNS_9BwdParamsE
        .type           _ZN10layer_norm40ln_parallel_residual_bwd_finalize_kernelINS_22Kernel_traits_finalizeILj7168Ef6__halfS2_S2_fjLb0ELj1024ELj4ENS_18Kernel_traits_baseILj7168EfS2_S2_S2_fjLj1024EEEEELb1EEEvNS_9BwdParamsE,@function
        .size           _ZN10layer_norm40ln_parallel_residual_bwd_finalize_kernelINS_22Kernel_traits_finalizeILj7168Ef6__halfS2_S2_fjLb0ELj1024ELj4ENS_18Kernel_traits_baseILj7168EfS2_S2_S2_fjLj1024EEEEELb1EEEvNS_9BwdParamsE,(.L_x_4562 - _ZN10layer_norm40ln_parallel_residual_bwd_finalize_kernelINS_22Kernel_traits_finalizeILj7168Ef6__halfS2_S2_fjLb0ELj1024ELj4ENS_18Kernel_traits_baseILj7168EfS2_S2_S2_fjLj1024EEEEELb1EEEvNS_9BwdParamsE)
        .other          _ZN10layer_norm40ln_parallel_residual_bwd_finalize_kernelINS_22Kernel_traits_finalizeILj7168Ef6__halfS2_S2_fjLb0ELj1024ELj4ENS_18Kernel_traits_baseILj7168EfS2_S2_S2_fjLj1024EEEEELb1EEEvNS_9BwdParamsE,@"STO_CUDA_ENTRY STV_DEFAULT"
_ZN10layer_norm40ln_parallel_residual_bwd_finalize_kernelINS_22Kernel_traits_finalizeILj7168Ef6__halfS2_S2_fjLb0ELj1024ELj4ENS_18Kernel_traits_baseILj7168EfS2_S2_S2_fjLj1024EEEEELb1EEEvNS_9BwdParamsE:
.text._ZN10layer_norm40ln_parallel_residual_bwd_finalize_kernelINS_22Kernel_traits_finalizeILj7168Ef6__halfS2_S2_fjLb0ELj1024ELj4ENS_18Kernel_traits_baseILj7168EfS2_S2_S2_fjLj1024EEEEELb1EEEvNS_9BwdParamsE:
        /* <DEDUP_REMOVED lines=23> */
.L_x_2764:
        /* <DEDUP_REMOVED lines=41> */
.L_x_2757:
        /* <DEDUP_REMOVED lines=62> */
.L_x_2756:
[----:B------:R-:W-:Y:S05]  /*07e0*/  BSYNC B1 ;  /* 0x0000000000017941 */ /* 0x000fea0003800000 */
.L_x_2755:
        /* <DEDUP_REMOVED lines=39> */
.L_x_2759:
[----:B------:R-:W-:Y:S05]  /*0a60*/  BSYNC B1 ;  /* 0x0000000000017941 */ /* 0x000fea0003800000 */
.L_x_2758:
        /* <DEDUP_REMOVED lines=20> */
.L_x_2754:
[----:B------:R-:W-:Y:S05]  /*0bb0*/  BSYNC B0 ;  /* 0x0000000000007941 */ /* 0x000fea0003800000 */
.L_x_2753:
        /* <DEDUP_REMOVED lines=54> */
.L_x_2785:
        /* <DEDUP_REMOVED lines=10> */
.L_x_2760:
        /* <DEDUP_REMOVED lines=22> */
.L_x_2763:
[----:B------:R-:W-:Y:S05]  /*1120*/  BSYNC B0 ;  /* 0x0000000000007941 */ /* 0x000fea0003800000 */
.L_x_2762:
[C---:B------:R-:W-:Y:S02]  /*1130*/  ISETP.GT.U32.AND P1, PT, R4.reuse, -0x1c01, PT ;  /* 0xffffe3ff0400780c */ /* 0x040fe40003f24070 */
[----:B------:R-:W-:Y:S02]  /*1140*/  IADD3 R4, R4, 0x1c00, RZ ;  /* 0x00001c0004047810 */ /* 0x000fe40007ffe0ff */
[----:B------:R-:W-:-:S09]  /*1150*/  IADD3 R5, R5, 0xe00, RZ ;  /* 0x00000e0005057810 */ /* 0x000fd20007ffe0ff */
[----:B------:R-:W-:Y:S05]  /*1160*/  @P1 BRA `(.L_x_2764) ;  /* 0xfffffff000001947 */ /* 0x000fea000383ffff */
[----:B------:R-:W-:Y:S05]  /*1170*/  EXIT ;  /* 0x000000000000794d */ /* 0x000fea0003800000 */
.L_x_2761:
[----:B------:R-:W-:Y:S01]  /*1180*/  HFMA2.MMA R13, -RZ, RZ, 0, 5.9604644775390625e-08 ;  /* 0x00000001ff0d7435 */ /* 0x000fe200000001ff */
[----:B0-----:R-:W-:Y:S02]  /*1190*/  MOV R26, R9 ;  /* 0x00000009001a7202 */ /* 0x001fe40000000f00 */
[----:B------:R-:W-:Y:S02]  /*11a0*/  MOV R12, 0x1f ;  /* 0x0000001f000c7802 */ /* 0x000fe40000000f00 */
[----:B------:R-:W-:-:S07]  /*11b0*/  MOV R11, 0xffffffff ;  /* 0xffffffff000b7802 */ /* 0x000fce0000000f00 */
[----:B-1234-:R-:W-:Y:S05]  /*11c0*/  WARPSYNC.COLLECTIVE R11, `(.L_x_2765) ;  /* 0x000000000b087348 */ /* 0x01efea0003c00000 */
[----:B------:R0:W0:Y:S02]  /*11d0*/  SHFL.BFLY P2, R16, R26, R13, R12 ;  /* 0x0c00000d1a107389 */ /* 0x000024000004000c */
[----:B01234-:R-:W-:Y:S01]  /*11e0*/  ENDCOLLECTIVE ;  /* 0x000000000000791b */ /* 0x01ffe20003800000 */
.L_x_2765:
[----:B------:R-:W-:Y:S01]  /*11f0*/  HFMA2.MMA R13, -RZ, RZ, 0, 1.1920928955078125e-07 ;  /* 0x00000002ff0d7435 */ /* 0x000fe200000001ff */
[----:B------:R-:W-:-:S05]  /*1200*/  FADD.FTZ R10, R9, R16 ;  /* 0x00000010090a7221 */ /* 0x000fca0000010000 */
[----:B------:R-:W-:-:S07]  /*1210*/  MOV R26, R10 ;  /* 0x0000000a001a7202 */ /* 0x000fce0000000f00 */
[----:B------:R-:W-:Y:S05]  /*1220*/  WARPSYNC.COLLECTIVE R11, `(.L_x_2766) ;  /* 0x000000000b087348 */ /* 0x000fea0003c00000 */
[----:B------:R0:W1:Y:S02]  /*1230*/  SHFL.BFLY P2, R16, R26, R13, R12 ;  /* 0x0c00000d1a107389 */ /* 0x000064000004000c */
[----:B01----:R-:W-:Y:S01]  /*1240*/  ENDCOLLECTIVE ;  /* 0x000000000000791b */ /* 0x003fe20003800000 */
.L_x_2766:
[----:B------:R-:W-:Y:S01]  /*1250*/  HFMA2.MMA R13, -RZ, RZ, 0, 2.384185791015625e-07 ;  /* 0x00000004ff0d7435 */ /* 0x000fe200000001ff */
[----:B------:R-:W-:-:S05]  /*1260*/  FADD.FTZ R9, R10, R16 ;  /* 0x000000100a097221 */ /* 0x000fca0000010000 */
[----:B------:R-:W-:-:S07]  /*1270*/  MOV R26, R9 ;  /* 0x00000009001a7202 */ /* 0x000fce0000000f00 */
[----:B------:R-:W-:Y:S05]  /*1280*/  WARPSYNC.COLLECTIVE R11, `(.L_x_2767) ;  /* 0x000000000b087348 */ /* 0x000fea0003c00000 */
[----:B------:R0:W1:Y:S02]  /*1290*/  SHFL.BFLY P2, R16, R26, R13, R12 ;  /* 0x0c00000d1a107389 */ /* 0x000064000004000c */
[----:B01----:R-:W-:Y:S01]  /*12a0*/  ENDCOLLECTIVE ;  /* 0x000000000000791b */ /* 0x003fe20003800000 */
.L_x_2767:
[----:B------:R-:W-:Y:S01]  /*12b0*/  HFMA2.MMA R13, -RZ, RZ, 0, 4.76837158203125e-07 ;  /* 0x00000008ff0d7435 */ /* 0x000fe200000001ff */
[----:B------:R-:W-:-:S05]  /*12c0*/  FADD.FTZ R18, R9, R16 ;  /* 0x0000001009127221 */ /* 0x000fca0000010000 */
[----:B------:R-:W-:-:S07]  /*12d0*/  MOV R26, R18 ;  /* 0x00000012001a7202 */ /* 0x000fce0000000f00 */
[----:B------:R-:W-:Y:S05]  /*12e0*/  WARPSYNC.COLLECTIVE R11, `(.L_x_2768) ;  /* 0x000000000b087348 */ /* 0x000fea0003c00000 */
[----:B------:R0:W1:Y:S02]  /*12f0*/  SHFL.BFLY P2, R16, R26, R13, R12 ;  /* 0x0c00000d1a107389 */ /* 0x000064000004000c */
[----:B01----:R-:W-:Y:S01]  /*1300*/  ENDCOLLECTIVE ;  /* 0x000000000000791b */ /* 0x003fe20003800000 */
.L_x_2768:
[----:B------:R-:W-:Y:S01]  /*1310*/  HFMA2.MMA R13, -RZ, RZ, 0, 9.5367431640625e-07 ;  /* 0x00000010ff0d7435 */ /* 0x000fe200000001ff */
[----:B------:R-:W-:-:S05]  /*1320*/  FADD.FTZ R10, R18, R16 ;  /* 0x00000010120a7221 */ /* 0x000fca0000010000 */
[----:B------:R-:W-:-:S07]  /*1330*/  MOV R26, R10 ;  /* 0x0000000a001a7202 */ /* 0x000fce0000000f00 */
[----:B------:R-:W-:Y:S05]  /*1340*/  WARPSYNC.COLLECTIVE R11, `(.L_x_2769) ;  /* 0x000000000b087348 */ /* 0x000fea0003c00000 */
[----:B------:R0:W1:Y:S02]  /*1350*/  SHFL.BFLY P2, R16, R26, R13, R12 ;  /* 0x0c00000d1a107389 */ /* 0x000064000004000c */
[----:B01----:R-:W-:Y:S01]  /*1360*/  ENDCOLLECTIVE ;  /* 0x000000000000791b */ /* 0x003fe20003800000 */
.L_x_2769:
[----:B------:R-:W-:Y:S01]  /*1370*/  HFMA2.MMA R13, -RZ, RZ, 0, 5.9604644775390625e-08 ;  /* 0x00000001ff0d7435 */ /* 0x000fe200000001ff */
[----:B------:R-:W-:Y:S02]  /*1380*/  MOV R26, R14 ;  /* 0x0000000e001a7202 */ /* 0x000fe40000000f00 */
[----:B------:R-:W-:-:S08]  /*1390*/  MOV R9, R16 ;  /* 0x0000001000097202 */ /* 0x000fd00000000f00 */
[----:B------:R-:W-:Y:S05]  /*13a0*/  WARPSYNC.COLLECTIVE R11, `(.L_x_2770) ;  /* 0x000000000b087348 */ /* 0x000fea0003c00000 */
[----:B------:R0:W1:Y:S02]  /*13b0*/  SHFL.BFLY P2, R16, R26, R13, R12 ;  /* 0x0c00000d1a107389 */ /* 0x000064000004000c */
[----:B01----:R-:W-:Y:S01]  /*13c0*/  ENDCOLLECTIVE ;  /* 0x000000000000791b */ /* 0x003fe20003800000 */
.L_x_2770:
[----:B------:R-:W-:Y:S01]  /*13d0*/  HFMA2.MMA R13, -RZ, RZ, 0, 1.1920928955078125e-07 ;  /* 0x00000002ff0d7435 */ /* 0x000fe200000001ff */
[----:B------:R-:W-:-:S05]  /*13e0*/  MOV R15, R16 ;  /* 0x00000010000f7202 */ /* 0x000fca0000000f00 */
[----:B------:R-:W-:-:S05]  /*13f0*/  FADD.FTZ R15, R14, R15 ;  /* 0x0000000f0e0f7221 */ /* 0x000fca0000010000 */
[----:B------:R-:W-:-:S07]  /*1400*/  MOV R26, R15 ;  /* 0x0000000f001a7202 */ /* 0x000fce0000000f00 */
[----:B------:R-:W-:Y:S05]  /*1410*/  WARPSYNC.COLLECTIVE R11, `(.L_x_2771) ;  /* 0x000000000b087348 */ /* 0x000fea0003c00000 */
[----:B------:R0:W1:Y:S02]  /*1420*/  SHFL.BFLY P2, R16, R26, R13, R12 ;  /* 0x0c00000d1a107389 */ /* 0x000064000004000c */
[----:B01----:R-:W-:Y:S01]  /*1430*/  ENDCOLLECTIVE ;  /* 0x000000000000791b */ /* 0x003fe20003800000 */
.L_x_2771:
[----:B------:R-:W-:Y:S01]  /*1440*/  HFMA2.MMA R13, -RZ, RZ, 0, 2.384185791015625e-07 ;  /* 0x00000004ff0d7435 */ /* 0x000fe200000001ff */
[----:B------:R-:W-:-:S05]  /*1450*/  MOV R18, R16 ;  /* 0x0000001000127202 */ /* 0x000fca0000000f00 */
[----:B------:R-:W-:-:S05]  /*1460*/  FADD.FTZ R14, R15, R18 ;  /* 0x000000120f0e7221 */ /* 0x000fca0000010000 */
[----:B------:R-:W-:-:S07]  /*1470*/  MOV R26, R14 ;  /* 0x0000000e001a7202 */ /* 0x000fce0000000f00 */
[----:B------:R-:W-:Y:S05]  /*1480*/  WARPSYNC.COLLECTIVE R11, `(.L_x_2772) ;  /* 0x000000000b087348 */ /* 0x000fea0003c00000 */
[----:B------:R0:W1:Y:S02]  /*1490*/  SHFL.BFLY P2, R16, R26, R13, R12 ;  /* 0x0c00000d1a107389 */ /* 0x000064000004000c */
[----:B01----:R-:W-:Y:S01]  /*14a0*/  ENDCOLLECTIVE ;  /* 0x000000000000791b */ /* 0x003fe20003800000 */
.L_x_2772:
[----:B------:R-:W-:Y:S01]  /*14b0*/  HFMA2.MMA R13, -RZ, RZ, 0, 4.76837158203125e-07 ;  /* 0x00000008ff0d7435 */ /* 0x000fe200000001ff */
[----:B------:R-:W-:-:S05]  /*14c0*/  MOV R17, R16 ;  /* 0x0000001000117202 */ /* 0x000fca0000000f00 */
[----:B------:R-:W-:-:S05]  /*14d0*/  FADD.FTZ R19, R14, R17 ;  /* 0x000000110e137221 */ /* 0x000fca0000010000 */
[----:B------:R-:W-:-:S07]  /*14e0*/  MOV R26, R19 ;  /* 0x00000013001a7202 */ /* 0x000fce0000000f00 */
[----:B------:R-:W-:Y:S05]  /*14f0*/  WARPSYNC.COLLECTIVE R11, `(.L_x_2773) ;  /* 0x000000000b087348 */ /* 0x000fea0003c00000 */
[----:B------:R0:W1:Y:S02]  /*1500*/  SHFL.BFLY P2, R16, R26, R13, R12 ;  /* 0x0c00000d1a107389 */ /* 0x000064000004000c */
[----:B01----:R-:W-:Y:S01]  /*1510*/  ENDCOLLECTIVE ;  /* 0x000000000000791b */ /* 0x003fe20003800000 */
.L_x_2773:
[----:B------:R-:W-:Y:S01]  /*1520*/  HFMA2.MMA R13, -RZ, RZ, 0, 9.5367431640625e-07 ;  /* 0x00000010ff0d7435 */ /* 0x000fe200000001ff */
[----:B------:R-:W-:-:S05]  /*1530*/  MOV R20, R16 ;  /* 0x0000001000147202 */ /* 0x000fca0000000f00 */
[----:B------:R-:W-:-:S05]  /*1540*/  FADD.FTZ R15, R19, R20 ;  /* 0x00000014130f7221 */ /* 0x000fca0000010000 */
[----:B------:R-:W-:-:S07]  /*1550*/  MOV R26, R15 ;  /* 0x0000000f001a7202 */ /* 0x000fce0000000f00 */
[----:B------:R-:W-:Y:S05]  /*1560*/  WARPSYNC.COLLECTIVE R11, `(.L_x_2774) ;  /* 0x000000000b087348 */ /* 0x000fea0003c00000 */
[----:B------:R0:W1:Y:S02]  /*1570*/  SHFL.BFLY P2, R16, R26, R13, R12 ;  /* 0x0c00000d1a107389 */ /* 0x000064000004000c */
[----:B01----:R-:W-:Y:S01]  /*1580*/  ENDCOLLECTIVE ;  /* 0x000000000000791b */ /* 0x003fe20003800000 */
.L_x_2774:
[----:B------:R-:W-:Y:S01]  /*1590*/  HFMA2.MMA R13, -RZ, RZ, 0, 5.9604644775390625e-08 ;  /* 0x00000001ff0d7435 */ /* 0x000fe200000001ff */
[----:B------:R-:W-:Y:S02]  /*15a0*/  MOV R26, R8 ;  /* 0x00000008001a7202 */ /* 0x000fe40000000f00 */
[----:B------:R-:W-:-:S08]  /*15b0*/  MOV R14, R16 ;  /* 0x00000010000e7202 */ /* 0x000fd00000000f00 */
[----:B------:R-:W-:Y:S05]  /*15c0*/  WARPSYNC.COLLECTIVE R11, `(.L_x_2775) ;  /* 0x000000000b087348 */ /* 0x000fea0003c00000 */
[----:B------:R0:W1:Y:S02]  /*15d0*/  SHFL.BFLY P2, R16, R26, R13, R12 ;  /* 0x0c00000d1a107389 */ /* 0x000064000004000c */
[----:B01----:R-:W-:Y:S01]  /*15e0*/  ENDCOLLECTIVE ;  /* 0x000000000000791b */ /* 0x003fe20003800000 */
.L_x_2775:
[----:B------:R-:W-:Y:S01]  /*15f0*/  HFMA2.MMA R13, -RZ, RZ, 0, 1.1920928955078125e-07 ;  /* 0x00000002ff0d7435 */ /* 0x000fe200000001ff */
[----:B------:R-:W-:-:S05]  /*1600*/  MOV R17, R16 ;  /* 0x0000001000117202 */ /* 0x000fca0000000f00 */
[----:B------:R-:W-:-:S05]  /*1610*/  FADD.FTZ R19, R8, R17 ;  /* 0x0000001108137221 */ /* 0x000fca0000010000 */
[----:B------:R-:W-:-:S07]  /*1620*/  MOV R26, R19 ;  /* 0x00000013001a7202 */ /* 0x000fce0000000f00 */
[----:B------:R-:W-:Y:S05]  /*1630*/  WARPSYNC.COLLECTIVE R11, `(.L_x_2776) ;  /* 0x000000000b087348 */ /* 0x000fea0003c00000 */
[----:B------:R0:W1:Y:S02]  /*1640*/  SHFL.BFLY P2, R16, R26, R13, R12 ;  /* 0x0c00000d1a107389 */ /* 0x000064000004000c */
[----:B01----:R-:W-:Y:S01]  /*1650*/  ENDCOLLECTIVE ;  /* 0x000000000000791b */ /* 0x003fe20003800000 */
.L_x_2776:
[----:B------:R-:W-:Y:S01]  /*1660*/  HFMA2.MMA R13, -RZ, RZ, 0, 2.384185791015625e-07 ;  /* 0x00000004ff0d7435 */ /* 0x000fe200000001ff */
[----:B------:R-:W-:-:S05]  /*1670*/  MOV R20, R16 ;  /* 0x0000001000147202 */ /* 0x000fca0000000f00 */
[----:B------:R-:W-:-:S05]  /*1680*/  FADD.FTZ R8, R19, R20 ;  /* 0x0000001413087221 */ /* 0x000fca0000010000 */
[----:B------:R-:W-:-:S07]  /*1690*/  MOV R26, R8 ;  /* 0x00000008001a7202 */ /* 0x000fce0000000f00 */
[----:B------:R-:W-:Y:S05]  /*16a0*/  WARPSYNC.COLLECTIVE R11, `(.L_x_2777) ;  /* 0x000000000b087348 */ /* 0x000fea0003c00000 */
[----:B------:R0:W1:Y:S02]  /*16b0*/  SHFL.BFLY P2, R16, R26, R13, R12 ;  /* 0x0c00000d1a107389 */ /* 0x000064000004000c */
[----:B01----:R-:W-:Y:S01]  /*16c0*/  ENDCOLLECTIVE ;  /* 0x000000000000791b */ /* 0x003fe20003800000 */
.L_x_2777:
[----:B------:R-:W-:Y:S01]  /*16d0*/  HFMA2.MMA R13, -RZ, RZ, 0, 4.76837158203125e-07 ;  /* 0x00000008ff0d7435 */ /* 0x000fe200000001ff */
[----:B------:R-:W-:-:S05]  /*16e0*/  MOV R21, R16 ;  /* 0x0000001000157202 */ /* 0x000fca0000000f00 */
[----:B------:R-:W-:-:S05]  /*16f0*/  FADD.FTZ R21, R8, R21 ;  /* 0x0000001508157221 */ /* 0x000fca0000010000 */
[----:B------:R-:W-:-:S07]  /*1700*/  MOV R26, R21 ;  /* 0x00000015001a7202 */ /* 0x000fce0000000f00 */
[----:B------:R-:W-:Y:S05]  /*1710*/  WARPSYNC.COLLECTIVE R11, `(.L_x_2778) ;  /* 0x000000000b087348 */ /* 0x000fea0003c00000 */
[----:B------:R0:W1:Y:S02]  /*1720*/  SHFL.BFLY P2, R16, R26, R13, R12 ;  /* 0x0c00000d1a107389 */ /* 0x000064000004000c */
[----:B01----:R-:W-:Y:S01]  /*1730*/  ENDCOLLECTIVE ;  /* 0x000000000000791b */ /* 0x003fe20003800000 */
.L_x_2778:
[----:B------:R-:W-:Y:S01]  /*1740*/  HFMA2.MMA R13, -RZ, RZ, 0, 9.5367431640625e-07 ;  /* 0x00000010ff0d7435 */ /* 0x000fe200000001ff */
[----:B------:R-:W-:-:S05]  /*1750*/  MOV R22, R16 ;  /* 0x0000001000167202 */ /* 0x000fca0000000f00 */
[----:B------:R-:W-:-:S05]  /*1760*/  FADD.FTZ R17, R21, R22 ;  /* 0x0000001615117221 */ /* 0x000fca0000010000 */
[----:B------:R-:W-:-:S07]  /*1770*/  MOV R26, R17 ;  /* 0x00000011001a7202 */ /* 0x000fce0000000f00 */
[----:B------:R-:W-:Y:S05]  /*1780*/  WARPSYNC.COLLECTIVE R11, `(.L_x_2779) ;  /* 0x000000000b087348 */ /* 0x000fea0003c00000 */
[----:B------:R0:W1:Y:S02]  /*1790*/  SHFL.BFLY P2, R16, R26, R13, R12 ;  /* 0x0c00000d1a107389 */ /* 0x000064000004000c */
[----:B01----:R-:W-:Y:S01]  /*17a0*/  ENDCOLLECTIVE ;  /* 0x000000000000791b */ /* 0x003fe20003800000 */
.L_x_2779:
[----:B------:R-:W-:Y:S01]  /*17b0*/  HFMA2.MMA R13, -RZ, RZ, 0, 5.9604644775390625e-08 ;  /* 0x00000001ff0d7435 */ /* 0x000fe200000001ff */
[----:B------:R-:W-:Y:S02]  /*17c0*/  MOV R26, R7 ;  /* 0x00000007001a7202 */ /* 0x000fe40000000f00 */
[----:B------:R-:W-:-:S08]  /*17d0*/  MOV R8, R16 ;  /* 0x0000001000087202 */ /* 0x000fd00000000f00 */
[----:B------:R-:W-:Y:S05]  /*17e0*/  WARPSYNC.COLLECTIVE R11, `(.L_x_2780) ;  /* 0x000000000b087348 */ /* 0x000fea0003c00000 */
[----:B------:R0:W1:Y:S02]  /*17f0*/  SHFL.BFLY P2, R16, R26, R13, R12 ;  /* 0x0c00000d1a107389 */ /* 0x000064000004000c */
[----:B01----:R-:W-:Y:S01]  /*1800*/  ENDCOLLECTIVE ;  /* 0x000000000000791b */ /* 0x003fe20003800000 */
.L_x_2780:
[----:B------:R-:W-:Y:S01]  /*1810*/  HFMA2.MMA R13, -RZ, RZ, 0, 1.1920928955078125e-07 ;  /* 0x00000002ff0d7435 */ /* 0x000fe200000001ff */
[----:B------:R-:W-:-:S05]  /*1820*/  MOV R18, R16 ;  /* 0x0000001000127202 */ /* 0x000fca0000000f00 */
[----:B------:R-:W-:-:S05]  /*1830*/  FADD.FTZ R22, R7, R18 ;  /* 0x0000001207167221 */ /* 0x000fca0000010000 */
[----:B------:R-:W-:-:S07]  /*1840*/  MOV R26, R22 ;  /* 0x00000016001a7202 */ /* 0x000fce0000000f00 */
[----:B------:R-:W-:Y:S05]  /*1850*/  WARPSYNC.COLLECTIVE R11, `(.L_x_2781) ;  /* 0x000000000b087348 */ /* 0x000fea0003c00000 */
[----:B------:R0:W1:Y:S02]  /*1860*/  SHFL.BFLY P2, R16, R26, R13, R12 ;  /* 0x0c00000d1a107389 */ /* 0x000064000004000c */
[----:B01----:R-:W-:Y:S01]  /*1870*/  ENDCOLLECTIVE ;  /* 0x000000000000791b */ /* 0x003fe20003800000 */
.L_x_2781:
[----:B------:R-:W-:Y:S01]  /*1880*/  HFMA2.MMA R13, -RZ, RZ, 0, 2.384185791015625e-07 ;  /* 0x00000004ff0d7435 */ /* 0x000fe200000001ff */
[----:B------:R-:W-:-:S05]  /*1890*/  MOV R21, R16 ;  /* 0x0000001000157202 */ /* 0x000fca0000000f00 */
[----:B------:R-:W-:-:S05]  /*18a0*/  FADD.FTZ R7, R22, R21 ;  /* 0x0000001516077221 */ /* 0x000fca0000010000 */
[----:B------:R-:W-:-:S07]  /*18b0*/  MOV R26, R7 ;  /* 0x00000007001a7202 */ /* 0x000fce0000000f00 */
[----:B------:R-:W-:Y:S05]  /*18c0*/  WARPSYNC.COLLECTIVE R11, `(.L_x_2782) ;  /* 0x000000000b087348 */ /* 0x000fea0003c00000 */
[----:B------:R0:W1:Y:S02]  /*18d0*/  SHFL.BFLY P2, R16, R26, R13, R12 ;  /* 0x0c00000d1a107389 */ /* 0x000064000004000c */
[----:B01----:R-:W-:Y:S01]  /*18e0*/  ENDCOLLECTIVE ;  /* 0x000000000000791b */ /* 0x003fe20003800000 */
.L_x_2782:
[----:B------:R-:W-:Y:S01]  /*18f0*/  HFMA2.MMA R13, -RZ, RZ, 0, 4.76837158203125e-07 ;  /* 0x00000008ff0d7435 */ /* 0x000fe200000001ff */
[----:B------:R-:W-:-:S05]  /*1900*/  MOV R20, R16 ;  /* 0x0000001000147202 */ /* 0x000fca0000000f00 */
[----:B------:R-:W-:-:S05]  /*1910*/  FADD.FTZ R23, R7, R20 ;  /* 0x0000001407177221 */ /* 0x000fca0000010000 */
[----:B------:R-:W-:-:S07]  /*1920*/  MOV R26, R23 ;  /* 0x00000017001a7202 */ /* 0x000fce0000000f00 */
[----:B------:R-:W-:Y:S05]  /*1930*/  WARPSYNC.COLLECTIVE R11, `(.L_x_2783) ;  /* 0x000000000b087348 */ /* 0x000fea0003c00000 */
[----:B------:R0:W1:Y:S02]  /*1940*/  SHFL.BFLY P2, R16, R26, R13, R12 ;  /* 0x0c00000d1a107389 */ /* 0x000064000004000c */
[----:B01----:R-:W-:Y:S01]  /*1950*/  ENDCOLLECTIVE ;  /* 0x000000000000791b */ /* 0x003fe20003800000 */
.L_x_2783:
[----:B------:R-:W-:Y:S01]  /*1960*/  HFMA2.MMA R13, -RZ, RZ, 0, 9.5367431640625e-07 ;  /* 0x00000010ff0d7435 */ /* 0x000fe200000001ff */
[----:B------:R-:W-:-:S05]  /*1970*/  MOV R24, R16 ;  /* 0x0000001000187202 */ /* 0x000fca0000000f00 */
[----:B------:R-:W-:-:S05]  /*1980*/  FADD.FTZ R24, R23, R24 ;  /* 0x0000001817187221 */ /* 0x000fca0000010000 */
[----:B------:R-:W-:-:S07]  /*1990*/  MOV R26, R24 ;  /* 0x00000018001a7202 */ /* 0x000fce0000000f00 */
[----:B------:R-:W-:Y:S05]  /*19a0*/  WARPSYNC.COLLECTIVE R11, `(.L_x_2784) ;  /* 0x000000000b087348 */ /* 0x000fea0003c00000 */
[----:B------:R0:W1:Y:S02]  /*19b0*/  SHFL.BFLY P2, R16, R26, R13, R12 ;  /* 0x0c00000d1a107389 */ /* 0x000064000004000c */
[----:B01----:R-:W-:Y:S01]  /*19c0*/  ENDCOLLECTIVE ;  /* 0x000000000000791b */ /* 0x003fe20003800000 */
.L_x_2784:
[----:B------:R-:W-:Y:S05]  /*19d0*/  BRA `(.L_x_2785) ;  /* 0xfffffff400507947 */ /* 0x000fea000383ffff */
.L_x_2786:
        /* <DEDUP_REMOVED lines=10> */
.L_x_4562:


//--------------------- .text._ZN10layer_norm31ln_parallel_residual_bwd_kernelINS_13Kernel_traitsIf6__halfS2_S2_fjLj7168ELj1ELj1ELj8ELj8ENS_18Kernel_traits_baseILj7168EfS2_S2_S2_fjLj256EEEEELb1ELb1ELb1EEEvNS_9BwdParamsE --------------------------
	.section	.text._ZN10layer_norm31ln_parallel_residual_bwd_kernelINS_13Kernel_traitsIf6__halfS2_S2_fjLj7168ELj1ELj1ELj8ELj8ENS_18Kernel_traits_baseILj7168EfS2_S2_S2_fjLj256EEEEELb1ELb1ELb1EEEvNS_9BwdParamsE,"ax",@progbits
	.align	128
        .global         _ZN10layer_norm31ln_parallel_residual_bwd_kernelINS_13Kernel_traitsIf6__halfS2_S2_fjLj7168ELj1ELj1ELj8ELj8ENS_18Kernel_traits_baseILj7168EfS2_S2_S2_fjLj256EEEEELb1ELb1ELb1EEEvNS_9BwdParamsE
        .type           _ZN10layer_norm31ln_parallel_residual_bwd_kernelINS_13Kernel_traitsIf6__halfS2_S2_fjLj7168ELj1ELj1ELj8ELj8ENS_18Kernel_traits_baseILj7168EfS2_S2_S2_fjLj256EEEEELb1ELb1ELb1EEEvNS_9BwdParamsE,@function
        .size           _ZN10layer_norm31ln_parallel_residual_bwd_kernelINS_13Kernel_traitsIf6__halfS2_S2_fjLj7168ELj1ELj1ELj8ELj8ENS_18Kernel_traits_baseILj7168EfS2_S2_S2_fjLj256EEEEELb1ELb1ELb1EEEvNS_9BwdParamsE,(.L_x_4563 - _ZN10layer_norm31ln_parallel_residual_bwd_kernelINS_13Kernel_traitsIf6__halfS2_S2_fjLj7168ELj1ELj1ELj8ELj8ENS_18Kernel_traits_baseILj7168EfS2_S2_S2_fjLj256EEEEELb1ELb1ELb1EEEvNS_9BwdParamsE)
        .other          _ZN10layer_norm31ln_parallel_residual_bwd_kernelINS_13Kernel_traitsIf6__halfS2_S2_fjLj7168ELj1ELj1ELj8ELj8ENS_18Kernel_traits_baseILj7168EfS2_S2_S2_fjLj256EEEEELb1ELb1ELb1EEEvNS_9BwdParamsE,@"STO_CUDA_ENTRY STV_DEFAULT"
_ZN10layer_norm31ln_parallel_residual_bwd_kernelINS_13Kernel_traitsIf6__halfS2_S2_fjLj7168ELj1ELj1ELj8ELj8ENS_18Kernel_traits_baseILj7168EfS2_S2_S2_fjLj256EEEEELb1ELb1ELb1EEEvNS_9BwdParamsE:
.text._ZN10layer_norm31ln_parallel_residual_bwd_kernelINS_13Kernel_traitsIf6__halfS2_S2_fjLj7168ELj1ELj1ELj8ELj8ENS_18Kernel_traits_baseILj7168EfS2_S2_S2_fjLj256EEEEELb1ELb1ELb1EEEvNS_9BwdParamsE:
        /* <DEDUP_REMOVED lines=46> */
.L_x_2787:
        /* <DEDUP_REMOVED lines=25> */
[----:B------:R-:W-:Y:S02]  /*0470*/  MOV R109, RZ ;  /* 0x000000ff006d7202 */ /* 0x000fe40000000f00 */
[----:B------:R-:W-:Y:S01]  /*0480*/  CS2R R106, SRZ ;  /* 0x00000000006a7805 */ /* 0x000fe2000001ff00 */
[----:B------:R-:W-:Y:S01]  /*0490*/  IMAD.MOV.U32 R95, RZ, RZ, RZ ;  /* 0x000000ffff5f7224 */ /* 0x000fe200078e00ff */
        /* <DEDUP_REMOVED lines=12> */
[----:B------:R-:W-:Y:S01]  /*0560*/  CS2R R118, SRZ ;  /* 0x0000000000767805 */ /* 0x000fe2000001ff00 */
[----:B------:R-:W-:Y:S01]  /*0570*/  IMAD.MOV.U32 R125, RZ, RZ, RZ ;  /* 0x000000ffff7d7224 */ /* 0x000fe200078e00ff */
[----:B------:R-:W-:Y:S02]  /*0580*/  CS2R R96, SRZ ;  /* 0x0000000000607805 */ /* 0x000fe4000001ff00 */
[----:B------:R-:W-:Y:S02]  /*0590*/  CS2R R98, SRZ ;  /* 0x0000000000627805 */ /* 0x000fe4000001ff00 */
[----:B------:R-:W-:Y:S02]  /*05a0*/  CS2R R100, SRZ ;  /* 0x0000000000647805 */ /* 0x000fe4000001ff00 */
[----:B------:R-:W-:Y:S01]  /*05b0*/  CS2R R102, SRZ ;  /* 0x0000000000667805 */ /* 0x000fe2000001ff00 */
[----:B------:R-:W-:Y:S01]  /*05c0*/  IMAD.MOV.U32 R105, RZ, RZ, RZ ;  /* 0x000000ffff697224 */ /* 0x000fe200078e00ff */
[----:B------:R-:W-:Y:S01]  /*05d0*/  MOV R160, RZ ;  /* 0x000000ff00a07202 */ /* 0x000fe20000000f00 */
[----:B------:R-:W-:Y:S01]  /*05e0*/  IMAD.MOV.U32 R153, RZ, RZ, RZ ;  /* 0x000000ffff997224 */ /* 0x000fe200078e00ff */
[----:B0-----:R-:W-:-:S07]  /*05f0*/  LOP3.LUT R127, R94, 0xff, RZ, 0xc0, !PT ;  /* 0x000000ff5e7f7812 */ /* 0x001fce00078ec0ff */
.L_x_2805:
[----:B------:R-:W-:Y:S01]  /*0600*/  IMAD R0, R124, UR8, RZ ;  /* 0x000000087c007c24 */ /* 0x000fe2000f8e02ff */
[----:B01----:R-:W0:Y:S04]  /*0610*/  LDC.64 R62, c[0x0][0x2b8] ;  /* 0x0000ae00ff3e7b82 */ /* 0x003e280000000a00 */
[----:B------:R-:W-:-:S04]  /*0620*/  SHF.R.S32.HI R3, RZ, 0x1f, R0 ;  /* 0x0000001fff037819 */ /* 0x000fc80000011400 */
[----:B------:R-:W-:Y:S02]  /*0630*/  LEA.HI R184, R3, R0, RZ, 0x2 ;  /* 0x0000000003b87211 */ /* 0x000fe400078f10ff */
[----:B------:R-:W1:Y:S02]  /*0640*/  LDC.64 R2, c[0x0][0x250] ;  /* 0x00009400ff027b82 */ /* 0x000e640000000a00 */
[----:B------:R-:W-:-:S05]  /*0650*/  LEA.HI.SX32 R184, R184, R127, 0x1e ;  /* 0x0000007fb8b87211 */ /* 0x000fca00078ff2ff */
[C---:B------:R-:W-:Y:S02]  /*0660*/  VIADD R195, R184.reuse, 0x100 ;  /* 0x00000100b8c37836 */ /* 0x040fe40000000000 */
[----:B------:R-:W-:-:S03]  /*0670*/  VIADD R199, R184, 0x200 ;  /* 0x00000200b8c77836 */ /* 0x000fc60000000000 */
[----:B------:R-:W-:Y:S02]  /*0680*/  SHF.L.U32 R129, R195, 0x3, RZ ;  /* 0x00000003c3817819 */ /* 0x000fe400000006ff */
[----:B------:R-:W-:Y:S02]  /*0690*/  SHF.R.U32.HI R130, RZ, 0x1d, R195 ;  /* 0x0000001dff827819 */ /* 0x000fe400000116c3 */
[----:B------:R-:W-:Y:S01]  /*06a0*/  IADD3 R72, P0, R129, UR12, RZ ;  /* 0x0000000c81487c10 */ /* 0x000fe2000ff1e0ff */
[----:B------:R-:W-:-:S03]  /*06b0*/  IMAD.SHL.U32 R131, R199, 0x8, RZ ;  /* 0x00000008c7837824 */ /* 0x000fc600078e00ff */
[----:B------:R-:W-:Y:S02]  /*06c0*/  IADD3.X R73, R130, UR13, RZ, P0, !PT ;  /* 0x0000000d82497c10 */ /* 0x000fe400087fe4ff */
[----:B------:R-:W-:Y:S02]  /*06d0*/  SHF.R.U32.HI R132, RZ, 0x1d, R199 ;  /* 0x0000001dff847819 */ /* 0x000fe400000116c7 */
[----:B------:R-:W-:Y:S02]  /*06e0*/  IADD3 R70, P0, R131, UR12, RZ ;  /* 0x0000000c83467c10 */ /* 0x000fe4000ff1e0ff */
[----:B--2---:R-:W2:Y:S01]  /*06f0*/  LDG.E.64 R72, desc[UR6][R72.64] ;  /* 0x0000000648487981 */ /* 0x004ea2000c1e1b00 */
[----:B------:R-:W-:Y:S02]  /*0700*/  IADD3 R193, R184, 0x300, RZ ;  /* 0x00000300b8c17810 */ /* 0x000fe40007ffe0ff */
[----:B------:R-:W-:-:S03]  /*0710*/  IADD3.X R71, R132, UR13, RZ, P0, !PT ;  /* 0x0000000d84477c10 */ /* 0x000fc600087fe4ff */
[----:B------:R-:W-:Y:S01]  /*0720*/  IMAD.SHL.U32 R133, R193, 0x8, RZ ;  /* 0x00000008c1857824 */ /* 0x000fe200078e00ff */
[----:B------:R-:W-:Y:S02]  /*0730*/  SHF.R.U32.HI R134, RZ, 0x1d, R193 ;  /* 0x0000001dff867819 */ /* 0x000fe400000116c1 */
[----:B---3--:R-:W3:Y:S01]  /*0740*/  LDG.E.64 R70, desc[UR6][R70.64] ;  /* 0x0000000646467981 */ /* 0x008ee2000c1e1b00 */
[----:B------:R-:W-:Y:S01]  /*0750*/  VIADD R191, R184, 0x400 ;  /* 0x00000400b8bf7836 */ /* 0x000fe20000000000 */
[----:B------:R-:W-:-:S04]  /*0760*/  IADD3 R68, P0, R133, UR12, RZ ;  /* 0x0000000c85447c10 */ /* 0x000fc8000ff1e0ff */
[----:B------:R-:W-:Y:S01]  /*0770*/  IADD3.X R69, R134, UR13, RZ, P0, !PT ;  /* 0x0000000d86457c10 */ /* 0x000fe200087fe4ff */
[----:B------:R-:W-:Y:S01]  /*0780*/  VIADD R189, R184, 0x500 ;  /* 0x00000500b8bd7836 */ /* 0x000fe20000000000 */
[----:B------:R-:W-:-:S04]  /*0790*/  SHF.L.U32 R135, R191, 0x3, RZ ;  /* 0x00000003bf877819 */ /* 0x000fc800000006ff */
[----:B----4-:R-:W4:Y:S01]  /*07a0*/  LDG.E.64 R68, desc[UR6][R68.64] ;  /* 0x0000000644447981 */ /* 0x010f22000c1e1b00 */
[----:B------:R-:W-:Y:S01]  /*07b0*/  SHF.R.U32.HI R136, RZ, 0x1d, R191 ;  /* 0x0000001dff887819 */ /* 0x000fe200000116bf */
[----:B------:R-:W-:Y:S01]  /*07c0*/  IMAD.SHL.U32 R137, R189, 0x8, RZ ;  /* 0x00000008bd897824 */ /* 0x000fe200078e00ff */
[----:B------:R-:W-:Y:S01]  /*07d0*/  IADD3 R66, P0, R135, UR12, RZ ;  /* 0x0000000c87427c10 */ /* 0x000fe2000ff1e0ff */
[----:B-1----:R-:W-:Y:S01]  /*07e0*/  IMAD.WIDE R76, R124, 0x4, R2 ;  /* 0x000000047c4c7825 */ /* 0x002fe200078e0202 */
[----:B------:R-:W-:Y:S01]  /*07f0*/  SHF.R.U32.HI R138, RZ, 0x1d, R189 ;  /* 0x0000001dff8a7819 */ /* 0x000fe200000116bd */
[----:B------:R-:W1:Y:S01]  /*0800*/  LDC.64 R2, c[0x0][0x258] ;  /* 0x00009600ff027b82 */ /* 0x000e620000000a00 */
[----:B------:R-:W-:Y:S01]  /*0810*/  IADD3.X R67, R136, UR13, RZ, P0, !PT ;  /* 0x0000000d88437c10 */ /* 0x000fe200087fe4ff */
[C---:B------:R-:W-:Y:S01]  /*0820*/  VIADD R0, R184.reuse, 0x600 ;  /* 0x00000600b8007836 */ /* 0x040fe20000000000 */
[----:B------:R-:W-:Y:S02]  /*0830*/  IADD3 R32, P0, R137, UR12, RZ ;  /* 0x0000000c89207c10 */ /* 0x000fe4000ff1e0ff */
[----:B------:R-:W-:Y:S01]  /*0840*/  SHF.L.U32 R139, R184, 0x3, RZ ;  /* 0x00000003b88b7819 */ /* 0x000fe200000006ff */
[----:B------:R-:W-:Y:S01]  /*0850*/  IMAD.SHL.U32 R141, R0, 0x8, RZ ;  /* 0x00000008008d7824 */ /* 0x000fe200078e00ff */
[----:B------:R-:W-:-:S02]  /*0860*/  IADD3.X R33, R138, UR13, RZ, P0, !PT ;  /* 0x0000000d8a217c10 */ /* 0x000fc400087fe4ff */
        /* <DEDUP_REMOVED lines=22> */
[----:B------:R-:W4:Y:S04]  /*09d0*/  LDG.E.64 R64, desc[UR6][R64.64] ;  /* 0x0000000640407981 */ /* 0x000f28000c1e1b00 */
[----:B------:R0:W4:Y:S01]  /*09e0*/  LDG.E R190, desc[UR6][R76.64] ;  /* 0x000000064cbe7981 */ /* 0x000122000c1e1900 */
[----:B-1----:R-:W-:-:S02]  /*09f0*/  IMAD.WIDE R78, R124, 0x4, R2 ;  /* 0x000000047c4e7825 */ /* 0x002fc400078e0202 */
[----:B------:R-:W1:Y:S01]  /*0a00*/  LDC.64 R2, c[0x0][0x300] ;  /* 0x0000c000ff027b82 */ /* 0x000e620000000a00 */
[----:B------:R-:W4:Y:S04]  /*0a10*/  LDG.E.64 R42, desc[UR6][R42.64] ;  /* 0x000000062a2a7981 */ /* 0x000f28000c1e1b00 */
[----:B------:R-:W4:Y:S01]  /*0a20*/  LDG.E R182, desc[UR6][R78.64] ;  /* 0x000000064eb67981 */ /* 0x000f22000c1e1900 */
[----:B------:R-:W-:Y:S02]  /*0a30*/  SHF.L.U32 R91, R184, 0x2, RZ ;  /* 0x00000002b85b7819 */ /* 0x000fe400000006ff */
[----:B0-----:R-:W0:Y:S01]  /*0a40*/  @P1 LDC.64 R76, c[0x0][0x2c8] ;  /* 0x0000b200ff4c1b82 */ /* 0x001e220000000a00 */
[----:B-1----:R-:W-:Y:S01]  /*0a50*/  ISETP.NE.U32.AND P0, PT, R2, RZ, PT ;  /* 0x000000ff0200720c */ /* 0x002fe20003f05070 */
[----:B------:R-:W-:Y:S01]  /*0a60*/  IMAD.SHL.U32 R205, R195, 0x4, RZ ;  /* 0x00000004c3cd7824 */ /* 0x000fe200078e00ff */
[----:B------:R-:W-:-:S02]  /*0a70*/  SHF.R.U32.HI R192, RZ, 0x1e, R184 ;  /* 0x0000001effc07819 */ /* 0x000fc400000116b8 */
[----:B------:R-:W-:Y:S01]  /*0a80*/  LOP3.LUT P4, RZ, R80, 0xff, RZ, 0xc0, !PT ;  /* 0x000000ff50ff7812 */ /* 0x000fe2000788c0ff */
[----:B------:R-:W-:Y:S01]  /*0a90*/  IMAD.SHL.U32 R207, R199, 0x4, RZ ;  /* 0x00000004c7cf7824 */ /* 0x000fe200078e00ff */
[----:B------:R-:W-:Y:S02]  /*0aa0*/  ISETP.NE.AND.EX P0, PT, R3, RZ, PT, P0 ;  /* 0x000000ff0300720c */ /* 0x000fe40003f05300 */
[----:B------:R-:W-:Y:S02]  /*0ab0*/  SHF.R.U32.HI R194, RZ, 0x1e, R195 ;  /* 0x0000001effc27819 */ /* 0x000fe400000116c3 */
[----:B------:R-:W-:Y:S01]  /*0ac0*/  SHF.L.U32 R209, R193, 0x2, RZ ;  /* 0x00000002c1d17819 */ /* 0x000fe200000006ff */
[----:B------:R-:W-:Y:S01]  /*0ad0*/  IMAD.SHL.U32 R203, R191, 0x4, RZ ;  /* 0x00000004bfcb7824 */ /* 0x000fe200078e00ff */
[----:B------:R-:W-:Y:S02]  /*0ae0*/  IADD3 R74, P2, R91, UR14, RZ ;  /* 0x0000000e5b4a7c10 */ /* 0x000fe4000ff5e0ff */
[----:B------:R-:W-:-:S02]  /*0af0*/  SHF.R.U32.HI R206, RZ, 0x1e, R193 ;  /* 0x0000001effce7819 */ /* 0x000fc400000116c1 */
[----:B------:R-:W-:Y:S01]  /*0b00*/  SHF.R.U32.HI R198, RZ, 0x1e, R199 ;  /* 0x0000001effc67819 */ /* 0x000fe200000116c7 */
[----:B------:R-:W-:Y:S01]  /*0b10*/  IMAD.SHL.U32 R201, R189, 0x4, RZ ;  /* 0x00000004bdc97824 */ /* 0x000fe200078e00ff */
[----:B------:R-:W-:Y:S01]  /*0b20*/  SHF.R.U32.HI R204, RZ, 0x1e, R191 ;  /* 0x0000001effcc7819 */ /* 0x000fe200000116bf */
[----:B------:R-:W1:Y:S01]  /*0b30*/  @P0 LDC.64 R80, c[0x0][0x248] ;  /* 0x00009200ff500b82 */ /* 0x000e620000000a00 */
[----:B------:R-:W-:Y:S02]  /*0b40*/  IADD3.X R75, R192, UR15, RZ, P2, !PT ;  /* 0x0000000fc04b7c10 */ /* 0x000fe400097fe4ff */
[----:B------:R-:W-:-:S03]  /*0b50*/  IADD3 R84, P2, R205, UR14, RZ ;  /* 0x0000000ecd547c10 */ /* 0x000fc6000ff5e0ff */
[----:B-----5:R0:W5:Y:S01]  /*0b60*/  LDG.E R183, desc[UR6][R74.64] ;  /* 0x000000064ab77981 */ /* 0x020162000c1e1900 */
[----:B------:R-:W-:Y:S01]  /*0b70*/  IADD3.X R85, R194, UR15, RZ, P2, !PT ;  /* 0x0000000fc2557c10 */ /* 0x000fe200097fe4ff */
[----:B------:R-:W1:Y:S01]  /*0b80*/  @P0 LDC.64 R82, c[0x0][0x248] ;  /* 0x00009200ff520b82 */ /* 0x000e620000000a00 */
[----:B------:R-:W-:Y:S02]  /*0b90*/  IADD3 R86, P3, R207, UR14, RZ ;  /* 0x0000000ecf567c10 */ /* 0x000fe4000ff7e0ff */
[----:B------:R-:W-:Y:S01]  /*0ba0*/  SHF.R.U32.HI R202, RZ, 0x1e, R189 ;  /* 0x0000001effca7819 */ /* 0x000fe200000116bd */
[----:B------:R-:W5:Y:S01]  /*0bb0*/  LDG.E R185, desc[UR6][R84.64] ;  /* 0x0000000654b97981 */ /* 0x000f62000c1e1900 */
[----:B0-----:R-:W-:-:S03]  /*0bc0*/  IADD3 R74, P2, R209, UR14, RZ ;  /* 0x0000000ed14a7c10 */ /* 0x001fc6000ff5e0ff */
[----:B------:R-:W0:Y:S01]  /*0bd0*/  @P1 LDC.64 R78, c[0x0][0x2c8] ;  /* 0x0000b200ff4e1b82 */ /* 0x000e220000000a00 */
[----:B------:R-:W-:Y:S02]  /*0be0*/  IADD3.X R87, R198, UR15, RZ, P3, !PT ;  /* 0x0000000fc6577c10 */ /* 0x000fe40009ffe4ff */
[----:B------:R-:W-:Y:S02]  /*0bf0*/  IADD3.X R75, R206, UR15, RZ, P2, !PT ;  /* 0x0000000fce4b7c10 */ /* 0x000fe400097fe4ff */
[----:B------:R-:W-:Y:S01]  /*0c00*/  IADD3 R92, P2, R203, UR14, RZ ;  /* 0x0000000ecb5c7c10 */ /* 0x000fe2000ff5e0ff */
[----:B------:R1:W5:Y:S03]  /*0c10*/  LDG.E R187, desc[UR6][R86.64] ;  /* 0x0000000656bb7981 */ /* 0x000366000c1e1900 */
[----:B------:R-:W-:Y:S01]  /*0c20*/  IADD3.X R93, R204, UR15, RZ, P2, !PT ;  /* 0x0000000fcc5d7c10 */ /* 0x000fe200097fe4ff */
[----:B------:R1:W5:Y:S01]  /*0c30*/  LDG.E R188, desc[UR6][R74.64] ;  /* 0x000000064abc7981 */ /* 0x000362000c1e1900 */
[----:B------:R-:W-:-:S03]  /*0c40*/  IADD3 R88, P2, R201, UR14, RZ ;  /* 0x0000000ec9587c10 */ /* 0x000fc6000ff5e0ff */
[----:B------:R0:W5:Y:S01]  /*0c50*/  LDG.E R186, desc[UR6][R92.64] ;  /* 0x000000065cba7981 */ /* 0x000162000c1e1900 */
[----:B-1----:R-:W-:Y:S01]  /*0c60*/  @P1 LEA R86, P3, R195, R76, 0x3 ;  /* 0x0000004cc3561211 */ /* 0x002fe200078618ff */
[----:B------:R-:W1:Y:S01]  /*0c70*/  @P0 LDC.64 R74, c[0x0][0x248] ;  /* 0x00009200ff4a0b82 */ /* 0x000e620000000a00 */
[----:B------:R-:W-:Y:S02]  /*0c80*/  IADD3.X R89, R202, UR15, RZ, P2, !PT ;  /* 0x0000000fca597c10 */ /* 0x000fe400097fe4ff */
[----:B------:R-:W-:Y:S02]  /*0c90*/  @P0 IADD3 R84, P2, R91, R80, RZ ;  /* 0x000000505b540210 */ /* 0x000fe40007f5e0ff */
[----:B------:R-:W-:Y:S01]  /*0ca0*/  @P1 LEA.HI.X R87, R195, R77, RZ, 0x3, P3 ;  /* 0x0000004dc3571211 */ /* 0x000fe200018f1cff */
[----:B------:R-:W5:Y:S02]  /*0cb0*/  LDG.E R88, desc[UR6][R88.64] ;  /* 0x0000000658587981 */ /* 0x000f64000c1e1900 */
[----:B------:R-:W1:Y:S01]  /*0cc0*/  @P1 LDC.64 R76, c[0x0][0x2c8] ;  /* 0x0000b200ff4c1b82 */ /* 0x000e620000000a00 */
[----:B------:R-:W-:Y:S01]  /*0cd0*/  @P0 IMAD.X R85, R192, 0x1, R81, P2 ;  /* 0x00000001c0550824 */ /* 0x000fe200010e0651 */
[----:B------:R-:W-:Y:S01]  /*0ce0*/  @P0 IADD3 R82, P2, R205, R82, RZ ;  /* 0x00000052cd520210 */ /* 0x000fe20007f5e0ff */
[----:B------:R-:W5:Y:S05]  /*0cf0*/  @P1 LDG.E.64 R48, desc[UR6][R86.64] ;  /* 0x0000000656301981 */ /* 0x000f6a000c1e1b00 */
[----:B------:R-:W1:Y:S01]  /*0d00*/  @P0 LDC.64 R80, c[0x0][0x248] ;  /* 0x00009200ff500b82 */ /* 0x000e620000000a00 */
[----:B------:R-:W-:Y:S01]  /*0d10*/  @P0 IMAD.X R83, R194, 0x1, R83, P2 ;  /* 0x00000001c2530824 */ /* 0x000fe200010e0653 */
[----:B0-----:R-:W-:Y:S01]  /*0d20*/  @P1 LEA R92, P2, R199, R78, 0x3 ;  /* 0x0000004ec75c1211 */ /* 0x001fe200078418ff */
[----:B------:R1:W5:Y:S01]  /*0d30*/  @P0 LDG.E R148, desc[UR6][R84.64] ;  /* 0x0000000654940981 */ /* 0x000362000c1e1900 */
[----:B------:R-:W-:-:S02]  /*0d40*/  SHF.L.U32 R197, R0, 0x2, RZ ;  /* 0x0000000200c57819 */ /* 0x000fc400000006ff */
[----:B------:R-:W-:Y:S01]  /*0d50*/  @P1 LEA.HI.X R93, R199, R79, RZ, 0x3, P2 ;  /* 0x0000004fc75d1211 */ /* 0x000fe200010f1cff */
[----:B------:R0:W5:Y:S01]  /*0d60*/  @P0 LDG.E R180, desc[UR6][R82.64] ;  /* 0x0000000652b40981 */ /* 0x000162000c1e1900 */
[----:B------:R-:W-:Y:S01]  /*0d70*/  SHF.R.U32.HI R196, RZ, 0x1e, R0 ;  /* 0x0000001effc47819 */ /* 0x000fe20000011600 */
[----:B------:R-:W4:Y:S01]  /*0d80*/  @P0 LDC.64 R78, c[0x0][0x248] ;  /* 0x00009200ff4e0b82 */ /* 0x000f220000000a00 */
[----:B------:R-:W-:Y:S01]  /*0d90*/  IADD3 R90, P5, R197, UR14, RZ ;  /* 0x0000000ec55a7c10 */ /* 0x000fe2000ffbe0ff */
        /* <DEDUP_REMOVED lines=27> */
[----:B---3--:R-:W-:Y:S01]  /*0f50*/  MOV R199, R70 ;  /* 0x0000004600c77202 */ /* 0x008fe20000000f00 */
[--C-:B------:R-:W-:Y:S01]  /*0f60*/  IMAD.MOV.U32 R198, RZ, RZ, R71.reuse ;  /* 0x000000ffffc67224 */ /* 0x100fe200078e0047 */
[----:B------:R-:W-:-:S02]  /*0f70*/  SHF.R.U64 R91, R70, 0x10, R71 ;  /* 0x00000010465b7819 */ /* 0x000fc40000001247 */
[----:B------:R-:W-:-:S03]  /*0f80*/  SHF.R.U32.HI R200, RZ, 0x10, R71 ;  /* 0x00000010ffc87819 */ /* 0x000fc60000011647 */
[----:B------:R-:W2:Y:S01]  /*0f90*/  @P0 LDC.64 R70, c[0x0][0x248] ;  /* 0x00009200ff460b82 */ /* 0x000ea20000000a00 */
[----:B----4-:R-:W-:Y:S01]  /*0fa0*/  MOV R193, R68 ;  /* 0x0000004400c17202 */ /* 0x010fe20000000f00 */
[--C-:B------:R-:W-:Y:S01]  /*0fb0*/  IMAD.MOV.U32 R93, RZ, RZ, R69.reuse ;  /* 0x000000ffff5d7224 */ /* 0x100fe200078e0045 */
[--C-:B------:R-:W-:Y:S02]  /*0fc0*/  SHF.R.U64 R92, R68, 0x10, R69.reuse ;  /* 0x00000010445c7819 */ /* 0x100fe40000001245 */
[----:B------:R-:W-:-:S03]  /*0fd0*/  SHF.R.U32.HI R84, RZ, 0x10, R69 ;  /* 0x00000010ff547819 */ /* 0x000fc60000011645 */
[----:B------:R-:W3:Y:S01]  /*0fe0*/  @P0 LDC.64 R68, c[0x0][0x248] ;  /* 0x00009200ff440b82 */ /* 0x000ee20000000a00 */
[----:B-1----:R-:W-:-:S04]  /*0ff0*/  @P1 LEA R72, P2, R191, R72, 0x3 ;  /* 0x00000048bf481211 */ /* 0x002fc800078418ff */
[----:B------:R-:W-:Y:S02]  /*1000*/  @P1 LEA.HI.X R73, R191, R73, RZ, 0x3, P2 ;  /* 0x00000049bf491211 */ /* 0x000fe400010f1cff */
[----:B------:R-:W-:Y:S02]  /*1010*/  @P0 IADD3 R78, P2, R203, R78, RZ ;  /* 0x0000004ecb4e0210 */ /* 0x000fe40007f5e0ff */
[----:B------:R-:W-:Y:S01]  /*1020*/  MOV R85, R66 ;  /* 0x0000004200557202 */ /* 0x000fe20000000f00 */
[----:B------:R-:W5:Y:S02]  /*1030*/  @P1 LDG.E.64 R54, desc[UR6][R72.64] ;  /* 0x0000000648361981 */ /* 0x000f64000c1e1b00 */
[----:B------:R-:W-:Y:S01]  /*1040*/  @P0 IMAD.X R79, R204, 0x1, R79, P2 ;  /* 0x00000001cc4f0824 */ /* 0x000fe200010e064f */
[----:B--2---:R-:W-:Y:S02]  /*1050*/  @P0 IADD3 R70, P2, R201, R70, RZ ;  /* 0x00000046c9460210 */ /* 0x004fe40007f5e0ff */
[----:B0-----:R-:W-:-:S02]  /*1060*/  SHF.R.U64 R86, R66, 0x10, R67 ;  /* 0x0000001042567819 */ /* 0x001fc40000001243 */
[----:B------:R0:W5:Y:S01]  /*1070*/  @P0 LDG.E R151, desc[UR6][R78.64] ;  /* 0x000000064e970981 */ /* 0x000162000c1e1900 */
[----:B------:R-:W-:Y:S01]  /*1080*/  @P0 IMAD.X R71, R202, 0x1, R71, P2 ;  /* 0x00000001ca470824 */ /* 0x000fe200010e0647 */
[----:B------:R-:W-:-:S04]  /*1090*/  @P1 LEA R76, P2, R184, R76, 0x3 ;  /* 0x0000004cb84c1211 */ /* 0x000fc800078418ff */
[----:B------:R-:W-:Y:S01]  /*10a0*/  @P1 LEA.HI.X R77, R184, R77, RZ, 0x3, P2 ;  /* 0x0000004db84d1211 */ /* 0x000fe200010f1cff */
[----:B------:R-:W-:Y:S01]  /*10b0*/  IMAD.MOV.U32 R191, RZ, RZ, R36 ;  /* 0x000000ffffbf7224 */ /* 0x000fe200078e0024 */
[----:B---3--:R-:W-:Y:S02]  /*10c0*/  @P0 IADD3 R68, P2, R197, R68, RZ ;  /* 0x00000044c5440210 */ /* 0x008fe40007f5e0ff */
[----:B------:R-:W-:Y:S01]  /*10d0*/  SHF.R.U64 R205, R34, 0x10, R35 ;  /* 0x0000001022cd7819 */ /* 0x000fe20000001223 */
[----:B------:R1:W5:Y:S01]  /*10e0*/  @P1 LDG.E.64 R58, desc[UR6][R76.64] ;  /* 0x000000064c3a1981 */ /* 0x000362000c1e1b00 */
[----:B0-----:R-:W-:Y:S01]  /*10f0*/  MOV R79, R34 ;  /* 0x00000022004f7202 */ /* 0x001fe20000000f00 */
[----:B------:R-:W-:Y:S01]  /*1100*/  IMAD.MOV.U32 R201, RZ, RZ, R33 ;  /* 0x000000ffffc97224 */ /* 0x000fe200078e0021 */
[----:B------:R-:W-:Y:S01]  /*1110*/  SHF.R.U32.HI R204, RZ, 0x10, R35 ;  /* 0x00000010ffcc7819 */ /* 0x000fe20000011623 */
[----:B------:R-:W-:Y:S01]  /*1120*/  IMAD.MOV.U32 R81, RZ, RZ, R44 ;  /* 0x000000ffff517224 */ /* 0x000fe200078e002c */
[----:B------:R-:W-:Y:S01]  /*1130*/  SHF.R.U64 R189, R36, 0x10, R37 ;  /* 0x0000001024bd7819 */ /* 0x000fe20000001225 */
[----:B------:R0:W5:Y:S01]  /*1140*/  @P0 LDG.E R181, desc[UR6][R70.64] ;  /* 0x0000000646b50981 */ /* 0x000162000c1e1900 */
[----:B------:R-:W-:Y:S01]  /*1150*/  MOV R66, R40 ;  /* 0x0000002800427202 */ /* 0x000fe20000000f00 */
[----:B------:R-:W-:Y:S01]  /*1160*/  @P0 IMAD.X R69, R196, 0x1, R69, P2 ;  /* 0x00000001c4450824 */ /* 0x000fe200010e0645 */
[----:B------:R-:W-:-:S02]  /*1170*/  SHF.R.U64 R36, R40, 0x10, R41 ;  /* 0x0000001028247819 */ /* 0x000fc40000001229 */
[----:B-1----:R-:W-:Y:S02]  /*1180*/  SHF.R.U64 R77, R44, 0x10, R45 ;  /* 0x000000102c4d7819 */ /* 0x002fe4000000122d */
[----:B------:R-:W-:Y:S02]  /*1190*/  MOV R82, R46 ;  /* 0x0000002e00527202 */ /* 0x000fe40000000f00 */
[----:B------:R-:W-:Y:S01]  /*11a0*/  SHF.R.U64 R76, R46, 0x10, R47 ;  /* 0x000000102e4c7819 */ /* 0x000fe2000000122f */
[----:B------:R-:W-:Y:S01]  /*11b0*/  IMAD.MOV.U32 R196, RZ, RZ, R35 ;  /* 0x000000ffffc47224 */ /* 0x000fe200078e0023 */
[----:B------:R-:W-:Y:S01]  /*11c0*/  SHF.R.U64 R44, R62, 0x10, R63 ;  /* 0x000000103e2c7819 */ /* 0x000fe2000000123f */
[----:B0-----:R-:W-:Y:S01]  /*11d0*/  IMAD.MOV.U32 R70, RZ, RZ, R38 ;  /* 0x000000ffff467224 */ /* 0x001fe200078e0026 */
[----:B------:R-:W-:Y:S01]  /*11e0*/  MOV R40, R63 ;  /* 0x0000003f00287202 */ /* 0x000fe20000000f00 */
[----:B------:R-:W-:Y:S01]  /*11f0*/  IMAD.MOV.U32 R74, RZ, RZ, R47 ;  /* 0x000000ffff4a7224 */ /* 0x000fe200078e002f */
[----:B------:R-:W-:Y:S01]  /*1200*/  SHF.R.U32.HI R46, RZ, 0x10, R63 ;  /* 0x00000010ff2e7819 */ /* 0x000fe2000001163f */
[----:B------:R-:W-:Y:S01]  /*1210*/  IMAD.MOV.U32 R63, RZ, RZ, R64 ;  /* 0x000000ffff3f7224 */ /* 0x000fe200078e0040 */
[----:B------:R-:W-:Y:S01]  /*1220*/  SHF.R.U64 R34, R38, 0x10, R39 ;  /* 0x0000001026227819 */ /* 0x000fe20000001227 */
[----:B------:R-:W-:Y:S01]  /*1230*/  IMAD.MOV.U32 R38, RZ, RZ, R41 ;  /* 0x000000ffff267224 */ /* 0x000fe200078e0029 */
[----:B------:R-:W-:Y:S01]  /*1240*/  SHF.R.U64 R197, R64, 0x10, R65 ;  /* 0x0000001040c57819 */ /* 0x000fe20000001241 */
[----:B------:R-:W-:Y:S01]  /*1250*/  HADD2.F32 R79, -RZ, R79.H0_H0 ;  /* 0x2000004fff4f7230 */ /* 0x000fe20000004100 */
[----:B------:R-:W-:Y:S01]  /*1260*/  MOV R0, R37 ;  /* 0x0000002500007202 */ /* 0x000fe20000000f00 */
[----:B------:R-:W-:Y:S01]  /*1270*/  HADD2.F32 R35, -RZ, R205.H0_H0 ;  /* 0x200000cdff237230 */ /* 0x000fe20000004100 */
[----:B------:R-:W-:Y:S01]  /*1280*/  SHF.R.U32.HI R184, RZ, 0x10, R37 ;  /* 0x00000010ffb87819 */ /* 0x000fe20000011625 */
[----:B------:R-:W-:Y:S01]  /*1290*/  HADD2.F32 R37, -RZ, R204.H0_H0 ;  /* 0x200000ccff257230 */ /* 0x000fe20000004100 */
[----:B------:R-:W-:Y:S01]  /*12a0*/  SHF.R.U32.HI R72, RZ, 0x10, R41 ;  /* 0x00000010ff487819 */ /* 0x000fe20000011629 */
[----:B------:R-:W-:Y:S01]  /*12b0*/  HADD2.F32 R41, -RZ, R199.H0_H0 ;  /* 0x200000c7ff297230 */ /* 0x000fe20000004100 */
[----:B------:R-:W-:Y:S01]  /*12c0*/  SHF.R.U32.HI R75, RZ, 0x10, R47 ;  /* 0x00000010ff4b7819 */ /* 0x000fe2000001162f */
[----:B------:R-:W-:Y:S01]  /*12d0*/  IMAD.MOV.U32 R47, RZ, RZ, R62 ;  /* 0x000000ffff2f7224 */ /* 0x000fe200078e003e */
[----:B------:R-:W-:Y:S01]  /*12e0*/  FSEL R208, R190, RZ, !P5 ;  /* 0x000000ffbed07208 */ /* 0x000fe20006800000 */
[----:B------:R-:W-:-:S02]  /*12f0*/  HADD2.F32 R62, -RZ, R201.H0_H0 ;  /* 0x200000c9ff3e7230 */ /* 0x000fc40000004100 */
[----:B------:R-:W-:Y:S02]  /*1300*/  HADD2.F32 R194, -RZ, R194.H0_H0 ;  /* 0x200000c2ffc27230 */ /* 0x000fe40000004100 */
[----:B------:R-:W-:Y:S02]  /*1310*/  HADD2.F32 R209, -RZ, R89.H0_H0 ;  /* 0x20000059ffd17230 */ /* 0x000fe40000004100 */
[C---:B------:R-:W-:Y:S01]  /*1320*/  FADD.FTZ R89, -R208.reuse, R35 ;  /* 0x00000023d0597221 */ /* 0x040fe20000010100 */
[----:B------:R-:W-:Y:S02]  /*1330*/  HADD2.F32 R64, -RZ, R63.H0_H0 ;  /* 0x2000003fff407230 */ /* 0x000fe40000004100 */
[C---:B------:R-:W-:Y:S01]  /*1340*/  FADD.FTZ R63, -R208.reuse, R79 ;  /* 0x0000004fd03f7221 */ /* 0x040fe20000010100 */
[----:B------:R-:W-:Y:S02]  /*1350*/  HADD2.F32 R190, -RZ, R197.H0_H0 ;  /* 0x200000c5ffbe7230 */ /* 0x000fe40000004100 */
[C---:B------:R-:W-:Y:S01]  /*1360*/  FADD.FTZ R215, -R208.reuse, R37 ;  /* 0x00000025d0d77221 */ /* 0x040fe20000010100 */
[----:B------:R-:W-:Y:S01]  /*1370*/  FADD.FTZ R201, -R208, R41 ;  /* 0x00000029d0c97221 */ /* 0x000fe20000010100 */
[----:B------:R-:W-:-:S02]  /*1380*/  HADD2.F32 R191, -RZ, R191.H0_H0 ;  /* 0x200000bfffbf7230 */ /* 0x000fc40000004100 */
[C---:B------:R-:W-:Y:S01]  /*1390*/  FADD.FTZ R41, -R208.reuse, R62 ;  /* 0x0000003ed0297221 */ /* 0x040fe20000010100 */
[----:B------:R-:W-:Y:S01]  /*13a0*/  MOV R203, R32 ;  /* 0x0000002000cb7202 */ /* 0x000fe20000000f00 */
[----:B------:R-:W-:Y:S01]  /*13b0*/  FADD.FTZ R197, -R208, R194 ;  /* 0x000000c2d0c57221 */ /* 0x000fe20000010100 */
[----:B------:R-:W-:Y:S01]  /*13c0*/  SHF.R.U64 R202, R32, 0x10, R33 ;  /* 0x0000001020ca7819 */ /* 0x000fe20000001221 */
[----:B------:R-:W-:Y:S01]  /*13d0*/  HADD2.F32 R62, -RZ, R189.H0_H0 ;  /* 0x200000bdff3e7230 */ /* 0x000fe20000004100 */
[----:B------:R0:W5:Y:S01]  /*13e0*/  @P0 LDG.E R152, desc[UR6][R68.64] ;  /* 0x0000000644980981 */ /* 0x000162000c1e1900 */
[----:B------:R-:W-:Y:S02]  /*13f0*/  HADD2.F32 R213, -RZ, R0.H0_H0 ;  /* 0x20000000ffd57230 */ /* 0x000fe40000004100 */
[----:B------:R-:W-:Y:S01]  /*1400*/  FADD.FTZ R37, -R208, R190 ;  /* 0x000000bed0257221 */ /* 0x000fe20000010100 */
[----:B------:R-:W-:Y:S02]  /*1410*/  IMAD.MOV.U32 R32, RZ, RZ, R39 ;  /* 0x000000ffff207224 */ /* 0x000fe400078e0027 */
[----:B------:R-:W-:Y:S01]  /*1420*/  FMUL.FTZ R0, R182, R63 ;  /* 0x0000003fb6007220 */ /* 0x000fe20000410000 */
[----:B------:R-:W-:-:S02]  /*1430*/  HADD2.F32 R184, -RZ, R184.H0_H0 ;  /* 0x200000b8ffb87230 */ /* 0x000fc40000004100 */
[C---:B------:R-:W-:Y:S01]  /*1440*/  FMUL.FTZ R194, R182.reuse, R89 ;  /* 0x00000059b6c27220 */ /* 0x040fe20000410000 */
[----:B------:R-:W-:Y:S01]  /*1450*/  FMUL.FTZ R190, R182, R215 ;  /* 0x000000d7b6be7220 */ /* 0x000fe20000410000 */
[----:B------:R-:W-:Y:S02]  /*1460*/  HADD2.F32 R196, -RZ, R196.H0_H0 ;  /* 0x200000c4ffc47230 */ /* 0x000fe40000004100 */
[----:B------:R-:W-:Y:S01]  /*1470*/  FMUL.FTZ R189, R4, R191 ;  /* 0x000000bf04bd7220 */ /* 0x000fe20000410000 */
[----:B0-----:R-:W-:Y:S01]  /*1480*/  MOV R69, R43 ;  /* 0x0000002b00457202 */ /* 0x001fe20000000f00 */
[----:B------:R-:W-:Y:S01]  /*1490*/  FADD.FTZ R126, R191, R126 ;  /* 0x0000007ebf7e7221 */ /* 0x000fe20000010000 */
[----:B------:R-:W-:Y:S01]  /*14a0*/  FFMA.FTZ R153, R0, R191, R153 ;  /* 0x000000bf00997223 */ /* 0x000fe20000010099 */
[----:B------:R-:W-:Y:S01]  /*14b0*/  FADD.FTZ R154, R62, R154 ;  /* 0x0000009a3e9a7221 */ /* 0x000fe20000010000 */
[-C--:B------:R-:W-:Y:S01]  /*14c0*/  FFMA.FTZ R155, R194, R62.reuse, R155 ;  /* 0x0000003ec29b7223 */ /* 0x080fe2000001009b */
[----:B------:R-:W-:Y:S01]  /*14d0*/  FMUL.FTZ R89, R5, R62 ;  /* 0x0000003e05597220 */ /* 0x000fe20000410000 */
[----:B------:R-:W-:Y:S01]  /*14e0*/  SHF.R.U32.HI R33, RZ, 0x10, R33 ;  /* 0x00000010ff217819 */ /* 0x000fe20000011621 */
[----:B------:R-:W-:-:S02]  /*14f0*/  HADD2.F32 R192, -RZ, R192.H0_H0 ;  /* 0x200000c0ffc07230 */ /* 0x000fc40000004100 */
[----:B------:R-:W-:Y:S01]  /*1500*/  FADD.FTZ R158, R184, R158 ;  /* 0x0000009eb89e7221 */ /* 0x000fe20000010000 */
[-C--:B------:R-:W-:Y:S01]  /*1510*/  FFMA.FTZ R111, R190, R184.reuse, R111 ;  /* 0x000000b8be6f7223 */ /* 0x080fe2000001006f */
[----:B------:R-:W-:Y:S01]  /*1520*/  FMUL.FTZ R62, R7, R184 ;  /* 0x000000b8073e7220 */ /* 0x000fe20000410000 */
[----:B------:R-:W-:Y:S01]  /*1530*/  HADD2.F32 R191, -RZ, R32.H0_H0 ;  /* 0x20000020ffbf7230 */ /* 0x000fe20000004100 */
[----:B------:R-:W-:Y:S01]  /*1540*/  SHF.R.U32.HI R206, RZ, 0x10, R65 ;  /* 0x00000010ffce7819 */ /* 0x000fe20000011641 */
[----:B------:R-:W-:Y:S02]  /*1550*/  HADD2.F32 R92, -RZ, R92.H0_H0 ;  /* 0x2000005cff5c7230 */ /* 0x000fe40000004100 */
[----:B------:R-:W-:Y:S01]  /*1560*/  FADD.FTZ R32, RZ, R189 ;  /* 0x000000bdff207221 */ /* 0x000fe20000010000 */
[----:B------:R-:W-:Y:S02]  /*1570*/  HADD2.F32 R184, -RZ, R69.H0_H0 ;  /* 0x20000045ffb87230 */ /* 0x000fe40000004100 */
[----:B------:R-:W-:Y:S01]  /*1580*/  FADD.FTZ R211, -R208, R196 ;  /* 0x000000c4d0d37221 */ /* 0x000fe20000010100 */
[----:B------:R-:W-:Y:S01]  /*1590*/  FFMA.FTZ R69, R0, R189, RZ ;  /* 0x000000bd00457223 */ /* 0x000fe200000100ff */
[----:B------:R-:W-:Y:S01]  /*15a0*/  SHF.R.U32.HI R68, RZ, 0x10, R39 ;  /* 0x00000010ff447819 */ /* 0x000fe20000011627 */
[----:B------:R-:W-:-:S02]  /*15b0*/  HADD2.F32 R198, -RZ, R198.H0_H0 ;  /* 0x200000c6ffc67230 */ /* 0x000fc40000004100 */
[----:B------:R-:W-:Y:S02]  /*15c0*/  HADD2.F32 R200, -RZ, R200.H0_H0 ;  /* 0x200000c8ffc87230 */ /* 0x000fe40000004100 */
[----:B------:R-:W-:Y:S01]  /*15d0*/  FADD.FTZ R209, -R208, R209 ;  /* 0x000000d1d0d17221 */ /* 0x000fe20000010100 */
[----:B------:R-:W-:Y:S02]  /*15e0*/  IMAD.MOV.U32 R71, RZ, RZ, R65 ;  /* 0x000000ffff477224 */ /* 0x000fe400078e0041 */
[----:B------:R-:W-:Y:S01]  /*15f0*/  FMUL.FTZ R63, R6, R213 ;  /* 0x000000d5063f7220 */ /* 0x000fe20000410000 */
[----:B------:R-:W-:Y:S02]  /*1600*/  HADD2.F32 R39, -RZ, R195.H0_H0 ;  /* 0x200000c3ff277230 */ /* 0x000fe40000004100 */
[----:B------:R-:W-:Y:S01]  /*1610*/  FADD.FTZ R195, -R208, R192 ;  /* 0x000000c0d0c37221 */ /* 0x000fe20000010100 */
[----:B------:R-:W-:Y:S02]  /*1620*/  HADD2.F32 R65, -RZ, R85.H0_H0 ;  /* 0x20000055ff417230 */ /* 0x000fe40000004100 */
[----:B------:R-:W-:Y:S01]  /*1630*/  FADD.FTZ R32, R32, R89 ;  /* 0x0000005920207221 */ /* 0x000fe20000010000 */
[----:B------:R-:W-:-:S02]  /*1640*/  HADD2.F32 R33, -RZ, R33.H0_H0 ;  /* 0x20000021ff217230 */ /* 0x000fc40000004100 */
[----:B------:R-:W-:Y:S01]  /*1650*/  FADD.FTZ R85, -R208, R92 ;  /* 0x0000005cd0557221 */ /* 0x000fe20000010100 */
[----:B------:R-:W-:Y:S02]  /*1660*/  HADD2.F32 R193, -RZ, R193.H0_H0 ;  /* 0x200000c1ffc17230 */ /* 0x000fe40000004100 */
[----:B------:R-:W-:Y:S01]  /*1670*/  FMUL.FTZ R192, R182, R211 ;  /* 0x000000d3b6c07220 */ /* 0x000fe20000410000 */
[----:B------:R-:W-:Y:S02]  /*1680*/  HADD2.F32 R206, -RZ, R206.H0_H0 ;  /* 0x200000ceffce7230 */ /* 0x000fe40000004100 */
[----:B------:R-:W-:Y:S01]  /*1690*/  FFMA.FTZ R69, R194, R89, R69 ;  /* 0x00000059c2457223 */ /* 0x000fe20000010045 */
[----:B------:R-:W-:Y:S02]  /*16a0*/  HADD2.F32 R92, -RZ, R77.H0_H0 ;  /* 0x2000004dff5c7230 */ /* 0x000fe40000004100 */
[----:B------:R-:W-:Y:S01]  /*16b0*/  FADD.FTZ R207, -R208, R198 ;  /* 0x000000c6d0cf7221 */ /* 0x000fe20000010100 */
[----:B------:R-:W-:-:S02]  /*16c0*/  HADD2.F32 R91, -RZ, R91.H0_H0 ;  /* 0x2000005bff5b7230 */ /* 0x000fc40000004100 */
[----:B------:R-:W-:Y:S01]  /*16d0*/  FADD.FTZ R205, -R208, R200 ;  /* 0x000000c8d0cd7221 */ /* 0x000fe20000010100 */
[----:B------:R-:W-:Y:S02]  /*16e0*/  HADD2.F32 R70, -RZ, R70.H0_H0 ;  /* 0x20000046ff467230 */ /* 0x000fe40000004100 */
[----:B------:R-:W-:Y:S01]  /*16f0*/  FMUL.FTZ R198, R182, R209 ;  /* 0x000000d1b6c67220 */ /* 0x000fe20000410000 */
[----:B------:R-:W-:Y:S02]  /*1700*/  HADD2.F32 R34, -RZ, R34.H0_H0 ;  /* 0x20000022ff227230 */ /* 0x000fe40000004100 */
[----:B------:R-:W-:Y:S02]  /*1710*/  HADD2.F32 R77, -RZ, R75.H0_H0 ;  /* 0x2000004bff4d7230 */ /* 0x000fe40000004100 */
[----:B------:R-:W-:Y:S01]  /*1720*/  FADD.FTZ R75, R32, R63 ;  /* 0x0000003f204b7221 */ /* 0x000fe20000010000 */
[----:B------:R-:W-:Y:S02]  /*1730*/  HADD2.F32 R86, -RZ, R86.H0_H0 ;  /* 0x20000056ff567230 */ /* 0x000fe40000004100 */
[----:B------:R-:W-:Y:S01]  /*1740*/  FADD.FTZ R79, -R208, R33 ;  /* 0x00000021d04f7221 */ /* 0x000fe20000010100 */
[----:B------:R-:W-:-:S02]  /*1750*/  IMAD.MOV.U32 R73, RZ, RZ, R42 ;  /* 0x000000ffff497224 */ /* 0x000fc400078e002a */
[----:B------:R-:W-:Y:S01]  /*1760*/  FFMA.FTZ R69, R192, R63, R69 ;  /* 0x0000003fc0457223 */ /* 0x000fe20000010045 */
[----:B------:R-:W-:Y:S01]  /*1770*/  SHF.R.U64 R42, R42, 0x10, R43 ;  /* 0x000000102a2a7819 */ /* 0x000fe2000000122b */
[C---:B------:R-:W-:Y:S01]  /*1780*/  FADD.FTZ R193, -R208.reuse, R193 ;  /* 0x000000c1d0c17221 */ /* 0x040fe20000010100 */
[----:B------:R-:W-:Y:S01]  /*1790*/  SHF.R.U32.HI R80, RZ, 0x10, R43 ;  /* 0x00000010ff507819 */ /* 0x000fe2000001162b */
[----:B------:R-:W-:Y:S01]  /*17a0*/  FADD.FTZ R33, -R208, R206 ;  /* 0x000000ced0217221 */ /* 0x000fe20000010100 */
[----:B------:R-:W-:Y:S02]  /*17b0*/  HADD2.F32 R72, -RZ, R72.H0_H0 ;  /* 0x20000048ff487230 */ /* 0x000fe40000004100 */
[C---:B------:R-:W-:Y:S01]  /*17c0*/  FMUL.FTZ R212, R182.reuse, R197 ;  /* 0x000000c5b6d47220 */ /* 0x040fe20000410000 */
[----:B------:R-:W-:Y:S02]  /*17d0*/  HADD2.F32 R43, -RZ, R203.H0_H0 ;  /* 0x200000cbff2b7230 */ /* 0x000fe40000004100 */
[----:B------:R-:W-:Y:S01]  /*17e0*/  FMUL.FTZ R206, R182, R205 ;  /* 0x000000cdb6ce7220 */ /* 0x000fe20000410000 */
[C---:B------:R-:W-:Y:S01]  /*17f0*/  FADD.FTZ R203, -R208.reuse, R91 ;  /* 0x0000005bd0cb7221 */ /* 0x040fe20000010100 */
[----:B------:R-:W-:Y:S01]  /*1800*/  FADD.FTZ R65, -R208, R65 ;  /* 0x00000041d0417221 */ /* 0x000fe20000010100 */
[----:B------:R-:W-:Y:S01]  /*1810*/  FMUL.FTZ R200, R8, R70 ;  /* 0x0000004608c87220 */ /* 0x000fe20000410000 */
[----:B------:R-:W-:Y:S01]  /*1820*/  FADD.FTZ R162, R34, R162 ;  /* 0x000000a222a27221 */ /* 0x000fe20000010000 */
[-C--:B------:R-:W-:Y:S01]  /*1830*/  FFMA.FTZ R163, R198, R34.reuse, R163 ;  /* 0x00000022c6a37223 */ /* 0x080fe200000100a3 */
[----:B------:R-:W-:Y:S01]  /*1840*/  FMUL.FTZ R197, R9, R34 ;  /* 0x0000002209c57220 */ /* 0x000fe20000410000 */
[----:B------:R-:W-:Y:S01]  /*1850*/  FADD.FTZ R75, R75, R62 ;  /* 0x0000003e4b4b7221 */ /* 0x000fe20000010000 */
[----:B------:R-:W-:Y:S01]  /*1860*/  FADD.FTZ R91, -R208, R86 ;  /* 0x00000056d05b7221 */ /* 0x000fe20000010100 */
[----:B------:R-:W-:Y:S01]  /*1870*/  FMUL.FTZ R195, R182, R195 ;  /* 0x000000c3b6c37220 */ /* 0x000fe20000410000 */
[----:B------:R-:W-:Y:S01]  /*1880*/  FFMA.FTZ R34, R190, R62, R69 ;  /* 0x0000003ebe227223 */ /* 0x000fe20000010045 */
[----:B------:R-:W-:Y:S01]  /*1890*/  FMUL.FTZ R86, R182, R193 ;  /* 0x000000c1b6567220 */ /* 0x000fe20000410000 */
[----:B------:R-:W-:Y:S01]  /*18a0*/  FADD.FTZ R199, -R208, R39 ;  /* 0x00000027d0c77221 */ /* 0x000fe20000010100 */
[----:B------:R-:W-:Y:S01]  /*18b0*/  FADD.FTZ R174, R72, R174 ;  /* 0x000000ae48ae7221 */ /* 0x000fe20000010000 */
[-C--:B------:R-:W-:Y:S01]  /*18c0*/  FFMA.FTZ R175, R206, R72.reuse, R175 ;  /* 0x00000048ceaf7223 */ /* 0x080fe200000100af */
[----:B------:R-:W-:Y:S01]  /*18d0*/  FMUL.FTZ R193, R15, R72 ;  /* 0x000000480fc17220 */ /* 0x000fe20000410000 */
[----:B------:R-:W-:Y:S01]  /*18e0*/  FMUL.FTZ R72, R182, R65 ;  /* 0x00000041b6487220 */ /* 0x000fe20000410000 */
[----:B------:R-:W-:Y:S01]  /*18f0*/  FADD.FTZ R32, R75, R200 ;  /* 0x000000c84b207221 */ /* 0x000fe20000010000 */
[----:B------:R-:W-:Y:S01]  /*1900*/  FFMA.FTZ R65, R195, R200, R34 ;  /* 0x000000c8c3417223 */ /* 0x000fe20000010022 */
[--C-:B------:R-:W-:Y:S01]  /*1910*/  IMAD.MOV.U32 R87, RZ, RZ, R67.reuse ;  /* 0x000000ffff577224 */ /* 0x100fe200078e0043 */
[----:B------:R-:W-:Y:S01]  /*1920*/  SHF.R.U32.HI R67, RZ, 0x10, R67 ;  /* 0x00000010ff437819 */ /* 0x000fe20000011643 */
[----:B------:R-:W-:-:S02]  /*1930*/  HADD2.F32 R68, -RZ, R68.H0_H0 ;  /* 0x20000044ff447230 */ /* 0x000fc40000004100 */
[----:B------:R-:W-:Y:S01]  /*1940*/  FMUL.FTZ R214, R182, R199 ;  /* 0x000000c7b6d67220 */ /* 0x000fe20000410000 */
[----:B------:R-:W-:Y:S01]  /*1950*/  FMUL.FTZ R199, R10, R191 ;  /* 0x000000bf0ac77220 */ /* 0x000fe20000410000 */
[----:B------:R-:W-:Y:S01]  /*1960*/  FADD.FTZ R32, R32, R197 ;  /* 0x000000c520207221 */ /* 0x000fe20000010000 */
[----:B------:R-:W-:Y:S01]  /*1970*/  FFMA.FTZ R65, R198, R197, R65 ;  /* 0x000000c5c6417223 */ /* 0x000fe20000010041 */
[--C-:B------:R-:W-:Y:S01]  /*1980*/  IMAD.MOV.U32 R78, RZ, RZ, R45.reuse ;  /* 0x000000ffff4e7224 */ /* 0x100fe200078e002d */
[----:B------:R-:W-:Y:S01]  /*1990*/  SHF.R.U32.HI R83, RZ, 0x10, R45 ;  /* 0x00000010ff537819 */ /* 0x000fe2000001162d */
[----:B------:R-:W-:Y:S02]  /*19a0*/  HADD2.F32 R45, -RZ, R87.H0_H0 ;  /* 0x20000057ff2d7230 */ /* 0x000fe40000004100 */
[----:B------:R-:W-:Y:S01]  /*19b0*/  FMUL.FTZ R210, R182, R201 ;  /* 0x000000c9b6d27220 */ /* 0x000fe20000410000 */
[----:B------:R-:W-:Y:S02]  /*19c0*/  HADD2.F32 R211, -RZ, R66.H0_H0 ;  /* 0x20000042ffd37230 */ /* 0x000fe40000004100 */
[----:B------:R-:W-:Y:S01]  /*19d0*/  FMUL.FTZ R201, R11, R68 ;  /* 0x000000440bc97220 */ /* 0x000fe20000410000 */
[----:B------:R-:W-:-:S02]  /*19e0*/  HADD2.F32 R93, -RZ, R93.H0_H0 ;  /* 0x2000005dff5d7230 */ /* 0x000fc40000004100 */
[----:B------:R-:W-:Y:S01]  /*19f0*/  FADD.FTZ R32, R32, R199 ;  /* 0x000000c720207221 */ /* 0x000fe20000010000 */
[----:B------:R-:W-:Y:S02]  /*1a00*/  HADD2.F32 R67, -RZ, R67.H0_H0 ;  /* 0x20000043ff437230 */ /* 0x000fe40000004100 */
[----:B------:R-:W-:Y:S01]  /*1a10*/  FFMA.FTZ R65, R212, R199, R65 ;  /* 0x000000c7d4417223 */ /* 0x000fe20000010041 */
[----:B------:R-:W-:Y:S02]  /*1a20*/  HADD2.F32 R84, -RZ, R84.H0_H0 ;  /* 0x20000054ff547230 */ /* 0x000fe40000004100 */
[----:B------:R-:W-:Y:S02]  /*1a30*/  HADD2.F32 R202, -RZ, R202.H0_H0 ;  /* 0x200000caffca7230 */ /* 0x000fe40000004100 */
[----:B------:R-:W-:Y:S02]  /*1a40*/  HADD2.F32 R204, -RZ, R71.H0_H0 ;  /* 0x20000047ffcc7230 */ /* 0x000fe40000004100 */
[----:B------:R-:W-:Y:S01]  /*1a50*/  FMUL.FTZ R216, R182, R203 ;  /* 0x000000cbb6d87220 */ /* 0x000fe20000410000 */
[----:B------:R-:W-:-:S02]  /*1a60*/  HADD2.F32 R36, -RZ, R36.H0_H0 ;  /* 0x20000024ff247230 */ /* 0x000fc40000004100 */
[----:B------:R-:W-:Y:S01]  /*1a70*/  FADD.FTZ R45, -R208, R45 ;  /* 0x0000002dd02d7221 */ /* 0x000fe20000010100 */
[----:B------:R-:W-:Y:S01]  /*1a80*/  FMUL.FTZ R203, R12, R211 ;  /* 0x000000d30ccb7220 */ /* 0x000fe20000410000 */
[----:B------:R-:W-:Y:S01]  /*1a90*/  FADD.FTZ R32, R32, R201 ;  /* 0x000000c920207221 */ /* 0x000fe20000010000 */
[C---:B------:R-:W-:Y:S01]  /*1aa0*/  FADD.FTZ R87, -R208.reuse, R93 ;  /* 0x0000005dd0577221 */ /* 0x040fe20000010100 */
[----:B------:R-:W-:Y:S01]  /*1ab0*/  FADD.FTZ R71, -R208, R67 ;  /* 0x00000043d0477221 */ /* 0x000fe20000010100 */
[----:B------:R-:W-:Y:S01]  /*1ac0*/  FFMA.FTZ R65, R214, R201, R65 ;  /* 0x000000c9d6417223 */ /* 0x000fe20000010041 */
[C---:B------:R-:W-:Y:S01]  /*1ad0*/  FADD.FTZ R93, -R208.reuse, R84 ;  /* 0x00000054d05d7221 */ /* 0x040fe20000010100 */
[C---:B------:R-:W-:Y:S01]  /*1ae0*/  FADD.FTZ R43, -R208.reuse, R43 ;  /* 0x0000002bd02b7221 */ /* 0x040fe20000010100 */
[C---:B------:R-:W-:Y:S01]  /*1af0*/  FADD.FTZ R67, -R208.reuse, R202 ;  /* 0x000000cad0437221 */ /* 0x040fe20000010100 */
[C---:B------:R-:W-:Y:S01]  /*1b00*/  FADD.FTZ R39, -R208.reuse, R64 ;  /* 0x00000040d0277221 */ /* 0x040fe20000010100 */
[----:B------:R-:W-:Y:S01]  /*1b10*/  FADD.FTZ R35, -R208, R204 ;  /* 0x000000ccd0237221 */ /* 0x000fe20000010100 */
[----:B------:R-:W-:Y:S01]  /*1b20*/  FADD.FTZ R156, R213, R156 ;  /* 0x0000009cd59c7221 */ /* 0x000fe20000010000 */
[----:B------:R-:W-:Y:S01]  /*1b30*/  FFMA.FTZ R157, R192, R213, R157 ;  /* 0x000000d5c09d7223 */ /* 0x000fe2000001009d */
[----:B------:R-:W-:-:S02]  /*1b40*/  HADD2.F32 R213, -RZ, R38.H0_H0 ;  /* 0x20000026ffd57230 */ /* 0x000fc40000004100 */
[C---:B------:R-:W-:Y:S01]  /*1b50*/  FMUL.FTZ R208, R182.reuse, R207 ;  /* 0x000000cfb6d07220 */ /* 0x040fe20000410000 */
[----:B------:R-:W-:Y:S01]  /*1b60*/  FMUL.FTZ R207, R13, R36 ;  /* 0x000000240dcf7220 */ /* 0x000fe20000410000 */
[----:B------:R-:W-:Y:S01]  /*1b70*/  FMUL.FTZ R202, R182, R45 ;  /* 0x0000002db6ca7220 */ /* 0x000fe20000410000 */
[----:B------:R-:W-:Y:S01]  /*1b80*/  FADD.FTZ R32, R32, R203 ;  /* 0x000000cb20207221 */ /* 0x000fe20000010000 */
[----:B------:R-:W-:Y:S01]  /*1b90*/  FFMA.FTZ R45, R210, R203, R65 ;  /* 0x000000cbd22d7223 */ /* 0x000fe20000010041 */
[----:B------:R-:W-:Y:S02]  /*1ba0*/  FMUL.FTZ R205, R14, R213 ;  /* 0x000000d50ecd7220 */ /* 0x000fe40000410000 */
[----:B------:R-:W-:Y:S01]  /*1bb0*/  FADD.FTZ R32, R32, R207 ;  /* 0x000000cf20207221 */ /* 0x000fe20000010000 */
        /* <DEDUP_REMOVED lines=8> */
[----:B------:R-:W-:Y:S01]  /*1c40*/  FFMA.FTZ R45, R206, R193, R45 ;  /* 0x000000c1ce2d7223 */ /* 0x000fe2000001002d */
[----:B------:R-:W-:Y:S02]  /*1c50*/  HADD2.F32 R66, -RZ, R76.H0_H0 ;  /* 0x2000004cff427230 */ /* 0x000fe40000004100 */
[----:B------:R-:W-:Y:S01]  /*1c60*/  FADD.FTZ R164, R191, R164 ;  /* 0x000000a4bfa47221 */ /* 0x000fe20000010000 */
[----:B------:R-:W-:Y:S01]  /*1c70*/  FFMA.FTZ R165, R212, R191, R165 ;  /* 0x000000bfd4a57223 */ /* 0x000fe200000100a5 */
[C---:B------:R-:W-:Y:S01]  /*1c80*/  FMUL.FTZ R204, R182.reuse, R87 ;  /* 0x00000057b6cc7220 */ /* 0x040fe20000410000 */
        /* <DEDUP_REMOVED lines=10> */
[----:B------:R-:W-:Y:S02]  /*1d30*/  HADD2.F32 R38, -RZ, R81.H0_H0 ;  /* 0x20000051ff267230 */ /* 0x000fe40000004100 */
[----:B------:R-:W-:Y:S01]  /*1d40*/  FMUL.FTZ R87, R19, R80 ;  /* 0x0000005013577220 */ /* 0x000fe20000410000 */
[----:B------:R-:W-:Y:S01]  /*1d50*/  FADD.FTZ R32, R45, R184 ;  /* 0x000000b82d207221 */ /* 0x000fe20000010000 */
[----:B------:R-:W-:Y:S02]  /*1d60*/  HADD2.F32 R78, -RZ, R78.H0_H0 ;  /* 0x2000004eff4e7230 */ /* 0x000fe40000004100 */
        /* <DEDUP_REMOVED lines=48> */
[----:B------:R-:W-:Y:S01]  /*2070*/  FADD.FTZ R144, R80, R144 ;  /* 0x0000009050907221 */ /* 0x000fe20000010000 */
[----:B------:R-:W-:Y:S01]  /*2080*/  FFMA.FTZ R102, R93, R80, R102 ;  /* 0x000000505d667223 */ /* 0x000fe20000010066 */
[----:B------:R-:W-:Y:S02]  /*2090*/  HADD2.F32 R44, -RZ, R44.H0_H0 ;  /* 0x2000002cff2c7230 */ /* 0x000fe40000004100 */
[----:B------:R-:W-:Y:S01]  /*20a0*/  FMUL.FTZ R80, R182, R37 ;  /* 0x00000025b6507220 */ /* 0x000fe20000410000 */
[----:B------:R-:W-:Y:S01]  /*20b0*/  FMUL.FTZ R65, R28, R47 ;  /* 0x0000002f1c417220 */ /* 0x000fe20000410000 */
[----:B------:R-:W-:Y:S01]  /*20c0*/  FADD.FTZ R32, R32, R77 ;  /* 0x0000004d20207221 */ /* 0x000fe20000010000 */
[----:B------:R-:W-:Y:S01]  /*20d0*/  FFMA.FTZ R37, R79, R77, R34 ;  /* 0x0000004d4f257223 */ /* 0x000fe20000010022 */
[----:B------:R-:W-:-:S02]  /*20e0*/  HADD2.F32 R40, -RZ, R40.H0_H0 ;  /* 0x20000028ff287230 */ /* 0x000fc40000004100 */
[----:B------:R-:W-:Y:S01]  /*20f0*/  FADD.FTZ R110, R73, R110 ;  /* 0x0000006e496e7221 */ /* 0x000fe20000010000 */
[----:B------:R-:W-:Y:S01]  /*2100*/  FFMA.FTZ R97, R78, R73, R97 ;  /* 0x000000494e617223 */ /* 0x000fe20000010061 */
[----:B------:R-:W-:Y:S01]  /*2110*/  FMUL.FTZ R82, R182, R35 ;  /* 0x00000023b6527220 */ /* 0x000fe20000410000 */
        /* <DEDUP_REMOVED lines=9> */
[----:B------:R-:W-:Y:S01]  /*21b0*/  FADD.FTZ R106, R83, R106 ;  /* 0x0000006a536a7221 */ /* 0x000fe20000010000 */
[----:B------:R-:W-:Y:S01]  /*21c0*/  FFMA.FTZ R98, R71, R83, R98 ;  /* 0x0000005347627223 */ /* 0x000fe20000010062 */
[----:B------:R-:W-:Y:S01]  /*21d0*/  UMOV UR4, 0xffffffff ;  /* 0xffffffff00047882 */ /* 0x000fe20000000000 */
[----:B------:R-:W-:Y:S01]  /*21e0*/  IADD3 R124, R124, UR10, RZ ;  /* 0x0000000a7c7c7c10 */ /* 0x000fe2000fffe0ff */
        /* <DEDUP_REMOVED lines=47> */
.L_x_2816:
        /* <DEDUP_REMOVED lines=12> */
.L_x_2790:
        /* <DEDUP_REMOVED lines=8> */
[----:B------:R-:W-:Y:S01]  /*2620*/  @P1 SHF.R.U32.HI R221, RZ, 0x10, R61 ;  /* 0x00000010ffdd1819 */ /* 0x000fe2000001163d */
        /* <DEDUP_REMOVED lines=14> */
[----:B------:R-:W-:Y:S01]  /*2710*/  FADD.FTZ R32, R32, R37 ;  /* 0x0000002520207221 */ /* 0x000fe20000010000 */
[----:B------:R-:W-:Y:S02]  /*2720*/  @P1 IMAD.MOV.U32 R36, RZ, RZ, R59 ;  /* 0x000000ffff241224 */ /* 0x000fe400078e003b */
[----:B------:R-:W-:Y:S01]  /*2730*/  FADD.FTZ R211, R38, R211 ;  /* 0x000000d326d37221 */ /* 0x000fe20000010000 */
[----:B------:R-:W-:Y:S01]  /*2740*/  FADD.FTZ R32, R39, R32 ;  /* 0x0000002027207221 */ /* 0x000fe20000010000 */
[----:B------:R-:W-:Y:S01]  /*2750*/  @P1 SHF.R.U64 R38, R48, 0x10, R49 ;  /* 0x0000001030261819 */ /* 0x000fe20000001231 */
[----:B------:R-:W-:-:S02]  /*2760*/  @P1 HADD2.F32 R35, -RZ, R34.H0_H0 ;  /* 0x20000022ff231230 */ /* 0x000fc40000004100 */
[----:B--2---:R-:W-:Y:S01]  /*2770*/  FADD.FTZ R211, R211, R40 ;  /* 0x00000028d3d37221 */ /* 0x004fe20000010000 */
[----:B------:R-:W-:Y:S01]  /*2780*/  FADD.FTZ R32, R32, R41 ;  /* 0x0000002920207221 */ /* 0x000fe20000010000 */
[----:B------:R-:W-:Y:S02]  /*2790*/  @P1 SHF.R.U32.HI R40, RZ, 0x10, R59 ;  /* 0x00000010ff281819 */ /* 0x000fe4000001163b */
[----:B------:R-:W-:Y:S01]  /*27a0*/  FADD.FTZ R211, R42, R211 ;  /* 0x000000d32ad37221 */ /* 0x000fe20000010000 */
[----:B------:R-:W-:Y:S01]  /*27b0*/  FADD.FTZ R32, R43, R32 ;  /* 0x000000202b207221 */ /* 0x000fe20000010000 */
[----:B------:R-:W-:Y:S02]  /*27c0*/  @P1 SHF.R.U32.HI R43, RZ, 0x10, R49 ;  /* 0x00000010ff2b1819 */ /* 0x000fe40000011631 */
[----:B---3--:R-:W-:Y:S01]  /*27d0*/  FADD.FTZ R211, R211, R44 ;  /* 0x0000002cd3d37221 */ /* 0x008fe20000010000 */
[----:B------:R-:W-:Y:S02]  /*27e0*/  FADD.FTZ R32, R32, R45 ;  /* 0x0000002d20207221 */ /* 0x000fe40000010000 */
[----:B------:R-:W-:-:S02]  /*27f0*/  @P1 HADD2.F32 R43, -RZ, R43.H0_H0 ;  /* 0x2000002bff2b1230 */ /* 0x000fc40000004100 */
        /* <DEDUP_REMOVED lines=11> */
[----:B------:R-:W-:Y:S01]  /*28b0*/  @P1 SHF.R.U64 R0, R58, 0x10, R59 ;  /* 0x000000103a001819 */ /* 0x000fe2000000123b */
[----:B------:R-:W-:Y:S01]  /*28c0*/  FADD.FTZ R63, R63, -R192 ;  /* 0x800000c03f3f7221 */ /* 0x000fe20000010000 */
[----:B------:R-:W-:Y:S01]  /*28d0*/  FADD.FTZ R37, R89, -R194 ;  /* 0x800000c259257221 */ /* 0x000fe20000010000 */
[----:B------:R-:W-:Y:S01]  /*28e0*/  FFMA.FTZ R198, R198, R32, R33 ;  /* 0x00000020c6c67223 */ /* 0x000fe20000010021 */
[----:B------:R-:W-:Y:S01]  /*28f0*/  FADD.FTZ R47, R62, -R39 ;  /* 0x800000273e2f7221 */ /* 0x000fe20000010000 */
[----:B------:R-:W-:-:S02]  /*2900*/  @P1 HADD2.F32 R39, -RZ, R36.H0_H0 ;  /* 0x20000024ff271230 */ /* 0x000fc40000004100 */
[C---:B------:R-:W-:Y:S01]  /*2910*/  FMUL.FTZ R36, R182.reuse, R63 ;  /* 0x0000003fb6247220 */ /* 0x040fe20000410000 */
[----:B------:R-:W-:Y:S02]  /*2920*/  @P1 HADD2.F32 R0, -RZ, R0.H0_H0 ;  /* 0x20000000ff001230 */ /* 0x000fe40000004100 */
[----:B------:R-:W-:Y:S01]  /*2930*/  FMUL.FTZ R37, R182, R37 ;  /* 0x00000025b6257220 */ /* 0x000fe20000410000 */
[----:B------:R-:W-:Y:S01]  /*2940*/  FADD.FTZ R197, R197, -R198 ;  /* 0x800000c6c5c57221 */ /* 0x000fe20000010000 */
[-C--:B------:R-:W-:Y:S01]  /*2950*/  FFMA.FTZ R212, R212, R32.reuse, R33 ;  /* 0x00000020d4d47223 */ /* 0x080fe20000010021 */
[----:B------:R-:W-:Y:S01]  /*2960*/  @P1 FADD.FTZ R36, R36, R39 ;  /* 0x0000002724241221 */ /* 0x000fe20000010000 */
[----:B------:R-:W-:Y:S01]  /*2970*/  FFMA.FTZ R195, R195, R32, R33 ;  /* 0x00000020c3c37223 */ /* 0x000fe20000010021 */
[----:B------:R-:W-:Y:S01]  /*2980*/  @P1 FADD.FTZ R37, R37, R0 ;  /* 0x0000000025251221 */ /* 0x000fe20000010000 */
[----:B------:R-:W-:Y:S02]  /*2990*/  @P1 HADD2.F32 R39, -RZ, R38.H0_H0 ;  /* 0x20000026ff271230 */ /* 0x000fe40000004100 */
[----:B------:R-:W-:Y:S01]  /*29a0*/  FMUL.FTZ R62, R182, R197 ;  /* 0x000000c5b63e7220 */ /* 0x000fe20000410000 */
[----:B------:R-:W-:-:S02]  /*29b0*/  @P1 HADD2.F32 R0, -RZ, R40.H0_H0 ;  /* 0x20000028ff001230 */ /* 0x000fc40000004100 */
[C---:B------:R-:W-:Y:S01]  /*29c0*/  FMUL.FTZ R47, R182.reuse, R47 ;  /* 0x0000002fb62f7220 */ /* 0x040fe20000410000 */
[----:B------:R-:W-:Y:S02]  /*29d0*/  @P1 IMAD.MOV.U32 R38, RZ, RZ, R48 ;  /* 0x000000ffff261224 */ /* 0x000fe400078e0030 */
[----:B------:R-:W-:Y:S01]  /*29e0*/  FMUL.FTZ R34, R182, R189 ;  /* 0x000000bdb6227220 */ /* 0x000fe20000410000 */
[----:B------:R-:W-:Y:S01]  /*29f0*/  FADD.FTZ R199, R199, -R212 ;  /* 0x800000d4c7c77221 */ /* 0x000fe20000010000 */
[----:B------:R-:W-:Y:S01]  /*2a00*/  FADD.FTZ R195, R200, -R195 ;  /* 0x800000c3c8c37221 */ /* 0x000fe20000010000 */
[----:B------:R-:W-:Y:S01]  /*2a10*/  @P1 MOV R40, R49 ;  /* 0x0000003100281202 */ /* 0x000fe20000000f00 */
[----:B------:R-:W-:Y:S01]  /*2a20*/  @P1 FADD.FTZ R62, R62, R39 ;  /* 0x000000273e3e1221 */ /* 0x000fe20000010000 */
[----:B------:R-:W-:Y:S01]  /*2a30*/  @P1 FADD.FTZ R47, R47, R0 ;  /* 0x000000002f2f1221 */ /* 0x000fe20000010000 */
[----:B------:R-:W-:Y:S01]  /*2a40*/  FMUL.FTZ R39, R37, UR17 ;  /* 0x0000001125277c20 */ /* 0x000fe20008410000 */
[----:B------:R-:W-:Y:S01]  /*2a50*/  @P1 FADD.FTZ R34, R34, R35 ;  /* 0x0000002322221221 */ /* 0x000fe20000010000 */
[----:B------:R-:W-:-:S02]  /*2a60*/  @P1 HADD2.F32 R0, -RZ, R38.H0_H0 ;  /* 0x20000026ff001230 */ /* 0x000fc40000004100 */
[C---:B------:R-:W-:Y:S01]  /*2a70*/  FMUL.FTZ R63, R182.reuse, R199 ;  /* 0x000000c7b63f7220 */ /* 0x040fe20000410000 */
[----:B------:R-:W-:Y:S01]  /*2a80*/  FMUL.FTZ R199, R182, R195 ;  /* 0x000000c3b6c77220 */ /* 0x000fe20000410000 */
[----:B------:R-:W-:Y:S02]  /*2a90*/  @P1 HADD2.F32 R40, -RZ, R40.H0_H0 ;  /* 0x20000028ff281230 */ /* 0x000fe40000004100 */
[----:B------:R-:W-:Y:S01]  /*2aa0*/  FMUL.FTZ R35, R34, UR17 ;  /* 0x0000001122237c20 */ /* 0x000fe20008410000 */
[-CC-:B------:R-:W-:Y:S01]  /*2ab0*/  FFMA.FTZ R214, R214, R32.reuse, R33.reuse ;  /* 0x00000020d6d67223 */ /* 0x180fe20000010021 */
[-C--:B------:R-:W-:Y:S01]  /*2ac0*/  FFMA.FTZ R216, R216, R32.reuse, R33 ;  /* 0x00000020d8d87223 */ /* 0x080fe20000010021 */
        /* <DEDUP_REMOVED lines=9> */
[----:B------:R-:W-:Y:S01]  /*2b60*/  @P0 FSEL R38, R39, RZ, P6 ;  /* 0x000000ff27260208 */ /* 0x000fe20003000000 */
[----:B------:R-:W-:Y:S01]  /*2b70*/  FMUL.FTZ R39, R47, UR17 ;  /* 0x000000112f277c20 */ /* 0x000fe20008410000 */
[----:B------:R-:W-:Y:S01]  /*2b80*/  LOP3.LUT P2, RZ, R183, 0xff0000, RZ, 0xc0, !PT ;  /* 0x00ff0000b7ff7812 */ /* 0x000fe2000784c0ff */
[----:B------:R-:W-:Y:S01]  /*2b90*/  @P1 HADD2.F32 R0, -RZ, R0.H0_H0 ;  /* 0x20000000ff001230 */ /* 0x000fe20000004100 */
        /* <DEDUP_REMOVED lines=19> */
[-CC-:B------:R-:W-:Y:S01]  /*2cd0*/  FFMA.FTZ R190, R208, R32.reuse, R33.reuse ;  /* 0x00000020d0be7223 */ /* 0x180fe20000010021 */
[----:B------:R-:W-:Y:S01]  /*2ce0*/  FSEL R42, R198, RZ, P6 ;  /* 0x000000ffc62a7208 */ /* 0x000fe20003000000 */
[-CC-:B------:R-:W-:Y:S01]  /*2cf0*/  FFMA.FTZ R206, R206, R32.reuse, R33.reuse ;  /* 0x00000020cece7223 */ /* 0x180fe20000010021 */
[----:B------:R-:W-:Y:S01]  /*2d00*/  FSEL R43, R197, RZ, P5 ;  /* 0x000000ffc52b7208 */ /* 0x000fe20002800000 */
[-CC-:B------:R-:W-:Y:S01]  /*2d10*/  FFMA.FTZ R196, R196, R32.reuse, R33.reuse ;  /* 0x00000020c4c47223 */ /* 0x180fe20000010021 */
[----:B------:R-:W-:Y:S01]  /*2d20*/  LOP3.LUT P2, RZ, R185, 0xff, RZ, 0xc0, !PT ;  /* 0x000000ffb9ff7812 */ /* 0x000fe2000784c0ff */
[----:B------:R-:W-:Y:S01]  /*2d30*/  FADD.FTZ R205, R205, -R190 ;  /* 0x800000becdcd7221 */ /* 0x000fe20000010000 */
[----:B------:R-:W-:Y:S01]  /*2d40*/  LOP3.LUT P6, RZ, R185, 0xff000000, RZ, 0xc0, !PT ;  /* 0xff000000b9ff7812 */ /* 0x000fe200078cc0ff */
[-CC-:B------:R-:W-:Y:S01]  /*2d50*/  FFMA.FTZ R210, R210, R32.reuse, R33.reuse ;  /* 0x00000020d2d27223 */ /* 0x180fe20000010021 */
[----:B------:R-:W-:Y:S01]  /*2d60*/  LOP3.LUT P5, RZ, R187, 0xff00, RZ, 0xc0, !PT ;  /* 0x0000ff00bbff7812 */ /* 0x000fe200078ac0ff */
[----:B------:R-:W-:Y:S01]  /*2d70*/  FADD.FTZ R193, R193, -R206 ;  /* 0x800000cec1c17221 */ /* 0x000fe20000010000 */
[----:B------:R-:W-:Y:S01]  /*2d80*/  @P1 MOV R185, R51 ;  /* 0x0000003300b91202 */ /* 0x000fe20000000f00 */
[----:B------:R-:W-:Y:S01]  /*2d90*/  @P1 IMAD.MOV.U32 R89, RZ, RZ, R50 ;  /* 0x000000ffff591224 */ /* 0x000fe200078e0032 */
[----:B------:R-:W-:Y:S01]  /*2da0*/  FSEL R183, R201, RZ, P2 ;  /* 0x000000ffc9b77208 */ /* 0x000fe20001000000 */
[----:B------:R-:W-:Y:S01]  /*2db0*/  FADD.FTZ R203, R203, -R210 ;  /* 0x800000d2cbcb7221 */ /* 0x000fe20000010000 */
[----:B------:R-:W-:Y:S01]  /*2dc0*/  FSEL R0, R200, RZ, P6 ;  /* 0x000000ffc8007208 */ /* 0x000fe20003000000 */
[----:B------:R-:W-:Y:S01]  /*2dd0*/  @P1 HADD2.F32 R185, -RZ, R185.H0_H0 ;  /* 0x200000b9ffb91230 */ /* 0x000fe20000004100 */
[----:B------:R-:W-:Y:S01]  /*2de0*/  FSEL R208, R189, RZ, P5 ;  /* 0x000000ffbdd07208 */ /* 0x000fe20002800000 */
[----:B------:R-:W-:Y:S01]  /*2df0*/  @P1 HADD2.F32 R89, -RZ, R89.H0_H0 ;  /* 0x20000059ff591230 */ /* 0x000fe20000004100 */
[C---:B------:R-:W-:Y:S01]  /*2e00*/  LOP3.LUT P2, RZ, R187.reuse, 0xff0000, RZ, 0xc0, !PT ;  /* 0x00ff0000bbff7812 */ /* 0x040fe2000784c0ff */
[----:B------:R-:W-:Y:S01]  /*2e10*/  FMUL.FTZ R190, R182, R203 ;  /* 0x000000cbb6be7220 */ /* 0x000fe20000410000 */
[C---:B------:R-:W-:Y:S01]  /*2e20*/  LOP3.LUT P6, RZ, R187.reuse, 0xff, RZ, 0xc0, !PT ;  /* 0x000000ffbbff7812 */ /* 0x040fe200078cc0ff */
[-C--:B------:R-:W-:Y:S01]  /*2e30*/  FFMA.FTZ R86, R86, R32.reuse, R33 ;  /* 0x0000002056567223 */ /* 0x080fe20000010021 */
[----:B------:R-:W-:Y:S01]  /*2e40*/  LOP3.LUT P5, RZ, R187, 0xff000000, RZ, 0xc0, !PT ;  /* 0xff000000bbff7812 */ /* 0x000fe200078ac0ff */
[----:B------:R-:W-:Y:S01]  /*2e50*/  FADD.FTZ R187, R191, -R196 ;  /* 0x800000c4bfbb7221 */ /* 0x000fe20000010000 */
[----:B------:R-:W-:Y:S01]  /*2e60*/  @P1 SHF.R.U32.HI R192, RZ, 0x10, R51 ;  /* 0x00000010ffc01819 */ /* 0x000fe20000011633 */
[----:B------:R-:W-:Y:S01]  /*2e70*/  FMUL.FTZ R196, R182, R205 ;  /* 0x000000cdb6c47220 */ /* 0x000fe20000410000 */
[----:B------:R-:W-:Y:S01]  /*2e80*/  @P1 SHF.R.U64 R206, R52, 0x10, R53 ;  /* 0x0000001034ce1819 */ /* 0x000fe20000001235 */
[----:B------:R-:W-:Y:S01]  /*2e90*/  FFMA.FTZ R205, R204, R32, R33 ;  /* 0x00000020cccd7223 */ /* 0x000fe20000010021 */
[----:B------:R-:W-:Y:S01]  /*2ea0*/  FMUL.FTZ R187, R182, R187 ;  /* 0x000000bbb6bb7220 */ /* 0x000fe20000410000 */
[----:B------:R-:W-:Y:S01]  /*2eb0*/  @P1 FADD.FTZ R196, R196, R185 ;  /* 0x000000b9c4c41221 */ /* 0x000fe20000010000 */
[----:B------:R-:W-:-:S02]  /*2ec0*/  @P1 HADD2.F32 R192, -RZ, R192.H0_H0 ;  /* 0x200000c0ffc01230 */ /* 0x000fc40000004100 */
[----:B------:R-:W-:Y:S01]  /*2ed0*/  FMUL.FTZ R185, R182, R193 ;  /* 0x000000c1b6b97220 */ /* 0x000fe20000410000 */
[----:B------:R-:W-:Y:S02]  /*2ee0*/  @P1 HADD2.F32 R206, -RZ, R206.H0_H0 ;  /* 0x200000ceffce1230 */ /* 0x000fe40000004100 */
[----:B------:R-:W-:Y:S01]  /*2ef0*/  FADD.FTZ R211, R184, -R205 ;  /* 0x800000cdb8d37221 */ /* 0x000fe20000010000 */
[----:B------:R-:W-:Y:S01]  /*2f00*/  FMUL.FTZ R191, R196, UR17 ;  /* 0x00000011c4bf7c20 */ /* 0x000fe20008410000 */
[-C--:B------:R-:W-:Y:S01]  /*2f10*/  FFMA.FTZ R184, R93, R32.reuse, R33 ;  /* 0x000000205db87223 */ /* 0x080fe20000010021 */
[----:B------:R-:W-:Y:S01]  /*2f20*/  @P1 FADD.FTZ R190, R190, R89 ;  /* 0x00000059bebe1221 */ /* 0x000fe20000010000 */
[----:B------:R-:W-:Y:S01]  /*2f30*/  @P1 FADD.FTZ R185, R185, R192 ;  /* 0x000000c0b9b91221 */ /* 0x000fe20000010000 */
[----:B------:R-:W-:Y:S01]  /*2f40*/  @P1 FADD.FTZ R187, R187, R206 ;  /* 0x000000cebbbb1221 */ /* 0x000fe20000010000 */
[----:B------:R-:W-:Y:S01]  /*2f50*/  FADD.FTZ R93, R87, -R184 ;  /* 0x800000b8575d7221 */ /* 0x000fe20000010000 */
[----:B------:R-:W-:Y:S01]  /*2f60*/  FMUL.FTZ R192, R190, UR17 ;  /* 0x00000011bec07c20 */ /* 0x000fe20008410000 */
[----:B------:R-:W-:Y:S01]  /*2f70*/  FSEL R207, R191, RZ, P2 ;  /* 0x000000ffbfcf7208 */ /* 0x000fe20001000000 */
[----:B------:R-:W-:Y:S01]  /*2f80*/  FMUL.FTZ R193, R185, UR17 ;  /* 0x00000011b9c17c20 */ /* 0x000fe20008410000 */
[----:B------:R-:W-:Y:S01]  /*2f90*/  FMUL.FTZ R89, R187, UR17 ;  /* 0x00000011bb597c20 */ /* 0x000fe20008410000 */
[----:B------:R-:W-:Y:S01]  /*2fa0*/  FFMA.FTZ R91, R91, R32, R33 ;  /* 0x000000205b5b7223 */ /* 0x000fe20000010021 */
[----:B------:R-:W-:Y:S01]  /*2fb0*/  @P1 MOV R87, R53 ;  /* 0x0000003500571202 */ /* 0x000fe20000000f00 */
[----:B------:R-:W-:Y:S01]  /*2fc0*/  FADD.FTZ R85, R85, -R86 ;  /* 0x8000005655557221 */ /* 0x000fe20000010000 */
[----:B------:R-:W-:Y:S01]  /*2fd0*/  LOP3.LUT P2, RZ, R188, 0xff00, RZ, 0xc0, !PT ;  /* 0x0000ff00bcff7812 */ /* 0x000fe2000784c0ff */
[----:B------:R-:W-:-:S02]  /*2fe0*/  @P1 IMAD.MOV.U32 R86, RZ, RZ, R52 ;  /* 0x000000ffff561224 */ /* 0x000fc400078e0034 */
[----:B------:R-:W-:Y:S01]  /*2ff0*/  FADD.FTZ R213, R92, -R91 ;  /* 0x8000005b5cd57221 */ /* 0x000fe20000010000 */
[----:B------:R-:W-:Y:S01]  /*3000*/  FSEL R203, R192, RZ, P6 ;  /* 0x000000ffc0cb7208 */ /* 0x000fe20003000000 */
[----:B------:R-:W-:Y:S01]  /*3010*/  @P1 HADD2.F32 R91, -RZ, R87.H0_H0 ;  /* 0x20000057ff5b1230 */ /* 0x000fe20000004100 */
[----:B------:R-:W-:Y:S01]  /*3020*/  FSEL R209, R193, RZ, P5 ;  /* 0x000000ffc1d17208 */ /* 0x000fe20002800000 */
[----:B------:R-:W-:Y:S01]  /*3030*/  @P1 HADD2.F32 R87, -RZ, R86.H0_H0 ;  /* 0x20000056ff571230 */ /* 0x000fe20000004100 */
[----:B------:R-:W-:Y:S01]  /*3040*/  FSEL R206, R89, RZ, P2 ;  /* 0x000000ff59ce7208 */ /* 0x000fe20001000000 */
[----:B------:R-:W-:Y:S01]  /*3050*/  FMUL.FTZ R184, R182, R85 ;  /* 0x00000055b6b87220 */ /* 0x000fe20000410000 */
[----:B------:R-:W-:Y:S01]  /*3060*/  LOP3.LUT P6, RZ, R188, 0xff0000, RZ, 0xc0, !PT ;  /* 0x00ff0000bcff7812 */ /* 0x000fe200078cc0ff */
[----:B------:R-:W-:Y:S01]  /*3070*/  FMUL.FTZ R86, R182, R93 ;  /* 0x0000005db6567220 */ /* 0x000fe20000410000 */
[----:B------:R-:W-:Y:S01]  /*3080*/  LOP3.LUT P5, RZ, R188, 0xff, RZ, 0xc0, !PT ;  /* 0x000000ffbcff7812 */ /* 0x000fe200078ac0ff */
[----:B------:R-:W-:Y:S01]  /*3090*/  @P1 FADD.FTZ R184, R184, R87 ;  /* 0x00000057b8b81221 */ /* 0x000fe20000010000 */
[----:B------:R-:W-:Y:S01]  /*30a0*/  LOP3.LUT P2, RZ, R188, 0xff000000, RZ, 0xc0, !PT ;  /* 0xff000000bcff7812 */ /* 0x000fe2000784c0ff */
[C---:B------:R-:W-:Y:S01]  /*30b0*/  FMUL.FTZ R188, R182.reuse, R211 ;  /* 0x000000d3b6bc7220 */ /* 0x040fe20000410000 */
[----:B------:R-:W-:Y:S01]  /*30c0*/  @P1 SHF.R.U32.HI R210, RZ, 0x10, R53 ;  /* 0x00000010ffd21819 */ /* 0x000fe20000011635 */
[----:B------:R-:W-:Y:S01]  /*30d0*/  FMUL.FTZ R87, R182, R213 ;  /* 0x000000d5b6577220 */ /* 0x000fe20000410000 */
[----:B------:R-:W-:Y:S01]  /*30e0*/  @P1 SHF.R.U64 R92, R54, 0x10, R55 ;  /* 0x00000010365c1819 */ /* 0x000fe20000001237 */
[----:B------:R-:W-:Y:S01]  /*30f0*/  @P1 FADD.FTZ R188, R188, R91 ;  /* 0x0000005bbcbc1221 */ /* 0x000fe20000010000 */
[----:B------:R0:W-:Y:S01]  /*3100*/  F2F.F16.F32 R205, R183 ;  /* 0x000000b700cd7304 */ /* 0x0001e20000200800 */
[----:B------:R-:W-:-:S02]  /*3110*/  @P1 HADD2.F32 R85, -RZ, R210.H0_H0 ;  /* 0x200000d2ff551230 */ /* 0x000fc40000004100 */
[-CC-:B------:R-:W-:Y:S01]  /*3120*/  FFMA.FTZ R91, R71, R32.reuse, R33.reuse ;  /* 0x00000020475b7223 */ /* 0x180fe20000010021 */
[----:B------:R-:W-:Y:S02]  /*3130*/  @P1 HADD2.F32 R92, -RZ, R92.H0_H0 ;  /* 0x2000005cff5c1230 */ /* 0x000fe40000004100 */
[----:B------:R-:W-:Y:S01]  /*3140*/  FMUL.FTZ R93, R184, UR17 ;  /* 0x00000011b85d7c20 */ /* 0x000fe20008410000 */
[-C--:B------:R-:W-:Y:S01]  /*3150*/  FFMA.FTZ R71, R72, R32.reuse, R33 ;  /* 0x0000002048477223 */ /* 0x080fe20000010021 */
[----:B------:R-:W-:Y:S01]  /*3160*/  @P1 FADD.FTZ R86, R86, R85 ;  /* 0x0000005556561221 */ /* 0x000fe20000010000 */
[-CC-:B------:R-:W-:Y:S01]  /*3170*/  FFMA.FTZ R217, R78, R32.reuse, R33.reuse ;  /* 0x000000204ed97223 */ /* 0x180fe20000010021 */
[----:B------:R-:W-:Y:S01]  /*3180*/  @P1 FADD.FTZ R87, R87, R92 ;  /* 0x0000005c57571221 */ /* 0x000fe20000010000 */
[----:B0-----:R-:W-:Y:S01]  /*3190*/  FMUL.FTZ R183, R188, UR17 ;  /* 0x00000011bcb77c20 */ /* 0x001fe20008410000 */
[----:B------:R0:W-:Y:S01]  /*31a0*/  F2F.F16.F32 R204, R0 ;  /* 0x0000000000cc7304 */ /* 0x0001e20000200800 */
[----:B------:R-:W-:Y:S01]  /*31b0*/  FMUL.FTZ R92, R86, UR17 ;  /* 0x00000011565c7c20 */ /* 0x000fe20008410000 */
[-C--:B------:R-:W-:Y:S01]  /*31c0*/  FFMA.FTZ R202, R202, R32.reuse, R33 ;  /* 0x00000020caca7223 */ /* 0x080fe20000010021 */
[----:B------:R-:W-:Y:S01]  /*31d0*/  FADD.FTZ R213, R68, -R91 ;  /* 0x8000005b44d57221 */ /* 0x000fe20000010000 */
[----:B------:R-:W-:Y:S01]  /*31e0*/  FSEL R211, R183, RZ, P6 ;  /* 0x000000ffb7d37208 */ /* 0x000fe20003000000 */
[-C--:B------:R-:W-:Y:S01]  /*31f0*/  FFMA.FTZ R91, R67, R32.reuse, R33 ;  /* 0x00000020435b7223 */ /* 0x080fe20000010021 */
[----:B------:R-:W-:Y:S01]  /*3200*/  LOP3.LUT P6, RZ, R186, 0xff00, RZ, 0xc0, !PT ;  /* 0x0000ff00baff7812 */ /* 0x000fe200078cc0ff */
[----:B------:R-:W-:Y:S01]  /*3210*/  FADD.FTZ R71, R70, -R71 ;  /* 0x8000004746477221 */ /* 0x000fe20000010000 */
[----:B------:R-:W-:Y:S01]  /*3220*/  @P1 MOV R68, R55 ;  /* 0x0000003700441202 */ /* 0x000fe20000000f00 */
[----:B0-----:R-:W-:Y:S01]  /*3230*/  FMUL.FTZ R0, R87, UR17 ;  /* 0x0000001157007c20 */ /* 0x001fe20008410000 */
[----:B------:R-:W-:Y:S01]  /*3240*/  FADD.FTZ R217, R74, -R217 ;  /* 0x800000d94ad97221 */ /* 0x000fe20000010000 */
[----:B------:R-:W-:Y:S01]  /*3250*/  FSEL R85, R93, RZ, P5 ;  /* 0x000000ff5d557208 */ /* 0x000fe20002800000 */
[-CC-:B------:R-:W-:Y:S01]  /*3260*/  FFMA.FTZ R76, R76, R32.reuse, R33.reuse ;  /* 0x000000204c4c7223 */ /* 0x180fe20000010021 */
[----:B------:R-:W-:Y:S01]  /*3270*/  @P1 MOV R74, R57 ;  /* 0x00000039004a1202 */ /* 0x000fe20000000f00 */
[----:B------:R-:W-:Y:S01]  /*3280*/  FADD.FTZ R69, R69, -R202 ;  /* 0x800000ca45457221 */ /* 0x000fe20000010000 */
[----:B------:R-:W-:Y:S01]  /*3290*/  FSEL R210, R92, RZ, P2 ;  /* 0x000000ff5cd27208 */ /* 0x000fe20001000000 */
[----:B------:R-:W-:Y:S01]  /*32a0*/  @P1 IMAD.MOV.U32 R67, RZ, RZ, R54 ;  /* 0x000000ffff431224 */ /* 0x000fe200078e0036 */
[----:B------:R-:W-:Y:S01]  /*32b0*/  FSEL R212, R0, RZ, P6 ;  /* 0x000000ff00d47208 */ /* 0x000fe20003000000 */
[-CC-:B------:R-:W-:Y:S01]  /*32c0*/  FFMA.FTZ R78, R79, R32.reuse, R33.reuse ;  /* 0x000000204f4e7223 */ /* 0x180fe20000010021 */
[----:B------:R-:W-:Y:S01]  /*32d0*/  FFMA.FTZ R80, R80, R32, R33 ;  /* 0x0000002050507223 */ /* 0x000fe20000010021 */
[----:B------:R-:W-:Y:S01]  /*32e0*/  LOP3.LUT P5, RZ, R186, 0xff0000, RZ, 0xc0, !PT ;  /* 0x00ff0000baff7812 */ /* 0x000fe200078ac0ff */
[----:B------:R-:W-:Y:S01]  /*32f0*/  FADD.FTZ R215, R66, -R91 ;  /* 0x8000005b42d77221 */ /* 0x000fe20000010000 */
[----:B------:R-:W-:Y:S01]  /*3300*/  LOP3.LUT P2, RZ, R186, 0xff, RZ, 0xc0, !PT ;  /* 0x000000ffbaff7812 */ /* 0x000fe2000784c0ff */
[----:B------:R-:W-:Y:S01]  /*3310*/  FMUL.FTZ R66, R182, R71 ;  /* 0x00000047b6427220 */ /* 0x000fe20000410000 */
[----:B------:R-:W-:Y:S01]  /*3320*/  LOP3.LUT P6, RZ, R186, 0xff000000, RZ, 0xc0, !PT ;  /* 0xff000000baff7812 */ /* 0x000fe200078cc0ff */
[----:B------:R-:W-:Y:S01]  /*3330*/  @P1 HADD2.F32 R68, -RZ, R68.H0_H0 ;  /* 0x20000044ff441230 */ /* 0x000fe20000004100 */
[----:B------:R-:W-:Y:S01]  /*3340*/  F2F.F16.F32 R186, R209 ;  /* 0x000000d100ba7304 */ /* 0x000fe20000200800 */
[----:B------:R-:W-:Y:S01]  /*3350*/  @P1 SHF.R.U64 R71, R56, 0x10, R57 ;  /* 0x0000001038471819 */ /* 0x000fe20000001239 */
[----:B------:R-:W-:Y:S01]  /*3360*/  FADD.FTZ R75, R75, -R76 ;  /* 0x8000004c4b4b7221 */ /* 0x000fe20000010000 */
[----:B------:R-:W-:Y:S01]  /*3370*/  FMUL.FTZ R91, R182, R69 ;  /* 0x00000045b65b7220 */ /* 0x000fe20000410000 */
[----:B------:R-:W-:Y:S01]  /*3380*/  FADD.FTZ R79, R77, -R78 ;  /* 0x8000004e4d4f7221 */ /* 0x000fe20000010000 */
[----:B------:R-:W-:Y:S01]  /*3390*/  @P1 HADD2.F32 R76, -RZ, R74.H0_H0 ;  /* 0x2000004aff4c1230 */ /* 0x000fe20000004100 */
[----:B------:R-:W-:Y:S01]  /*33a0*/  @P1 SHF.R.U32.HI R70, RZ, 0x10, R55 ;  /* 0x00000010ff461819 */ /* 0x000fe20000011637 */
[----:B------:R-:W-:Y:S01]  /*33b0*/  @P1 HADD2.F32 R67, -RZ, R67.H0_H0 ;  /* 0x20000043ff431230 */ /* 0x000fe20000004100 */
[----:B------:R0:W-:Y:S01]  /*33c0*/  F2F.F16.F32 R209, R85 ;  /* 0x0000005500d17304 */ /* 0x0001e20000200800 */
[----:B------:R-:W-:Y:S01]  /*33d0*/  @P1 SHF.R.U32.HI R78, RZ, 0x10, R57 ;  /* 0x00000010ff4e1819 */ /* 0x000fe20000011639 */
[----:B------:R-:W-:-:S02]  /*33e0*/  @P1 IMAD.MOV.U32 R74, RZ, RZ, R56 ;  /* 0x000000ffff4a1224 */ /* 0x000fc400078e0038 */
[----:B------:R-:W-:Y:S01]  /*33f0*/  @P1 FADD.FTZ R91, R91, R68 ;  /* 0x000000445b5b1221 */ /* 0x000fe20000010000 */
[----:B------:R-:W-:Y:S02]  /*3400*/  @P1 HADD2.F32 R71, -RZ, R71.H0_H0 ;  /* 0x20000047ff471230 */ /* 0x000fe40000004100 */
[----:B------:R-:W-:Y:S01]  /*3410*/  FMUL.FTZ R68, R182, R215 ;  /* 0x000000d7b6447220 */ /* 0x000fe20000410000 */
[----:B------:R-:W-:Y:S01]  /*3420*/  FFMA.FTZ R82, R82, R32, R33 ;  /* 0x0000002052527223 */ /* 0x000fe20000010021 */
[----:B------:R-:W-:Y:S01]  /*3430*/  @P1 FADD.FTZ R66, R66, R67 ;  /* 0x0000004342421221 */ /* 0x000fe20000010000 */
[----:B------:R-:W-:Y:S02]  /*3440*/  @P1 HADD2.F32 R70, -RZ, R70.H0_H0 ;  /* 0x20000046ff461230 */ /* 0x000fe40000004100 */
[----:B0-----:R-:W-:Y:S01]  /*3450*/  FADD.FTZ R85, R73, -R80 ;  /* 0x8000005049557221 */ /* 0x001fe20000010000 */
[----:B------:R-:W-:Y:S01]  /*3460*/  FMUL.FTZ R73, R182, R217 ;  /* 0x000000d9b6497220 */ /* 0x000fe20000410000 */
[----:B------:R-:W-:Y:S01]  /*3470*/  @P1 SHF.R.U64 R80, R60, 0x10, R61 ;  /* 0x000000103c501819 */ /* 0x000fe2000000123d */
[----:B------:R-:W-:Y:S01]  /*3480*/  FMUL.FTZ R67, R182, R213 ;  /* 0x000000d5b6437220 */ /* 0x000fe20000410000 */
[----:B------:R-:W-:-:S02]  /*3490*/  @P1 HADD2.F32 R77, -RZ, R74.H0_H0 ;  /* 0x2000004aff4d1230 */ /* 0x000fc40000004100 */
[----:B------:R-:W-:Y:S01]  /*34a0*/  @P1 FADD.FTZ R73, R73, R76 ;  /* 0x0000004c49491221 */ /* 0x000fe20000010000 */
[----:B------:R-:W-:Y:S01]  /*34b0*/  @P1 HADD2.F32 R76, -RZ, R78.H0_H0 ;  /* 0x2000004eff4c1230 */ /* 0x000fe20000004100 */
[----:B------:R-:W-:Y:S01]  /*34c0*/  @P1 MOV R78, R61 ;  /* 0x0000003d004e1202 */ /* 0x000fe20000000f00 */
[----:B------:R-:W-:Y:S01]  /*34d0*/  FMUL.FTZ R69, R91, UR17 ;  /* 0x000000115b457c20 */ /* 0x000fe20008410000 */
[----:B------:R-:W-:Y:S01]  /*34e0*/  FMUL.FTZ R74, R182, R75 ;  /* 0x0000004bb64a7220 */ /* 0x000fe20000410000 */
[----:B------:R-:W-:Y:S01]  /*34f0*/  @P1 FADD.FTZ R68, R68, R71 ;  /* 0x0000004744441221 */ /* 0x000fe20000010000 */
[----:B------:R-:W-:Y:S01]  /*3500*/  FADD.FTZ R81, R81, -R82 ;  /* 0x8000005251517221 */ /* 0x000fe20000010000 */
[----:B------:R-:W-:Y:S01]  /*3510*/  FMUL.FTZ R75, R182, R79 ;  /* 0x0000004fb64b7220 */ /* 0x000fe20000410000 */
[----:B------:R-:W-:Y:S01]  /*3520*/  @P1 FADD.FTZ R67, R67, R70 ;  /* 0x0000004643431221 */ /* 0x000fe20000010000 */
[----:B------:R-:W-:Y:S02]  /*3530*/  @P1 HADD2.F32 R79, -RZ, R80.H0_H0 ;  /* 0x20000050ff4f1230 */ /* 0x000fe40000004100 */
[----:B------:R-:W-:Y:S01]  /*3540*/  FFMA.FTZ R64, R64, R32, R33 ;  /* 0x0000002040407223 */ /* 0x000fe20000010021 */
[----:B------:R-:W-:Y:S01]  /*3550*/  @P1 FADD.FTZ R74, R74, R77 ;  /* 0x0000004d4a4a1221 */ /* 0x000fe20000010000 */
[----:B------:R-:W-:-:S02]  /*3560*/  @P1 HADD2.F32 R80, -RZ, R78.H0_H0 ;  /* 0x2000004eff501230 */ /* 0x000fc40000004100 */
[----:B------:R-:W-:Y:S01]  /*3570*/  FFMA.FTZ R84, R84, R32, R33 ;  /* 0x0000002054547223 */ /* 0x000fe20000010021 */
[----:B------:R-:W0:Y:S01]  /*3580*/  F2F.F16.F32 R46, R46 ;  /* 0x0000002e002e7304 */ /* 0x000e220000200800 */
[----:B------:R-:W-:Y:S01]  /*3590*/  FSEL R215, R69, RZ, P5 ;  /* 0x000000ff45d77208 */ /* 0x000fe20002800000 */
[----:B------:R-:W-:Y:S01]  /*35a0*/  FMUL.FTZ R72, R68, UR17 ;  /* 0x0000001144487c20 */ /* 0x000fe20008410000 */
[----:B------:R-:W-:Y:S01]  /*35b0*/  FMUL.FTZ R77, R182, R81 ;  /* 0x00000051b64d7220 */ /* 0x000fe20000410000 */
[----:B------:R-:W-:Y:S01]  /*35c0*/  LOP3.LUT P5, RZ, R88, 0xff00, RZ, 0xc0, !PT ;  /* 0x0000ff0058ff7812 */ /* 0x000fe200078ac0ff */
[----:B------:R-:W-:Y:S01]  /*35d0*/  @P1 FADD.FTZ R75, R75, R76 ;  /* 0x0000004c4b4b1221 */ /* 0x000fe20000010000 */
[----:B------:R-:W-:Y:S01]  /*35e0*/  FMUL.FTZ R71, R67, UR17 ;  /* 0x0000001143477c20 */ /* 0x000fe20008410000 */
[----:B------:R-:W-:Y:S01]  /*35f0*/  FMUL.FTZ R76, R182, R85 ;  /* 0x00000055b64c7220 */ /* 0x000fe20000410000 */
[----:B------:R-:W1:Y:S01]  /*3600*/  F2F.F16.F32 R44, R44 ;  /* 0x0000002c002c7304 */ /* 0x000e620000200800 */
[----:B------:R-:W-:Y:S01]  /*3610*/  FADD.FTZ R65, R65, -R64 ;  /* 0x8000004041417221 */ /* 0x000fe20000010000 */
[----:B------:R-:W-:Y:S01]  /*3620*/  FADD.FTZ R33, R83, -R84 ;  /* 0x8000005453217221 */ /* 0x000fe20000010000 */
[----:B------:R-:W-:Y:S01]  /*3630*/  @P1 FADD.FTZ R77, R77, R80 ;  /* 0x000000504d4d1221 */ /* 0x000fe20000010000 */
[----:B------:R-:W-:-:S02]  /*3640*/  @P1 IMAD.MOV.U32 R32, RZ, RZ, R60 ;  /* 0x000000ffff201224 */ /* 0x000fc400078e003c */
[----:B------:R-:W-:Y:S01]  /*3650*/  FMUL.FTZ R70, R66, UR17 ;  /* 0x0000001142467c20 */ /* 0x000fe20008410000 */
[----:B------:R-:W-:Y:S01]  /*3660*/  FSEL R216, R72, RZ, P5 ;  /* 0x000000ff48d87208 */ /* 0x000fe20002800000 */
[----:B------:R-:W-:Y:S01]  /*3670*/  FMUL.FTZ R80, R75, UR17 ;  /* 0x000000114b507c20 */ /* 0x000fe20008410000 */
[----:B------:R-:W2:Y:S01]  /*3680*/  F2F.F16.F32 R45, R45 ;  /* 0x0000002d002d7304 */ /* 0x000ea20000200800 */
[----:B------:R-:W-:Y:S01]  /*3690*/  LOP3.LUT P5, RZ, R88, 0xff000000, RZ, 0xc0, !PT ;  /* 0xff00000058ff7812 */ /* 0x000fe200078ac0ff */
[----:B------:R-:W-:Y:S01]  /*36a0*/  @P1 FADD.FTZ R76, R76, R79 ;  /* 0x0000004f4c4c1221 */ /* 0x000fe20000010000 */
[----:B------:R-:W-:Y:S01]  /*36b0*/  FMUL.FTZ R83, R182, R65 ;  /* 0x00000041b6537220 */ /* 0x000fe20000410000 */
[----:B------:R-:W-:Y:S01]  /*36c0*/  FSEL R214, R71, RZ, P6 ;  /* 0x000000ff47d67208 */ /* 0x000fe20003000000 */
[----:B------:R-:W-:Y:S01]  /*36d0*/  FMUL.FTZ R79, R74, UR17 ;  /* 0x000000114a4f7c20 */ /* 0x000fe20008410000 */
[----:B------:R-:W-:Y:S01]  /*36e0*/  FMUL.FTZ R182, R182, R33 ;  /* 0x00000021b6b67220 */ /* 0x000fe20000410000 */
[----:B------:R-:W-:Y:S01]  /*36f0*/  LOP3.LUT P6, RZ, R88, 0xff, RZ, 0xc0, !PT ;  /* 0x000000ff58ff7812 */ /* 0x000fe200078cc0ff */
[----:B------:R-:W3:Y:S01]  /*3700*/  F2F.F16.F32 R41, R41 ;  /* 0x0000002900297304 */ /* 0x000ee20000200800 */
[----:B------:R-:W-:Y:S01]  /*3710*/  @P1 HADD2.F32 R32, -RZ, R32.H0_H0 ;  /* 0x20000020ff201230 */ /* 0x000fe20000004100 */
[----:B------:R-:W-:Y:S01]  /*3720*/  FSEL R213, R70, RZ, P2 ;  /* 0x000000ff46d57208 */ /* 0x000fe20001000000 */
[----:B------:R-:W-:Y:S01]  /*3730*/  FMUL.FTZ R78, R73, UR17 ;  /* 0x00000011494e7c20 */ /* 0x000fe20008410000 */
[----:B------:R-:W-:Y:S01]  /*3740*/  FSEL R85, R80, RZ, P5 ;  /* 0x000000ff50557208 */ /* 0x000fe20002800000 */
[----:B------:R-:W-:Y:S01]  /*3750*/  FMUL.FTZ R82, R77, UR17 ;  /* 0x000000114d527c20 */ /* 0x000fe20008410000 */
[----:B------:R-:W-:Y:S01]  /*3760*/  LOP3.LUT P2, RZ, R88, 0xff0000, RZ, 0xc0, !PT ;  /* 0x00ff000058ff7812 */ /* 0x000fe2000784c0ff */
[----:B------:R-:W-:Y:S01]  /*3770*/  @P1 FADD.FTZ R182, R182, R221 ;  /* 0x000000ddb6b61221 */ /* 0x000fe20000010000 */
[----:B------:R-:W4:Y:S01]  /*3780*/  F2F.F16.F32 R42, R42 ;  /* 0x0000002a002a7304 */ /* 0x000f220000200800 */
[----:B------:R-:W-:Y:S01]  /*3790*/  LOP3.LUT P5, RZ, R90, 0xff0000, RZ, 0xc0, !PT ;  /* 0x00ff00005aff7812 */ /* 0x000fe200078ac0ff */
[----:B------:R-:W-:Y:S01]  /*37a0*/  FMUL.FTZ R81, R76, UR17 ;  /* 0x000000114c517c20 */ /* 0x000fe20008410000 */
[----:B------:R-:W-:Y:S01]  /*37b0*/  FSEL R219, R79, RZ, P6 ;  /* 0x000000ff4fdb7208 */ /* 0x000fe20003000000 */
[----:B------:R-:W-:Y:S01]  /*37c0*/  @P1 FADD.FTZ R83, R83, R32 ;  /* 0x0000002053531221 */ /* 0x000fe20000010000 */
[----:B------:R-:W-:Y:S01]  /*37d0*/  LOP3.LUT P6, RZ, R90, 0xff00, RZ, 0xc0, !PT ;  /* 0x0000ff005aff7812 */ /* 0x000fe200078cc0ff */
[----:B------:R-:W-:Y:S01]  /*37e0*/  FMUL.FTZ R84, R182, UR17 ;  /* 0x00000011b6547c20 */ /* 0x000fe20008410000 */
[----:B------:R-:W-:Y:S01]  /*37f0*/  FSEL R217, R78, RZ, P2 ;  /* 0x000000ff4ed97208 */ /* 0x000fe20001000000 */
[----:B------:R-:W-:Y:S01]  /*3800*/  F2F.F16.F32 R88, R212 ;  /* 0x000000d400587304 */ /* 0x000fe20000200800 */
[----:B------:R-:W-:Y:S01]  /*3810*/  FSEL R218, R82, RZ, P5 ;  /* 0x000000ff52da7208 */ /* 0x000fe20002800000 */
[----:B0-----:R-:W-:Y:S01]  /*3820*/  IMAD.WIDE.U32 R32, R46, 0x10000, RZ ;  /* 0x000100002e207825 */ /* 0x001fe200078e00ff */
[----:B------:R-:W-:-:S02]  /*3830*/  @P0 F2FP.F16.F32.PACK_AB R38, RZ, R38 ;  /* 0x00000026ff26023e */ /* 0x000fc400000000ff */
[----:B------:R-:W-:Y:S01]  /*3840*/  ISETP.NE.U32.AND P2, PT, RZ, UR18, PT ;  /* 0x00000012ff007c0c */ /* 0x000fe2000bf45070 */
[----:B------:R-:W-:Y:S01]  /*3850*/  IMAD.U32 R204, R204, 0x10000, RZ ;  /* 0x00010000cccc7824 */ /* 0x000fe200078e00ff */
[----:B------:R-:W-:Y:S01]  /*3860*/  LOP3.LUT P5, RZ, R90, 0xff000000, RZ, 0xc0, !PT ;  /* 0xff0000005aff7812 */ /* 0x000fe200078ac0ff */
[----:B------:R-:W-:Y:S01]  /*3870*/  F2F.F16.F32 R202, R206 ;  /* 0x000000ce00ca7304 */ /* 0x000fe20000200800 */
[----:B-1----:R-:W-:Y:S02]  /*3880*/  SHF.L.U32 R44, R44, 0x10, RZ ;  /* 0x000000102c2c7819 */ /* 0x002fe400000006ff */
[----:B------:R-:W-:Y:S02]  /*3890*/  @P0 PRMT R108, R38, 0x7610, R108 ;  /* 0x00007610266c0816 */ /* 0x000fe4000000006c */
[----:B------:R-:W-:Y:S02]  /*38a0*/  ISETP.NE.AND.EX P2, PT, RZ, UR19, PT, P2 ;  /* 0x00000013ff007c0c */ /* 0x000fe4000bf45320 */
[----:B------:R-:W-:Y:S01]  /*38b0*/  FSEL R38, R84, RZ, P5 ;  /* 0x000000ff54267208 */ /* 0x000fe20002800000 */
[----:B------:R0:W-:Y:S01]  /*38c0*/  F2F.F16.F32 R212, R214 ;  /* 0x000000d600d47304 */ /* 0x0001e20000200800 */
[----:B--2---:R-:W-:-:S02]  /*38d0*/  LOP3.LUT R45, R33, R44, R45, 0xfe, !PT ;  /* 0x0000002c212d7212 */ /* 0x004fc400078efe2d */
[----:B---3--:R-:W-:Y:S01]  /*38e0*/  LOP3.LUT R44, R32, R41, RZ, 0xfc, !PT ;  /* 0x00000029202c7212 */ /* 0x008fe200078efcff */
[----:B----4-:R-:W-:Y:S01]  /*38f0*/  IMAD.WIDE.U32 R32, R42, 0x10000, RZ ;  /* 0x000100002a207825 */ /* 0x010fe200078e00ff */
[----:B------:R-:W-:Y:S02]  /*3900*/  @P0 F2FP.F16.F32.PACK_AB R40, RZ, R40 ;  /* 0x00000028ff28023e */ /* 0x000fe400000000ff */
[----:B------:R-:W-:Y:S01]  /*3910*/  @P0 F2FP.F16.F32.PACK_AB R35, RZ, R35 ;  /* 0x00000023ff23023e */ /* 0x000fe200000000ff */
[----:B------:R-:W1:Y:S01]  /*3920*/  F2F.F16.F32 R206, R210 ;  /* 0x000000d200ce7304 */ /* 0x000e620000200800 */
[----:B0-----:R-:W-:Y:S02]  /*3930*/  FSEL R214, R81, RZ, P6 ;  /* 0x000000ff51d67208 */ /* 0x001fe40003000000 */
[----:B------:R-:W-:Y:S02]  /*3940*/  LOP3.LUT P6, RZ, R90, 0xff, RZ, 0xc0, !PT ;  /* 0x000000ff5aff7812 */ /* 0x000fe400078cc0ff */
[----:B------:R-:W-:-:S02]  /*3950*/  LOP3.LUT R32, R32, R205, RZ, 0xfc, !PT ;  /* 0x000000cd20207212 */ /* 0x000fc400078efcff */
[----:B------:R-:W-:Y:S01]  /*3960*/  @P0 PRMT R161, R40, 0x7610, R161 ;  /* 0x0000761028a10816 */ /* 0x000fe200000000a1 */
[----:B------:R-:W0:Y:S01]  /*3970*/  F2F.F16.F32 R210, R216 ;  /* 0x000000d800d27304 */ /* 0x000e220000200800 */
[----:B------:R-:W-:Y:S02]  /*3980*/  @P2 F2FP.F16.F32.PACK_AB R34, RZ, R34 ;  /* 0x00000022ff22223e */ /* 0x000fe400000000ff */
[----:B------:R-:W-:Y:S02]  /*3990*/  @P2 F2FP.F16.F32.PACK_AB R37, RZ, R37 ;  /* 0x00000025ff25223e */ /* 0x000fe400000000ff */
[----:B------:R-:W-:Y:S02]  /*39a0*/  @P2 F2FP.F16.F32.PACK_AB R36, RZ, R36 ;  /* 0x00000024ff24223e */ /* 0x000fe400000000ff */
[----:B------:R-:W-:Y:S01]  /*39b0*/  @P0 F2FP.F16.F32.PACK_AB R39, RZ, R39 ;  /* 0x00000027ff27023e */ /* 0x000fe200000000ff */
[----:B------:R2:W3:Y:S01]  /*39c0*/  F2F.F16.F32 R64, R85 ;  /* 0x0000005500407304 */ /* 0x0004e20000200800 */
[----:B------:R-:W-:Y:S01]  /*39d0*/  @P2 PRMT R113, R34, 0x7610, R113 ;  /* 0x0000761022712816 */ /* 0x000fe20000000071 */
[----:B-1----:R-:W-:Y:S01]  /*39e0*/  IMAD.U32 R206, R206, 0x10000, RZ ;  /* 0x00010000cece7824 */ /* 0x002fe200078e00ff */
[----:B------:R-:W-:-:S02]  /*39f0*/  @P2 PRMT R114, R37, 0x7610, R114 ;  /* 0x0000761025722816 */ /* 0x000fc40000000072 */
[----:B------:R-:W-:Y:S01]  /*3a00*/  @P2 PRMT R128, R36, 0x7610, R128 ;  /* 0x0000761024802816 */ /* 0x000fe20000000080 */
[----:B------:R-:W-:Y:S01]  /*3a10*/  IMAD.WIDE.U32 R36, R202, 0x10000, RZ ;  /* 0x00010000ca247825 */ /* 0x000fe200078e00ff */
[----:B------:R-:W-:Y:S01]  /*3a20*/  @P0 PRMT R122, R35, 0x7610, R122 ;  /* 0x00007610237a0816 */ /* 0x000fe2000000007a */
[----:B------:R-:W1:Y:S02]  /*3a30*/  F2F.F16.F32 R43, R43 ;  /* 0x0000002b002b7304 */ /* 0x000e640000200800 */
[----:B--2---:R-:W-:Y:S01]  /*3a40*/  FMUL.FTZ R85, R83, UR17 ;  /* 0x0000001153557c20 */ /* 0x004fe20008410000 */
[----:B0-----:R-:W-:Y:S01]  /*3a50*/  IMAD.WIDE.U32 R40, R210, 0x10000, RZ ;  /* 0x00010000d2287825 */ /* 0x001fe200078e00ff */
[----:B------:R-:W-:Y:S02]  /*3a60*/  @P0 PRMT R104, R39, 0x7610, R104 ;  /* 0x0000761027680816 */ /* 0x000fe40000000068 */
[----:B------:R-:W-:Y:S02]  /*3a70*/  SHF.L.U32 R186, R186, 0x10, RZ ;  /* 0x00000010baba7819 */ /* 0x000fe400000006ff */
[----:B------:R-:W-:Y:S01]  /*3a80*/  FSEL R42, R85, RZ, P6 ;  /* 0x000000ff552a7208 */ /* 0x000fe20003000000 */
[----:B------:R-:W0:Y:S01]  /*3a90*/  F2F.F16.F32 R208, R208 ;  /* 0x000000d000d07304 */ /* 0x000e220000200800 */
[----:B---3--:R-:W-:Y:S01]  /*3aa0*/  IMAD.U32 R64, R64, 0x10000, RZ ;  /* 0x0001000040407824 */ /* 0x008fe200078e00ff */
[----:B------:R-:W-:-:S02]  /*3ab0*/  SHF.L.U32 R212, R212, 0x10, RZ ;  /* 0x00000010d4d47819 */ /* 0x000fc400000006ff */
[----:B------:R-:W-:Y:S02]  /*3ac0*/  IADD3 R46, P5, R139, UR20, RZ ;  /* 0x000000148b2e7c10 */ /* 0x000fe4000ffbe0ff */
[----:B------:R-:W-:Y:S02]  /*3ad0*/  LOP3.LUT R36, R36, R209, RZ, 0xfc, !PT ;  /* 0x000000d124247212 */ /* 0x000fe400078efcff */
[----:B------:R-:W2:Y:S01]  /*3ae0*/  F2F.F16.F32 R217, R217 ;  /* 0x000000d900d97304 */ /* 0x000ea20000200800 */
[----:B-1----:R-:W-:Y:S02]  /*3af0*/  LOP3.LUT R33, R33, R204, R43, 0xfe, !PT ;  /* 0x000000cc21217212 */ /* 0x002fe400078efe2b */
[----:B------:R-:W-:Y:S02]  /*3b00*/  @P0 LOP3.LUT P6, RZ, R180, 0xff00, RZ, 0xc0, !PT ;  /* 0x0000ff00b4ff0812 */ /* 0x000fe400078cc0ff */
[----:B------:R-:W-:Y:S01]  /*3b10*/  @P2 F2FP.F16.F32.PACK_AB R90, RZ, R63 ;  /* 0x0000003fff5a223e */ /* 0x000fe200000000ff */
[----:B0-----:R-:W-:-:S02]  /*3b20*/  IMAD.WIDE.U32 R34, R208, 0x10000, RZ ;  /* 0x00010000d0227825 */ /* 0x001fc400078e00ff */
[----:B------:R-:W-:Y:S01]  /*3b30*/  F2F.F16.F32 R214, R214 ;  /* 0x000000d600d67304 */ /* 0x000fe20000200800 */
[----:B--2---:R-:W-:-:S07]  /*3b40*/  LOP3.LUT R41, R41, R64, R217, 0xfe, !PT ;  /* 0x0000004029297212 */ /* 0x004fce00078efed9 */
[----:B------:R0:W1:Y:S01]  /*3b50*/  F2F.F16.F32 R65, R38 ;  /* 0x0000002600417304 */ /* 0x0000620000200800 */
[----:B------:R-:W-:Y:S02]  /*3b60*/  @P2 F2FP.F16.F32.PACK_AB R64, RZ, R47 ;  /* 0x0000002fff40223e */ /* 0x000fe400000000ff */
[----:B------:R-:W-:Y:S02]  /*3b70*/  IADD3.X R47, R140, UR21, RZ, P5, !PT ;  /* 0x000000158c2f7c10 */ /* 0x000fe4000affe4ff */
[----:B------:R-:W-:-:S03]  /*3b80*/  @P2 PRMT R115, R64, 0x7610, R115 ;  /* 0x0000761040732816 */ /* 0x000fc60000000073 */
[----:B------:R-:W2:Y:S01]  /*3b90*/  F2F.F16.F32 R207, R207 ;  /* 0x000000cf00cf7304 */ /* 0x000ea20000200800 */
[----:B0-----:R-:W-:Y:S01]  /*3ba0*/  IMAD.WIDE.U32 R38, R88, 0x10000, RZ ;  /* 0x0001000058267825 */ /* 0x001fe200078e00ff */
[----:B------:R-:W-:Y:S02]  /*3bb0*/  @P2 F2FP.F16.F32.PACK_AB R88, RZ, R62 ;  /* 0x0000003eff58223e */ /* 0x000fe400000000ff */
[----:B-1----:R-:W-:-:S04]  /*3bc0*/  SHF.L.U32 R65, R65, 0x10, RZ ;  /* 0x0000001041417819 */ /* 0x002fc800000006ff */
[----:B------:R-:W0:Y:S01]  /*3bd0*/  F2F.F16.F32 R203, R203 ;  /* 0x000000cb00cb7304 */ /* 0x000e220000200800 */
[----:B--2---:R-:W-:-:S07]  /*3be0*/  LOP3.LUT R35, R35, R186, R207, 0xfe, !PT ;  /* 0x000000ba23237212 */ /* 0x004fce00078efecf */
[----:B------:R-:W1:Y:S01]  /*3bf0*/  F2F.F16.F32 R211, R211 ;  /* 0x000000d300d37304 */ /* 0x000e620000200800 */
[----:B0-----:R-:W-:-:S07]  /*3c00*/  LOP3.LUT R34, R34, R203, RZ, 0xfc, !PT ;  /* 0x000000cb22227212 */ /* 0x001fce00078efcff */
[----:B------:R-:W0:Y:S01]  /*3c10*/  F2F.F16.F32 R215, R215 ;  /* 0x000000d700d77304 */ /* 0x000e220000200800 */
[----:B-1----:R-:W-:-:S07]  /*3c20*/  LOP3.LUT R37, R37, R206, R211, 0xfe, !PT ;  /* 0x000000ce25257212 */ /* 0x002fce00078efed3 */
[----:B------:R-:W1:Y:S01]  /*3c30*/  F2F.F16.F32 R213, R213 ;  /* 0x000000d500d57304 */ /* 0x000e620000200800 */
[----:B0-----:R-:W-:-:S07]  /*3c40*/  LOP3.LUT R39, R39, R212, R215, 0xfe, !PT ;  /* 0x000000d427277212 */ /* 0x001fce00078efed7 */
[----:B------:R-:W0:Y:S01]  /*3c50*/  F2F.F16.F32 R219, R219 ;  /* 0x000000db00db7304 */ /* 0x000e220000200800 */
[----:B-1----:R-:W-:-:S07]  /*3c60*/  LOP3.LUT R38, R38, R213, RZ, 0xfc, !PT ;  /* 0x000000d526267212 */ /* 0x002fce00078efcff */
[----:B------:R-:W1:Y:S01]  /*3c70*/  F2F.F16.F32 R218, R218 ;  /* 0x000000da00da7304 */ /* 0x000e620000200800 */
[----:B0-----:R-:W-:-:S07]  /*3c80*/  LOP3.LUT R40, R40, R219, RZ, 0xfc, !PT ;  /* 0x000000db28287212 */ /* 0x001fce00078efcff */
[----:B------:R0:W2:Y:S02]  /*3c90*/  F2F.F16.F32 R205, R42 ;  /* 0x0000002a00cd7304 */ /* 0x0000a40000200800 */
        /* <DEDUP_REMOVED lines=12> */
.L_x_2791:
        /* <DEDUP_REMOVED lines=12> */
.L_x_2792:
        /* <DEDUP_REMOVED lines=33> */
.L_x_2793:
        /* <DEDUP_REMOVED lines=12> */
.L_x_2794:
        /* <DEDUP_REMOVED lines=12> */
[----:B--23--:R-:W-:Y:S02]  /*41b0*/  IADD3 R32, P5, R131, UR20, RZ ;  /* 0x0000001483207c10 */ /* 0x00cfe4000ffbe0ff */
        /* <DEDUP_REMOVED lines=20> */
.L_x_2795:
        /* <DEDUP_REMOVED lines=12> */
.L_x_2796:
        /* <DEDUP_REMOVED lines=33> */
.L_x_2797:
        /* <DEDUP_REMOVED lines=12> */
.L_x_2798:
        /* <DEDUP_REMOVED lines=33> */
.L_x_2799:
        /* <DEDUP_REMOVED lines=12> */
.L_x_2800:
        /* <DEDUP_REMOVED lines=29> */
.L_x_2801:
[----:B---34-:R-:W-:Y:S02]  /*4b30*/  IADD3 R32, P6, R137, UR20, RZ ;  /* 0x0000001489207c10 */ /* 0x018fe4000ffde0ff */
        /* <DEDUP_REMOVED lines=21> */
.L_x_2802:
        /* <DEDUP_REMOVED lines=9> */
.L_x_2803:
        /* <DEDUP_REMOVED lines=25> */
.L_x_2804:
        /* <DEDUP_REMOVED lines=52> */
.L_x_2788:
        /* <DEDUP_REMOVED lines=25> */
.L_x_2789:
[----:B------:R-:W-:Y:S01]  /*5380*/  HFMA2.MMA R45, -RZ, RZ, 0, 1.847743988037109375e-06 ;  /* 0x0000001fff2d7435 */ /* 0x000fe200000001ff */
[----:B------:R-:W-:Y:S01]  /*5390*/  MOV R43, R32 ;  /* 0x00000020002b7202 */ /* 0x000fe20000000f00 */
[----:B------:R-:W-:Y:S02]  /*53a0*/  IMAD.MOV.U32 R42, RZ, RZ, 0x10 ;  /* 0x00000010ff2a7424 */ /* 0x000fe400078e00ff */
[----:B------:R-:W-:-:S07]  /*53b0*/  IMAD.MOV.U32 R40, RZ, RZ, -0x1 ;  /* 0xffffffffff287424 */ /* 0x000fce00078e00ff */
[----:B-----5:R-:W-:Y:S05]  /*53c0*/  WARPSYNC.COLLECTIVE R40, `(.L_x_2806) ;  /* 0x0000000028087348 */ /* 0x020fea0003c00000 */
[----:B------:R0:W1:Y:S02]  /*53d0*/  SHFL.DOWN P6, R41, R43, R42, R45 ;  /* 0x0800002a2b297389 */ /* 0x00006400000c002d */
[----:B01---5:R-:W-:Y:S01]  /*53e0*/  ENDCOLLECTIVE ;  /* 0x000000000000791b */ /* 0x023fe20003800000 */
.L_x_2806:
[----:B------:R-:W-:Y:S01]  /*53f0*/  IMAD.MOV.U32 R43, RZ, RZ, R34 ;  /* 0x000000ffff2b7224 */ /* 0x000fe200078e0022 */
[----:B------:R-:W-:-:S07]  /*5400*/  MOV R33, R41 ;  /* 0x0000002900217202 */ /* 0x000fce0000000f00 */
[----:B------:R-:W-:Y:S05]  /*5410*/  WARPSYNC.COLLECTIVE R40, `(.L_x_2807) ;  /* 0x0000000028087348 */ /* 0x000fea0003c00000 */
[----:B------:R0:W1:Y:S02]  /*5420*/  SHFL.DOWN P6, R41, R43, R42, R45 ;  /* 0x0800002a2b297389 */ /* 0x00006400000c002d */
[----:B01----:R-:W-:Y:S01]  /*5430*/  ENDCOLLECTIVE ;  /* 0x000000000000791b */ /* 0x003fe20003800000 */
.L_x_2807:
[----:B------:R-:W-:Y:S01]  /*5440*/  FADD.FTZ R33, R32, R33 ;  /* 0x0000002120217221 */ /* 0x000fe20000010000 */
[----:B------:R-:W-:-:S03]  /*5450*/  HFMA2.MMA R42, -RZ, RZ, 0, 4.76837158203125e-07 ;  /* 0x00000008ff2a7435 */ /* 0x000fc600000001ff */
[----:B------:R-:W-:Y:S01]  /*5460*/  IMAD.MOV.U32 R43, RZ, RZ, R33 ;  /* 0x000000ffff2b7224 */ /* 0x000fe200078e0021 */
[----:B------:R-:W-:-:S07]  /*5470*/  MOV R35, R41 ;  /* 0x0000002900237202 */ /* 0x000fce0000000f00 */
[----:B------:R-:W-:Y:S05]  /*5480*/  WARPSYNC.COLLECTIVE R40, `(.L_x_2808) ;  /* 0x0000000028087348 */ /* 0x000fea0003c00000 */
[----:B------:R0:W1:Y:S02]  /*5490*/  SHFL.DOWN P6, R41, R43, R42, R45 ;  /* 0x0800002a2b297389 */ /* 0x00006400000c002d */
[----:B01----:R-:W-:Y:S01]  /*54a0*/  ENDCOLLECTIVE ;  /* 0x000000000000791b */ /* 0x003fe20003800000 */
.L_x_2808:
[----:B------:R-:W-:-:S05]  /*54b0*/  FADD.FTZ R35, R34, R35 ;  /* 0x0000002322237221 */ /* 0x000fca0000010000 */
[----:B------:R-:W-:Y:S01]  /*54c0*/  MOV R43, R35 ;  /* 0x00000023002b7202 */ /* 0x000fe20000000f00 */
[----:B------:R-:W-:-:S07]  /*54d0*/  IMAD.MOV.U32 R36, RZ, RZ, R41 ;  /* 0x000000ffff247224 */ /* 0x000fce00078e0029 */
[----:B------:R-:W-:Y:S05]  /*54e0*/  WARPSYNC.COLLECTIVE R40, `(.L_x_2809) ;  /* 0x0000000028087348 */ /* 0x000fea0003c00000 */
[----:B------:R0:W1:Y:S02]  /*54f0*/  SHFL.DOWN P6, R41, R43, R42, R45 ;  /* 0x0800002a2b297389 */ /* 0x00006400000c002d */
[----:B01----:R-:W-:Y:S01]  /*5500*/  ENDCOLLECTIVE ;  /* 0x000000000000791b */ /* 0x003fe20003800000 */
.L_x_2809:
[----:B------:R-:W-:-:S05]  /*5510*/  FADD.FTZ R36, R33, R36 ;  /* 0x0000002421247221 */ /* 0x000fca0000010000 */
[----:B------:R-:W-:Y:S01]  /*5520*/  MOV R43, R36 ;  /* 0x00000024002b7202 */ /* 0x000fe20000000f00 */
[----:B------:R-:W-:Y:S02]  /*5530*/  IMAD.MOV.U32 R42, RZ, RZ, 0x4 ;  /* 0x00000004ff2a7424 */ /* 0x000fe400078e00ff */
[----:B------:R-:W-:-:S07]  /*5540*/  IMAD.MOV.U32 R38, RZ, RZ, R41 ;  /* 0x000000ffff267224 */ /* 0x000fce00078e0029 */
[----:B------:R-:W-:Y:S05]  /*5550*/  WARPSYNC.COLLECTIVE R40, `(.L_x_2810) ;  /* 0x0000000028087348 */ /* 0x000fea0003c00000 */
[----:B------:R0:W1:Y:S02]  /*5560*/  SHFL.DOWN P6, R41, R43, R42, R45 ;  /* 0x0800002a2b297389 */ /* 0x00006400000c002d */
[----:B01----:R-:W-:Y:S01]  /*5570*/  ENDCOLLECTIVE ;  /* 0x000000000000791b */ /* 0x003fe20003800000 */
.L_x_2810:
[----:B------:R-:W-:-:S04]  /*5580*/  FADD.FTZ R38, R35, R38 ;  /* 0x0000002623267221 */ /* 0x000fc80000010000 */
[----:B------:R-:W-:Y:S01]  /*5590*/  IMAD.MOV.U32 R43, RZ, RZ, R38 ;  /* 0x000000ffff2b7224 */ /* 0x000fe200078e0026 */
[----:B------:R-:W-:-:S07]  /*55a0*/  MOV R37, R41 ;  /* 0x0000002900257202 */ /* 0x000fce0000000f00 */
[----:B------:R-:W-:Y:S05]  /*55b0*/  WARPSYNC.COLLECTIVE R40, `(.L_x_2811) ;  /* 0x0000000028087348 */ /* 0x000fea0003c00000 */
[----:B------:R0:W1:Y:S02]  /*55c0*/  SHFL.DOWN P6, R41, R43, R42, R45 ;  /* 0x0800002a2b297389 */ /* 0x00006400000c002d */
[----:B01----:R-:W-:Y:S01]  /*55d0*/  ENDCOLLECTIVE ;  /* 0x000000000000791b */ /* 0x003fe20003800000 */
.L_x_2811:
[----:B------:R-:W-:Y:S01]  /*55e0*/  FADD.FTZ R37, R36, R37 ;  /* 0x0000002524257221 */ /* 0x000fe20000010000 */
[----:B------:R-:W-:-:S03]  /*55f0*/  HFMA2.MMA R42, -RZ, RZ, 0, 1.1920928955078125e-07 ;  /* 0x00000002ff2a7435 */ /* 0x000fc600000001ff */
[----:B------:R-:W-:Y:S01]  /*5600*/  IMAD.MOV.U32 R43, RZ, RZ, R37 ;  /* 0x000000ffff2b7224 */ /* 0x000fe200078e0025 */
[----:B------:R-:W-:-:S07]  /*5610*/  MOV R39, R41 ;  /* 0x0000002900277202 */ /* 0x000fce0000000f00 */
[----:B------:R-:W-:Y:S05]  /*5620*/  WARPSYNC.COLLECTIVE R40, `(.L_x_2812) ;  /* 0x0000000028087348 */ /* 0x000fea0003c00000 */
[----:B------:R0:W1:Y:S02]  /*5630*/  SHFL.DOWN P6, R41, R43, R42, R45 ;  /* 0x0800002a2b297389 */ /* 0x00006400000c002d */
[----:B01----:R-:W-:Y:S01]  /*5640*/  ENDCOLLECTIVE ;  /* 0x000000000000791b */ /* 0x003fe20003800000 */
.L_x_2812:
[----:B------:R-:W-:-:S05]  /*5650*/  FADD.FTZ R39, R38, R39 ;  /* 0x0000002726277221 */ /* 0x000fca0000010000 */
[----:B------:R-:W-:Y:S01]  /*5660*/  MOV R43, R39 ;  /* 0x00000027002b7202 */ /* 0x000fe20000000f00 */
[----:B------:R-:W-:-:S07]  /*5670*/  IMAD.MOV.U32 R32, RZ, RZ, R41 ;  /* 0x000000ffff207224 */ /* 0x000fce00078e0029 */
[----:B------:R-:W-:Y:S05]  /*5680*/  WARPSYNC.COLLECTIVE R40, `(.L_x_2813) ;  /* 0x0000000028087348 */ /* 0x000fea0003c00000 */
[----:B------:R0:W1:Y:S02]  /*5690*/  SHFL.DOWN P6, R41, R43, R42, R45 ;  /* 0x0800002a2b297389 */ /* 0x00006400000c002d */
[----:B01----:R-:W-:Y:S01]  /*56a0*/  ENDCOLLECTIVE ;  /* 0x000000000000791b */ /* 0x003fe20003800000 */
.L_x_2813:
[----:B------:R-:W-:-:S05]  /*56b0*/  FADD.FTZ R32, R37, R32 ;  /* 0x0000002025207221 */ /* 0x000fca0000010000 */
[----:B------:R-:W-:Y:S01]  /*56c0*/  MOV R43, R32 ;  /* 0x00000020002b7202 */ /* 0x000fe20000000f00 */
[----:B------:R-:W-:Y:S02]  /*56d0*/  IMAD.MOV.U32 R42, RZ, RZ, 0x1 ;  /* 0x00000001ff2a7424 */ /* 0x000fe400078e00ff */
[----:B------:R-:W-:-:S07]  /*56e0*/  IMAD.MOV.U32 R34, RZ, RZ, R41 ;  /* 0x000000ffff227224 */ /* 0x000fce00078e0029 */
[----:B------:R-:W-:Y:S05]  /*56f0*/  WARPSYNC.COLLECTIVE R40, `(.L_x_2814) ;  /* 0x0000000028087348 */ /* 0x000fea0003c00000 */
[----:B------:R0:W1:Y:S02]  /*5700*/  SHFL.DOWN P6, R41, R43, R42, R45 ;  /* 0x0800002a2b297389 */ /* 0x00006400000c002d */
[----:B01----:R-:W-:Y:S01]  /*5710*/  ENDCOLLECTIVE ;  /* 0x000000000000791b */ /* 0x003fe20003800000 */
.L_x_2814:
[----:B------:R-:W-:-:S04]  /*5720*/  FADD.FTZ R34, R39, R34 ;  /* 0x0000002227227221 */ /* 0x000fc80000010000 */
[----:B------:R-:W-:Y:S01]  /*5730*/  IMAD.MOV.U32 R43, RZ, RZ, R34 ;  /* 0x000000ffff2b7224 */ /* 0x000fe200078e0022 */
[----:B------:R-:W-:-:S07]  /*5740*/  MOV R33, R41 ;  /* 0x0000002900217202 */ /* 0x000fce0000000f00 */
[----:B------:R-:W-:Y:S05]  /*5750*/  WARPSYNC.COLLECTIVE R40, `(.L_x_2815) ;  /* 0x0000000028087348 */ /* 0x000fea0003c00000 */
[----:B------:R0:W1:Y:S02]  /*5760*/  SHFL.DOWN P6, R41, R43, R42, R45 ;  /* 0x0800002a2b297389 */ /* 0x00006400000c002d */
[----:B01----:R-:W-:Y:S01]  /*5770*/  ENDCOLLECTIVE ;  /* 0x000000000000791b */ /* 0x003fe20003800000 */
.L_x_2815:
[----:B------:R-:W-:Y:S01]  /*5780*/  MOV R35, R41 ;  /* 0x0000002900237202 */ /* 0x000fe20000000f00 */
[----:B------:R-:W-:Y:S06]  /*5790*/  BRA `(.L_x_2816) ;  /* 0xffffffcc00507947 */ /* 0x000fec000383ffff */
.L_x_2817:
        /* <DEDUP_REMOVED lines=14> */
.L_x_4563:


//--------------------- .text._ZN10layer_norm31ln_parallel_residual_bwd_kernelINS_13Kernel_traitsI6__halfS2_fS2_fjLj7168ELj1ELj1ELj8ELj8ENS_18Kernel_traits_baseILj7168ES2_S2_fS2_fjLj256EEEEELb0ELb0ELb0EEEvNS_9BwdParamsE --------------------------
	.section	.text._ZN10layer_norm31ln_parallel_residual_bwd_kernelINS_13Kernel_traitsI6__halfS2_fS2_fjLj7168ELj1ELj1ELj8ELj8ENS_18Kernel_traits_baseILj7168ES2_S2_fS2_fjLj256EEEEELb0ELb0ELb0EEEvNS_9BwdParamsE,"ax",@progbits
	.align	128
        .global         _ZN10layer_norm31ln_parallel_residual_bwd_kernelINS_13Kernel_traitsI6__halfS2_fS2_fjLj7168ELj1ELj1ELj8ELj8ENS_18Kernel_traits_baseILj7168ES2_S2_fS2_fjLj256EEEEELb0ELb0ELb0EEEvNS_9BwdParamsE
        .type           _ZN10layer_norm31ln_parallel_residual_bwd_kernelINS_13Kernel_traitsI6__halfS2_fS2_fjLj7168ELj1ELj1ELj8ELj8ENS_18Kernel_traits_baseILj7168ES2_S2_fS2_fjLj256EEEEELb0ELb0ELb0EEEvNS_9BwdParamsE,@function
        .size           _ZN10layer_norm31ln_parallel_residual_bwd_kernelINS_13Kernel_traitsI6__halfS2_fS2_fjLj7168ELj1ELj1ELj8ELj8ENS_18Kernel_traits_baseILj7168ES2_S2_fS2_fjLj256EEEEELb0ELb0ELb0EEEvNS_9BwdParamsE,(.L_x_4564 - _ZN10layer_norm31ln_parallel_residual_bwd_kernelINS_13Kernel_traitsI6__halfS2_fS2_fjLj7168ELj1ELj1ELj8ELj8ENS_18Kernel_traits_baseILj7168ES2_S2_fS2_fjLj256EEEEELb0ELb0ELb0EEEvNS_9BwdParamsE)
        .other          _ZN10layer_norm31ln_parallel_residual_bwd_kernelINS_13Kernel_traitsI6__halfS2_fS2_fjLj7168ELj1ELj1ELj8ELj8ENS_18Kernel_traits_baseILj7168ES2_S2_fS2_fjLj256EEEEELb0ELb0ELb0EEEvNS_9BwdParamsE,@"STO_CUDA_ENTRY STV_DEFAULT"
_ZN10layer_norm31ln_parallel_residual_bwd_kernelINS_13Kernel_traitsI6__halfS2_fS2_fjLj7168ELj1ELj1ELj8ELj8ENS_18Kernel_traits_baseILj7168ES2_S2_fS2_fjLj256EEEEELb0ELb0ELb0EEEvNS_9BwdParamsE:
.text._ZN10layer_norm31ln_parallel_residual_bwd_kernelINS_13Kernel_traitsI6__halfS2_fS2_fjLj7168ELj1ELj1ELj8ELj8ENS_18Kernel_traits_baseILj7168ES2_S2_fS2_fjLj256EEEEELb0ELb0ELb0EEEvNS_9BwdParamsE:
        /* <DEDUP_REMOVED lines=44> */
[C---:B----4-:R-:W-:Y:S01]  /*02c0*/  @P5 IMAD.WIDE.U32 R30, R53.reuse, 0x8, R30 ;  /* 0x00000008351e5825 */ /* 0x050fe200078e001e */
[----:B------:R-:W-:Y:S01]  /*02d0*/  @P5 IADD3 R53, R53, 0x100, RZ ;  /* 0x0000010035355810 */ /* 0x000fe20007ffe0ff */
[----:B------:R4:W5:Y:S05]  /*02e0*/  @P5 LDG.E.64 R138, desc[UR4][R28.64] ;  /* 0x000000041c8a5981 */ /* 0x00096a000c1e1b00 */
[----:B------:R-:W3:Y:S01]  /*02f0*/  @P1 LDC.64 R38, c[0x0][0x268] ;  /* 0x00009a00ff261b82 */ /* 0x000ee20000000a00 */
[----:B0-----:R-:W-:-:S07]  /*0300*/  @P0 IMAD.WIDE.U32 R32, R53, 0x8, R32 ;  /* 0x0000000835200825 */ /* 0x001fce00078e0020 */
[----:B------:R-:W0:Y:S01]  /*0310*/  @P2 LDC.64 R40, c[0x0][0x260] ;  /* 0x00009800ff282b82 */ /* 0x000e220000000a00 */
[C---:B--2---:R-:W-:Y:S01]  /*0320*/  @P0 IMAD.WIDE.U32 R34, R53.reuse, 0x8, R34 ;  /* 0x0000000835220825 */ /* 0x044fe200078e0022 */
[----:B------:R-:W-:Y:S01]  /*0330*/  @P0 IADD3 R53, R53, 0x100, RZ ;  /* 0x0000010035350810 */ /* 0x000fe20007ffe0ff */
[----:B------:R2:W5:Y:S05]  /*0340*/  @P5 LDG.E.64 R140, desc[UR4][R30.64] ;  /* 0x000000041e8c5981 */ /* 0x00056a000c1e1b00 */
[----:B------:R-:W4:Y:S01]  /*0350*/  @P2 LDC.64 R42, c[0x0][0x268] ;  /* 0x00009a00ff2a2b82 */ /* 0x000f220000000a00 */
[----:B-1----:R-:W-:-:S07]  /*0360*/  @P1 IMAD.WIDE.U32 R36, R53, 0x8, R36 ;  /* 0x0000000835241825 */ /* 0x002fce00078e0024 */
[----:B------:R-:W1:Y:S01]  /*0370*/  @P3 LDC.64 R44, c[0x0][0x260] ;  /* 0x00009800ff2c3b82 */ /* 0x000e620000000a00 */
[C---:B---3--:R-:W-:Y:S01]  /*0380*/  @P1 IMAD.WIDE.U32 R38, R53.reuse, 0x8, R38 ;  /* 0x0000000835261825 */ /* 0x048fe200078e0026 */
[----:B------:R-:W-:Y:S01]  /*0390*/  @P1 IADD3 R53, R53, 0x100, RZ ;  /* 0x0000010035351810 */ /* 0x000fe20007ffe0ff */
[----:B------:R3:W5:Y:S05]  /*03a0*/  @P0 LDG.E.64 R20, desc[UR4][R32.64] ;  /* 0x0000000420140981 */ /* 0x00076a000c1e1b00 */
[----:B------:R-:W2:Y:S08]  /*03b0*/  @P3 LDC.64 R46, c[0x0][0x268] ;  /* 0x00009a00ff2e3b82 */ /* 0x000eb00000000a00 */
[----:B------:R-:W3:Y:S08]  /*03c0*/  @P4 LDC.64 R48, c[0x0][0x260] ;  /* 0x00009800ff304b82 */ /* 0x000ef00000000a00 */
[----:B------:R-:W3:Y:S01]  /*03d0*/  @P4 LDC.64 R50, c[0x0][0x268] ;  /* 0x00009a00ff324b82 */ /* 0x000ee20000000a00 */
[C---:B0-----:R-:W-:Y:S01]  /*03e0*/  @P2 IMAD.WIDE.U32 R40, R53.reuse, 0x8, R40 ;  /* 0x0000000835282825 */ /* 0x041fe200078e0028 */
[----:B------:R-:W-:Y:S01]  /*03f0*/  LEA.HI R0, R132, UR6, RZ, 0x18 ;  /* 0x0000000684007c11 */ /* 0x000fe2000f8fc0ff */
[----:B------:R0:W5:Y:S01]  /*0400*/  @P0 LDG.E.64 R18, desc[UR4][R34.64] ;  /* 0x0000000422120981 */ /* 0x000162000c1e1b00 */
[----:B------:R-:W-:Y:S01]  /*0410*/  P2R R220, PR, RZ, 0x10 ;  /* 0x00000010ffdc7803 */ /* 0x000fe20000000000 */
[C---:B----4-:R-:W-:Y:S01]  /*0420*/  @P2 IMAD.WIDE.U32 R42, R53.reuse, 0x8, R42 ;  /* 0x00000008352a2825 */ /* 0x050fe200078e002a */
[----:B------:R-:W-:Y:S01]  /*0430*/  @P2 IADD3 R53, R53, 0x100, RZ ;  /* 0x0000010035352810 */ /* 0x000fe20007ffe0ff */
[----:B------:R4:W5:Y:S04]  /*0440*/  @P1 LDG.E.64 R16, desc[UR4][R36.64] ;  /* 0x0000000424101981 */ /* 0x000968000c1e1b00 */
[C---:B-1----:R-:W-:Y:S01]  /*0450*/  @P3 IMAD.WIDE.U32 R44, R53.reuse, 0x8, R44 ;  /* 0x00000008352c3825 */ /* 0x042fe200078e002c */
[----:B------:R1:W5:Y:S03]  /*0460*/  @P1 LDG.E.64 R14, desc[UR4][R38.64] ;  /* 0x00000004260e1981 */ /* 0x000366000c1e1b00 */
[C---:B--2---:R-:W-:Y:S01]  /*0470*/  @P3 IMAD.WIDE.U32 R46, R53.reuse, 0x8, R46 ;  /* 0x00000008352e3825 */ /* 0x044fe200078e002e */
[----:B------:R-:W-:Y:S01]  /*0480*/  @P3 IADD3 R53, R53, 0x100, RZ ;  /* 0x0000010035353810 */ /* 0x000fe20007ffe0ff */
[----:B------:R2:W5:Y:S04]  /*0490*/  @P2 LDG.E.64 R8, desc[UR4][R40.64] ;  /* 0x0000000428082981 */ /* 0x000568000c1e1b00 */
[C---:B---3--:R-:W-:Y:S01]  /*04a0*/  @P4 IMAD.WIDE.U32 R22, R53.reuse, 0x8, R48 ;  /* 0x0000000835164825 */ /* 0x048fe200078e0030 */
        /* <DEDUP_REMOVED lines=8> */
[----:B------:R-:W-:Y:S02]  /*0530*/  CS2R R32, SRZ ;  /* 0x0000000000207805 */ /* 0x000fe4000001ff00 */
[----:B0-----:R-:W-:Y:S02]  /*0540*/  CS2R R34, SRZ ;  /* 0x0000000000227805 */ /* 0x001fe4000001ff00 */
[----:B----4-:R-:W-:Y:S01]  /*0550*/  CS2R R36, SRZ ;  /* 0x0000000000247805 */ /* 0x010fe2000001ff00 */
[----:B------:R0:W5:Y:S01]  /*0560*/  @P3 LDG.E.64 R4, desc[UR4][R46.64] ;  /* 0x000000042e043981 */ /* 0x000162000c1e1b00 */
[----:B-1----:R-:W-:-:S02]  /*0570*/  CS2R R38, SRZ ;  /* 0x0000000000267805 */ /* 0x002fc4000001ff00 */
[----:B--2---:R-:W-:Y:S02]  /*0580*/  CS2R R40, SRZ ;  /* 0x0000000000287805 */ /* 0x004fe4000001ff00 */
[----:B---3--:R-:W-:Y:S02]  /*0590*/  CS2R R42, SRZ ;  /* 0x00000000002a7805 */ /* 0x008fe4000001ff00 */
        /* <DEDUP_REMOVED lines=77> */
[--C-:B------:R-:W-:Y:S01]  /*0a70*/  SHF.R.U64 R146, R138, 0x10, R139.reuse ;  /* 0x000000108a927819 */ /* 0x100fe2000000128b */
[----:B-1----:R-:W-:Y:S01]  /*0a80*/  HADD2.F32 R4, -RZ, R23.H0_H0 ;  /* 0x20000017ff047230 */ /* 0x002fe20000004100 */
[----:B------:R-:W-:Y:S01]  /*0a90*/  MOV R136, R139 ;  /* 0x0000008b00887202 */ /* 0x000fe20000000f00 */
[----:B------:R-:W-:Y:S01]  /*0aa0*/  HADD2.F32 R226, -RZ, R226.H0_H0 ;  /* 0x200000e2ffe27230 */ /* 0x000fe20000004100 */
[----:B------:R-:W-:Y:S01]  /*0ab0*/  SHF.R.U32.HI R144, RZ, 0x10, R139 ;  /* 0x00000010ff907819 */ /* 0x000fe2000001168b */
[----:B0-----:R-:W-:Y:S01]  /*0ac0*/  HADD2.F32 R3, -RZ, R149.H0_H0 ;  /* 0x20000095ff037230 */ /* 0x001fe20000004100 */
[----:B------:R0:W-:Y:S01]  /*0ad0*/  STL [R1+0x60], R4 ;  /* 0x0000600401007387 */ /* 0x0001e20000100800 */
[----:B------:R-:W-:Y:S01]  /*0ae0*/  MOV R27, R140 ;  /* 0x0000008c001b7202 */ /* 0x000fe20000000f00 */
[----:B------:R-:W-:Y:S01]  /*0af0*/  HADD2.F32 R224, -RZ, R224.H0_H0 ;  /* 0x200000e0ffe07230 */ /* 0x000fe20000004100 */
[----:B------:R-:W-:Y:S01]  /*0b00*/  SHF.R.U64 R145, R140, 0x10, R141 ;  /* 0x000000108c917819 */ /* 0x000fe2000000128d */
[----:B--2---:R-:W-:Y:S01]  /*0b10*/  HADD2.F32 R0, -RZ, R24.H0_H0 ;  /* 0x20000018ff007230 */ /* 0x004fe20000004100 */
[----:B------:R1:W-:Y:S01]  /*0b20*/  STL [R1+0x58], R3 ;  /* 0x0000580301007387 */ /* 0x0003e20000100800 */
[----:B------:R-:W-:-:S02]  /*0b30*/  MOV R137, R141 ;  /* 0x0000008d00897202 */ /* 0x000fc40000000f00 */
[----:B------:R-:W-:Y:S01]  /*0b40*/  SHF.R.U32.HI R143, RZ, 0x10, R141 ;  /* 0x00000010ff8f7819 */ /* 0x000fe2000001168d */
[----:B------:R2:W-:Y:S01]  /*0b50*/  STL [R1+0x50], R0 ;  /* 0x0000500001007387 */ /* 0x0005e20000100800 */
[----:B0-----:R-:W-:Y:S01]  /*0b60*/  HADD2.F32 R4, -RZ, R147.H0_H0 ;  /* 0x20000093ff047230 */ /* 0x001fe20000004100 */
[----:B------:R-:W-:Y:S02]  /*0b70*/  MOV R138, R20 ;  /* 0x00000014008a7202 */ /* 0x000fe40000000f00 */
[--C-:B------:R-:W-:Y:S01]  /*0b80*/  SHF.R.U64 R142, R20, 0x10, R21.reuse ;  /* 0x00000010148e7819 */ /* 0x100fe20000001215 */
[----:B-1----:R-:W-:Y:S01]  /*0b90*/  HADD2.F32 R3, -RZ, R25.H0_H0 ;  /* 0x20000019ff037230 */ /* 0x002fe20000004100 */
[----:B------:R0:W-:Y:S01]  /*0ba0*/  STL [R1+0x48], R4 ;  /* 0x0000480401007387 */ /* 0x0001e20000100800 */
[----:B------:R-:W-:Y:S01]  /*0bb0*/  MOV R139, R21 ;  /* 0x00000015008b7202 */ /* 0x000fe20000000f00 */
[----:B--2---:R-:W-:Y:S02]  /*0bc0*/  HADD2.F32 R0, -RZ, R146.H0_H0 ;  /* 0x20000092ff007230 */ /* 0x004fe40000004100 */
[----:B------:R1:W-:Y:S01]  /*0bd0*/  STL [R1+0x44], R3 ;  /* 0x0000440301007387 */ /* 0x0003e20000100800 */
[----:B------:R-:W-:-:S02]  /*0be0*/  SHF.R.U32.HI R140, RZ, 0x10, R21 ;  /* 0x00000010ff8c7819 */ /* 0x000fc40000011615 */
[----:B------:R-:W-:Y:S01]  /*0bf0*/  MOV R20, R18 ;  /* 0x0000001200147202 */ /* 0x000fe20000000f00 */
[----:B------:R2:W-:Y:S01]  /*0c00*/  STL [R1+0x3c], R0 ;  /* 0x00003c0001007387 */ /* 0x0005e20000100800 */
[--C-:B------:R-:W-:Y:S01]  /*0c10*/  SHF.R.U64 R141, R18, 0x10, R19.reuse ;  /* 0x00000010128d7819 */ /* 0x100fe20000001213 */
[----:B0-----:R-:W-:Y:S01]  /*0c20*/  HADD2.F32 R4, -RZ, R136.H0_H0 ;  /* 0x20000088ff047230 */ /* 0x001fe20000004100 */
[----:B------:R-:W-:Y:S02]  /*0c30*/  MOV R21, R19 ;  /* 0x0000001300157202 */ /* 0x000fe40000000f00 */
[----:B------:R-:W-:Y:S01]  /*0c40*/  SHF.R.U32.HI R19, RZ, 0x10, R19 ;  /* 0x00000010ff137819 */ /* 0x000fe20000011613 */
[----:B-1----:R-:W-:Y:S01]  /*0c50*/  HADD2.F32 R3, -RZ, R144.H0_H0 ;  /* 0x20000090ff037230 */ /* 0x002fe20000004100 */
[----:B------:R0:W-:Y:S01]  /*0c60*/  STL [R1+0x34], R4 ;  /* 0x0000340401007387 */ /* 0x0001e20000100800 */
[----:B------:R-:W-:Y:S01]  /*0c70*/  MOV R18, R16 ;  /* 0x0000001000127202 */ /* 0x000fe20000000f00 */
[----:B--2---:R-:W-:-:S02]  /*0c80*/  HADD2.F32 R0, -RZ, R27.H0_H0 ;  /* 0x2000001bff007230 */ /* 0x004fc40000004100 */
[----:B------:R1:W-:Y:S01]  /*0c90*/  STL [R1+0x2c], R3 ;  /* 0x00002c0301007387 */ /* 0x0003e20000100800 */
[--C-:B------:R-:W-:Y:S02]  /*0ca0*/  SHF.R.U64 R252, R16, 0x10, R17.reuse ;  /* 0x0000001010fc7819 */ /* 0x100fe40000001211 */
[----:B------:R-:W-:Y:S01]  /*0cb0*/  MOV R16, R14 ;  /* 0x0000000e00107202 */ /* 0x000fe20000000f00 */
[----:B------:R2:W-:Y:S01]  /*0cc0*/  STL [R1+0x40], R0 ;  /* 0x0000400001007387 */ /* 0x0005e20000100800 */
[----:B------:R-:W-:Y:S01]  /*0cd0*/  MOV R250, R17 ;  /* 0x0000001100fa7202 */ /* 0x000fe20000000f00 */
[----:B0-----:R-:W-:Y:S01]  /*0ce0*/  HADD2.F32 R4, -RZ, R145.H0_H0 ;  /* 0x20000091ff047230 */ /* 0x001fe20000004100 */
[----:B------:R-:W-:Y:S01]  /*0cf0*/  SHF.R.U32.HI R248, RZ, 0x10, R17 ;  /* 0x00000010fff87819 */ /* 0x000fe20000011611 */
[----:B------:R-:W-:Y:S01]  /*0d00*/  HADD2.F32 R252, -RZ, R252.H0_H0 ;  /* 0x200000fcfffc7230 */ /* 0x000fe20000004100 */
[--C-:B------:R-:W-:Y:S01]  /*0d10*/  SHF.R.U64 R251, R14, 0x10, R15.reuse ;  /* 0x000000100efb7819 */ /* 0x100fe2000000120f */
[----:B-1----:R-:W-:Y:S01]  /*0d20*/  HADD2.F32 R3, -RZ, R137.H0_H0 ;  /* 0x20000089ff037230 */ /* 0x002fe20000004100 */
        /* <DEDUP_REMOVED lines=10> */
[----:B0-----:R-:W-:Y:S01]  /*0dd0*/  HADD2.F32 R4, -RZ, R138.H0_H0 ;  /* 0x2000008aff047230 */ /* 0x001fe20000004100 */
[----:B------:R-:W-:Y:S01]  /*0de0*/  MOV R242, R9 ;  /* 0x0000000900f27202 */ /* 0x000fe20000000f00 */
        /* <DEDUP_REMOVED lines=15> */
[----:B------:R-:W-:Y:S01]  /*0ee0*/  MOV R238, R10 ;  /* 0x0000000a00ee7202 */ /* 0x000fe20000000f00 */
[----:B------:R-:W-:Y:S01]  /*0ef0*/  HADD2.F32 R244, -RZ, R244.H0_H0 ;  /* 0x200000f4fff47230 */ /* 0x000fe20000004100 */
[--C-:B------:R-:W-:Y:S01]  /*0f00*/  SHF.R.U64 R236, R10, 0x10, R11.reuse ;  /* 0x000000100aec7819 */ /* 0x100fe2000000120b */
[----:B------:R2:W-:Y:S01]  /*0f10*/  STL [R1+0xc], R4 ;  /* 0x00000c0401007387 */ /* 0x0005e20000100800 */
[----:B-1----:R-:W-:Y:S01]  /*0f20*/  HADD2.F32 R3, -RZ, R20.H0_H0 ;  /* 0x20000014ff037230 */ /* 0x002fe20000004100 */
[----:B------:R-:W-:Y:S01]  /*0f30*/  MOV R234, R11 ;  /* 0x0000000b00ea7202 */ /* 0x000fe20000000f00 */
[----:B------:R-:W-:Y:S01]  /*0f40*/  HADD2.F32 R242, -RZ, R242.H0_H0 ;  /* 0x200000f2fff27230 */ /* 0x000fe20000004100 */
[----:B------:R-:W-:Y:S01]  /*0f50*/  SHF.R.U32.HI R232, RZ, 0x10, R11 ;  /* 0x00000010ffe87819 */ /* 0x000fe2000001160b */
[----:B------:R-:W-:Y:S01]  /*0f60*/  HADD2.F32 R240, -RZ, R240.H0_H0 ;  /* 0x200000f0fff07230 */ /* 0x000fe20000004100 */
[----:B------:R1:W-:Y:S01]  /*0f70*/  STL [R1+0x20], R3 ;  /* 0x0000200301007387 */ /* 0x0003e20000100800 */
[----:B0-----:R-:W-:Y:S01]  /*0f80*/  HADD2.F32 R0, -RZ, R141.H0_H0 ;  /* 0x2000008dff007230 */ /* 0x001fe20000004100 */
        /* <DEDUP_REMOVED lines=8> */
[----:B-1----:R-:W-:Y:S01]  /*1010*/  HADD2.F32 R3, -RZ, R19.H0_H0 ;  /* 0x20000013ff037230 */ /* 0x002fe20000004100 */
[----:B------:R-:W-:Y:S01]  /*1020*/  STL [R1+0x10], R4 ;  /* 0x0000100401007387 */ /* 0x000fe20000100800 */
[----:B------:R-:W-:Y:S01]  /*1030*/  MOV R225, R7 ;  /* 0x0000000700e17202 */ /* 0x000fe20000000f00 */
[----:B------:R-:W-:Y:S01]  /*1040*/  HADD2.F32 R241, -RZ, R241.H0_H0 ;  /* 0x200000f1fff17230 */ /* 0x000fe20000004100 */
[----:B------:R-:W-:Y:S01]  /*1050*/  SHF.R.U32.HI R223, RZ, 0x10, R7 ;  /* 0x00000010ffdf7819 */ /* 0x000fe20000011607 */
[----:B------:R-:W-:Y:S01]  /*1060*/  STL [R1+0x8], R3 ;  /* 0x0000080301007387 */ /* 0x000fe20000100800 */
[----:B0-----:R-:W-:Y:S01]  /*1070*/  HADD2.F32 R0, -RZ, R18.H0_H0 ;  /* 0x20000012ff007230 */ /* 0x001fe20000004100 */
[----:B------:R-:W-:Y:S01]  /*1080*/  MOV R29, RZ ;  /* 0x000000ff001d7202 */ /* 0x000fe20000000f00 */
[----:B------:R-:W-:-:S02]  /*1090*/  HADD2.F32 R239, -RZ, R239.H0_H0 ;  /* 0x200000efffef7230 */ /* 0x000fc40000004100 */
[----:B------:R-:W-:Y:S01]  /*10a0*/  HADD2.F32 R238, -RZ, R238.H0_H0 ;  /* 0x200000eeffee7230 */ /* 0x000fe20000004100 */
[----:B------:R0:W-:Y:S01]  /*10b0*/  STL [R1+0x4], R0 ;  /* 0x0000040001007387 */ /* 0x0001e20000100800 */
[----:B------:R-:W-:Y:S02]  /*10c0*/  HADD2.F32 R236, -RZ, R236.H0_H0 ;  /* 0x200000ecffec7230 */ /* 0x000fe40000004100 */
[----:B------:R-:W-:Y:S02]  /*10d0*/  HADD2.F32 R234, -RZ, R234.H0_H0 ;  /* 0x200000eaffea7230 */ /* 0x000fe40000004100 */
[----:B------:R-:W-:Y:S02]  /*10e0*/  HADD2.F32 R232, -RZ, R232.H0_H0 ;  /* 0x200000e8ffe87230 */ /* 0x000fe40000004100 */
[----:B------:R-:W-:Y:S02]  /*10f0*/  HADD2.F32 R233, -RZ, R233.H0_H0 ;  /* 0x200000e9ffe97230 */ /* 0x000fe40000004100 */
[----:B------:R-:W-:-:S02]  /*1100*/  HADD2.F32 R231, -RZ, R231.H0_H0 ;  /* 0x200000e7ffe77230 */ /* 0x000fc40000004100 */
[----:B0-----:R-:W-:Y:S02]  /*1110*/  HADD2.F32 R0, -RZ, R16.H0_H0 ;  /* 0x20000010ff007230 */ /* 0x001fe40000004100 */
[----:B------:R-:W-:Y:S02]  /*1120*/  HADD2.F32 R229, -RZ, R229.H0_H0 ;  /* 0x200000e5ffe57230 */ /* 0x000fe40000004100 */
[----:B------:R-:W-:Y:S01]  /*1130*/  HADD2.F32 R227, -RZ, R227.H0_H0 ;  /* 0x200000e3ffe37230 */ /* 0x000fe20000004100 */
[----:B------:R0:W-:Y:S01]  /*1140*/  STL [R1], R0 ;  /* 0x0000000001007387 */ /* 0x0001e20000100800 */
[----:B------:R-:W-:Y:S02]  /*1150*/  HADD2.F32 R225, -RZ, R225.H0_H0 ;  /* 0x200000e1ffe17230 */ /* 0x000fe40000004100 */
[----:B------:R-:W-:-:S07]  /*1160*/  HADD2.F32 R223, -RZ, R223.H0_H0 ;  /* 0x200000dfffdf7230 */ /* 0x000fce0000004100 */
.L_x_2854:
[----:B-1234-:R-:W1:Y:S01]  /*1170*/  LDC.64 R174, c[0x0][0x250] ;  /* 0x00009400ffae7b82 */ /* 0x01ee620000000a00 */
[----:B------:R-:W2:Y:S01]  /*1180*/  S2R R4, SR_TID.X ;  /* 0x0000000000047919 */ /* 0x000ea20000002100 */
[----:B------:R-:W-:-:S06]  /*1190*/  ISETP.NE.AND P4, PT, R222, RZ, PT ;  /* 0x000000ffde00720c */ /* 0x000fcc0003f85270 */
[----:B------:R-:W3:Y:S01]  /*11a0*/  LDC.64 R172, c[0x0][0x258] ;  /* 0x00009600ffac7b82 */ /* 0x000ee20000000a00 */
[----:B-1----:R-:W-:-:S05]  /*11b0*/  IMAD.WIDE R174, R2, 0x4, R174 ;  /* 0x0000000402ae7825 */ /* 0x002fca00078e02ae */
[----:B------:R-:W5:Y:S01]  /*11c0*/  LDG.E R203, desc[UR4][R174.64] ;  /* 0x00000004aecb7981 */ /* 0x000f62000c1e1900 */
[----:B------:R-:W-:Y:S01]  /*11d0*/  MOV R219, UR13 ;  /* 0x0000000d00db7c02 */ /* 0x000fe20008000f00 */
[----:B---3--:R-:W-:Y:S01]  /*11e0*/  IMAD.WIDE R172, R2, 0x4, R172 ;  /* 0x0000000402ac7825 */ /* 0x008fe200078e02ac */
[----:B--2---:R-:W-:-:S03]  /*11f0*/  LOP3.LUT R198, R4, 0xff, RZ, 0xc0, !PT ;  /* 0x000000ff04c67812 */ /* 0x004fc600078ec0ff */
[----:B------:R-:W-:Y:S01]  /*1200*/  IMAD R4, R2, R219, RZ ;  /* 0x000000db02047224 */ /* 0x000fe200078e02ff */
[----:B------:R1:W5:Y:S01]  /*1210*/  LDG.E R3, desc[UR4][R172.64] ;  /* 0x00000004ac037981 */ /* 0x000362000c1e1900 */
[----:B------:R-:W-:Y:S03]  /*1220*/  BSSY B0, `(.L_x_2819) ;  /* 0x0000059000007945 */ /* 0x000fe60003800000 */
[----:B-1----:R-:W-:-:S04]  /*1230*/  SHF.R.S32.HI R172, RZ, 0x1f, R4 ;  /* 0x0000001fffac7819 */ /* 0x002fc80000011404 */
[----:B------:R-:W-:-:S04]  /*1240*/  LEA.HI R4, R172, R4, RZ, 0x2 ;  /* 0x00000004ac047211 */ /* 0x000fc800078f10ff */
[----:B------:R-:W-:Y:S02]  /*1250*/  LEA.HI.SX32 R4, R4, R198, 0x1e ;  /* 0x000000c604047211 */ /* 0x000fe400078ff2ff */
[----:B------:R-:W-:Y:S02]  /*1260*/  CS2R R204, SRZ ;  /* 0x0000000000cc7805 */ /* 0x000fe4000001ff00 */
[----:B------:R-:W-:Y:S01]  /*1270*/  MOV R206, R4 ;  /* 0x0000000400ce7202 */ /* 0x000fe20000000f00 */
[----:B------:R-:W-:Y:S06]  /*1280*/  @!P4 BRA `(.L_x_2820) ;  /* 0x000000040048c947 */ /* 0x000fec0003800000 */
[----:B------:R-:W-:Y:S01]  /*1290*/  ISETP.NE.U32.AND P4, PT, RZ, UR8, PT ;  /* 0x00000008ff007c0c */ /* 0x000fe2000bf85070 */
[----:B------:R-:W1:Y:S01]  /*12a0*/  LDC.U8 R198, c[0x0][0x2a0] ;  /* 0x0000a800ffc67b82 */ /* 0x000e620000000000 */
        /* <DEDUP_REMOVED lines=12> */
[----:B-1----:R-:W-:Y:S02]  /*1370*/  ISETP.NE.AND P4, PT, R198, RZ, PT ;  /* 0x000000ffc600720c */ /* 0x002fe40003f85270 */
[----:B------:R-:W1:Y:S02]  /*1380*/  LDC.64 R198, c[0x0][0x2b8] ;  /* 0x0000ae00ffc67b82 */ /* 0x000e640000000a00 */
[----:B------:R-:W2:Y:S06]  /*1390*/  LDG.E.128 R172, desc[UR4][R172.64] ;  /* 0x00000004acac7981 */ /* 0x000eac000c1e1d00 */
[----:B0-----:R-:W0:Y:S01]  /*13a0*/  LDC.64 R10, c[0x0][0x2c0] ;  /* 0x0000b000ff0a7b82 */ /* 0x001e220000000a00 */
[----:B-1----:R-:W-:-:S06]  /*13b0*/  IMAD.WIDE.U32 R198, R4, 0x8, R198 ;  /* 0x0000000804c67825 */ /* 0x002fcc00078e00c6 */
[----:B------:R-:W3:Y:S01]  /*13c0*/  LDG.E.64 R198, desc[UR4][R198.64] ;  /* 0x00000004c6c67981 */ /* 0x000ee2000c1e1b00 */
[----:B0-----:R-:W-:-:S06]  /*13d0*/  IMAD.WIDE.U32 R10, R4, 0x8, R10 ;  /* 0x00000008040a7825 */ /* 0x001fcc00078e000a */
[----:B------:R-:W4:Y:S01]  /*13e0*/  LDG.E.64 R10, desc[UR4][R10.64] ;  /* 0x000000040a0a7981 */ /* 0x000f22000c1e1b00 */
[----:B-----5:R-:W-:-:S05]  /*13f0*/  FSEL R0, R203, RZ, !P4 ;  /* 0x000000ffcb007208 */ /* 0x020fca0006000000 */
[C---:B--2---:R-:W-:Y:S01]  /*1400*/  FADD.FTZ R172, -R0.reuse, R172 ;  /* 0x000000ac00ac7221 */ /* 0x044fe20000010100 */
[C---:B------:R-:W-:Y:S01]  /*1410*/  FADD.FTZ R173, -R0.reuse, R173 ;  /* 0x000000ad00ad7221 */ /* 0x040fe20000010100 */
[C---:B------:R-:W-:Y:S01]  /*1420*/  FADD.FTZ R174, -R0.reuse, R174 ;  /* 0x000000ae00ae7221 */ /* 0x040fe20000010100 */
[----:B------:R-:W-:Y:S01]  /*1430*/  FADD.FTZ R12, -R0, R175 ;  /* 0x000000af000c7221 */ /* 0x000fe20000010100 */
[----:B---3--:R-:W-:Y:S02]  /*1440*/  MOV R0, R198 ;  /* 0x000000c600007202 */ /* 0x008fe40000000f00 */
[----:B----4-:R-:W-:-:S05]  /*1450*/  MOV R9, R10 ;  /* 0x0000000a00097202 */ /* 0x010fca0000000f00 */
[----:B------:R-:W-:Y:S02]  /*1460*/  HADD2.F32 R175, -RZ, R9.H0_H0 ;  /* 0x20000009ffaf7230 */ /* 0x000fe40000004100 */
[----:B------:R-:W-:Y:S02]  /*1470*/  HADD2.F32 R9, -RZ, R0.H0_H0 ;  /* 0x20000000ff097230 */ /* 0x000fe40000004100 */
[----:B------:R-:W-:Y:S01]  /*1480*/  FMUL.FTZ R0, R3, R172 ;  /* 0x000000ac03007220 */ /* 0x000fe20000410000 */
        /* <DEDUP_REMOVED lines=8> */
[----:B------:R-:W-:-:S03]  /*1510*/  HADD2.F32 R172, -RZ, R172.H0_H0 ;  /* 0x200000acffac7230 */ /* 0x000fc60000004100 */
[----:B------:R-:W-:Y:S02]  /*1520*/  HADD2.F32 R175, -RZ, R175.H0_H0 ;  /* 0x200000afffaf7230 */ /* 0x000fe40000004100 */
        /* <DEDUP_REMOVED lines=10> */
[----:B------:R-:W-:-:S03]  /*15d0*/  SHF.R.U32.HI R199, RZ, 0x10, R11 ;  /* 0x00000010ffc77819 */ /* 0x000fc6000001160b */
[----:B------:R-:W-:Y:S02]  /*15e0*/  HADD2.F32 R198, -RZ, R198.H0_H0 ;  /* 0x200000c6ffc67230 */ /* 0x000fe40000004100 */
[----:B------:R-:W-:Y:S02]  /*15f0*/  HADD2.F32 R199, -RZ, R199.H0_H0 ;  /* 0x200000c7ffc77230 */ /* 0x000fe40000004100 */
[----:B------:R-:W-:Y:S02]  /*1600*/  HADD2.F32 R175, -RZ, R175.H0_H0 ;  /* 0x200000afffaf7230 */ /* 0x000fe40000004100 */
[----:B------:R-:W-:Y:S01]  /*1610*/  FMUL.FTZ R208, R206, R198 ;  /* 0x000000c6ced07220 */ /* 0x000fe20000410000 */
[----:B------:R-:W-:-:S03]  /*1620*/  HADD2.F32 R173, -RZ, R173.H0_H0 ;  /* 0x200000adffad7230 */ /* 0x000fc60000004100 */
        /* <DEDUP_REMOVED lines=24> */
.L_x_2820:
[----:B------:R-:W-:Y:S05]  /*17b0*/  BSYNC B0 ;  /* 0x0000000000007941 */ /* 0x000fea0003800000 */
.L_x_2819:
[----:B------:R-:W-:Y:S01]  /*17c0*/  ISETP.NE.AND P4, PT, R221, RZ, PT ;  /* 0x000000ffdd00720c */ /* 0x000fe20003f85270 */
[----:B------:R-:W-:-:S12]  /*17d0*/  BSSY B0, `(.L_x_2821) ;  /* 0x0000054000007945 */ /* 0x000fd80003800000 */
[----:B------:R-:W-:Y:S05]  /*17e0*/  @!P4 BRA `(.L_x_2822) ;  /* 0x000000040048c947 */ /* 0x000fea0003800000 */
[----:B------:R-:W-:Y:S01]  /*17f0*/  ISETP.NE.U32.AND P4, PT, RZ, UR8, PT ;  /* 0x00000008ff007c0c */ /* 0x000fe2000bf85070 */
[----:B------:R-:W1:Y:S01]  /*1800*/  LDC.64 R198, c[0x0][0x2b8] ;  /* 0x0000ae00ffc67b82 */ /* 0x000e620000000a00 */
[----:B------:R-:W2:Y:S02]  /*1810*/  LDL R201, [R1+0x44] ;  /* 0x0000440001c97983 */ /* 0x000ea40000100800 */
[----:B------:R-:W-:Y:S02]  /*1820*/  ISETP.NE.AND.EX P4, PT, RZ, UR9, PT, P4 ;  /* 0x00000009ff007c0c */ /* 0x000fe4000bf85340 */
[----:B------:R-:W3:Y:S03]  /*1830*/  LDL R215, [R1+0x38] ;  /* 0x0000380001d77983 */ /* 0x000ee60000100800 */
[----:B------:R-:W4:Y:S01]  /*1840*/  LDC.U8 R174, c[0x0][0x2a0] ;  /* 0x0000a800ffae7b82 */ /* 0x000f220000000000 */
[----:B------:R-:W3:Y:S07]  /*1850*/  LDL R200, [R1+0x3c] ;  /* 0x00003c0001c87983 */ /* 0x000eee0000100800 */
[----:B------:R-:W-:-:S04]  /*1860*/  @P4 LEA R14, P5, R206, UR8, 0x4 ;  /* 0x00000008ce0e4c11 */ /* 0x000fc8000f8a20ff */
[----:B------:R-:W-:-:S05]  /*1870*/  @P4 LEA.HI.X R15, R206, UR9, RZ, 0x4, P5 ;  /* 0x00000009ce0f4c11 */ /* 0x000fca000a8f24ff */
[----:B------:R0:W5:Y:S01]  /*1880*/  @P4 LDG.E.128 R140, desc[UR4][R14.64] ;  /* 0x000000040e8c4981 */ /* 0x000162000c1e1d00 */
[C---:B------:R-:W-:Y:S01]  /*1890*/  LEA R172, P4, R206.reuse, UR10, 0x4 ;  /* 0x0000000aceac7c11 */ /* 0x040fe2000f8820ff */
[----:B-1----:R-:W-:-:S03]  /*18a0*/  IMAD.WIDE.U32 R198, R206, 0x8, R198 ;  /* 0x00000008cec67825 */ /* 0x002fc600078e00c6 */
[----:B------:R-:W-:Y:S02]  /*18b0*/  LEA.HI.X R173, R206, UR11, RZ, 0x4, P4 ;  /* 0x0000000bcead7c11 */ /* 0x000fe4000a0f24ff */
[----:B----4-:R-:W-:Y:S01]  /*18c0*/  ISETP.NE.AND P4, PT, R174, RZ, PT ;  /* 0x000000ffae00720c */ /* 0x010fe20003f85270 */
[----:B------:R-:W4:Y:S01]  /*18d0*/  LDG.E.64 R198, desc[UR4][R198.64] ;  /* 0x00000004c6c67981 */ /* 0x000f22000c1e1b00 */
[----:B0-----:R-:W0:Y:S03]  /*18e0*/  LDC.64 R14, c[0x0][0x2c0] ;  /* 0x0000b000ff0e7b82 */ /* 0x001e260000000a00 */
[----:B------:R-:W2:Y:S01]  /*18f0*/  LDG.E.128 R172, desc[UR4][R172.64] ;  /* 0x00000004acac7981 */ /* 0x000ea2000c1e1d00 */
[----:B-----5:R-:W-:Y:S01]  /*1900*/  FSEL R13, R203, RZ, !P4 ;  /* 0x000000ffcb0d7208 */ /* 0x020fe20006000000 */
[----:B0-----:R-:W-:-:S06]  /*1910*/  IMAD.WIDE.U32 R14, R206, 0x8, R14 ;  /* 0x00000008ce0e7825 */ /* 0x001fcc00078e000e */
[----:B------:R-:W3:Y:S01]  /*1920*/  LDG.E.64 R14, desc[UR4][R14.64] ;  /* 0x000000040e0e7981 */ /* 0x000ee2000c1e1b00 */
[C---:B--2---:R-:W-:Y:S01]  /*1930*/  FADD.FTZ R172, -R13.reuse, R172 ;  /* 0x000000ac0dac7221 */ /* 0x044fe20000010100 */
[C---:B------:R-:W-:Y:S01]  /*1940*/  FADD.FTZ R173, -R13.reuse, R173 ;  /* 0x000000ad0dad7221 */ /* 0x040fe20000010100 */
[C---:B------:R-:W-:Y:S01]  /*1950*/  FADD.FTZ R174, -R13.reuse, R174 ;  /* 0x000000ae0dae7221 */ /* 0x040fe20000010100 */
[----:B------:R-:W-:Y:S01]  /*1960*/  FADD.FTZ R16, -R13, R175 ;  /* 0x000000af0d107221 */ /* 0x000fe20000010100 */
[----:B----4-:R-:W-:-:S05]  /*1970*/  MOV R13, R198 ;  /* 0x000000c6000d7202 */ /* 0x010fca0000000f00 */
[----:B------:R-:W-:Y:S02]  /*1980*/  HADD2.F32 R216, -RZ, R13.H0_H0 ;  /* 0x2000000dffd87230 */ /* 0x000fe40000004100 */
[----:B------:R-:W-:Y:S02]  /*1990*/  FMUL.FTZ R13, R3, R172 ;  /* 0x000000ac030d7220 */ /* 0x000fe40000410000 */
[----:B------:R-:W2:Y:S01]  /*19a0*/  LDL R172, [R1+0x40] ;  /* 0x0000400001ac7983 */ /* 0x000ea20000100800 */
[----:B------:R-:W-:Y:S01]  /*19b0*/  FADD.FTZ R60, R60, R216 ;  /* 0x000000d83c3c7221 */ /* 0x000fe20000010000 */
[----:B------:R-:W-:Y:S01]  /*19c0*/  FFMA.FTZ R32, R13, R216, R32 ;  /* 0x000000d80d207223 */ /* 0x000fe20000010020 */
[----:B---3--:R-:W-:-:S05]  /*19d0*/  MOV R175, R14 ;  /* 0x0000000e00af7202 */ /* 0x008fca0000000f00 */
[----:B------:R-:W-:-:S05]  /*19e0*/  HADD2.F32 R175, -RZ, R175.H0_H0 ;  /* 0x200000afffaf7230 */ /* 0x000fca0000004100 */
[----:B------:R-:W-:Y:S01]  /*19f0*/  FADD.FTZ R112, R112, R175 ;  /* 0x000000af70707221 */ /* 0x000fe20000010000 */
[-C--:B------:R-:W-:Y:S01]  /*1a00*/  FFMA.FTZ R88, R13, R175.reuse, R88 ;  /* 0x000000af0d587223 */ /* 0x080fe20000010058 */
[----:B--2---:R-:W-:-:S04]  /*1a10*/  FMUL.FTZ R172, R172, R175 ;  /* 0x000000afacac7220 */ /* 0x004fc80000410000 */
[----:B------:R-:W-:Y:S01]  /*1a20*/  FFMA.FTZ R216, R201, R216, R172 ;  /* 0x000000d8c9d87223 */ /* 0x000fe200000100ac */
[----:B------:R-:W-:Y:S01]  /*1a30*/  SHF.R.U64 R172, R14, 0x10, R15 ;  /* 0x000000100eac7819 */ /* 0x000fe2000000120f */
[----:B------:R-:W2:Y:S01]  /*1a40*/  LDL R201, [R1+0x30] ;  /* 0x0000300001c97983 */ /* 0x000ea20000100800 */
[----:B------:R-:W-:-:S03]  /*1a50*/  SHF.R.U64 R175, R198, 0x10, R199 ;  /* 0x00000010c6af7819 */ /* 0x000fc600000012c7 */
[----:B------:R-:W-:Y:S02]  /*1a60*/  HADD2.F32 R172, -RZ, R172.H0_H0 ;  /* 0x200000acffac7230 */ /* 0x000fe40000004100 */
[----:B------:R-:W-:Y:S01]  /*1a70*/  FMUL.FTZ R14, R3, R173 ;  /* 0x000000ad030e7220 */ /* 0x000fe20000410000 */
[----:B------:R-:W-:Y:S02]  /*1a80*/  HADD2.F32 R175, -RZ, R175.H0_H0 ;  /* 0x200000afffaf7230 */ /* 0x000fe40000004100 */
[----:B------:R-:W-:Y:S01]  /*1a90*/  FMUL.FTZ R215, R215, R172 ;  /* 0x000000acd7d77220 */ /* 0x000fe20000410000 */
[----:B------:R-:W-:Y:S02]  /*1aa0*/  SHF.R.U32.HI R173, RZ, 0x10, R199 ;  /* 0x00000010ffad7819 */ /* 0x000fe400000116c7 */
[-C--:B------:R-:W-:Y:S01]  /*1ab0*/  FFMA.FTZ R33, R14, R175.reuse, R33 ;  /* 0x000000af0e217223 */ /* 0x080fe20000010021 */
[----:B------:R-:W-:Y:S01]  /*1ac0*/  FADD.FTZ R61, R61, R175 ;  /* 0x000000af3d3d7221 */ /* 0x000fe20000010000 */
[----:B------:R-:W-:Y:S01]  /*1ad0*/  FFMA.FTZ R215, R200, R175, R215 ;  /* 0x000000afc8d77223 */ /* 0x000fe200000100d7 */
[----:B------:R-:W-:Y:S01]  /*1ae0*/  MOV R175, R199 ;  /* 0x000000c700af7202 */ /* 0x000fe20000000f00 */
[----:B------:R-:W3:Y:S01]  /*1af0*/  LDL R200, [R1+0x28] ;  /* 0x0000280001c87983 */ /* 0x000ee20000100800 */
[----:B------:R-:W-:-:S02]  /*1b00*/  MOV R198, R15 ;  /* 0x0000000f00c67202 */ /* 0x000fc40000000f00 */
[----:B------:R-:W-:Y:S01]  /*1b10*/  SHF.R.U32.HI R199, RZ, 0x10, R15 ;  /* 0x00000010ffc77819 */ /* 0x000fe2000001160f */
[----:B------:R-:W-:Y:S02]  /*1b20*/  FMUL.FTZ R15, R3, R174 ;  /* 0x000000ae030f7220 */ /* 0x000fe40000410000 */
[----:B------:R-:W4:Y:S01]  /*1b30*/  LDL R174, [R1+0x34] ;  /* 0x0000340001ae7983 */ /* 0x000f220000100800 */
[----:B------:R-:W-:Y:S01]  /*1b40*/  FADD.FTZ R113, R113, R172 ;  /* 0x000000ac71717221 */ /* 0x000fe20000010000 */
[----:B------:R-:W-:Y:S02]  /*1b50*/  FFMA.FTZ R89, R14, R172, R89 ;  /* 0x000000ac0e597223 */ /* 0x000fe40000010059 */
[----:B------:R-:W4:Y:S01]  /*1b60*/  LDL R172, [R1+0x2c] ;  /* 0x00002c0001ac7983 */ /* 0x000f220000100800 */
[----:B------:R-:W-:Y:S02]  /*1b70*/  HADD2.F32 R198, -RZ, R198.H0_H0 ;  /* 0x200000c6ffc67230 */ /* 0x000fe40000004100 */
[----:B------:R-:W-:Y:S01]  /*1b80*/  FADD.FTZ R204, R204, R216 ;  /* 0x000000d8cccc7221 */ /* 0x000fe20000010000 */
[----:B------:R-:W-:-:S02]  /*1b90*/  HADD2.F32 R175, -RZ, R175.H0_H0 ;  /* 0x200000afffaf7230 */ /* 0x000fc40000004100 */
[----:B------:R-:W-:Y:S01]  /*1ba0*/  FFMA.FTZ R205, R13, R216, R205 ;  /* 0x000000d80dcd7223 */ /* 0x000fe200000100cd */
[----:B------:R-:W-:Y:S02]  /*1bb0*/  HADD2.F32 R199, -RZ, R199.H0_H0 ;  /* 0x200000c7ffc77230 */ /* 0x000fe40000004100 */
[----:B------:R-:W-:Y:S01]  /*1bc0*/  FADD.FTZ R204, R204, R215 ;  /* 0x000000d7cccc7221 */ /* 0x000fe20000010000 */
[----:B------:R-:W-:Y:S02]  /*1bd0*/  HADD2.F32 R173, -RZ, R173.H0_H0 ;  /* 0x200000adffad7230 */ /* 0x000fe40000004100 */
[----:B------:R-:W-:Y:S01]  /*1be0*/  FFMA.FTZ R205, R14, R215, R205 ;  /* 0x000000d70ecd7223 */ /* 0x000fe200000100cd */
[----:B------:R-:W-:Y:S01]  /*1bf0*/  FMUL.FTZ R16, R3, R16 ;  /* 0x0000001003107220 */ /* 0x000fe20000410000 */
[----:B------:R-:W-:Y:S01]  /*1c00*/  FADD.FTZ R62, R62, R175 ;  /* 0x000000af3e3e7221 */ /* 0x000fe20000010000 */
[C---:B------:R-:W-:Y:S01]  /*1c10*/  FFMA.FTZ R34, R15.reuse, R175, R34 ;  /* 0x000000af0f227223 */ /* 0x040fe20000010022 */
[----:B------:R-:W-:Y:S01]  /*1c20*/  FADD.FTZ R114, R114, R198 ;  /* 0x000000c672727221 */ /* 0x000fe20000010000 */
[-C--:B------:R-:W-:Y:S01]  /*1c30*/  FFMA.FTZ R90, R15, R198.reuse, R90 ;  /* 0x000000c60f5a7223 */ /* 0x080fe2000001005a */
[----:B------:R-:W-:Y:S01]  /*1c40*/  FADD.FTZ R63, R63, R173 ;  /* 0x000000ad3f3f7221 */ /* 0x000fe20000010000 */
[C---:B------:R-:W-:Y:S01]  /*1c50*/  FFMA.FTZ R35, R16.reuse, R173, R35 ;  /* 0x000000ad10237223 */ /* 0x040fe20000010023 */
[----:B------:R-:W-:Y:S01]  /*1c60*/  FADD.FTZ R115, R115, R199 ;  /* 0x000000c773737221 */ /* 0x000fe20000010000 */
[-C--:B------:R-:W-:Y:S01]  /*1c70*/  FFMA.FTZ R91, R16, R199.reuse, R91 ;  /* 0x000000c7105b7223 */ /* 0x080fe2000001005b */
[----:B------:R-:W-:Y:S01]  /*1c80*/  IADD3 R206, R206, 0x100, RZ ;  /* 0x00000100cece7810 */ /* 0x000fe20007ffe0ff */
        /* <DEDUP_REMOVED lines=8> */
.L_x_2822:
[----:B------:R-:W-:Y:S05]  /*1d10*/  BSYNC B0 ;  /* 0x0000000000007941 */ /* 0x000fea0003800000 */
.L_x_2821:
        /* <DEDUP_REMOVED lines=30> */
[----:B---3--:R-:W-:Y:S02]  /*1f00*/  MOV R22, R18 ;  /* 0x0000001200167202 */ /* 0x008fe40000000f00 */
[----:B------:R-:W-:-:S03]  /*1f10*/  SHF.R.U64 R18, R18, 0x10, R19 ;  /* 0x0000001012127819 */ /* 0x000fc60000001213 */
[----:B------:R-:W-:-:S05]  /*1f20*/  HADD2.F32 R22, -RZ, R22.H0_H0 ;  /* 0x20000016ff167230 */ /* 0x000fca0000004100 */
[----:B------:R-:W-:Y:S01]  /*1f30*/  FADD.FTZ R116, R116, R22 ;  /* 0x0000001674747221 */ /* 0x000fe20000010000 */
[C---:B------:R-:W-:Y:S01]  /*1f40*/  FFMA.FTZ R92, R17.reuse, R22, R92 ;  /* 0x00000016115c7223 */ /* 0x040fe2000001005c */
[----:B------:R-:W-:Y:S01]  /*1f50*/  FADD.FTZ R64, R64, R214 ;  /* 0x000000d640407221 */ /* 0x000fe20000010000 */
[----:B------:R-:W-:Y:S01]  /*1f60*/  FFMA.FTZ R36, R17, R214, R36 ;  /* 0x000000d611247223 */ /* 0x000fe20000010024 */
[----:B--2---:R-:W-:Y:S01]  /*1f70*/  FMUL.FTZ R172, R172, R22 ;  /* 0x00000016acac7220 */ /* 0x004fe20000410000 */
[----:B------:R-:W-:Y:S01]  /*1f80*/  SHF.R.U64 R22, R20, 0x10, R21 ;  /* 0x0000001014167819 */ /* 0x000fe20000001215 */
[----:B------:R-:W-:Y:S02]  /*1f90*/  HADD2.F32 R20, -RZ, R18.H0_H0 ;  /* 0x20000012ff147230 */ /* 0x000fe40000004100 */
[----:B------:R-:W-:Y:S01]  /*1fa0*/  FMUL.FTZ R18, R3, R173 ;  /* 0x000000ad03127220 */ /* 0x000fe20000410000 */
[----:B------:R-:W-:Y:S02]  /*1fb0*/  FFMA.FTZ R214, R213, R214, R172 ;  /* 0x000000d6d5d67223 */ /* 0x000fe400000100ac */
[-C--:B------:R-:W-:Y:S01]  /*1fc0*/  FMUL.FTZ R213, R199, R20.reuse ;  /* 0x00000014c7d57220 */ /* 0x080fe20000410000 */
[----:B------:R-:W-:Y:S01]  /*1fd0*/  FADD.FTZ R117, R117, R20 ;  /* 0x0000001475757221 */ /* 0x000fe20000010000 */
[----:B------:R-:W-:Y:S01]  /*1fe0*/  FFMA.FTZ R93, R18, R20, R93 ;  /* 0x00000014125d7223 */ /* 0x000fe2000001005d */
[----:B------:R-:W-:Y:S01]  /*1ff0*/  MOV R172, R19 ;  /* 0x0000001300ac7202 */ /* 0x000fe20000000f00 */
[----:B------:R-:W2:Y:S01]  /*2000*/  LDL R20, [R1+0x10] ;  /* 0x0000100001147983 */ /* 0x000ea20000100800 */
[----:B------:R-:W-:Y:S01]  /*2010*/  SHF.R.U32.HI R173, RZ, 0x10, R19 ;  /* 0x00000010ffad7819 */ /* 0x000fe20000011613 */
[----:B------:R-:W-:Y:S01]  /*2020*/  FMUL.FTZ R19, R3, R174 ;  /* 0x000000ae03137220 */ /* 0x000fe20000410000 */
[----:B------:R-:W-:Y:S01]  /*2030*/  HADD2.F32 R22, -RZ, R22.H0_H0 ;  /* 0x20000016ff167230 */ /* 0x000fe20000004100 */
[----:B------:R-:W3:Y:S04]  /*2040*/  LDL R174, [R1+0x14] ;  /* 0x0000140001ae7983 */ /* 0x000ee80000100800 */
[----:B------:R-:W4:Y:S01]  /*2050*/  LDL R199, [R1+0x8] ;  /* 0x0000080001c77983 */ /* 0x000f220000100800 */
[----:B------:R-:W-:-:S03]  /*2060*/  FFMA.FTZ R213, R198, R22, R213 ;  /* 0x00000016c6d57223 */ /* 0x000fc600000100d5 */
[----:B------:R-:W4:Y:S01]  /*2070*/  LDL R198, [R1+0xc] ;  /* 0x00000c0001c67983 */ /* 0x000f220000100800 */
[----:B------:R-:W-:Y:S01]  /*2080*/  FFMA.FTZ R37, R18, R22, R37 ;  /* 0x0000001612257223 */ /* 0x000fe20000010025 */
[----:B------:R-:W-:Y:S01]  /*2090*/  FADD.FTZ R65, R65, R22 ;  /* 0x0000001641417221 */ /* 0x000fe20000010000 */
[----:B------:R-:W-:Y:S01]  /*20a0*/  MOV R22, R21 ;  /* 0x0000001500167202 */ /* 0x000fe20000000f00 */
[----:B------:R-:W-:Y:S01]  /*20b0*/  HADD2.F32 R172, -RZ, R172.H0_H0 ;  /* 0x200000acffac7230 */ /* 0x000fe20000004100 */
[----:B------:R-:W-:-:S03]  /*20c0*/  SHF.R.U32.HI R21, RZ, 0x10, R21 ;  /* 0x00000010ff157819 */ /* 0x000fc60000011615 */
[----:B------:R-:W-:Y:S02]  /*20d0*/  HADD2.F32 R22, -RZ, R22.H0_H0 ;  /* 0x20000016ff167230 */ /* 0x000fe40000004100 */
[----:B------:R-:W-:Y:S01]  /*20e0*/  FADD.FTZ R204, R204, R214 ;  /* 0x000000d6cccc7221 */ /* 0x000fe20000010000 */
[----:B------:R-:W-:Y:S02]  /*20f0*/  HADD2.F32 R173, -RZ, R173.H0_H0 ;  /* 0x200000adffad7230 */ /* 0x000fe40000004100 */
[----:B------:R-:W-:Y:S01]  /*2100*/  FFMA.FTZ R205, R17, R214, R205 ;  /* 0x000000d611cd7223 */ /* 0x000fe200000100cd */
[----:B------:R-:W-:Y:S01]  /*2110*/  FADD.FTZ R66, R66, R22 ;  /* 0x0000001642427221 */ /* 0x000fe20000010000 */
[C---:B------:R-:W-:Y:S01]  /*2120*/  FFMA.FTZ R38, R19.reuse, R22, R38 ;  /* 0x0000001613267223 */ /* 0x040fe20000010026 */
        /* <DEDUP_REMOVED lines=8> */
[----:B------:R-:W-:Y:S02]  /*21b0*/  HADD2.F32 R22, -RZ, R21.H0_H0 ;  /* 0x20000015ff167230 */ /* 0x000fe40000004100 */
[----:B------:R-:W-:Y:S01]  /*21c0*/  FMUL.FTZ R21, R3, R175 ;  /* 0x000000af03157220 */ /* 0x000fe20000410000 */
[-C--:B----4-:R-:W-:Y:S01]  /*21d0*/  FMUL.FTZ R172, R199, R173.reuse ;  /* 0x000000adc7ac7220 */ /* 0x090fe20000410000 */
[----:B------:R-:W-:Y:S01]  /*21e0*/  FADD.FTZ R204, R204, R20 ;  /* 0x00000014cccc7221 */ /* 0x000fe20000010000 */
[----:B------:R-:W-:Y:S01]  /*21f0*/  FADD.FTZ R67, R67, R22 ;  /* 0x0000001643437221 */ /* 0x000fe20000010000 */
[-C--:B------:R-:W-:Y:S01]  /*2200*/  FFMA.FTZ R39, R21, R22.reuse, R39 ;  /* 0x0000001615277223 */ /* 0x080fe20000010027 */
[----:B------:R-:W-:Y:S01]  /*2210*/  FFMA.FTZ R22, R198, R22, R172 ;  /* 0x00000016c6167223 */ /* 0x000fe200000100ac */
[----:B------:R-:W-:Y:S01]  /*2220*/  FFMA.FTZ R205, R19, R20, R205 ;  /* 0x0000001413cd7223 */ /* 0x000fe200000100cd */
[----:B------:R-:W-:-:S02]  /*2230*/  FFMA.FTZ R95, R21, R173, R95 ;  /* 0x000000ad155f7223 */ /* 0x000fc4000001005f */
[----:B------:R-:W-:Y:S01]  /*2240*/  FADD.FTZ R204, R204, R22 ;  /* 0x00000016cccc7221 */ /* 0x000fe20000010000 */
[----:B------:R-:W-:-:S07]  /*2250*/  FFMA.FTZ R205, R21, R22, R205 ;  /* 0x0000001615cd7223 */ /* 0x000fce00000100cd */
.L_x_2824:
[----:B------:R-:W-:Y:S05]  /*2260*/  BSYNC B0 ;  /* 0x0000000000007941 */ /* 0x000fea0003800000 */
.L_x_2823:
[----:B------:R-:W-:Y:S04]  /*2270*/  BSSY B0, `(.L_x_2825) ;  /* 0x000004e000007945 */ /* 0x000fe80003800000 */
[----:B------:R-:W-:Y:S05]  /*2280*/  @!P1 BRA `(.L_x_2826) ;  /* 0x0000000400309947 */ /* 0x000fea0003800000 */
[----:B------:R-:W-:Y:S01]  /*2290*/  ISETP.NE.U32.AND P4, PT, RZ, UR8, PT ;  /* 0x00000008ff007c0c */ /* 0x000fe2000bf85070 */
[----:B------:R-:W1:Y:S01]  /*22a0*/  LDC.U8 R172, c[0x0][0x2a0] ;  /* 0x0000a800ffac7b82 */ /* 0x000e620000000000 */
[----:B------:R-:W2:Y:S02]  /*22b0*/  LDL R199, [R1] ;  /* 0x0000000001c77983 */ /* 0x000ea40000100800 */
[----:B------:R-:W-:Y:S02]  /*22c0*/  ISETP.NE.AND.EX P4, PT, RZ, UR9, PT, P4 ;  /* 0x00000009ff007c0c */ /* 0x000fe4000bf85340 */
[----:B------:R-:W3:Y:S03]  /*22d0*/  LDL R198, [R1+0x4] ;  /* 0x0000040001c67983 */ /* 0x000ee60000100800 */
[----:B------:R-:W4:Y:S08]  /*22e0*/  LDC.64 R174, c[0x0][0x2b8] ;  /* 0x0000ae00ffae7b82 */ /* 0x000f300000000a00 */
[----:B------:R-:W-:-:S04]  /*22f0*/  @P4 LEA R24, P5, R206, UR8, 0x4 ;  /* 0x00000008ce184c11 */ /* 0x000fc8000f8a20ff */
[----:B------:R-:W-:-:S05]  /*2300*/  @P4 LEA.HI.X R25, R206, UR9, RZ, 0x4, P5 ;  /* 0x00000009ce194c11 */ /* 0x000fca000a8f24ff */
[----:B------:R0:W5:Y:S01]  /*2310*/  @P4 LDG.E.128 R148, desc[UR4][R24.64] ;  /* 0x0000000418944981 */ /* 0x000162000c1e1d00 */
[C---:B----4-:R-:W-:Y:S01]  /*2320*/  IMAD.WIDE.U32 R174, R206.reuse, 0x8, R174 ;  /* 0x00000008ceae7825 */ /* 0x050fe200078e00ae */
[----:B0-----:R-:W-:-:S05]  /*2330*/  LEA R24, P4, R206, UR10, 0x4 ;  /* 0x0000000ace187c11 */ /* 0x001fca000f8820ff */
[----:B------:R-:W4:Y:S01]  /*2340*/  LDG.E.64 R174, desc[UR4][R174.64] ;  /* 0x00000004aeae7981 */ /* 0x000f22000c1e1b00 */
[----:B------:R-:W-:Y:S02]  /*2350*/  LEA.HI.X R25, R206, UR11, RZ, 0x4, P4 ;  /* 0x0000000bce197c11 */ /* 0x000fe4000a0f24ff */
[----:B-1----:R-:W-:Y:S02]  /*2360*/  ISETP.NE.AND P4, PT, R172, RZ, PT ;  /* 0x000000ffac00720c */ /* 0x002fe40003f85270 */
        /* <DEDUP_REMOVED lines=10> */
[----:B----4-:R-:W-:-:S05]  /*2410*/  MOV R23, R174 ;  /* 0x000000ae00177202 */ /* 0x010fca0000000f00 */
[----:B------:R-:W-:Y:S02]  /*2420*/  HADD2.F32 R212, -RZ, R23.H0_H0 ;  /* 0x20000017ffd47230 */ /* 0x000fe40000004100 */
[----:B------:R-:W-:Y:S01]  /*2430*/  FMUL.FTZ R23, R3, R176 ;  /* 0x000000b003177220 */ /* 0x000fe20000410000 */
[----:B---3--:R-:W-:-:S05]  /*2440*/  MOV R26, R172 ;  /* 0x000000ac001a7202 */ /* 0x008fca0000000f00 */
[----:B------:R-:W-:-:S05]  /*2450*/  HADD2.F32 R26, -RZ, R26.H0_H0 ;  /* 0x2000001aff1a7230 */ /* 0x000fca0000004100 */
[-C--:B------:R-:W-:Y:S01]  /*2460*/  FMUL.FTZ R176, R199, R26.reuse ;  /* 0x0000001ac7b07220 */ /* 0x080fe20000410000 */
[----:B------:R-:W-:Y:S01]  /*2470*/  FADD.FTZ R120, R120, R26 ;  /* 0x0000001a78787221 */ /* 0x000fe20000010000 */
[----:B------:R-:W-:Y:S01]  /*2480*/  FFMA.FTZ R96, R23, R26, R96 ;  /* 0x0000001a17607223 */ /* 0x000fe20000010060 */
[----:B------:R-:W-:Y:S02]  /*2490*/  SHF.R.U64 R26, R172, 0x10, R173 ;  /* 0x00000010ac1a7819 */ /* 0x000fe400000012ad */
[----:B------:R-:W-:-:S03]  /*24a0*/  SHF.R.U64 R172, R174, 0x10, R175 ;  /* 0x00000010aeac7819 */ /* 0x000fc600000012af */
        /* <DEDUP_REMOVED lines=8> */
[----:B------:R-:W-:-:S02]  /*2530*/  SHF.R.U32.HI R172, RZ, 0x10, R175 ;  /* 0x00000010ffac7819 */ /* 0x000fc400000116af */
[----:B------:R-:W-:Y:S01]  /*2540*/  MOV R175, R173 ;  /* 0x000000ad00af7202 */ /* 0x000fe20000000f00 */
[----:B------:R-:W-:Y:S01]  /*2550*/  FADD.FTZ R68, R68, R212 ;  /* 0x000000d444447221 */ /* 0x000fe20000010000 */
[----:B------:R-:W-:Y:S01]  /*2560*/  SHF.R.U32.HI R173, RZ, 0x10, R173 ;  /* 0x00000010ffad7819 */ /* 0x000fe200000116ad */
[-C--:B------:R-:W-:Y:S01]  /*2570*/  FFMA.FTZ R40, R23, R212.reuse, R40 ;  /* 0x000000d417287223 */ /* 0x080fe20000010028 */
[----:B------:R-:W-:Y:S01]  /*2580*/  FFMA.FTZ R212, R198, R212, R176 ;  /* 0x000000d4c6d47223 */ /* 0x000fe200000100b0 */
[----:B------:R-:W-:Y:S02]  /*2590*/  HADD2.F32 R175, -RZ, R175.H0_H0 ;  /* 0x200000afffaf7230 */ /* 0x000fe40000004100 */
[----:B------:R-:W-:Y:S01]  /*25a0*/  FADD.FTZ R121, R121, R26 ;  /* 0x0000001a79797221 */ /* 0x000fe20000010000 */
[----:B------:R-:W-:Y:S01]  /*25b0*/  FFMA.FTZ R97, R24, R26, R97 ;  /* 0x0000001a18617223 */ /* 0x000fe20000010061 */
[----:B------:R-:W-:Y:S02]  /*25c0*/  HADD2.F32 R174, -RZ, R174.H0_H0 ;  /* 0x200000aeffae7230 */ /* 0x000fe40000004100 */
[----:B------:R-:W-:Y:S01]  /*25d0*/  FADD.FTZ R204, R204, R212 ;  /* 0x000000d4cccc7221 */ /* 0x000fe20000010000 */
[----:B------:R-:W-:-:S02]  /*25e0*/  HADD2.F32 R173, -RZ, R173.H0_H0 ;  /* 0x200000adffad7230 */ /* 0x000fc40000004100 */
[----:B------:R-:W-:Y:S01]  /*25f0*/  FMUL.FTZ R26, R249, R175 ;  /* 0x000000aff91a7220 */ /* 0x000fe20000410000 */
[----:B------:R-:W-:Y:S01]  /*2600*/  FFMA.FTZ R205, R23, R212, R205 ;  /* 0x000000d417cd7223 */ /* 0x000fe200000100cd */
[----:B------:R-:W-:Y:S02]  /*2610*/  HADD2.F32 R172, -RZ, R172.H0_H0 ;  /* 0x200000acffac7230 */ /* 0x000fe40000004100 */
        /* <DEDUP_REMOVED lines=19> */
.L_x_2826:
[----:B------:R-:W-:Y:S05]  /*2750*/  BSYNC B0 ;  /* 0x0000000000007941 */ /* 0x000fea0003800000 */
.L_x_2825:
        /* <DEDUP_REMOVED lines=20> */
[----:B--2---:R-:W-:-:S05]  /*28a0*/  MOV R178, R180 ;  /* 0x000000b400b27202 */ /* 0x004fca0000000f00 */
[----:B------:R-:W-:Y:S02]  /*28b0*/  HADD2.F32 R178, -RZ, R178.H0_H0 ;  /* 0x200000b2ffb27230 */ /* 0x000fe40000004100 */
[C---:B---3--:R-:W-:Y:S01]  /*28c0*/  FADD.FTZ R172, -R177.reuse, R172 ;  /* 0x000000acb1ac7221 */ /* 0x048fe20000010100 */
[C---:B------:R-:W-:Y:S01]  /*28d0*/  FADD.FTZ R173, -R177.reuse, R173 ;  /* 0x000000adb1ad7221 */ /* 0x040fe20000010100 */
[C---:B------:R-:W-:Y:S01]  /*28e0*/  FADD.FTZ R174, -R177.reuse, R174 ;  /* 0x000000aeb1ae7221 */ /* 0x040fe20000010100 */
[----:B------:R-:W-:Y:S01]  /*28f0*/  FADD.FTZ R175, -R177, R175 ;  /* 0x000000afb1af7221 */ /* 0x000fe20000010100 */
[----:B----4-:R-:W-:-:S05]  /*2900*/  MOV R177, R182 ;  /* 0x000000b600b17202 */ /* 0x010fca0000000f00 */
[----:B------:R-:W-:Y:S02]  /*2910*/  HADD2.F32 R210, -RZ, R177.H0_H0 ;  /* 0x200000b1ffd27230 */ /* 0x000fe40000004100 */
[----:B------:R-:W-:Y:S01]  /*2920*/  FMUL.FTZ R177, R3, R172 ;  /* 0x000000ac03b17220 */ /* 0x000fe20000410000 */
[----:B------:R-:W-:Y:S02]  /*2930*/  FMUL.FTZ R172, R245, R178 ;  /* 0x000000b2f5ac7220 */ /* 0x000fe40000410000 */
[----:B------:R-:W-:Y:S01]  /*2940*/  FADD.FTZ R72, R72, R210 ;  /* 0x000000d248487221 */ /* 0x000fe20000010000 */
[-C--:B------:R-:W-:Y:S01]  /*2950*/  FFMA.FTZ R44, R177, R210.reuse, R44 ;  /* 0x000000d2b12c7223 */ /* 0x080fe2000001002c */
[----:B------:R-:W-:Y:S01]  /*2960*/  FFMA.FTZ R210, R246, R210, R172 ;  /* 0x000000d2f6d27223 */ /* 0x000fe200000100ac */
[----:B------:R-:W-:Y:S02]  /*2970*/  SHF.R.U64 R172, R180, 0x10, R181 ;  /* 0x00000010b4ac7819 */ /* 0x000fe400000012b5 */
[----:B------:R-:W-:-:S03]  /*2980*/  SHF.R.U64 R180, R182, 0x10, R183 ;  /* 0x00000010b6b47819 */ /* 0x000fc600000012b7 */
[----:B------:R-:W-:Y:S02]  /*2990*/  HADD2.F32 R172, -RZ, R172.H0_H0 ;  /* 0x200000acffac7230 */ /* 0x000fe40000004100 */
[----:B------:R-:W-:Y:S01]  /*29a0*/  FADD.FTZ R124, R124, R178 ;  /* 0x000000b27c7c7221 */ /* 0x000fe20000010000 */
[----:B------:R-:W-:Y:S01]  /*29b0*/  FFMA.FTZ R100, R177, R178, R100 ;  /* 0x000000b2b1647223 */ /* 0x000fe20000010064 */
[----:B------:R-:W-:Y:S02]  /*29c0*/  HADD2.F32 R180, -RZ, R180.H0_H0 ;  /* 0x200000b4ffb47230 */ /* 0x000fe40000004100 */
[----:B------:R-:W-:Y:S01]  /*29d0*/  FMUL.FTZ R178, R3, R173 ;  /* 0x000000ad03b27220 */ /* 0x000fe20000410000 */
[----:B------:R-:W-:Y:S01]  /*29e0*/  FMUL.FTZ R179, R243, R172 ;  /* 0x000000acf3b37220 */ /* 0x000fe20000410000 */
[----:B------:R-:W-:Y:S02]  /*29f0*/  MOV R182, R181 ;  /* 0x000000b500b67202 */ /* 0x000fe40000000f00 */
[-C--:B------:R-:W-:Y:S01]  /*2a00*/  FFMA.FTZ R45, R178, R180.reuse, R45 ;  /* 0x000000b4b22d7223 */ /* 0x080fe2000001002d */
[----:B------:R-:W-:Y:S01]  /*2a10*/  FFMA.FTZ R179, R244, R180, R179 ;  /* 0x000000b4f4b37223 */ /* 0x000fe200000100b3 */
[----:B------:R-:W-:Y:S01]  /*2a20*/  FADD.FTZ R73, R73, R180 ;  /* 0x000000b449497221 */ /* 0x000fe20000010000 */
[----:B------:R-:W-:Y:S01]  /*2a30*/  MOV R180, R183 ;  /* 0x000000b700b47202 */ /* 0x000fe20000000f00 */
[----:B------:R-:W-:Y:S01]  /*2a40*/  HADD2.F32 R182, -RZ, R182.H0_H0 ;  /* 0x200000b6ffb67230 */ /* 0x000fe20000004100 */
[----:B------:R-:W-:-:S02]  /*2a50*/  SHF.R.U32.HI R173, RZ, 0x10, R183 ;  /* 0x00000010ffad7819 */ /* 0x000fc400000116b7 */
[----:B------:R-:W-:Y:S01]  /*2a60*/  SHF.R.U32.HI R183, RZ, 0x10, R181 ;  /* 0x00000010ffb77819 */ /* 0x000fe200000116b5 */
[----:B------:R-:W-:Y:S02]  /*2a70*/  HADD2.F32 R181, -RZ, R180.H0_H0 ;  /* 0x200000b4ffb57230 */ /* 0x000fe40000004100 */
[----:B------:R-:W-:Y:S01]  /*2a80*/  FADD.FTZ R125, R125, R172 ;  /* 0x000000ac7d7d7221 */ /* 0x000fe20000010000 */
[----:B------:R-:W-:Y:S01]  /*2a90*/  FFMA.FTZ R101, R178, R172, R101 ;  /* 0x000000acb2657223 */ /* 0x000fe20000010065 */
[----:B------:R-:W-:Y:S01]  /*2aa0*/  FMUL.FTZ R180, R3, R174 ;  /* 0x000000ae03b47220 */ /* 0x000fe20000410000 */
[----:B------:R-:W-:Y:S01]  /*2ab0*/  FMUL.FTZ R172, R241, R182 ;  /* 0x000000b6f1ac7220 */ /* 0x000fe20000410000 */
[----:B------:R-:W-:Y:S02]  /*2ac0*/  FADD.FTZ R74, R74, R181 ;  /* 0x000000b54a4a7221 */ /* 0x000fe40000010000 */
[-C--:B------:R-:W-:Y:S01]  /*2ad0*/  FFMA.FTZ R46, R180, R181.reuse, R46 ;  /* 0x000000b5b42e7223 */ /* 0x080fe2000001002e */
        /* <DEDUP_REMOVED lines=20> */
.L_x_2828:
[----:B------:R-:W-:Y:S05]  /*2c20*/  BSYNC B0 ;  /* 0x0000000000007941 */ /* 0x000fea0003800000 */
.L_x_2827:
        /* <DEDUP_REMOVED lines=41> */
[----:B------:R-:W-:Y:S02]  /*2ec0*/  SHF.R.U32.HI R173, RZ, 0x10, R189 ;  /* 0x00000010ffad7819 */ /* 0x000fe400000116bd */
[-C--:B------:R-:W-:Y:S01]  /*2ed0*/  FFMA.FTZ R77, R185, R188.reuse, R77 ;  /* 0x000000bcb94d7223 */ /* 0x080fe2000001004d */
[----:B------:R-:W-:Y:S01]  /*2ee0*/  FFMA.FTZ R186, R236, R188, R186 ;  /* 0x000000bcecba7223 */ /* 0x000fe200000100ba */
[----:B------:R-:W-:Y:S01]  /*2ef0*/  FADD.FTZ R49, R49, R188 ;  /* 0x000000bc31317221 */ /* 0x000fe20000010000 */
[----:B------:R-:W-:-:S02]  /*2f00*/  MOV R188, R189 ;  /* 0x000000bd00bc7202 */ /* 0x000fc40000000f00 */
[----:B------:R-:W-:Y:S01]  /*2f10*/  MOV R189, R187 ;  /* 0x000000bb00bd7202 */ /* 0x000fe20000000f00 */
[----:B------:R-:W-:Y:S01]  /*2f20*/  FADD.FTZ R161, R161, R172 ;  /* 0x000000aca1a17221 */ /* 0x000fe20000010000 */
[----:B------:R-:W-:-:S03]  /*2f30*/  SHF.R.U32.HI R190, RZ, 0x10, R187 ;  /* 0x00000010ffbe7819 */ /* 0x000fc600000116bb */
[----:B------:R-:W-:Y:S02]  /*2f40*/  HADD2.F32 R189, -RZ, R189.H0_H0 ;  /* 0x200000bdffbd7230 */ /* 0x000fe40000004100 */
[----:B------:R-:W-:Y:S01]  /*2f50*/  FFMA.FTZ R129, R185, R172, R129 ;  /* 0x000000acb9817223 */ /* 0x000fe20000010081 */
[----:B------:R-:W-:Y:S02]  /*2f60*/  HADD2.F32 R188, -RZ, R188.H0_H0 ;  /* 0x200000bcffbc7230 */ /* 0x000fe40000004100 */
[----:B------:R-:W-:Y:S01]  /*2f70*/  FMUL.FTZ R187, R3, R174 ;  /* 0x000000ae03bb7220 */ /* 0x000fe20000410000 */
[----:B------:R-:W-:Y:S02]  /*2f80*/  FMUL.FTZ R172, R233, R189 ;  /* 0x000000bde9ac7220 */ /* 0x000fe40000410000 */
[----:B------:R-:W-:Y:S01]  /*2f90*/  FADD.FTZ R50, R50, R188 ;  /* 0x000000bc32327221 */ /* 0x000fe20000010000 */
        /* <DEDUP_REMOVED lines=21> */
.L_x_2830:
[----:B------:R-:W-:Y:S05]  /*30f0*/  BSYNC B0 ;  /* 0x0000000000007941 */ /* 0x000fea0003800000 */
.L_x_2829:
[----:B------:R-:W-:Y:S01]  /*3100*/  ISETP.NE.AND P4, PT, R220, RZ, PT ;  /* 0x000000ffdc00720c */ /* 0x000fe20003f85270 */
[----:B------:R-:W-:-:S12]  /*3110*/  BSSY B0, `(.L_x_2831) ;  /* 0x000004b000007945 */ /* 0x000fd80003800000 */
[----:B------:R-:W-:Y:S05]  /*3120*/  @!P4 BRA `(.L_x_2832) ;  /* 0x000000040024c947 */ /* 0x000fea0003800000 */
[----:B------:R-:W-:Y:S01]  /*3130*/  ISETP.NE.U32.AND P4, PT, RZ, UR8, PT ;  /* 0x00000008ff007c0c */ /* 0x000fe2000bf85070 */
[----:B------:R-:W1:Y:S03]  /*3140*/  LDC.U8 R174, c[0x0][0x2a0] ;  /* 0x0000a800ffae7b82 */ /* 0x000e660000000000 */
[----:B------:R-:W-:-:S05]  /*3150*/  ISETP.NE.AND.EX P4, PT, RZ, UR9, PT, P4 ;  /* 0x00000009ff007c0c */ /* 0x000fca000bf85340 */
[----:B------:R-:W2:Y:S08]  /*3160*/  LDC.64 R192, c[0x0][0x2b8] ;  /* 0x0000ae00ffc07b82 */ /* 0x000eb00000000a00 */
[----:B------:R-:W3:Y:S01]  /*3170*/  LDC.64 R194, c[0x0][0x2c0] ;  /* 0x0000b000ffc27b82 */ /* 0x000ee20000000a00 */
[----:B------:R-:W-:-:S04]  /*3180*/  @P4 LEA R172, P5, R206, UR8, 0x4 ;  /* 0x00000008ceac4c11 */ /* 0x000fc8000f8a20ff */
[----:B------:R-:W-:-:S05]  /*3190*/  @P4 LEA.HI.X R173, R206, UR9, RZ, 0x4, P5 ;  /* 0x00000009cead4c11 */ /* 0x000fca000a8f24ff */
[----:B------:R4:W5:Y:S01]  /*31a0*/  @P4 LDG.E.128 R164, desc[UR4][R172.64] ;  /* 0x00000004aca44981 */ /* 0x000962000c1e1d00 */
[----:B-1----:R-:W-:-:S04]  /*31b0*/  ISETP.NE.AND P4, PT, R174, RZ, PT ;  /* 0x000000ffae00720c */ /* 0x002fc80003f85270 */
[----:B-----5:R-:W-:Y:S01]  /*31c0*/  FSEL R203, R203, RZ, !P4 ;  /* 0x000000ffcbcb7208 */ /* 0x020fe20006000000 */
[C---:B--2---:R-:W-:Y:S01]  /*31d0*/  IMAD.WIDE.U32 R192, R206.reuse, 0x8, R192 ;  /* 0x00000008cec07825 */ /* 0x044fe200078e00c0 */
[----:B----4-:R-:W-:-:S05]  /*31e0*/  LEA R172, P4, R206, UR10, 0x4 ;  /* 0x0000000aceac7c11 */ /* 0x010fca000f8820ff */
[----:B------:R-:W2:Y:S01]  /*31f0*/  LDG.E.64 R192, desc[UR4][R192.64] ;  /* 0x00000004c0c07981 */ /* 0x000ea2000c1e1b00 */
[C---:B---3--:R-:W-:Y:S01]  /*3200*/  IMAD.WIDE.U32 R194, R206.reuse, 0x8, R194 ;  /* 0x00000008cec27825 */ /* 0x048fe200078e00c2 */
[----:B------:R-:W-:-:S05]  /*3210*/  LEA.HI.X R173, R206, UR11, RZ, 0x4, P4 ;  /* 0x0000000bcead7c11 */ /* 0x000fca000a0f24ff */
[----:B------:R-:W3:Y:S04]  /*3220*/  LDG.E.64 R194, desc[UR4][R194.64] ;  /* 0x00000004c2c27981 */ /* 0x000ee8000c1e1b00 */
[----:B------:R-:W4:Y:S01]  /*3230*/  LDG.E.128 R172, desc[UR4][R172.64] ;  /* 0x00000004acac7981 */ /* 0x000f22000c1e1d00 */
[----:B--2---:R-:W-:Y:S02]  /*3240*/  MOV R191, R192 ;  /* 0x000000c000bf7202 */ /* 0x004fe40000000f00 */
[--C-:B------:R-:W-:Y:S02]  /*3250*/  SHF.R.U64 R192, R192, 0x10, R193.reuse ;  /* 0x00000010c0c07819 */ /* 0x100fe400000012c1 */
[----:B------:R-:W-:Y:S02]  /*3260*/  MOV R196, R193 ;  /* 0x000000c100c47202 */ /* 0x000fe40000000f00 */
[----:B------:R-:W-:-:S02]  /*3270*/  SHF.R.U32.HI R197, RZ, 0x10, R193 ;  /* 0x00000010ffc57819 */ /* 0x000fc400000116c1 */
[----:B---3--:R-:W-:Y:S01]  /*3280*/  MOV R193, R194 ;  /* 0x000000c200c17202 */ /* 0x008fe20000000f00 */
[----:B------:R-:W-:Y:S02]  /*3290*/  HADD2.F32 R209, -RZ, R191.H0_H0 ;  /* 0x200000bfffd17230 */ /* 0x000fe40000004100 */
[----:B----4-:R-:W-:Y:S02]  /*32a0*/  FADD.FTZ R172, -R203, R172 ;  /* 0x000000accbac7221 */ /* 0x010fe40000010100 */
[----:B------:R-:W-:Y:S02]  /*32b0*/  HADD2.F32 R193, -RZ, R193.H0_H0 ;  /* 0x200000c1ffc17230 */ /* 0x000fe40000004100 */
[----:B------:R-:W-:-:S03]  /*32c0*/  FMUL.FTZ R191, R3, R172 ;  /* 0x000000ac03bf7220 */ /* 0x000fc60000410000 */
[----:B------:R-:W-:Y:S01]  /*32d0*/  FMUL.FTZ R172, R229, R193 ;  /* 0x000000c1e5ac7220 */ /* 0x000fe20000410000 */
[----:B------:R-:W-:Y:S01]  /*32e0*/  FADD.FTZ R80, R80, R209 ;  /* 0x000000d150507221 */ /* 0x000fe20000010000 */
[-C--:B------:R-:W-:Y:S01]  /*32f0*/  FFMA.FTZ R52, R191, R209.reuse, R52 ;  /* 0x000000d1bf347223 */ /* 0x080fe20000010034 */
[----:B------:R-:W-:Y:S01]  /*3300*/  SHF.R.U64 R194, R194, 0x10, R195 ;  /* 0x00000010c2c27819 */ /* 0x000fe200000012c3 */
[----:B------:R-:W-:Y:S01]  /*3310*/  FFMA.FTZ R209, R230, R209, R172 ;  /* 0x000000d1e6d17223 */ /* 0x000fe200000100ac */
[----:B------:R-:W-:Y:S01]  /*3320*/  MOV R172, R195 ;  /* 0x000000c300ac7202 */ /* 0x000fe20000000f00 */
[----:B------:R-:W-:Y:S01]  /*3330*/  FADD.FTZ R173, -R203, R173 ;  /* 0x000000adcbad7221 */ /* 0x000fe20000010100 */
[----:B------:R-:W-:Y:S01]  /*3340*/  FADD.FTZ R132, R132, R193 ;  /* 0x000000c184847221 */ /* 0x000fe20000010000 */
[----:B------:R-:W-:Y:S01]  /*3350*/  FFMA.FTZ R104, R191, R193, R104 ;  /* 0x000000c1bf687223 */ /* 0x000fe20000010068 */
[----:B------:R-:W-:Y:S02]  /*3360*/  HADD2.F32 R194, -RZ, R194.H0_H0 ;  /* 0x200000c2ffc27230 */ /* 0x000fe40000004100 */
[----:B------:R-:W-:-:S02]  /*3370*/  HADD2.F32 R193, -RZ, R192.H0_H0 ;  /* 0x200000c0ffc17230 */ /* 0x000fc40000004100 */
[----:B------:R-:W-:Y:S01]  /*3380*/  FMUL.FTZ R192, R3, R173 ;  /* 0x000000ad03c07220 */ /* 0x000fe20000410000 */
[----:B------:R-:W-:Y:S02]  /*3390*/  HADD2.F32 R172, -RZ, R172.H0_H0 ;  /* 0x200000acffac7230 */ /* 0x000fe40000004100 */
[----:B------:R-:W-:Y:S01]  /*33a0*/  FADD.FTZ R174, -R203, R174 ;  /* 0x000000aecbae7221 */ /* 0x000fe20000010100 */
[----:B------:R-:W-:Y:S01]  /*33b0*/  SHF.R.U32.HI R198, RZ, 0x10, R195 ;  /* 0x00000010ffc67819 */ /* 0x000fe200000116c3 */
[-C--:B------:R-:W-:Y:S01]  /*33c0*/  FMUL.FTZ R173, R227, R194.reuse ;  /* 0x000000c2e3ad7220 */ /* 0x080fe20000410000 */
[----:B------:R-:W-:Y:S01]  /*33d0*/  FADD.FTZ R133, R133, R194 ;  /* 0x000000c285857221 */ /* 0x000fe20000010000 */
[C---:B------:R-:W-:Y:S01]  /*33e0*/  FFMA.FTZ R105, R192.reuse, R194, R105 ;  /* 0x000000c2c0697223 */ /* 0x040fe20000010069 */
[----:B------:R-:W-:Y:S02]  /*33f0*/  HADD2.F32 R196, -RZ, R196.H0_H0 ;  /* 0x200000c4ffc47230 */ /* 0x000fe40000004100 */
[----:B------:R-:W-:Y:S01]  /*3400*/  FMUL.FTZ R194, R3, R174 ;  /* 0x000000ae03c27220 */ /* 0x000fe20000410000 */
[----:B------:R-:W-:Y:S01]  /*3410*/  FMUL.FTZ R195, R225, R172 ;  /* 0x000000ace1c37220 */ /* 0x000fe20000410000 */
[----:B------:R-:W-:Y:S01]  /*3420*/  FADD.FTZ R175, -R203, R175 ;  /* 0x000000afcbaf7221 */ /* 0x000fe20000010100 */
[----:B------:R-:W-:Y:S01]  /*3430*/  FADD.FTZ R81, R81, R193 ;  /* 0x000000c151517221 */ /* 0x000fe20000010000 */
[----:B------:R-:W-:Y:S01]  /*3440*/  FFMA.FTZ R53, R192, R193, R53 ;  /* 0x000000c1c0357223 */ /* 0x000fe20000010035 */
[----:B------:R-:W-:-:S02]  /*3450*/  HADD2.F32 R198, -RZ, R198.H0_H0 ;  /* 0x200000c6ffc67230 */ /* 0x000fc40000004100 */
[----:B------:R-:W-:Y:S01]  /*3460*/  FFMA.FTZ R193, R228, R193, R173 ;  /* 0x000000c1e4c17223 */ /* 0x000fe200000100ad */
        /* <DEDUP_REMOVED lines=21> */
.L_x_2832:
[----:B------:R-:W-:Y:S05]  /*35c0*/  BSYNC B0 ;  /* 0x0000000000007941 */ /* 0x000fea0003800000 */
.L_x_2831:
[----:B------:R-:W1:Y:S01]  /*35d0*/  S2R R172, SR_TID.X ;  /* 0x0000000000ac7919 */ /* 0x000e620000002100 */
[----:B------:R-:W-:Y:S01]  /*35e0*/  LOP3.LUT P4, RZ, R218, 0xff, RZ, 0xc0, !PT ;  /* 0x000000ffdaff7812 */ /* 0x000fe2000788c0ff */
[----:B------:R-:W-:Y:S01]  /*35f0*/  UMOV UR6, 0xffffffff ;  /* 0xffffffff00067882 */ /* 0x000fe20000000000 */
[----:B-1----:R-:W-:Y:S02]  /*3600*/  SHF.R.U32.HI R218, RZ, 0x5, R172 ;  /* 0x00000005ffda7819 */ /* 0x002fe400000116ac */
[----:B------:R-:W-:Y:S02]  /*3610*/  LOP3.LUT P5, RZ, R172, 0x1f, RZ, 0xc0, !PT ;  /* 0x0000001facff7812 */ /* 0x000fe400078ac0ff */
[----:B------:R-:W-:-:S07]  /*3620*/  LOP3.LUT R198, R218, 0x7fffff8, RZ, 0xc0, !PT ;  /* 0x07fffff8dac67812 */ /* 0x000fce00078ec0ff */
        /* <DEDUP_REMOVED lines=17> */
[----:B------:R2:W3:Y:S01]  /*3740*/  SHFL.DOWN PT, R204, R203, 0x1, 0x1f ;  /* 0x08201f00cbcc7f89 */ /* 0x0004e200000e0000 */
[----:B-1----:R-:W-:-:S05]  /*3750*/  FADD.FTZ R199, R199, R206 ;  /* 0x000000cec7c77221 */ /* 0x002fca0000010000 */
[----:B---3--:R2:W1:Y:S02]  /*3760*/  SHFL.DOWN PT, R173, R199, 0x1, 0x1f ;  /* 0x08201f00c7ad7f89 */ /* 0x00846400000e0000 */
.L_x_2877:
[----:B-1----:R-:W-:Y:S01]  /*3770*/  FADD.FTZ R173, R199, R173 ;  /* 0x000000adc7ad7221 */ /* 0x002fe20000010000 */
[----:B------:R-:W-:Y:S01]  /*3780*/  @!P5 LOP3.LUT R175, R218, 0x7, RZ, 0xc0, !PT ;  /* 0x00000007daafd812 */ /* 0x000fe200078ec0ff */
[----:B--2---:R-:W1:Y:S01]  /*3790*/  S2R R199, SR_CgaCtaId ;  /* 0x0000000000c77919 */ /* 0x004e620000008800 */
[----:B------:R-:W-:Y:S01]  /*37a0*/  MOV R174, 0x400 ;  /* 0x0000040000ae7802 */ /* 0x000fe20000000f00 */
[----:B------:R-:W-:Y:S01]  /*37b0*/  FADD.FTZ R172, R203, R204 ;  /* 0x000000cccbac7221 */ /* 0x000fe20000010000 */
[----:B------:R-:W-:Y:S01]  /*37c0*/  @!P5 IADD3 R175, R198, R175, RZ ;  /* 0x000000afc6afd210 */ /* 0x000fe20007ffe0ff */
[----:B------:R-:W-:Y:S05]  /*37d0*/  WARPSYNC.ALL ;  /* 0x0000000000007948 */ /* 0x000fea0003800000 */
[----:B------:R-:W-:Y:S01]  /*37e0*/  ISETP.NE.AND P6, PT, R222, RZ, PT ;  /* 0x000000ffde00720c */ /* 0x000fe20003fc5270 */
[----:B------:R-:W-:Y:S01]  /*37f0*/  BSSY B0, `(.L_x_2834) ;  /* 0x0000056000007945 */ /* 0x000fe20003800000 */
[----:B-1----:R-:W-:-:S04]  /*3800*/  LEA R174, R199, R174, 0x18 ;  /* 0x000000aec7ae7211 */ /* 0x002fc800078ec0ff */
[-C--:B------:R-:W-:Y:S02]  /*3810*/  @!P5 LEA R175, R175, R174.reuse, 0x3 ;  /* 0x000000aeafafd211 */ /* 0x080fe400078e18ff */
[----:B------:R-:W-:-:S03]  /*3820*/  LEA R198, R198, R174, 0x3 ;  /* 0x000000aec6c67211 */ /* 0x000fc600078e18ff */
[----:B------:R-:W-:Y:S01]  /*3830*/  @!P5 STS.64 [R175+0x7000], R172 ;  /* 0x007000acaf00d388 */ /* 0x000fe20000000a00 */
        /* <DEDUP_REMOVED lines=50> */
[----:B------:R-:W1:Y:S01]  /*3b60*/  F2F.F16.F32 R174, R174 ;  /* 0x000000ae00ae7304 */ /* 0x000e620000200800 */
[----:B------:R-:W-:Y:S02]  /*3b70*/  SEL R171, R203, R171, P5 ;  /* 0x000000abcbab7207 */ /* 0x000fe40002800000 */
[----:B------:R-:W-:Y:S02]  /*3b80*/  SEL R170, R199, R170, P5 ;  /* 0x000000aac7aa7207 */ /* 0x000fe40002800000 */
[----:B------:R-:W-:-:S03]  /*3b90*/  SEL R168, R198, R168, P5 ;  /* 0x000000a8c6a87207 */ /* 0x000fc60002800000 */
[----:B------:R-:W2:Y:S01]  /*3ba0*/  F2F.F16.F32 R203, R203 ;  /* 0x000000cb00cb7304 */ /* 0x000ea20000200800 */
[----:B-1----:R-:W-:-:S07]  /*3bb0*/  @P6 PRMT R5, R174, 0x7610, R5 ;  /* 0x00007610ae056816 */ /* 0x002fce0000000005 */
[----:B------:R-:W1:Y:S01]  /*3bc0*/  F2F.F16.F32 R199, R199 ;  /* 0x000000c700c77304 */ /* 0x000e620000200800 */
[----:B------:R-:W-:Y:S01]  /*3bd0*/  IMAD.WIDE.U32 R174, R174, 0x10000, RZ ;  /* 0x00010000aeae7825 */ /* 0x000fe200078e00ff */
[----:B--2---:R-:W-:-:S06]  /*3be0*/  @P6 PRMT R6, R203, 0x7610, R6 ;  /* 0x00007610cb066816 */ /* 0x004fcc0000000006 */
[----:B------:R-:W2:Y:S01]  /*3bf0*/  F2F.F16.F32 R198, R198 ;  /* 0x000000c600c67304 */ /* 0x000ea20000200800 */
[----:B------:R-:W-:Y:S02]  /*3c00*/  SHF.L.U32 R203, R203, 0x10, RZ ;  /* 0x00000010cbcb7819 */ /* 0x000fe400000006ff */
[----:B-1----:R-:W-:Y:S02]  /*3c10*/  @P6 PRMT R7, R199, 0x7610, R7 ;  /* 0x00007610c7076816 */ /* 0x002fe40000000007 */
[----:B------:R-:W-:Y:S02]  /*3c20*/  LOP3.LUT R175, R175, R203, R199, 0xfe, !PT ;  /* 0x000000cbafaf7212 */ /* 0x000fe400078efec7 */
[----:B--2---:R-:W-:Y:S02]  /*3c30*/  @P6 PRMT R8, R198, 0x7610, R8 ;  /* 0x00007610c6086816 */ /* 0x004fe40000000008 */
        /* <DEDUP_REMOVED lines=16> */
.L_x_2836:
[----:B------:R-:W-:-:S07]  /*3d40*/  IADD3 R4, R4, 0x100, RZ ;  /* 0x0000010004047810 */ /* 0x000fce0007ffe0ff */
.L_x_2835:
[----:B------:R-:W-:Y:S05]  /*3d50*/  BSYNC B0 ;  /* 0x0000000000007941 */ /* 0x000fea0003800000 */
.L_x_2834:
        /* <DEDUP_REMOVED lines=59> */
.L_x_2839:
[----:B------:R-:W-:-:S07]  /*4110*/  IADD3 R4, R4, 0x100, RZ ;  /* 0x0000010004047810 */ /* 0x000fce0007ffe0ff */
.L_x_2838:
[----:B------:R-:W-:Y:S05]  /*4120*/  BSYNC B0 ;  /* 0x0000000000007941 */ /* 0x000fea0003800000 */
.L_x_2837:
        /* <DEDUP_REMOVED lines=58> */
.L_x_2842:
[----:B------:R-:W-:-:S07]  /*44d0*/  IADD3 R4, R4, 0x100, RZ ;  /* 0x0000010004047810 */ /* 0x000fce0007ffe0ff */
.L_x_2841:
[----:B------:R-:W-:Y:S05]  /*44e0*/  BSYNC B0 ;  /* 0x0000000000007941 */ /* 0x000fea0003800000 */
.L_x_2840:
        /* <DEDUP_REMOVED lines=58> */
.L_x_2845:
[----:B------:R-:W-:-:S07]  /*4890*/  IADD3 R4, R4, 0x100, RZ ;  /* 0x0000010004047810 */ /* 0x000fce0007ffe0ff */
.L_x_2844:
[----:B------:R-:W-:Y:S05]  /*48a0*/  BSYNC B0 ;  /* 0x0000000000007941 */ /* 0x000fea0003800000 */
.L_x_2843:
        /* <DEDUP_REMOVED lines=58> */
.L_x_2848:
[----:B------:R-:W-:-:S07]  /*4c50*/  IADD3 R4, R4, 0x100, RZ ;  /* 0x0000010004047810 */ /* 0x000fce0007ffe0ff */
.L_x_2847:
[----:B------:R-:W-:Y:S05]  /*4c60*/  BSYNC B0 ;  /* 0x0000000000007941 */ /* 0x000fea0003800000 */
.L_x_2846:
        /* <DEDUP_REMOVED lines=58> */
.L_x_2851:
[----:B------:R-:W-:-:S07]  /*5010*/  IADD3 R4, R4, 0x100, RZ ;  /* 0x0000010004047810 */ /* 0x000fce0007ffe0ff */
.L_x_2850:
[----:B------:R-:W-:Y:S05]  /*5020*/  BSYNC B0 ;  /* 0x0000000000007941 */ /* 0x000fea0003800000 */
.L_x_2849:
        /* <DEDUP_REMOVED lines=27> */
[----:B------:R-:W1:Y:S03]  /*51e0*/  F2F.F16.F32 R198, R174 ;  /* 0x000000ae00c67304 */ /* 0x000e660000200800 */
[----:B------:R-:W-:-:S04]  /*51f0*/  ISETP.NE.AND.EX P5, PT, RZ, UR15, PT, P5 ;  /* 0x0000000fff007c0c */ /* 0x000fc8000bfa5350 */
[----:B------:R-:W-:Y:S01]  /*5200*/  SEL R171, R3, R171, P5 ;  /* 0x000000ab03ab7207 */ /* 0x000fe20002800000 */
[----:B------:R-:W2:Y:S01]  /*5210*/  F2F.F16.F32 R175, R172 ;  /* 0x000000ac00af7304 */ /* 0x000ea20000200800 */
[----:B------:R-:W-:Y:S02]  /*5220*/  SEL R169, R174, R169, P5 ;  /* 0x000000a9aea97207 */ /* 0x000fe40002800000 */
[----:B------:R-:W-:Y:S02]  /*5230*/  SEL R170, R172, R170, P5 ;  /* 0x000000aaacaa7207 */ /* 0x000fe40002800000 */
[----:B------:R-:W-:Y:S02]  /*5240*/  SEL R168, R173, R168, P5 ;  /* 0x000000a8ada87207 */ /* 0x000fe40002800000 */
[----:B-1----:R-:W-:Y:S01]  /*5250*/  @P6 PRMT R5, R198, 0x7610, R5 ;  /* 0x00007610c6056816 */ /* 0x002fe20000000005 */
[----:B------:R-:W1:Y:S01]  /*5260*/  F2F.F16.F32 R3, R3 ;  /* 0x0000000300037304 */ /* 0x000e620000200800 */
[----:B--2---:R-:W-:-:S07]  /*5270*/  @P6 PRMT R7, R175, 0x7610, R7 ;  /* 0x00007610af076816 */ /* 0x004fce0000000007 */
[----:B------:R2:W3:Y:S01]  /*5280*/  F2F.F16.F32 R174, R173 ;  /* 0x000000ad00ae7304 */ /* 0x0004e20000200800 */
[C---:B-1----:R-:W-:Y:S01]  /*5290*/  @P6 PRMT R6, R3.reuse, 0x7610, R6 ;  /* 0x0000761003066816 */ /* 0x042fe20000000006 */
        /* <DEDUP_REMOVED lines=20> */
.L_x_2853:
[----:B------:R-:W-:Y:S05]  /*53e0*/  BSYNC B0 ;  /* 0x0000000000007941 */ /* 0x000fea0003800000 */
.L_x_2852:
[----:B------:R-:W-:Y:S02]  /*53f0*/  IADD3 R2, R2, UR18, RZ ;  /* 0x0000001202027c10 */ /* 0x000fe4000fffe0ff */
[----:B------:R-:W-:Y:S02]  /*5400*/  SEL R218, RZ, 0x1, P4 ;  /* 0x00000001ffda7807 */ /* 0x000fe40002000000 */
[----:B------:R-:W-:-:S13]  /*5410*/  ISETP.GE.AND P4, PT, R2, UR19, PT ;  /* 0x0000001302007c0c */ /* 0x000fda000bf86270 */
[----:B------:R-:W-:Y:S05]  /*5420*/  @!P4 BRA `(.L_x_2854) ;  /* 0xffffffbc0050c947 */ /* 0x000fea000383ffff */
.L_x_2818:
[----:B0-----:R-:W0:Y:S01]  /*5430*/  S2R R0, SR_TID.X ;  /* 0x0000000000007919 */ /* 0x001e220000002100 */
        /* <DEDUP_REMOVED lines=9> */
[----:B------:R-:W5:Y:S08]  /*54d0*/  LDC.64 R4, c[0x0][0x2d8] ;  /* 0x0000b600ff047b82 */ /* 0x000f700000000a00 */
[----:B------:R-:W1:Y:S08]  /*54e0*/  LDC.64 R6, c[0x0][0x2e0] ;  /* 0x0000b800ff067b82 */ /* 0x000e700000000a00 */
[----:B------:R-:W2:Y:S01]  /*54f0*/  LDC.64 R8, c[0x0][0x2e8] ;  /* 0x0000ba00ff087b82 */ /* 0x000ea20000000a00 */
[----:B0-----:R-:W-:-:S05]  /*5500*/  IMAD.WIDE.U32 R2, R219, 0x10, R2 ;  /* 0x00000010db027825 */ /* 0x001fca00078e0002 */
[----:B------:R0:W-:Y:S01]  /*5510*/  STG.E.128 desc[UR4][R2.64], R56 ;  /* 0x0000003802007986 */ /* 0x0001e2000c101d04 */
[----:B-----5:R-:W-:-:S05]  /*5520*/  IMAD.WIDE.U32 R4, R219, 0x10, R4 ;  /* 0x00000010db047825 */ /* 0x020fca00078e0004 */
[----:B------:R0:W-:Y:S01]  /*5530*/  STG.E.128 desc[UR4][R4.64], R28 ;  /* 0x0000001c04007986 */ /* 0x0001e2000c101d04 */
[----:B-1----:R-:W-:-:S05]  /*5540*/  IMAD.WIDE.U32 R6, R219, 0x10, R6 ;  /* 0x00000010db067825 */ /* 0x002fca00078e0006 */
[----:B------:R0:W-:Y:S01]  /*5550*/  STG.E.128 desc[UR4][R6.64], R108 ;  /* 0x0000006c06007986 */ /* 0x0001e2000c101d04 */
[C---:B--2---:R-:W-:Y:S01]  /*5560*/  IMAD.WIDE.U32 R8, R219.reuse, 0x10, R8 ;  /* 0x00000010db087825 */ /* 0x044fe200078e0008 */
[----:B------:R-:W-:-:S04]  /*5570*/  IADD3 R219, R219, 0x100, RZ ;  /* 0x00000100dbdb7810 */ /* 0x000fc80007ffe0ff */
[----:B------:R0:W-:Y:S03]  /*5580*/  STG.E.128 desc[UR4][R8.64], R84 ;  /* 0x0000005408007986 */ /* 0x0001e6000c101d04 */
.L_x_2856:
[----:B------:R-:W-:Y:S05]  /*5590*/  BSYNC B0 ;  /* 0x0000000000007941 */ /* 0x000fea0003800000 */
.L_x_2855:
[----:B------:R-:W-:Y:S01]  /*55a0*/  ISETP.NE.AND P4, PT, R221, RZ, PT ;  /* 0x000000ffdd00720c */ /* 0x000fe20003f85270 */
[----:B------:R-:W-:-:S12]  /*55b0*/  BSSY B0, `(.L_x_2857) ;  /* 0x000000f000007945 */ /* 0x000fd80003800000 */
[----:B------:R-:W-:Y:S05]  /*55c0*/  @!P4 BRA `(.L_x_2858) ;  /* 0x000000000034c947 */ /* 0x000fea0003800000 */
[----:B0-----:R-:W0:Y:S08]  /*55d0*/  LDC.64 R2, c[0x0][0x2d0] ;  /* 0x0000b400ff027b82 */ /* 0x001e300000000a00 */
        /* <DEDUP_REMOVED lines=12> */
.L_x_2858:
[----:B------:R-:W-:Y:S05]  /*56a0*/  BSYNC B0 ;  /* 0x0000000000007941 */ /* 0x000fea0003800000 */
.L_x_2857:
[----:B------:R-:W-:Y:S04]  /*56b0*/  BSSY B0, `(.L_x_2859) ;  /* 0x000000f000007945 */ /* 0x000fe80003800000 */
        /* <DEDUP_REMOVED lines=14> */
.L_x_2860:
[----:B------:R-:W-:Y:S05]  /*57a0*/  BSYNC B0 ;  /* 0x0000000000007941 */ /* 0x000fea0003800000 */
.L_x_2859:
        /* <DEDUP_REMOVED lines=15> */
.L_x_2862:
[----:B------:R-:W-:Y:S05]  /*58a0*/  BSYNC B0 ;  /* 0x0000000000007941 */ /* 0x000fea0003800000 */
.L_x_2861:
        /* <DEDUP_REMOVED lines=15> */
.L_x_2864:
[----:B------:R-:W-:Y:S05]  /*59a0*/  BSYNC B0 ;  /* 0x0000000000007941 */ /* 0x000fea0003800000 */
.L_x_2863:
        /* <DEDUP_REMOVED lines=15> */
.L_x_2866:
[----:B------:R-:W-:Y:S05]  /*5aa0*/  BSYNC B0 ;  /* 0x0000000000007941 */ /* 0x000fea0003800000 */
.L_x_2865:
[----:B------:R-:W-:-:S13]  /*5ab0*/  ISETP.NE.AND P0, PT, R220, RZ, PT ;  /* 0x000000ffdc00720c */ /* 0x000fda0003f05270 */
[----:B------:R-:W-:Y:S05]  /*5ac0*/  @!P0 EXIT ;  /* 0x000000000000894d */ /* 0x000fea0003800000 */
[----:B0-----:R-:W0:Y:S08]  /*5ad0*/  LDC.64 R2, c[0x0][0x2d0] ;  /* 0x0000b400ff027b82 */ /* 0x001e300000000a00 */
[----:B------:R-:W5:Y:S08]  /*5ae0*/  LDC.64 R4, c[0x0][0x2d8] ;  /* 0x0000b600ff047b82 */ /* 0x000f700000000a00 */
[----:B------:R-:W1:Y:S08]  /*5af0*/  LDC.64 R6, c[0x0][0x2e0] ;  /* 0x0000b800ff067b82 */ /* 0x000e700000000a00 */
[----:B------:R-:W2:Y:S01]  /*5b00*/  LDC.64 R8, c[0x0][0x2e8] ;  /* 0x0000ba00ff087b82 */ /* 0x000ea20000000a00 */
[----:B0-----:R-:W-:-:S05]  /*5b10*/  IMAD.WIDE.U32 R2, R219, 0x10, R2 ;  /* 0x00000010db027825 */ /* 0x001fca00078e0002 */
[----:B------:R-:W-:Y:S01]  /*5b20*/  STG.E.128 desc[UR4][R2.64], R80 ;  /* 0x0000005002007986 */ /* 0x000fe2000c101d04 */
[----:B-----5:R-:W-:-:S05]  /*5b30*/  IMAD.WIDE.U32 R4, R219, 0x10, R4 ;  /* 0x00000010db047825 */ /* 0x020fca00078e0004 */
[----:B------:R-:W-:Y:S01]  /*5b40*/  STG.E.128 desc[UR4][R4.64], R52 ;  /* 0x0000003404007986 */ /* 0x000fe2000c101d04 */
[----:B-1----:R-:W-:-:S05]  /*5b50*/  IMAD.WIDE.U32 R6, R219, 0x10, R6 ;  /* 0x00000010db067825 */ /* 0x002fca00078e0006 */
[----:B------:R-:W-:Y:S01]  /*5b60*/  STG.E.128 desc[UR4][R6.64], R132 ;  /* 0x0000008406007986 */ /* 0x000fe2000c101d04 */
[----:B--2---:R-:W-:-:S05]  /*5b70*/  IMAD.WIDE.U32 R8, R219, 0x10, R8 ;  /* 0x00000010db087825 */ /* 0x004fca00078e0008 */
[----:B------:R-:W-:Y:S01]  /*5b80*/  STG.E.128 desc[UR4][R8.64], R104 ;  /* 0x0000006808007986 */ /* 0x000fe2000c101d04 */
[----:B------:R-:W-:Y:S05]  /*5b90*/  EXIT ;  /* 0x000000000000794d */ /* 0x000fea0003800000 */
.L_x_2833:
[----:B------:R-:W-:Y:S01]  /*5ba0*/  HFMA2.MMA R172, -RZ, RZ, 0, 9.5367431640625e-07 ;  /* 0x00000010ffac7435 */ /* 0x000fe200000001ff */
[----:B------:R-:W-:Y:S02]  /*5bb0*/  MOV R175, R204 ;  /* 0x000000cc00af7202 */ /* 0x000fe40000000f00 */
[----:B------:R-:W-:Y:S02]  /*5bc0*/  MOV R173, 0x1f ;  /* 0x0000001f00ad7802 */ /* 0x000fe40000000f00 */
[----:B------:R-:W-:-:S07]  /*5bd0*/  MOV R174, 0xffffffff ;  /* 0xffffffff00ae7802 */ /* 0x000fce0000000f00 */
[----:B0----5:R-:W-:Y:S05]  /*5be0*/  WARPSYNC.COLLECTIVE R174, `(.L_x_2867) ;  /* 0x00000000ae087348 */ /* 0x021fea0003c00000 */
[----:B------:R1:W2:Y:S02]  /*5bf0*/  SHFL.DOWN P6, R206, R175, R172, R173 ;  /* 0x080000acafce7389 */ /* 0x0002a400000c00ad */
[----:B012--5:R-:W-:Y:S01]  /*5c00*/  ENDCOLLECTIVE ;  /* 0x000000000000791b */ /* 0x027fe20003800000 */
.L_x_2867:
[----:B------:R-:W-:Y:S01]  /*5c10*/  MOV R175, R205 ;  /* 0x000000cd00af7202 */ /* 0x000fe20000000f00 */
[----:B------:R-:W-:-:S07]  /*5c20*/  FADD.FTZ R204, R206, R204 ;  /* 0x000000cccecc7221 */ /* 0x000fce0000010000 */
[----:B------:R-:W-:Y:S05]  /*5c30*/  WARPSYNC.COLLECTIVE R174, `(.L_x_2868) ;  /* 0x00000000ae087348 */ /* 0x000fea0003c00000 */
[----:B------:R0:W1:Y:S02]  /*5c40*/  SHFL.DOWN P6, R206, R175, R172, R173 ;  /* 0x080000acafce7389 */ /* 0x00006400000c00ad */
[----:B01----:R-:W-:Y:S01]  /*5c50*/  ENDCOLLECTIVE ;  /* 0x000000000000791b */ /* 0x003fe20003800000 */
.L_x_2868:
[----:B------:R-:W-:Y:S01]  /*5c60*/  HFMA2.MMA R172, -RZ, RZ, 0, 4.76837158203125e-07 ;  /* 0x00000008ffac7435 */ /* 0x000fe200000001ff */
[----:B------:R-:W-:Y:S01]  /*5c70*/  MOV R175, R204 ;  /* 0x000000cc00af7202 */ /* 0x000fe20000000f00 */
[----:B------:R-:W-:-:S09]  /*5c80*/  FADD.FTZ R205, R206, R205 ;  /* 0x000000cdcecd7221 */ /* 0x000fd20000010000 */
[----:B------:R-:W-:Y:S05]  /*5c90*/  WARPSYNC.COLLECTIVE R174, `(.L_x_2869) ;  /* 0x00000000ae087348 */ /* 0x000fea0003c00000 */
[----:B------:R0:W1:Y:S02]  /*5ca0*/  SHFL.DOWN P6, R206, R175, R172, R173 ;  /* 0x080000acafce7389 */ /* 0x00006400000c00ad */
[----:B01----:R-:W-:Y:S01]  /*5cb0*/  ENDCOLLECTIVE ;  /* 0x000000000000791b */ /* 0x003fe20003800000 */
.L_x_2869:
[----:B------:R-:W-:Y:S01]  /*5cc0*/  MOV R175, R205 ;  /* 0x000000cd00af7202 */ /* 0x000fe20000000f00 */
[----:B------:R-:W-:-:S07]  /*5cd0*/  FADD.FTZ R204, R204, R206 ;  /* 0x000000cecccc7221 */ /* 0x000fce0000010000 */
[----:B------:R-:W-:Y:S05]  /*5ce0*/  WARPSYNC.COLLECTIVE R174, `(.L_x_2870) ;  /* 0x00000000ae087348 */ /* 0x000fea0003c00000 */
[----:B------:R0:W1:Y:S02]  /*5cf0*/  SHFL.DOWN P6, R206, R175, R172, R173 ;  /* 0x080000acafce7389 */ /* 0x00006400000c00ad */
[----:B01----:R-:W-:Y:S01]  /*5d00*/  ENDCOLLECTIVE ;  /* 0x000000000000791b */ /* 0x003fe20003800000 */
.L_x_2870:
[----:B------:R-:W-:Y:S01]  /*5d10*/  HFMA2.MMA R172, -RZ, RZ, 0, 2.384185791015625e-07 ;  /* 0x00000004ffac7435 */ /* 0x000fe200000001ff */
[----:B------:R-:W-:Y:S01]  /*5d20*/  MOV R175, R204 ;  /* 0x000000cc00af7202 */ /* 0x000fe20000000f00 */
[----:B------:R-:W-:-:S09]  /*5d30*/  FADD.FTZ R205, R205, R206 ;  /* 0x000000cecdcd7221 */ /* 0x000fd20000010000 */
[----:B------:R-:W-:Y:S05]  /*5d40*/  WARPSYNC.COLLECTIVE R174, `(.L_x_2871) ;  /* 0x00000000ae087348 */ /* 0x000fea0003c00000 */
[----:B------:R0:W1:Y:S02]  /*5d50*/  SHFL.DOWN P6, R206, R175, R172, R173 ;  /* 0x080000acafce7389 */ /* 0x00006400000c00ad */
[----:B01----:R-:W-:Y:S01]  /*5d60*/  ENDCOLLECTIVE ;  /* 0x000000000000791b */ /* 0x003fe20003800000 */
.L_x_2871:
[----:B------:R-:W-:Y:S02]  /*5d70*/  MOV R175, R205 ;  /* 0x000000cd00af7202 */ /* 0x000fe40000000f00 */
[----:B------:R-:W-:-:S07]  /*5d80*/  MOV R203, R206 ;  /* 0x000000ce00cb7202 */ /* 0x000fce0000000f00 */
[----:B------:R-:W-:Y:S05]  /*5d90*/  WARPSYNC.COLLECTIVE R174, `(.L_x_2872) ;  /* 0x00000000ae087348 */ /* 0x000fea0003c00000 */
[----:B------:R0:W1:Y:S02]  /*5da0*/  SHFL.DOWN P6, R206, R175, R172, R173 ;  /* 0x080000acafce7389 */ /* 0x00006400000c00ad */
[----:B01----:R-:W-:Y:S01]  /*5db0*/  ENDCOLLECTIVE ;  /* 0x000000000000791b */ /* 0x003fe20003800000 */
.L_x_2872:
[----:B------:R-:W-:Y:S01]  /*5dc0*/  FADD.FTZ R203, R204, R203 ;  /* 0x000000cbcccb7221 */ /* 0x000fe20000010000 */
[----:B------:R-:W-:-:S04]  /*5dd0*/  HFMA2.MMA R172, -RZ, RZ, 0, 1.1920928955078125e-07 ;  /* 0x00000002ffac7435 */ /* 0x000fc800000001ff */
[----:B------:R-:W-:Y:S02]  /*5de0*/  MOV R175, R203 ;  /* 0x000000cb00af7202 */ /* 0x000fe40000000f00 */
[----:B------:R-:W-:-:S07]  /*5df0*/  MOV R199, R206 ;  /* 0x000000ce00c77202 */ /* 0x000fce0000000f00 */
[----:B------:R-:W-:Y:S05]  /*5e00*/  WARPSYNC.COLLECTIVE R174, `(.L_x_2873) ;  /* 0x00000000ae087348 */ /* 0x000fea0003c00000 */
[----:B------:R0:W1:Y:S02]  /*5e10*/  SHFL.DOWN P6, R206, R175, R172, R173 ;  /* 0x080000acafce7389 */ /* 0x00006400000c00ad */
[----:B01----:R-:W-:Y:S01]  /*5e20*/  ENDCOLLECTIVE ;  /* 0x000000000000791b */ /* 0x003fe20003800000 */
.L_x_2873:
[----:B------:R-:W-:-:S05]  /*5e30*/  FADD.FTZ R199, R205, R199 ;  /* 0x000000c7cdc77221 */ /* 0x000fca0000010000 */
[----:B------:R-:W-:Y:S01]  /*5e40*/  MOV R175, R199 ;  /* 0x000000c700af7202 */ /* 0x000fe20000000f00 */
[----:B------:R-:W-:-:S07]  /*5e50*/  FADD.FTZ R203, R203, R206 ;  /* 0x000000cecbcb7221 */ /* 0x000fce0000010000 */
[----:B------:R-:W-:Y:S05]  /*5e60*/  WARPSYNC.COLLECTIVE R174, `(.L_x_2874) ;  /* 0x00000000ae087348 */ /* 0x000fea0003c00000 */
[----:B------:R0:W1:Y:S02]  /*5e70*/  SHFL.DOWN P6, R206, R175, R172, R173 ;  /* 0x080000acafce7389 */ /* 0x00006400000c00ad */
[----:B01----:R-:W-:Y:S01]  /*5e80*/  ENDCOLLECTIVE ;  /* 0x000000000000791b */ /* 0x003fe20003800000 */
.L_x_2874:
[----:B------:R-:W-:Y:S01]  /*5e90*/  HFMA2.MMA R172, -RZ, RZ, 0, 5.9604644775390625e-08 ;  /* 0x00000001ffac7435 */ /* 0x000fe200000001ff */
[----:B------:R-:W-:Y:S01]  /*5ea0*/  MOV R175, R203 ;  /* 0x000000cb00af7202 */ /* 0x000fe20000000f00 */
[----:B------:R-:W-:-:S09]  /*5eb0*/  FADD.FTZ R199, R199, R206 ;  /* 0x000000cec7c77221 */ /* 0x000fd20000010000 */
[----:B------:R-:W-:Y:S05]  /*5ec0*/  WARPSYNC.COLLECTIVE R174, `(.L_x_2875) ;  /* 0x00000000ae087348 */ /* 0x000fea0003c00000 */
[----:B------:R0:W1:Y:S02]  /*5ed0*/  SHFL.DOWN P6, R206, R175, R172, R173 ;  /* 0x080000acafce7389 */ /* 0x00006400000c00ad */
[----:B01----:R-:W-:Y:S01]  /*5ee0*/  ENDCOLLECTIVE ;  /* 0x000000000000791b */ /* 0x003fe20003800000 */
.L_x_2875:
[----:B------:R-:W-:Y:S02]  /*5ef0*/  MOV R175, R199 ;  /* 0x000000c700af7202 */ /* 0x000fe40000000f00 */
[----:B------:R-:W-:-:S07]  /*5f00*/  MOV R204, R206 ;  /* 0x000000ce00cc7202 */ /* 0x000fce0000000f00 */
[----:B------:R-:W-:Y:S05]  /*5f10*/  WARPSYNC.COLLECTIVE R174, `(.L_x_2876) ;  /* 0x00000000ae087348 */ /* 0x000fea0003c00000 */
[----:B------:R0:W1:Y:S02]  /*5f20*/  SHFL.DOWN P6, R206, R175, R172, R173 ;  /* 0x080000acafce7389 */ /* 0x00006400000c00ad */
[----:B01----:R-:W-:Y:S01]  /*5f30*/  ENDCOLLECTIVE ;  /* 0x000000000000791b */ /* 0x003fe20003800000 */
.L_x_2876:
[----:B------:R-:W-:Y:S01]  /*5f40*/  MOV R173, R206 ;  /* 0x000000ce00ad7202 */ /* 0x000fe20000000f00 */
[----:B------:R-:W-:Y:S06]  /*5f50*/  BRA `(.L_x_2877) ;  /* 0xffffffd800047947 */ /* 0x000fec000383ffff */
.L_x_2878:
        /* <DEDUP_REMOVED lines=10> */
.L_x_4564:


//--------------------- .text._ZN10layer_norm31ln_parallel_residual_bwd_kernelINS_13Kernel_traitsI6__halfS2_fS2_fjLj7168ELj1ELj1ELj8ELj8ENS_18Kernel_traits_baseILj7168ES2_S2_fS2_fjLj256EEEEELb0ELb0ELb1EEEvNS_9BwdParamsE --------------------------
	.section	.text._ZN10layer_norm31ln_parallel_residual_bwd_kernelINS_13Kernel_traitsI6__halfS2_fS2_fjLj7168ELj1ELj1ELj8ELj8ENS_18Kernel_traits_baseILj7168ES2_S2_fS2_fjLj256EEEEELb0ELb0ELb1EEEvNS_9BwdParamsE,"ax",@progbits
	.align	128
        .global         _ZN10layer_norm31ln_parallel_residual_bwd_kernelINS_13Kernel_traitsI6__halfS2_fS2_fjLj7168ELj1ELj1ELj8ELj8ENS_18Kernel_traits_baseILj7168ES2_S2_fS2_fjLj256EEEEELb0ELb0ELb1EEEvNS_9BwdParamsE
        .type           _ZN10layer_norm31ln_parallel_residual_bwd_kernelINS_13Kernel_traitsI6__halfS2_fS2_fjLj7168ELj1ELj1ELj8ELj8ENS_18Kernel_traits_baseILj7168ES2_S2_fS2_fjLj256EEEEELb0ELb0ELb1EEEvNS_9BwdParamsE,@function
        .size           _ZN10layer_norm31ln_parallel_residual_bwd_kernelINS_13Kernel_traitsI6__halfS2_fS2_fjLj7168ELj1ELj1ELj8ELj8ENS_18Kernel_traits_baseILj7168ES2_S2_fS2_fjLj256EEEEELb0ELb0ELb1EEEvNS_9BwdParamsE,(.L_x_4565 - _ZN10layer_norm31ln_parallel_residual_bwd_kernelINS_13Kernel_traitsI6__halfS2_fS2_fjLj7168ELj1ELj1ELj8ELj8ENS_18Kernel_traits_baseILj7168ES2_S2_fS2_fjLj256EEEEELb0ELb0ELb1EEEvNS_9BwdParamsE)
        .other          _ZN10layer_norm31ln_parallel_residual_bwd_kernelINS_13Kernel_traitsI6__halfS2_fS2_fjLj7168ELj1ELj1ELj8ELj8ENS_18Kernel_traits_baseILj7168ES2_S2_fS2_fjLj256EEEEELb0ELb0ELb1EEEvNS_9BwdParamsE,@"STO_CUDA_ENTRY STV_DEFAULT"
_ZN10layer_norm31ln_parallel_residual_bwd_kernelINS_13Kernel_traitsI6__halfS2_fS2_fjLj7168ELj1ELj1ELj8ELj8ENS_18Kernel_traits_baseILj7168ES2_S2_fS2_fjLj256EEEEELb0ELb0ELb1EEEvNS_9BwdParamsE:
.text._ZN10layer_norm31ln_parallel_residual_bwd_kernelINS_13Kernel_traitsI6__halfS2_fS2_fjLj7168ELj1ELj1ELj8ELj8ENS_18Kernel_traits_baseILj7168ES2_S2_fS2_fjLj256EEEEELb0ELb0ELb1EEEvNS_9BwdParamsE:
        /* <DEDUP_REMOVED lines=75> */
.L_x_2879:
[----:B------:R-:W-:Y:S01]  /*04b0*/  SHF.L.U32 R0, R0, 0x3, RZ ;  /* 0x0000000300007819 */ /* 0x000fe200000006ff */
[----:B------:R-:W-:-:S03]  /*04c0*/  ULDC.64 UR4, c[0x0][0x260] ;  /* 0x0000980000047ab9 */ /* 0x000fc60000000a00 */
[----:B------:R-:W-:-:S04]  /*04d0*/  LOP3.LUT R0, R0, 0x7f8, RZ, 0xc0, !PT ;  /* 0x000007f800007812 */ /* 0x000fc800078ec0ff */
[----:B------:R-:W-:-:S04]  /*04e0*/  IADD3 R2, P0, R0, UR4, RZ ;  /* 0x0000000400027c10 */ /* 0x000fc8000ff1e0ff */
[----:B------:R-:W-:Y:S01]  /*04f0*/  IADD3.X R3, RZ, UR5, RZ, P0, !PT ;  /* 0x00000005ff037c10 */ /* 0x000fe200087fe4ff */
[----:B------:R-:W-:-:S04]  /*0500*/  ULDC.64 UR4, c[0x0][0x268] ;  /* 0x00009a0000047ab9 */ /* 0x000fc80000000a00 */
[----:B------:R-:W2:Y:S04]  /*0510*/  LDG.E.64 R6, desc[UR6][R2.64] ;  /* 0x0000000602067981 */ /* 0x000ea8000c1e1b00 */
[----:B------:R-:W3:Y:S01]  /*0520*/  LDG.E.64 R10, desc[UR6][R2.64+0x800] ;  /* 0x00080006020a7981 */ /* 0x000ee2000c1e1b00 */
[----:B------:R-:W-:-:S03]  /*0530*/  IADD3 R4, P0, R0, UR4, RZ ;  /* 0x0000000400047c10 */ /* 0x000fc6000ff1e0ff */
[----:B------:R-:W4:Y:S01]  /*0540*/  LDG.E.64 R14, desc[UR6][R2.64+0x1000] ;  /* 0x00100006020e7981 */ /* 0x000f22000c1e1b00 */
[----:B------:R-:W-:Y:S01]  /*0550*/  IADD3.X R5, RZ, UR5, RZ, P0, !PT ;  /* 0x00000005ff057c10 */ /* 0x000fe200087fe4ff */
[----:B------:R-:W-:Y:S02]  /*0560*/  ULDC.64 UR4, c[0x0][0x2c8] ;  /* 0x0000b20000047ab9 */ /* 0x000fe40000000a00 */
        /* <DEDUP_REMOVED lines=30> */
[----:B------:R-:W-:Y:S02]  /*0750*/  MOV R169, RZ ;  /* 0x000000ff00a97202 */ /* 0x000fe40000000f00 */
        /* <DEDUP_REMOVED lines=29> */
[----:B--2---:R-:W-:Y:S02]  /*0930*/  HADD2.F32 R2, -RZ, R6.H0_H0 ;  /* 0x20000006ff027230 */ /* 0x004fe40000004100 */
[----:B------:R-:W-:-:S03]  /*0940*/  HADD2.F32 R0, -RZ, R7.H0_H0 ;  /* 0x20000007ff007230 */ /* 0x000fc60000004100 */
[----:B------:R3:W-:Y:S04]  /*0950*/  STL [R1+0x7c], R2 ;  /* 0x00007c0201007387 */ /* 0x0007e80000100800 */
[----:B------:R1:W-:Y:S01]  /*0960*/  STL [R1+0x6c], R0 ;  /* 0x00006c0001007387 */ /* 0x0003e20000100800 */
[----:B---3--:R-:W-:Y:S02]  /*0970*/  HADD2.F32 R2, -RZ, R10.H0_H0 ;  /* 0x2000000aff027230 */ /* 0x008fe40000004100 */
[----:B-1----:R-:W-:-:S03]  /*0980*/  HADD2.F32 R0, -RZ, R11.H0_H0 ;  /* 0x2000000bff007230 */ /* 0x002fc60000004100 */
[----:B------:R4:W-:Y:S01]  /*0990*/  STL [R1+0x5c], R2 ;  /* 0x00005c0201007387 */ /* 0x0009e20000100800 */
[----:B-----5:R-:W-:-:S03]  /*09a0*/  HADD2.F32 R3, -RZ, R18.H0_H0 ;  /* 0x20000012ff037230 */ /* 0x020fc60000004100 */
[----:B------:R1:W-:Y:S01]  /*09b0*/  STL [R1+0x4c], R0 ;  /* 0x00004c0001007387 */ /* 0x0003e20000100800 */
[----:B----4-:R-:W-:Y:S02]  /*09c0*/  HADD2.F32 R2, -RZ, R14.H0_H0 ;  /* 0x2000000eff027230 */ /* 0x010fe40000004100 */
[----:B-1----:R-:W-:-:S03]  /*09d0*/  HADD2.F32 R0, -RZ, R15.H0_H0 ;  /* 0x2000000fff007230 */ /* 0x002fc60000004100 */
[----:B------:R-:W-:Y:S04]  /*09e0*/  STL [R1+0x3c], R2 ;  /* 0x00003c0201007387 */ /* 0x000fe80000100800 */
[----:B------:R1:W-:Y:S04]  /*09f0*/  STL [R1+0x2c], R0 ;  /* 0x00002c0001007387 */ /* 0x0003e80000100800 */
[----:B------:R2:W-:Y:S01]  /*0a00*/  STL [R1+0x1c], R3 ;  /* 0x00001c0301007387 */ /* 0x0005e20000100800 */
[----:B-1----:R-:W-:Y:S02]  /*0a10*/  HADD2.F32 R0, -RZ, R19.H0_H0 ;  /* 0x20000013ff007230 */ /* 0x002fe40000004100 */
[----:B--2---:R-:W-:-:S03]  /*0a20*/  HADD2.F32 R3, -RZ, R8.H0_H0 ;  /* 0x20000008ff037230 */ /* 0x004fc60000004100 */
[----:B------:R1:W-:Y:S04]  /*0a30*/  STL [R1+0xc], R0 ;  /* 0x00000c0001007387 */ /* 0x0003e80000100800 */
[----:B------:R2:W-:Y:S01]  /*0a40*/  STL [R1+0x78], R3 ;  /* 0x0000780301007387 */ /* 0x0005e20000100800 */
[----:B-1----:R-:W-:Y:S02]  /*0a50*/  HADD2.F32 R0, -RZ, R9.H0_H0 ;  /* 0x20000009ff007230 */ /* 0x002fe40000004100 */
[----:B--2---:R-:W-:-:S03]  /*0a60*/  HADD2.F32 R3, -RZ, R12.H0_H0 ;  /* 0x2000000cff037230 */ /* 0x004fc60000004100 */
[----:B------:R1:W-:Y:S01]  /*0a70*/  STL [R1+0x68], R0 ;  /* 0x0000680001007387 */ /* 0x0003e20000100800 */
[----:B------:R-:W-:-:S03]  /*0a80*/  SHF.R.U64 R64, R6, 0x10, R7 ;  /* 0x0000001006407819 */ /* 0x000fc60000001207 */
[----:B------:R2:W-:Y:S01]  /*0a90*/  STL [R1+0x58], R3 ;  /* 0x0000580301007387 */ /* 0x0005e20000100800 */
[----:B------:R-:W-:Y:S01]  /*0aa0*/  SHF.R.U32.HI R62, RZ, 0x10, R7 ;  /* 0x00000010ff3e7819 */ /* 0x000fe20000011607 */
[----:B-1----:R-:W-:Y:S02]  /*0ab0*/  HADD2.F32 R0, -RZ, R13.H0_H0 ;  /* 0x2000000dff007230 */ /* 0x002fe40000004100 */
[----:B--2---:R-:W-:-:S03]  /*0ac0*/  HADD2.F32 R3, -RZ, R16.H0_H0 ;  /* 0x20000010ff037230 */ /* 0x004fc60000004100 */
[----:B------:R1:W-:Y:S01]  /*0ad0*/  STL [R1+0x48], R0 ;  /* 0x0000480001007387 */ /* 0x0003e20000100800 */
[--C-:B------:R-:W-:Y:S01]  /*0ae0*/  SHF.R.U64 R60, R10, 0x10, R11.reuse ;  /* 0x000000100a3c7819 */ /* 0x100fe2000000120b */
[----:B0-----:R-:W-:Y:S01]  /*0af0*/  HADD2.F32 R4, -RZ, R20.H0_H0 ;  /* 0x20000014ff047230 */ /* 0x001fe20000004100 */
[----:B------:R-:W-:Y:S01]  /*0b00*/  SHF.R.U32.HI R58, RZ, 0x10, R11 ;  /* 0x00000010ff3a7819 */ /* 0x000fe2000001160b */
[----:B------:R0:W-:Y:S01]  /*0b10*/  STL [R1+0x38], R3 ;  /* 0x0000380301007387 */ /* 0x0001e20000100800 */
[--C-:B------:R-:W-:Y:S01]  /*0b20*/  SHF.R.U64 R56, R14, 0x10, R15.reuse ;  /* 0x000000100e387819 */ /* 0x100fe2000000120f */
[----:B------:R-:W-:Y:S01]  /*0b30*/  HADD2.F32 R64, -RZ, R64.H0_H0 ;  /* 0x20000040ff407230 */ /* 0x000fe20000004100 */
[----:B------:R-:W-:Y:S01]  /*0b40*/  SHF.R.U32.HI R54, RZ, 0x10, R15 ;  /* 0x00000010ff367819 */ /* 0x000fe2000001160f */
[----:B-1----:R-:W-:Y:S01]  /*0b50*/  HADD2.F32 R0, -RZ, R17.H0_H0 ;  /* 0x20000011ff007230 */ /* 0x002fe20000004100 */
[----:B------:R-:W-:Y:S01]  /*0b60*/  SHF.R.U64 R52, R18, 0x10, R19 ;  /* 0x0000001012347819 */ /* 0x000fe20000001213 */
[----:B------:R-:W-:-:S02]  /*0b70*/  HADD2.F32 R62, -RZ, R62.H0_H0 ;  /* 0x2000003eff3e7230 */ /* 0x000fc40000004100 */
[----:B0-----:R-:W-:Y:S01]  /*0b80*/  HADD2.F32 R3, -RZ, R21.H0_H0 ;  /* 0x20000015ff037230 */ /* 0x001fe20000004100 */
[----:B------:R-:W-:Y:S01]  /*0b90*/  SHF.R.U32.HI R2, RZ, 0x10, R19 ;  /* 0x00000010ff027819 */ /* 0x000fe20000011613 */
[----:B------:R-:W-:Y:S01]  /*0ba0*/  STL [R1+0x28], R0 ;  /* 0x0000280001007387 */ /* 0x000fe20000100800 */
[----:B------:R-:W-:Y:S02]  /*0bb0*/  HADD2.F32 R60, -RZ, R60.H0_H0 ;  /* 0x2000003cff3c7230 */ /* 0x000fe40000004100 */
        /* <DEDUP_REMOVED lines=9> */
[----:B------:R-:W-:Y:S04]  /*0c50*/  STL [R1+0x64], R62 ;  /* 0x0000643e01007387 */ /* 0x000fe80000100800 */
[----:B------:R-:W-:Y:S04]  /*0c60*/  STL [R1+0x54], R60 ;  /* 0x0000543c01007387 */ /* 0x000fe80000100800 */
[----:B------:R-:W-:Y:S01]  /*0c70*/  STL [R1+0x44], R58 ;  /* 0x0000443a01007387 */ /* 0x000fe20000100800 */
[----:B------:R-:W-:-:S03]  /*0c80*/  SHF.R.U32.HI R61, RZ, 0x10, R9 ;  /* 0x00000010ff3d7819 */ /* 0x000fc60000011609 */
[----:B------:R-:W-:Y:S01]  /*0c90*/  STL [R1+0x34], R56 ;  /* 0x0000343801007387 */ /* 0x000fe20000100800 */
[----:B------:R-:W-:-:S03]  /*0ca0*/  SHF.R.U64 R59, R12, 0x10, R13 ;  /* 0x000000100c3b7819 */ /* 0x000fc6000000120d */
[----:B------:R0:W-:Y:S01]  /*0cb0*/  STL [R1+0x24], R54 ;  /* 0x0000243601007387 */ /* 0x0001e20000100800 */
[----:B------:R-:W-:-:S03]  /*0cc0*/  SHF.R.U32.HI R57, RZ, 0x10, R13 ;  /* 0x00000010ff397819 */ /* 0x000fc6000001160d */
[----:B------:R-:W-:Y:S04]  /*0cd0*/  STL [R1+0x14], R52 ;  /* 0x0000143401007387 */ /* 0x000fe80000100800 */
[----:B------:R1:W-:Y:S01]  /*0ce0*/  STL [R1+0x4], R2 ;  /* 0x0000040201007387 */ /* 0x0003e20000100800 */
[--C-:B------:R-:W-:Y:S01]  /*0cf0*/  SHF.R.U64 R55, R16, 0x10, R17.reuse ;  /* 0x0000001010377819 */ /* 0x100fe20000001211 */
[----:B0-----:R-:W-:Y:S01]  /*0d00*/  HADD2.F32 R54, -RZ, R61.H0_H0 ;  /* 0x2000003dff367230 */ /* 0x001fe20000004100 */
[----:B------:R-:W-:Y:S01]  /*0d10*/  SHF.R.U32.HI R53, RZ, 0x10, R17 ;  /* 0x00000010ff357819 */ /* 0x000fe20000011611 */
[----:B-1----:R-:W-:Y:S02]  /*0d20*/  HADD2.F32 R2, -RZ, R63.H0_H0 ;  /* 0x2000003fff027230 */ /* 0x002fe40000004100 */
[----:B------:R-:W-:Y:S01]  /*0d30*/  HADD2.F32 R52, -RZ, R59.H0_H0 ;  /* 0x2000003bff347230 */ /* 0x000fe20000004100 */
[----:B------:R-:W-:-:S02]  /*0d40*/  SHF.R.U64 R16, R20, 0x10, R21 ;  /* 0x0000001014107819 */ /* 0x000fc40000001215 */
[----:B------:R0:W-:Y:S01]  /*0d50*/  STL [R1+0x70], R2 ;  /* 0x0000700201007387 */ /* 0x0001e20000100800 */
[----:B------:R-:W-:-:S03]  /*0d60*/  SHF.R.U32.HI R0, RZ, 0x10, R21 ;  /* 0x00000010ff007819 */ /* 0x000fc60000011615 */
[----:B------:R1:W-:Y:S01]  /*0d70*/  STL [R1+0x60], R54 ;  /* 0x0000603601007387 */ /* 0x0003e20000100800 */
[----:B0-----:R-:W-:-:S03]  /*0d80*/  HADD2.F32 R2, -RZ, R57.H0_H0 ;  /* 0x20000039ff027230 */ /* 0x001fc60000004100 */
[----:B------:R0:W-:Y:S01]  /*0d90*/  STL [R1+0x50], R52 ;  /* 0x0000503401007387 */ /* 0x0001e20000100800 */
[----:B-1----:R-:W-:-:S03]  /*0da0*/  HADD2.F32 R54, -RZ, R55.H0_H0 ;  /* 0x20000037ff367230 */ /* 0x002fc60000004100 */
[----:B------:R1:W-:Y:S01]  /*0db0*/  STL [R1+0x40], R2 ;  /* 0x0000400201007387 */ /* 0x0003e20000100800 */
[----:B------:R-:W-:Y:S02]  /*0dc0*/  HADD2.F32 R0, -RZ, R0.H0_H0 ;  /* 0x20000000ff007230 */ /* 0x000fe40000004100 */
[----:B0-----:R-:W-:Y:S01]  /*0dd0*/  HADD2.F32 R52, -RZ, R53.H0_H0 ;  /* 0x20000035ff347230 */ /* 0x001fe20000004100 */
[----:B------:R0:W-:Y:S01]  /*0de0*/  STL [R1+0x30], R54 ;  /* 0x0000303601007387 */ /* 0x0001e20000100800 */
[----:B-1----:R-:W-:-:S03]  /*0df0*/  HADD2.F32 R2, -RZ, R16.H0_H0 ;  /* 0x20000010ff027230 */ /* 0x002fc60000004100 */
[----:B------:R0:W-:Y:S04]  /*0e00*/  STL [R1+0x20], R52 ;  /* 0x0000203401007387 */ /* 0x0001e80000100800 */
[----:B------:R0:W-:Y:S04]  /*0e10*/  STL [R1+0x10], R2 ;  /* 0x0000100201007387 */ /* 0x0001e80000100800 */
[----:B------:R0:W-:Y:S01]  /*0e20*/  STL [R1], R0 ;  /* 0x0000000001007387 */ /* 0x0001e20000100800 */
[--C-:B------:R-:W-:Y:S01]  /*0e30*/  SHF.R.U64 R242, R244, 0x10, R245.reuse ;  /* 0x00000010f4f27819 */ /* 0x100fe200000012f5 */
[----:B------:R-:W-:Y:S01]  /*0e40*/  HADD2.F32 R240, -RZ, R245.H0_H0 ;  /* 0x200000f5fff07230 */ /* 0x000fe20000004100 */
[----:B------:R-:W-:Y:S01]  /*0e50*/  SHF.R.U32.HI R238, RZ, 0x10, R245 ;  /* 0x00000010ffee7819 */ /* 0x000fe200000116f5 */
[----:B------:R-:W-:Y:S01]  /*0e60*/  HADD2.F32 R232, -RZ, R237.H0_H0 ;  /* 0x200000edffe87230 */ /* 0x000fe20000004100 */
[----:B------:R-:W-:-:S02]  /*0e70*/  SHF.R.U64 R234, R236, 0x10, R237 ;  /* 0x00000010ecea7819 */ /* 0x000fc400000012ed */
[----:B------:R-:W-:Y:S02]  /*0e80*/  SHF.R.U32.HI R230, RZ, 0x10, R237 ;  /* 0x00000010ffe67819 */ /* 0x000fe400000116ed */
[--C-:B------:R-:W-:Y:S02]  /*0e90*/  SHF.R.U64 R250, R22, 0x10, R23.reuse ;  /* 0x0000001016fa7819 */ /* 0x100fe40000001217 */
[----:B------:R-:W-:Y:S02]  /*0ea0*/  SHF.R.U32.HI R246, RZ, 0x10, R23 ;  /* 0x00000010fff67819 */ /* 0x000fe40000011617 */
[--C-:B------:R-:W-:Y:S02]  /*0eb0*/  SHF.R.U64 R249, R24, 0x10, R25.reuse ;  /* 0x0000001018f97819 */ /* 0x100fe40000001219 */
[----:B------:R-:W-:Y:S02]  /*0ec0*/  SHF.R.U32.HI R245, RZ, 0x10, R25 ;  /* 0x00000010fff57819 */ /* 0x000fe40000011619 */
[----:B------:R-:W-:-:S02]  /*0ed0*/  SHF.R.U64 R241, R26, 0x10, R27 ;  /* 0x000000101af17819 */ /* 0x000fc4000000121b */
[----:B------:R-:W-:Y:S02]  /*0ee0*/  SHF.R.U32.HI R237, RZ, 0x10, R27 ;  /* 0x00000010ffed7819 */ /* 0x000fe4000001161b */
[--C-:B------:R-:W-:Y:S02]  /*0ef0*/  SHF.R.U64 R233, R28, 0x10, R29.reuse ;  /* 0x000000101ce97819 */ /* 0x100fe4000000121d */
[----:B------:R-:W-:Y:S01]  /*0f00*/  SHF.R.U32.HI R229, RZ, 0x10, R29 ;  /* 0x00000010ffe57819 */ /* 0x000fe2000001161d */
[----:B------:R-:W-:Y:S01]  /*0f10*/  HFMA2.MMA R17, -RZ, RZ, 0, 0 ;  /* 0x00000000ff117435 */ /* 0x000fe200000001ff */
        /* <DEDUP_REMOVED lines=35> */
.L_x_2890:
        /* <DEDUP_REMOVED lines=21> */
[C---:B------:R-:W-:Y:S01]  /*12a0*/  LEA R104, P1, R171.reuse, UR12, 0x4 ;  /* 0x0000000cab687c11 */ /* 0x040fe2000f8220ff */
[----:B------:R-:W1:Y:S01]  /*12b0*/  @P0 LDC.64 R60, c[0x0][0x2c8] ;  /* 0x0000b200ff3c0b82 */ /* 0x000e620000000a00 */
[----:B------:R-:W3:Y:S01]  /*12c0*/  LDL R212, [R1+0x5c] ;  /* 0x00005c0001d47983 */ /* 0x000ee20000100800 */
[----:B----4-:R-:W-:-:S04]  /*12d0*/  IMAD.WIDE.U32 R64, R171, 0x8, R206 ;  /* 0x00000008ab407825 */ /* 0x010fc800078e00ce */
[----:B------:R-:W-:Y:S01]  /*12e0*/  IMAD.WIDE R52, R127, 0x4, R52 ;  /* 0x000000047f347825 */ /* 0x000fe200078e0234 */
[----:B------:R-:W4:Y:S01]  /*12f0*/  LDG.E.64 R158, desc[UR6][R158.64] ;  /* 0x000000069e9e7981 */ /* 0x000f22000c1e1b00 */
[----:B------:R-:W-:Y:S01]  /*1300*/  LEA.HI.X R105, R171, UR13, RZ, 0x4, P1 ;  /* 0x0000000dab697c11 */ /* 0x000fe200088f24ff */
[----:B------:R-:W1:Y:S02]  /*1310*/  @P0 LDC.64 R66, c[0x0][0x2c8] ;  /* 0x0000b200ff420b82 */ /* 0x000e640000000a00 */
[----:B------:R-:W2:Y:S04]  /*1320*/  LDG.E.64 R64, desc[UR6][R64.64] ;  /* 0x0000000640407981 */ /* 0x000ea8000c1e1b00 */
[----:B------:R0:W3:Y:S02]  /*1330*/  LDG.E R208, desc[UR6][R52.64] ;  /* 0x0000000634d07981 */ /* 0x0000e4000c1e1900 */
[----:B------:R-:W4:Y:S02]  /*1340*/  @P0 LDC.64 R62, c[0x0][0x2c8] ;  /* 0x0000b200ff3e0b82 */ /* 0x000f240000000a00 */
[----:B------:R-:W3:Y:S01]  /*1350*/  LDG.E.128 R104, desc[UR6][R104.64] ;  /* 0x0000000668687981 */ /* 0x000ee2000c1e1d00 */
[----:B0-----:R-:W-:-:S05]  /*1360*/  IMAD.WIDE R52, R127, 0x4, R54 ;  /* 0x000000047f347825 */ /* 0x001fca00078e0236 */
[----:B------:R-:W0:Y:S01]  /*1370*/  @P0 LDC.64 R162, c[0x0][0x2c8] ;  /* 0x0000b200ffa20b82 */ /* 0x000e220000000a00 */
[----:B------:R1:W3:Y:S01]  /*1380*/  LDG.E R170, desc[UR6][R52.64] ;  /* 0x0000000634aa7981 */ /* 0x0002e2000c1e1900 */
[C---:B------:R-:W-:Y:S02]  /*1390*/  IADD3 R172, R171.reuse, 0x100, RZ ;  /* 0x00000100abac7810 */ /* 0x040fe40007ffe0ff */
[----:B------:R-:W-:-:S04]  /*13a0*/  IADD3 R173, R171, 0x200, RZ ;  /* 0x00000200abad7810 */ /* 0x000fc80007ffe0ff */
[----:B------:R-:W3:Y:S01]  /*13b0*/  @P0 LDC.64 R160, c[0x0][0x2c8] ;  /* 0x0000b200ffa00b82 */ /* 0x000ee20000000a00 */
[C---:B-1----:R-:W-:Y:S02]  /*13c0*/  LEA R52, P1, R172.reuse, UR12, 0x4 ;  /* 0x0000000cac347c11 */ /* 0x042fe4000f8220ff */
[----:B------:R-:W-:Y:S02]  /*13d0*/  IADD3 R166, R171, 0x300, RZ ;  /* 0x00000300aba67810 */ /* 0x000fe40007ffe0ff */
[----:B------:R-:W-:Y:S02]  /*13e0*/  LEA.HI.X R53, R172, UR13, RZ, 0x4, P1 ;  /* 0x0000000dac357c11 */ /* 0x000fe400088f24ff */
[----:B------:R-:W-:-:S04]  /*13f0*/  LEA R72, P1, R173, UR12, 0x4 ;  /* 0x0000000cad487c11 */ /* 0x000fc8000f8220ff */
[----:B------:R-:W-:Y:S02]  /*1400*/  LEA.HI.X R73, R173, UR13, RZ, 0x4, P1 ;  /* 0x0000000dad497c11 */ /* 0x000fe400088f24ff */
[C---:B------:R-:W-:Y:S02]  /*1410*/  IADD3 R168, R171.reuse, 0x400, RZ ;  /* 0x00000400aba87810 */ /* 0x040fe40007ffe0ff */
[C---:B------:R-:W-:Y:S01]  /*1420*/  IADD3 R180, R171.reuse, 0x500, RZ ;  /* 0x00000500abb47810 */ /* 0x040fe20007ffe0ff */
[----:B------:R-:W-:Y:S01]  /*1430*/  IMAD.WIDE.U32 R156, R172, 0x8, R204 ;  /* 0x00000008ac9c7825 */ /* 0x000fe200078e00cc */
[C---:B------:R-:W-:Y:S01]  /*1440*/  LEA R68, P1, R166.reuse, UR12, 0x4 ;  /* 0x0000000ca6447c11 */ /* 0x040fe2000f8220ff */
[----:B------:R-:W3:Y:S03]  /*1450*/  LDG.E.128 R52, desc[UR6][R52.64] ;  /* 0x0000000634347981 */ /* 0x000ee6000c1e1d00 */
[----:B------:R-:W-:Y:S01]  /*1460*/  LEA.HI.X R69, R166, UR13, RZ, 0x4, P1 ;  /* 0x0000000da6457c11 */ /* 0x000fe200088f24ff */
[C---:B------:R-:W-:Y:S01]  /*1470*/  IMAD.WIDE.U32 R154, R172.reuse, 0x8, R206 ;  /* 0x00000008ac9a7825 */ /* 0x040fe200078e00ce */
[C---:B------:R-:W-:Y:S01]  /*1480*/  @P0 LEA R150, P1, R171.reuse, R150, 0x4 ;  /* 0x00000096ab960211 */ /* 0x040fe200078220ff */
[----:B------:R-:W3:Y:S03]  /*1490*/  LDG.E.64 R156, desc[UR6][R156.64] ;  /* 0x000000069c9c7981 */ /* 0x000ee6000c1e1b00 */
[----:B------:R-:W-:Y:S01]  /*14a0*/  @P0 LEA.HI.X R151, R171, R151, RZ, 0x4, P1 ;  /* 0x00000097ab970211 */ /* 0x000fe200008f24ff */
[----:B------:R-:W3:Y:S01]  /*14b0*/  LDG.E.64 R154, desc[UR6][R154.64] ;  /* 0x000000069a9a7981 */ /* 0x000ee2000c1e1b00 */
[----:B------:R-:W-:-:S02]  /*14c0*/  @P0 LEA R152, P1, R172, R60, 0x4 ;  /* 0x0000003cac980211 */ /* 0x000fc400078220ff */
[C---:B------:R-:W-:Y:S02]  /*14d0*/  @P0 LEA R60, P2, R173.reuse, R66, 0x4 ;  /* 0x00000042ad3c0211 */ /* 0x040fe400078420ff */
[----:B--2---:R-:W-:Y:S02]  /*14e0*/  MOV R190, R65 ;  /* 0x0000004100be7202 */ /* 0x004fe40000000f00 */
[----:B------:R-:W-:Y:S02]  /*14f0*/  SHF.R.U32.HI R191, RZ, 0x10, R65 ;  /* 0x00000010ffbf7819 */ /* 0x000fe40000011641 */
[----:B----4-:R-:W-:Y:S02]  /*1500*/  MOV R188, R159 ;  /* 0x0000009f00bc7202 */ /* 0x010fe40000000f00 */
[----:B------:R-:W-:Y:S01]  /*1510*/  SHF.R.U32.HI R189, RZ, 0x10, R159 ;  /* 0x00000010ffbd7819 */ /* 0x000fe2000001169f */
[C---:B------:R-:W-:Y:S01]  /*1520*/  IMAD.WIDE.U32 R142, R173.reuse, 0x8, R204 ;  /* 0x00000008ad8e7825 */ /* 0x040fe200078e00cc */
[----:B------:R-:W-:Y:S01]  /*1530*/  @P0 LEA.HI.X R153, R172, R61, RZ, 0x4, P1 ;  /* 0x0000003dac990211 */ /* 0x000fe200008f24ff */
[----:B------:R-:W5:Y:S01]  /*1540*/  @P0 LDG.E.128 R76, desc[UR6][R150.64] ;  /* 0x00000006964c0981 */ /* 0x000f62000c1e1d00 */
[----:B------:R-:W-:-:S02]  /*1550*/  @P0 LEA.HI.X R61, R173, R67, RZ, 0x4, P2 ;  /* 0x00000043ad3d0211 */ /* 0x000fc400010f24ff */
[----:B------:R-:W1:Y:S01]  /*1560*/  @P0 LDC.64 R66, c[0x0][0x2c8] ;  /* 0x0000b200ff420b82 */ /* 0x000e620000000a00 */
[C---:B------:R-:W-:Y:S01]  /*1570*/  @P0 LEA R62, P1, R166.reuse, R62, 0x4 ;  /* 0x0000003ea63e0211 */ /* 0x040fe200078220ff */
[----:B------:R-:W-:Y:S01]  /*1580*/  HADD2.F32 R190, -RZ, R190.H0_H0 ;  /* 0x200000beffbe7230 */ /* 0x000fe20000004100 */
[----:B------:R2:W5:Y:S02]  /*1590*/  @P0 LDG.E.128 R84, desc[UR6][R60.64] ;  /* 0x000000063c540981 */ /* 0x000564000c1e1d00 */
[----:B------:R-:W-:Y:S02]  /*15a0*/  @P0 LEA.HI.X R63, R166, R63, RZ, 0x4, P1 ;  /* 0x0000003fa63f0211 */ /* 0x000fe400008f24ff */
[C---:B0-----:R-:W-:Y:S01]  /*15b0*/  @P0 LEA R162, P1, R168.reuse, R162, 0x4 ;  /* 0x000000a2a8a20211 */ /* 0x041fe200078220ff */
[----:B------:R-:W-:Y:S01]  /*15c0*/  HADD2.F32 R191, -RZ, R191.H0_H0 ;  /* 0x200000bfffbf7230 */ /* 0x000fe20000004100 */
[----:B------:R-:W4:Y:S02]  /*15d0*/  LDG.E.128 R72, desc[UR6][R72.64] ;  /* 0x0000000648487981 */ /* 0x000f24000c1e1d00 */
[----:B------:R-:W-:-:S02]  /*15e0*/  @P0 LEA.HI.X R163, R168, R163, RZ, 0x4, P1 ;  /* 0x000000a3a8a30211 */ /* 0x000fc400008f24ff */
[C---:B--2---:R-:W-:Y:S01]  /*15f0*/  LEA R60, P2, R168.reuse, UR12, 0x4 ;  /* 0x0000000ca83c7c11 */ /* 0x044fe2000f8420ff */
[----:B------:R-:W-:Y:S01]  /*1600*/  HADD2.F32 R188, -RZ, R188.H0_H0 ;  /* 0x200000bcffbc7230 */ /* 0x000fe20000004100 */
[----:B------:R-:W2:Y:S02]  /*1610*/  LDG.E.128 R68, desc[UR6][R68.64] ;  /* 0x0000000644447981 */ /* 0x000ea4000c1e1d00 */
[----:B------:R-:W-:Y:S01]  /*1620*/  LEA.HI.X R61, R168, UR13, RZ, 0x4, P2 ;  /* 0x0000000da83d7c11 */ /* 0x000fe200090f24ff */
[----:B------:R-:W-:Y:S02]  /*1630*/  HADD2.F32 R189, -RZ, R189.H0_H0 ;  /* 0x200000bdffbd7230 */ /* 0x000fe40000004100 */
[----:B------:R-:W-:Y:S01]  /*1640*/  FADD.FTZ R182, R190, R182 ;  /* 0x000000b6beb67221 */ /* 0x000fe20000010000 */
[----:B------:R-:W5:Y:S01]  /*1650*/  @P0 LDG.E.128 R80, desc[UR6][R152.64] ;  /* 0x0000000698500981 */ /* 0x000f62000c1e1d00 */
[----:B-1----:R-:W-:-:S03]  /*1660*/  @P0 LEA R66, P1, R180, R66, 0x4 ;  /* 0x00000042b4420211 */ /* 0x002fc600078220ff */
[----:B------:R0:W5:Y:S01]  /*1670*/  @P0 LDG.E.128 R92, desc[UR6][R162.64] ;  /* 0x00000006a25c0981 */ /* 0x000162000c1e1d00 */
[----:B------:R-:W-:Y:S01]  /*1680*/  @P0 LEA.HI.X R67, R180, R67, RZ, 0x4, P1 ;  /* 0x00000043b4430211 */ /* 0x000fe200008f24ff */
[--C-:B------:R-:W-:Y:S01]  /*1690*/  IMAD.WIDE.U32 R144, R173, 0x8, R206.reuse ;  /* 0x00000008ad907825 */ /* 0x100fe200078e00ce */
[----:B------:R-:W-:Y:S01]  /*16a0*/  ISETP.NE.AND P2, PT, RZ, UR9, PT ;  /* 0x00000009ff007c0c */ /* 0x000fe2000bf45270 */
[----:B------:R-:W2:Y:S04]  /*16b0*/  LDG.E.64 R142, desc[UR6][R142.64] ;  /* 0x000000068e8e7981 */ /* 0x000ea8000c1e1b00 */
[----:B------:R1:W5:Y:S01]  /*16c0*/  @P0 LDG.E.128 R96, desc[UR6][R66.64] ;  /* 0x0000000642600981 */ /* 0x000362000c1e1d00 */
[----:B0-----:R-:W-:Y:S02]  /*16d0*/  MOV R163, R158 ;  /* 0x0000009e00a37202 */ /* 0x001fe40000000f00 */
[----:B---3--:R-:W-:Y:S01]  /*16e0*/  FSEL R208, R208, RZ, !P2 ;  /* 0x000000ffd0d07208 */ /* 0x008fe20005000000 */
[----:B------:R-:W-:Y:S01]  /*16f0*/  IMAD.WIDE.U32 R148, R166, 0x8, R206 ;  /* 0x00000008a6947825 */ /* 0x000fe200078e00ce */
[----:B------:R-:W-:-:S03]  /*1700*/  IADD3 R162, R171, 0x600, RZ ;  /* 0x00000600aba27810 */ /* 0x000fc60007ffe0ff */
[----:B------:R-:W-:Y:S01]  /*1710*/  FADD.FTZ R184, R191, R184 ;  /* 0x000000b8bfb87221 */ /* 0x000fe20000010000 */
[----:B------:R-:W3:Y:S01]  /*1720*/  LDG.E.64 R144, desc[UR6][R144.64] ;  /* 0x0000000690907981 */ /* 0x000ee2000c1e1b00 */
[----:B-1----:R-:W-:Y:S01]  /*1730*/  SHF.R.U64 R66, R158, 0x10, R159 ;  /* 0x000000109e427819 */ /* 0x002fe2000000129f */
[----:B------:R-:W-:Y:S01]  /*1740*/  FADD.FTZ R104, -R208, R104 ;  /* 0x00000068d0687221 */ /* 0x000fe20000010100 */
[----:B------:R-:W-:Y:S01]  /*1750*/  MOV R158, R64 ;  /* 0x00000040009e7202 */ /* 0x000fe20000000f00 */
[----:B------:R-:W-:Y:S01]  /*1760*/  IMAD.WIDE.U32 R146, R166, 0x8, R204 ;  /* 0x00000008a6927825 */ /* 0x000fe200078e00cc */
[----:B------:R-:W-:Y:S01]  /*1770*/  SHF.R.U64 R67, R64, 0x10, R65 ;  /* 0x0000001040437819 */ /* 0x000fe20000001241 */
[----:B------:R-:W5:Y:S02]  /*1780*/  @P0 LDG.E.128 R88, desc[UR6][R62.64] ;  /* 0x000000063e580981 */ /* 0x000f64000c1e1d00 */
[----:B------:R-:W-:Y:S02]  /*1790*/  HADD2.F32 R64, -RZ, R158.H0_H0 ;  /* 0x2000009eff407230 */ /* 0x000fe40000004100 */
[----:B------:R-:W-:-:S02]  /*17a0*/  HADD2.F32 R197, -RZ, R163.H0_H0 ;  /* 0x200000a3ffc57230 */ /* 0x000fc40000004100 */
[----:B------:R-:W-:Y:S01]  /*17b0*/  FMUL.FTZ R163, R170, R104 ;  /* 0x00000068aaa37220 */ /* 0x000fe20000410000 */
[----:B------:R-:W-:Y:S01]  /*17c0*/  FADD.FTZ R105, -R208, R105 ;  /* 0x00000069d0697221 */ /* 0x000fe20000010100 */
[----:B------:R-:W-:Y:S01]  /*17d0*/  FMUL.FTZ R65, R193, R64 ;  /* 0x00000040c1417220 */ /* 0x000fe20000410000 */
[----:B------:R-:W-:Y:S01]  /*17e0*/  HADD2.F32 R199, -RZ, R66.H0_H0 ;  /* 0x20000042ffc77230 */ /* 0x000fe20000004100 */
[----:B------:R-:W4:Y:S01]  /*17f0*/  LDL R193, [R1+0x60] ;  /* 0x0000600001c17983 */ /* 0x000f220000100800 */
[----:B------:R-:W-:Y:S01]  /*1800*/  FADD.FTZ R43, R197, R43 ;  /* 0x0000002bc52b7221 */ /* 0x000fe20000010000 */
[-C--:B------:R-:W-:Y:S01]  /*1810*/  FFMA.FTZ R123, R163, R197.reuse, R123 ;  /* 0x000000c5a37b7223 */ /* 0x080fe2000001007b */
[----:B------:R-:W-:Y:S01]  /*1820*/  FFMA.FTZ R197, R192, R197, R65 ;  /* 0x000000c5c0c57223 */ /* 0x000fe20000010041 */
[----:B------:R-:W-:Y:S01]  /*1830*/  @P0 LEA R160, P1, R162, R160, 0x4 ;  /* 0x000000a0a2a00211 */ /* 0x000fe200078220ff */
[----:B------:R-:W2:Y:S01]  /*1840*/  LDL R192, [R1+0x64] ;  /* 0x0000640001c07983 */ /* 0x000ea20000100800 */
[----:B------:R-:W-:-:S02]  /*1850*/  HADD2.F32 R104, -RZ, R67.H0_H0 ;  /* 0x20000043ff687230 */ /* 0x000fc40000004100 */
[----:B------:R-:W-:Y:S01]  /*1860*/  FMUL.FTZ R198, R170, R105 ;  /* 0x00000069aac67220 */ /* 0x000fe20000410000 */
[----:B------:R-:W-:Y:S01]  /*1870*/  FADD.FTZ R124, R199, R124 ;  /* 0x0000007cc77c7221 */ /* 0x000fe20000010000 */
[C---:B------:R-:W-:Y:S01]  /*1880*/  FADD.FTZ R106, -R208.reuse, R106 ;  /* 0x0000006ad06a7221 */ /* 0x040fe20000010100 */
[----:B------:R-:W-:Y:S01]  /*1890*/  FADD.FTZ R107, -R208, R107 ;  /* 0x0000006bd06b7221 */ /* 0x000fe20000010100 */
[----:B------:R-:W-:Y:S01]  /*18a0*/  FMUL.FTZ R105, R200, R104 ;  /* 0x00000068c8697220 */ /* 0x000fe20000410000 */
[----:B------:R-:W-:Y:S01]  /*18b0*/  FFMA.FTZ R44, R198, R199, R44 ;  /* 0x000000c7c62c7223 */ /* 0x000fe2000001002c */
[----:B------:R-:W-:-:S04]  /*18c0*/  IMAD.WIDE.U32 R152, R168, 0x8, R206 ;  /* 0x00000008a8987825 */ /* 0x000fc800078e00ce */
[----:B------:R-:W-:-:S04]  /*18d0*/  IMAD.WIDE.U32 R150, R168, 0x8, R204 ;  /* 0x00000008a8967825 */ /* 0x000fc800078e00cc */
[----:B------:R-:W-:Y:S01]  /*18e0*/  FFMA.FTZ R199, R196, R199, R105 ;  /* 0x000000c7c4c77223 */ /* 0x000fe20000010069 */
[----:B------:R-:W-:Y:S01]  /*18f0*/  @P0 LEA.HI.X R161, R162, R161, RZ, 0x4, P1 ;  /* 0x000000a1a2a10211 */ /* 0x000fe200008f24ff */
[----:B------:R-:W3:Y:S01]  /*1900*/  LDL R196, [R1+0x58] ;  /* 0x0000580001c47983 */ /* 0x000ee20000100800 */
[C---:B------:R-:W-:Y:S01]  /*1910*/  FMUL.FTZ R201, R170.reuse, R106 ;  /* 0x0000006aaac97220 */ /* 0x040fe20000410000 */
[-C--:B------:R-:W-:Y:S01]  /*1920*/  FMUL.FTZ R200, R195, R190.reuse ;  /* 0x000000bec3c87220 */ /* 0x080fe20000410000 */
[----:B------:R-:W-:Y:S01]  /*1930*/  FMUL.FTZ R203, R170, R107 ;  /* 0x0000006baacb7220 */ /* 0x000fe20000410000 */
[----:B------:R0:W5:Y:S01]  /*1940*/  @P0 LDG.E.128 R100, desc[UR6][R160.64] ;  /* 0x00000006a0640981 */ /* 0x000162000c1e1d00 */
[----:B------:R-:W-:Y:S01]  /*1950*/  FFMA.FTZ R5, R201, R190, R5 ;  /* 0x000000bec9057223 */ /* 0x000fe20000010005 */
[----:B------:R-:W-:Y:S01]  /*1960*/  FFMA.FTZ R200, R194, R188, R200 ;  /* 0x000000bcc2c87223 */ /* 0x000fe200000100c8 */
[----:B------:R-:W-:Y:S01]  /*1970*/  MOV R106, R156 ;  /* 0x0000009c006a7202 */ /* 0x000fe20000000f00 */
[----:B------:R-:W-:Y:S01]  /*1980*/  IMAD.WIDE.U32 R158, R180, 0x8, R204 ;  /* 0x00000008b49e7825 */ /* 0x000fe200078e00cc */
[----:B------:R-:W-:-:S03]  /*1990*/  SHF.R.U64 R190, R156, 0x10, R157 ;  /* 0x000000109cbe7819 */ /* 0x000fc6000000129d */
[----:B------:R-:W-:Y:S01]  /*19a0*/  FADD.FTZ R121, R188, R121 ;  /* 0x00000079bc797221 */ /* 0x000fe20000010000 */
[----:B------:R-:W-:Y:S01]  /*19b0*/  SHF.R.U32.HI R194, RZ, 0x10, R157 ;  /* 0x00000010ffc27819 */ /* 0x000fe2000001169d */
[----:B------:R-:W-:Y:S01]  /*19c0*/  FFMA.FTZ R4, R203, R191, R4 ;  /* 0x000000bfcb047223 */ /* 0x000fe20000010004 */
[----:B------:R-:W-:Y:S01]  /*19d0*/  FADD.FTZ R53, -R208, R53 ;  /* 0x00000035d0357221 */ /* 0x000fe20000010100 */
[----:B0-----:R-:W-:Y:S01]  /*19e0*/  IMAD.WIDE.U32 R160, R180, 0x8, R206 ;  /* 0x00000008b4a07825 */ /* 0x001fe200078e00ce */
[----:B------:R-:W-:-:S03]  /*19f0*/  MOV R107, R154 ;  /* 0x0000009a006b7202 */ /* 0x000fc60000000f00 */
[C---:B------:R-:W-:Y:S01]  /*1a00*/  FADD.FTZ R54, -R208.reuse, R54 ;  /* 0x00000036d0367221 */ /* 0x040fe20000010100 */
[----:B------:R-:W-:Y:S01]  /*1a10*/  SHF.R.U32.HI R195, RZ, 0x10, R155 ;  /* 0x00000010ffc37819 */ /* 0x000fe2000001169b */
[----:B------:R-:W-:Y:S01]  /*1a20*/  FADD.FTZ R122, R189, R122 ;  /* 0x0000007abd7a7221 */ /* 0x000fe20000010000 */
[----:B------:R-:W-:Y:S01]  /*1a30*/  FADD.FTZ R55, -R208, R55 ;  /* 0x00000037d0377221 */ /* 0x000fe20000010100 */
[----:B------:R-:W3:Y:S04]  /*1a40*/  LDG.E.64 R146, desc[UR6][R146.64] ;  /* 0x0000000692927981 */ /* 0x000ee8000c1e1b00 */
[----:B------:R-:W3:Y:S04]  /*1a50*/  LDG.E.64 R148, desc[UR6][R148.64] ;  /* 0x0000000694947981 */ /* 0x000ee8000c1e1b00 */
[----:B------:R-:W3:Y:S01]  /*1a60*/  LDG.E.128 R60, desc[UR6][R60.64] ;  /* 0x000000063c3c7981 */ /* 0x000ee2000c1e1d00 */
[----:B----4-:R-:W-:Y:S01]  /*1a70*/  FMUL.FTZ R202, R193, R191 ;  /* 0x000000bfc1ca7220 */ /* 0x010fe20000410000 */
[----:B------:R-:W-:Y:S01]  /*1a80*/  FFMA.FTZ R41, R201, R188, R41 ;  /* 0x000000bcc9297223 */ /* 0x000fe20000010029 */
[----:B------:R-:W-:-:S02]  /*1a90*/  HADD2.F32 R190, -RZ, R190.H0_H0 ;  /* 0x200000beffbe7230 */ /* 0x000fc40000004100 */
[-C--:B------:R-:W-:Y:S01]  /*1aa0*/  FFMA.FTZ R42, R203, R189.reuse, R42 ;  /* 0x000000bdcb2a7223 */ /* 0x080fe2000001002a */
[----:B------:R-:W-:Y:S02]  /*1ab0*/  HADD2.F32 R194, -RZ, R194.H0_H0 ;  /* 0x200000c2ffc27230 */ /* 0x000fe40000004100 */
[----:B--2---:R-:W-:Y:S01]  /*1ac0*/  FFMA.FTZ R202, R192, R189, R202 ;  /* 0x000000bdc0ca7223 */ /* 0x004fe200000100ca */
[----:B------:R-:W-:Y:S01]  /*1ad0*/  MOV R192, R157 ;  /* 0x0000009d00c07202 */ /* 0x000fe20000000f00 */
[----:B------:R-:W-:-:S04]  /*1ae0*/  IMAD.WIDE.U32 R156, R162, 0x8, R206 ;  /* 0x00000008a29c7825 */ /* 0x000fc800078e00ce */
[----:B------:R-:W-:Y:S01]  /*1af0*/  FADD.FTZ R72, -R208, R72 ;  /* 0x00000048d0487221 */ /* 0x000fe20000010100 */
[----:B------:R-:W2:Y:S01]  /*1b00*/  LDL R206, [R1+0x40] ;  /* 0x0000400001ce7983 */ /* 0x000ea20000100800 */
[----:B------:R-:W-:Y:S02]  /*1b10*/  SHF.R.U64 R191, R154, 0x10, R155 ;  /* 0x000000109abf7819 */ /* 0x000fe4000000129b */
[----:B------:R-:W-:Y:S01]  /*1b20*/  MOV R193, R155 ;  /* 0x0000009b00c17202 */ /* 0x000fe20000000f00 */
[----:B------:R-:W-:Y:S01]  /*1b30*/  IMAD.WIDE.U32 R154, R162, 0x8, R204 ;  /* 0x00000008a29a7825 */ /* 0x000fe200078e00cc */
[----:B------:R-:W4:Y:S04]  /*1b40*/  LDL R207, [R1+0x4c] ;  /* 0x00004c0001cf7983 */ /* 0x000f280000100800 */
[----:B------:R-:W4:Y:S04]  /*1b50*/  LDL R204, [R1+0x44] ;  /* 0x0000440001cc7983 */ /* 0x000f280000100800 */
[----:B------:R-:W4:Y:S01]  /*1b60*/  LDL R205, [R1+0x38] ;  /* 0x0000380001cd7983 */ /* 0x000f220000100800 */
[----:B------:R-:W-:Y:S01]  /*1b70*/  FADD.FTZ R188, -R208, R52 ;  /* 0x00000034d0bc7221 */ /* 0x000fe20000010100 */
[----:B------:R-:W-:-:S02]  /*1b80*/  HADD2.F32 R52, -RZ, R107.H0_H0 ;  /* 0x2000006bff347230 */ /* 0x000fc40000004100 */
[----:B------:R-:W-:Y:S01]  /*1b90*/  FADD.FTZ R120, R190, R120 ;  /* 0x00000078be787221 */ /* 0x000fe20000010000 */
[----:B------:R-:W-:Y:S02]  /*1ba0*/  HADD2.F32 R189, -RZ, R106.H0_H0 ;  /* 0x2000006affbd7230 */ /* 0x000fe40000004100 */
[----:B------:R-:W-:Y:S01]  /*1bb0*/  FMUL.FTZ R188, R170, R188 ;  /* 0x000000bcaabc7220 */ /* 0x000fe20000410000 */
[----:B------:R-:W-:Y:S02]  /*1bc0*/  HADD2.F32 R192, -RZ, R192.H0_H0 ;  /* 0x200000c0ffc07230 */ /* 0x000fe40000004100 */
[-C--:B---3--:R-:W-:Y:S01]  /*1bd0*/  FMUL.FTZ R196, R196, R52.reuse ;  /* 0x00000034c4c47220 */ /* 0x088fe20000410000 */
[----:B------:R-:W-:Y:S01]  /*1be0*/  FADD.FTZ R179, R52, R179 ;  /* 0x000000b334b37221 */ /* 0x000fe20000010000 */
[----:B------:R-:W-:Y:S01]  /*1bf0*/  FFMA.FTZ R7, R188, R52, R7 ;  /* 0x00000034bc077223 */ /* 0x000fe20000010007 */
[----:B------:R-:W-:Y:S02]  /*1c00*/  HADD2.F32 R52, -RZ, R191.H0_H0 ;  /* 0x200000bfff347230 */ /* 0x000fe40000004100 */
[----:B------:R-:W-:Y:S01]  /*1c10*/  FMUL.FTZ R191, R170, R53 ;  /* 0x00000035aabf7220 */ /* 0x000fe20000410000 */
[C---:B------:R-:W-:Y:S01]  /*1c20*/  FADD.FTZ R73, -R208.reuse, R73 ;  /* 0x00000049d0497221 */ /* 0x040fe20000010100 */
[----:B------:R-:W-:Y:S01]  /*1c30*/  FADD.FTZ R74, -R208, R74 ;  /* 0x0000004ad04a7221 */ /* 0x000fe20000010100 */
[----:B------:R-:W-:Y:S01]  /*1c40*/  FADD.FTZ R118, R194, R118 ;  /* 0x00000076c2767221 */ /* 0x000fe20000010000 */
[-C--:B------:R-:W-:Y:S01]  /*1c50*/  FMUL.FTZ R53, R211, R52.reuse ;  /* 0x00000034d3357220 */ /* 0x080fe20000410000 */
[----:B------:R-:W-:Y:S01]  /*1c60*/  FADD.FTZ R181, R52, R181 ;  /* 0x000000b534b57221 */ /* 0x000fe20000010000 */
[----:B------:R-:W-:Y:S01]  /*1c70*/  FFMA.FTZ R6, R191, R52, R6 ;  /* 0x00000034bf067223 */ /* 0x000fe20000010006 */
[----:B------:R-:W-:-:S02]  /*1c80*/  HADD2.F32 R52, -RZ, R193.H0_H0 ;  /* 0x200000c1ff347230 */ /* 0x000fc40000004100 */
[----:B------:R-:W-:Y:S01]  /*1c90*/  FMUL.FTZ R193, R170, R54 ;  /* 0x00000036aac17220 */ /* 0x000fe20000410000 */
[-C--:B------:R-:W-:Y:S01]  /*1ca0*/  FFMA.FTZ R40, R191, R190.reuse, R40 ;  /* 0x000000bebf287223 */ /* 0x080fe20000010028 */
[----:B------:R-:W-:Y:S01]  /*1cb0*/  FFMA.FTZ R190, R210, R190, R53 ;  /* 0x000000bed2be7223 */ /* 0x000fe20000010035 */
[----:B------:R-:W-:Y:S01]  /*1cc0*/  FADD.FTZ R119, R189, R119 ;  /* 0x00000077bd777221 */ /* 0x000fe20000010000 */
[-C--:B------:R-:W-:Y:S01]  /*1cd0*/  FMUL.FTZ R53, R209, R52.reuse ;  /* 0x00000034d1357220 */ /* 0x080fe20000410000 */
[----:B------:R-:W-:Y:S01]  /*1ce0*/  FADD.FTZ R177, R52, R177 ;  /* 0x000000b134b17221 */ /* 0x000fe20000010000 */
[C---:B------:R-:W-:Y:S01]  /*1cf0*/  FFMA.FTZ R9, R193.reuse, R52, R9 ;  /* 0x00000034c1097223 */ /* 0x040fe20000010009 */
[----:B------:R-:W-:Y:S02]  /*1d00*/  HADD2.F32 R52, -RZ, R195.H0_H0 ;  /* 0x200000c3ff347230 */ /* 0x000fe40000004100 */
[-C--:B------:R-:W-:Y:S01]  /*1d10*/  FFMA.FTZ R39, R188, R189.reuse, R39 ;  /* 0x000000bdbc277223 */ /* 0x080fe20000010027 */
[----:B------:R-:W-:Y:S01]  /*1d20*/  FFMA.FTZ R189, R212, R189, R196 ;  /* 0x000000bdd4bd7223 */ /* 0x000fe200000100c4 */
[----:B------:R-:W-:Y:S01]  /*1d30*/  FMUL.FTZ R196, R170, R55 ;  /* 0x00000037aac47220 */ /* 0x000fe20000410000 */
[----:B------:R-:W-:Y:S01]  /*1d40*/  SHF.R.U64 R54, R142, 0x10, R143 ;  /* 0x000000108e367819 */ /* 0x000fe2000000128f */
[----:B------:R-:W3:Y:S01]  /*1d50*/  LDL R211, [R1+0x30] ;  /* 0x0000300001d37983 */ /* 0x000ee20000100800 */
[----:B------:R-:W-:Y:S01]  /*1d60*/  FADD.FTZ R117, R192, R117 ;  /* 0x00000075c0757221 */ /* 0x000fe20000010000 */
[----:B------:R-:W-:Y:S01]  /*1d70*/  FFMA.FTZ R37, R193, R192, R37 ;  /* 0x000000c0c1257223 */ /* 0x000fe20000010025 */
[----:B------:R-:W-:Y:S01]  /*1d80*/  FADD.FTZ R178, R52, R178 ;  /* 0x000000b234b27221 */ /* 0x000fe20000010000 */
[----:B------:R-:W3:Y:S01]  /*1d90*/  LDL R209, [R1+0x28] ;  /* 0x0000280001d17983 */ /* 0x000ee20000100800 */
[----:B------:R-:W-:-:S03]  /*1da0*/  FFMA.FTZ R8, R196, R52, R8 ;  /* 0x00000034c4087223 */ /* 0x000fc60000010008 */
[----:B------:R-:W3:Y:S01]  /*1db0*/  LDL R210, [R1+0x34] ;  /* 0x0000340001d27983 */ /* 0x000ee20000100800 */
[----:B------:R-:W-:-:S03]  /*1dc0*/  FADD.FTZ R75, -R208, R75 ;  /* 0x0000004bd04b7221 */ /* 0x000fc60000010100 */
[----:B------:R-:W3:Y:S04]  /*1dd0*/  LDL R212, [R1+0x1c] ;  /* 0x00001c0001d47983 */ /* 0x000ee80000100800 */
[----:B------:R-:W3:Y:S04]  /*1de0*/  LDG.E.64 R150, desc[UR6][R150.64] ;  /* 0x0000000696967981 */ /* 0x000ee8000c1e1b00 */
[----:B------:R-:W3:Y:S01]  /*1df0*/  LDG.E.64 R152, desc[UR6][R152.64] ;  /* 0x0000000698987981 */ /* 0x000ee2000c1e1b00 */
[----:B------:R-:W-:Y:S01]  /*1e00*/  FADD.FTZ R185, R64, R185 ;  /* 0x000000b940b97221 */ /* 0x000fe20000010000 */
[----:B------:R-:W-:-:S02]  /*1e10*/  FFMA.FTZ R20, R163, R64, R20 ;  /* 0x00000040a3147223 */ /* 0x000fc40000010014 */
[----:B------:R-:W3:Y:S04]  /*1e20*/  LDG.E.64 R160, desc[UR6][R160.64] ;  /* 0x00000006a0a07981 */ /* 0x000ee8000c1e1b00 */
[----:B------:R-:W3:Y:S01]  /*1e30*/  LDG.E.64 R158, desc[UR6][R158.64] ;  /* 0x000000069e9e7981 */ /* 0x000ee2000c1e1b00 */
[----:B------:R-:W-:Y:S01]  /*1e40*/  FADD.FTZ R186, R104, R186 ;  /* 0x000000ba68ba7221 */ /* 0x000fe20000010000 */
[----:B------:R-:W-:Y:S02]  /*1e50*/  FFMA.FTZ R3, R198, R104, R3 ;  /* 0x00000068c6037223 */ /* 0x000fe40000010003 */
[----:B------:R-:W3:Y:S04]  /*1e60*/  LDG.E.64 R156, desc[UR6][R156.64] ;  /* 0x000000069c9c7981 */ /* 0x000ee8000c1e1b00 */
[----:B------:R-:W3:Y:S01]  /*1e70*/  LDG.E.64 R154, desc[UR6][R154.64] ;  /* 0x000000069a9a7981 */ /* 0x000ee2000c1e1b00 */
[----:B--2---:R-:W-:Y:S01]  /*1e80*/  FMUL.FTZ R195, R206, R52 ;  /* 0x00000034cec37220 */ /* 0x004fe20000410000 */
[----:B------:R-:W-:-:S02]  /*1e90*/  MOV R52, R143 ;  /* 0x0000008f00347202 */ /* 0x000fc40000000f00 */
[----:B------:R-:W2:Y:S01]  /*1ea0*/  LDL R206, [R1+0x3c] ;  /* 0x00003c0001ce7983 */ /* 0x000ea20000100800 */
[----:B----4-:R-:W-:Y:S01]  /*1eb0*/  FFMA.FTZ R192, R207, R192, R53 ;  /* 0x000000c0cfc07223 */ /* 0x010fe20000010035 */
[----:B------:R-:W-:Y:S01]  /*1ec0*/  FFMA.FTZ R195, R204, R194, R195 ;  /* 0x000000c2ccc37223 */ /* 0x000fe200000100c3 */
[----:B------:R-:W-:Y:S01]  /*1ed0*/  MOV R204, R142 ;  /* 0x0000008e00cc7202 */ /* 0x000fe20000000f00 */
[----:B------:R-:W4:Y:S01]  /*1ee0*/  LDL R207, [R1+0x2c] ;  /* 0x00002c0001cf7983 */ /* 0x000f220000100800 */
[----:B------:R-:W-:Y:S02]  /*1ef0*/  MOV R142, R144 ;  /* 0x00000090008e7202 */ /* 0x000fe40000000f00 */
[----:B------:R-:W-:Y:S02]  /*1f00*/  SHF.R.U32.HI R53, RZ, 0x10, R143 ;  /* 0x00000010ff357819 */ /* 0x000fe4000001168f */
[----:B------:R-:W-:Y:S01]  /*1f10*/  SHF.R.U64 R143, R144, 0x10, R145 ;  /* 0x00000010908f7819 */ /* 0x000fe20000001291 */
[----:B------:R-:W-:-:S02]  /*1f20*/  HADD2.F32 R144, -RZ, R142.H0_H0 ;  /* 0x2000008eff907230 */ /* 0x000fc40000004100 */
[----:B------:R-:W-:-:S03]  /*1f30*/  FMUL.FTZ R142, R170, R72 ;  /* 0x00000048aa8e7220 */ /* 0x000fc60000410000 */
[-C--:B------:R-:W-:Y:S02]  /*1f40*/  FMUL.FTZ R72, R205, R144.reuse ;  /* 0x00000090cd487220 */ /* 0x080fe40000410000 */
[----:B------:R-:W4:Y:S01]  /*1f50*/  LDL R205, [R1+0x20] ;  /* 0x0000200001cd7983 */ /* 0x000f220000100800 */
[----:B------:R-:W-:Y:S01]  /*1f60*/  MOV R55, R145 ;  /* 0x0000009100377202 */ /* 0x000fe20000000f00 */
[----:B------:R-:W-:Y:S01]  /*1f70*/  FADD.FTZ R175, R144, R175 ;  /* 0x000000af90af7221 */ /* 0x000fe20000010000 */
[----:B------:R-:W-:Y:S01]  /*1f80*/  FFMA.FTZ R11, R142, R144, R11 ;  /* 0x000000908e0b7223 */ /* 0x000fe2000001000b */
[----:B------:R-:W-:Y:S02]  /*1f90*/  HADD2.F32 R144, -RZ, R143.H0_H0 ;  /* 0x2000008fff907230 */ /* 0x000fe40000004100 */
[----:B------:R-:W-:Y:S01]  /*1fa0*/  FMUL.FTZ R143, R170, R73 ;  /* 0x00000049aa8f7220 */ /* 0x000fe20000410000 */
[----:B------:R-:W-:Y:S02]  /*1fb0*/  HADD2.F32 R55, -RZ, R55.H0_H0 ;  /* 0x20000037ff377230 */ /* 0x000fe40000004100 */
[----:B------:R-:W-:Y:S01]  /*1fc0*/  FFMA.FTZ R38, R196, R194, R38 ;  /* 0x000000c2c4267223 */ /* 0x000fe20000010026 */
[----:B------:R-:W-:Y:S01]  /*1fd0*/  HADD2.F32 R204, -RZ, R204.H0_H0 ;  /* 0x200000ccffcc7230 */ /* 0x000fe20000004100 */
[----:B------:R-:W-:Y:S01]  /*1fe0*/  SHF.R.U32.HI R194, RZ, 0x10, R145 ;  /* 0x00000010ffc27819 */ /* 0x000fe20000011691 */
[----:B------:R-:W-:Y:S01]  /*1ff0*/  FADD.FTZ R176, R144, R176 ;  /* 0x000000b090b07221 */ /* 0x000fe20000010000 */
[----:B------:R-:W-:Y:S01]  /*2000*/  FFMA.FTZ R10, R143, R144, R10 ;  /* 0x000000908f0a7223 */ /* 0x000fe2000001000a */
[----:B------:R-:W-:-:S02]  /*2010*/  HADD2.F32 R52, -RZ, R52.H0_H0 ;  /* 0x20000034ff347230 */ /* 0x000fc40000004100 */
[----:B------:R-:W-:Y:S01]  /*2020*/  FMUL.FTZ R145, R170, R74 ;  /* 0x0000004aaa917220 */ /* 0x000fe20000410000 */
[----:B---3--:R-:W-:Y:S02]  /*2030*/  FMUL.FTZ R73, R211, R144 ;  /* 0x00000090d3497220 */ /* 0x008fe40000410000 */
[----:B------:R-:W-:Y:S01]  /*2040*/  FADD.FTZ R113, R52, R113 ;  /* 0x0000007134717221 */ /* 0x000fe20000010000 */
[----:B------:R-:W-:Y:S01]  /*2050*/  FFMA.FTZ R33, R145, R52, R33 ;  /* 0x0000003491217223 */ /* 0x000fe20000010021 */
[----:B--2---:R-:W-:Y:S01]  /*2060*/  FFMA.FTZ R72, R206, R204, R72 ;  /* 0x000000ccce487223 */ /* 0x004fe20000010048 */
[----:B------:R-:W-:Y:S01]  /*2070*/  FMUL.FTZ R144, R209, R55 ;  /* 0x00000037d1907220 */ /* 0x000fe20000410000 */
[----:B------:R-:W2:Y:S01]  /*2080*/  LDL R206, [R1+0x24] ;  /* 0x0000240001ce7983 */ /* 0x000ea20000100800 */
[----:B------:R-:W-:Y:S02]  /*2090*/  HADD2.F32 R54, -RZ, R54.H0_H0 ;  /* 0x20000036ff367230 */ /* 0x000fe40000004100 */
[----:B------:R-:W-:Y:S01]  /*20a0*/  FADD.FTZ R115, R204, R115 ;  /* 0x00000073cc737221 */ /* 0x000fe20000010000 */
[----:B------:R-:W-:-:S02]  /*20b0*/  HADD2.F32 R53, -RZ, R53.H0_H0 ;  /* 0x20000035ff357230 */ /* 0x000fc40000004100 */
[----:B------:R-:W-:Y:S01]  /*20c0*/  FFMA.FTZ R35, R142, R204, R35 ;  /* 0x000000cc8e237223 */ /* 0x000fe20000010023 */
[----:B------:R-:W3:Y:S01]  /*20d0*/  LDL R211, [R1+0x10] ;  /* 0x0000100001d37983 */ /* 0x000ee20000100800 */
[----:B----4-:R-:W-:Y:S01]  /*20e0*/  FFMA.FTZ R144, R207, R52, R144 ;  /* 0x00000034cf907223 */ /* 0x010fe20000010090 */
[----:B------:R-:W-:Y:S02]  /*20f0*/  HADD2.F32 R52, -RZ, R194.H0_H0 ;  /* 0x200000c2ff347230 */ /* 0x000fe40000004100 */
[----:B------:R-:W-:Y:S01]  /*2100*/  FMUL.FTZ R194, R170, R75 ;  /* 0x0000004baac27220 */ /* 0x000fe20000410000 */
[----:B------:R-:W-:Y:S01]  /*2110*/  FADD.FTZ R116, R54, R116 ;  /* 0x0000007436747221 */ /* 0x000fe20000010000 */
[-C--:B------:R-:W-:Y:S01]  /*2120*/  FFMA.FTZ R36, R143, R54.reuse, R36 ;  /* 0x000000368f247223 */ /* 0x080fe20000010024 */
[----:B------:R-:W-:Y:S01]  /*2130*/  FFMA.FTZ R73, R210, R54, R73 ;  /* 0x00000036d2497223 */ /* 0x000fe20000010049 */
[----:B------:R-:W-:Y:S01]  /*2140*/  MOV R204, R146 ;  /* 0x0000009200cc7202 */ /* 0x000fe20000000f00 */
[----:B------:R-:W-:Y:S01]  /*2150*/  FADD.FTZ R114, R53, R114 ;  /* 0x0000007235727221 */ /* 0x000fe20000010000 */
[----:B------:R-:W4:Y:S04]  /*2160*/  LDL R209, [R1+0x8] ;  /* 0x0000080001d17983 */ /* 0x000f280000100800 */
[----:B------:R-:W4:Y:S01]  /*2170*/  LDL R207, [R1+0xc] ;  /* 0x00000c0001cf7983 */ /* 0x000f220000100800 */
[----:B------:R-:W-:-:S03]  /*2180*/  FMUL.FTZ R75, R205, R52 ;  /* 0x00000034cd4b7220 */ /* 0x000fc60000410000 */
[----:B------:R-:W3:Y:S01]  /*2190*/  LDL R205, [R1+0x18] ;  /* 0x0000180001cd7983 */ /* 0x000ee20000100800 */
[----:B------:R-:W-:Y:S02]  /*21a0*/  SHF.R.U64 R54, R146, 0x10, R147 ;  /* 0x0000001092367819 */ /* 0x000fe40000001293 */
[----:B------:R-:W-:Y:S01]  /*21b0*/  MOV R146, R148 ;  /* 0x0000009400927202 */ /* 0x000fe20000000f00 */
[----:B------:R-:W-:Y:S01]  /*21c0*/  FFMA.FTZ R34, R194, R53, R34 ;  /* 0x00000035c2227223 */ /* 0x000fe20000010022 */
[----:B------:R-:W-:Y:S01]  /*21d0*/  FADD.FTZ R174, R52, R174 ;  /* 0x000000ae34ae7221 */ /* 0x000fe20000010000 */
[----:B------:R-:W-:Y:S01]  /*21e0*/  FFMA.FTZ R12, R194, R52, R12 ;  /* 0x00000034c20c7223 */ /* 0x000fe2000001000c */
[----:B------:R-:W-:Y:S01]  /*21f0*/  MOV R52, R147 ;  /* 0x0000009300347202 */ /* 0x000fe20000000f00 */
[----:B------:R-:W4:Y:S01]  /*2200*/  LDL R210, [R1+0x14] ;  /* 0x0000140001d27983 */ /* 0x000f220000100800 */
[----:B------:R-:W-:-:S04]  /*2210*/  LEA R64, P1, R180, UR12, 0x4 ;  /* 0x0000000cb4407c11 */ /* 0x000fc8000f8220ff */
[----:B------:R-:W-:-:S06]  /*2220*/  LEA.HI.X R65, R180, UR13, RZ, 0x4, P1 ;  /* 0x0000000db4417c11 */ /* 0x000fcc00088f24ff */
[----:B------:R-:W4:Y:S01]  /*2230*/  LDG.E.128 R64, desc[UR6][R64.64] ;  /* 0x0000000640407981 */ /* 0x000f22000c1e1d00 */
[----:B------:R-:W-:-:S04]  /*2240*/  LEA R104, P1, R162, UR12, 0x4 ;  /* 0x0000000ca2687c11 */ /* 0x000fc8000f8220ff */
[----:B------:R-:W-:-:S06]  /*2250*/  LEA.HI.X R105, R162, UR13, RZ, 0x4, P1 ;  /* 0x0000000da2697c11 */ /* 0x000fcc00088f24ff */
[----:B------:R-:W4:Y:S01]  /*2260*/  LDG.E.128 R104, desc[UR6][R104.64] ;  /* 0x0000000668687981 */ /* 0x000f22000c1e1d00 */
[----:B--2---:R-:W-:Y:S01]  /*2270*/  FFMA.FTZ R75, R206, R53, R75 ;  /* 0x00000035ce4b7223 */ /* 0x004fe2000001004b */
[----:B------:R-:W-:Y:S02]  /*2280*/  SHF.R.U32.HI R53, RZ, 0x10, R147 ;  /* 0x00000010ff357819 */ /* 0x000fe40000011693 */
[----:B------:R-:W2:Y:S01]  /*2290*/  LDL R206, [R1] ;  /* 0x0000000001ce7983 */ /* 0x000ea20000100800 */
[----:B------:R-:W-:Y:S01]  /*22a0*/  SHF.R.U64 R147, R148, 0x10, R149 ;  /* 0x0000001094937819 */ /* 0x000fe20000001295 */
[----:B------:R-:W-:-:S05]  /*22b0*/  HADD2.F32 R148, -RZ, R146.H0_H0 ;  /* 0x20000092ff947230 */ /* 0x000fca0000004100 */
[----:B---3--:R-:W-:Y:S02]  /*22c0*/  FMUL.FTZ R146, R205, R148 ;  /* 0x00000094cd927220 */ /* 0x008fe40000410000 */
[----:B------:R-:W3:Y:S01]  /*22d0*/  LDL R205, [R1+0x4] ;  /* 0x0000040001cd7983 */ /* 0x000ee20000100800 */
[----:B------:R-:W-:-:S04]  /*22e0*/  FADD.FTZ R68, -R208, R68 ;  /* 0x00000044d0447221 */ /* 0x000fc80000010100 */
[----:B------:R-:W-:Y:S01]  /*22f0*/  FMUL.FTZ R68, R170, R68 ;  /* 0x00000044aa447220 */ /* 0x000fe20000410000 */
[----:B------:R-:W-:Y:S01]  /*2300*/  FADD.FTZ R217, R148, R217 ;  /* 0x000000d994d97221 */ /* 0x000fe20000010000 */
[----:B------:R-:W-:Y:S01]  /*2310*/  FADD.FTZ R169, R55, R169 ;  /* 0x000000a937a97221 */ /* 0x000fe20000010000 */
[----:B------:R-:W-:Y:S01]  /*2320*/  FFMA.FTZ R13, R145, R55, R13 ;  /* 0x00000037910d7223 */ /* 0x000fe2000001000d */
[----:B------:R-:W-:Y:S01]  /*2330*/  FFMA.FTZ R15, R68, R148, R15 ;  /* 0x00000094440f7223 */ /* 0x000fe2000001000f */
[----:B------:R-:W-:Y:S01]  /*2340*/  HADD2.F32 R148, -RZ, R147.H0_H0 ;  /* 0x20000093ff947230 */ /* 0x000fe20000004100 */
[----:B------:R-:W-:Y:S01]  /*2350*/  MOV R55, R149 ;  /* 0x0000009500377202 */ /* 0x000fe20000000f00 */
[----:B------:R-:W-:Y:S01]  /*2360*/  FADD.FTZ R69, -R208, R69 ;  /* 0x00000045d0457221 */ /* 0x000fe20000010100 */
[----:B------:R-:W-:Y:S01]  /*2370*/  SHF.R.U32.HI R74, RZ, 0x10, R149 ;  /* 0x00000010ff4a7819 */ /* 0x000fe20000011695 */
[----:B------:R-:W-:Y:S02]  /*2380*/  HADD2.F32 R204, -RZ, R204.H0_H0 ;  /* 0x200000ccffcc7230 */ /* 0x000fe40000004100 */
[----:B------:R-:W-:Y:S01]  /*2390*/  FMUL.FTZ R147, R211, R148 ;  /* 0x00000094d3937220 */ /* 0x000fe20000410000 */
[----:B------:R-:W-:-:S02]  /*23a0*/  HADD2.F32 R54, -RZ, R54.H0_H0 ;  /* 0x20000036ff367230 */ /* 0x000fc40000004100 */
[----:B------:R-:W-:Y:S01]  /*23b0*/  FMUL.FTZ R69, R170, R69 ;  /* 0x00000045aa457220 */ /* 0x000fe20000410000 */
[----:B------:R-:W-:Y:S02]  /*23c0*/  HADD2.F32 R55, -RZ, R55.H0_H0 ;  /* 0x20000037ff377230 */ /* 0x000fe40000004100 */
[C---:B------:R-:W-:Y:S01]  /*23d0*/  FADD.FTZ R70, -R208.reuse, R70 ;  /* 0x00000046d0467221 */ /* 0x040fe20000010100 */
[----:B------:R-:W-:Y:S01]  /*23e0*/  FADD.FTZ R71, -R208, R71 ;  /* 0x00000047d0477221 */ /* 0x000fe20000010100 */
[----:B------:R-:W-:Y:S02]  /*23f0*/  HADD2.F32 R74, -RZ, R74.H0_H0 ;  /* 0x2000004aff4a7230 */ /* 0x000fe40000004100 */
[----:B------:R-:W-:Y:S01]  /*2400*/  FADD.FTZ R111, R204, R111 ;  /* 0x0000006fcc6f7221 */ /* 0x000fe20000010000 */
[-C--:B------:R-:W-:Y:S01]  /*2410*/  FFMA.FTZ R31, R68, R204.reuse, R31 ;  /* 0x000000cc441f7223 */ /* 0x080fe2000001001f */
[----:B------:R-:W-:Y:S01]  /*2420*/  FFMA.FTZ R146, R212, R204, R146 ;  /* 0x000000ccd4927223 */ /* 0x000fe20000010092 */
[----:B------:R-:W-:Y:S01]  /*2430*/  FADD.FTZ R112, R54, R112 ;  /* 0x0000007036707221 */ /* 0x000fe20000010000 */
[CC--:B------:R-:W-:Y:S01]  /*2440*/  FFMA.FTZ R32, R69.reuse, R54.reuse, R32 ;  /* 0x0000003645207223 */ /* 0x0c0fe20000010020 */
[----:B----4-:R-:W-:Y:S01]  /*2450*/  FFMA.FTZ R147, R210, R54, R147 ;  /* 0x00000036d2937223 */ /* 0x010fe20000010093 */
[----:B------:R-:W-:Y:S01]  /*2460*/  FADD.FTZ R218, R148, R218 ;  /* 0x000000da94da7221 */ /* 0x000fe20000010000 */
[----:B------:R-:W-:Y:S01]  /*2470*/  FFMA.FTZ R14, R69, R148, R14 ;  /* 0x00000094450e7223 */ /* 0x000fe2000001000e */
[----:B------:R-:W-:-:S02]  /*2480*/  HADD2.F32 R52, -RZ, R52.H0_H0 ;  /* 0x20000034ff347230 */ /* 0x000fc40000004100 */
[C---:B------:R-:W-:Y:S01]  /*2490*/  FMUL.FTZ R148, R170.reuse, R70 ;  /* 0x00000046aa947220 */ /* 0x040fe20000410000 */
[----:B------:R-:W-:Y:S02]  /*24a0*/  HADD2.F32 R53, -RZ, R53.H0_H0 ;  /* 0x20000035ff357230 */ /* 0x000fe40000004100 */
[----:B------:R-:W-:Y:S01]  /*24b0*/  FMUL.FTZ R149, R170, R71 ;  /* 0x00000047aa957220 */ /* 0x000fe20000410000 */
[----:B------:R-:W-:Y:S01]  /*24c0*/  MOV R204, R150 ;  /* 0x0000009600cc7202 */ /* 0x000fe20000000f00 */
[-C--:B------:R-:W-:Y:S01]  /*24d0*/  FMUL.FTZ R70, R209, R55.reuse ;  /* 0x00000037d1467220 */ /* 0x080fe20000410000 */
[----:B------:R-:W-:Y:S02]  /*24e0*/  SHF.R.U64 R54, R150, 0x10, R151 ;  /* 0x0000001096367819 */ /* 0x000fe40000001297 */
[----:B------:R-:W-:Y:S01]  /*24f0*/  MOV R150, R152 ;  /* 0x0000009800967202 */ /* 0x000fe20000000f00 */
        /* <DEDUP_REMOVED lines=16> */
[----:B------:R-:W-:Y:S02]  /*2600*/  HADD2.F32 R204, -RZ, R204.H0_H0 ;  /* 0x200000ccffcc7230 */ /* 0x000fe40000004100 */
[----:B------:R-:W-:Y:S02]  /*2610*/  HADD2.F32 R55, -RZ, R55.H0_H0 ;  /* 0x20000037ff377230 */ /* 0x000fe40000004100 */
[----:B------:R-:W-:Y:S01]  /*2620*/  FMUL.FTZ R207, R170, R63 ;  /* 0x0000003faacf7220 */ /* 0x000fe20000410000 */
[----:B------:R-:W-:-:S02]  /*2630*/  HADD2.F32 R52, -RZ, R52.H0_H0 ;  /* 0x20000034ff347230 */ /* 0x000fc40000004100 */
[----:B------:R-:W-:Y:S01]  /*2640*/  FADD.FTZ R51, R204, R51 ;  /* 0x00000033cc337221 */ /* 0x000fe20000010000 */
[----:B------:R-:W-:Y:S01]  /*2650*/  FADD.FTZ R167, R55, R167 ;  /* 0x000000a737a77221 */ /* 0x000fe20000010000 */
[----:B------:R-:W-:Y:S01]  /*2660*/  MOV R63, R160 ;  /* 0x000000a0003f7202 */ /* 0x000fe20000000f00 */
[----:B------:R-:W-:Y:S01]  /*2670*/  FADD.FTZ R67, -R208, R67 ;  /* 0x00000043d0437221 */ /* 0x000fe20000010100 */
[----:B------:R-:W-:Y:S01]  /*2680*/  FADD.FTZ R49, R52, R49 ;  /* 0x0000003134317221 */ /* 0x000fe20000010000 */
[----:B------:R-:W-:Y:S02]  /*2690*/  HADD2.F32 R54, -RZ, R54.H0_H0 ;  /* 0x20000036ff367230 */ /* 0x000fe40000004100 */
[----:B------:R-:W-:Y:S01]  /*26a0*/  FADD.FTZ R66, -R208, R66 ;  /* 0x00000042d0427221 */ /* 0x000fe20000010100 */
[----:B------:R-:W-:Y:S02]  /*26b0*/  HADD2.F32 R63, -RZ, R63.H0_H0 ;  /* 0x2000003fff3f7230 */ /* 0x000fe40000004100 */
[----:B------:R-:W-:Y:S01]  /*26c0*/  FMUL.FTZ R211, R170, R67 ;  /* 0x00000043aad37220 */ /* 0x000fe20000410000 */
[----:B------:R-:W-:Y:S01]  /*26d0*/  FADD.FTZ R64, -R208, R64 ;  /* 0x00000040d0407221 */ /* 0x000fe20000010100 */
[----:B------:R-:W-:Y:S01]  /*26e0*/  FADD.FTZ R108, R54, R108 ;  /* 0x0000006c366c7221 */ /* 0x000fe20000010000 */
        /* <DEDUP_REMOVED lines=9> */
[----:B------:R-:W-:Y:S01]  /*2780*/  SHF.R.U32.HI R74, RZ, 0x10, R153 ;  /* 0x00000010ff4a7819 */ /* 0x000fe20000011699 */
[----:B------:R-:W-:-:S04]  /*2790*/  HADD2.F32 R153, -RZ, R150.H0_H0 ;  /* 0x20000096ff997230 */ /* 0x000fc80000004100 */
[----:B------:R-:W-:Y:S02]  /*27a0*/  HADD2.F32 R74, -RZ, R74.H0_H0 ;  /* 0x2000004aff4a7230 */ /* 0x000fe40000004100 */
[----:B------:R-:W-:Y:S01]  /*27b0*/  FMUL.FTZ R150, R251, R153 ;  /* 0x00000099fb967220 */ /* 0x000fe20000410000 */
[----:B------:R-:W-:Y:S02]  /*27c0*/  FADD.FTZ R213, R153, R213 ;  /* 0x000000d599d57221 */ /* 0x000fe40000010000 */
[----:B------:R-:W-:Y:S01]  /*27d0*/  FMUL.FTZ R206, R245, R74 ;  /* 0x0000004af5ce7220 */ /* 0x000fe20000410000 */
[----:B---3--:R-:W-:Y:S01]  /*27e0*/  FFMA.FTZ R71, R205, R53, R71 ;  /* 0x00000035cd477223 */ /* 0x008fe20000010047 */
[----:B------:R-:W-:Y:S01]  /*27f0*/  SHF.R.U32.HI R53, RZ, 0x10, R151 ;  /* 0x00000010ff357819 */ /* 0x000fe20000011697 */
[----:B------:R-:W-:Y:S01]  /*2800*/  FMUL.FTZ R151, R170, R60 ;  /* 0x0000003caa977220 */ /* 0x000fe20000410000 */
[----:B------:R-:W-:-:S03]  /*2810*/  HADD2.F32 R60, -RZ, R152.H0_H0 ;  /* 0x20000098ff3c7230 */ /* 0x000fc60000004100 */
[----:B------:R-:W-:Y:S01]  /*2820*/  FFMA.FTZ R227, R151, R153, R227 ;  /* 0x0000009997e37223 */ /* 0x000fe200000100e3 */
[----:B------:R-:W-:Y:S01]  /*2830*/  FMUL.FTZ R153, R170, R61 ;  /* 0x0000003daa997220 */ /* 0x000fe20000410000 */
[----:B------:R-:W-:Y:S02]  /*2840*/  HADD2.F32 R53, -RZ, R53.H0_H0 ;  /* 0x20000035ff357230 */ /* 0x000fe40000004100 */
[-C--:B------:R-:W-:Y:S01]  /*2850*/  FMUL.FTZ R152, R249, R60.reuse ;  /* 0x0000003cf9987220 */ /* 0x080fe20000410000 */
[----:B------:R-:W-:Y:S01]  /*2860*/  FADD.FTZ R214, R60, R214 ;  /* 0x000000d63cd67221 */ /* 0x000fe20000010000 */
[----:B------:R-:W-:Y:S01]  /*2870*/  FFMA.FTZ R228, R153, R60, R228 ;  /* 0x0000003c99e47223 */ /* 0x000fe200000100e4 */
[----:B------:R-:W-:Y:S01]  /*2880*/  FMUL.FTZ R205, R170, R62 ;  /* 0x0000003eaacd7220 */ /* 0x000fe20000410000 */
        /* <DEDUP_REMOVED lines=8> */
[----:B------:R-:W-:Y:S01]  /*2910*/  SHF.R.U32.HI R53, RZ, 0x10, R159 ;  /* 0x00000010ff357819 */ /* 0x000fe2000001169f */
[----:B------:R-:W-:Y:S01]  /*2920*/  HADD2.F32 R60, -RZ, R60.H0_H0 ;  /* 0x2000003cff3c7230 */ /* 0x000fe20000004100 */
[----:B------:R-:W-:Y:S01]  /*2930*/  MOV R55, R161 ;  /* 0x000000a100377202 */ /* 0x000fe20000000f00 */
[-C--:B------:R-:W-:Y:S01]  /*2940*/  FFMA.FTZ R25, R205, R52.reuse, R25 ;  /* 0x00000034cd197223 */ /* 0x080fe20000010019 */
[----:B------:R-:W-:Y:S01]  /*2950*/  FFMA.FTZ R204, R248, R52, R204 ;  /* 0x00000034f8cc7223 */ /* 0x000fe200000100cc */
[----:B------:R-:W-:Y:S01]  /*2960*/  MOV R52, R159 ;  /* 0x0000009f00347202 */ /* 0x000fe20000000f00 */
[----:B------:R-:W-:Y:S01]  /*2970*/  HADD2.F32 R53, -RZ, R53.H0_H0 ;  /* 0x20000035ff357230 */ /* 0x000fe20000004100 */
[----:B------:R-:W-:Y:S01]  /*2980*/  MOV R61, R158 ;  /* 0x0000009e003d7202 */ /* 0x000fe20000000f00 */
[----:B------:R-:W-:-:S02]  /*2990*/  HADD2.F32 R55, -RZ, R55.H0_H0 ;  /* 0x20000037ff377230 */ /* 0x000fc40000004100 */
[----:B------:R-:W-:Y:S01]  /*29a0*/  FMUL.FTZ R212, R237, R60 ;  /* 0x0000003cedd47220 */ /* 0x000fe20000410000 */
[-C--:B------:R-:W-:Y:S01]  /*29b0*/  FFMA.FTZ R28, R153, R54.reuse, R28 ;  /* 0x00000036991c7223 */ /* 0x080fe2000001001c */
[----:B------:R-:W-:Y:S01]  /*29c0*/  FFMA.FTZ R152, R250, R54, R152 ;  /* 0x00000036fa987223 */ /* 0x000fe20000010098 */
[----:B------:R-:W-:Y:S01]  /*29d0*/  HADD2.F32 R52, -RZ, R52.H0_H0 ;  /* 0x20000034ff347230 */ /* 0x000fe20000004100 */
[----:B------:R-:W-:Y:S01]  /*29e0*/  SHF.R.U64 R54, R158, 0x10, R159 ;  /* 0x000000109e367819 */ /* 0x000fe2000000129f */
[----:B------:R-:W-:Y:S02]  /*29f0*/  HADD2.F32 R61, -RZ, R61.H0_H0 ;  /* 0x2000003dff3d7230 */ /* 0x000fe40000004100 */
[----:B------:R-:W-:Y:S01]  /*2a00*/  FMUL.FTZ R209, R239, R55 ;  /* 0x00000037efd17220 */ /* 0x000fe20000410000 */
[----:B------:R-:W-:Y:S01]  /*2a10*/  FADD.FTZ R46, R53, R46 ;  /* 0x0000002e352e7221 */ /* 0x000fe20000010000 */
[-C--:B------:R-:W-:Y:S01]  /*2a20*/  FFMA.FTZ R22, R211, R53.reuse, R22 ;  /* 0x00000035d3167223 */ /* 0x080fe20000010016 */
[----:B------:R-:W-:Y:S01]  /*2a30*/  FFMA.FTZ R212, R238, R53, R212 ;  /* 0x00000035eed47223 */ /* 0x000fe200000100d4 */
[----:B------:R-:W-:Y:S01]  /*2a40*/  FMUL.FTZ R159, R170, R64 ;  /* 0x00000040aa9f7220 */ /* 0x000fe20000410000 */
[----:B------:R-:W-:Y:S01]  /*2a50*/  FMUL.FTZ R158, R243, R63 ;  /* 0x0000003ff39e7220 */ /* 0x000fe20000410000 */
        /* <DEDUP_REMOVED lines=8> */
[----:B------:R-:W-:Y:S01]  /*2ae0*/  HADD2.F32 R53, -RZ, R53.H0_H0 ;  /* 0x20000035ff357230 */ /* 0x000fe20000004100 */
[----:B------:R-:W-:-:S02]  /*2af0*/  MOV R64, R156 ;  /* 0x0000009c00407202 */ /* 0x000fc40000000f00 */
[----:B------:R-:W-:Y:S01]  /*2b00*/  SHF.R.U64 R61, R156, 0x10, R157 ;  /* 0x000000109c3d7819 */ /* 0x000fe2000000129d */
[----:B------:R-:W-:Y:S01]  /*2b10*/  FADD.FTZ R156, -R208, R107 ;  /* 0x0000006bd09c7221 */ /* 0x000fe20000010100 */
[----:B------:R-:W-:Y:S01]  /*2b20*/  FADD.FTZ R130, R55, R130 ;  /* 0x0000008237827221 */ /* 0x000fe20000010000 */
[----:B------:R-:W-:Y:S01]  /*2b30*/  FFMA.FTZ R219, R210, R55, R219 ;  /* 0x00000037d2db7223 */ /* 0x000fe200000100db */
[----:B------:R-:W-:Y:S01]  /*2b40*/  MOV R55, R157 ;  /* 0x0000009d00377202 */ /* 0x000fe20000000f00 */
[----:B------:R-:W-:Y:S02]  /*2b50*/  HADD2.F32 R52, -RZ, R52.H0_H0 ;  /* 0x20000034ff347230 */ /* 0x000fe40000004100 */
        /* <DEDUP_REMOVED lines=41> */
[----:B------:R-:W-:-:S03]  /*2df0*/  FFMA.FTZ R53, R151, R150, R53 ;  /* 0x0000009697357223 */ /* 0x000fc60000010035 */
[----:B------:R-:W-:Y:S01]  /*2e00*/  FADD.FTZ R52, R152, R52 ;  /* 0x0000003498347221 */ /* 0x000fe20000010000 */
        /* <DEDUP_REMOVED lines=14> */
[----:B------:R-:W-:Y:S01]  /*2ef0*/  FFMA.FTZ R224, R161, R62, R224 ;  /* 0x0000003ea1e07223 */ /* 0x000fe200000100e0 */
[----:B------:R-:W-:Y:S01]  /*2f00*/  MOV R62, R154 ;  /* 0x0000009a003e7202 */ /* 0x000fe20000000f00 */
[----:B------:R-:W-:-:S02]  /*2f10*/  HADD2.F32 R64, -RZ, R64.H0_H0 ;  /* 0x20000040ff407230 */ /* 0x000fc40000004100 */
[----:B------:R-:W-:Y:S01]  /*2f20*/  FADD.FTZ R52, R160, R52 ;  /* 0x00000034a0347221 */ /* 0x000fe20000010000 */
[----:B------:R-:W-:Y:S01]  /*2f30*/  FFMA.FTZ R53, R161, R160, R53 ;  /* 0x000000a0a1357223 */ /* 0x000fe20000010035 */
[----:B------:R-:W-:Y:S01]  /*2f40*/  FADD.FTZ R131, R60, R131 ;  /* 0x000000833c837221 */ /* 0x000fe20000010000 */
[----:B------:R-:W-:Y:S01]  /*2f50*/  FFMA.FTZ R220, R211, R60, R220 ;  /* 0x0000003cd3dc7223 */ /* 0x000fe200000100dc */
[----:B------:R-:W-:Y:S01]  /*2f60*/  FFMA.FTZ R223, R159, R63, R223 ;  /* 0x0000003f9fdf7223 */ /* 0x000fe200000100df */
[----:B------:R-:W-:Y:S01]  /*2f70*/  SHF.R.U64 R60, R154, 0x10, R155 ;  /* 0x000000109a3c7819 */ /* 0x000fe2000000129b */
[----:B------:R-:W-:Y:S01]  /*2f80*/  FADD.FTZ R63, -R208, R105 ;  /* 0x00000069d03f7221 */ /* 0x000fe20000010100 */
[----:B------:R-:W-:Y:S02]  /*2f90*/  HADD2.F32 R62, -RZ, R62.H0_H0 ;  /* 0x2000003eff3e7230 */ /* 0x000fe40000004100 */
[----:B------:R-:W-:Y:S01]  /*2fa0*/  FMUL.FTZ R105, R235, R64 ;  /* 0x00000040eb697220 */ /* 0x000fe20000410000 */
[----:B------:R-:W-:-:S02]  /*2fb0*/  HADD2.F32 R61, -RZ, R61.H0_H0 ;  /* 0x2000003dff3d7230 */ /* 0x000fc40000004100 */
[----:B------:R-:W-:Y:S01]  /*2fc0*/  FADD.FTZ R52, R209, R52 ;  /* 0x00000034d1347221 */ /* 0x000fe20000010000 */
[----:B------:R-:W-:Y:S01]  /*2fd0*/  FFMA.FTZ R53, R210, R209, R53 ;  /* 0x000000d1d2357223 */ /* 0x000fe20000010035 */
[----:B------:R-:W-:Y:S01]  /*2fe0*/  FADD.FTZ R48, R54, R48 ;  /* 0x0000003036307221 */ /* 0x000fe20000010000 */
[----:B------:R-:W-:Y:S01]  /*2ff0*/  FFMA.FTZ R24, R161, R54, R24 ;  /* 0x00000036a1187223 */ /* 0x000fe20000010018 */
[----:B------:R-:W-:Y:S01]  /*3000*/  MOV R54, R155 ;  /* 0x0000009b00367202 */ /* 0x000fe20000000f00 */
[----:B------:R-:W-:Y:S02]  /*3010*/  HADD2.F32 R60, -RZ, R60.H0_H0 ;  /* 0x2000003cff3c7230 */ /* 0x000fe40000004100 */
[----:B------:R-:W-:Y:S01]  /*3020*/  FFMA.FTZ R105, R236, R62, R105 ;  /* 0x0000003eec697223 */ /* 0x000fe20000010069 */
[----:B------:R-:W-:Y:S02]  /*3030*/  HADD2.F32 R55, -RZ, R55.H0_H0 ;  /* 0x20000037ff377230 */ /* 0x000fe40000004100 */
[----:B------:R-:W-:Y:S01]  /*3040*/  FMUL.FTZ R107, R233, R61 ;  /* 0x0000003de96b7220 */ /* 0x000fe20000410000 */
[----:B------:R-:W-:Y:S01]  /*3050*/  FADD.FTZ R52, R212, R52 ;  /* 0x00000034d4347221 */ /* 0x000fe20000010000 */
[----:B------:R-:W-:Y:S01]  /*3060*/  FFMA.FTZ R53, R211, R212, R53 ;  /* 0x000000d4d3357223 */ /* 0x000fe20000010035 */
[----:B------:R-:W-:Y:S01]  /*3070*/  FADD.FTZ R154, -R208, R106 ;  /* 0x0000006ad09a7221 */ /* 0x000fe20000010100 */
[----:B------:R-:W-:-:S02]  /*3080*/  HADD2.F32 R54, -RZ, R54.H0_H0 ;  /* 0x20000036ff367230 */ /* 0x000fc40000004100 */
        /* <DEDUP_REMOVED lines=48> */
.L_x_2901:
        /* <DEDUP_REMOVED lines=13> */
.L_x_2882:
        /* <DEDUP_REMOVED lines=57> */
[----:B------:R-:W-:-:S02]  /*37f0*/  SHF.R.U32.HI R163, RZ, 0x1d, R171 ;  /* 0x0000001dffa37819 */ /* 0x000fc400000116ab */
[----:B------:R-:W-:Y:S02]  /*3800*/  SEL R52, R63, R56, P4 ;  /* 0x000000383f347207 */ /* 0x000fe40002000000 */
[----:B------:R-:W-:Y:S01]  /*3810*/  SEL R53, R65, R57, P4 ;  /* 0x0000003941357207 */ /* 0x000fe20002000000 */
[----:B------:R-:W-:Y:S01]  /*3820*/  F2F.F16.F32 R63, R63 ;  /* 0x0000003f003f7304 */ /* 0x000fe20000200800 */
[----:B------:R-:W-:Y:S02]  /*3830*/  SEL R54, R64, R58, P4 ;  /* 0x0000003a40367207 */ /* 0x000fe40002000000 */
[----:B------:R-:W-:Y:S02]  /*3840*/  SEL R55, R62, R59, P4 ;  /* 0x0000003b3e377207 */ /* 0x000fe40002000000 */
[----:B------:R-:W-:Y:S02]  /*3850*/  SHF.L.U32 R197, R172, 0x3, RZ ;  /* 0x00000003acc57819 */ /* 0x000fe400000006ff */
[----:B------:R-:W-:Y:S01]  /*3860*/  SHF.R.U32.HI R171, RZ, 0x1d, R172 ;  /* 0x0000001dffab7819 */ /* 0x000fe200000116ac */
[----:B------:R0:W-:Y:S01]  /*3870*/  @P3 STG.E.128 desc[UR6][R60.64], R52 ;  /* 0x000000343c003986 */ /* 0x0001e2000c101d06 */
[----:B------:R-:W1:Y:S08]  /*3880*/  F2F.F16.F32 R62, R62 ;  /* 0x0000003e003e7304 */ /* 0x000e700000200800 */
[----:B0-----:R-:W0:Y:S01]  /*3890*/  F2F.F16.F32 R60, R65 ;  /* 0x00000041003c7304 */ /* 0x001e220000200800 */
[----:B-1----:R-:W-:-:S07]  /*38a0*/  SHF.L.U32 R54, R62, 0x10, RZ ;  /* 0x000000103e367819 */ /* 0x002fce00000006ff */
[----:B------:R-:W1:Y:S01]  /*38b0*/  F2F.F16.F32 R61, R64 ;  /* 0x00000040003d7304 */ /* 0x000e620000200800 */
        /* <DEDUP_REMOVED lines=25> */
.L_x_2883:
        /* <DEDUP_REMOVED lines=16> */
[----:B------:R-:W-:Y:S01]  /*3b50*/  FFMA.FTZ R151, R151, R208, R183 ;  /* 0x000000d097977223 */ /* 0x000fe200000100b7 */
[----:B------:R-:W-:Y:S01]  /*3b60*/  @P2 FADD.FTZ R189, R82, R189 ;  /* 0x000000bd52bd2221 */ /* 0x000fe20000010000 */
[----:B0-----:R-:W-:Y:S01]  /*3b70*/  SEL R52, R172, R56, P4 ;  /* 0x00000038ac347207 */ /* 0x001fe20002000000 */
[----:B------:R-:W-:Y:S01]  /*3b80*/  FFMA.FTZ R106, R106, R208, R183 ;  /* 0x000000d06a6a7223 */ /* 0x000fe200000100b7 */
        /* <DEDUP_REMOVED lines=27> */
[----:B0-----:R0:W1:Y:S01]  /*3d40*/  F2F.F16.F32 R64, R190 ;  /* 0x000000be00407304 */ /* 0x0010620000200800 */
[----:B------:R-:W-:Y:S01]  /*3d50*/  FMUL.FTZ R144, R170, R106 ;  /* 0x0000006aaa907220 */ /* 0x000fe20000410000 */
[----:B------:R-:W-:-:S02]  /*3d60*/  @P3 LEA R60, P6, R173, UR18, 0x4 ;  /* 0x00000012ad3c3c11 */ /* 0x000fc4000f8c20ff */
[----:B------:R-:W-:Y:S01]  /*3d70*/  SHF.L.U32 R163, R173, 0x3, RZ ;  /* 0x00000003ada37819 */ /* 0x000fe200000006ff */
[----:B------:R-:W-:Y:S01]  /*3d80*/  @P2 FADD.FTZ R144, R101, R144 ;  /* 0x0000009065902221 */ /* 0x000fe20000010000 */
[----:B------:R-:W-:Y:S02]  /*3d90*/  @P3 LEA.HI.X R61, R173, UR19, RZ, 0x4, P6 ;  /* 0x00000013ad3d3c11 */ /* 0x000fe4000b0f24ff */
[----:B------:R-:W2:Y:S01]  /*3da0*/  F2F.F16.F32 R54, R188 ;  /* 0x000000bc00367304 */ /* 0x000ea20000200800 */
[----:B0-----:R-:W-:Y:S01]  /*3db0*/  FMUL.FTZ R190, R170, R149 ;  /* 0x00000095aabe7220 */ /* 0x001fe20000410000 */
[----:B------:R-:W-:Y:S01]  /*3dc0*/  FADD.FTZ R149, R158, -R159 ;  /* 0x8000009f9e957221 */ /* 0x000fe20000010000 */
[C---:B------:R-:W-:Y:S01]  /*3dd0*/  FMUL.FTZ R159, R170.reuse, R153 ;  /* 0x00000099aa9f7220 */ /* 0x040fe20000410000 */
[C---:B------:R-:W-:Y:S01]  /*3de0*/  FMUL.FTZ R158, R170.reuse, R205 ;  /* 0x000000cdaa9e7220 */ /* 0x040fe20000410000 */
[----:B------:R-:W-:Y:S01]  /*3df0*/  @P2 FADD.FTZ R190, R91, R190 ;  /* 0x000000be5bbe2221 */ /* 0x000fe20000010000 */
[----:B------:R-:W-:Y:S01]  /*3e00*/  FMUL.FTZ R149, R170, R149 ;  /* 0x00000095aa957220 */ /* 0x000fe20000410000 */
[----:B-1----:R-:W-:Y:S01]  /*3e10*/  IMAD.WIDE.U32 R52, R64, 0x10000, RZ ;  /* 0x0001000040347825 */ /* 0x002fe200078e00ff */
[----:B------:R0:W1:Y:S03]  /*3e20*/  F2F.F16.F32 R55, R189 ;  /* 0x000000bd00377304 */ /* 0x0000660000200800 */
[----:B------:R-:W-:Y:S01]  /*3e30*/  @P2 FADD.FTZ R159, R93, R159 ;  /* 0x0000009f5d9f2221 */ /* 0x000fe20000010000 */
[----:B------:R-:W-:Y:S01]  /*3e40*/  @P2 FADD.FTZ R158, R94, R158 ;  /* 0x0000009e5e9e2221 */ /* 0x000fe20000010000 */
[----:B------:R-:W-:Y:S01]  /*3e50*/  @P2 FADD.FTZ R149, R96, R149 ;  /* 0x0000009560952221 */ /* 0x000fe20000010000 */
[----:B------:R-:W-:-:S02]  /*3e60*/  SHF.R.U32.HI R173, RZ, 0x1d, R173 ;  /* 0x0000001dffad7819 */ /* 0x000fc400000116ad */
[----:B------:R-:W-:Y:S01]  /*3e70*/  IADD3 R62, P6, R163, UR20, RZ ;  /* 0x00000014a33e7c10 */ /* 0x000fe2000ffde0ff */
[----:B------:R3:W4:Y:S01]  /*3e80*/  F2F.F16.F32 R65, R172 ;  /* 0x000000ac00417304 */ /* 0x0007220000200800 */
[----:B0-----:R-:W-:Y:S01]  /*3e90*/  FMUL.FTZ R189, R170, R148 ;  /* 0x00000094aabd7220 */ /* 0x001fe20000410000 */
[----:B--2---:R-:W-:Y:S02]  /*3ea0*/  @P5 PRMT R16, R54, 0x7610, R16 ;  /* 0x0000761036105816 */ /* 0x004fe40000000010 */
[----:B------:R-:W-:Y:S01]  /*3eb0*/  IADD3.X R63, R173, UR21, RZ, P6, !PT ;  /* 0x00000015ad3f7c10 */ /* 0x000fe2000b7fe4ff */
[----:B------:R-:W-:Y:S01]  /*3ec0*/  @P2 FADD.FTZ R189, R90, R189 ;  /* 0x000000bd5abd2221 */ /* 0x000fe20000010000 */
[----:B------:R-:W-:Y:S02]  /*3ed0*/  @P5 PRMT R126, R64, 0x7610, R126 ;  /* 0x00007610407e5816 */ /* 0x000fe4000000007e */
[----:B------:R-:W0:Y:S01]  /*3ee0*/  F2F.F16.F32 R153, R159 ;  /* 0x0000009f00997304 */ /* 0x000e220000200800 */
[----:B---3--:R-:W-:-:S02]  /*3ef0*/  SHF.L.U32 R172, R54, 0x10, RZ ;  /* 0x0000001036ac7819 */ /* 0x008fc400000006ff */
[----:B-1----:R-:W-:Y:S02]  /*3f00*/  @P5 PRMT R0, R55, 0x7610, R0 ;  /* 0x0000761037005816 */ /* 0x002fe40000000000 */
[----:B------:R-:W-:Y:S02]  /*3f10*/  LOP3.LUT R53, R53, R172, R55, 0xfe, !PT ;  /* 0x000000ac35357212 */ /* 0x000fe400078efe37 */
[----:B----4-:R-:W-:Y:S01]  /*3f20*/  LOP3.LUT R52, R52, R65, RZ, 0xfc, !PT ;  /* 0x0000004134347212 */ /* 0x010fe200078efcff */
[----:B------:R-:W1:Y:S01]  /*3f30*/  F2F.F16.F32 R188, R189 ;  /* 0x000000bd00bc7304 */ /* 0x000e620000200800 */
[----:B------:R-:W-:-:S03]  /*3f40*/  @P5 PRMT R2, R65, 0x7610, R2 ;  /* 0x0000761041025816 */ /* 0x000fc60000000002 */
[----:B------:R2:W-:Y:S04]  /*3f50*/  STG.E.64 desc[UR6][R66.64], R52 ;  /* 0x0000003442007986 */ /* 0x0005e8000c101b06 */
[----:B------:R-:W3:Y:S08]  /*3f60*/  F2F.F16.F32 R148, R158 ;  /* 0x0000009e00947304 */ /* 0x000ef00000200800 */
[----:B------:R-:W4:Y:S01]  /*3f70*/  F2F.F16.F32 R107, R149 ;  /* 0x00000095006b7304 */ /* 0x000f220000200800 */
[-CC-:B--2---:R-:W-:Y:S01]  /*3f80*/  FFMA.FTZ R52, R142, R208.reuse, R183.reuse ;  /* 0x000000d08e347223 */ /* 0x184fe200000100b7 */
[-CC-:B------:R-:W-:Y:S01]  /*3f90*/  FFMA.FTZ R53, R143, R208.reuse, R183.reuse ;  /* 0x000000d08f357223 */ /* 0x180fe200000100b7 */
[-CC-:B------:R-:W-:Y:S01]  /*3fa0*/  FFMA.FTZ R142, R104, R208.reuse, R183.reuse ;  /* 0x000000d0688e7223 */ /* 0x180fe200000100b7 */
[-CC-:B------:R-:W-:Y:S01]  /*3fb0*/  FFMA.FTZ R143, R161, R208.reuse, R183.reuse ;  /* 0x000000d0a18f7223 */ /* 0x180fe200000100b7 */
[-C--:B------:R-:W-:Y:S01]  /*3fc0*/  FFMA.FTZ R104, R154, R208.reuse, R183 ;  /* 0x000000d09a687223 */ /* 0x080fe200000100b7 */
[----:B------:R-:W-:Y:S01]  /*3fd0*/  FADD.FTZ R53, R73, -R53 ;  /* 0x8000003549357221 */ /* 0x000fe20000010000 */
[----:B------:R-:W-:Y:S01]  /*3fe0*/  FADD.FTZ R73, R147, -R69 ;  /* 0x8000004593497221 */ /* 0x000fe20000010000 */
[----:B------:R-:W-:Y:S01]  /*3ff0*/  FADD.FTZ R143, R160, -R143 ;  /* 0x8000008fa08f7221 */ /* 0x000fe20000010000 */
[----:B------:R-:W-:Y:S01]  /*4000*/  FADD.FTZ R104, R155, -R104 ;  /* 0x800000689b687221 */ /* 0x000fe20000010000 */
        /* <DEDUP_REMOVED lines=12> */
[----:B------:R-:W-:Y:S01]  /*40d0*/  FADD.FTZ R105, R105, -R142 ;  /* 0x8000008e69697221 */ /* 0x000fe20000010000 */
        /* <DEDUP_REMOVED lines=10> */
[C---:B------:R-:W-:Y:S01]  /*4180*/  FMUL.FTZ R143, R170.reuse, R105 ;  /* 0x00000069aa8f7220 */ /* 0x040fe20000410000 */
[----:B------:R-:W2:Y:S01]  /*4190*/  F2F.F16.F32 R71, R66 ;  /* 0x0000004200477304 */ /* 0x000ea20000200800 */
[C---:B------:R-:W-:Y:S01]  /*41a0*/  FMUL.FTZ R52, R170.reuse, R52 ;  /* 0x00000034aa347220 */ /* 0x040fe20000410000 */
[----:B------:R-:W-:Y:S01]  /*41b0*/  FMUL.FTZ R53, R170, R53 ;  /* 0x00000035aa357220 */ /* 0x000fe20000410000 */
[----:B------:R-:W-:Y:S01]  /*41c0*/  FADD.FTZ R208, R157, -R208 ;  /* 0x800000d09dd07221 */ /* 0x000fe20000010000 */
[----:B------:R-:W-:Y:S01]  /*41d0*/  SEL R54, R66, R58, P4 ;  /* 0x0000003a42367207 */ /* 0x000fe20002000000 */
[----:B------:R-:W-:Y:S01]  /*41e0*/  @P2 FADD.FTZ R52, R84, R52 ;  /* 0x0000003454342221 */ /* 0x000fe20000010000 */
[----:B------:R-:W-:Y:S01]  /*41f0*/  @P2 FADD.FTZ R53, R85, R53 ;  /* 0x0000003555352221 */ /* 0x000fe20000010000 */
[----:B------:R-:W-:Y:S01]  /*4200*/  FMUL.FTZ R170, R170, R208 ;  /* 0x000000d0aaaa7220 */ /* 0x000fe20000410000 */
[----:B------:R-:W0:Y:S01]  /*4210*/  F2F.F16.F32 R68, R67 ;  /* 0x0000004300447304 */ /* 0x000e220000200800 */
[----:B------:R-:W-:-:S07]  /*4220*/  SEL R55, R67, R59, P4 ;  /* 0x0000003b43377207 */ /* 0x000fce0002000000 */
[----:B------:R-:W0:Y:S08]  /*4230*/  F2F.F16.F32 R172, R72 ;  /* 0x0000004800ac7304 */ /* 0x000e300000200800 */
        /* <DEDUP_REMOVED lines=9> */
[----:B------:R5:W0:Y:S08]  /*42d0*/  F2F.F16.F32 R70, R52 ;  /* 0x0000003400467304 */ /* 0x000a300000200800 */
[----:B------:R1:W0:Y:S01]  /*42e0*/  F2F.F16.F32 R69, R53 ;  /* 0x0000003500457304 */ /* 0x0002220000200800 */
        /* <DEDUP_REMOVED lines=11> */
.L_x_2884:
[----:B------:R-:W-:Y:S01]  /*43a0*/  @P2 FADD.FTZ R170, R103, R170 ;  /* 0x000000aa67aa2221 */ /* 0x000fe20000010000 */
[----:B------:R2:W-:Y:S01]  /*43b0*/  @P3 STG.E.128 desc[UR6][R60.64], R52 ;  /* 0x000000343c003986 */ /* 0x0005e2000c101d06 */
[----:B------:R-:W-:Y:S01]  /*43c0*/  @P2 FADD.FTZ R143, R100, R143 ;  /* 0x0000008f648f2221 */ /* 0x000fe20000010000 */
[----:B01----:R-:W-:Y:S01]  /*43d0*/  SHF.L.U32 R66, R160, 0x10, RZ ;  /* 0x00000010a0427819 */ /* 0x003fe200000006ff */
[----:B------:R-:W0:Y:S01]  /*43e0*/  F2F.F16.F32 R146, R170 ;  /* 0x000000aa00927304 */ /* 0x000e220000200800 */
[----:B------:R-:W-:Y:S02]  /*43f0*/  @P5 PRMT R2, R70, 0x7610, R2 ;  /* 0x0000761046025816 */ /* 0x000fe40000000002 */
[----:B------:R-:W-:Y:S02]  /*4400*/  @P5 PRMT R0, R71, 0x7610, R0 ;  /* 0x0000761047005816 */ /* 0x000fe40000000000 */
[C---:B------:R-:W-:Y:S02]  /*4410*/  @P5 PRMT R126, R69.reuse, 0x7610, R126 ;  /* 0x00007610457e5816 */ /* 0x040fe4000000007e */
[----:B------:R-:W-:Y:S01]  /*4420*/  SHF.L.U32 R157, R166, 0x3, RZ ;  /* 0x00000003a69d7819 */ /* 0x000fe200000006ff */
[----:B------:R-:W1:Y:S01]  /*4430*/  F2F.F16.F32 R152, R143 ;  /* 0x0000008f00987304 */ /* 0x000e620000200800 */
[C---:B------:R-:W-:Y:S01]  /*4440*/  @P5 PRMT R16, R68.reuse, 0x7610, R16 ;  /* 0x0000761044105816 */ /* 0x040fe20000000010 */
[----:B--2---:R-:W-:Y:S01]  /*4450*/  IMAD.WIDE.U32 R52, R69, 0x10000, RZ ;  /* 0x0001000045347825 */ /* 0x004fe200078e00ff */
[----:B------:R-:W-:-:S02]  /*4460*/  SHF.L.U32 R54, R68, 0x10, RZ ;  /* 0x0000001044367819 */ /* 0x000fc400000006ff */
[----:B0-----:R-:W-:Y:S01]  /*4470*/  SHF.L.U32 R64, R146, 0x10, RZ ;  /* 0x0000001092407819 */ /* 0x001fe200000006ff */
[----:B------:R-:W-:Y:S01]  /*4480*/  IMAD.WIDE.U32 R60, R183, 0x10000, RZ ;  /* 0x00010000b73c7825 */ /* 0x000fe200078e00ff */
[----:B------:R-:W-:Y:S02]  /*4490*/  LOP3.LUT R53, R53, R54, R71, 0xfe, !PT ;  /* 0x0000003635357212 */ /* 0x000fe400078efe47 */
[----:B------:R-:W-:Y:S01]  /*44a0*/  LOP3.LUT R52, R52, R70, RZ, 0xfc, !PT ;  /* 0x0000004634347212 */ /* 0x000fe200078efcff */
        /* <DEDUP_REMOVED lines=8> */
[----:B------:R-:W-:-:S04]  /*4530*/  @P3 LEA R70, P2, R166, UR18, 0x4 ;  /* 0x00000012a6463c11 */ /* 0x000fc8000f8420ff */
[----:B------:R-:W-:Y:S01]  /*4540*/  @P3 LEA.HI.X R71, R166, UR19, RZ, 0x4, P2 ;  /* 0x00000013a6473c11 */ /* 0x000fe200090f24ff */
[----:B0-----:R-:W-:Y:S01]  /*4550*/  IMAD.WIDE.U32 R52, R75, 0x10000, RZ ;  /* 0x000100004b347825 */ /* 0x001fe200078e00ff */
[----:B------:R-:W-:-:S04]  /*4560*/  SHF.L.U32 R62, R105, 0x10, RZ ;  /* 0x00000010693e7819 */ /* 0x000fc800000006ff */
        /* <DEDUP_REMOVED lines=17> */
.L_x_2885:
        /* <DEDUP_REMOVED lines=10> */
[C---:B-1----:R-:W-:Y:S02]  /*4720*/  @P3 LEA R70, P2, R168.reuse, UR18, 0x4 ;  /* 0x00000012a8463c11 */ /* 0x042fe4000f8420ff */
        /* <DEDUP_REMOVED lines=14> */
.L_x_2886:
        /* <DEDUP_REMOVED lines=24> */
.L_x_2887:
        /* <DEDUP_REMOVED lines=29> */
.L_x_2888:
        /* <DEDUP_REMOVED lines=15> */
.L_x_2889:
[----:B------:R-:W-:Y:S02]  /*4c50*/  ISETP.NE.AND P2, PT, R74, RZ, PT ;  /* 0x000000ff4a00720c */ /* 0x000fe40003f45270 */
[----:B------:R-:W-:-:S11]  /*4c60*/  SEL R183, RZ, 0x1, P1 ;  /* 0x00000001ffb77807 */ /* 0x000fd60000800000 */
[----:B------:R-:W-:Y:S05]  /*4c70*/  @!P2 BRA `(.L_x_2890) ;  /* 0xffffffc40034a947 */ /* 0x000fea000383ffff */
[----:B------:R-:W-:Y:S02]  /*4c80*/  MOV R66, R9 ;  /* 0x0000000900427202 */ /* 0x000fe40000000f00 */
[----:B------:R-:W-:Y:S02]  /*4c90*/  MOV R67, R8 ;  /* 0x0000000800437202 */ /* 0x000fe40000000f00 */
[----:B------:R-:W-:Y:S02]  /*4ca0*/  MOV R9, R10 ;  /* 0x0000000a00097202 */ /* 0x000fe40000000f00 */
[----:B------:R-:W-:Y:S02]  /*4cb0*/  MOV R8, R11 ;  /* 0x0000000b00087202 */ /* 0x000fe40000000f00 */
[----:B------:R-:W-:Y:S02]  /*4cc0*/  MOV R10, R13 ;  /* 0x0000000d000a7202 */ /* 0x000fe40000000f00 */
[----:B-12---:R-:W-:-:S02]  /*4cd0*/  MOV R55, R34 ;  /* 0x0000002200377202 */ /* 0x006fc40000000f00 */
        /* <DEDUP_REMOVED lines=63> */
[----:B0-----:R-:W-:Y:S02]  /*50d0*/  MOV R60, R217 ;  /* 0x000000d9003c7202 */ /* 0x001fe40000000f00 */
        /* <DEDUP_REMOVED lines=35> */
.L_x_2880:
        /* <DEDUP_REMOVED lines=44> */
.L_x_2881:
[----:B------:R-:W-:Y:S01]  /*55d0*/  HFMA2.MMA R54, -RZ, RZ, 0, 9.5367431640625e-07 ;  /* 0x00000010ff367435 */ /* 0x000fe200000001ff */
[----:B------:R-:W-:Y:S02]  /*55e0*/  MOV R60, R52 ;  /* 0x00000034003c7202 */ /* 0x000fe40000000f00 */
[----:B------:R-:W-:Y:S02]  /*55f0*/  MOV R61, 0x1f ;  /* 0x0000001f003d7802 */ /* 0x000fe40000000f00 */
[----:B------:R-:W-:-:S07]  /*5600*/  MOV R62, 0xffffffff ;  /* 0xffffffff003e7802 */ /* 0x000fce0000000f00 */
[----:B-----5:R-:W-:Y:S05]  /*5610*/  WARPSYNC.COLLECTIVE R62, `(.L_x_2891) ;  /* 0x000000003e087348 */ /* 0x020fea0003c00000 */
[----:B------:R0:W1:Y:S02]  /*5620*/  SHFL.DOWN P1, R63, R60, R54, R61 ;  /* 0x080000363c3f7389 */ /* 0x000064000002003d */
[----:B01---5:R-:W-:Y:S01]  /*5630*/  ENDCOLLECTIVE ;  /* 0x000000000000791b */ /* 0x023fe20003800000 */
.L_x_2891:
[----:B------:R-:W-:Y:S01]  /*5640*/  MOV R60, R53 ;  /* 0x00000035003c7202 */ /* 0x000fe20000000f00 */
[----:B------:R-:W-:-:S07]  /*5650*/  FADD.FTZ R52, R52, R63 ;  /* 0x0000003f34347221 */ /* 0x000fce0000010000 */
[----:B------:R-:W-:Y:S05]  /*5660*/  WARPSYNC.COLLECTIVE R62, `(.L_x_2892) ;  /* 0x000000003e087348 */ /* 0x000fea0003c00000 */
[----:B------:R0:W1:Y:S02]  /*5670*/  SHFL.DOWN P1, R63, R60, R54, R61 ;  /* 0x080000363c3f7389 */ /* 0x000064000002003d */
[----:B01----:R-:W-:Y:S01]  /*5680*/  ENDCOLLECTIVE ;  /* 0x000000000000791b */ /* 0x003fe20003800000 */
.L_x_2892:
[----:B------:R-:W-:Y:S01]  /*5690*/  HFMA2.MMA R54, -RZ, RZ, 0, 4.76837158203125e-07 ;  /* 0x00000008ff367435 */ /* 0x000fe200000001ff */
[----:B------:R-:W-:Y:S01]  /*56a0*/  MOV R60, R52 ;  /* 0x00000034003c7202 */ /* 0x000fe20000000f00 */
[----:B------:R-:W-:-:S09]  /*56b0*/  FADD.FTZ R53, R53, R63 ;  /* 0x0000003f35357221 */ /* 0x000fd20000010000 */
[----:B------:R-:W-:Y:S05]  /*56c0*/  WARPSYNC.COLLECTIVE R62, `(.L_x_2893) ;  /* 0x000000003e087348 */ /* 0x000fea0003c00000 */
[----:B------:R0:W1:Y:S02]  /*56d0*/  SHFL.DOWN P1, R63, R60, R54, R61 ;  /* 0x080000363c3f7389 */ /* 0x000064000002003d */
[----:B01----:R-:W-:Y:S01]  /*56e0*/  ENDCOLLECTIVE ;  /* 0x000000000000791b */ /* 0x003fe20003800000 */
.L_x_2893:
[----:B------:R-:W-:Y:S01]  /*56f0*/  MOV R60, R53 ;  /* 0x00000035003c7202 */ /* 0x000fe20000000f00 */
[----:B------:R-:W-:-:S07]  /*5700*/  FADD.FTZ R52, R52, R63 ;  /* 0x0000003f34347221 */ /* 0x000fce0000010000 */
[----:B------:R-:W-:Y:S05]  /*5710*/  WARPSYNC.COLLECTIVE R62, `(.L_x_2894) ;  /* 0x000000003e087348 */ /* 0x000fea0003c00000 */
[----:B------:R0:W1:Y:S02]  /*5720*/  SHFL.DOWN P1, R63, R60, R54, R61 ;  /* 0x080000363c3f7389 */ /* 0x000064000002003d */
[----:B01----:R-:W-:Y:S01]  /*5730*/  ENDCOLLECTIVE ;  /* 0x000000000000791b */ /* 0x003fe20003800000 */
.L_x_2894:
[----:B------:R-:W-:Y:S01]  /*5740*/  HFMA2.MMA R54, -RZ, RZ, 0, 2.384185791015625e-07 ;  /* 0x00000004ff367435 */ /* 0x000fe200000001ff */
[----:B------:R-:W-:Y:S01]  /*5750*/  MOV R60, R52 ;  /* 0x00000034003c7202 */ /* 0x000fe20000000f00 */
[----:B------:R-:W-:-:S09]  /*5760*/  FADD.FTZ R53, R53, R63 ;  /* 0x0000003f35357221 */ /* 0x000fd20000010000 */
[----:B------:R-:W-:Y:S05]  /*5770*/  WARPSYNC.COLLECTIVE R62, `(.L_x_2895) ;  /* 0x000000003e087348 */ /* 0x000fea0003c00000 */
[----:B------:R0:W1:Y:S02]  /*5780*/  SHFL.DOWN P1, R63, R60, R54, R61 ;  /* 0x080000363c3f7389 */ /* 0x000064000002003d */
[----:B01----:R-:W-:Y:S01]  /*5790*/  ENDCOLLECTIVE ;  /* 0x000000000000791b */ /* 0x003fe20003800000 */
.L_x_2895:
[----:B------:R-:W-:Y:S01]  /*57a0*/  MOV R60, R53 ;  /* 0x00000035003c7202 */ /* 0x000fe20000000f00 */
[----:B------:R-:W-:-:S07]  /*57b0*/  FADD.FTZ R52, R52, R63 ;  /* 0x0000003f34347221 */ /* 0x000fce0000010000 */
[----:B------:R-:W-:Y:S05]  /*57c0*/  WARPSYNC.COLLECTIVE R62, `(.L_x_2896) ;  /* 0x000000003e087348 */ /* 0x000fea0003c00000 */
[----:B------:R0:W1:Y:S02]  /*57d0*/  SHFL.DOWN P1, R63, R60, R54, R61 ;  /* 0x080000363c3f7389 */ /* 0x000064000002003d */
[----:B01----:R-:W-:Y:S01]  /*57e0*/  ENDCOLLECTIVE ;  /* 0x000000000000791b */ /* 0x003fe20003800000 */
.L_x_2896:
[----:B------:R-:W-:Y:S01]  /*57f0*/  HFMA2.MMA R54, -RZ, RZ, 0, 1.1920928955078125e-07 ;  /* 0x00000002ff367435 */ /* 0x000fe200000001ff */
[----:B------:R-:W-:Y:S01]  /*5800*/  MOV R60, R52 ;  /* 0x00000034003c7202 */ /* 0x000fe20000000f00 */
[----:B------:R-:W-:-:S09]  /*5810*/  FADD.FTZ R53, R53, R63 ;  /* 0x0000003f35357221 */ /* 0x000fd20000010000 */
[----:B------:R-:W-:Y:S05]  /*5820*/  WARPSYNC.COLLECTIVE R62, `(.L_x_2897) ;  /* 0x000000003e087348 */ /* 0x000fea0003c00000 */
[----:B------:R0:W1:Y:S02]  /*5830*/  SHFL.DOWN P1, R63, R60, R54, R61 ;  /* 0x080000363c3f7389 */ /* 0x000064000002003d */
[----:B01----:R-:W-:Y:S01]  /*5840*/  ENDCOLLECTIVE ;  /* 0x000000000000791b */ /* 0x003fe20003800000 */
.L_x_2897:
[----:B------:R-:W-:Y:S01]  /*5850*/  MOV R60, R53 ;  /* 0x00000035003c7202 */ /* 0x000fe20000000f00 */
[----:B------:R-:W-:-:S07]  /*5860*/  FADD.FTZ R52, R52, R63 ;  /* 0x0000003f34347221 */ /* 0x000fce0000010000 */
[----:B------:R-:W-:Y:S05]  /*5870*/  WARPSYNC.COLLECTIVE R62, `(.L_x_2898) ;  /* 0x000000003e087348 */ /* 0x000fea0003c00000 */
[----:B------:R0:W1:Y:S02]  /*5880*/  SHFL.DOWN P1, R63, R60, R54, R61 ;  /* 0x080000363c3f7389 */ /* 0x000064000002003d */
[----:B01----:R-:W-:Y:S01]  /*5890*/  ENDCOLLECTIVE ;  /* 0x000000000000791b */ /* 0x003fe20003800000 */
.L_x_2898:
[----:B------:R-:W-:Y:S01]  /*58a0*/  HFMA2.MMA R54, -RZ, RZ, 0, 5.9604644775390625e-08 ;  /* 0x00000001ff367435 */ /* 0x000fe200000001ff */
[----:B------:R-:W-:Y:S01]  /*58b0*/  MOV R60, R52 ;  /* 0x00000034003c7202 */ /* 0x000fe20000000f00 */
[----:B------:R-:W-:-:S09]  /*58c0*/  FADD.FTZ R53, R53, R63 ;  /* 0x0000003f35357221 */ /* 0x000fd20000010000 */
[----:B------:R-:W-:Y:S05]  /*58d0*/  WARPSYNC.COLLECTIVE R62, `(.L_x_2899) ;  /* 0x000000003e087348 */ /* 0x000fea0003c00000 */
[----:B------:R0:W1:Y:S02]  /*58e0*/  SHFL.DOWN P1, R63, R60, R54, R61 ;  /* 0x080000363c3f7389 */ /* 0x000064000002003d */
[----:B01----:R-:W-:Y:S01]  /*58f0*/  ENDCOLLECTIVE ;  /* 0x000000000000791b */ /* 0x003fe20003800000 */
.L_x_2899:
[----:B------:R-:W-:Y:S02]  /*5900*/  MOV R60, R53 ;  /* 0x00000035003c7202 */ /* 0x000fe40000000f00 */
[----:B------:R-:W-:-:S07]  /*5910*/  MOV R55, R63 ;  /* 0x0000003f00377202 */ /* 0x000fce0000000f00 */
[----:B------:R-:W-:Y:S05]  /*5920*/  WARPSYNC.COLLECTIVE R62, `(.L_x_2900) ;  /* 0x000000003e087348 */ /* 0x000fea0003c00000 */
[----:B------:R0:W1:Y:S02]  /*5930*/  SHFL.DOWN P1, R63, R60, R54, R61 ;  /* 0x080000363c3f7389 */ /* 0x000064000002003d */
[----:B01----:R-:W-:Y:S01]  /*5940*/  ENDCOLLECTIVE ;  /* 0x000000000000791b */ /* 0x003fe20003800000 */
.L_x_2900:
[----:B------:R-:W-:Y:S01]  /*5950*/  MOV R54, R63 ;  /* 0x0000003f00367202 */ /* 0x000fe20000000f00 */
[----:B------:R-:W-:Y:S06]  /*5960*/  BRA `(.L_x_2901) ;  /* 0xffffffd800887947 */ /* 0x000fec000383ffff */
.L_x_2902:
        /* <DEDUP_REMOVED lines=9> */
.L_x_4565:


//--------------------- .text._ZN10layer_norm31ln_parallel_residual_bwd_kernelINS_13Kernel_traitsI6__halfS2_fS2_fjLj7168ELj1ELj1ELj8ELj8ENS_18Kernel_traits_baseILj7168ES2_S2_fS2_fjLj256EEEEELb0ELb1ELb0EEEvNS_9BwdParamsE --------------------------
	.section	.text._ZN10layer_norm31ln_parallel_residual_bwd_kernelINS_13Kernel_traitsI6__halfS2_fS2_fjLj7168ELj1ELj1ELj8ELj8ENS_18Kernel_traits_baseILj7168ES2_S2_fS2_fjLj256EEEEELb0ELb1ELb0EEEvNS_9BwdParamsE,"ax",@progbits
	.align	128
        .global         _ZN10layer_norm31ln_parallel_residual_bwd_kernelINS_13Kernel_traitsI6__halfS2_fS2_fjLj7168ELj1ELj1ELj8ELj8ENS_18Kernel_traits_baseILj7168ES2_S2_fS2_fjLj256EEEEELb0ELb1ELb0EEEvNS_9BwdParamsE
        .type           _ZN10layer_norm31ln_parallel_residual_bwd_kernelINS_13Kernel_traitsI6__halfS2_fS2_fjLj7168ELj1ELj1ELj8ELj8ENS_18Kernel_traits_baseILj7168ES2_S2_fS2_fjLj256EEEEELb0ELb1ELb0EEEvNS_9BwdParamsE,@function
        .size           _ZN10layer_norm31ln_parallel_residual_bwd_kernelINS_13Kernel_traitsI6__halfS2_fS2_fjLj7168ELj1ELj1ELj8ELj8ENS_18Kernel_traits_baseILj7168ES2_S2_fS2_fjLj256EEEEELb0ELb1ELb0EEEvNS_9BwdParamsE,(.L_x_4566 - _ZN10layer_norm31ln_parallel_residual_bwd_kernelINS_13Kernel_traitsI6__halfS2_fS2_fjLj7168ELj1ELj1ELj8ELj8ENS_18Kernel_traits_baseILj7168ES2_S2_fS2_fjLj256EEEEELb0ELb1ELb0EEEvNS_9BwdParamsE)
        .other          _ZN10layer_norm31ln_parallel_residual_bwd_kernelINS_13Kernel_traitsI6__halfS2_fS2_fjLj7168ELj1ELj1ELj8ELj8ENS_18Kernel_traits_baseILj7168ES2_S2_fS2_fjLj256EEEEELb0ELb1ELb0EEEvNS_9BwdParamsE,@"STO_CUDA_ENTRY STV_DEFAULT"
_ZN10layer_norm31ln_parallel_residual_bwd_kernelINS_13Kernel_traitsI6__halfS2_fS2_fjLj7168ELj1ELj1ELj8ELj8ENS_18Kernel_traits_baseILj7168ES2_S2_fS2_fjLj256EEEEELb0ELb1ELb0EEEvNS_9BwdParamsE:
.text._ZN10layer_norm31ln_parallel_residual_bwd_kernelINS_13Kernel_traitsI6__halfS2_fS2_fjLj7168ELj1ELj1ELj8ELj8ENS_18Kernel_traits_baseILj7168ES2_S2_fS2_fjLj256EEEEELb0ELb1ELb0EEEvNS_9BwdParamsE:
        /* <DEDUP_REMOVED lines=88> */
[----:B-----5:R-:W-:Y:S01]  /*0580*/  MOV R33, R6 ;  /* 0x0000000600217202 */ /* 0x020fe20000000f00 */
[----:B------:R-:W-:Y:S01]  /*0590*/  HFMA2.MMA R136, -RZ, RZ, 0, 5.9604644775390625e-08 ;  /* 0x00000001ff887435 */ /* 0x000fe200000001ff */
        /* <DEDUP_REMOVED lines=23> */
[----:B------:R-:W-:Y:S01]  /*0710*/  SHF.R.U64 R39, R12, 0x10, R13 ;  /* 0x000000100c277819 */ /* 0x000fe2000000120d */
[----:B------:R-:W-:Y:S01]  /*0720*/  HADD2.F32 R22, -RZ, R22.H0_H0 ;  /* 0x20000016ff167230 */ /* 0x000fe20000004100 */
[----:B------:R-:W-:-:S02]  /*0730*/  MOV R19, R13 ;  /* 0x0000000d00137202 */ /* 0x000fc40000000f00 */
[----:B------:R-:W-:Y:S02]  /*0740*/  SHF.R.U32.HI R18, RZ, 0x10, R13 ;  /* 0x00000010ff127819 */ /* 0x000fe4000001160d */
[----:B------:R-:W-:Y:S01]  /*0750*/  MOV R3, R14 ;  /* 0x0000000e00037202 */ /* 0x000fe20000000f00 */
[----:B------:R-:W-:Y:S01]  /*0760*/  HADD2.F32 R19, -RZ, R19.H0_H0 ;  /* 0x20000013ff137230 */ /* 0x000fe20000004100 */
[--C-:B------:R-:W-:Y:S01]  /*0770*/  SHF.R.U64 R38, R14, 0x10, R15.reuse ;  /* 0x000000100e267819 */ /* 0x100fe2000000120f */
[----:B------:R-:W-:Y:S01]  /*0780*/  HADD2.F32 R18, -RZ, R18.H0_H0 ;  /* 0x20000012ff127230 */ /* 0x000fe20000004100 */
[----:B------:R-:W-:Y:S02]  /*0790*/  MOV R4, R15 ;  /* 0x0000000f00047202 */ /* 0x000fe40000000f00 */
[----:B------:R-:W-:Y:S02]  /*07a0*/  SHF.R.U32.HI R14, RZ, 0x10, R15 ;  /* 0x00000010ff0e7819 */ /* 0x000fe4000001160f */
        /* <DEDUP_REMOVED lines=23> */
.L_x_2939:
[----:B0123--:R-:W0:Y:S01]  /*0920*/  LDC.64 R128, c[0x0][0x258] ;  /* 0x00009600ff807b82 */ /* 0x00fe220000000a00 */
[----:B------:R-:W-:-:S07]  /*0930*/  ISETP.NE.AND P0, PT, R5, RZ, PT ;  /* 0x000000ff0500720c */ /* 0x000fce0003f05270 */
[----:B------:R-:W1:Y:S01]  /*0940*/  LDC.64 R138, c[0x0][0x250] ;  /* 0x00009400ff8a7b82 */ /* 0x000e620000000a00 */
[----:B0-----:R-:W-:-:S05]  /*0950*/  IMAD.WIDE R128, R35, 0x4, R128 ;  /* 0x0000000423807825 */ /* 0x001fca00078e0280 */
[----:B------:R-:W5:Y:S01]  /*0960*/  LDG.E R4, desc[UR4][R128.64] ;  /* 0x0000000480047981 */ /* 0x000f62000c1e1900 */
[----:B------:R-:W-:Y:S01]  /*0970*/  MOV R38, UR13 ;  /* 0x0000000d00267c02 */ /* 0x000fe20008000f00 */
        /* <DEDUP_REMOVED lines=27> */
[----:B---3--:R-:W-:Y:S02]  /*0b30*/  MOV R3, R132 ;  /* 0x0000008400037202 */ /* 0x008fe40000000f00 */
[----:B------:R-:W-:-:S03]  /*0b40*/  SHF.R.U64 R148, R132, 0x10, R133 ;  /* 0x0000001084947819 */ /* 0x000fc60000001285 */
[----:B------:R-:W-:Y:S02]  /*0b50*/  HADD2.F32 R150, -RZ, R3.H0_H0 ;  /* 0x20000003ff967230 */ /* 0x000fe40000004100 */
[----:B------:R-:W-:Y:S01]  /*0b60*/  FMUL.FTZ R3, R4, R143 ;  /* 0x0000008f04037220 */ /* 0x000fe20000410000 */
[C---:B------:R-:W-:Y:S01]  /*0b70*/  FADD.FTZ R149, -R139.reuse, R130 ;  /* 0x000000828b957221 */ /* 0x040fe20000010100 */
[----:B------:R-:W-:Y:S01]  /*0b80*/  MOV R137, R133 ;  /* 0x0000008500897202 */ /* 0x000fe20000000f00 */
[----:B------:R-:W-:Y:S01]  /*0b90*/  FADD.FTZ R147, -R139, R129 ;  /* 0x000000818b937221 */ /* 0x000fe20000010100 */
[----:B------:R-:W-:Y:S02]  /*0ba0*/  HADD2.F32 R130, -RZ, R148.H0_H0 ;  /* 0x20000094ff827230 */ /* 0x000fe40000004100 */
[----:B------:R-:W-:Y:S01]  /*0bb0*/  FADD.FTZ R68, R68, R150 ;  /* 0x0000009644447221 */ /* 0x000fe20000010000 */
[-C--:B------:R-:W-:Y:S01]  /*0bc0*/  FFMA.FTZ R40, R3, R150.reuse, R40 ;  /* 0x0000009603287223 */ /* 0x080fe20000010028 */
[----:B------:R-:W-:Y:S01]  /*0bd0*/  FMUL.FTZ R150, R33, R150 ;  /* 0x0000009621967220 */ /* 0x000fe20000410000 */
[----:B------:R-:W-:Y:S01]  /*0be0*/  SHF.R.U32.HI R142, RZ, 0x10, R133 ;  /* 0x00000010ff8e7819 */ /* 0x000fe20000011685 */
[----:B------:R-:W-:Y:S01]  /*0bf0*/  FMUL.FTZ R148, R4, R147 ;  /* 0x0000009304947220 */ /* 0x000fe20000410000 */
[----:B------:R-:W-:-:S02]  /*0c00*/  HADD2.F32 R137, -RZ, R137.H0_H0 ;  /* 0x20000089ff897230 */ /* 0x000fc40000004100 */
[----:B------:R-:W-:Y:S01]  /*0c10*/  FMUL.FTZ R147, R32, R130 ;  /* 0x0000008220937220 */ /* 0x000fe20000410000 */
[----:B------:R-:W-:Y:S01]  /*0c20*/  FADD.FTZ R128, RZ, R150 ;  /* 0x00000096ff807221 */ /* 0x000fe20000010000 */
[----:B------:R-:W-:Y:S01]  /*0c30*/  FFMA.FTZ R129, R3, R150, RZ ;  /* 0x0000009603817223 */ /* 0x000fe200000100ff */
[----:B------:R-:W-:Y:S01]  /*0c40*/  FADD.FTZ R139, -R139, R131 ;  /* 0x000000838b8b7221 */ /* 0x000fe20000010100 */
[----:B------:R-:W-:Y:S02]  /*0c50*/  HADD2.F32 R132, -RZ, R142.H0_H0 ;  /* 0x2000008eff847230 */ /* 0x000fe40000004100 */
        /* <DEDUP_REMOVED lines=17> */
.L_x_2905:
[----:B------:R-:W-:Y:S05]  /*0d70*/  BSYNC B0 ;  /* 0x0000000000007941 */ /* 0x000fea0003800000 */
.L_x_2904:
        /* <DEDUP_REMOVED lines=16> */
[----:B---3--:R-:W-:Y:S02]  /*0e80*/  MOV R141, R132 ;  /* 0x00000084008d7202 */ /* 0x008fe40000000f00 */
[--C-:B------:R-:W-:Y:S02]  /*0e90*/  SHF.R.U64 R158, R132, 0x10, R133.reuse ;  /* 0x00000010849e7819 */ /* 0x100fe40000001285 */
[----:B------:R-:W-:Y:S01]  /*0ea0*/  MOV R153, R133 ;  /* 0x0000008500997202 */ /* 0x000fe20000000f00 */
[----:B------:R-:W-:Y:S01]  /*0eb0*/  HADD2.F32 R141, -RZ, R141.H0_H0 ;  /* 0x2000008dff8d7230 */ /* 0x000fe20000004100 */
[----:B------:R-:W-:Y:S01]  /*0ec0*/  SHF.R.U32.HI R156, RZ, 0x10, R133 ;  /* 0x00000010ff9c7819 */ /* 0x000fe20000011685 */
[C---:B--2---:R-:W-:Y:S01]  /*0ed0*/  FADD.FTZ R155, -R187.reuse, R128 ;  /* 0x00000080bb9b7221 */ /* 0x044fe20000010100 */
[C---:B0-----:R-:W-:Y:S01]  /*0ee0*/  FADD.FTZ R143, -R187.reuse, R130 ;  /* 0x00000082bb8f7221 */ /* 0x041fe20000010100 */
[----:B------:R-:W-:Y:S01]  /*0ef0*/  FADD.FTZ R157, -R187, R129 ;  /* 0x00000081bb9d7221 */ /* 0x000fe20000010100 */
[----:B------:R-:W-:-:S02]  /*0f00*/  HADD2.F32 R130, -RZ, R158.H0_H0 ;  /* 0x2000009eff827230 */ /* 0x000fc40000004100 */
[----:B------:R-:W-:Y:S01]  /*0f10*/  FMUL.FTZ R158, R29, R141 ;  /* 0x0000008d1d9e7220 */ /* 0x000fe20000410000 */
[----:B------:R-:W-:Y:S02]  /*0f20*/  HADD2.F32 R160, -RZ, R153.H0_H0 ;  /* 0x20000099ffa07230 */ /* 0x000fe40000004100 */
[C---:B------:R-:W-:Y:S01]  /*0f30*/  FMUL.FTZ R153, R4.reuse, R155 ;  /* 0x0000009b04997220 */ /* 0x040fe20000410000 */
[----:B------:R-:W-:Y:S02]  /*0f40*/  HADD2.F32 R132, -RZ, R156.H0_H0 ;  /* 0x2000009cff847230 */ /* 0x000fe40000004100 */
        /* <DEDUP_REMOVED lines=23> */
.L_x_2907:
[----:B------:R-:W-:Y:S05]  /*10c0*/  BSYNC B0 ;  /* 0x0000000000007941 */ /* 0x000fea0003800000 */
.L_x_2906:
        /* <DEDUP_REMOVED lines=19> */
[----:B---3--:R-:W-:Y:S02]  /*1200*/  MOV R141, R132 ;  /* 0x00000084008d7202 */ /* 0x008fe40000000f00 */
[--C-:B------:R-:W-:Y:S02]  /*1210*/  SHF.R.U64 R166, R132, 0x10, R133.reuse ;  /* 0x0000001084a67819 */ /* 0x100fe40000001285 */
[----:B------:R-:W-:Y:S01]  /*1220*/  MOV R161, R133 ;  /* 0x0000008500a17202 */ /* 0x000fe20000000f00 */
[----:B------:R-:W-:Y:S01]  /*1230*/  HADD2.F32 R141, -RZ, R141.H0_H0 ;  /* 0x2000008dff8d7230 */ /* 0x000fe20000004100 */
[----:B------:R-:W-:Y:S01]  /*1240*/  SHF.R.U32.HI R164, RZ, 0x10, R133 ;  /* 0x00000010ffa47819 */ /* 0x000fe20000011685 */
[----:B------:R-:W-:-:S02]  /*1250*/  HADD2.F32 R130, -RZ, R166.H0_H0 ;  /* 0x200000a6ff827230 */ /* 0x000fc40000004100 */
[----:B------:R-:W-:Y:S02]  /*1260*/  HADD2.F32 R168, -RZ, R161.H0_H0 ;  /* 0x200000a1ffa87230 */ /* 0x000fe40000004100 */
[----:B------:R-:W-:Y:S01]  /*1270*/  FMUL.FTZ R166, R25, R141 ;  /* 0x0000008d19a67220 */ /* 0x000fe20000410000 */
        /* <DEDUP_REMOVED lines=25> */
.L_x_2909:
[----:B------:R-:W-:Y:S05]  /*1410*/  BSYNC B0 ;  /* 0x0000000000007941 */ /* 0x000fea0003800000 */
.L_x_2908:
        /* <DEDUP_REMOVED lines=52> */
.L_x_2911:
[----:B------:R-:W-:Y:S05]  /*1760*/  BSYNC B0 ;  /* 0x0000000000007941 */ /* 0x000fea0003800000 */
.L_x_2910:
        /* <DEDUP_REMOVED lines=52> */
.L_x_2913:
[----:B------:R-:W-:Y:S05]  /*1ab0*/  BSYNC B0 ;  /* 0x0000000000007941 */ /* 0x000fea0003800000 */
.L_x_2912:
        /* <DEDUP_REMOVED lines=21> */
[----:B---3--:R-:W-:Y:S02]  /*1c10*/  MOV R141, R132 ;  /* 0x00000084008d7202 */ /* 0x008fe40000000f00 */
[----:B------:R-:W-:Y:S02]  /*1c20*/  SHF.R.U64 R190, R132, 0x10, R133 ;  /* 0x0000001084be7819 */ /* 0x000fe40000001285 */
[----:B------:R-:W-:Y:S01]  /*1c30*/  MOV R185, R133 ;  /* 0x0000008500b97202 */ /* 0x000fe20000000f00 */
[----:B------:R-:W-:-:S02]  /*1c40*/  HADD2.F32 R141, -RZ, R141.H0_H0 ;  /* 0x2000008dff8d7230 */ /* 0x000fc40000004100 */
[----:B------:R-:W-:Y:S02]  /*1c50*/  HADD2.F32 R130, -RZ, R190.H0_H0 ;  /* 0x200000beff827230 */ /* 0x000fe40000004100 */
[----:B------:R-:W-:Y:S02]  /*1c60*/  HADD2.F32 R194, -RZ, R185.H0_H0 ;  /* 0x200000b9ffc27230 */ /* 0x000fe40000004100 */
[----:B------:R-:W-:Y:S01]  /*1c70*/  FMUL.FTZ R192, R13, R141 ;  /* 0x0000008d0dc07220 */ /* 0x000fe20000410000 */
[C---:B------:R-:W-:Y:S01]  /*1c80*/  FMUL.FTZ R185, R4.reuse, R187 ;  /* 0x000000bb04b97220 */ /* 0x040fe20000410000 */
[----:B------:R-:W-:Y:S01]  /*1c90*/  SHF.R.U32.HI R186, RZ, 0x10, R133 ;  /* 0x00000010ffba7819 */ /* 0x000fe20000011685 */
[----:B------:R-:W-:Y:S01]  /*1ca0*/  FMUL.FTZ R190, R4, R189 ;  /* 0x000000bd04be7220 */ /* 0x000fe20000410000 */
[----:B------:R-:W-:Y:S01]  /*1cb0*/  FMUL.FTZ R189, R12, R130 ;  /* 0x000000820cbd7220 */ /* 0x000fe20000410000 */
[----:B------:R-:W-:Y:S01]  /*1cc0*/  FADD.FTZ R128, R137, R192 ;  /* 0x000000c089807221 */ /* 0x000fe20000010000 */
[----:B------:R-:W-:Y:S01]  /*1cd0*/  FFMA.FTZ R129, R185, R192, R140 ;  /* 0x000000c0b9817223 */ /* 0x000fe2000001008c */
[----:B------:R-:W-:-:S02]  /*1ce0*/  HADD2.F32 R132, -RZ, R186.H0_H0 ;  /* 0x200000baff847230 */ /* 0x000fc40000004100 */
        /* <DEDUP_REMOVED lines=17> */
.L_x_2915:
[----:B------:R-:W-:Y:S05]  /*1e00*/  BSYNC B0 ;  /* 0x0000000000007941 */ /* 0x000fea0003800000 */
.L_x_2914:
        /* <DEDUP_REMOVED lines=18> */
[----:B------:R-:W-:Y:S02]  /*1f30*/  HADD2.F32 R138, -RZ, R138.H0_H0 ;  /* 0x2000008aff8a7230 */ /* 0x000fe40000004100 */
[C---:B---3--:R-:W-:Y:S01]  /*1f40*/  FADD.FTZ R141, -R187.reuse, R129 ;  /* 0x00000081bb8d7221 */ /* 0x048fe20000010100 */
[----:B------:R-:W-:Y:S01]  /*1f50*/  FADD.FTZ R195, -R187, R128 ;  /* 0x00000080bbc37221 */ /* 0x000fe20000010100 */
[----:B------:R-:W-:Y:S01]  /*1f60*/  HADD2.F32 R197, -RZ, R197.H0_H0 ;  /* 0x200000c5ffc57230 */ /* 0x000fe20000004100 */
[----:B------:R-:W-:Y:S01]  /*1f70*/  MOV R139, R133 ;  /* 0x00000085008b7202 */ /* 0x000fe20000000f00 */
[C---:B------:R-:W-:Y:S01]  /*1f80*/  FMUL.FTZ R198, R4.reuse, R141 ;  /* 0x0000008d04c67220 */ /* 0x040fe20000410000 */
[----:B------:R-:W-:Y:S01]  /*1f90*/  FMUL.FTZ R200, R9, R138 ;  /* 0x0000008a09c87220 */ /* 0x000fe20000410000 */
[----:B------:R-:W-:Y:S01]  /*1fa0*/  FMUL.FTZ R195, R4, R195 ;  /* 0x000000c304c37220 */ /* 0x000fe20000410000 */
[----:B------:R-:W-:Y:S01]  /*1fb0*/  SHF.R.U32.HI R186, RZ, 0x10, R133 ;  /* 0x00000010ffba7819 */ /* 0x000fe20000011685 */
[----:B------:R-:W-:Y:S01]  /*1fc0*/  FADD.FTZ R93, R93, R197 ;  /* 0x000000c55d5d7221 */ /* 0x000fe20000010000 */
[----:B------:R-:W-:Y:S01]  /*1fd0*/  FFMA.FTZ R65, R198, R197, R65 ;  /* 0x000000c5c6417223 */ /* 0x000fe20000010041 */
[----:B------:R-:W-:-:S02]  /*1fe0*/  HADD2.F32 R139, -RZ, R139.H0_H0 ;  /* 0x2000008bff8b7230 */ /* 0x000fc40000004100 */
[----:B------:R-:W-:Y:S01]  /*1ff0*/  FMUL.FTZ R197, R8, R197 ;  /* 0x000000c508c57220 */ /* 0x000fe20000410000 */
[----:B------:R-:W-:Y:S01]  /*2000*/  FADD.FTZ R128, R137, R200 ;  /* 0x000000c889807221 */ /* 0x000fe20000010000 */
[----:B------:R-:W-:Y:S01]  /*2010*/  FADD.FTZ R199, -R187, R130 ;  /* 0x00000082bbc77221 */ /* 0x000fe20000010100 */
[----:B------:R-:W-:Y:S01]  /*2020*/  FFMA.FTZ R129, R195, R200, R140 ;  /* 0x000000c8c3817223 */ /* 0x000fe2000001008c */
[----:B0-----:R-:W-:Y:S01]  /*2030*/  FADD.FTZ R143, -R187, R131 ;  /* 0x00000083bb8f7221 */ /* 0x001fe20000010100 */
[----:B------:R-:W-:Y:S02]  /*2040*/  HADD2.F32 R132, -RZ, R186.H0_H0 ;  /* 0x200000baff847230 */ /* 0x000fe40000004100 */
        /* <DEDUP_REMOVED lines=16> */
.L_x_2917:
[----:B------:R-:W-:Y:S05]  /*2150*/  BSYNC B0 ;  /* 0x0000000000007941 */ /* 0x000fea0003800000 */
.L_x_2916:
[----:B------:R-:W-:Y:S01]  /*2160*/  LOP3.LUT P0, RZ, R136, 0xff, RZ, 0xc0, !PT ;  /* 0x000000ff88ff7812 */ /* 0x000fe2000780c0ff */
[----:B------:R-:W-:Y:S01]  /*2170*/  UMOV UR6, 0xffffffff ;  /* 0xffffffff00067882 */ /* 0x000fe20000000000 */
[----:B------:R-:W-:-:S04]  /*2180*/  LOP3.LUT P6, RZ, R37, 0x1f, RZ, 0xc0, !PT ;  /* 0x0000001f25ff7812 */ /* 0x000fc800078cc0ff */
[----:B------:R-:W-:-:S07]  /*2190*/  P2R R128, PR, RZ, 0x40 ;  /* 0x00000040ff807803 */ /* 0x000fce0000000000 */
        /* <DEDUP_REMOVED lines=20> */
.L_x_2950:
        /* <DEDUP_REMOVED lines=64> */
[----:B------:R-:W0:Y:S01]  /*26e0*/  F2F.F16.F32 R136, R136 ;  /* 0x0000008800887304 */ /* 0x000e220000200800 */
[----:B------:R-:W-:Y:S02]  /*26f0*/  SEL R124, R137, R124, P6 ;  /* 0x0000007c897c7207 */ /* 0x000fe40003000000 */
[----:B------:R-:W-:-:S03]  /*2700*/  SEL R126, R139, R126, P6 ;  /* 0x0000007e8b7e7207 */ /* 0x000fc60003000000 */
[----:B------:R-:W1:Y:S02]  /*2710*/  @P6 LDC.64 R128, c[0x0][0x308] ;  /* 0x0000c200ff806b82 */ /* 0x000e640000000a00 */
[----:B------:R-:W2:Y:S01]  /*2720*/  F2F.F16.F32 R138, R138 ;  /* 0x0000008a008a7304 */ /* 0x000ea20000200800 */
[----:B0-----:R-:W-:-:S07]  /*2730*/  IMAD.WIDE.U32 R130, R136, 0x10000, RZ ;  /* 0x0001000088827825 */ /* 0x001fce00078e00ff */
[----:B------:R-:W0:Y:S01]  /*2740*/  F2F.F16.F32 R139, R139 ;  /* 0x0000008b008b7304 */ /* 0x000e220000200800 */
[----:B--2---:R-:W-:-:S07]  /*2750*/  SHF.L.U32 R141, R138, 0x10, RZ ;  /* 0x000000108a8d7819 */ /* 0x004fce00000006ff */
[----:B------:R-:W2:Y:S01]  /*2760*/  F2F.F16.F32 R137, R137 ;  /* 0x0000008900897304 */ /* 0x000ea20000200800 */
        /* <DEDUP_REMOVED lines=22> */
.L_x_2921:
[----:B------:R-:W-:-:S07]  /*28d0*/  IADD3 R2, R2, 0x100, RZ ;  /* 0x0000010002027810 */ /* 0x000fce0007ffe0ff */
.L_x_2920:
[----:B------:R-:W-:Y:S05]  /*28e0*/  BSYNC B0 ;  /* 0x0000000000007941 */ /* 0x000fea0003800000 */
.L_x_2919:
        /* <DEDUP_REMOVED lines=27> */
[----:B------:R-:W1:Y:S01]  /*2aa0*/  F2F.F16.F32 R136, R136 ;  /* 0x0000008800887304 */ /* 0x000e620000200800 */
[----:B------:R-:W-:Y:S02]  /*2ab0*/  SEL R124, R137, R124, P6 ;  /* 0x0000007c897c7207 */ /* 0x000fe40003000000 */
[----:B------:R-:W-:-:S03]  /*2ac0*/  SEL R126, R139, R126, P6 ;  /* 0x0000007e8b7e7207 */ /* 0x000fc60003000000 */
[----:B------:R-:W2:Y:S02]  /*2ad0*/  @P6 LDC.64 R134, c[0x0][0x308] ;  /* 0x0000c200ff866b82 */ /* 0x000ea40000000a00 */
[----:B------:R-:W3:Y:S01]  /*2ae0*/  F2F.F16.F32 R138, R138 ;  /* 0x0000008a008a7304 */ /* 0x000ee20000200800 */
[----:B0-----:R-:W-:-:S04]  /*2af0*/  IMAD.WIDE.U32 R128, R2, 0x8, R128 ;  /* 0x0000000802807825 */ /* 0x001fc800078e0080 */
[----:B-1----:R-:W-:-:S03]  /*2b00*/  IMAD.WIDE.U32 R130, R136, 0x10000, RZ ;  /* 0x0001000088827825 */ /* 0x002fc600078e00ff */
[----:B------:R-:W0:Y:S01]  /*2b10*/  F2F.F16.F32 R139, R139 ;  /* 0x0000008b008b7304 */ /* 0x000e220000200800 */
[----:B---3--:R-:W-:-:S07]  /*2b20*/  SHF.L.U32 R141, R138, 0x10, RZ ;  /* 0x000000108a8d7819 */ /* 0x008fce00000006ff */
[----:B------:R-:W1:Y:S01]  /*2b30*/  F2F.F16.F32 R137, R137 ;  /* 0x0000008900897304 */ /* 0x000e620000200800 */
        /* <DEDUP_REMOVED lines=20> */
.L_x_2924:
[----:B------:R-:W-:-:S07]  /*2c80*/  IADD3 R2, R2, 0x100, RZ ;  /* 0x0000010002027810 */ /* 0x000fce0007ffe0ff */
.L_x_2923:
[----:B------:R-:W-:Y:S05]  /*2c90*/  BSYNC B0 ;  /* 0x0000000000007941 */ /* 0x000fea0003800000 */
.L_x_2922:
        /* <DEDUP_REMOVED lines=57> */
.L_x_2927:
[----:B------:R-:W-:-:S07]  /*3030*/  IADD3 R2, R2, 0x100, RZ ;  /* 0x0000010002027810 */ /* 0x000fce0007ffe0ff */
.L_x_2926:
[----:B------:R-:W-:Y:S05]  /*3040*/  BSYNC B0 ;  /* 0x0000000000007941 */ /* 0x000fea0003800000 */
.L_x_2925:
        /* <DEDUP_REMOVED lines=57> */
.L_x_2930:
[----:B------:R-:W-:-:S07]  /*33e0*/  IADD3 R2, R2, 0x100, RZ ;  /* 0x0000010002027810 */ /* 0x000fce0007ffe0ff */
.L_x_2929:
[----:B------:R-:W-:Y:S05]  /*33f0*/  BSYNC B0 ;  /* 0x0000000000007941 */ /* 0x000fea0003800000 */
.L_x_2928:
        /* <DEDUP_REMOVED lines=57> */
.L_x_2933:
[----:B------:R-:W-:-:S07]  /*3790*/  IADD3 R2, R2, 0x100, RZ ;  /* 0x0000010002027810 */ /* 0x000fce0007ffe0ff */
.L_x_2932:
[----:B------:R-:W-:Y:S05]  /*37a0*/  BSYNC B0 ;  /* 0x0000000000007941 */ /* 0x000fea0003800000 */
.L_x_2931:
        /* <DEDUP_REMOVED lines=57> */
.L_x_2936:
[----:B------:R-:W-:-:S07]  /*3b40*/  IADD3 R2, R2, 0x100, RZ ;  /* 0x0000010002027810 */ /* 0x000fce0007ffe0ff */
.L_x_2935:
[----:B------:R-:W-:Y:S05]  /*3b50*/  BSYNC B0 ;  /* 0x0000000000007941 */ /* 0x000fea0003800000 */
.L_x_2934:
        /* <DEDUP_REMOVED lines=58> */
.L_x_2938:
[----:B------:R-:W-:Y:S05]  /*3f00*/  BSYNC B0 ;  /* 0x0000000000007941 */ /* 0x000fea0003800000 */
.L_x_2937:
[----:B------:R-:W-:Y:S02]  /*3f10*/  IADD3 R35, R35, UR18, RZ ;  /* 0x0000001223237c10 */ /* 0x000fe4000fffe0ff */
[----:B------:R-:W-:Y:S02]  /*3f20*/  SEL R136, RZ, 0x1, P0 ;  /* 0x00000001ff887807 */ /* 0x000fe40000000000 */
[----:B------:R-:W-:-:S13]  /*3f30*/  ISETP.GE.AND P0, PT, R35, UR19, PT ;  /* 0x0000001323007c0c */ /* 0x000fda000bf06270 */
[----:B------:R-:W-:Y:S05]  /*3f40*/  @!P0 BRA `(.L_x_2939) ;  /* 0xffffffc800748947 */ /* 0x000fea000383ffff */
.L_x_2903:
        /* <DEDUP_REMOVED lines=29> */
[----:B------:R-:W-:Y:S01]  /*4120*/  @P4 IADD3 R27, R27, 0x100, RZ ;  /* 0x000001001b1b4810 */ /* 0x000fe20007ffe0ff */
[----:B------:R1:W-:Y:S04]  /*4130*/  @P4 STG.E.128 desc[UR4][R10.64], R76 ;  /* 0x0000004c0a004986 */ /* 0x0003e8000c101d04 */
[----:B------:R-:W4:Y:S01]  /*4140*/  @P2 LDC.64 R20, c[0x0][0x2d8] ;  /* 0x0000b600ff142b82 */ /* 0x000f220000000a00 */
[C---:B--2---:R-:W-:Y:S01]  /*4150*/  @P3 IMAD.WIDE.U32 R14, R27.reuse, 0x10, R14 ;  /* 0x000000101b0e3825 */ /* 0x044fe200078e000e */
[----:B------:R1:W-:Y:S04]  /*4160*/  @P4 STG.E.128 desc[UR4][R12.64], R48 ;  /* 0x000000300c004986 */ /* 0x0003e8000c101d04 */
[----:B------:R1:W-:Y:S02]  /*4170*/  @P3 STG.E.128 desc[UR4][R14.64], R80 ;  /* 0x000000500e003986 */ /* 0x0003e4000c101d04 */
        /* <DEDUP_REMOVED lines=23> */
.L_x_2918:
[----:B------:R-:W-:Y:S01]  /*42f0*/  HFMA2.MMA R141, -RZ, RZ, 0, 9.5367431640625e-07 ;  /* 0x00000010ff8d7435 */ /* 0x000fe200000001ff */
[----:B------:R-:W-:Y:S02]  /*4300*/  MOV R139, R137 ;  /* 0x00000089008b7202 */ /* 0x000fe40000000f00 */
[----:B------:R-:W-:Y:S02]  /*4310*/  MOV R142, 0x1f ;  /* 0x0000001f008e7802 */ /* 0x000fe40000000f00 */
[----:B-----5:R-:W-:-:S07]  /*4320*/  MOV R138, 0xffffffff ;  /* 0xffffffff008a7802 */ /* 0x020fce0000000f00 */
[----:B------:R-:W-:Y:S05]  /*4330*/  WARPSYNC.COLLECTIVE R138, `(.L_x_2940) ;  /* 0x000000008a087348 */ /* 0x000fea0003c00000 */
[----:B------:R0:W1:Y:S02]  /*4340*/  SHFL.DOWN P6, R187, R139, R141, R142 ;  /* 0x0800008d8bbb7389 */ /* 0x00006400000c008e */
[----:B01----:R-:W-:Y:S01]  /*4350*/  ENDCOLLECTIVE ;  /* 0x000000000000791b */ /* 0x003fe20003800000 */
.L_x_2940:
[----:B------:R-:W-:Y:S02]  /*4360*/  MOV R139, R140 ;  /* 0x0000008c008b7202 */ /* 0x000fe40000000f00 */
[----:B------:R-:W-:-:S07]  /*4370*/  MOV R128, R187 ;  /* 0x000000bb00807202 */ /* 0x000fce0000000f00 */
[----:B------:R-:W-:Y:S05]  /*4380*/  WARPSYNC.COLLECTIVE R138, `(.L_x_2941) ;  /* 0x000000008a087348 */ /* 0x000fea0003c00000 */
[----:B------:R0:W1:Y:S02]  /*4390*/  SHFL.DOWN P6, R187, R139, R141, R142 ;  /* 0x0800008d8bbb7389 */ /* 0x00006400000c008e */
[----:B01----:R-:W-:Y:S01]  /*43a0*/  ENDCOLLECTIVE ;  /* 0x000000000000791b */ /* 0x003fe20003800000 */
.L_x_2941:
[----:B------:R-:W-:Y:S01]  /*43b0*/  FADD.FTZ R128, R128, R137 ;  /* 0x0000008980807221 */ /* 0x000fe20000010000 */
[----:B------:R-:W-:-:S04]  /*43c0*/  HFMA2.MMA R141, -RZ, RZ, 0, 4.76837158203125e-07 ;  /* 0x00000008ff8d7435 */ /* 0x000fc800000001ff */
[----:B------:R-:W-:Y:S02]  /*43d0*/  MOV R139, R128 ;  /* 0x00000080008b7202 */ /* 0x000fe40000000f00 */
[----:B------:R-:W-:-:S07]  /*43e0*/  MOV R129, R187 ;  /* 0x000000bb00817202 */ /* 0x000fce0000000f00 */
[----:B------:R-:W-:Y:S05]  /*43f0*/  WARPSYNC.COLLECTIVE R138, `(.L_x_2942) ;  /* 0x000000008a087348 */ /* 0x000fea0003c00000 */
[----:B------:R0:W1:Y:S02]  /*4400*/  SHFL.DOWN P6, R187, R139, R141, R142 ;  /* 0x0800008d8bbb7389 */ /* 0x00006400000c008e */
[----:B01----:R-:W-:Y:S01]  /*4410*/  ENDCOLLECTIVE ;  /* 0x000000000000791b */ /* 0x003fe20003800000 */
.L_x_2942:
[----:B------:R-:W-:-:S05]  /*4420*/  FADD.FTZ R129, R129, R140 ;  /* 0x0000008c81817221 */ /* 0x000fca0000010000 */
[----:B------:R-:W-:Y:S02]  /*4430*/  MOV R139, R129 ;  /* 0x00000081008b7202 */ /* 0x000fe40000000f00 */
[----:B------:R-:W-:-:S07]  /*4440*/  MOV R131, R187 ;  /* 0x000000bb00837202 */ /* 0x000fce0000000f00 */
[----:B------:R-:W-:Y:S05]  /*4450*/  WARPSYNC.COLLECTIVE R138, `(.L_x_2943) ;  /* 0x000000008a087348 */ /* 0x000fea0003c00000 */
[----:B------:R0:W1:Y:S02]  /*4460*/  SHFL.DOWN P6, R187, R139, R141, R142 ;  /* 0x0800008d8bbb7389 */ /* 0x00006400000c008e */
[----:B01----:R-:W-:Y:S01]  /*4470*/  ENDCOLLECTIVE ;  /* 0x000000000000791b */ /* 0x003fe20003800000 */
.L_x_2943:
[----:B------:R-:W-:Y:S01]  /*4480*/  FADD.FTZ R131, R128, R131 ;  /* 0x0000008380837221 */ /* 0x000fe20000010000 */
[----:B------:R-:W-:-:S04]  /*4490*/  HFMA2.MMA R141, -RZ, RZ, 0, 2.384185791015625e-07 ;  /* 0x00000004ff8d7435 */ /* 0x000fc800000001ff */
[----:B------:R-:W-:Y:S02]  /*44a0*/  MOV R139, R131 ;  /* 0x00000083008b7202 */ /* 0x000fe40000000f00 */
[----:B------:R-:W-:-:S07]  /*44b0*/  MOV R130, R187 ;  /* 0x000000bb00827202 */ /* 0x000fce0000000f00 */
[----:B------:R-:W-:Y:S05]  /*44c0*/  WARPSYNC.COLLECTIVE R138, `(.L_x_2944) ;  /* 0x000000008a087348 */ /* 0x000fea0003c00000 */
[----:B------:R0:W1:Y:S02]  /*44d0*/  SHFL.DOWN P6, R187, R139, R141, R142 ;  /* 0x0800008d8bbb7389 */ /* 0x00006400000c008e */
[----:B01----:R-:W-:Y:S01]  /*44e0*/  ENDCOLLECTIVE ;  /* 0x000000000000791b */ /* 0x003fe20003800000 */
.L_x_2944:
[----:B------:R-:W-:-:S05]  /*44f0*/  FADD.FTZ R130, R129, R130 ;  /* 0x0000008281827221 */ /* 0x000fca0000010000 */
[----:B------:R-:W-:Y:S02]  /*4500*/  MOV R139, R130 ;  /* 0x00000082008b7202 */ /* 0x000fe40000000f00 */
[----:B------:R-:W-:-:S07]  /*4510*/  MOV R132, R187 ;  /* 0x000000bb00847202 */ /* 0x000fce0000000f00 */
[----:B------:R-:W-:Y:S05]  /*4520*/  WARPSYNC.COLLECTIVE R138, `(.L_x_2945) ;  /* 0x000000008a087348 */ /* 0x000fea0003c00000 */
[----:B------:R0:W1:Y:S02]  /*4530*/  SHFL.DOWN P6, R187, R139, R141, R142 ;  /* 0x0800008d8bbb7389 */ /* 0x00006400000c008e */
[----:B01----:R-:W-:Y:S01]  /*4540*/  ENDCOLLECTIVE ;  /* 0x000000000000791b */ /* 0x003fe20003800000 */
.L_x_2945:
[----:B------:R-:W-:Y:S01]  /*4550*/  FADD.FTZ R132, R131, R132 ;  /* 0x0000008483847221 */ /* 0x000fe20000010000 */
[----:B------:R-:W-:-:S04]  /*4560*/  HFMA2.MMA R141, -RZ, RZ, 0, 1.1920928955078125e-07 ;  /* 0x00000002ff8d7435 */ /* 0x000fc800000001ff */
[----:B------:R-:W-:Y:S02]  /*4570*/  MOV R139, R132 ;  /* 0x00000084008b7202 */ /* 0x000fe40000000f00 */
[----:B------:R-:W-:-:S07]  /*4580*/  MOV R133, R187 ;  /* 0x000000bb00857202 */ /* 0x000fce0000000f00 */
[----:B------:R-:W-:Y:S05]  /*4590*/  WARPSYNC.COLLECTIVE R138, `(.L_x_2946) ;  /* 0x000000008a087348 */ /* 0x000fea0003c00000 */
[----:B------:R0:W1:Y:S02]  /*45a0*/  SHFL.DOWN P6, R187, R139, R141, R142 ;  /* 0x0800008d8bbb7389 */ /* 0x00006400000c008e */
[----:B01----:R-:W-:Y:S01]  /*45b0*/  ENDCOLLECTIVE ;  /* 0x000000000000791b */ /* 0x003fe20003800000 */
.L_x_2946:
[----:B------:R-:W-:-:S05]  /*45c0*/  FADD.FTZ R133, R130, R133 ;  /* 0x0000008582857221 */ /* 0x000fca0000010000 */
[----:B------:R-:W-:Y:S02]  /*45d0*/  MOV R139, R133 ;  /* 0x00000085008b7202 */ /* 0x000fe40000000f00 */
[----:B------:R-:W-:-:S07]  /*45e0*/  MOV R137, R187 ;  /* 0x000000bb00897202 */ /* 0x000fce0000000f00 */
[----:B------:R-:W-:Y:S05]  /*45f0*/  WARPSYNC.COLLECTIVE R138, `(.L_x_2947) ;  /* 0x000000008a087348 */ /* 0x000fea0003c00000 */
[----:B------:R0:W1:Y:S02]  /*4600*/  SHFL.DOWN P6, R187, R139, R141, R142 ;  /* 0x0800008d8bbb7389 */ /* 0x00006400000c008e */
[----:B01----:R-:W-:Y:S01]  /*4610*/  ENDCOLLECTIVE ;  /* 0x000000000000791b */ /* 0x003fe20003800000 */
.L_x_2947:
[----:B------:R-:W-:Y:S01]  /*4620*/  FADD.FTZ R137, R132, R137 ;  /* 0x0000008984897221 */ /* 0x000fe20000010000 */
[----:B------:R-:W-:-:S04]  /*4630*/  HFMA2.MMA R141, -RZ, RZ, 0, 5.9604644775390625e-08 ;  /* 0x00000001ff8d7435 */ /* 0x000fc800000001ff */
[----:B------:R-:W-:Y:S02]  /*4640*/  MOV R139, R137 ;  /* 0x00000089008b7202 */ /* 0x000fe40000000f00 */
[----:B------:R-:W-:-:S07]  /*4650*/  MOV R136, R187 ;  /* 0x000000bb00887202 */ /* 0x000fce0000000f00 */
[----:B------:R-:W-:Y:S05]  /*4660*/  WARPSYNC.COLLECTIVE R138, `(.L_x_2948) ;  /* 0x000000008a087348 */ /* 0x000fea0003c00000 */
[----:B------:R0:W1:Y:S02]  /*4670*/  SHFL.DOWN P6, R187, R139, R141, R142 ;  /* 0x0800008d8bbb7389 */ /* 0x00006400000c008e */
[----:B01----:R-:W-:Y:S01]  /*4680*/  ENDCOLLECTIVE ;  /* 0x000000000000791b */ /* 0x003fe20003800000 */
.L_x_2948:
[----:B------:R-:W-:-:S05]  /*4690*/  FADD.FTZ R136, R133, R136 ;  /* 0x0000008885887221 */ /* 0x000fca0000010000 */
[----:B------:R-:W-:Y:S02]  /*46a0*/  MOV R139, R136 ;  /* 0x00000088008b7202 */ /* 0x000fe40000000f00 */
[----:B------:R-:W-:-:S07]  /*46b0*/  MOV R186, R187 ;  /* 0x000000bb00ba7202 */ /* 0x000fce0000000f00 */
[----:B------:R-:W-:Y:S05]  /*46c0*/  WARPSYNC.COLLECTIVE R138, `(.L_x_2949) ;  /* 0x000000008a087348 */ /* 0x000fea0003c00000 */
[----:B------:R0:W1:Y:S02]  /*46d0*/  SHFL.DOWN P6, R187, R139, R141, R142 ;  /* 0x0800008d8bbb7389 */ /* 0x00006400000c008e */
[----:B01----:R-:W-:Y:S01]  /*46e0*/  ENDCOLLECTIVE ;  /* 0x000000000000791b */ /* 0x003fe20003800000 */
.L_x_2949:
[----:B------:R-:W-:Y:S05]  /*46f0*/  BRA `(.L_x_2950) ;  /* 0xffffffd800f87947 */ /* 0x000fea000383ffff */
.L_x_2951:
        /* <DEDUP_REMOVED lines=16> */
.L_x_4566:


//--------------------- .text._ZN10layer_norm31ln_parallel_residual_bwd_kernelINS_13Kernel_traitsI6__halfS2_fS2_fjLj7168ELj1ELj1ELj8ELj8ENS_18Kernel_traits_baseILj7168ES2_S2_fS2_fjLj256EEEEELb0ELb1ELb1EEEvNS_9BwdParamsE --------------------------
	.section	.text._ZN10layer_norm31ln_parallel_residual_bwd_kernelINS_13Kernel_traitsI6__halfS2_fS2_fjLj7168ELj1ELj1ELj8ELj8ENS_18Kernel_traits_baseILj7168ES2_S2_fS2_fjLj256EEEEELb0ELb1ELb1EEEvNS_9BwdParamsE,"ax",@progbits
	.align	128
        .global         _ZN10layer_norm31ln_parallel_residual_bwd_kernelINS_13Kernel_traitsI6__halfS2_fS2_fjLj7168ELj1ELj1ELj8ELj8ENS_18Kernel_traits_baseILj7168ES2_S2_fS2_fjLj256EEEEELb0ELb1ELb1EEEvNS_9BwdParamsE
        .type           _ZN10layer_norm31ln_parallel_residual_bwd_kernelINS_13Kernel_traitsI6__halfS2_fS2_fjLj7168ELj1ELj1ELj8ELj8ENS_18Kernel_traits_baseILj7168ES2_S2_fS2_fjLj256EEEEELb0ELb1ELb1EEEvNS_9BwdParamsE,@function
        .size           _ZN10layer_norm31ln_parallel_residual_bwd_kernelINS_13Kernel_traitsI6__halfS2_fS2_fjLj7168ELj1ELj1ELj8ELj8ENS_18Kernel_traits_baseILj7168ES2_S2_fS2_fjLj256EEEEELb0ELb1ELb1EEEvNS_9BwdParamsE,(.L_x_4567 - _ZN10layer_norm31ln_parallel_residual_bwd_kernelINS_13Kernel_traitsI6__halfS2_fS2_fjLj7168ELj1ELj1ELj8ELj8ENS_18Kernel_traits_baseILj7168ES2_S2_fS2_fjLj256EEEEELb0ELb1ELb1EEEvNS_9BwdParamsE)
        .other          _ZN10layer_norm31ln_parallel_residual_bwd_kernelINS_13Kernel_traitsI6__halfS2_fS2_fjLj7168ELj1ELj1ELj8ELj8ENS_18Kernel_traits_baseILj7168ES2_S2_fS2_fjLj256EEEEELb0ELb1ELb1EEEvNS_9BwdParamsE,@"STO_CUDA_ENTRY STV_DEFAULT"
_ZN10layer_norm31ln_parallel_residual_bwd_kernelINS_13Kernel_traitsI6__halfS2_fS2_fjLj7168ELj1ELj1ELj8ELj8ENS_18Kernel_traits_baseILj7168ES2_S2_fS2_fjLj256EEEEELb0ELb1ELb1EEEvNS_9BwdParamsE:
.text._ZN10layer_norm31ln_parallel_residual_bwd_kernelINS_13Kernel_traitsI6__halfS2_fS2_fjLj7168ELj1ELj1ELj8ELj8ENS_18Kernel_traits_baseILj7168ES2_S2_fS2_fjLj256EEEEELb0ELb1ELb1EEEvNS_9BwdParamsE:
        /* <DEDUP_REMOVED lines=46> */
.L_x_2952:
        /* <DEDUP_REMOVED lines=15> */
[----:B------:R-:W-:Y:S01]  /*03d0*/  CS2R R134, SRZ ;  /* 0x0000000000867805 */ /* 0x000fe2000001ff00 */
[----:B------:R-:W-:Y:S01]  /*03e0*/  HFMA2.MMA R125, -RZ, RZ, 0, 0 ;  /* 0x00000000ff7d7435 */ /* 0x000fe200000001ff */
[----:B------:R-:W-:Y:S01]  /*03f0*/  ISETP.NE.AND.EX P2, PT, RZ, UR5, PT, P2 ;  /* 0x00000005ff007c0c */ /* 0x000fe2000bf45320 */
[----:B------:R-:W-:Y:S01]  /*0400*/  HFMA2.MMA R136, -RZ, RZ, 0, 0 ;  /* 0x00000000ff887435 */ /* 0x000fe200000001ff */
[----:B------:R-:W-:Y:S01]  /*0410*/  CS2R R130, SRZ ;  /* 0x0000000000827805 */ /* 0x000fe2000001ff00 */
[----:B------:R-:W-:Y:S01]  /*0420*/  HFMA2.MMA R160, -RZ, RZ, 0, 0 ;  /* 0x00000000ffa07435 */ /* 0x000fe200000001ff */
        /* <DEDUP_REMOVED lines=69> */
.L_x_2963:
        /* <DEDUP_REMOVED lines=8> */
[C---:B------:R-:W-:Y:S02]  /*0900*/  IADD3 R193, R195.reuse, 0x100, RZ ;  /* 0x00000100c3c17810 */ /* 0x040fe40007ffe0ff */
        /* <DEDUP_REMOVED lines=8> */
[----:B------:R-:W-:Y:S01]  /*0990*/  IADD3 R189, R195, 0x300, RZ ;  /* 0x00000300c3bd7810 */ /* 0x000fe20007ffe0ff */
[----:B------:R-:W4:Y:S01]  /*09a0*/  LDG.E R0, desc[UR6][R46.64] ;  /* 0x000000062e007981 */ /* 0x000f22000c1e1900 */
[----:B------:R-:W-:Y:S01]  /*09b0*/  LEA.HI.X R45, R191, UR13, RZ, 0x4, P0 ;  /* 0x0000000dbf2d7c11 */ /* 0x000fe200080f24ff */
[----:B-1----:R-:W-:Y:S01]  /*09c0*/  IMAD.WIDE.U32 R2, R195, 0x8, R74 ;  /* 0x00000008c3027825 */ /* 0x002fe200078e004a */
[----:B------:R-:W-:Y:S01]  /*09d0*/  LEA R48, P0, R189, UR12, 0x4 ;  /* 0x0000000cbd307c11 */ /* 0x000fe2000f8020ff */
[----:B------:R-:W3:Y:S01]  /*09e0*/  LDG.E.128 R40, desc[UR6][R40.64] ;  /* 0x0000000628287981 */ /* 0x000ee2000c1e1d00 */
[----:B------:R-:W-:Y:S01]  /*09f0*/  IADD3 R187, R195, 0x400, RZ ;  /* 0x00000400c3bb7810 */ /* 0x000fe20007ffe0ff */
[----:B------:R-:W1:Y:S01]  /*0a00*/  @P2 LDC.64 R78, c[0x0][0x2c8] ;  /* 0x0000b200ff4e2b82 */ /* 0x000e620000000a00 */
[----:B------:R-:W-:Y:S01]  /*0a10*/  LEA.HI.X R49, R189, UR13, RZ, 0x4, P0 ;  /* 0x0000000dbd317c11 */ /* 0x000fe200080f24ff */
[----:B------:R-:W3:Y:S01]  /*0a20*/  LDG.E.64 R2, desc[UR6][R2.64] ;  /* 0x0000000602027981 */ /* 0x000ee2000c1e1b00 */
[----:B------:R-:W-:-:S02]  /*0a30*/  LEA R52, P0, R187, UR12, 0x4 ;  /* 0x0000000cbb347c11 */ /* 0x000fc4000f8020ff */
[----:B------:R-:W-:Y:S01]  /*0a40*/  IADD3 R93, R195, 0x500, RZ ;  /* 0x00000500c35d7810 */ /* 0x000fe20007ffe0ff */
[--C-:B------:R-:W-:Y:S01]  /*0a50*/  IMAD.WIDE.U32 R64, R193, 0x8, R74.reuse ;  /* 0x00000008c1407825 */ /* 0x100fe200078e004a */
[----:B------:R-:W-:Y:S01]  /*0a60*/  LEA.HI.X R53, R187, UR13, RZ, 0x4, P0 ;  /* 0x0000000dbb357c11 */ /* 0x000fe200080f24ff */
[----:B------:R-:W3:Y:S01]  /*0a70*/  LDG.E.128 R48, desc[UR6][R48.64] ;  /* 0x0000000630307981 */ /* 0x000ee2000c1e1d00 */
[----:B------:R-:W-:Y:S01]  /*0a80*/  LEA R56, P0, R93, UR12, 0x4 ;  /* 0x0000000c5d387c11 */ /* 0x000fe2000f8020ff */
[----:B------:R-:W-:Y:S01]  /*0a90*/  IMAD.WIDE.U32 R70, R187, 0x8, R74 ;  /* 0x00000008bb467825 */ /* 0x000fe200078e004a */
[----:B------:R-:W-:Y:S01]  /*0aa0*/  IADD3 R185, R195, 0x600, RZ ;  /* 0x00000600c3b97810 */ /* 0x000fe20007ffe0ff */
[----:B------:R-:W3:Y:S01]  /*0ab0*/  LDG.E.64 R64, desc[UR6][R64.64] ;  /* 0x0000000640407981 */ /* 0x000ee2000c1e1b00 */
[----:B------:R-:W-:Y:S01]  /*0ac0*/  LEA.HI.X R57, R93, UR13, RZ, 0x4, P0 ;  /* 0x0000000d5d397c11 */ /* 0x000fe200080f24ff */
[----:B--2---:R-:W-:Y:S01]  /*0ad0*/  IMAD.WIDE R90, R121, 0x4, R76 ;  /* 0x00000004795a7825 */ /* 0x004fe200078e024c */
[----:B------:R-:W-:Y:S01]  /*0ae0*/  LEA R60, P1, R185, UR12, 0x4 ;  /* 0x0000000cb93c7c11 */ /* 0x000fe2000f8220ff */
[----:B------:R-:W2:Y:S01]  /*0af0*/  LDG.E.64 R70, desc[UR6][R70.64] ;  /* 0x0000000646467981 */ /* 0x000ea2000c1e1b00 */
[----:B------:R-:W1:Y:S01]  /*0b00*/  @P2 LDC.64 R84, c[0x0][0x2c8] ;  /* 0x0000b200ff542b82 */ /* 0x000e620000000a00 */
[----:B------:R-:W-:-:S02]  /*0b10*/  IMAD.WIDE.U32 R68, R189, 0x8, R74 ;  /* 0x00000008bd447825 */ /* 0x000fc400078e004a */
[----:B------:R-:W2:Y:S01]  /*0b20*/  LDG.E.128 R56, desc[UR6][R56.64] ;  /* 0x0000000638387981 */ /* 0x000ea2000c1e1d00 */
[----:B------:R-:W-:-:S03]  /*0b30*/  LEA.HI.X R61, R185, UR13, RZ, 0x4, P1 ;  /* 0x0000000db93d7c11 */ /* 0x000fc600088f24ff */
[----:B------:R-:W2:Y:S01]  /*0b40*/  LDG.E R90, desc[UR6][R90.64] ;  /* 0x000000065a5a7981 */ /* 0x000ea2000c1e1900 */
[--C-:B------:R-:W-:Y:S01]  /*0b50*/  IMAD.WIDE.U32 R66, R191, 0x8, R74.reuse ;  /* 0x00000008bf427825 */ /* 0x100fe200078e004a */
[----:B------:R-:W1:Y:S02]  /*0b60*/  @P2 LDC.64 R88, c[0x0][0x2c8] ;  /* 0x0000b200ff582b82 */ /* 0x000e640000000a00 */
[----:B------:R-:W2:Y:S01]  /*0b70*/  LDG.E.128 R44, desc[UR6][R44.64] ;  /* 0x000000062c2c7981 */ /* 0x000ea2000c1e1d00 */
[----:B------:R-:W-:-:S03]  /*0b80*/  IMAD.WIDE.U32 R72, R93, 0x8, R74 ;  /* 0x000000085d487825 */ /* 0x000fc600078e004a */
[----:B------:R-:W2:Y:S01]  /*0b90*/  LDG.E.128 R52, desc[UR6][R52.64] ;  /* 0x0000000634347981 */ /* 0x000ea2000c1e1d00 */
[----:B------:R-:W-:Y:S01]  /*0ba0*/  IMAD.WIDE.U32 R74, R185, 0x8, R74 ;  /* 0x00000008b94a7825 */ /* 0x000fe200078e004a */
[----:B------:R-:W1:Y:S02]  /*0bb0*/  @P2 LDC.64 R76, c[0x0][0x2c8] ;  /* 0x0000b200ff4c2b82 */ /* 0x000e640000000a00 */
[----:B------:R-:W2:Y:S04]  /*0bc0*/  LDG.E.64 R68, desc[UR6][R68.64] ;  /* 0x0000000644447981 */ /* 0x000ea8000c1e1b00 */
[----:B------:R-:W2:Y:S02]  /*0bd0*/  LDG.E.128 R60, desc[UR6][R60.64] ;  /* 0x000000063c3c7981 */ /* 0x000ea4000c1e1d00 */
[----:B------:R-:W1:Y:S02]  /*0be0*/  @P2 LDC.64 R80, c[0x0][0x2c8] ;  /* 0x0000b200ff502b82 */ /* 0x000e640000000a00 */
[----:B------:R-:W2:Y:S04]  /*0bf0*/  LDG.E.64 R72, desc[UR6][R72.64] ;  /* 0x0000000648487981 */ /* 0x000ea8000c1e1b00 */
[----:B------:R-:W2:Y:S02]  /*0c00*/  LDG.E.64 R74, desc[UR6][R74.64] ;  /* 0x000000064a4a7981 */ /* 0x000ea4000c1e1b00 */
[----:B------:R-:W1:Y:S02]  /*0c10*/  @P2 LDC.64 R82, c[0x0][0x2c8] ;  /* 0x0000b200ff522b82 */ /* 0x000e640000000a00 */
        /* <DEDUP_REMOVED lines=28> */
[----:B---3--:R-:W-:Y:S02]  /*0de0*/  MOV R0, R2 ;  /* 0x0000000200007202 */ /* 0x008fe40000000f00 */
[--C-:B------:R-:W-:Y:S02]  /*0df0*/  SHF.R.U64 R192, R2, 0x10, R3.reuse ;  /* 0x0000001002c07819 */ /* 0x100fe40000001203 */
[----:B------:R-:W-:Y:S01]  /*0e00*/  SHF.R.U32.HI R190, RZ, 0x10, R3 ;  /* 0x00000010ffbe7819 */ /* 0x000fe20000011603 */
[C---:B------:R-:W-:Y:S01]  /*0e10*/  FADD.FTZ R199, -R194.reuse, R37 ;  /* 0x00000025c2c77221 */ /* 0x040fe20000010100 */
[C---:B------:R-:W-:Y:S01]  /*0e20*/  FADD.FTZ R197, -R194.reuse, R36 ;  /* 0x00000024c2c57221 */ /* 0x040fe20000010100 */
[C---:B------:R-:W-:Y:S01]  /*0e30*/  FADD.FTZ R207, -R194.reuse, R39 ;  /* 0x00000027c2cf7221 */ /* 0x040fe20000010100 */
[----:B------:R-:W-:Y:S01]  /*0e40*/  FADD.FTZ R203, -R194, R41 ;  /* 0x00000029c2cb7221 */ /* 0x000fe20000010100 */
[----:B------:R-:W-:Y:S01]  /*0e50*/  HADD2.F32 R2, -RZ, R0.H0_H0 ;  /* 0x20000000ff027230 */ /* 0x000fe20000004100 */
[----:B0-----:R-:W-:Y:S01]  /*0e60*/  MOV R84, R3 ;  /* 0x0000000300547202 */ /* 0x001fe20000000f00 */
[----:B------:R-:W-:Y:S01]  /*0e70*/  HADD2.F32 R36, -RZ, R190.H0_H0 ;  /* 0x200000beff247230 */ /* 0x000fe20000004100 */
[----:B------:R-:W-:-:S02]  /*0e80*/  SHF.R.U64 R198, R64, 0x10, R65 ;  /* 0x0000001040c67819 */ /* 0x000fc40000001241 */
[----:B-1----:R-:W-:Y:S02]  /*0e90*/  MOV R76, R65 ;  /* 0x00000041004c7202 */ /* 0x002fe40000000f00 */
[----:B------:R-:W-:Y:S01]  /*0ea0*/  SHF.R.U32.HI R196, RZ, 0x10, R65 ;  /* 0x00000010ffc47819 */ /* 0x000fe20000011641 */
[C---:B--2---:R-:W-:Y:S01]  /*0eb0*/  FADD.FTZ R41, -R194.reuse, R57 ;  /* 0x00000039c2297221 */ /* 0x044fe20000010100 */
[----:B------:R-:W-:Y:S01]  /*0ec0*/  HADD2.F32 R57, -RZ, R192.H0_H0 ;  /* 0x200000c0ff397230 */ /* 0x000fe20000004100 */
[----:B------:R-:W-:Y:S01]  /*0ed0*/  SHF.R.U32.HI R80, RZ, 0x10, R71 ;  /* 0x00000010ff507819 */ /* 0x000fe20000011647 */
[----:B------:R-:W-:Y:S01]  /*0ee0*/  FADD.FTZ R65, -R194, R49 ;  /* 0x00000031c2417221 */ /* 0x000fe20000010100 */
[C---:B------:R-:W-:Y:S01]  /*0ef0*/  FMUL.FTZ R190, R90.reuse, R199 ;  /* 0x000000c75abe7220 */ /* 0x040fe20000410000 */
[C---:B------:R-:W-:Y:S01]  /*0f00*/  FMUL.FTZ R0, R90.reuse, R197 ;  /* 0x000000c55a007220 */ /* 0x040fe20000410000 */
[----:B------:R-:W-:Y:S01]  /*0f10*/  FMUL.FTZ R192, R90, R207 ;  /* 0x000000cf5ac07220 */ /* 0x000fe20000410000 */
[----:B------:R-:W-:Y:S01]  /*0f20*/  FADD.FTZ R49, -R194, R50 ;  /* 0x00000032c2317221 */ /* 0x000fe20000010100 */
[----:B------:R-:W-:Y:S01]  /*0f30*/  FMUL.FTZ R197, R94, R2 ;  /* 0x000000025ec57220 */ /* 0x000fe20000410000 */
[----:B------:R-:W-:Y:S01]  /*0f40*/  FADD.FTZ R85, -R194, R45 ;  /* 0x0000002dc2557221 */ /* 0x000fe20000010100 */
[----:B------:R-:W-:Y:S01]  /*0f50*/  FADD.FTZ R154, R57, R154 ;  /* 0x0000009a399a7221 */ /* 0x000fe20000010000 */
[-C--:B------:R-:W-:Y:S01]  /*0f60*/  FFMA.FTZ R155, R190, R57.reuse, R155 ;  /* 0x00000039be9b7223 */ /* 0x080fe2000001009b */
[----:B------:R-:W-:Y:S01]  /*0f70*/  FADD.FTZ R45, -R194, R54 ;  /* 0x00000036c22d7221 */ /* 0x000fe20000010100 */
[----:B------:R-:W-:Y:S01]  /*0f80*/  FMUL.FTZ R199, R138, R57 ;  /* 0x000000398ac77220 */ /* 0x000fe20000410000 */
[----:B------:R-:W-:Y:S01]  /*0f90*/  FADD.FTZ R201, -R194, R38 ;  /* 0x00000026c2c97221 */ /* 0x000fe20000010100 */
[----:B------:R-:W-:-:S02]  /*0fa0*/  HADD2.F32 R84, -RZ, R84.H0_H0 ;  /* 0x20000054ff547230 */ /* 0x000fc40000004100 */
[----:B------:R-:W-:Y:S01]  /*0fb0*/  FADD.FTZ R158, R36, R158 ;  /* 0x0000009e249e7221 */ /* 0x000fe20000010000 */
[-C--:B------:R-:W-:Y:S01]  /*0fc0*/  FFMA.FTZ R123, R192, R36.reuse, R123 ;  /* 0x00000024c07b7223 */ /* 0x080fe2000001007b */
[----:B------:R-:W-:Y:S01]  /*0fd0*/  FMUL.FTZ R57, R139, R36 ;  /* 0x000000248b397220 */ /* 0x000fe20000410000 */
[----:B------:R-:W-:Y:S01]  /*0fe0*/  HADD2.F32 R54, -RZ, R80.H0_H0 ;  /* 0x20000050ff367230 */ /* 0x000fe20000004100 */
[----:B------:R-:W-:Y:S01]  /*0ff0*/  SHF.R.U64 R88, R68, 0x10, R69 ;  /* 0x0000001044587819 */ /* 0x000fe20000001245 */
[----:B------:R-:W-:Y:S01]  /*1000*/  FADD.FTZ R36, RZ, R197 ;  /* 0x000000c5ff247221 */ /* 0x000fe20000010000 */
[----:B------:R-:W-:Y:S01]  /*1010*/  SHF.R.U64 R82, R70, 0x10, R71 ;  /* 0x0000001046527819 */ /* 0x000fe20000001247 */
[----:B------:R-:W-:Y:S01]  /*1020*/  FMUL.FTZ R80, R90, R49 ;  /* 0x000000315a507220 */ /* 0x000fe20000410000 */
[C---:B------:R-:W-:Y:S01]  /*1030*/  FADD.FTZ R87, -R194.reuse, R43 ;  /* 0x0000002bc2577221 */ /* 0x040fe20000010100 */
[----:B------:R-:W-:Y:S01]  /*1040*/  FADD.FTZ R79, -R194, R47 ;  /* 0x0000002fc24f7221 */ /* 0x000fe20000010100 */
[----:B------:R-:W-:Y:S01]  /*1050*/  FFMA.FTZ R49, R0, R197, RZ ;  /* 0x000000c500317223 */ /* 0x000fe200000100ff */
[----:B------:R-:W-:Y:S01]  /*1060*/  MOV R38, R64 ;  /* 0x0000004000267202 */ /* 0x000fe20000000f00 */
        /* <DEDUP_REMOVED lines=19> */
[----:B------:R-:W-:Y:S01]  /*11a0*/  FMUL.FTZ R201, R95, R84 ;  /* 0x000000545fc97220 */ /* 0x000fe20000410000 */
[----:B------:R-:W-:Y:S01]  /*11b0*/  SHF.R.U32.HI R86, RZ, 0x10, R69 ;  /* 0x00000010ff567819 */ /* 0x000fe20000011645 */
[----:B------:R-:W-:Y:S01]  /*11c0*/  FADD.FTZ R36, R36, R199 ;  /* 0x000000c724247221 */ /* 0x000fe20000010000 */
[----:B------:R-:W-:Y:S01]  /*11d0*/  MOV R48, R70 ;  /* 0x0000004600307202 */ /* 0x000fe20000000f00 */
[----:B------:R-:W-:Y:S01]  /*11e0*/  HADD2.F32 R207, -RZ, R82.H0_H0 ;  /* 0x20000052ffcf7230 */ /* 0x000fe20000004100 */
[----:B------:R-:W-:Y:S01]  /*11f0*/  SHF.R.U64 R78, R72, 0x10, R73 ;  /* 0x00000010484e7819 */ /* 0x000fe20000001249 */
[----:B------:R-:W-:Y:S01]  /*1200*/  FFMA.FTZ R49, R190, R199, R49 ;  /* 0x000000c7be317223 */ /* 0x000fe20000010031 */
[----:B------:R-:W-:-:S02]  /*1210*/  SHF.R.U64 R69, R74, 0x10, R75 ;  /* 0x000000104a457819 */ /* 0x000fc4000000124b */
[----:B------:R-:W-:Y:S02]  /*1220*/  MOV R68, R75 ;  /* 0x0000004b00447202 */ /* 0x000fe40000000f00 */
[----:B------:R-:W-:Y:S01]  /*1230*/  SHF.R.U32.HI R70, RZ, 0x10, R75 ;  /* 0x00000010ff467819 */ /* 0x000fe2000001164b */
[----:B------:R-:W-:Y:S02]  /*1240*/  HADD2.F32 R75, -RZ, R88.H0_H0 ;  /* 0x20000058ff4b7230 */ /* 0x000fe40000004100 */
[C---:B------:R-:W-:Y:S01]  /*1250*/  FMUL.FTZ R82, R90.reuse, R65 ;  /* 0x000000415a527220 */ /* 0x040fe20000410000 */
[----:B------:R-:W-:Y:S02]  /*1260*/  HADD2.F32 R38, -RZ, R38.H0_H0 ;  /* 0x20000026ff267230 */ /* 0x000fe40000004100 */
[----:B------:R-:W-:Y:S01]  /*1270*/  FMUL.FTZ R205, R90, R205 ;  /* 0x000000cd5acd7220 */ /* 0x000fe20000410000 */
[----:B------:R-:W-:Y:S01]  /*1280*/  FADD.FTZ R36, R36, R201 ;  /* 0x000000c924247221 */ /* 0x000fe20000010000 */
[----:B------:R-:W-:-:S02]  /*1290*/  HADD2.F32 R62, -RZ, R78.H0_H0 ;  /* 0x2000004eff3e7230 */ /* 0x000fc40000004100 */
[----:B------:R-:W-:Y:S01]  /*12a0*/  FFMA.FTZ R49, R194, R201, R49 ;  /* 0x000000c9c2317223 */ /* 0x000fe20000010031 */
[----:B------:R-:W-:Y:S02]  /*12b0*/  HADD2.F32 R61, -RZ, R198.H0_H0 ;  /* 0x200000c6ff3d7230 */ /* 0x000fe40000004100 */
[----:B------:R-:W-:Y:S01]  /*12c0*/  FADD.FTZ R178, R75, R178 ;  /* 0x000000b24bb27221 */ /* 0x000fe20000010000 */
[----:B------:R-:W-:Y:S02]  /*12d0*/  HADD2.F32 R76, -RZ, R76.H0_H0 ;  /* 0x2000004cff4c7230 */ /* 0x000fe40000004100 */
        /* <DEDUP_REMOVED lines=9> */
[----:B------:R-:W-:-:S02]  /*1370*/  HADD2.F32 R40, -RZ, R196.H0_H0 ;  /* 0x200000c4ff287230 */ /* 0x000fc40000004100 */
        /* <DEDUP_REMOVED lines=8> */
[----:B------:R-:W-:Y:S02]  /*1400*/  MOV R42, R66 ;  /* 0x00000042002a7202 */ /* 0x000fe40000000f00 */
[----:B------:R-:W-:Y:S01]  /*1410*/  SHF.R.U64 R188, R66, 0x10, R67 ;  /* 0x0000001042bc7819 */ /* 0x000fe20000001243 */
[----:B------:R-:W-:Y:S01]  /*1420*/  FADD.FTZ R36, R36, R203 ;  /* 0x000000cb24247221 */ /* 0x000fe20000010000 */
[----:B------:R-:W-:Y:S01]  /*1430*/  FFMA.FTZ R47, R196, R203, R47 ;  /* 0x000000cbc42f7223 */ /* 0x000fe2000001002f */
[----:B------:R-:W-:Y:S01]  /*1440*/  MOV R50, R71 ;  /* 0x0000004700327202 */ /* 0x000fe20000000f00 */
[----:B------:R-:W-:-:S02]  /*1450*/  HADD2.F32 R63, -RZ, R42.H0_H0 ;  /* 0x2000002aff3f7230 */ /* 0x000fc40000004100 */
[----:B------:R-:W-:Y:S01]  /*1460*/  FMUL.FTZ R56, R90, R89 ;  /* 0x000000595a387220 */ /* 0x000fe20000410000 */
[----:B------:R-:W-:Y:S02]  /*1470*/  HADD2.F32 R71, -RZ, R188.H0_H0 ;  /* 0x200000bcff477230 */ /* 0x000fe40000004100 */
[----:B------:R-:W-:Y:S01]  /*1480*/  FMUL.FTZ R89, R141, R40 ;  /* 0x000000288d597220 */ /* 0x000fe20000410000 */
[----:B------:R-:W-:Y:S01]  /*1490*/  FADD.FTZ R36, R36, R91 ;  /* 0x0000005b24247221 */ /* 0x000fe20000010000 */
[----:B------:R-:W-:Y:S01]  /*14a0*/  SHF.R.U32.HI R186, RZ, 0x10, R67 ;  /* 0x00000010ffba7819 */ /* 0x000fe20000011643 */
[----:B------:R-:W-:Y:S01]  /*14b0*/  FMUL.FTZ R188, R90, R87 ;  /* 0x000000575abc7220 */ /* 0x000fe20000410000 */
[----:B------:R-:W-:Y:S01]  /*14c0*/  FFMA.FTZ R47, R198, R91, R47 ;  /* 0x0000005bc62f7223 */ /* 0x000fe2000001002f */
[----:B------:R-:W-:Y:S01]  /*14d0*/  MOV R64, R67 ;  /* 0x0000004300407202 */ /* 0x000fe20000000f00 */
[----:B------:R-:W-:Y:S01]  /*14e0*/  FMUL.FTZ R87, R98, R63 ;  /* 0x0000003f62577220 */ /* 0x000fe20000410000 */
[----:B------:R-:W-:Y:S01]  /*14f0*/  FADD.FTZ R36, R36, R89 ;  /* 0x0000005924247221 */ /* 0x000fe20000010000 */
[----:B------:R-:W-:Y:S01]  /*1500*/  FFMA.FTZ R47, R188, R89, R47 ;  /* 0x00000059bc2f7223 */ /* 0x000fe2000001002f */
[----:B------:R-:W-:Y:S01]  /*1510*/  FADD.FTZ R135, R2, R135 ;  /* 0x0000008702877221 */ /* 0x000fe20000010000 */
[----:B------:R-:W-:Y:S01]  /*1520*/  FFMA.FTZ R153, R0, R2, R153 ;  /* 0x0000000200997223 */ /* 0x000fe20000010099 */
[----:B------:R-:W-:-:S02]  /*1530*/  HADD2.F32 R42, -RZ, R186.H0_H0 ;  /* 0x200000baff2a7230 */ /* 0x000fc40000004100 */
[----:B------:R-:W-:Y:S01]  /*1540*/  FMUL.FTZ R186, R90, R85 ;  /* 0x000000555aba7220 */ /* 0x000fe20000410000 */
[----:B------:R-:W-:Y:S02]  /*1550*/  HADD2.F32 R64, -RZ, R64.H0_H0 ;  /* 0x20000040ff407230 */ /* 0x000fe40000004100 */
[----:B------:R-:W-:Y:S01]  /*1560*/  FMUL.FTZ R85, R142, R71 ;  /* 0x000000478e557220 */ /* 0x000fe20000410000 */
[----:B------:R-:W-:Y:S02]  /*1570*/  HADD2.F32 R2, -RZ, R70.H0_H0 ;  /* 0x20000046ff027230 */ /* 0x000fe40000004100 */
[----:B------:R-:W-:Y:S01]  /*1580*/  FMUL.FTZ R70, R90, R45 ;  /* 0x0000002d5a467220 */ /* 0x000fe20000410000 */
[----:B------:R-:W-:Y:S01]  /*1590*/  FADD.FTZ R36, R36, R87 ;  /* 0x0000005724247221 */ /* 0x000fe20000010000 */
[----:B------:R-:W-:Y:S01]  /*15a0*/  FFMA.FTZ R45, R56, R87, R47 ;  /* 0x00000057382d7223 */ /* 0x000fe2000001002f */
[----:B------:R-:W-:Y:S01]  /*15b0*/  FMUL.FTZ R88, R90, R83 ;  /* 0x000000535a587220 */ /* 0x000fe20000410000 */
[----:B------:R-:W-:Y:S01]  /*15c0*/  FMUL.FTZ R83, R99, R64 ;  /* 0x0000004063537220 */ /* 0x000fe20000410000 */
[----:B------:R-:W-:Y:S01]  /*15d0*/  FADD.FTZ R36, R36, R85 ;  /* 0x0000005524247221 */ /* 0x000fe20000010000 */
[----:B------:R-:W-:Y:S01]  /*15e0*/  MOV R52, R72 ;  /* 0x0000004800347202 */ /* 0x000fe20000000f00 */
[----:B------:R-:W-:Y:S01]  /*15f0*/  FFMA.FTZ R45, R186, R85, R45 ;  /* 0x00000055ba2d7223 */ /* 0x000fe2000001002d */
[----:B------:R-:W-:Y:S01]  /*1600*/  MOV R66, R73 ;  /* 0x0000004900427202 */ /* 0x000fe20000000f00 */
[----:B------:R-:W-:Y:S01]  /*1610*/  FADD.FTZ R156, R84, R156 ;  /* 0x0000009c549c7221 */ /* 0x000fe20000010000 */
[----:B------:R-:W-:Y:S01]  /*1620*/  SHF.R.U32.HI R72, RZ, 0x10, R73 ;  /* 0x00000010ff487819 */ /* 0x000fe20000011649 */
        /* <DEDUP_REMOVED lines=13> */
[----:B------:R-:W-:-:S02]  /*1700*/  HADD2.F32 R46, -RZ, R46.H0_H0 ;  /* 0x2000002eff2e7230 */ /* 0x000fc40000004100 */
[----:B------:R-:W-:Y:S01]  /*1710*/  FMUL.FTZ R64, R90, R43 ;  /* 0x0000002b5a407220 */ /* 0x000fe20000410000 */
[----:B------:R-:W-:Y:S01]  /*1720*/  FADD.FTZ R43, R36, R79 ;  /* 0x0000004f242b7221 */ /* 0x000fe20000010000 */
[----:B------:R-:W-:Y:S01]  /*1730*/  FFMA.FTZ R45, R84, R79, R45 ;  /* 0x0000004f542d7223 */ /* 0x000fe2000001002d */
[----:B------:R-:W-:Y:S02]  /*1740*/  HADD2.F32 R60, -RZ, R72.H0_H0 ;  /* 0x20000048ff3c7230 */ /* 0x000fe40000004100 */
[----:B------:R-:W-:Y:S01]  /*1750*/  FMUL.FTZ R72, R101, R46 ;  /* 0x0000002e65487220 */ /* 0x000fe20000410000 */
[----:B------:R-:W-:Y:S01]  /*1760*/  FADD.FTZ R43, R43, R78 ;  /* 0x0000004e2b2b7221 */ /* 0x000fe20000010000 */
[----:B------:R-:W-:Y:S02]  /*1770*/  HADD2.F32 R59, -RZ, R52.H0_H0 ;  /* 0x20000034ff3b7230 */ /* 0x000fe40000004100 */
[----:B------:R-:W-:Y:S01]  /*1780*/  FFMA.FTZ R45, R82, R78, R45 ;  /* 0x0000004e522d7223 */ /* 0x000fe2000001002d */
[----:B------:R-:W-:-:S02]  /*1790*/  HADD2.F32 R48, -RZ, R48.H0_H0 ;  /* 0x20000030ff307230 */ /* 0x000fc40000004100 */
        /* <DEDUP_REMOVED lines=35> */
[----:B------:R-:W-:Y:S02]  /*19d0*/  HADD2.F32 R52, -RZ, R66.H0_H0 ;  /* 0x20000042ff347230 */ /* 0x000fe40000004100 */
        /* <DEDUP_REMOVED lines=79> */
.L_x_2974:
        /* <DEDUP_REMOVED lines=13> */
.L_x_2955:
        /* <DEDUP_REMOVED lines=95> */
[----:B------:R-:W0:Y:S01]  /*2590*/  F2F.F16.F32 R40, R0 ;  /* 0x0000000000287304 */ /* 0x000e220000200800 */
[----:B------:R-:W-:Y:S01]  /*25a0*/  @P3 FADD.FTZ R37, R4, R37 ;  /* 0x0000002504253221 */ /* 0x000fe20000010000 */
[----:B------:R-:W-:Y:S01]  /*25b0*/  @P3 FADD.FTZ R39, R6, R39 ;  /* 0x0000002706273221 */ /* 0x000fe20000010000 */
[----:B------:R-:W-:Y:S01]  /*25c0*/  FADD.FTZ R205, R200, -R205 ;  /* 0x800000cdc8cd7221 */ /* 0x000fe20000010000 */
[C---:B------:R-:W-:Y:S01]  /*25d0*/  FMUL.FTZ R194, R90.reuse, R203 ;  /* 0x000000cb5ac27220 */ /* 0x040fe20000410000 */
[----:B------:R-:W-:Y:S01]  /*25e0*/  FADD.FTZ R79, R79, -R84 ;  /* 0x800000544f4f7221 */ /* 0x000fe20000010000 */
[----:B------:R-:W-:Y:S01]  /*25f0*/  ISETP.NE.AND.EX P4, PT, RZ, UR17, PT, P4 ;  /* 0x00000011ff007c0c */ /* 0x000fe2000bf85340 */
[----:B------:R-:W-:Y:S01]  /*2600*/  FADD.FTZ R91, R91, -R198 ;  /* 0x800000c65b5b7221 */ /* 0x000fe20000010000 */
[----:B------:R-:W1:Y:S01]  /*2610*/  F2F.F16.F32 R42, R44 ;  /* 0x0000002c002a7304 */ /* 0x000e620000200800 */
[C---:B------:R-:W-:Y:S01]  /*2620*/  FMUL.FTZ R56, R90.reuse, R89 ;  /* 0x000000595a387220 */ /* 0x040fe20000410000 */
[C---:B------:R-:W-:Y:S01]  /*2630*/  FMUL.FTZ R188, R90.reuse, R85 ;  /* 0x000000555abc7220 */ /* 0x040fe20000410000 */
[----:B------:R-:W-:Y:S01]  /*2640*/  FADD.FTZ R61, R61, -R70 ;  /* 0x800000463d3d7221 */ /* 0x000fe20000010000 */
[----:B------:R-:W-:Y:S01]  /*2650*/  FADD.FTZ R83, R83, -R88 ;  /* 0x8000005853537221 */ /* 0x000fe20000010000 */
[C---:B------:R-:W-:Y:S01]  /*2660*/  FMUL.FTZ R207, R90.reuse, R205 ;  /* 0x000000cd5acf7220 */ /* 0x040fe20000410000 */
[----:B------:R-:W-:Y:S01]  /*2670*/  @P3 FADD.FTZ R194, R9, R194 ;  /* 0x000000c209c23221 */ /* 0x000fe20000010000 */
[C---:B------:R-:W-:Y:S01]  /*2680*/  FMUL.FTZ R89, R90.reuse, R79 ;  /* 0x0000004f5a597220 */ /* 0x040fe20000410000 */
[----:B------:R2:W-:Y:S01]  /*2690*/  F2F.F16.F32 R43, R37 ;  /* 0x00000025002b7304 */ /* 0x0005e20000200800 */
[C---:B------:R-:W-:Y:S01]  /*26a0*/  FMUL.FTZ R205, R90.reuse, R91 ;  /* 0x0000005b5acd7220 */ /* 0x040fe20000410000 */
[----:B------:R-:W-:Y:S01]  /*26b0*/  @P3 FADD.FTZ R56, R11, R56 ;  /* 0x000000380b383221 */ /* 0x000fe20000010000 */
[----:B------:R-:W-:Y:S01]  /*26c0*/  @P3 FADD.FTZ R188, R13, R188 ;  /* 0x000000bc0dbc3221 */ /* 0x000fe20000010000 */
[----:B------:R-:W-:Y:S01]  /*26d0*/  FMUL.FTZ R79, R90, R61 ;  /* 0x0000003d5a4f7220 */ /* 0x000fe20000410000 */
[----:B------:R-:W-:Y:S01]  /*26e0*/  FADD.FTZ R59, R62, -R59 ;  /* 0x8000003b3e3b7221 */ /* 0x000fe20000010000 */
[----:B------:R-:W-:Y:S01]  /*26f0*/  FMUL.FTZ R199, R90, R83 ;  /* 0x000000535ac77220 */ /* 0x000fe20000410000 */
[----:B------:R-:W-:Y:S01]  /*2700*/  @P3 FADD.FTZ R186, R15, R186 ;  /* 0x000000ba0fba3221 */ /* 0x000fe20000010000 */
[----:B------:R3:W4:Y:S01]  /*2710*/  F2F.F16.F32 R45, R39 ;  /* 0x00000027002d7304 */ /* 0x0007220000200800 */
[----:B------:R-:W-:Y:S01]  /*2720*/  FADD.FTZ R53, R53, -R64 ;  /* 0x8000004035357221 */ /* 0x000fe20000010000 */
[----:B------:R-:W-:Y:S01]  /*2730*/  FADD.FTZ R41, R52, -R41 ;  /* 0x8000002934297221 */ /* 0x000fe20000010000 */
[----:B------:R-:W-:Y:S01]  /*2740*/  FADD.FTZ R47, R60, -R47 ;  /* 0x8000002f3c2f7221 */ /* 0x000fe20000010000 */
[----:B------:R-:W-:Y:S01]  /*2750*/  FADD.FTZ R61, R67, -R36 ;  /* 0x80000024433d7221 */ /* 0x000fe20000010000 */
[----:B------:R-:W-:Y:S01]  /*2760*/  FADD.FTZ R69, R69, -R38 ;  /* 0x8000002645457221 */ /* 0x000fe20000010000 */
[----:B------:R-:W-:Y:S01]  /*2770*/  FADD.FTZ R209, R74, -R209 ;  /* 0x800000d14ad17221 */ /* 0x000fe20000010000 */
[----:B------:R-:W-:Y:S01]  /*2780*/  FADD.FTZ R49, R58, -R49 ;  /* 0x800000313a317221 */ /* 0x000fe20000010000 */
[----:B------:R-:W-:Y:S01]  /*2790*/  F2F.F16.F32 R192, R194 ;  /* 0x000000c200c07304 */ /* 0x000fe20000200800 */
[C---:B------:R-:W-:Y:S01]  /*27a0*/  FMUL.FTZ R84, R90.reuse, R71 ;  /* 0x000000475a547220 */ /* 0x040fe20000410000 */
[----:B------:R-:W-:Y:S01]  /*27b0*/  FMUL.FTZ R78, R90, R63 ;  /* 0x0000003f5a4e7220 */ /* 0x000fe20000410000 */
[----:B------:R-:W-:Y:S01]  /*27c0*/  SEL R36, R37, R32, P0 ;  /* 0x0000002025247207 */ /* 0x000fe20000000000 */
[----:B------:R-:W-:Y:S01]  /*27d0*/  @P3 FADD.FTZ R205, R10, R205 ;  /* 0x000000cd0acd3221 */ /* 0x000fe20000010000 */
[C---:B------:R-:W-:Y:S01]  /*27e0*/  FMUL.FTZ R76, R90.reuse, R55 ;  /* 0x000000375a4c7220 */ /* 0x040fe20000410000 */
[----:B------:R-:W-:Y:S01]  /*27f0*/  FMUL.FTZ R68, R90, R59 ;  /* 0x0000003b5a447220 */ /* 0x000fe20000410000 */
[----:B--2---:R-:W-:Y:S01]  /*2800*/  SEL R37, R0, R33, P0 ;  /* 0x0000002100257207 */ /* 0x004fe20000000000 */
[----:B------:R-:W2:Y:S01]  /*2810*/  F2F.F16.F32 R190, R56 ;  /* 0x0000003800be7304 */ /* 0x000ea20000200800 */
[----:B------:R-:W-:Y:S01]  /*2820*/  @P3 FADD.FTZ R207, R8, R207 ;  /* 0x000000cf08cf3221 */ /* 0x000fe20000010000 */
[----:B------:R-:W-:Y:S01]  /*2830*/  @P3 FADD.FTZ R199, R14, R199 ;  /* 0x000000c70ec73221 */ /* 0x000fe20000010000 */
[C---:B------:R-:W-:Y:S01]  /*2840*/  FMUL.FTZ R73, R90.reuse, R53 ;  /* 0x000000355a497220 */ /* 0x040fe20000410000 */
[C---:B------:R-:W-:Y:S01]  /*2850*/  FMUL.FTZ R67, R90.reuse, R41 ;  /* 0x000000295a437220 */ /* 0x040fe20000410000 */
[C---:B------:R-:W-:Y:S01]  /*2860*/  FMUL.FTZ R64, R90.reuse, R47 ;  /* 0x0000002f5a407220 */ /* 0x040fe20000410000 */
[C---:B------:R-:W-:Y:S01]  /*2870*/  FMUL.FTZ R61, R90.reuse, R61 ;  /* 0x0000003d5a3d7220 */ /* 0x040fe20000410000 */
[C---:B------:R-:W-:Y:S01]  /*2880*/  FMUL.FTZ R60, R90.reuse, R69 ;  /* 0x000000455a3c7220 */ /* 0x040fe20000410000 */
[----:B------:R-:W-:Y:S01]  /*2890*/  F2F.F16.F32 R184, R188 ;  /* 0x000000bc00b87304 */ /* 0x000fe20000200800 */
[C---:B------:R-:W-:Y:S01]  /*28a0*/  FMUL.FTZ R59, R90.reuse, R209 ;  /* 0x000000d15a3b7220 */ /* 0x040fe20000410000 */
[----:B------:R-:W-:Y:S01]  /*28b0*/  FMUL.FTZ R0, R90, R49 ;  /* 0x000000315a007220 */ /* 0x000fe20000410000 */
[----:B------:R-:W-:Y:S01]  /*28c0*/  @P3 FADD.FTZ R201, R12, R201 ;  /* 0x000000c90cc93221 */ /* 0x000fe20000010000 */
[----:B------:R-:W-:Y:S01]  /*28d0*/  @P3 FADD.FTZ R86, R17, R86 ;  /* 0x0000005611563221 */ /* 0x000fe20000010000 */
[----:B------:R-:W-:Y:S01]  /*28e0*/  SHF.L.U32 R90, R195, 0x3, RZ ;  /* 0x00000003c35a7819 */ /* 0x000fe200000006ff */
[----:B------:R-:W-:Y:S01]  /*28f0*/  @P3 FADD.FTZ R84, R19, R84 ;  /* 0x0000005413543221 */ /* 0x000fe20000010000 */
[----:B------:R-:W-:Y:S01]  /*2900*/  @P3 FADD.FTZ R78, R21, R78 ;  /* 0x0000004e154e3221 */ /* 0x000fe20000010000 */
[----:B------:R-:W2:Y:S01]  /*2910*/  F2F.F16.F32 R88, R186 ;  /* 0x000000ba00587304 */ /* 0x000ea20000200800 */
[----:B------:R-:W-:Y:S01]  /*2920*/  @P3 FADD.FTZ R76, R23, R76 ;  /* 0x0000004c174c3221 */ /* 0x000fe20000010000 */
[----:B------:R-:W-:Y:S01]  /*2930*/  SEL R38, R39, R34, P0 ;  /* 0x0000002227267207 */ /* 0x000fe20000000000 */
[----:B------:R-:W-:Y:S01]  /*2940*/  @P3 FADD.FTZ R89, R16, R89 ;  /* 0x0000005910593221 */ /* 0x000fe20000010000 */
[----:B0-----:R-:W-:Y:S01]  /*2950*/  @P4 PRMT R124, R40, 0x7610, R124 ;  /* 0x00007610287c4816 */ /* 0x001fe2000000007c */
[----:B------:R-:W-:Y:S01]  /*2960*/  @P3 FADD.FTZ R87, R18, R87 ;  /* 0x0000005712573221 */ /* 0x000fe20000010000 */
[----:B------:R-:W-:Y:S01]  /*2970*/  @P3 FADD.FTZ R81, R20, R81 ;  /* 0x0000005114513221 */ /* 0x000fe20000010000 */
[----:B------:R-:W-:Y:S01]  /*2980*/  @P3 FADD.FTZ R79, R22, R79 ;  /* 0x0000004f164f3221 */ /* 0x000fe20000010000 */
[----:B------:R-:W0:Y:S01]  /*2990*/  F2F.F16.F32 R203, R205 ;  /* 0x000000cd00cb7304 */ /* 0x000e220000200800 */
[----:B------:R-:W-:Y:S01]  /*29a0*/  @P3 FADD.FTZ R73, R24, R73 ;  /* 0x0000004918493221 */ /* 0x000fe20000010000 */
[----:B------:R-:W-:Y:S01]  /*29b0*/  @P3 FADD.FTZ R68, R25, R68 ;  /* 0x0000004419443221 */ /* 0x000fe20000010000 */
[----:B------:R-:W-:Y:S01]  /*29c0*/  @P3 FADD.FTZ R67, R26, R67 ;  /* 0x000000431a433221 */ /* 0x000fe20000010000 */
[----:B------:R-:W-:Y:S01]  /*29d0*/  @P3 FADD.FTZ R64, R27, R64 ;  /* 0x000000401b403221 */ /* 0x000fe20000010000 */
[----:B---3--:R-:W-:Y:S01]  /*29e0*/  SEL R39, R44, R35, P0 ;  /* 0x000000232c277207 */ /* 0x008fe20000000000 */
[----:B------:R-:W-:Y:S01]  /*29f0*/  @P3 FADD.FTZ R60, R29, R60 ;  /* 0x0000003c1d3c3221 */ /* 0x000fe20000010000 */
[----:B------:R-:W-:Y:S01]  /*2a00*/  IMAD.WIDE.U32 R40, R40, 0x10000, RZ ;  /* 0x0001000028287825 */ /* 0x000fe200078e00ff */
[----:B------:R-:W3:Y:S03]  /*2a10*/  F2F.F16.F32 R57, R207 ;  /* 0x000000cf00397304 */ /* 0x000ee60000200800 */
[----:B------:R-:W-:Y:S01]  /*2a20*/  @P3 FADD.FTZ R59, R30, R59 ;  /* 0x0000003b1e3b3221 */ /* 0x000fe20000010000 */
[----:B------:R-:W-:Y:S01]  /*2a30*/  @P3 FADD.FTZ R0, R31, R0 ;  /* 0x000000001f003221 */ /* 0x000fe20000010000 */
[----:B------:R-:W-:Y:S01]  /*2a40*/  @P3 FADD.FTZ R61, R28, R61 ;  /* 0x0000003d1c3d3221 */ /* 0x000fe20000010000 */
[----:B-1----:R-:W-:Y:S01]  /*2a50*/  SHF.L.U32 R44, R42, 0x10, RZ ;  /* 0x000000102a2c7819 */ /* 0x002fe200000006ff */
[----:B------:R1:W-:Y:S01]  /*2a60*/  @P1 STG.E.128 desc[UR6][R2.64], R36 ;  /* 0x0000002402001986 */ /* 0x0003e2000c101d06 */
[----:B------:R-:W-:Y:S01]  /*2a70*/  SHF.R.U32.HI R196, RZ, 0x1d, R195 ;  /* 0x0000001dffc47819 */ /* 0x000fe200000116c3 */
[----:B------:R-:W3:Y:S01]  /*2a80*/  F2F.F16.F32 R197, R199 ;  /* 0x000000c700c57304 */ /* 0x000ee20000200800 */
[----:B------:R-:W-:-:S02]  /*2a90*/  IADD3 R54, P3, R90, UR20, RZ ;  /* 0x000000145a367c10 */ /* 0x000fc4000ff7e0ff */
[----:B----4-:R-:W-:Y:S02]  /*2aa0*/  LOP3.LUT R41, R41, R44, R45, 0xfe, !PT ;  /* 0x0000002c29297212 */ /* 0x010fe400078efe2d */
[----:B------:R-:W-:Y:S02]  /*2ab0*/  LOP3.LUT R40, R40, R43, RZ, 0xfc, !PT ;  /* 0x0000002b28287212 */ /* 0x000fe400078efcff */
[----:B------:R-:W-:Y:S01]  /*2ac0*/  IADD3.X R55, R196, UR21, RZ, P3, !PT ;  /* 0x00000015c4377c10 */ /* 0x000fe20009ffe4ff */
[----:B------:R-:W4:Y:S01]  /*2ad0*/  F2F.F16.F32 R91, R201 ;  /* 0x000000c9005b7304 */ /* 0x000f220000200800 */
[----:B--2---:R-:W-:Y:S02]  /*2ae0*/  SHF.L.U32 R52, R190, 0x10, RZ ;  /* 0x00000010be347819 */ /* 0x004fe400000006ff */
[----:B------:R-:W-:Y:S01]  /*2af0*/  SHF.L.U32 R50, R88, 0x10, RZ ;  /* 0x0000001058327819 */ /* 0x000fe200000006ff */
[----:B------:R2:W-:Y:S01]  /*2b00*/  STG.E.64 desc[UR6][R54.64], R40 ;  /* 0x0000002836007986 */ /* 0x0005e2000c101b06 */
[----:B------:R-:W-:Y:S01]  /*2b10*/  @P4 PRMT R161, R42, 0x7610, R161 ;  /* 0x000076102aa14816 */ /* 0x000fe200000000a1 */
[----:B-1----:R-:W-:-:S02]  /*2b20*/  IMAD.WIDE.U32 R36, R192, 0x10000, RZ ;  /* 0x00010000c0247825 */ /* 0x002fc400078e00ff */
[----:B------:R-:W1:Y:S01]  /*2b30*/  F2F.F16.F32 R82, R86 ;  /* 0x0000005600527304 */ /* 0x000e620000200800 */
[----:B------:R-:W-:Y:S01]  /*2b40*/  @P1 LEA R42, P3, R193, UR18, 0x4 ;  /* 0x00000012c12a1c11 */ /* 0x000fe2000f8620ff */
[----:B------:R-:W-:Y:S01]  /*2b50*/  IMAD.WIDE.U32 R2, R184, 0x10000, RZ ;  /* 0x00010000b8027825 */ /* 0x000fe200078e00ff */
[----:B0-----:R-:W-:Y:S02]  /*2b60*/  LOP3.LUT R53, R37, R52, R203, 0xfe, !PT ;  /* 0x0000003425357212 */ /* 0x001fe400078efecb */
[----:B---3--:R-:W-:-:S03]  /*2b70*/  LOP3.LUT R52, R36, R57, RZ, 0xfc, !PT ;  /* 0x0000003924347212 */ /* 0x008fc600078efcff */
[----:B------:R-:W0:Y:S01]  /*2b80*/  F2F.F16.F32 R80, R84 ;  /* 0x0000005400507304 */ /* 0x000e220000200800 */
[----:B------:R-:W-:Y:S02]  /*2b90*/  LOP3.LUT R51, R3, R50, R197, 0xfe, !PT ;  /* 0x0000003203337212 */ /* 0x000fe400078efec5 */
[----:B----4-:R-:W-:Y:S02]  /*2ba0*/  LOP3.LUT R50, R2, R91, RZ, 0xfc, !PT ;  /* 0x0000005b02327212 */ /* 0x010fe400078efcff */
[----:B------:R-:W-:Y:S01]  /*2bb0*/  @P4 PRMT R116, R45, 0x7610, R116 ;  /* 0x000076102d744816 */ /* 0x000fe20000000074 */
[----:B-1----:R-:W-:Y:S02]  /*2bc0*/  IMAD.WIDE.U32 R36, R82, 0x10000, RZ ;  /* 0x0001000052247825 */ /* 0x002fe400078e00ff */
[----:B------:R-:W1:Y:S01]  /*2bd0*/  F2F.F16.F32 R72, R78 ;  /* 0x0000004e00487304 */ /* 0x000e620000200800 */
[----:B------:R-:W-:Y:S02]  /*2be0*/  @P4 PRMT R127, R43, 0x7610, R127 ;  /* 0x000076102b7f4816 */ /* 0x000fe4000000007f */
[----:B------:R-:W-:-:S02]  /*2bf0*/  SHF.L.U32 R198, R193, 0x3, RZ ;  /* 0x00000003c1c67819 */ /* 0x000fc400000006ff */
[----:B------:R-:W-:Y:S02]  /*2c00*/  @P1 LEA.HI.X R43, R193, UR19, RZ, 0x4, P3 ;  /* 0x00000013c12b1c11 */ /* 0x000fe400098f24ff */
[----:B0-----:R-:W-:Y:S01]  /*2c10*/  SHF.L.U32 R48, R80, 0x10, RZ ;  /* 0x0000001050307819 */ /* 0x001fe200000006ff */
[----:B------:R-:W0:Y:S01]  /*2c20*/  F2F.F16.F32 R70, R76 ;  /* 0x0000004c00467304 */ /* 0x000e220000200800 */
[----:B-1----:R-:W-:-:S07]  /*2c30*/  IMAD.WIDE.U32 R2, R72, 0x10000, RZ ;  /* 0x0001000048027825 */ /* 0x002fce00078e00ff */
[----:B------:R-:W1:Y:S01]  /*2c40*/  F2F.F16.F32 R85, R87 ;  /* 0x0000005700557304 */ /* 0x000e620000200800 */
[----:B0-----:R-:W-:-:S07]  /*2c50*/  SHF.L.U32 R38, R70, 0x10, RZ ;  /* 0x0000001046267819 */ /* 0x001fce00000006ff */
[----:B------:R-:W0:Y:S01]  /*2c60*/  F2F.F16.F32 R83, R89 ;  /* 0x0000005900537304 */ /* 0x000e220000200800 */
[----:B-1----:R-:W-:-:S07]  /*2c70*/  LOP3.LUT R49, R37, R48, R85, 0xfe, !PT ;  /* 0x0000003025317212 */ /* 0x002fce00078efe55 */
[----:B------:R-:W1:Y:S01]  /*2c80*/  F2F.F16.F32 R71, R79 ;  /* 0x0000004f00477304 */ /* 0x000e620000200800 */
[----:B0-----:R-:W-:-:S07]  /*2c90*/  LOP3.LUT R48, R36, R83, RZ, 0xfc, !PT ;  /* 0x0000005324307212 */ /* 0x001fce00078efcff */
[----:B------:R-:W0:Y:S01]  /*2ca0*/  F2F.F16.F32 R62, R68 ;  /* 0x00000044003e7304 */ /* 0x000e220000200800 */
[----:B-1----:R-:W-:-:S07]  /*2cb0*/  LOP3.LUT R3, R3, R38, R71, 0xfe, !PT ;  /* 0x0000002603037212 */ /* 0x002fce00078efe47 */
        /* <DEDUP_REMOVED lines=11> */
[----:B------:R-:W-:Y:S02]  /*2d70*/  SEL R39, R56, R35, P0 ;  /* 0x0000002338277207 */ /* 0x000fe40000000000 */
[----:B-1----:R-:W-:-:S05]  /*2d80*/  LOP3.LUT R47, R37, R46, R69, 0xfe, !PT ;  /* 0x0000002e252f7212 */ /* 0x002fca00078efe45 */
[----:B------:R-:W1:Y:S01]  /*2d90*/  F2F.F16.F32 R77, R61 ;  /* 0x0000003d004d7304 */ /* 0x000e620000200800 */
[----:B------:R-:W-:Y:S02]  /*2da0*/  SEL R37, R194, R33, P0 ;  /* 0x00000021c2257207 */ /* 0x000fe40000000000 */
[----:B0-----:R-:W-:-:S05]  /*2db0*/  LOP3.LUT R44, R38, R65, RZ, 0xfc, !PT ;  /* 0x00000041262c7212 */ /* 0x001fca00078efcff */
[----:B------:R-:W0:Y:S01]  /*2dc0*/  F2F.F16.F32 R75, R81 ;  /* 0x00000051004b7304 */ /* 0x000e220000200800 */
[----:B------:R-:W-:Y:S02]  /*2dd0*/  SEL R38, R205, R34, P0 ;  /* 0x00000022cd267207 */ /* 0x000fe40000000000 */
[----:B-1----:R-:W-:Y:S02]  /*2de0*/  LOP3.LUT R46, R36, R77, RZ, 0xfc, !PT ;  /* 0x0000004d242e7212 */ /* 0x002fe400078efcff */
[----:B------:R-:W-:Y:S02]  /*2df0*/  SEL R36, R207, R32, P0 ;  /* 0x00000020cf247207 */ /* 0x000fe40000000000 */
[----:B0-----:R-:W-:Y:S01]  /*2e00*/  LOP3.LUT R2, R2, R75, RZ, 0xfc, !PT ;  /* 0x0000004b02027212 */ /* 0x001fe200078efcff */
[----:B--2---:R-:W-:Y:S06]  /*2e10*/  @!P4 BRA `(.L_x_2956) ;  /* 0x000000000020c947 */ /* 0x004fec0003800000 */
        /* <DEDUP_REMOVED lines=8> */
.L_x_2956:
        /* <DEDUP_REMOVED lines=25> */
.L_x_2957:
        /* <DEDUP_REMOVED lines=25> */
.L_x_2958:
        /* <DEDUP_REMOVED lines=25> */
.L_x_2959:
        /* <DEDUP_REMOVED lines=24> */
.L_x_2960:
        /* <DEDUP_REMOVED lines=29> */
.L_x_2961:
        /* <DEDUP_REMOVED lines=15> */
.L_x_2962:
[----:B------:R-:W-:Y:S01]  /*3790*/  SEL R184, RZ, 0x1, P5 ;  /* 0x00000001ffb87807 */ /* 0x000fe20002800000 */
[----:B------:R-:W-:Y:S06]  /*37a0*/  @!P6 BRA `(.L_x_2963) ;  /* 0xffffffd00034e947 */ /* 0x000fec000383ffff */
        /* <DEDUP_REMOVED lines=43> */
[----:B--2---:R-:W-:Y:S02]  /*3a60*/  MOV R36, R133 ;  /* 0x0000008500247202 */ /* 0x004fe40000000f00 */
[----:B------:R-:W-:Y:S02]  /*3a70*/  MOV R137, R122 ;  /* 0x0000007a00897202 */ /* 0x000fe40000000f00 */
[----:B------:R-:W-:Y:S02]  /*3a80*/  MOV R37, R120 ;  /* 0x0000007800257202 */ /* 0x000fe40000000f00 */
[----:B------:R-:W-:Y:S02]  /*3a90*/  MOV R138, R132 ;  /* 0x00000084008a7202 */ /* 0x000fe40000000f00 */
[----:B0-----:R-:W-:-:S02]  /*3aa0*/  MOV R38, R134 ;  /* 0x0000008600267202 */ /* 0x001fc40000000f00 */
[----:B------:R-:W-:Y:S02]  /*3ab0*/  MOV R139, R131 ;  /* 0x00000083008b7202 */ /* 0x000fe40000000f00 */
[----:B------:R-:W-:-:S07]  /*3ac0*/  MOV R39, R130 ;  /* 0x0000008200277202 */ /* 0x000fce0000000f00 */
.L_x_2953:
        /* <DEDUP_REMOVED lines=25> */
.L_x_2954:
[----:B------:R-:W-:Y:S01]  /*3c60*/  HFMA2.MMA R44, -RZ, RZ, 0, 9.5367431640625e-07 ;  /* 0x00000010ff2c7435 */ /* 0x000fe200000001ff */
[----:B------:R-:W-:Y:S02]  /*3c70*/  MOV R45, R37 ;  /* 0x00000025002d7202 */ /* 0x000fe40000000f00 */
[----:B------:R-:W-:Y:S02]  /*3c80*/  MOV R47, 0x1f ;  /* 0x0000001f002f7802 */ /* 0x000fe40000000f00 */
[----:B------:R-:W-:-:S07]  /*3c90*/  MOV R42, 0xffffffff ;  /* 0xffffffff002a7802 */ /* 0x000fce0000000f00 */
[----:B-----5:R-:W-:Y:S05]  /*3ca0*/  WARPSYNC.COLLECTIVE R42, `(.L_x_2964) ;  /* 0x000000002a087348 */ /* 0x020fea0003c00000 */
[----:B------:R0:W1:Y:S02]  /*3cb0*/  SHFL.DOWN P3, R43, R45, R44, R47 ;  /* 0x0800002c2d2b7389 */ /* 0x000064000006002f */
[----:B01---5:R-:W-:Y:S01]  /*3cc0*/  ENDCOLLECTIVE ;  /* 0x000000000000791b */ /* 0x023fe20003800000 */
.L_x_2964:
[----:B------:R-:W-:Y:S02]  /*3cd0*/  MOV R45, R3 ;  /* 0x00000003002d7202 */ /* 0x000fe40000000f00 */
[----:B------:R-:W-:-:S07]  /*3ce0*/  MOV R2, R43 ;  /* 0x0000002b00027202 */ /* 0x000fce0000000f00 */
[----:B------:R-:W-:Y:S05]  /*3cf0*/  WARPSYNC.COLLECTIVE R42, `(.L_x_2965) ;  /* 0x000000002a087348 */ /* 0x000fea0003c00000 */
[----:B------:R0:W1:Y:S02]  /*3d00*/  SHFL.DOWN P3, R43, R45, R44, R47 ;  /* 0x0800002c2d2b7389 */ /* 0x000064000006002f */
[----:B01----:R-:W-:Y:S01]  /*3d10*/  ENDCOLLECTIVE ;  /* 0x000000000000791b */ /* 0x003fe20003800000 */
.L_x_2965:
[----:B------:R-:W-:Y:S01]  /*3d20*/  FADD.FTZ R2, R37, R2 ;  /* 0x0000000225027221 */ /* 0x000fe20000010000 */
[----:B------:R-:W-:-:S04]  /*3d30*/  HFMA2.MMA R44, -RZ, RZ, 0, 4.76837158203125e-07 ;  /* 0x00000008ff2c7435 */ /* 0x000fc800000001ff */
[----:B------:R-:W-:Y:S02]  /*3d40*/  MOV R45, R2 ;  /* 0x00000002002d7202 */ /* 0x000fe40000000f00 */
[----:B------:R-:W-:-:S07]  /*3d50*/  MOV R36, R43 ;  /* 0x0000002b00247202 */ /* 0x000fce0000000f00 */
[----:B------:R-:W-:Y:S05]  /*3d60*/  WARPSYNC.COLLECTIVE R42, `(.L_x_2966) ;  /* 0x000000002a087348 */ /* 0x000fea0003c00000 */
[----:B------:R0:W1:Y:S02]  /*3d70*/  SHFL.DOWN P3, R43, R45, R44, R47 ;  /* 0x0800002c2d2b7389 */ /* 0x000064000006002f */
[----:B01----:R-:W-:Y:S01]  /*3d80*/  ENDCOLLECTIVE ;  /* 0x000000000000791b */ /* 0x003fe20003800000 */
.L_x_2966:
[----:B------:R-:W-:-:S05]  /*3d90*/  FADD.FTZ R36, R3, R36 ;  /* 0x0000002403247221 */ /* 0x000fca0000010000 */
[----:B------:R-:W-:Y:S02]  /*3da0*/  MOV R45, R36 ;  /* 0x00000024002d7202 */ /* 0x000fe40000000f00 */
[----:B------:R-:W-:-:S07]  /*3db0*/  MOV R39, R43 ;  /* 0x0000002b00277202 */ /* 0x000fce0000000f00 */
[----:B------:R-:W-:Y:S05]  /*3dc0*/  WARPSYNC.COLLECTIVE R42, `(.L_x_2967) ;  /* 0x000000002a087348 */ /* 0x000fea0003c00000 */
[----:B------:R0:W1:Y:S02]  /*3dd0*/  SHFL.DOWN P3, R43, R45, R44, R47 ;  /* 0x0800002c2d2b7389 */ /* 0x000064000006002f */
[----:B01----:R-:W-:Y:S01]  /*3de0*/  ENDCOLLECTIVE ;  /* 0x000000000000791b */ /* 0x003fe20003800000 */
.L_x_2967:
[----:B------:R-:W-:Y:S01]  /*3df0*/  FADD.FTZ R39, R2, R39 ;  /* 0x0000002702277221 */ /* 0x000fe20000010000 */
[----:B------:R-:W-:-:S04]  /*3e00*/  HFMA2.MMA R44, -RZ, RZ, 0, 2.384185791015625e-07 ;  /* 0x00000004ff2c7435 */ /* 0x000fc800000001ff */
[----:B------:R-:W-:Y:S02]  /*3e10*/  MOV R45, R39 ;  /* 0x00000027002d7202 */ /* 0x000fe40000000f00 */
[----:B------:R-:W-:-:S07]  /*3e20*/  MOV R41, R43 ;  /* 0x0000002b00297202 */ /* 0x000fce0000000f00 */
[----:B------:R-:W-:Y:S05]  /*3e30*/  WARPSYNC.COLLECTIVE R42, `(.L_x_2968) ;  /* 0x000000002a087348 */ /* 0x000fea0003c00000 */
[----:B------:R0:W1:Y:S02]  /*3e40*/  SHFL.DOWN P3, R43, R45, R44, R47 ;  /* 0x0800002c2d2b7389 */ /* 0x000064000006002f */
[----:B01----:R-:W-:Y:S01]  /*3e50*/  ENDCOLLECTIVE ;  /* 0x000000000000791b */ /* 0x003fe20003800000 */
.L_x_2968:
[----:B------:R-:W-:-:S05]  /*3e60*/  FADD.FTZ R41, R36, R41 ;  /* 0x0000002924297221 */ /* 0x000fca0000010000 */
[----:B------:R-:W-:Y:S02]  /*3e70*/  MOV R45, R41 ;  /* 0x00000029002d7202 */ /* 0x000fe40000000f00 */
[----:B------:R-:W-:-:S07]  /*3e80*/  MOV R38, R43 ;  /* 0x0000002b00267202 */ /* 0x000fce0000000f00 */
[----:B------:R-:W-:Y:S05]  /*3e90*/  WARPSYNC.COLLECTIVE R42, `(.L_x_2969) ;  /* 0x000000002a087348 */ /* 0x000fea0003c00000 */
[----:B------:R0:W1:Y:S02]  /*3ea0*/  SHFL.DOWN P3, R43, R45, R44, R47 ;  /* 0x0800002c2d2b7389 */ /* 0x000064000006002f */
[----:B01----:R-:W-:Y:S01]  /*3eb0*/  ENDCOLLECTIVE ;  /* 0x000000000000791b */ /* 0x003fe20003800000 */
.L_x_2969:
[----:B------:R-:W-:Y:S01]  /*3ec0*/  FADD.FTZ R38, R39, R38 ;  /* 0x0000002627267221 */ /* 0x000fe20000010000 */
[----:B------:R-:W-:-:S04]  /*3ed0*/  HFMA2.MMA R44, -RZ, RZ, 0, 1.1920928955078125e-07 ;  /* 0x00000002ff2c7435 */ /* 0x000fc800000001ff */
[----:B------:R-:W-:Y:S02]  /*3ee0*/  MOV R45, R38 ;  /* 0x00000026002d7202 */ /* 0x000fe40000000f00 */
[----:B------:R-:W-:-:S07]  /*3ef0*/  MOV R40, R43 ;  /* 0x0000002b00287202 */ /* 0x000fce0000000f00 */
[----:B------:R-:W-:Y:S05]  /*3f00*/  WARPSYNC.COLLECTIVE R42, `(.L_x_2970) ;  /* 0x000000002a087348 */ /* 0x000fea0003c00000 */
[----:B------:R0:W1:Y:S02]  /*3f10*/  SHFL.DOWN P3, R43, R45, R44, R47 ;  /* 0x0800002c2d2b7389 */ /* 0x000064000006002f */
[----:B01----:R-:W-:Y:S01]  /*3f20*/  ENDCOLLECTIVE ;  /* 0x000000000000791b */ /* 0x003fe20003800000 */
.L_x_2970:
[----:B------:R-:W-:-:S05]  /*3f30*/  FADD.FTZ R40, R41, R40 ;  /* 0x0000002829287221 */ /* 0x000fca0000010000 */
[----:B------:R-:W-:Y:S02]  /*3f40*/  MOV R45, R40 ;  /* 0x00000028002d7202 */ /* 0x000fe40000000f00 */
[----:B------:R-:W-:-:S07]  /*3f50*/  MOV R3, R43 ;  /* 0x0000002b00037202 */ /* 0x000fce0000000f00 */
[----:B------:R-:W-:Y:S05]  /*3f60*/  WARPSYNC.COLLECTIVE R42, `(.L_x_2971) ;  /* 0x000000002a087348 */ /* 0x000fea0003c00000 */
[----:B------:R0:W1:Y:S02]  /*3f70*/  SHFL.DOWN P3, R43, R45, R44, R47 ;  /* 0x0800002c2d2b7389 */ /* 0x000064000006002f */
[----:B01----:R-:W-:Y:S01]  /*3f80*/  ENDCOLLECTIVE ;  /* 0x000000000000791b */ /* 0x003fe20003800000 */
.L_x_2971:
[----:B------:R-:W-:Y:S01]  /*3f90*/  FADD.FTZ R3, R38, R3 ;  /* 0x0000000326037221 */ /* 0x000fe20000010000 */
[----:B------:R-:W-:-:S04]  /*3fa0*/  HFMA2.MMA R44, -RZ, RZ, 0, 5.9604644775390625e-08 ;  /* 0x00000001ff2c7435 */ /* 0x000fc800000001ff */
[----:B------:R-:W-:Y:S02]  /*3fb0*/  MOV R45, R3 ;  /* 0x00000003002d7202 */ /* 0x000fe40000000f00 */
[----:B------:R-:W-:-:S07]  /*3fc0*/  MOV R37, R43 ;  /* 0x0000002b00257202 */ /* 0x000fce0000000f00 */
[----:B------:R-:W-:Y:S05]  /*3fd0*/  WARPSYNC.COLLECTIVE R42, `(.L_x_2972) ;  /* 0x000000002a087348 */ /* 0x000fea0003c00000 */
[----:B------:R0:W1:Y:S02]  /*3fe0*/  SHFL.DOWN P3, R43, R45, R44, R47 ;  /* 0x0800002c2d2b7389 */ /* 0x000064000006002f */
[----:B01----:R-:W-:Y:S01]  /*3ff0*/  ENDCOLLECTIVE ;  /* 0x000000000000791b */ /* 0x003fe20003800000 */
.L_x_2972:
[----:B------:R-:W-:-:S05]  /*4000*/  FADD.FTZ R37, R40, R37 ;  /* 0x0000002528257221 */ /* 0x000fca0000010000 */
[----:B------:R-:W-:Y:S02]  /*4010*/  MOV R45, R37 ;  /* 0x00000025002d7202 */ /* 0x000fe40000000f00 */
[----:B------:R-:W-:-:S07]  /*4020*/  MOV R2, R43 ;  /* 0x0000002b00027202 */ /* 0x000fce0000000f00 */
[----:B------:R-:W-:Y:S05]  /*4030*/  WARPSYNC.COLLECTIVE R42, `(.L_x_2973) ;  /* 0x000000002a087348 */ /* 0x000fea0003c00000 */
[----:B------:R0:W1:Y:S02]  /*4040*/  SHFL.DOWN P3, R43, R45, R44, R47 ;  /* 0x0800002c2d2b7389 */ /* 0x000064000006002f */
[----:B01----:R-:W-:Y:S01]  /*4050*/  ENDCOLLECTIVE ;  /* 0x000000000000791b */ /* 0x003fe20003800000 */
.L_x_2973:
[----:B------:R-:W-:Y:S01]  /*4060*/  MOV R36, R43 ;  /* 0x0000002b00247202 */ /* 0x000fe20000000f00 */
[----:B------:R-:W-:Y:S06]  /*4070*/  BRA `(.L_x_2974) ;  /* 0xffffffdc00947947 */ /* 0x000fec000383ffff */
.L_x_2975:
        /* <DEDUP_REMOVED lines=16> */
.L_x_4567:


//--------------------- .text._ZN10layer_norm31ln_parallel_residual_bwd_kernelINS_13Kernel_traitsI6__halfS2_fS2_fjLj7168ELj1ELj1ELj8ELj8ENS_18Kernel_traits_baseILj7168ES2_S2_fS2_fjLj256EEEEELb1ELb0ELb0EEEvNS_9BwdParamsE --------------------------
	.section	.text._ZN10layer_norm31ln_parallel_residual_bwd_kernelINS_13Kernel_traitsI6__halfS2_fS2_fjLj7168ELj1ELj1ELj8ELj8ENS_18Kernel_traits_baseILj7168ES2_S2_fS2_fjLj256EEEEELb1ELb0ELb0EEEvNS_9BwdParamsE,"ax",@progbits
	.align	128
        .global         _ZN10layer_norm31ln_parallel_residual_bwd_kernelINS_13Kernel_traitsI6__halfS2_fS2_fjLj7168ELj1ELj1ELj8ELj8ENS_18Kernel_traits_baseILj7168ES2_S2_fS2_fjLj256EEEEELb1ELb0ELb0EEEvNS_9BwdParamsE
        .type           _ZN10layer_norm31ln_parallel_residual_bwd_kernelINS_13Kernel_traitsI6__halfS2_fS2_fjLj7168ELj1ELj1ELj8ELj8ENS_18Kernel_traits_baseILj7168ES2_S2_fS2_fjLj256EEEEELb1ELb0ELb0EEEvNS_9BwdParamsE,@function
        .size           _ZN10layer_norm31ln_parallel_residual_bwd_kernelINS_13Kernel_traitsI6__halfS2_fS2_fjLj7168ELj1ELj1ELj8ELj8ENS_18Kernel_traits_baseILj7168ES2_S2_fS2_fjLj256EEEEELb1ELb0ELb0EEEvNS_9BwdParamsE,(.L_x_4568 - _ZN10layer_norm31ln_parallel_residual_bwd_kernelINS_13Kernel_traitsI6__halfS2_fS2_fjLj7168ELj1ELj1ELj8ELj8ENS_18Kernel_traits_baseILj7168ES2_S2_fS2_fjLj256EEEEELb1ELb0ELb0EEEvNS_9BwdParamsE)
        .other          _ZN10layer_norm31ln_parallel_residual_bwd_kernelINS_13Kernel_traitsI6__halfS2_fS2_fjLj7168ELj1ELj1ELj8ELj8ENS_18Kernel_traits_baseILj7168ES2_S2_fS2_fjLj256EEEEELb1ELb0ELb0EEEvNS_9BwdParamsE,@"STO_CUDA_ENTRY STV_DEFAULT"
_ZN10layer_norm31ln_parallel_residual_bwd_kernelINS_13Kernel_traitsI6__halfS2_fS2_fjLj7168ELj1ELj1ELj8ELj8ENS_18Kernel_traits_baseILj7168ES2_S2_fS2_fjLj256EEEEELb1ELb0ELb0EEEvNS_9BwdParamsE:
.text._ZN10layer_norm31ln_parallel_residual_bwd_kernelINS_13Kernel_traitsI6__halfS2_fS2_fjLj7168ELj1ELj1ELj8ELj8ENS_18Kernel_traits_baseILj7168ES2_S2_fS2_fjLj256EEEEELb1ELb0ELb0EEEvNS_9BwdParamsE:
[----:B------:R-:W0:Y:S01]  /*0000*/  LDC R1, c[0x0][0x28] ;  /* 0x00000a00ff017b82 */ /* 0x000e220000000800 */
[----:B------:R-:W1:Y:S01]  /*0010*/  S2R R132, SR_TID.X ;  /* 0x0000000000847919 */ /* 0x000e620000002100 */
[----:B------:R-:W-:Y:S01]  /*0020*/  ULDC UR4, c[0x0][0x218] ;  /* 0x0000860000047ab9 */ /* 0x000fe20000000800 */
[----:B------:R-:W-:-:S05]  /*0030*/  LOP3.LUT R4, R4, 0xfffffff7, RZ, 0xc0, !PT ;  /* 0xfffffff704047812 */ /* 0x000fca00078ec0ff */
[----:B------:R-:W2:Y:S01]  /*0040*/  S2UR UR6, SR_CTAID.X ;  /* 0x00000000000679c3 */ /* 0x000ea20000002500 */
[----:B------:R-:W-:Y:S01]  /*0050*/  MOV R234, UR4 ;  /* 0x0000000400ea7c02 */ /* 0x000fe20008000f00 */
        /* <DEDUP_REMOVED lines=46> */
[C---:B----4-:R-:W-:Y:S01]  /*0340*/  @P5 IMAD.WIDE.U32 R32, R5.reuse, 0x8, R32 ;  /* 0x0000000805205825 */ /* 0x050fe200078e0020 */
[----:B------:R-:W-:Y:S01]  /*0350*/  @P5 IADD3 R5, R5, 0x100, RZ ;  /* 0x0000010005055810 */ /* 0x000fe20007ffe0ff */
[----:B------:R4:W5:Y:S05]  /*0360*/  @P5 LDG.E.64 R138, desc[UR4][R30.64] ;  /* 0x000000041e8a5981 */ /* 0x00096a000c1e1b00 */
[----:B------:R-:W3:Y:S01]  /*0370*/  @P3 LDC.64 R40, c[0x0][0x268] ;  /* 0x00009a00ff283b82 */ /* 0x000ee20000000a00 */
[----:B--2---:R-:W-:-:S07]  /*0380*/  @P4 IMAD.WIDE.U32 R34, R5, 0x8, R34 ;  /* 0x0000000805224825 */ /* 0x004fce00078e0022 */
[----:B------:R-:W2:Y:S01]  /*0390*/  @P0 LDC.64 R42, c[0x0][0x260] ;  /* 0x00009800ff2a0b82 */ /* 0x000ea20000000a00 */
[----:B-1----:R-:W-:-:S07]  /*03a0*/  @P4 IMAD.WIDE.U32 R36, R5, 0x8, R36 ;  /* 0x0000000805244825 */ /* 0x002fce00078e0024 */
[----:B------:R-:W1:Y:S01]  /*03b0*/  @P0 LDC.64 R44, c[0x0][0x268] ;  /* 0x00009a00ff2c0b82 */ /* 0x000e620000000a00 */
[----:B------:R-:W-:-:S07]  /*03c0*/  @P4 VIADD R5, R5, 0x100 ;  /* 0x0000010005054836 */ /* 0x000fce0000000000 */
[----:B------:R-:W4:Y:S01]  /*03d0*/  @P1 LDC.64 R46, c[0x0][0x260] ;  /* 0x00009800ff2e1b82 */ /* 0x000f220000000a00 */
[----:B0-----:R-:W-:-:S07]  /*03e0*/  @P3 IMAD.WIDE.U32 R38, R5, 0x8, R38 ;  /* 0x0000000805263825 */ /* 0x001fce00078e0026 */
[----:B------:R-:W0:Y:S01]  /*03f0*/  @P1 LDC.64 R48, c[0x0][0x268] ;  /* 0x00009a00ff301b82 */ /* 0x000e220000000a00 */
[C---:B---3--:R-:W-:Y:S01]  /*0400*/  @P3 IMAD.WIDE.U32 R40, R5.reuse, 0x8, R40 ;  /* 0x0000000805283825 */ /* 0x048fe200078e0028 */
[----:B------:R-:W-:Y:S01]  /*0410*/  @P3 IADD3 R5, R5, 0x100, RZ ;  /* 0x0000010005053810 */ /* 0x000fe20007ffe0ff */
[----:B------:R3:W5:Y:S01]  /*0420*/  @P5 LDG.E.64 R140, desc[UR4][R32.64] ;  /* 0x00000004208c5981 */ /* 0x000762000c1e1b00 */
[----:B------:R-:W-:Y:S02]  /*0430*/  LEA.HI R0, R132, UR6, RZ, 0x18 ;  /* 0x0000000684007c11 */ /* 0x000fe4000f8fc0ff */
[----:B------:R-:W-:Y:S02]  /*0440*/  @P2 LOP3.LUT R4, R4, 0x10, RZ, 0xfc, !PT ;  /* 0x0000001004042812 */ /* 0x000fe400078efcff */
[----:B------:R-:W3:Y:S08]  /*0450*/  @P2 LDC.64 R50, c[0x0][0x260] ;  /* 0x00009800ff322b82 */ /* 0x000ef00000000a00 */
[----:B------:R-:W3:Y:S01]  /*0460*/  @P2 LDC.64 R52, c[0x0][0x268] ;  /* 0x00009a00ff342b82 */ /* 0x000ee20000000a00 */
[C---:B--2---:R-:W-:Y:S01]  /*0470*/  @P0 IMAD.WIDE.U32 R42, R5.reuse, 0x8, R42 ;  /* 0x00000008052a0825 */ /* 0x044fe200078e002a */
[----:B------:R2:W5:Y:S03]  /*0480*/  @P4 LDG.E.64 R22, desc[UR4][R34.64] ;  /* 0x0000000422164981 */ /* 0x000566000c1e1b00 */
[C---:B-1----:R-:W-:Y:S01]  /*0490*/  @P0 IMAD.WIDE.U32 R44, R5.reuse, 0x8, R44 ;  /* 0x00000008052c0825 */ /* 0x042fe200078e002c */
[----:B------:R-:W-:Y:S01]  /*04a0*/  @P0 IADD3 R5, R5, 0x100, RZ ;  /* 0x0000010005050810 */ /* 0x000fe20007ffe0ff */
[----:B------:R-:W5:Y:S04]  /*04b0*/  @P4 LDG.E.64 R20, desc[UR4][R36.64] ;  /* 0x0000000424144981 */ /* 0x000f68000c1e1b00 */
[C---:B----4-:R-:W-:Y:S01]  /*04c0*/  @P1 IMAD.WIDE.U32 R46, R5.reuse, 0x8, R46 ;  /* 0x00000008052e1825 */ /* 0x050fe200078e002e */
[----:B------:R-:W5:Y:S03]  /*04d0*/  @P3 LDG.E.64 R18, desc[UR4][R38.64] ;  /* 0x0000000426123981 */ /* 0x000f66000c1e1b00 */
[C---:B0-----:R-:W-:Y:S01]  /*04e0*/  @P1 IMAD.WIDE.U32 R48, R5.reuse, 0x8, R48 ;  /* 0x0000000805301825 */ /* 0x041fe200078e0030 */
[----:B------:R-:W-:Y:S01]  /*04f0*/  @P1 IADD3 R5, R5, 0x100, RZ ;  /* 0x0000010005051810 */ /* 0x000fe20007ffe0ff */
[----:B------:R0:W5:Y:S04]  /*0500*/  @P3 LDG.E.64 R16, desc[UR4][R40.64] ;  /* 0x0000000428103981 */ /* 0x000168000c1e1b00 */
[C---:B---3--:R-:W-:Y:S01]  /*0510*/  @P2 IMAD.WIDE.U32 R24, R5.reuse, 0x8, R50 ;  /* 0x0000000805182825 */ /* 0x048fe200078e0032 */
[----:B------:R-:W5:Y:S03]  /*0520*/  @P0 LDG.E.64 R14, desc[UR4][R42.64] ;  /* 0x000000042a0e0981 */ /* 0x000f66000c1e1b00 */
[----:B------:R-:W-:Y:S01]  /*0530*/  @P2 IMAD.WIDE.U32 R28, R5, 0x8, R52 ;  /* 0x00000008051c2825 */ /* 0x000fe200078e0034 */
[----:B------:R-:W5:Y:S04]  /*0540*/  @P2 LDG.E.64 R12, desc[UR4][R24.64] ;  /* 0x00000004180c2981 */ /* 0x000f68000c1e1b00 */
[----:B------:R1:W5:Y:S01]  /*0550*/  @P2 LDG.E.64 R10, desc[UR4][R28.64] ;  /* 0x000000041c0a2981 */ /* 0x000362000c1e1b00 */
[----:B------:R-:W-:-:S02]  /*0560*/  ISETP.GE.AND P2, PT, R0, UR7, PT ;  /* 0x0000000700007c0c */ /* 0x000fc4000bf46270 */
[----:B------:R-:W-:Y:S02]  /*0570*/  CS2R R30, SRZ ;  /* 0x00000000001e7805 */ /* 0x000fe4000001ff00 */
[----:B------:R-:W-:Y:S01]  /*0580*/  CS2R R32, SRZ ;  /* 0x0000000000207805 */ /* 0x000fe2000001ff00 */
[----:B------:R3:W5:Y:S01]  /*0590*/  @P0 LDG.E.64 R6, desc[UR4][R44.64] ;  /* 0x000000042c060981 */ /* 0x000762000c1e1b00 */
[----:B--2---:R-:W-:Y:S02]  /*05a0*/  CS2R R34, SRZ ;  /* 0x0000000000227805 */ /* 0x004fe4000001ff00 */
[----:B------:R-:W-:Y:S02]  /*05b0*/  CS2R R64, SRZ ;  /* 0x0000000000407805 */ /* 0x000fe4000001ff00 */
[----:B------:R-:W-:Y:S01]  /*05c0*/  CS2R R66, SRZ ;  /* 0x0000000000427805 */ /* 0x000fe2000001ff00 */
[----:B------:R2:W5:Y:S01]  /*05d0*/  @P1 LDG.E.64 R2, desc[UR4][R46.64] ;  /* 0x000000042e021981 */ /* 0x000562000c1e1b00 */
[----:B0-----:R-:W-:-:S02]  /*05e0*/  CS2R R40, SRZ ;  /* 0x0000000000287805 */ /* 0x001fc4000001ff00 */
[----:B-1----:R-:W-:Y:S02]  /*05f0*/  CS2R R28, SRZ ;  /* 0x00000000001c7805 */ /* 0x002fe4000001ff00 */
[----:B------:R-:W-:Y:S01]  /*0600*/  CS2R R42, SRZ ;  /* 0x00000000002a7805 */ /* 0x000fe2000001ff00 */
[----:B------:R0:W5:Y:S01]  /*0610*/  @P1 LDG.E.64 R8, desc[UR4][R48.64] ;  /* 0x0000000430081981 */ /* 0x000162000c1e1b00 */
[----:B------:R-:W-:Y:S02]  /*0620*/  CS2R R50, SRZ ;  /* 0x0000000000327805 */ /* 0x000fe4000001ff00 */
[----:B---3--:R-:W-:Y:S02]  /*0630*/  CS2R R44, SRZ ;  /* 0x00000000002c7805 */ /* 0x008fe4000001ff00 */
[----:B------:R-:W-:Y:S02]  /*0640*/  CS2R R52, SRZ ;  /* 0x0000000000347805 */ /* 0x000fe4000001ff00 */
[----:B------:R-:W-:-:S02]  /*0650*/  CS2R R54, SRZ ;  /* 0x0000000000367805 */ /* 0x000fc4000001ff00 */
[----:B------:R-:W-:Y:S02]  /*0660*/  CS2R R56, SRZ ;  /* 0x0000000000387805 */ /* 0x000fe4000001ff00 */
[----:B--2---:R-:W-:Y:S02]  /*0670*/  CS2R R46, SRZ ;  /* 0x00000000002e7805 */ /* 0x004fe4000001ff00 */
        /* <DEDUP_REMOVED lines=43> */
[----:B-----5:R-:W-:Y:S01]  /*0930*/  IMAD.MOV.U32 R5, RZ, RZ, R26 ;  /* 0x000000ffff057224 */ /* 0x020fe200078e001a */
[----:B------:R-:W-:Y:S01]  /*0940*/  SHF.R.U64 R161, R26, 0x10, R27 ;  /* 0x000000101aa17819 */ /* 0x000fe2000000121b */
[----:B------:R-:W-:Y:S01]  /*0950*/  IMAD.MOV.U32 R245, RZ, RZ, R9 ;  /* 0x000000fffff57224 */ /* 0x000fe200078e0009 */
[----:B------:R-:W-:Y:S01]  /*0960*/  MOV R250, R2 ;  /* 0x0000000200fa7202 */ /* 0x000fe20000000f00 */
[----:B------:R-:W-:Y:S01]  /*0970*/  HFMA2.MMA R233, -RZ, RZ, 0, 5.9604644775390625e-08 ;  /* 0x00000001ffe97435 */ /* 0x000fe200000001ff */
[--C-:B------:R-:W-:Y:S01]  /*0980*/  SHF.R.U64 R248, R2, 0x10, R3.reuse ;  /* 0x0000001002f87819 */ /* 0x100fe20000001203 */
[----:B------:R-:W-:Y:S01]  /*0990*/  HADD2.F32 R2, -RZ, R5.H0_H0 ;  /* 0x20000005ff027230 */ /* 0x000fe20000004100 */
[----:B------:R-:W-:Y:S01]  /*09a0*/  MOV R246, R3 ;  /* 0x0000000300f67202 */ /* 0x000fe20000000f00 */
[----:B------:R-:W-:Y:S01]  /*09b0*/  HADD2.F32 R250, -RZ, R250.H0_H0 ;  /* 0x200000fafffa7230 */ /* 0x000fe20000004100 */
[----:B------:R-:W-:Y:S01]  /*09c0*/  SHF.R.U32.HI R244, RZ, 0x10, R3 ;  /* 0x00000010fff47819 */ /* 0x000fe20000011603 */
[----:B------:R-:W-:Y:S01]  /*09d0*/  IMAD.MOV.U32 R3, RZ, RZ, R0 ;  /* 0x000000ffff037224 */ /* 0x000fe200078e0000 */
[----:B------:R-:W-:Y:S01]  /*09e0*/  MOV R25, R27 ;  /* 0x0000001b00197202 */ /* 0x000fe20000000f00 */
[----:B------:R-:W-:Y:S01]  /*09f0*/  HADD2.F32 R0, -RZ, R161.H0_H0 ;  /* 0x200000a1ff007230 */ /* 0x000fe20000004100 */
[----:B------:R-:W-:Y:S01]  /*0a00*/  SHF.R.U32.HI R159, RZ, 0x10, R27 ;  /* 0x00000010ff9f7819 */ /* 0x000fe2000001161b */
[----:B------:R0:W-:Y:S01]  /*0a10*/  STL [R1+0x94], R2 ;  /* 0x0000940201007387 */ /* 0x0001e20000100800 */
[----:B------:R-:W-:Y:S01]  /*0a20*/  MOV R24, R136 ;  /* 0x0000008800187202 */ /* 0x000fe20000000f00 */
[----:B------:R-:W-:Y:S01]  /*0a30*/  HADD2.F32 R5, -RZ, R25.H0_H0 ;  /* 0x20000019ff057230 */ /* 0x000fe20000004100 */
[--C-:B------:R-:W-:Y:S01]  /*0a40*/  SHF.R.U64 R160, R136, 0x10, R137.reuse ;  /* 0x0000001088a07819 */ /* 0x100fe20000001289 */
[----:B------:R1:W-:Y:S01]  /*0a50*/  STL [R1+0x8c], R0 ;  /* 0x00008c0001007387 */ /* 0x0003e20000100800 */
[----:B------:R-:W-:Y:S01]  /*0a60*/  MOV R26, R137 ;  /* 0x00000089001a7202 */ /* 0x000fe20000000f00 */
[----:B------:R-:W-:Y:S01]  /*0a70*/  IMAD.MOV.U32 R27, RZ, RZ, R138 ;  /* 0x000000ffff1b7224 */ /* 0x000fe200078e008a */
[----:B------:R-:W-:Y:S01]  /*0a80*/  SHF.R.U32.HI R158, RZ, 0x10, R137 ;  /* 0x00000010ff9e7819 */ /* 0x000fe20000011689 */
[----:B------:R2:W-:Y:S01]  /*0a90*/  STL [R1+0x84], R5 ;  /* 0x0000840501007387 */ /* 0x0005e20000100800 */
[--C-:B------:R-:W-:Y:S01]  /*0aa0*/  SHF.R.U64 R157, R138, 0x10, R139.reuse ;  /* 0x000000108a9d7819 */ /* 0x100fe2000000128b */
[----:B0-----:R-:W-:Y:S01]  /*0ab0*/  HADD2.F32 R2, -RZ, R159.H0_H0 ;  /* 0x2000009fff027230 */ /* 0x001fe20000004100 */
[----:B------:R-:W-:Y:S01]  /*0ac0*/  MOV R137, R139 ;  /* 0x0000008b00897202 */ /* 0x000fe20000000f00 */
[----:B------:R-:W-:Y:S01]  /*0ad0*/  HADD2.F32 R248, -RZ, R248.H0_H0 ;  /* 0x200000f8fff87230 */ /* 0x000fe20000004100 */
        /* <DEDUP_REMOVED lines=8> */
[----:B------:R-:W-:Y:S01]  /*0b60*/  MOV R138, R141 ;  /* 0x0000008d008a7202 */ /* 0x000fe20000000f00 */
[----:B------:R-:W-:Y:S01]  /*0b70*/  HADD2.F32 R246, -RZ, R246.H0_H0 ;  /* 0x200000f6fff67230 */ /* 0x000fe20000004100 */
[----:B------:R-:W-:Y:S01]  /*0b80*/  SHF.R.U32.HI R154, RZ, 0x10, R141 ;  /* 0x00000010ff9a7819 */ /* 0x000fe2000001168d */
[----:B------:R2:W-:Y:S01]  /*0b90*/  STL [R1+0x88], R5 ;  /* 0x0000880501007387 */ /* 0x0005e20000100800 */
[----:B0-----:R-:W-:Y:S01]  /*0ba0*/  HADD2.F32 R2, -RZ, R26.H0_H0 ;  /* 0x2000001aff027230 */ /* 0x001fe20000004100 */
[--C-:B------:R-:W-:Y:S01]  /*0bb0*/  SHF.R.U64 R153, R22, 0x10, R23.reuse ;  /* 0x0000001016997819 */ /* 0x100fe20000001217 */
[----:B------:R-:W-:Y:S01]  /*0bc0*/  HADD2.F32 R244, -RZ, R244.H0_H0 ;  /* 0x200000f4fff47230 */ /* 0x000fe20000004100 */
[----:B------:R-:W-:Y:S01]  /*0bd0*/  MOV R140, R23 ;  /* 0x00000017008c7202 */ /* 0x000fe20000000f00 */
[----:B------:R-:W-:Y:S01]  /*0be0*/  HADD2.F32 R245, -RZ, R245.H0_H0 ;  /* 0x200000f5fff57230 */ /* 0x000fe20000004100 */
[----:B------:R0:W-:Y:S01]  /*0bf0*/  STL [R1+0x80], R2 ;  /* 0x0000800201007387 */ /* 0x0001e20000100800 */
[----:B-1----:R-:W-:Y:S01]  /*0c00*/  HADD2.F32 R0, -RZ, R158.H0_H0 ;  /* 0x2000009eff007230 */ /* 0x002fe20000004100 */
[----:B------:R-:W-:Y:S01]  /*0c10*/  SHF.R.U32.HI R147, RZ, 0x10, R23 ;  /* 0x00000010ff937819 */ /* 0x000fe20000011617 */
[----:B--2---:R-:W-:Y:S01]  /*0c20*/  HADD2.F32 R5, -RZ, R27.H0_H0 ;  /* 0x2000001bff057230 */ /* 0x004fe20000004100 */
[----:B------:R-:W-:-:S02]  /*0c30*/  MOV R22, R20 ;  /* 0x0000001400167202 */ /* 0x000fc40000000f00 */
[----:B------:R1:W-:Y:S01]  /*0c40*/  STL [R1+0x78], R0 ;  /* 0x0000780001007387 */ /* 0x0003e20000100800 */
[--C-:B------:R-:W-:Y:S02]  /*0c50*/  SHF.R.U64 R152, R20, 0x10, R21.reuse ;  /* 0x0000001014987819 */ /* 0x100fe40000001215 */
[----:B------:R-:W-:Y:S01]  /*0c60*/  MOV R23, R21 ;  /* 0x0000001500177202 */ /* 0x000fe20000000f00 */
[----:B0-----:R-:W-:Y:S01]  /*0c70*/  HADD2.F32 R2, -RZ, R157.H0_H0 ;  /* 0x2000009dff027230 */ /* 0x001fe20000004100 */
[----:B------:R0:W-:Y:S01]  /*0c80*/  STL [R1+0x74], R5 ;  /* 0x0000740501007387 */ /* 0x0001e20000100800 */
[----:B------:R-:W-:Y:S01]  /*0c90*/  SHF.R.U32.HI R146, RZ, 0x10, R21 ;  /* 0x00000010ff927819 */ /* 0x000fe20000011615 */
[--C-:B------:R-:W-:Y:S01]  /*0ca0*/  IMAD.MOV.U32 R21, RZ, RZ, R19.reuse ;  /* 0x000000ffff157224 */ /* 0x100fe200078e0013 */
[----:B------:R-:W-:Y:S01]  /*0cb0*/  MOV R20, R18 ;  /* 0x0000001200147202 */ /* 0x000fe20000000f00 */
[----:B------:R2:W-:Y:S01]  /*0cc0*/  STL [R1+0x6c], R2 ;  /* 0x00006c0201007387 */ /* 0x0005e20000100800 */
[----:B-1----:R-:W-:Y:S01]  /*0cd0*/  HADD2.F32 R0, -RZ, R137.H0_H0 ;  /* 0x20000089ff007230 */ /* 0x002fe20000004100 */
[----:B------:R-:W-:-:S02]  /*0ce0*/  SHF.R.U64 R145, R18, 0x10, R19 ;  /* 0x0000001012917819 */ /* 0x000fc40000001213 */
[----:B------:R-:W-:Y:S01]  /*0cf0*/  SHF.R.U32.HI R143, RZ, 0x10, R19 ;  /* 0x00000010ff8f7819 */ /* 0x000fe20000011613 */
[----:B0-----:R-:W-:Y:S01]  /*0d00*/  HADD2.F32 R5, -RZ, R155.H0_H0 ;  /* 0x2000009bff057230 */ /* 0x001fe20000004100 */
[----:B------:R0:W-:Y:S01]  /*0d10*/  STL [R1+0x64], R0 ;  /* 0x0000640001007387 */ /* 0x0001e20000100800 */
[----:B------:R-:W-:Y:S01]  /*0d20*/  MOV R18, R16 ;  /* 0x0000001000127202 */ /* 0x000fe20000000f00 */
[----:B--2---:R-:W-:Y:S02]  /*0d30*/  HADD2.F32 R2, -RZ, R136.H0_H0 ;  /* 0x20000088ff027230 */ /* 0x004fe40000004100 */
[----:B------:R1:W-:Y:S01]  /*0d40*/  STL [R1+0x5c], R5 ;  /* 0x00005c0501007387 */ /* 0x0003e20000100800 */
[--C-:B------:R-:W-:Y:S02]  /*0d50*/  SHF.R.U64 R144, R16, 0x10, R17.reuse ;  /* 0x0000001010907819 */ /* 0x100fe40000001211 */
[----:B------:R-:W-:Y:S01]  /*0d60*/  MOV R19, R17 ;  /* 0x0000001100137202 */ /* 0x000fe20000000f00 */
[----:B------:R2:W-:Y:S01]  /*0d70*/  STL [R1+0x70], R2 ;  /* 0x0000700201007387 */ /* 0x0005e20000100800 */
[----:B------:R-:W-:Y:S01]  /*0d80*/  SHF.R.U32.HI R142, RZ, 0x10, R17 ;  /* 0x00000010ff8e7819 */ /* 0x000fe20000011611 */
[----:B0-----:R-:W-:Y:S01]  /*0d90*/  HADD2.F32 R0, -RZ, R156.H0_H0 ;  /* 0x2000009cff007230 */ /* 0x001fe20000004100 */
[----:B------:R-:W-:-:S02]  /*0da0*/  MOV R16, R14 ;  /* 0x0000000e00107202 */ /* 0x000fc40000000f00 */
[--C-:B------:R-:W-:Y:S01]  /*0db0*/  SHF.R.U64 R141, R14, 0x10, R15.reuse ;  /* 0x000000100e8d7819 */ /* 0x100fe2000000120f */
[----:B-1----:R-:W-:Y:S01]  /*0dc0*/  HADD2.F32 R5, -RZ, R138.H0_H0 ;  /* 0x2000008aff057230 */ /* 0x002fe20000004100 */
[----:B------:R0:W-:Y:S01]  /*0dd0*/  STL [R1+0x68], R0 ;  /* 0x0000680001007387 */ /* 0x0001e20000100800 */
[----:B------:R-:W-:Y:S01]  /*0de0*/  MOV R17, R15 ;  /* 0x0000000f00117202 */ /* 0x000fe20000000f00 */
[----:B------:R-:W-:Y:S01]  /*0df0*/  IMAD.MOV.U32 R14, RZ, RZ, R6 ;  /* 0x000000ffff0e7224 */ /* 0x000fe200078e0006 */
[----:B------:R-:W-:Y:S01]  /*0e00*/  SHF.R.U32.HI R252, RZ, 0x10, R15 ;  /* 0x00000010fffc7819 */ /* 0x000fe2000001160f */
[----:B--2---:R-:W-:Y:S01]  /*0e10*/  HADD2.F32 R2, -RZ, R154.H0_H0 ;  /* 0x2000009aff027230 */ /* 0x004fe20000004100 */
[----:B------:R1:W-:Y:S01]  /*0e20*/  STL [R1+0x60], R5 ;  /* 0x0000600501007387 */ /* 0x0003e20000100800 */
[--C-:B------:R-:W-:Y:S02]  /*0e30*/  SHF.R.U64 R6, R6, 0x10, R7.reuse ;  /* 0x0000001006067819 */ /* 0x100fe40000001207 */
[----:B------:R-:W-:Y:S01]  /*0e40*/  MOV R15, R7 ;  /* 0x00000007000f7202 */ /* 0x000fe20000000f00 */
[----:B------:R2:W-:Y:S01]  /*0e50*/  STL [R1+0x58], R2 ;  /* 0x0000580201007387 */ /* 0x0005e20000100800 */
[----:B0-----:R-:W-:Y:S01]  /*0e60*/  HADD2.F32 R0, -RZ, R139.H0_H0 ;  /* 0x2000008bff007230 */ /* 0x001fe20000004100 */
[----:B------:R-:W-:Y:S01]  /*0e70*/  SHF.R.U32.HI R251, RZ, 0x10, R7 ;  /* 0x00000010fffb7819 */ /* 0x000fe20000011607 */
[----:B------:R-:W-:Y:S01]  /*0e80*/  HADD2.F32 R252, -RZ, R252.H0_H0 ;  /* 0x200000fcfffc7230 */ /* 0x000fe20000004100 */
[----:B------:R-:W-:Y:S01]  /*0e90*/  MOV R249, R8 ;  /* 0x0000000800f97202 */ /* 0x000fe20000000f00 */
[----:B-1----:R-:W-:Y:S01]  /*0ea0*/  HADD2.F32 R5, -RZ, R153.H0_H0 ;  /* 0x20000099ff057230 */ /* 0x002fe20000004100 */
[----:B------:R0:W-:Y:S01]  /*0eb0*/  STL [R1+0x54], R0 ;  /* 0x0000540001007387 */ /* 0x0001e20000100800 */
[--C-:B------:R-:W-:Y:S01]  /*0ec0*/  SHF.R.U64 R247, R8, 0x10, R9.reuse ;  /* 0x0000001008f77819 */ /* 0x100fe20000001209 */
        /* <DEDUP_REMOVED lines=25> */
[----:B------:R-:W-:Y:S01]  /*1060*/  MOV R29, RZ ;  /* 0x000000ff001d7202 */ /* 0x000fe20000000f00 */
[----:B------:R-:W-:-:S02]  /*1070*/  HADD2.F32 R238, -RZ, R238.H0_H0 ;  /* 0x200000eeffee7230 */ /* 0x000fc40000004100 */
[----:B------:R2:W-:Y:S01]  /*1080*/  STL [R1+0x40], R0 ;  /* 0x0000400001007387 */ /* 0x0005e20000100800 */
[----:B-1----:R-:W-:Y:S02]  /*1090*/  HADD2.F32 R5, -RZ, R146.H0_H0 ;  /* 0x20000092ff057230 */ /* 0x002fe40000004100 */
        /* <DEDUP_REMOVED lines=9> */
[----:B------:R2:W-:Y:S01]  /*1130*/  STL [R1+0x2c], R0 ;  /* 0x00002c0001007387 */ /* 0x0005e20000100800 */
[----:B-1----:R-:W-:Y:S02]  /*1140*/  HADD2.F32 R5, -RZ, R21.H0_H0 ;  /* 0x20000015ff057230 */ /* 0x002fe40000004100 */
[----:B0-----:R-:W-:-:S03]  /*1150*/  HADD2.F32 R2, -RZ, R143.H0_H0 ;  /* 0x2000008fff027230 */ /* 0x001fc60000004100 */
[----:B------:R0:W-:Y:S01]  /*1160*/  STL [R1+0x24], R5 ;  /* 0x0000240501007387 */ /* 0x0001e20000100800 */
[----:B--2---:R-:W-:-:S03]  /*1170*/  HADD2.F32 R0, -RZ, R18.H0_H0 ;  /* 0x20000012ff007230 */ /* 0x004fc60000004100 */
[----:B------:R1:W-:Y:S04]  /*1180*/  STL [R1+0x1c], R2 ;  /* 0x00001c0201007387 */ /* 0x0003e80000100800 */
[----:B------:R2:W-:Y:S01]  /*1190*/  STL [R1+0x30], R0 ;  /* 0x0000300001007387 */ /* 0x0005e20000100800 */
[----:B0-----:R-:W-:Y:S02]  /*11a0*/  HADD2.F32 R5, -RZ, R144.H0_H0 ;  /* 0x20000090ff057230 */ /* 0x001fe40000004100 */
[----:B-1----:R-:W-:-:S03]  /*11b0*/  HADD2.F32 R2, -RZ, R19.H0_H0 ;  /* 0x20000013ff027230 */ /* 0x002fc60000004100 */
        /* <DEDUP_REMOVED lines=15> */
[----:B------:R0:W-:Y:S02]  /*12b0*/  STL [R1], R0 ;  /* 0x0000000001007387 */ /* 0x0001e40000100800 */
.L_x_3012:
[----:B-1----:R-:W1:Y:S01]  /*12c0*/  S2R R6, SR_TID.X ;  /* 0x0000000000067919 */ /* 0x002e620000002100 */
[----:B--23--:R-:W2:Y:S01]  /*12d0*/  LDC.64 R172, c[0x0][0x258] ;  /* 0x00009600ffac7b82 */ /* 0x00cea20000000a00 */
[----:B------:R-:W-:-:S07]  /*12e0*/  LOP3.LUT P2, RZ, R4, 0x8, RZ, 0xc0, !PT ;  /* 0x0000000804ff7812 */ /* 0x000fce000784c0ff */
[----:B0-----:R-:W3:Y:S01]  /*12f0*/  LDC.64 R200, c[0x0][0x250] ;  /* 0x00009400ffc87b82 */ /* 0x001ee20000000a00 */
[----:B------:R-:W-:Y:S01]  /*1300*/  MOV R234, UR22 ;  /* 0x0000001600ea7c02 */ /* 0x000fe20008000f00 */
[----:B--2---:R-:W-:-:S05]  /*1310*/  IMAD.WIDE R172, R3, 0x4, R172 ;  /* 0x0000000403ac7825 */ /* 0x004fca00078e02ac */
[----:B0-----:R0:W5:Y:S01]  /*1320*/  LDG.E R5, desc[UR4][R172.64] ;  /* 0x00000004ac057981 */ /* 0x001162000c1e1900 */
[----:B-1----:R-:W-:Y:S01]  /*1330*/  LOP3.LUT R174, R6, 0xff, RZ, 0xc0, !PT ;  /* 0x000000ff06ae7812 */ /* 0x002fe200078ec0ff */
[C---:B------:R-:W-:Y:S02]  /*1340*/  IMAD R6, R3.reuse, R234, RZ ;  /* 0x000000ea03067224 */ /* 0x040fe400078e02ff */
[----:B---3--:R-:W-:-:S03]  /*1350*/  IMAD.WIDE R200, R3, 0x4, R200 ;  /* 0x0000000403c87825 */ /* 0x008fc600078e02c8 */
[----:B0-----:R-:W-:Y:S01]  /*1360*/  SHF.R.S32.HI R172, RZ, 0x1f, R6 ;  /* 0x0000001fffac7819 */ /* 0x001fe20000011406 */
[----:B------:R-:W-:Y:S02]  /*1370*/  BSSY B0, `(.L_x_2977) ;  /* 0x0000065000007945 */ /* 0x000fe40003800000 */
[----:B------:R0:W5:Y:S01]  /*1380*/  LDG.E R200, desc[UR4][R200.64] ;  /* 0x00000004c8c87981 */ /* 0x000162000c1e1900 */
[----:B------:R-:W-:-:S04]  /*1390*/  LEA.HI R6, R172, R6, RZ, 0x2 ;  /* 0x00000006ac067211 */ /* 0x000fc800078f10ff */
[----:B------:R-:W-:Y:S01]  /*13a0*/  LEA.HI.SX32 R6, R6, R174, 0x1e ;  /* 0x000000ae06067211 */ /* 0x000fe200078ff2ff */
[----:B------:R-:W-:Y:S01]  /*13b0*/  IMAD.MOV.U32 R204, RZ, RZ, RZ ;  /* 0x000000ffffcc7224 */ /* 0x000fe200078e00ff */
[----:B------:R-:W-:Y:S02]  /*13c0*/  MOV R199, RZ ;  /* 0x000000ff00c77202 */ /* 0x000fe40000000f00 */
[----:B0-----:R-:W-:Y:S01]  /*13d0*/  MOV R201, R6 ;  /* 0x0000000600c97202 */ /* 0x001fe20000000f00 */
        /* <DEDUP_REMOVED lines=18> */
[----:B0-----:R-:W-:-:S04]  /*1500*/  @P2 IADD3 R24, P3, R204, R24, RZ ;  /* 0x00000018cc182210 */ /* 0x001fc80007f7e0ff */
[----:B------:R-:W-:-:S05]  /*1510*/  @P2 IADD3.X R25, R0, R25, RZ, P3, !PT ;  /* 0x0000001900192210 */ /* 0x000fca0001ffe4ff */
        /* <DEDUP_REMOVED lines=14> */
[----:B------:R-:W-:Y:S01]  /*1600*/  SHF.R.U32.HI R201, RZ, 0x10, R203 ;  /* 0x00000010ffc97819 */ /* 0x000fe200000116cb */
[--C-:B---3--:R-:W-:Y:S01]  /*1610*/  FADD.FTZ R23, R173, -R0.reuse ;  /* 0x80000000ad177221 */ /* 0x108fe20000010000 */
[----:B------:R-:W-:Y:S02]  /*1620*/  MOV R173, R203 ;  /* 0x000000cb00ad7202 */ /* 0x000fe40000000f00 */
[----:B------:R-:W2:Y:S01]  /*1630*/  LDL R203, [R1+0x8c] ;  /* 0x00008c0001cb7983 */ /* 0x000ea20000100800 */
[--C-:B------:R-:W-:Y:S01]  /*1640*/  FADD.FTZ R172, R172, -R0.reuse ;  /* 0x80000000acac7221 */ /* 0x100fe20000010000 */
[--C-:B------:R-:W-:Y:S01]  /*1650*/  FADD.FTZ R174, R174, -R0.reuse ;  /* 0x80000000aeae7221 */ /* 0x100fe20000010000 */
[----:B------:R-:W-:Y:S01]  /*1660*/  FADD.FTZ R175, R175, -R0 ;  /* 0x80000000afaf7221 */ /* 0x000fe20000010000 */
[----:B------:R-:W-:-:S02]  /*1670*/  HADD2.F32 R204, -RZ, R204.H0_H0 ;  /* 0x200000ccffcc7230 */ /* 0x000fc40000004100 */
[----:B------:R-:W-:Y:S01]  /*1680*/  HADD2.F32 R202, -RZ, R202.H0_H0 ;  /* 0x200000caffca7230 */ /* 0x000fe20000004100 */
[----:B----4-:R-:W-:-:S05]  /*1690*/  MOV R0, R24 ;  /* 0x0000001800007202 */ /* 0x010fca0000000f00 */
[----:B------:R-:W-:Y:S02]  /*16a0*/  HADD2.F32 R205, -RZ, R0.H0_H0 ;  /* 0x20000000ffcd7230 */ /* 0x000fe40000004100 */
[----:B------:R-:W-:Y:S01]  /*16b0*/  FMUL.FTZ R0, R5, R172 ;  /* 0x000000ac05007220 */ /* 0x000fe20000410000 */
[----:B------:R-:W-:Y:S02]  /*16c0*/  FMUL.FTZ R172, R229, R204 ;  /* 0x000000cce5ac7220 */ /* 0x000fe40000410000 */
[----:B------:R-:W3:Y:S01]  /*16d0*/  LDL R229, [R1+0x80] ;  /* 0x0000800001e57983 */ /* 0x000ee20000100800 */
[----:B------:R-:W-:Y:S01]  /*16e0*/  SHF.R.U64 R24, R24, 0x10, R25 ;  /* 0x0000001018187819 */ /* 0x000fe20000001219 */
[----:B------:R-:W-:Y:S01]  /*16f0*/  FADD.FTZ R56, R56, R205 ;  /* 0x000000cd38387221 */ /* 0x000fe20000010000 */
[-C--:B------:R-:W-:Y:S01]  /*1700*/  FFMA.FTZ R28, R0, R205.reuse, R28 ;  /* 0x000000cd001c7223 */ /* 0x080fe2000001001c */
[----:B------:R-:W-:Y:S02]  /*1710*/  FFMA.FTZ R205, R228, R205, R172 ;  /* 0x000000cde4cd7223 */ /* 0x000fe400000100ac */
[----:B------:R-:W4:Y:S01]  /*1720*/  LDL R228, [R1+0x84] ;  /* 0x0000840001e47983 */ /* 0x000f220000100800 */
[----:B------:R-:W-:-:S02]  /*1730*/  HADD2.F32 R24, -RZ, R24.H0_H0 ;  /* 0x20000018ff187230 */ /* 0x000fc40000004100 */
[----:B------:R-:W-:Y:S01]  /*1740*/  FMUL.FTZ R230, R230, R202 ;  /* 0x000000cae6e67220 */ /* 0x000fe20000410000 */
[----:B------:R-:W4:Y:S03]  /*1750*/  LDL R172, [R1+0x78] ;  /* 0x0000780001ac7983 */ /* 0x000f260000100800 */
[----:B--2---:R-:W-:Y:S02]  /*1760*/  FFMA.FTZ R230, R203, R24, R230 ;  /* 0x00000018cbe67223 */ /* 0x004fe400000100e6 */
[----:B------:R-:W2:Y:S01]  /*1770*/  LDL R203, [R1+0x7c] ;  /* 0x00007c0001cb7983 */ /* 0x000ea20000100800 */
[----:B------:R-:W-:Y:S02]  /*1780*/  IMAD.MOV.U32 R199, RZ, RZ, R25 ;  /* 0x000000ffffc77224 */ /* 0x000fe400078e0019 */
[----:B------:R-:W-:Y:S01]  /*1790*/  FMUL.FTZ R23, R5, R23 ;  /* 0x0000001705177220 */ /* 0x000fe20000410000 */
[----:B------:R-:W-:-:S02]  /*17a0*/  HADD2.F32 R173, -RZ, R173.H0_H0 ;  /* 0x200000adffad7230 */ /* 0x000fc40000004100 */
[----:B------:R-:W-:Y:S01]  /*17b0*/  FADD.FTZ R57, R57, R24 ;  /* 0x0000001839397221 */ /* 0x000fe20000010000 */
[----:B------:R-:W-:Y:S01]  /*17c0*/  FFMA.FTZ R29, R23, R24, R29 ;  /* 0x00000018171d7223 */ /* 0x000fe2000001001d */
[----:B------:R-:W-:Y:S02]  /*17d0*/  HADD2.F32 R199, -RZ, R199.H0_H0 ;  /* 0x200000c7ffc77230 */ /* 0x000fe40000004100 */
[----:B------:R-:W-:Y:S01]  /*17e0*/  FMUL.FTZ R24, R5, R174 ;  /* 0x000000ae05187220 */ /* 0x000fe20000410000 */
[----:B------:R-:W-:Y:S01]  /*17f0*/  SHF.R.U32.HI R25, RZ, 0x10, R25 ;  /* 0x00000010ff197819 */ /* 0x000fe20000011619 */
[----:B------:R-:W-:Y:S01]  /*1800*/  FADD.FTZ R108, R108, R204 ;  /* 0x000000cc6c6c7221 */ /* 0x000fe20000010000 */
[----:B------:R-:W-:Y:S01]  /*1810*/  FFMA.FTZ R84, R0, R204, R84 ;  /* 0x000000cc00547223 */ /* 0x000fe20000010054 */
[----:B------:R-:W-:Y:S01]  /*1820*/  FADD.FTZ R58, R58, R199 ;  /* 0x000000c73a3a7221 */ /* 0x000fe20000010000 */
[----:B------:R-:W-:Y:S01]  /*1830*/  FFMA.FTZ R30, R24, R199, R30 ;  /* 0x000000c7181e7223 */ /* 0x000fe2000001001e */
[----:B------:R-:W-:-:S02]  /*1840*/  HADD2.F32 R201, -RZ, R201.H0_H0 ;  /* 0x200000c9ffc97230 */ /* 0x000fc40000004100 */
[----:B------:R-:W-:Y:S01]  /*1850*/  FFMA.FTZ R204, R0, R205, RZ ;  /* 0x000000cd00cc7223 */ /* 0x000fe200000100ff */
[----:B---3--:R-:W-:-:S03]  /*1860*/  FMUL.FTZ R229, R229, R173 ;  /* 0x000000ade5e57220 */ /* 0x008fc60000410000 */
[----:B------:R-:W-:Y:S01]  /*1870*/  FFMA.FTZ R204, R23, R230, R204 ;  /* 0x000000e617cc7223 */ /* 0x000fe200000100cc */
[----:B----4-:R-:W-:Y:S01]  /*1880*/  FFMA.FTZ R229, R228, R199, R229 ;  /* 0x000000c7e4e57223 */ /* 0x010fe200000100e5 */
[----:B------:R-:W-:Y:S01]  /*1890*/  FADD.FTZ R199, RZ, R205 ;  /* 0x000000cdffc77221 */ /* 0x000fe20000010000 */
[----:B------:R-:W-:Y:S02]  /*18a0*/  HADD2.F32 R228, -RZ, R25.H0_H0 ;  /* 0x20000019ffe47230 */ /* 0x000fe40000004100 */
        /* <DEDUP_REMOVED lines=17> */
.L_x_2978:
[----:B------:R-:W-:Y:S05]  /*19c0*/  BSYNC B0 ;  /* 0x0000000000007941 */ /* 0x000fea0003800000 */
.L_x_2977:
        /* <DEDUP_REMOVED lines=34> */
[----:B------:R-:W-:-:S05]  /*1bf0*/  MOV R184, R186 ;  /* 0x000000ba00b87202 */ /* 0x000fca0000000f00 */
[----:B------:R-:W-:Y:S02]  /*1c00*/  HADD2.F32 R226, -RZ, R184.H0_H0 ;  /* 0x200000b8ffe27230 */ /* 0x000fe40000004100 */
[----:B---3--:R-:W-:-:S04]  /*1c10*/  FADD.FTZ R172, -R224, R172 ;  /* 0x000000ace0ac7221 */ /* 0x008fc80000010100 */
[----:B------:R-:W-:Y:S02]  /*1c20*/  FMUL.FTZ R184, R5, R172 ;  /* 0x000000ac05b87220 */ /* 0x000fe40000410000 */
[----:B------:R-:W2:Y:S01]  /*1c30*/  LDL R172, [R1+0x74] ;  /* 0x0000740001ac7983 */ /* 0x000ea20000100800 */
[C---:B------:R-:W-:Y:S01]  /*1c40*/  FADD.FTZ R173, -R224.reuse, R173 ;  /* 0x000000ade0ad7221 */ /* 0x040fe20000010100 */
[C---:B------:R-:W-:Y:S01]  /*1c50*/  FADD.FTZ R174, -R224.reuse, R174 ;  /* 0x000000aee0ae7221 */ /* 0x040fe20000010100 */
[----:B------:R-:W-:Y:S01]  /*1c60*/  FADD.FTZ R175, -R224, R175 ;  /* 0x000000afe0af7221 */ /* 0x000fe20000010100 */
[----:B------:R-:W-:Y:S01]  /*1c70*/  MOV R224, R185 ;  /* 0x000000b900e07202 */ /* 0x000fe20000000f00 */
[----:B------:R-:W-:Y:S01]  /*1c80*/  HADD2.F32 R225, -RZ, R225.H0_H0 ;  /* 0x200000e1ffe17230 */ /* 0x000fe20000004100 */
[----:B------:R-:W-:Y:S01]  /*1c90*/  SHF.R.U32.HI R202, RZ, 0x10, R185 ;  /* 0x00000010ffca7819 */ /* 0x000fe200000116b9 */
[-C--:B------:R-:W-:Y:S01]  /*1ca0*/  FMUL.FTZ R227, R227, R226.reuse ;  /* 0x000000e2e3e37220 */ /* 0x080fe20000410000 */
[----:B------:R-:W-:Y:S01]  /*1cb0*/  SHF.R.U64 R185, R186, 0x10, R187 ;  /* 0x00000010bab97819 */ /* 0x000fe200000012bb */
[----:B------:R-:W-:Y:S01]  /*1cc0*/  FADD.FTZ R112, R112, R226 ;  /* 0x000000e270707221 */ /* 0x000fe20000010000 */
[----:B------:R-:W-:-:S02]  /*1cd0*/  FFMA.FTZ R88, R184, R226, R88 ;  /* 0x000000e2b8587223 */ /* 0x000fc40000010058 */
[----:B------:R-:W3:Y:S01]  /*1ce0*/  LDL R226, [R1+0x68] ;  /* 0x0000680001e27983 */ /* 0x000ee20000100800 */
[----:B--2---:R-:W-:Y:S01]  /*1cf0*/  FFMA.FTZ R227, R172, R225, R227 ;  /* 0x000000e1ace37223 */ /* 0x004fe200000100e3 */
[----:B------:R-:W-:Y:S02]  /*1d00*/  HADD2.F32 R172, -RZ, R185.H0_H0 ;  /* 0x200000b9ffac7230 */ /* 0x000fe40000004100 */
[----:B------:R-:W-:Y:S02]  /*1d10*/  FMUL.FTZ R185, R5, R173 ;  /* 0x000000ad05b97220 */ /* 0x000fe40000410000 */
[----:B------:R-:W2:Y:S01]  /*1d20*/  LDL R173, [R1+0x6c] ;  /* 0x00006c0001ad7983 */ /* 0x000ea20000100800 */
[----:B------:R-:W-:Y:S01]  /*1d30*/  MOV R186, R187 ;  /* 0x000000bb00ba7202 */ /* 0x000fe20000000f00 */
[----:B------:R-:W-:Y:S01]  /*1d40*/  FADD.FTZ R60, R60, R225 ;  /* 0x000000e13c3c7221 */ /* 0x000fe20000010000 */
[----:B------:R-:W-:Y:S01]  /*1d50*/  FFMA.FTZ R32, R184, R225, R32 ;  /* 0x000000e1b8207223 */ /* 0x000fe20000010020 */
[----:B------:R-:W-:Y:S01]  /*1d60*/  HADD2.F32 R203, -RZ, R203.H0_H0 ;  /* 0x200000cbffcb7230 */ /* 0x000fe20000004100 */
[----:B------:R-:W4:Y:S01]  /*1d70*/  LDL R225, [R1+0x60] ;  /* 0x0000600001e17983 */ /* 0x000f220000100800 */
[----:B------:R-:W-:Y:S01]  /*1d80*/  FADD.FTZ R113, R113, R172 ;  /* 0x000000ac71717221 */ /* 0x000fe20000010000 */
[-C--:B------:R-:W-:Y:S01]  /*1d90*/  FFMA.FTZ R89, R185, R172.reuse, R89 ;  /* 0x000000acb9597223 */ /* 0x080fe20000010059 */
[----:B---3--:R-:W-:Y:S01]  /*1da0*/  FMUL.FTZ R226, R226, R172 ;  /* 0x000000ace2e27220 */ /* 0x008fe20000410000 */
[----:B------:R-:W-:-:S02]  /*1db0*/  HADD2.F32 R172, -RZ, R186.H0_H0 ;  /* 0x200000baffac7230 */ /* 0x000fc40000004100 */
        /* <DEDUP_REMOVED lines=8> */
[----:B------:R-:W-:Y:S02]  /*1e40*/  HADD2.F32 R224, -RZ, R224.H0_H0 ;  /* 0x200000e0ffe07230 */ /* 0x000fe40000004100 */
[-C--:B----4-:R-:W-:Y:S01]  /*1e50*/  FMUL.FTZ R225, R225, R172.reuse ;  /* 0x000000ace1e17220 */ /* 0x090fe20000410000 */
[----:B------:R-:W-:Y:S01]  /*1e60*/  FADD.FTZ R114, R114, R172 ;  /* 0x000000ac72727221 */ /* 0x000fe20000010000 */
[----:B------:R-:W-:Y:S01]  /*1e70*/  FFMA.FTZ R90, R186, R172, R90 ;  /* 0x000000acba5a7223 */ /* 0x000fe2000001005a */
[----:B------:R-:W-:-:S02]  /*1e80*/  HADD2.F32 R172, -RZ, R187.H0_H0 ;  /* 0x200000bbffac7230 */ /* 0x000fc40000004100 */
[----:B------:R-:W-:Y:S01]  /*1e90*/  FADD.FTZ R199, R199, R227 ;  /* 0x000000e3c7c77221 */ /* 0x000fe20000010000 */
[----:B------:R-:W-:Y:S01]  /*1ea0*/  FFMA.FTZ R204, R184, R227, R204 ;  /* 0x000000e3b8cc7223 */ /* 0x000fe200000100cc */
[----:B------:R-:W-:Y:S01]  /*1eb0*/  FADD.FTZ R62, R62, R224 ;  /* 0x000000e03e3e7221 */ /* 0x000fe20000010000 */
[-C--:B------:R-:W-:Y:S01]  /*1ec0*/  FFMA.FTZ R34, R186, R224.reuse, R34 ;  /* 0x000000e0ba227223 */ /* 0x080fe20000010022 */
[----:B---3--:R-:W-:Y:S01]  /*1ed0*/  FFMA.FTZ R225, R174, R224, R225 ;  /* 0x000000e0aee17223 */ /* 0x008fe200000100e1 */
[----:B------:R-:W-:Y:S02]  /*1ee0*/  HADD2.F32 R202, -RZ, R202.H0_H0 ;  /* 0x200000caffca7230 */ /* 0x000fe40000004100 */
        /* <DEDUP_REMOVED lines=14> */
.L_x_2980:
[----:B------:R-:W-:Y:S05]  /*1fd0*/  BSYNC B0 ;  /* 0x0000000000007941 */ /* 0x000fea0003800000 */
.L_x_2979:
        /* <DEDUP_REMOVED lines=33> */
[----:B0-----:R-:W-:Y:S01]  /*21f0*/  SHF.R.U64 R203, R188, 0x10, R189 ;  /* 0x00000010bccb7819 */ /* 0x001fe200000012bd */
[----:B------:R-:W-:-:S05]  /*2200*/  IMAD.MOV.U32 R188, RZ, RZ, R190 ;  /* 0x000000ffffbc7224 */ /* 0x000fca00078e00be */
        /* <DEDUP_REMOVED lines=61> */
.L_x_2982:
[----:B------:R-:W-:Y:S05]  /*25e0*/  BSYNC B0 ;  /* 0x0000000000007941 */ /* 0x000fea0003800000 */
.L_x_2981:
        /* <DEDUP_REMOVED lines=96> */
.L_x_2984:
[----:B------:R-:W-:Y:S05]  /*2bf0*/  BSYNC B0 ;  /* 0x0000000000007941 */ /* 0x000fea0003800000 */
.L_x_2983:
[----:B------:R-:W-:Y:S04]  /*2c00*/  BSSY B0, `(.L_x_2985) ;  /* 0x000005f000007945 */ /* 0x000fe80003800000 */
[----:B------:R-:W-:Y:S05]  /*2c10*/  @!P0 BRA `(.L_x_2986) ;  /* 0x0000000400748947 */ /* 0x000fea0003800000 */
[----:B------:R-:W-:Y:S01]  /*2c20*/  ISETP.NE.U32.AND P2, PT, RZ, UR8, PT ;  /* 0x00000008ff007c0c */ /* 0x000fe2000bf45070 */
[C---:B------:R-:W-:Y:S01]  /*2c30*/  IMAD.SHL.U32 R202, R201.reuse, 0x4, RZ ;  /* 0x00000004c9ca7824 */ /* 0x040fe200078e00ff */
[C---:B------:R-:W-:Y:S01]  /*2c40*/  SHF.L.U64.HI R17, R201.reuse, 0x2, RZ ;  /* 0x00000002c9117819 */ /* 0x040fe200000102ff */
[----:B------:R-:W0:Y:S01]  /*2c50*/  LDC.64 R176, c[0x0][0x2c0] ;  /* 0x0000b000ffb07b82 */ /* 0x000e220000000a00 */
[----:B------:R-:W-:Y:S01]  /*2c60*/  ISETP.NE.AND.EX P2, PT, RZ, UR9, PT, P2 ;  /* 0x00000009ff007c0c */ /* 0x000fe2000bf45320 */
[----:B------:R1:W-:Y:S04]  /*2c70*/  STL [R1+0x98], R0 ;  /* 0x0000980001007387 */ /* 0x0003e80000100800 */
[----:B------:R-:W2:Y:S02]  /*2c80*/  LDL R215, [R1+0x10] ;  /* 0x0000100001d77983 */ /* 0x000ea40000100800 */
[----:B------:R-:W3:Y:S02]  /*2c90*/  LDC.U8 R174, c[0x0][0x2a0] ;  /* 0x0000a800ffae7b82 */ /* 0x000ee40000000000 */
[----:B-1----:R-:W4:Y:S04]  /*2ca0*/  LDL R0, [R1+0xc] ;  /* 0x00000c0001007983 */ /* 0x002f280000100800 */
[----:B------:R-:W-:-:S04]  /*2cb0*/  @P2 LEA R26, P3, R201, UR8, 0x4 ;  /* 0x00000008c91a2c11 */ /* 0x000fc8000f8620ff */
[----:B------:R-:W-:-:S05]  /*2cc0*/  @P2 LEA.HI.X R27, R201, UR9, RZ, 0x4, P3 ;  /* 0x00000009c91b2c11 */ /* 0x000fca00098f24ff */
        /* <DEDUP_REMOVED lines=10> */
[----:B-1----:R-:W1:Y:S01]  /*2d70*/  LDC.64 R26, c[0x0][0x2b8] ;  /* 0x0000ae00ff1a7b82 */ /* 0x002e620000000a00 */
[C---:B0-----:R-:W-:Y:S02]  /*2d80*/  IMAD.WIDE.U32 R176, R201.reuse, 0x8, R176 ;  /* 0x00000008c9b07825 */ /* 0x041fe400078e00b0 */
[----:B------:R-:W-:Y:S01]  /*2d90*/  LEA.HI.X R173, R201, UR11, RZ, 0x4, P2 ;  /* 0x0000000bc9ad7c11 */ /* 0x000fe200090f24ff */
[----:B------:R0:W5:Y:S01]  /*2da0*/  LDG.E R17, desc[UR4][R202.64] ;  /* 0x00000004ca117981 */ /* 0x000162000c1e1900 */
[----:B---3--:R-:W-:-:S03]  /*2db0*/  ISETP.NE.AND P2, PT, R174, RZ, PT ;  /* 0x000000ffae00720c */ /* 0x008fc60003f45270 */
[----:B------:R-:W3:Y:S04]  /*2dc0*/  LDG.E.64 R176, desc[UR4][R176.64] ;  /* 0x00000004b0b07981 */ /* 0x000ee8000c1e1b00 */
[----:B------:R-:W2:Y:S01]  /*2dd0*/  LDG.E.128 R172, desc[UR4][R172.64] ;  /* 0x00000004acac7981 */ /* 0x000ea2000c1e1d00 */
[----:B-1----:R-:W-:-:S06]  /*2de0*/  IMAD.WIDE.U32 R26, R201, 0x8, R26 ;  /* 0x00000008c91a7825 */ /* 0x002fcc00078e001a */
[----:B------:R-:W4:Y:S01]  /*2df0*/  LDG.E.64 R26, desc[UR4][R26.64] ;  /* 0x000000041a1a7981 */ /* 0x000f22000c1e1b00 */
[----:B-----5:R-:W-:-:S05]  /*2e00*/  FSEL R212, R200, RZ, !P2 ;  /* 0x000000ffc8d47208 */ /* 0x020fca0005000000 */
[----:B--2---:R-:W-:Y:S01]  /*2e10*/  FADD.FTZ R172, -R212, R172 ;  /* 0x000000acd4ac7221 */ /* 0x004fe20000010100 */
[----:B----4-:R-:W-:Y:S02]  /*2e20*/  MOV R213, R26 ;  /* 0x0000001a00d57202 */ /* 0x010fe40000000f00 */
[----:B0-----:R-:W-:Y:S02]  /*2e30*/  SHF.R.U64 R203, R26, 0x10, R27 ;  /* 0x000000101acb7819 */ /* 0x001fe4000000121b */
[----:B---3--:R-:W-:-:S05]  /*2e40*/  MOV R26, R176 ;  /* 0x000000b0001a7202 */ /* 0x008fca0000000f00 */
[----:B------:R-:W-:Y:S02]  /*2e50*/  HADD2.F32 R214, -RZ, R26.H0_H0 ;  /* 0x2000001affd67230 */ /* 0x000fe40000004100 */
[----:B------:R-:W-:Y:S02]  /*2e60*/  FMUL.FTZ R26, R5, R172 ;  /* 0x000000ac051a7220 */ /* 0x000fe40000410000 */
[----:B------:R-:W2:Y:S01]  /*2e70*/  LDL R172, [R1+0x14] ;  /* 0x0000140001ac7983 */ /* 0x000ea20000100800 */
[-C--:B------:R-:W-:Y:S01]  /*2e80*/  FMUL.FTZ R215, R215, R214.reuse ;  /* 0x000000d6d7d77220 */ /* 0x080fe20000410000 */
[----:B------:R-:W-:Y:S01]  /*2e90*/  FADD.FTZ R124, R124, R214 ;  /* 0x000000d67c7c7221 */ /* 0x000fe20000010000 */
[----:B------:R-:W-:Y:S02]  /*2ea0*/  FFMA.FTZ R96, R26, R214, R96 ;  /* 0x000000d61a607223 */ /* 0x000fe40000010060 */
[----:B------:R-:W3:Y:S01]  /*2eb0*/  LDL R214, [R1+0x8] ;  /* 0x0000080001d67983 */ /* 0x000ee20000100800 */
[----:B------:R-:W-:-:S02]  /*2ec0*/  HADD2.F32 R213, -RZ, R213.H0_H0 ;  /* 0x200000d5ffd57230 */ /* 0x000fc40000004100 */
[C---:B------:R-:W-:Y:S01]  /*2ed0*/  FADD.FTZ R173, -R212.reuse, R173 ;  /* 0x000000add4ad7221 */ /* 0x040fe20000010100 */
[C---:B------:R-:W-:Y:S01]  /*2ee0*/  FADD.FTZ R174, -R212.reuse, R174 ;  /* 0x000000aed4ae7221 */ /* 0x040fe20000010100 */
[----:B------:R-:W-:Y:S01]  /*2ef0*/  FADD.FTZ R175, -R212, R175 ;  /* 0x000000afd4af7221 */ /* 0x000fe20000010100 */
[----:B------:R-:W-:Y:S02]  /*2f00*/  MOV R212, R27 ;  /* 0x0000001b00d47202 */ /* 0x000fe40000000f00 */
[----:B------:R-:W-:Y:S01]  /*2f10*/  SHF.R.U32.HI R202, RZ, 0x10, R27 ;  /* 0x00000010ffca7819 */ /* 0x000fe2000001161b */
[----:B------:R-:W-:Y:S01]  /*2f20*/  FADD.FTZ R72, R72, R213 ;  /* 0x000000d548487221 */ /* 0x000fe20000010000 */
[----:B------:R-:W-:Y:S01]  /*2f30*/  SHF.R.U64 R27, R176, 0x10, R177 ;  /* 0x00000010b01b7819 */ /* 0x000fe200000012b1 */
[-C--:B------:R-:W-:Y:S01]  /*2f40*/  FFMA.FTZ R44, R26, R213.reuse, R44 ;  /* 0x000000d51a2c7223 */ /* 0x080fe2000001002c */
[----:B------:R-:W-:Y:S02]  /*2f50*/  HADD2.F32 R203, -RZ, R203.H0_H0 ;  /* 0x200000cbffcb7230 */ /* 0x000fe40000004100 */
[----:B--2---:R-:W-:-:S02]  /*2f60*/  FFMA.FTZ R215, R172, R213, R215 ;  /* 0x000000d5acd77223 */ /* 0x004fc400000100d7 */
[----:B------:R-:W2:Y:S01]  /*2f70*/  LDL R213, [R1] ;  /* 0x0000000001d57983 */ /* 0x000ea20000100800 */
[----:B------:R-:W-:Y:S02]  /*2f80*/  HADD2.F32 R172, -RZ, R27.H0_H0 ;  /* 0x2000001bffac7230 */ /* 0x000fe40000004100 */
[----:B------:R-:W-:Y:S02]  /*2f90*/  FMUL.FTZ R27, R5, R173 ;  /* 0x000000ad051b7220 */ /* 0x000fe40000410000 */
[----:B------:R-:W4:Y:S01]  /*2fa0*/  LDL R173, [R1+0x4] ;  /* 0x0000040001ad7983 */ /* 0x000f220000100800 */
[----:B---3--:R-:W-:-:S04]  /*2fb0*/  FMUL.FTZ R214, R214, R172 ;  /* 0x000000acd6d67220 */ /* 0x008fc80000410000 */
[----:B------:R-:W-:Y:S02]  /*2fc0*/  FFMA.FTZ R214, R0, R203, R214 ;  /* 0x000000cb00d67223 */ /* 0x000fe400000100d6 */
[----:B------:R0:W5:Y:S01]  /*2fd0*/  LDL.LU R0, [R1+0x98] ;  /* 0x0000980001007983 */ /* 0x0001620000300800 */
[----:B------:R-:W-:Y:S02]  /*2fe0*/  IMAD.MOV.U32 R176, RZ, RZ, R177 ;  /* 0x000000ffffb07224 */ /* 0x000fe400078e00b1 */
[----:B------:R-:W-:Y:S01]  /*2ff0*/  FADD.FTZ R125, R125, R172 ;  /* 0x000000ac7d7d7221 */ /* 0x000fe20000010000 */
[----:B------:R-:W-:Y:S01]  /*3000*/  FFMA.FTZ R97, R27, R172, R97 ;  /* 0x000000ac1b617223 */ /* 0x000fe20000010061 */
[----:B------:R-:W-:Y:S01]  /*3010*/  SHF.R.U32.HI R177, RZ, 0x10, R177 ;  /* 0x00000010ffb17819 */ /* 0x000fe200000116b1 */
[----:B------:R-:W-:Y:S02]  /*3020*/  HADD2.F32 R172, -RZ, R176.H0_H0 ;  /* 0x200000b0ffac7230 */ /* 0x000fe40000004100 */
[----:B------:R-:W-:Y:S01]  /*3030*/  FMUL.FTZ R176, R5, R174 ;  /* 0x000000ae05b07220 */ /* 0x000fe20000410000 */
[----:B------:R-:W-:-:S02]  /*3040*/  HADD2.F32 R212, -RZ, R212.H0_H0 ;  /* 0x200000d4ffd47230 */ /* 0x000fc40000004100 */
[----:B------:R-:W-:Y:S01]  /*3050*/  FADD.FTZ R199, R199, R215 ;  /* 0x000000d7c7c77221 */ /* 0x000fe20000010000 */
[----:B------:R-:W-:Y:S01]  /*3060*/  FADD.FTZ R126, R126, R172 ;  /* 0x000000ac7e7e7221 */ /* 0x000fe20000010000 */
[----:B------:R-:W-:Y:S01]  /*3070*/  FFMA.FTZ R98, R176, R172, R98 ;  /* 0x000000acb0627223 */ /* 0x000fe20000010062 */
[----:B------:R-:W-:Y:S01]  /*3080*/  FFMA.FTZ R204, R26, R215, R204 ;  /* 0x000000d71acc7223 */ /* 0x000fe200000100cc */
[----:B------:R-:W-:Y:S01]  /*3090*/  FADD.FTZ R74, R74, R212 ;  /* 0x000000d44a4a7221 */ /* 0x000fe20000010000 */
[----:B------:R-:W-:Y:S01]  /*30a0*/  FFMA.FTZ R46, R176, R212, R46 ;  /* 0x000000d4b02e7223 */ /* 0x000fe2000001002e */
[----:B------:R-:W-:Y:S02]  /*30b0*/  HADD2.F32 R202, -RZ, R202.H0_H0 ;  /* 0x200000caffca7230 */ /* 0x000fe40000004100 */
[----:B------:R-:W-:Y:S01]  /*30c0*/  FADD.FTZ R199, R199, R214 ;  /* 0x000000d6c7c77221 */ /* 0x000fe20000010000 */
[----:B------:R-:W-:Y:S01]  /*30d0*/  FFMA.FTZ R204, R27, R214, R204 ;  /* 0x000000d61bcc7223 */ /* 0x000fe200000100cc */
[----:B------:R-:W-:Y:S01]  /*30e0*/  FADD.FTZ R73, R73, R203 ;  /* 0x000000cb49497221 */ /* 0x000fe20000010000 */
[----:B------:R-:W-:Y:S01]  /*30f0*/  FFMA.FTZ R45, R27, R203, R45 ;  /* 0x000000cb1b2d7223 */ /* 0x000fe2000001002d */
[----:B------:R-:W-:Y:S01]  /*3100*/  FADD.FTZ R75, R75, R202 ;  /* 0x000000ca4b4b7221 */ /* 0x000fe20000010000 */
[----:B------:R-:W-:Y:S01]  /*3110*/  IADD3 R201, R201, 0x100, RZ ;  /* 0x00000100c9c97810 */ /* 0x000fe20007ffe0ff */
[----:B--2---:R-:W-:Y:S01]  /*3120*/  FMUL.FTZ R213, R213, R172 ;  /* 0x000000acd5d57220 */ /* 0x004fe20000410000 */
[----:B------:R-:W-:-:S03]  /*3130*/  HADD2.F32 R172, -RZ, R177.H0_H0 ;  /* 0x200000b1ffac7230 */ /* 0x000fc60000004100 */
        /* <DEDUP_REMOVED lines=11> */
.L_x_2986:
[----:B------:R-:W-:Y:S05]  /*31f0*/  BSYNC B0 ;  /* 0x0000000000007941 */ /* 0x000fea0003800000 */
.L_x_2985:
[----:B------:R-:W-:Y:S04]  /*3200*/  BSSY B0, `(.L_x_2987) ;  /* 0x0000057000007945 */ /* 0x000fe80003800000 */
[----:B------:R-:W-:Y:S05]  /*3210*/  @!P1 BRA `(.L_x_2988) ;  /* 0x0000000400549947 */ /* 0x000fea0003800000 */
[----:B------:R-:W-:Y:S01]  /*3220*/  ISETP.NE.U32.AND P2, PT, RZ, UR8, PT ;  /* 0x00000008ff007c0c */ /* 0x000fe2000bf45070 */
[----:B------:R-:W0:Y:S03]  /*3230*/  LDC.64 R178, c[0x0][0x2b8] ;  /* 0x0000ae00ffb27b82 */ /* 0x000e260000000a00 */
[----:B------:R-:W-:Y:S02]  /*3240*/  ISETP.NE.AND.EX P2, PT, RZ, UR9, PT, P2 ;  /* 0x00000009ff007c0c */ /* 0x000fe4000bf45320 */
[----:B------:R-:W-:-:S03]  /*3250*/  SHF.L.U32 R202, R201, 0x2, RZ ;  /* 0x00000002c9ca7819 */ /* 0x000fc600000006ff */
[----:B------:R-:W1:Y:S08]  /*3260*/  LDC.64 R180, c[0x0][0x2c0] ;  /* 0x0000b000ffb47b82 */ /* 0x000e700000000a00 */
[C---:B------:R-:W-:Y:S01]  /*3270*/  @P2 LEA R172, P3, R201.reuse, UR8, 0x4 ;  /* 0x00000008c9ac2c11 */ /* 0x040fe2000f8620ff */
[----:B------:R-:W2:Y:S03]  /*3280*/  LDC.U8 R174, c[0x0][0x2a0] ;  /* 0x0000a800ffae7b82 */ /* 0x000ea60000000000 */
[----:B------:R-:W-:-:S05]  /*3290*/  @P2 LEA.HI.X R173, R201, UR9, RZ, 0x4, P3 ;  /* 0x00000009c9ad2c11 */ /* 0x000fca00098f24ff */
[----:B------:R3:W5:Y:S01]  /*32a0*/  @P2 LDG.E.128 R160, desc[UR4][R172.64] ;  /* 0x00000004aca02981 */ /* 0x000762000c1e1d00 */
[----:B------:R-:W-:Y:S02]  /*32b0*/  ISETP.NE.U32.AND P2, PT, RZ, UR14, PT ;  /* 0x0000000eff007c0c */ /* 0x000fe4000bf45070 */
[----:B------:R-:W-:Y:S02]  /*32c0*/  SHF.L.U64.HI R19, R201, 0x2, RZ ;  /* 0x00000002c9137819 */ /* 0x000fe400000102ff */
        /* <DEDUP_REMOVED lines=16> */
[----:B-----5:R-:W-:Y:S02]  /*33d0*/  FSEL R207, R200, RZ, !P2 ;  /* 0x000000ffc8cf7208 */ /* 0x020fe40005000000 */
[----:B------:R-:W-:Y:S02]  /*33e0*/  IADD3 R201, R201, 0x100, RZ ;  /* 0x00000100c9c97810 */ /* 0x000fe40007ffe0ff */
[----:B----4-:R-:W-:Y:S02]  /*33f0*/  MOV R209, R178 ;  /* 0x000000b200d17202 */ /* 0x010fe40000000f00 */
[--C-:B0-----:R-:W-:Y:S02]  /*3400*/  SHF.R.U64 R203, R178, 0x10, R179.reuse ;  /* 0x00000010b2cb7819 */ /* 0x101fe400000012b3 */
[----:B------:R-:W-:Y:S02]  /*3410*/  MOV R178, R180 ;  /* 0x000000b400b27202 */ /* 0x000fe40000000f00 */
[----:B------:R-:W-:-:S03]  /*3420*/  SHF.R.U32.HI R202, RZ, 0x10, R179 ;  /* 0x00000010ffca7819 */ /* 0x000fc600000116b3 */
[----:B------:R-:W-:Y:S02]  /*3430*/  HADD2.F32 R210, -RZ, R178.H0_H0 ;  /* 0x200000b2ffd27230 */ /* 0x000fe40000004100 */
[----:B------:R-:W-:-:S03]  /*3440*/  HADD2.F32 R209, -RZ, R209.H0_H0 ;  /* 0x200000d1ffd17230 */ /* 0x000fc60000004100 */
[----:B------:R-:W-:Y:S01]  /*3450*/  FMUL.FTZ R211, R249, R210 ;  /* 0x000000d2f9d37220 */ /* 0x000fe20000410000 */
[----:B------:R-:W-:Y:S01]  /*3460*/  FADD.FTZ R128, R128, R210 ;  /* 0x000000d280807221 */ /* 0x000fe20000010000 */
[----:B------:R-:W-:Y:S02]  /*3470*/  HADD2.F32 R203, -RZ, R203.H0_H0 ;  /* 0x200000cbffcb7230 */ /* 0x000fe40000004100 */
[----:B------:R-:W-:Y:S01]  /*3480*/  FADD.FTZ R76, R76, R209 ;  /* 0x000000d14c4c7221 */ /* 0x000fe20000010000 */
[----:B------:R-:W-:Y:S01]  /*3490*/  FFMA.FTZ R211, R250, R209, R211 ;  /* 0x000000d1fad37223 */ /* 0x000fe200000100d3 */
[----:B------:R-:W-:-:S03]  /*34a0*/  HADD2.F32 R202, -RZ, R202.H0_H0 ;  /* 0x200000caffca7230 */ /* 0x000fc60000004100 */
[----:B------:R-:W-:Y:S01]  /*34b0*/  FADD.FTZ R199, R199, R211 ;  /* 0x000000d3c7c77221 */ /* 0x000fe20000010000 */
[C---:B--2---:R-:W-:Y:S01]  /*34c0*/  FADD.FTZ R172, -R207.reuse, R172 ;  /* 0x000000accfac7221 */ /* 0x044fe20000010100 */
[C---:B------:R-:W-:Y:S01]  /*34d0*/  FADD.FTZ R173, -R207.reuse, R173 ;  /* 0x000000adcfad7221 */ /* 0x040fe20000010100 */
[C---:B------:R-:W-:Y:S01]  /*34e0*/  FADD.FTZ R174, -R207.reuse, R174 ;  /* 0x000000aecfae7221 */ /* 0x040fe20000010100 */
[----:B------:R-:W-:Y:S01]  /*34f0*/  FADD.FTZ R175, -R207, R175 ;  /* 0x000000afcfaf7221 */ /* 0x000fe20000010100 */
[----:B------:R-:W-:Y:S01]  /*3500*/  IMAD.MOV.U32 R207, RZ, RZ, R179 ;  /* 0x000000ffffcf7224 */ /* 0x000fe200078e00b3 */
[----:B------:R-:W-:Y:S01]  /*3510*/  SHF.R.U64 R179, R180, 0x10, R181 ;  /* 0x00000010b4b37819 */ /* 0x000fe200000012b5 */
[----:B------:R-:W-:Y:S01]  /*3520*/  FMUL.FTZ R178, R5, R172 ;  /* 0x000000ac05b27220 */ /* 0x000fe20000410000 */
[----:B------:R-:W-:-:S03]  /*3530*/  MOV R180, R181 ;  /* 0x000000b500b47202 */ /* 0x000fc60000000f00 */
[----:B------:R-:W-:Y:S02]  /*3540*/  HADD2.F32 R172, -RZ, R179.H0_H0 ;  /* 0x200000b3ffac7230 */ /* 0x000fe40000004100 */
[----:B------:R-:W-:Y:S01]  /*3550*/  FMUL.FTZ R179, R5, R173 ;  /* 0x000000ad05b37220 */ /* 0x000fe20000410000 */
[C---:B------:R-:W-:Y:S01]  /*3560*/  FFMA.FTZ R100, R178.reuse, R210, R100 ;  /* 0x000000d2b2647223 */ /* 0x040fe20000010064 */
[----:B------:R-:W-:Y:S01]  /*3570*/  SHF.R.U32.HI R181, RZ, 0x10, R181 ;  /* 0x00000010ffb57819 */ /* 0x000fe200000116b5 */
[-C--:B------:R-:W-:Y:S01]  /*3580*/  FMUL.FTZ R210, R247, R172.reuse ;  /* 0x000000acf7d27220 */ /* 0x080fe20000410000 */
[----:B------:R-:W-:Y:S01]  /*3590*/  FADD.FTZ R129, R129, R172 ;  /* 0x000000ac81817221 */ /* 0x000fe20000010000 */
[----:B------:R-:W-:Y:S01]  /*35a0*/  FFMA.FTZ R101, R179, R172, R101 ;  /* 0x000000acb3657223 */ /* 0x000fe20000010065 */
[----:B------:R-:W-:Y:S02]  /*35b0*/  HADD2.F32 R172, -RZ, R180.H0_H0 ;  /* 0x200000b4ffac7230 */ /* 0x000fe40000004100 */
[----:B------:R-:W-:Y:S01]  /*35c0*/  FMUL.FTZ R180, R5, R174 ;  /* 0x000000ae05b47220 */ /* 0x000fe20000410000 */
[----:B------:R-:W-:Y:S01]  /*35d0*/  FFMA.FTZ R48, R178, R209, R48 ;  /* 0x000000d1b2307223 */ /* 0x000fe20000010030 */
[----:B------:R-:W-:-:S02]  /*35e0*/  HADD2.F32 R207, -RZ, R207.H0_H0 ;  /* 0x200000cfffcf7230 */ /* 0x000fc40000004100 */
[-C--:B------:R-:W-:Y:S01]  /*35f0*/  FMUL.FTZ R209, R245, R172.reuse ;  /* 0x000000acf5d17220 */ /* 0x080fe20000410000 */
[----:B------:R-:W-:Y:S01]  /*3600*/  FADD.FTZ R130, R130, R172 ;  /* 0x000000ac82827221 */ /* 0x000fe20000010000 */
[----:B------:R-:W-:Y:S01]  /*3610*/  FFMA.FTZ R102, R180, R172, R102 ;  /* 0x000000acb4667223 */ /* 0x000fe20000010066 */
[----:B------:R-:W-:Y:S02]  /*3620*/  HADD2.F32 R172, -RZ, R181.H0_H0 ;  /* 0x200000b5ffac7230 */ /* 0x000fe40000004100 */
[----:B------:R-:W-:Y:S01]  /*3630*/  FFMA.FTZ R210, R248, R203, R210 ;  /* 0x000000cbf8d27223 */ /* 0x000fe200000100d2 */
        /* <DEDUP_REMOVED lines=19> */
.L_x_2988:
[----:B------:R-:W-:Y:S05]  /*3770*/  BSYNC B0 ;  /* 0x0000000000007941 */ /* 0x000fea0003800000 */
.L_x_2987:
        /* <DEDUP_REMOVED lines=33> */
[----:B----4-:R-:W-:Y:S01]  /*3990*/  MOV R183, R200 ;  /* 0x000000c800b77202 */ /* 0x010fe20000000f00 */
[C---:B------:R-:W-:Y:S01]  /*39a0*/  FADD.FTZ R174, -R182.reuse, R174 ;  /* 0x000000aeb6ae7221 */ /* 0x040fe20000010100 */
[----:B------:R-:W-:Y:S01]  /*39b0*/  FADD.FTZ R175, -R182, R175 ;  /* 0x000000afb6af7221 */ /* 0x000fe20000010100 */
[----:B---3--:R-:W-:-:S02]  /*39c0*/  MOV R182, R202 ;  /* 0x000000ca00b67202 */ /* 0x008fc40000000f00 */
[----:B------:R-:W-:-:S03]  /*39d0*/  HADD2.F32 R183, -RZ, R183.H0_H0 ;  /* 0x200000b7ffb77230 */ /* 0x000fc60000004100 */
[----:B------:R-:W-:Y:S02]  /*39e0*/  HADD2.F32 R198, -RZ, R182.H0_H0 ;  /* 0x200000b6ffc67230 */ /* 0x000fe40000004100 */
[----:B------:R-:W-:Y:S01]  /*39f0*/  FMUL.FTZ R182, R5, R172 ;  /* 0x000000ac05b67220 */ /* 0x000fe20000410000 */
[----:B------:R-:W-:-:S03]  /*3a00*/  FMUL.FTZ R232, R241, R183 ;  /* 0x000000b7f1e87220 */ /* 0x000fc60000410000 */
[-C--:B------:R-:W-:Y:S01]  /*3a10*/  FFMA.FTZ R52, R182, R198.reuse, R52 ;  /* 0x000000c6b6347223 */ /* 0x080fe20000010034 */
[----:B------:R-:W-:Y:S01]  /*3a20*/  FFMA.FTZ R232, R242, R198, R232 ;  /* 0x000000c6f2e87223 */ /* 0x000fe200000100e8 */
[----:B------:R-:W-:Y:S01]  /*3a30*/  FADD.FTZ R80, R80, R198 ;  /* 0x000000c650507221 */ /* 0x000fe20000010000 */
[----:B------:R-:W-:Y:S02]  /*3a40*/  SHF.R.U64 R198, R200, 0x10, R201 ;  /* 0x00000010c8c67819 */ /* 0x000fe400000012c9 */
[----:B------:R-:W-:-:S03]  /*3a50*/  SHF.R.U64 R172, R202, 0x10, R203 ;  /* 0x00000010caac7819 */ /* 0x000fc600000012cb */
[----:B------:R-:W-:Y:S01]  /*3a60*/  HADD2.F32 R198, -RZ, R198.H0_H0 ;  /* 0x200000c6ffc67230 */ /* 0x000fe20000004100 */
[----:B------:R-:W-:Y:S01]  /*3a70*/  MOV R200, R201 ;  /* 0x000000c900c87202 */ /* 0x000fe20000000f00 */
[----:B------:R-:W-:Y:S01]  /*3a80*/  FADD.FTZ R132, R132, R183 ;  /* 0x000000b784847221 */ /* 0x000fe20000010000 */
[----:B------:R-:W-:Y:S01]  /*3a90*/  FFMA.FTZ R104, R182, R183, R104 ;  /* 0x000000b7b6687223 */ /* 0x000fe20000010068 */
[----:B------:R-:W-:Y:S02]  /*3aa0*/  HADD2.F32 R172, -RZ, R172.H0_H0 ;  /* 0x200000acffac7230 */ /* 0x000fe40000004100 */
[----:B------:R-:W-:Y:S01]  /*3ab0*/  FMUL.FTZ R183, R5, R173 ;  /* 0x000000ad05b77220 */ /* 0x000fe20000410000 */
[----:B------:R-:W-:Y:S01]  /*3ac0*/  FMUL.FTZ R231, R239, R198 ;  /* 0x000000c6efe77220 */ /* 0x000fe20000410000 */
[----:B------:R-:W-:Y:S01]  /*3ad0*/  MOV R173, R203 ;  /* 0x000000cb00ad7202 */ /* 0x000fe20000000f00 */
[----:B------:R-:W-:Y:S01]  /*3ae0*/  HADD2.F32 R200, -RZ, R200.H0_H0 ;  /* 0x200000c8ffc87230 */ /* 0x000fe20000004100 */
[----:B------:R-:W-:Y:S01]  /*3af0*/  SHF.R.U32.HI R201, RZ, 0x10, R201 ;  /* 0x00000010ffc97819 */ /* 0x000fe200000116c9 */
[-C--:B------:R-:W-:Y:S01]  /*3b00*/  FFMA.FTZ R231, R240, R172.reuse, R231 ;  /* 0x000000acf0e77223 */ /* 0x080fe200000100e7 */
[----:B------:R-:W-:Y:S01]  /*3b10*/  FFMA.FTZ R53, R183, R172, R53 ;  /* 0x000000acb7357223 */ /* 0x000fe20000010035 */
[----:B------:R-:W-:Y:S01]  /*3b20*/  FADD.FTZ R81, R81, R172 ;  /* 0x000000ac51517221 */ /* 0x000fe20000010000 */
[----:B------:R-:W-:Y:S01]  /*3b30*/  SHF.R.U32.HI R172, RZ, 0x10, R203 ;  /* 0x00000010ffac7819 */ /* 0x000fe200000116cb */
[----:B------:R-:W-:-:S02]  /*3b40*/  HADD2.F32 R173, -RZ, R173.H0_H0 ;  /* 0x200000adffad7230 */ /* 0x000fc40000004100 */
[----:B------:R-:W-:Y:S01]  /*3b50*/  FMUL.FTZ R208, R237, R200 ;  /* 0x000000c8edd07220 */ /* 0x000fe20000410000 */
[----:B------:R-:W-:Y:S02]  /*3b60*/  HADD2.F32 R201, -RZ, R201.H0_H0 ;  /* 0x200000c9ffc97230 */ /* 0x000fe40000004100 */
[----:B------:R-:W-:Y:S01]  /*3b70*/  FADD.FTZ R199, R199, R232 ;  /* 0x000000e8c7c77221 */ /* 0x000fe20000010000 */
[----:B------:R-:W-:Y:S01]  /*3b80*/  FFMA.FTZ R204, R182, R232, R204 ;  /* 0x000000e8b6cc7223 */ /* 0x000fe200000100cc */
[----:B------:R-:W-:Y:S02]  /*3b90*/  HADD2.F32 R172, -RZ, R172.H0_H0 ;  /* 0x200000acffac7230 */ /* 0x000fe40000004100 */
[----:B-1----:R-:W-:Y:S01]  /*3ba0*/  FMUL.FTZ R197, R5, R174 ;  /* 0x000000ae05c57220 */ /* 0x002fe20000410000 */
[----:B------:R-:W-:Y:S01]  /*3bb0*/  FFMA.FTZ R208, R238, R173, R208 ;  /* 0x000000adeed07223 */ /* 0x000fe200000100d0 */
        /* <DEDUP_REMOVED lines=19> */
.L_x_2990:
[----:B------:R-:W-:Y:S05]  /*3cf0*/  BSYNC B0 ;  /* 0x0000000000007941 */ /* 0x000fea0003800000 */
.L_x_2989:
        /* <DEDUP_REMOVED lines=26> */
.L_x_3035:
[----:B0-----:R-:W-:Y:S01]  /*3ea0*/  FADD.FTZ R173, R200, R173 ;  /* 0x000000adc8ad7221 */ /* 0x001fe20000010000 */
[----:B------:R-:W-:Y:S01]  /*3eb0*/  @!P3 LOP3.LUT R175, R233, 0x7, RZ, 0xc0, !PT ;  /* 0x00000007e9afb812 */ /* 0x000fe200078ec0ff */
[----:B-1----:R-:W0:Y:S01]  /*3ec0*/  S2R R200, SR_CgaCtaId ;  /* 0x0000000000c87919 */ /* 0x002e220000008800 */
[----:B------:R-:W-:Y:S01]  /*3ed0*/  MOV R199, 0x400 ;  /* 0x0000040000c77802 */ /* 0x000fe20000000f00 */
[----:B------:R-:W-:Y:S01]  /*3ee0*/  FADD.FTZ R172, R201, R203 ;  /* 0x000000cbc9ac7221 */ /* 0x000fe20000010000 */
[----:B------:R-:W-:Y:S01]  /*3ef0*/  @!P3 IADD3 R175, R174, R175, RZ ;  /* 0x000000afaeafb210 */ /* 0x000fe20007ffe0ff */
[----:B------:R-:W-:Y:S05]  /*3f00*/  WARPSYNC.ALL ;  /* 0x0000000000007948 */ /* 0x000fea0003800000 */
[----:B------:R-:W-:Y:S01]  /*3f10*/  LOP3.LUT P4, RZ, R4, 0x8, RZ, 0xc0, !PT ;  /* 0x0000000804ff7812 */ /* 0x000fe2000788c0ff */
        /* <DEDUP_REMOVED lines=52> */
[----:B------:R-:W-:-:S04]  /*4260*/  @P3 F2FP.F16.F32.PACK_AB R174, RZ, R174 ;  /* 0x000000aeffae323e */ /* 0x000fc800000000ff */
        /* <DEDUP_REMOVED lines=18> */
[----:B------:R-:W-:-:S04]  /*4390*/  @P3 F2FP.F16.F32.PACK_AB R174, RZ, R174 ;  /* 0x000000aeffae323e */ /* 0x000fc800000000ff */
        /* <DEDUP_REMOVED lines=8> */
[----:B------:R-:W-:Y:S01]  /*4420*/  F2F.F16.F32 R199, R199 ;  /* 0x000000c700c77304 */ /* 0x000fe20000200800 */
[----:B------:R-:W-:-:S04]  /*4430*/  LOP3.LUT P4, RZ, R9, 0xff0000, RZ, 0xc0, !PT ;  /* 0x00ff000009ff7812 */ /* 0x000fc8000788c0ff */
[----:B------:R-:W-:Y:S01]  /*4440*/  FSEL R201, R201, RZ, P4 ;  /* 0x000000ffc9c97208 */ /* 0x000fe20002000000 */
[----:B0-----:R-:W-:Y:S01]  /*4450*/  FMUL.FTZ R175, R202, UR17 ;  /* 0x00000011caaf7c20 */ /* 0x001fe20008410000 */
[----:B------:R-:W-:Y:S01]  /*4460*/  @P3 LOP3.LUT P4, RZ, R8, 0xff000000, RZ, 0xc0, !PT ;  /* 0xff00000008ff3812 */ /* 0x000fe2000788c0ff */
[----:B------:R-:W-:Y:S03]  /*4470*/  F2F.F16.F32 R202, R200 ;  /* 0x000000c800ca7304 */ /* 0x000fe60000200800 */
[----:B------:R-:W-:Y:S02]  /*4480*/  @P3 FSEL R174, R175, RZ, P4 ;  /* 0x000000ffafae3208 */ /* 0x000fe40002000000 */
[----:B------:R-:W-:Y:S02]  /*4490*/  LOP3.LUT P4, RZ, R9, 0xff000000, RZ, 0xc0, !PT ;  /* 0xff00000009ff7812 */ /* 0x000fe4000788c0ff */
[----:B------:R-:W-:Y:S01]  /*44a0*/  @P3 F2FP.F16.F32.PACK_AB R174, RZ, R174 ;  /* 0x000000aeffae323e */ /* 0x000fe200000000ff */
[----:B------:R-:W-:Y:S01]  /*44b0*/  F2F.F16.F32 R200, R201 ;  /* 0x000000c900c87304 */ /* 0x000fe20000200800 */
[----:B------:R-:W-:-:S02]  /*44c0*/  FSEL R175, R175, RZ, P4 ;  /* 0x000000ffafaf7208 */ /* 0x000fc40002000000 */
[----:B------:R-:W-:-:S05]  /*44d0*/  @P3 PRMT R7, R174, 0x7610, R7 ;  /* 0x00007610ae073816 */ /* 0x000fca0000000007 */
[----:B------:R-:W0:Y:S02]  /*44e0*/  F2F.F16.F32 R175, R175 ;  /* 0x000000af00af7304 */ /* 0x000e240000200800 */
        /* <DEDUP_REMOVED lines=16> */
.L_x_2994:
[----:B------:R-:W-:-:S07]  /*45f0*/  VIADD R6, R6, 0x100 ;  /* 0x0000010006067836 */ /* 0x000fce0000000000 */
.L_x_2993:
[----:B------:R-:W-:Y:S05]  /*4600*/  BSYNC B0 ;  /* 0x0000000000007941 */ /* 0x000fea0003800000 */
.L_x_2992:
        /* <DEDUP_REMOVED lines=83> */
.L_x_2997:
[----:B------:R-:W-:-:S07]  /*4b40*/  IADD3 R6, R6, 0x100, RZ ;  /* 0x0000010006067810 */ /* 0x000fce0007ffe0ff */
.L_x_2996:
[----:B------:R-:W-:Y:S05]  /*4b50*/  BSYNC B0 ;  /* 0x0000000000007941 */ /* 0x000fea0003800000 */
.L_x_2995:
        /* <DEDUP_REMOVED lines=60> */
[C---:B------:R-:W-:Y:S02]  /*4f20*/  @P3 FSEL R174, R175.reuse, RZ, P4 ;  /* 0x000000ffafae3208 */ /* 0x040fe40002000000 */
        /* <DEDUP_REMOVED lines=22> */
.L_x_3000:
[----:B------:R-:W-:-:S07]  /*5090*/  IADD3 R6, R6, 0x100, RZ ;  /* 0x0000010006067810 */ /* 0x000fce0007ffe0ff */
.L_x_2999:
[----:B------:R-:W-:Y:S05]  /*50a0*/  BSYNC B0 ;  /* 0x0000000000007941 */ /* 0x000fea0003800000 */
.L_x_2998:
        /* <DEDUP_REMOVED lines=67> */
[----:B0-----:R-:W-:Y:S02]  /*54e0*/  IMAD.U32 R201, R175, 0x10000, RZ ;  /* 0x00010000afc97824 */ /* 0x001fe400078e00ff */
        /* <DEDUP_REMOVED lines=15> */
.L_x_3003:
[----:B------:R-:W-:-:S07]  /*55e0*/  IADD3 R6, R6, 0x100, RZ ;  /* 0x0000010006067810 */ /* 0x000fce0007ffe0ff */
.L_x_3002:
[----:B------:R-:W-:Y:S05]  /*55f0*/  BSYNC B0 ;  /* 0x0000000000007941 */ /* 0x000fea0003800000 */
.L_x_3001:
        /* <DEDUP_REMOVED lines=82> */
.L_x_3006:
[----:B------:R-:W-:-:S07]  /*5b20*/  IADD3 R6, R6, 0x100, RZ ;  /* 0x0000010006067810 */ /* 0x000fce0007ffe0ff */
.L_x_3005:
[----:B------:R-:W-:Y:S05]  /*5b30*/  BSYNC B0 ;  /* 0x0000000000007941 */ /* 0x000fea0003800000 */
.L_x_3004:
        /* <DEDUP_REMOVED lines=82> */
.L_x_3009:
[----:B------:R-:W-:-:S07]  /*6060*/  VIADD R6, R6, 0x100 ;  /* 0x0000010006067836 */ /* 0x000fce0000000000 */
.L_x_3008:
[----:B------:R-:W-:Y:S05]  /*6070*/  BSYNC B0 ;  /* 0x0000000000007941 */ /* 0x000fea0003800000 */
.L_x_3007:
        /* <DEDUP_REMOVED lines=35> */
[----:B------:R-:W-:Y:S02]  /*62b0*/  @P3 F2FP.F16.F32.PACK_AB R172, RZ, R172 ;  /* 0x000000acffac323e */ /* 0x000fe400000000ff */
[C---:B------:R-:W-:Y:S01]  /*62c0*/  SEL R170, R175.reuse, R170, P4 ;  /* 0x000000aaafaa7207 */ /* 0x040fe20002000000 */
[----:B------:R-:W-:Y:S01]  /*62d0*/  FMUL.FTZ R175, R175, UR17 ;  /* 0x00000011afaf7c20 */ /* 0x000fe20008410000 */
[----:B------:R-:W-:Y:S02]  /*62e0*/  @P3 PRMT R21, R172, 0x7610, R21 ;  /* 0x00007610ac153816 */ /* 0x000fe40000000015 */
[----:B------:R-:W-:Y:S02]  /*62f0*/  @P3 FSEL R172, R174, RZ, P6 ;  /* 0x000000ffaeac3208 */ /* 0x000fe40003000000 */
[----:B------:R-:W-:-:S02]  /*6300*/  @P3 LOP3.LUT P6, RZ, R20, 0xff0000, RZ, 0xc0, !PT ;  /* 0x00ff000014ff3812 */ /* 0x000fc400078cc0ff */
[----:B------:R-:W-:Y:S02]  /*6310*/  @P3 F2FP.F16.F32.PACK_AB R172, RZ, R172 ;  /* 0x000000acffac323e */ /* 0x000fe400000000ff */
[C---:B------:R-:W-:Y:S01]  /*6320*/  SEL R171, R199.reuse, R171, P4 ;  /* 0x000000abc7ab7207 */ /* 0x040fe20002000000 */
[----:B------:R-:W-:Y:S01]  /*6330*/  FMUL.FTZ R199, R199, UR17 ;  /* 0x00000011c7c77c20 */ /* 0x000fe20008410000 */
[----:B------:R-:W-:Y:S02]  /*6340*/  @P3 PRMT R22, R172, 0x7610, R22 ;  /* 0x00007610ac163816 */ /* 0x000fe40000000016 */
[----:B------:R-:W-:Y:S02]  /*6350*/  @P3 FSEL R172, R175, RZ, P6 ;  /* 0x000000ffafac3208 */ /* 0x000fe40003000000 */
[----:B------:R-:W-:Y:S02]  /*6360*/  @P3 LOP3.LUT P5, RZ, R20, 0xff000000, RZ, 0xc0, !PT ;  /* 0xff00000014ff3812 */ /* 0x000fe400078ac0ff */
[----:B------:R-:W-:-:S04]  /*6370*/  @P3 F2FP.F16.F32.PACK_AB R172, RZ, R172 ;  /* 0x000000acffac323e */ /* 0x000fc800000000ff */
[----:B------:R-:W-:Y:S02]  /*6380*/  @P3 PRMT R13, R172, 0x7610, R13 ;  /* 0x00007610ac0d3816 */ /* 0x000fe4000000000d */
        /* <DEDUP_REMOVED lines=12> */
[----:B0-----:R-:W0:Y:S01]  /*6450*/  F2F.F16.F32 R172, R174 ;  /* 0x000000ae00ac7304 */ /* 0x001e220000200800 */
[----:B------:R-:W-:-:S04]  /*6460*/  LOP3.LUT P4, RZ, R196, 0xff, RZ, 0xc0, !PT ;  /* 0x000000ffc4ff7812 */ /* 0x000fc8000788c0ff */
[----:B------:R-:W-:-:S03]  /*6470*/  FSEL R5, R5, RZ, P4 ;  /* 0x000000ff05057208 */ /* 0x000fc60002000000 */
[----:B------:R-:W1:Y:S01]  /*6480*/  F2F.F16.F32 R174, R199 ;  /* 0x000000c700ae7304 */ /* 0x000e620000200800 */
[----:B0-----:R-:W-:-:S07]  /*6490*/  IMAD.WIDE.U32 R172, R172, 0x10000, RZ ;  /* 0x00010000acac7825 */ /* 0x001fce00078e00ff */
[----:B------:R-:W0:Y:S01]  /*64a0*/  F2F.F16.F32 R175, R175 ;  /* 0x000000af00af7304 */ /* 0x000e220000200800 */
[----:B-1----:R-:W-:-:S07]  /*64b0*/  SHF.L.U32 R174, R174, 0x10, RZ ;  /* 0x00000010aeae7819 */ /* 0x002fce00000006ff */
[----:B------:R-:W1:Y:S01]  /*64c0*/  F2F.F16.F32 R5, R5 ;  /* 0x0000000500057304 */ /* 0x000e620000200800 */
        /* <DEDUP_REMOVED lines=14> */
.L_x_3011:
[----:B------:R-:W-:Y:S05]  /*65b0*/  BSYNC B0 ;  /* 0x0000000000007941 */ /* 0x000fea0003800000 */
.L_x_3010:
[----:B------:R-:W-:Y:S02]  /*65c0*/  IADD3 R3, R3, UR20, RZ ;  /* 0x0000001403037c10 */ /* 0x000fe4000fffe0ff */
[----:B------:R-:W-:Y:S02]  /*65d0*/  SEL R233, RZ, 0x1, P2 ;  /* 0x00000001ffe97807 */ /* 0x000fe40001000000 */
[----:B------:R-:W-:-:S13]  /*65e0*/  ISETP.GE.AND P2, PT, R3, UR21, PT ;  /* 0x0000001503007c0c */ /* 0x000fda000bf46270 */
[----:B------:R-:W-:Y:S05]  /*65f0*/  @!P2 BRA `(.L_x_3012) ;  /* 0xffffffac0030a947 */ /* 0x000fea000383ffff */
.L_x_2976:
        /* <DEDUP_REMOVED lines=22> */
.L_x_3014:
[----:B------:R-:W-:Y:S05]  /*6760*/  BSYNC B0 ;  /* 0x0000000000007941 */ /* 0x000fea0003800000 */
.L_x_3013:
        /* <DEDUP_REMOVED lines=16> */
.L_x_3016:
[----:B------:R-:W-:Y:S05]  /*6870*/  BSYNC B0 ;  /* 0x0000000000007941 */ /* 0x000fea0003800000 */
.L_x_3015:
        /* <DEDUP_REMOVED lines=16> */
.L_x_3018:
[----:B------:R-:W-:Y:S05]  /*6980*/  BSYNC B0 ;  /* 0x0000000000007941 */ /* 0x000fea0003800000 */
.L_x_3017:
        /* <DEDUP_REMOVED lines=16> */
.L_x_3020:
[----:B------:R-:W-:Y:S05]  /*6a90*/  BSYNC B0 ;  /* 0x0000000000007941 */ /* 0x000fea0003800000 */
.L_x_3019:
        /* <DEDUP_REMOVED lines=15> */
.L_x_3022:
[----:B------:R-:W-:Y:S05]  /*6b90*/  BSYNC B0 ;  /* 0x0000000000007941 */ /* 0x000fea0003800000 */
.L_x_3021:
        /* <DEDUP_REMOVED lines=15> */
.L_x_3024:
[----:B------:R-:W-:Y:S05]  /*6c90*/  BSYNC B0 ;  /* 0x0000000000007941 */ /* 0x000fea0003800000 */
.L_x_3023:
        /* <DEDUP_REMOVED lines=15> */
.L_x_2991:
[----:B------:R-:W-:Y:S01]  /*6d90*/  HFMA2.MMA R172, -RZ, RZ, 0, 9.5367431640625e-07 ;  /* 0x00000010ffac7435 */ /* 0x000fe200000001ff */
[----:B------:R-:W-:Y:S01]  /*6da0*/  IMAD.MOV.U32 R173, RZ, RZ, 0x1f ;  /* 0x0000001fffad7424 */ /* 0x000fe200078e00ff */
[----:B------:R-:W-:-:S09]  /*6db0*/  MOV R175, 0xffffffff ;  /* 0xffffffff00af7802 */ /* 0x000fd20000000f00 */
[----:B-----5:R-:W-:Y:S05]  /*6dc0*/  WARPSYNC.COLLECTIVE R175, `(.L_x_3025) ;  /* 0x00000000af087348 */ /* 0x020fea0003c00000 */
[----:B------:R0:W1:Y:S02]  /*6dd0*/  SHFL.DOWN P4, R202, R199, R172, R173 ;  /* 0x080000acc7ca7389 */ /* 0x00006400000800ad */
[----:B01---5:R-:W-:Y:S01]  /*6de0*/  ENDCOLLECTIVE ;  /* 0x000000000000791b */ /* 0x023fe20003800000 */
.L_x_3025:
[----:B------:R-:W-:-:S05]  /*6df0*/  MOV R200, R202 ;  /* 0x000000ca00c87202 */ /* 0x000fca0000000f00 */
[----:B------:R-:W-:Y:S01]  /*6e00*/  FADD.FTZ R200, R200, R199 ;  /* 0x000000c7c8c87221 */ /* 0x000fe20000010000 */
[----:B------:R-:W-:-:S07]  /*6e10*/  MOV R199, R204 ;  /* 0x000000cc00c77202 */ /* 0x000fce0000000f00 */
[----:B------:R-:W-:Y:S05]  /*6e20*/  WARPSYNC.COLLECTIVE R175, `(.L_x_3026) ;  /* 0x00000000af087348 */ /* 0x000fea0003c00000 */
[----:B------:R0:W1:Y:S02]  /*6e30*/  SHFL.DOWN P4, R202, R199, R172, R173 ;  /* 0x080000acc7ca7389 */ /* 0x00006400000800ad */
[----:B01----:R-:W-:Y:S01]  /*6e40*/  ENDCOLLECTIVE ;  /* 0x000000000000791b */ /* 0x003fe20003800000 */
.L_x_3026:
[----:B------:R-:W-:Y:S01]  /*6e50*/  MOV R199, R200 ;  /* 0x000000c800c77202 */ /* 0x000fe20000000f00 */
[----:B------:R-:W-:Y:S02]  /*6e60*/  IMAD.MOV.U32 R172, RZ, RZ, 0x8 ;  /* 0x00000008ffac7424 */ /* 0x000fe400078e00ff */
[----:B------:R-:W-:-:S07]  /*6e70*/  FADD.FTZ R204, R202, R204 ;  /* 0x000000cccacc7221 */ /* 0x000fce0000010000 */
[----:B------:R-:W-:Y:S05]  /*6e80*/  WARPSYNC.COLLECTIVE R175, `(.L_x_3027) ;  /* 0x00000000af087348 */ /* 0x000fea0003c00000 */
[----:B------:R0:W1:Y:S02]  /*6e90*/  SHFL.DOWN P4, R202, R199, R172, R173 ;  /* 0x080000acc7ca7389 */ /* 0x00006400000800ad */
[----:B01----:R-:W-:Y:S01]  /*6ea0*/  ENDCOLLECTIVE ;  /* 0x000000000000791b */ /* 0x003fe20003800000 */
.L_x_3027:
[----:B------:R-:W-:Y:S01]  /*6eb0*/  MOV R199, R204 ;  /* 0x000000cc00c77202 */ /* 0x000fe20000000f00 */
[----:B------:R-:W-:-:S07]  /*6ec0*/  FADD.FTZ R200, R200, R202 ;  /* 0x000000cac8c87221 */ /* 0x000fce0000010000 */
[----:B------:R-:W-:Y:S05]  /*6ed0*/  WARPSYNC.COLLECTIVE R175, `(.L_x_3028) ;  /* 0x00000000af087348 */ /* 0x000fea0003c00000 */
[----:B------:R0:W1:Y:S02]  /*6ee0*/  SHFL.DOWN P4, R202, R199, R172, R173 ;  /* 0x080000acc7ca7389 */ /* 0x00006400000800ad */
[----:B01----:R-:W-:Y:S01]  /*6ef0*/  ENDCOLLECTIVE ;  /* 0x000000000000791b */ /* 0x003fe20003800000 */
.L_x_3028:
[----:B------:R-:W-:Y:S01]  /*6f00*/  HFMA2.MMA R172, -RZ, RZ, 0, 2.384185791015625e-07 ;  /* 0x00000004ffac7435 */ /* 0x000fe200000001ff */
[----:B------:R-:W-:Y:S01]  /*6f10*/  MOV R199, R200 ;  /* 0x000000c800c77202 */ /* 0x000fe20000000f00 */
[----:B------:R-:W-:-:S09]  /*6f20*/  FADD.FTZ R204, R204, R202 ;  /* 0x000000cacccc7221 */ /* 0x000fd20000010000 */
[----:B------:R-:W-:Y:S05]  /*6f30*/  WARPSYNC.COLLECTIVE R175, `(.L_x_3029) ;  /* 0x00000000af087348 */ /* 0x000fea0003c00000 */
[----:B------:R0:W1:Y:S02]  /*6f40*/  SHFL.DOWN P4, R202, R199, R172, R173 ;  /* 0x080000acc7ca7389 */ /* 0x00006400000800ad */
[----:B01----:R-:W-:Y:S01]  /*6f50*/  ENDCOLLECTIVE ;  /* 0x000000000000791b */ /* 0x003fe20003800000 */
.L_x_3029:
[----:B------:R-:W-:Y:S01]  /*6f60*/  MOV R199, R204 ;  /* 0x000000cc00c77202 */ /* 0x000fe20000000f00 */
[----:B------:R-:W-:-:S07]  /*6f70*/  FADD.FTZ R200, R200, R202 ;  /* 0x000000cac8c87221 */ /* 0x000fce0000010000 */
[----:B------:R-:W-:Y:S05]  /*6f80*/  WARPSYNC.COLLECTIVE R175, `(.L_x_3030) ;  /* 0x00000000af087348 */ /* 0x000fea0003c00000 */
[----:B------:R0:W1:Y:S02]  /*6f90*/  SHFL.DOWN P4, R202, R199, R172, R173 ;  /* 0x080000acc7ca7389 */ /* 0x00006400000800ad */
[----:B01----:R-:W-:Y:S01]  /*6fa0*/  ENDCOLLECTIVE ;  /* 0x000000000000791b */ /* 0x003fe20003800000 */
.L_x_3030:
[----:B------:R-:W-:Y:S01]  /*6fb0*/  HFMA2.MMA R172, -RZ, RZ, 0, 1.1920928955078125e-07 ;  /* 0x00000002ffac7435 */ /* 0x000fe200000001ff */
[----:B------:R-:W-:Y:S02]  /*6fc0*/  IMAD.MOV.U32 R199, RZ, RZ, R200 ;  /* 0x000000ffffc77224 */ /* 0x000fe400078e00c8 */
[----:B------:R-:W-:-:S08]  /*6fd0*/  FADD.FTZ R204, R204, R202 ;  /* 0x000000cacccc7221 */ /* 0x000fd00000010000 */
[----:B------:R-:W-:Y:S05]  /*6fe0*/  WARPSYNC.COLLECTIVE R175, `(.L_x_3031) ;  /* 0x00000000af087348 */ /* 0x000fea0003c00000 */
[----:B------:R0:W1:Y:S02]  /*6ff0*/  SHFL.DOWN P4, R202, R199, R172, R173 ;  /* 0x080000acc7ca7389 */ /* 0x00006400000800ad */
[----:B01----:R-:W-:Y:S01]  /*7000*/  ENDCOLLECTIVE ;  /* 0x000000000000791b */ /* 0x003fe20003800000 */
.L_x_3031:
[----:B------:R-:W-:Y:S02]  /*7010*/  MOV R199, R204 ;  /* 0x000000cc00c77202 */ /* 0x000fe40000000f00 */
[----:B------:R-:W-:-:S07]  /*7020*/  MOV R201, R202 ;  /* 0x000000ca00c97202 */ /* 0x000fce0000000f00 */
[----:B------:R-:W-:Y:S05]  /*7030*/  WARPSYNC.COLLECTIVE R175, `(.L_x_3032) ;  /* 0x00000000af087348 */ /* 0x000fea0003c00000 */
[----:B------:R0:W1:Y:S02]  /*7040*/  SHFL.DOWN P4, R202, R199, R172, R173 ;  /* 0x080000acc7ca7389 */ /* 0x00006400000800ad */
[----:B01----:R-:W-:Y:S01]  /*7050*/  ENDCOLLECTIVE ;  /* 0x000000000000791b */ /* 0x003fe20003800000 */
.L_x_3032:
[----:B------:R-:W-:Y:S01]  /*7060*/  FADD.FTZ R201, R200, R201 ;  /* 0x000000c9c8c97221 */ /* 0x000fe20000010000 */
[----:B------:R-:W-:-:S03]  /*7070*/  HFMA2.MMA R172, -RZ, RZ, 0, 5.9604644775390625e-08 ;  /* 0x00000001ffac7435 */ /* 0x000fc600000001ff */
[----:B------:R-:W-:Y:S01]  /*7080*/  IMAD.MOV.U32 R199, RZ, RZ, R201 ;  /* 0x000000ffffc77224 */ /* 0x000fe200078e00c9 */
[----:B------:R-:W-:-:S07]  /*7090*/  MOV R200, R202 ;  /* 0x000000ca00c87202 */ /* 0x000fce0000000f00 */
[----:B------:R-:W-:Y:S05]  /*70a0*/  WARPSYNC.COLLECTIVE R175, `(.L_x_3033) ;  /* 0x00000000af087348 */ /* 0x000fea0003c00000 */
[----:B------:R0:W1:Y:S02]  /*70b0*/  SHFL.DOWN P4, R202, R199, R172, R173 ;  /* 0x080000acc7ca7389 */ /* 0x00006400000800ad */
[----:B01----:R-:W-:Y:S01]  /*70c0*/  ENDCOLLECTIVE ;  /* 0x000000000000791b */ /* 0x003fe20003800000 */
.L_x_3033:
[----:B------:R-:W-:-:S05]  /*70d0*/  FADD.FTZ R200, R204, R200 ;  /* 0x000000c8ccc87221 */ /* 0x000fca0000010000 */
[----:B------:R-:W-:Y:S02]  /*70e0*/  MOV R199, R200 ;  /* 0x000000c800c77202 */ /* 0x000fe40000000f00 */
[----:B------:R-:W-:-:S07]  /*70f0*/  MOV R203, R202 ;  /* 0x000000ca00cb7202 */ /* 0x000fce0000000f00 */
[----:B------:R-:W-:Y:S05]  /*7100*/  WARPSYNC.COLLECTIVE R175, `(.L_x_3034) ;  /* 0x00000000af087348 */ /* 0x000fea0003c00000 */
[----:B------:R0:W1:Y:S02]  /*7110*/  SHFL.DOWN P4, R202, R199, R172, R173 ;  /* 0x080000acc7ca7389 */ /* 0x00006400000800ad */
[----:B01----:R-:W-:Y:S01]  /*7120*/  ENDCOLLECTIVE ;  /* 0x000000000000791b */ /* 0x003fe20003800000 */
.L_x_3034:
[----:B------:R-:W-:Y:S01]  /*7130*/  MOV R173, R202 ;  /* 0x000000ca00ad7202 */ /* 0x000fe20000000f00 */
[----:B------:R-:W-:Y:S06]  /*7140*/  BRA `(.L_x_3035) ;  /* 0xffffffcc00547947 */ /* 0x000fec000383ffff */
.L_x_3036:
        /* <DEDUP_REMOVED lines=11> */
.L_x_4568:


//--------------------- .text._ZN10layer_norm31ln_parallel_residual_bwd_kernelINS_13Kernel_traitsI6__halfS2_fS2_fjLj7168ELj1ELj1ELj8ELj8ENS_18Kernel_traits_baseILj7168ES2_S2_fS2_fjLj256EEEEELb1ELb0ELb1EEEvNS_9BwdParamsE --------------------------
	.section	.text._ZN10layer_norm31ln_parallel_residual_bwd_kernelINS_13Kernel_traitsI6__halfS2_fS2_fjLj7168ELj1ELj1ELj8ELj8ENS_18Kernel_traits_baseILj7168ES2_S2_fS2_fjLj256EEEEELb1ELb0ELb1EEEvNS_9BwdParamsE,"ax",@progbits
	.align	128
        .global         _ZN10layer_norm31ln_parallel_residual_bwd_kernelINS_13Kernel_traitsI6__halfS2_fS2_fjLj7168ELj1ELj1ELj8ELj8ENS_18Kernel_traits_baseILj7168ES2_S2_fS2_fjLj256EEEEELb1ELb0ELb1EEEvNS_9BwdParamsE
        .type           _ZN10layer_norm31ln_parallel_residual_bwd_kernelINS_13Kernel_traitsI6__halfS2_fS2_fjLj7168ELj1ELj1ELj8ELj8ENS_18Kernel_traits_baseILj7168ES2_S2_fS2_fjLj256EEEEELb1ELb0ELb1EEEvNS_9BwdParamsE,@function
        .size           _ZN10layer_norm31ln_parallel_residual_bwd_kernelINS_13Kernel_traitsI6__halfS2_fS2_fjLj7168ELj1ELj1ELj8ELj8ENS_18Kernel_traits_baseILj7168ES2_S2_fS2_fjLj256EEEEELb1ELb0ELb1EEEvNS_9BwdParamsE,(.L_x_4569 - _ZN10layer_norm31ln_parallel_residual_bwd_kernelINS_13Kernel_traitsI6__halfS2_fS2_fjLj7168ELj1ELj1ELj8ELj8ENS_18Kernel_traits_baseILj7168ES2_S2_fS2_fjLj256EEEEELb1ELb0ELb1EEEvNS_9BwdParamsE)
        .other          _ZN10layer_norm31ln_parallel_residual_bwd_kernelINS_13Kernel_traitsI6__halfS2_fS2_fjLj7168ELj1ELj1ELj8ELj8ENS_18Kernel_traits_baseILj7168ES2_S2_fS2_fjLj256EEEEELb1ELb0ELb1EEEvNS_9BwdParamsE,@"STO_CUDA_ENTRY STV_DEFAULT"
_ZN10layer_norm31ln_parallel_residual_bwd_kernelINS_13Kernel_traitsI6__halfS2_fS2_fjLj7168ELj1ELj1ELj8ELj8ENS_18Kernel_traits_baseILj7168ES2_S2_fS2_fjLj256EEEEELb1ELb0ELb1EEEvNS_9BwdParamsE:
.text._ZN10layer_norm31ln_parallel_residual_bwd_kernelINS_13Kernel_traitsI6__halfS2_fS2_fjLj7168ELj1ELj1ELj8ELj8ENS_18Kernel_traits_baseILj7168ES2_S2_fS2_fjLj256EEEEELb1ELb0ELb1EEEvNS_9BwdParamsE:
        /* <DEDUP_REMOVED lines=75> */
.L_x_3037:
        /* <DEDUP_REMOVED lines=10> */
[----:B------:R-:W5:Y:S01]  /*0550*/  LDG.E.64 R24, desc[UR4][R2.64+0x2000] ;  /* 0x0020000402187981 */ /* 0x000f62000c1e1b00 */
[----:B------:R-:W-:-:S03]  /*0560*/  IADD3 R4, P0, R0, UR6, RZ ;  /* 0x0000000600047c10 */ /* 0x000fc6000ff1e0ff */
[----:B------:R-:W5:Y:S01]  /*0570*/  LDG.E.64 R28, desc[UR4][R2.64+0x2800] ;  /* 0x00280004021c7981 */ /* 0x000f62000c1e1b00 */
[----:B------:R-:W-:Y:S01]  /*0580*/  IADD3.X R5, RZ, UR7, RZ, P0, !PT ;  /* 0x00000007ff057c10 */ /* 0x000fe200087fe4ff */
[----:B------:R-:W-:Y:S02]  /*0590*/  ULDC.64 UR6, c[0x0][0x2c8] ;  /* 0x0000b20000067ab9 */ /* 0x000fe40000000a00 */
[----:B------:R2:W5:Y:S04]  /*05a0*/  LDG.E.64 R32, desc[UR4][R2.64+0x3000] ;  /* 0x0030000402207981 */ /* 0x000568000c1e1b00 */
[----:B------:R-:W5:Y:S04]  /*05b0*/  LDG.E.64 R10, desc[UR4][R4.64] ;  /* 0x00000004040a7981 */ /* 0x000f68000c1e1b00 */
[----:B------:R-:W5:Y:S04]  /*05c0*/  LDG.E.64 R14, desc[UR4][R4.64+0x800] ;  /* 0x00080004040e7981 */ /* 0x000f68000c1e1b00 */
[----:B------:R-:W5:Y:S04]  /*05d0*/  LDG.E.64 R18, desc[UR4][R4.64+0x1000] ;  /* 0x0010000404127981 */ /* 0x000f68000c1e1b00 */
[----:B------:R-:W5:Y:S04]  /*05e0*/  LDG.E.64 R22, desc[UR4][R4.64+0x1800] ;  /* 0x0018000404167981 */ /* 0x000f68000c1e1b00 */
[----:B------:R-:W5:Y:S04]  /*05f0*/  LDG.E.64 R26, desc[UR4][R4.64+0x2000] ;  /* 0x00200004041a7981 */ /* 0x000f68000c1e1b00 */
[----:B------:R0:W5:Y:S04]  /*0600*/  LDG.E.64 R30, desc[UR4][R4.64+0x2800] ;  /* 0x00280004041e7981 */ /* 0x000168000c1e1b00 */
[----:B------:R-:W0:Y:S01]  /*0610*/  LDG.E.64 R34, desc[UR4][R4.64+0x3000] ;  /* 0x0030000404227981 */ /* 0x000e22000c1e1b00 */
[----:B------:R-:W-:Y:S01]  /*0620*/  ISETP.NE.U32.AND P0, PT, RZ, UR6, PT ;  /* 0x00000006ff007c0c */ /* 0x000fe2000bf05070 */
[----:B------:R-:W-:Y:S01]  /*0630*/  HFMA2.MMA R156, -RZ, RZ, 0, 5.9604644775390625e-08 ;  /* 0x00000001ff9c7435 */ /* 0x000fe200000001ff */
[----:B------:R-:W-:Y:S01]  /*0640*/  IMAD.MOV.U32 R252, RZ, RZ, RZ ;  /* 0x000000fffffc7224 */ /* 0x000fe200078e00ff */
[----:B------:R-:W-:Y:S01]  /*0650*/  HFMA2.MMA R176, -RZ, RZ, 0, 0 ;  /* 0x00000000ffb07435 */ /* 0x000fe200000001ff */
[----:B------:R-:W-:Y:S01]  /*0660*/  ISETP.NE.AND.EX P0, PT, RZ, UR7, PT, P0 ;  /* 0x00000007ff007c0c */ /* 0x000fe2000bf05300 */
[----:B------:R-:W-:Y:S01]  /*0670*/  HFMA2.MMA R241, -RZ, RZ, 0, 0 ;  /* 0x00000000fff17435 */ /* 0x000fe200000001ff */
[----:B------:R-:W-:Y:S01]  /*0680*/  CS2R R250, SRZ ;  /* 0x0000000000fa7805 */ /* 0x000fe2000001ff00 */
[----:B------:R-:W-:Y:S01]  /*0690*/  HFMA2.MMA R171, -RZ, RZ, 0, 0 ;  /* 0x00000000ffab7435 */ /* 0x000fe200000001ff */
[----:B------:R-:W-:Y:S01]  /*06a0*/  CS2R R134, SRZ ;  /* 0x0000000000867805 */ /* 0x000fe2000001ff00 */
[----:B------:R-:W-:Y:S01]  /*06b0*/  HFMA2.MMA R128, -RZ, RZ, 0, 0 ;  /* 0x00000000ff807435 */ /* 0x000fe200000001ff */
        /* <DEDUP_REMOVED lines=22> */
[----:B------:R-:W-:Y:S02]  /*0820*/  MOV R213, RZ ;  /* 0x000000ff00d57202 */ /* 0x000fe40000000f00 */
        /* <DEDUP_REMOVED lines=16> */
[----:B--2---:R-:W-:Y:S01]  /*0930*/  HADD2.F32 R2, -RZ, R6.H0_H0 ;  /* 0x20000006ff027230 */ /* 0x004fe20000004100 */
[--C-:B------:R-:W-:Y:S01]  /*0940*/  SHF.R.U64 R76, R6, 0x10, R7.reuse ;  /* 0x00000010064c7819 */ /* 0x100fe20000001207 */
[----:B------:R-:W-:Y:S01]  /*0950*/  HADD2.F32 R0, -RZ, R7.H0_H0 ;  /* 0x20000007ff007230 */ /* 0x000fe20000004100 */
[----:B------:R-:W-:-:S02]  /*0960*/  SHF.R.U32.HI R74, RZ, 0x10, R7 ;  /* 0x00000010ff4a7819 */ /* 0x000fc40000011607 */
[----:B------:R-:W-:Y:S01]  /*0970*/  CS2R R6, SRZ ;  /* 0x0000000000067805 */ /* 0x000fe2000001ff00 */
[----:B------:R1:W-:Y:S01]  /*0980*/  STL [R1+0xdc], R2 ;  /* 0x0000dc0201007387 */ /* 0x0003e20000100800 */
[--C-:B---3--:R-:W-:Y:S01]  /*0990*/  SHF.R.U64 R72, R12, 0x10, R13.reuse ;  /* 0x000000100c487819 */ /* 0x108fe2000000120d */
[----:B------:R-:W-:Y:S01]  /*09a0*/  HADD2.F32 R77, -RZ, R76.H0_H0 ;  /* 0x2000004cff4d7230 */ /* 0x000fe20000004100 */
[----:B------:R-:W-:Y:S01]  /*09b0*/  SHF.R.U32.HI R70, RZ, 0x10, R13 ;  /* 0x00000010ff467819 */ /* 0x000fe2000001160d */
[----:B------:R2:W-:Y:S01]  /*09c0*/  STL [R1+0xcc], R0 ;  /* 0x0000cc0001007387 */ /* 0x0005e20000100800 */
[--C-:B----4-:R-:W-:Y:S01]  /*09d0*/  SHF.R.U64 R68, R16, 0x10, R17.reuse ;  /* 0x0000001010447819 */ /* 0x110fe20000001211 */
[----:B------:R-:W-:Y:S01]  /*09e0*/  HADD2.F32 R76, -RZ, R74.H0_H0 ;  /* 0x2000004aff4c7230 */ /* 0x000fe20000004100 */
[----:B------:R-:W-:Y:S01]  /*09f0*/  SHF.R.U32.HI R66, RZ, 0x10, R17 ;  /* 0x00000010ff427819 */ /* 0x000fe20000011611 */
[----:B------:R-:W-:Y:S01]  /*0a00*/  HADD2.F32 R74, -RZ, R72.H0_H0 ;  /* 0x20000048ff4a7230 */ /* 0x000fe20000004100 */
[--C-:B-----5:R-:W-:Y:S01]  /*0a10*/  SHF.R.U64 R64, R20, 0x10, R21.reuse ;  /* 0x0000001014407819 */ /* 0x120fe20000001215 */
[----:B-1----:R-:W-:Y:S01]  /*0a20*/  HADD2.F32 R2, -RZ, R12.H0_H0 ;  /* 0x2000000cff027230 */ /* 0x002fe20000004100 */
[----:B------:R-:W-:Y:S01]  /*0a30*/  SHF.R.U32.HI R62, RZ, 0x10, R21 ;  /* 0x00000010ff3e7819 */ /* 0x000fe20000011615 */
[----:B------:R-:W-:Y:S01]  /*0a40*/  HADD2.F32 R72, -RZ, R70.H0_H0 ;  /* 0x20000046ff487230 */ /* 0x000fe20000004100 */
[--C-:B------:R-:W-:Y:S01]  /*0a50*/  SHF.R.U64 R60, R24, 0x10, R25.reuse ;  /* 0x00000010183c7819 */ /* 0x100fe20000001219 */
[----:B--2---:R-:W-:Y:S01]  /*0a60*/  HADD2.F32 R0, -RZ, R13.H0_H0 ;  /* 0x2000000dff007230 */ /* 0x004fe20000004100 */
[----:B------:R1:W-:Y:S01]  /*0a70*/  STL [R1+0xbc], R2 ;  /* 0x0000bc0201007387 */ /* 0x0003e20000100800 */
[----:B------:R-:W-:Y:S01]  /*0a80*/  SHF.R.U32.HI R58, RZ, 0x10, R25 ;  /* 0x00000010ff3a7819 */ /* 0x000fe20000011619 */
[----:B------:R-:W-:Y:S01]  /*0a90*/  HADD2.F32 R70, -RZ, R68.H0_H0 ;  /* 0x20000044ff467230 */ /* 0x000fe20000004100 */
[--C-:B------:R-:W-:Y:S01]  /*0aa0*/  SHF.R.U64 R56, R28, 0x10, R29.reuse ;  /* 0x000000101c387819 */ /* 0x100fe2000000121d */
[----:B------:R2:W-:Y:S01]  /*0ab0*/  STL [R1+0xac], R0 ;  /* 0x0000ac0001007387 */ /* 0x0005e20000100800 */
[----:B------:R-:W-:Y:S01]  /*0ac0*/  HADD2.F32 R3, -RZ, R32.H0_H0 ;  /* 0x20000020ff037230 */ /* 0x000fe20000004100 */
[----:B------:R-:W-:Y:S01]  /*0ad0*/  SHF.R.U32.HI R54, RZ, 0x10, R29 ;  /* 0x00000010ff367819 */ /* 0x000fe2000001161d */
[----:B------:R-:W-:Y:S01]  /*0ae0*/  HADD2.F32 R68, -RZ, R66.H0_H0 ;  /* 0x20000042ff447230 */ /* 0x000fe20000004100 */
[----:B------:R-:W-:Y:S01]  /*0af0*/  SHF.R.U64 R52, R32, 0x10, R33 ;  /* 0x0000001020347819 */ /* 0x000fe20000001221 */
[----:B------:R-:W-:Y:S01]  /*0b00*/  HADD2.F32 R66, -RZ, R64.H0_H0 ;  /* 0x20000040ff427230 */ /* 0x000fe20000004100 */
[--C-:B------:R-:W-:Y:S01]  /*0b10*/  SHF.R.U64 R75, R10, 0x10, R11.reuse ;  /* 0x000000100a4b7819 */ /* 0x100fe2000000120b */
[----:B-1----:R-:W-:Y:S01]  /*0b20*/  HADD2.F32 R2, -RZ, R16.H0_H0 ;  /* 0x20000010ff027230 */ /* 0x002fe20000004100 */
[----:B------:R-:W-:Y:S01]  /*0b30*/  SHF.R.U32.HI R73, RZ, 0x10, R11 ;  /* 0x00000010ff497819 */ /* 0x000fe2000001160b */
[----:B------:R-:W-:Y:S01]  /*0b40*/  HADD2.F32 R64, -RZ, R62.H0_H0 ;  /* 0x2000003eff407230 */ /* 0x000fe20000004100 */
[--C-:B------:R-:W-:Y:S01]  /*0b50*/  SHF.R.U64 R71, R14, 0x10, R15.reuse ;  /* 0x000000100e477819 */ /* 0x100fe2000000120f */
[----:B--2---:R-:W-:Y:S01]  /*0b60*/  HADD2.F32 R0, -RZ, R17.H0_H0 ;  /* 0x20000011ff007230 */ /* 0x004fe20000004100 */
[----:B------:R1:W-:Y:S01]  /*0b70*/  STL [R1+0x9c], R2 ;  /* 0x00009c0201007387 */ /* 0x0003e20000100800 */
[----:B------:R-:W-:Y:S01]  /*0b80*/  HADD2.F32 R62, -RZ, R60.H0_H0 ;  /* 0x2000003cff3e7230 */ /* 0x000fe20000004100 */
[----:B------:R-:W-:Y:S01]  /*0b90*/  SHF.R.U32.HI R69, RZ, 0x10, R15 ;  /* 0x00000010ff457819 */ /* 0x000fe2000001160f */
[----:B------:R-:W-:Y:S01]  /*0ba0*/  HADD2.F32 R60, -RZ, R58.H0_H0 ;  /* 0x2000003aff3c7230 */ /* 0x000fe20000004100 */
[----:B------:R2:W-:Y:S01]  /*0bb0*/  STL [R1+0x8c], R0 ;  /* 0x00008c0001007387 */ /* 0x0005e20000100800 */
[----:B------:R-:W-:Y:S01]  /*0bc0*/  HADD2.F32 R58, -RZ, R56.H0_H0 ;  /* 0x20000038ff3a7230 */ /* 0x000fe20000004100 */
[--C-:B------:R-:W-:Y:S01]  /*0bd0*/  SHF.R.U64 R67, R18, 0x10, R19.reuse ;  /* 0x0000001012437819 */ /* 0x100fe20000001213 */
[----:B------:R-:W-:Y:S01]  /*0be0*/  HADD2.F32 R56, -RZ, R54.H0_H0 ;  /* 0x20000036ff387230 */ /* 0x000fe20000004100 */
[----:B------:R-:W-:Y:S01]  /*0bf0*/  SHF.R.U32.HI R65, RZ, 0x10, R19 ;  /* 0x00000010ff417819 */ /* 0x000fe20000011613 */
[----:B------:R-:W-:Y:S01]  /*0c00*/  HADD2.F32 R54, -RZ, R52.H0_H0 ;  /* 0x20000034ff367230 */ /* 0x000fe20000004100 */
[--C-:B------:R-:W-:Y:S01]  /*0c10*/  SHF.R.U64 R63, R22, 0x10, R23.reuse ;  /* 0x00000010163f7819 */ /* 0x100fe20000001217 */
[----:B-1----:R-:W-:Y:S01]  /*0c20*/  HADD2.F32 R2, -RZ, R20.H0_H0 ;  /* 0x20000014ff027230 */ /* 0x002fe20000004100 */
[----:B------:R-:W-:-:S02]  /*0c30*/  SHF.R.U32.HI R61, RZ, 0x10, R23 ;  /* 0x00000010ff3d7819 */ /* 0x000fc40000011617 */
[----:B------:R-:W-:Y:S01]  /*0c40*/  CS2R R12, SRZ ;  /* 0x00000000000c7805 */ /* 0x000fe2000001ff00 */
[----:B--2---:R-:W-:Y:S01]  /*0c50*/  HADD2.F32 R0, -RZ, R21.H0_H0 ;  /* 0x20000015ff007230 */ /* 0x004fe20000004100 */
[--C-:B------:R-:W-:Y:S01]  /*0c60*/  SHF.R.U64 R59, R26, 0x10, R27.reuse ;  /* 0x000000101a3b7819 */ /* 0x100fe2000000121b */
[----:B------:R1:W-:Y:S01]  /*0c70*/  STL [R1+0x7c], R2 ;  /* 0x00007c0201007387 */ /* 0x0003e20000100800 */
[----:B0-----:R-:W-:Y:S01]  /*0c80*/  HADD2.F32 R4, -RZ, R34.H0_H0 ;  /* 0x20000022ff047230 */ /* 0x001fe20000004100 */
[----:B------:R-:W-:Y:S02]  /*0c90*/  SHF.R.U32.HI R57, RZ, 0x10, R27 ;  /* 0x00000010ff397819 */ /* 0x000fe4000001161b */
[----:B------:R-:W-:Y:S01]  /*0ca0*/  CS2R R16, SRZ ;  /* 0x0000000000107805 */ /* 0x000fe2000001ff00 */
[----:B------:R0:W-:Y:S01]  /*0cb0*/  STL [R1+0x6c], R0 ;  /* 0x00006c0001007387 */ /* 0x0001e20000100800 */
[----:B------:R-:W-:Y:S02]  /*0cc0*/  SHF.R.U64 R55, R30, 0x10, R31 ;  /* 0x000000101e377819 */ /* 0x000fe4000000121f */
[----:B------:R-:W-:-:S02]  /*0cd0*/  CS2R R20, SRZ ;  /* 0x0000000000147805 */ /* 0x000fc4000001ff00 */
[----:B------:R-:W-:Y:S02]  /*0ce0*/  SHF.R.U32.HI R53, RZ, 0x10, R31 ;  /* 0x00000010ff357819 */ /* 0x000fe4000001161f */
[----:B------:R-:W-:Y:S01]  /*0cf0*/  SHF.R.U64 R8, R34, 0x10, R35 ;  /* 0x0000001022087819 */ /* 0x000fe20000001223 */
[----:B-1----:R-:W-:Y:S02]  /*0d00*/  HADD2.F32 R2, -RZ, R24.H0_H0 ;  /* 0x20000018ff027230 */ /* 0x002fe40000004100 */
[----:B0-----:R-:W-:-:S03]  /*0d10*/  HADD2.F32 R0, -RZ, R25.H0_H0 ;  /* 0x20000019ff007230 */ /* 0x001fc60000004100 */
[----:B------:R0:W-:Y:S01]  /*0d20*/  STL [R1+0x5c], R2 ;  /* 0x00005c0201007387 */ /* 0x0001e20000100800 */
[----:B------:R-:W-:-:S03]  /*0d30*/  CS2R R24, SRZ ;  /* 0x0000000000187805 */ /* 0x000fc6000001ff00 */
[----:B------:R1:W-:Y:S01]  /*0d40*/  STL [R1+0x4c], R0 ;  /* 0x00004c0001007387 */ /* 0x0003e20000100800 */
[----:B0-----:R-:W-:Y:S02]  /*0d50*/  HADD2.F32 R2, -RZ, R28.H0_H0 ;  /* 0x2000001cff027230 */ /* 0x001fe40000004100 */
[----:B-1----:R-:W-:-:S03]  /*0d60*/  HADD2.F32 R0, -RZ, R29.H0_H0 ;  /* 0x2000001dff007230 */ /* 0x002fc60000004100 */
[----:B------:R0:W-:Y:S01]  /*0d70*/  STL [R1+0x3c], R2 ;  /* 0x00003c0201007387 */ /* 0x0001e20000100800 */
[----:B------:R-:W-:-:S03]  /*0d80*/  CS2R R28, SRZ ;  /* 0x00000000001c7805 */ /* 0x000fc6000001ff00 */
[----:B------:R1:W-:Y:S04]  /*0d90*/  STL [R1+0x2c], R0 ;  /* 0x00002c0001007387 */ /* 0x0003e80000100800 */
[----:B------:R2:W-:Y:S01]  /*0da0*/  STL [R1+0x1c], R3 ;  /* 0x00001c0301007387 */ /* 0x0005e20000100800 */
[----:B0-----:R-:W-:Y:S01]  /*0db0*/  SHF.R.U32.HI R2, RZ, 0x10, R33 ;  /* 0x00000010ff027819 */ /* 0x001fe20000011621 */
[----:B-1----:R-:W-:Y:S01]  /*0dc0*/  HADD2.F32 R0, -RZ, R33.H0_H0 ;  /* 0x20000021ff007230 */ /* 0x002fe20000004100 */
[----:B------:R-:W-:-:S03]  /*0dd0*/  CS2R R32, SRZ ;  /* 0x0000000000207805 */ /* 0x000fc6000001ff00 */
[----:B------:R-:W-:Y:S02]  /*0de0*/  HADD2.F32 R52, -RZ, R2.H0_H0 ;  /* 0x20000002ff347230 */ /* 0x000fe40000004100 */
[----:B--2---:R-:W-:Y:S01]  /*0df0*/  HADD2.F32 R3, -RZ, R10.H0_H0 ;  /* 0x2000000aff037230 */ /* 0x004fe20000004100 */
[----:B------:R0:W-:Y:S01]  /*0e00*/  STL [R1+0xc], R0 ;  /* 0x00000c0001007387 */ /* 0x0001e20000100800 */
[----:B------:R-:W-:-:S03]  /*0e10*/  HADD2.F32 R2, -RZ, R75.H0_H0 ;  /* 0x2000004bff027230 */ /* 0x000fc60000004100 */
[----:B------:R1:W-:Y:S01]  /*0e20*/  STL [R1+0xd8], R3 ;  /* 0x0000d80301007387 */ /* 0x0003e20000100800 */
[----:B0-----:R-:W-:Y:S01]  /*0e30*/  HADD2.F32 R0, -RZ, R11.H0_H0 ;  /* 0x2000000bff007230 */ /* 0x001fe20000004100 */
[----:B------:R-:W-:Y:S01]  /*0e40*/  CS2R R10, SRZ ;  /* 0x00000000000a7805 */ /* 0x000fe2000001ff00 */
[----:B-1----:R-:W-:-:S03]  /*0e50*/  HADD2.F32 R3, -RZ, R14.H0_H0 ;  /* 0x2000000eff037230 */ /* 0x002fc60000004100 */
[----:B------:R0:W-:Y:S04]  /*0e60*/  STL [R1+0xc8], R0 ;  /* 0x0000c80001007387 */ /* 0x0001e80000100800 */
        /* <DEDUP_REMOVED lines=25> */
[----:B------:R1:W-:Y:S04]  /*1000*/  STL [R1+0x18], R4 ;  /* 0x0000180401007387 */ /* 0x0003e80000100800 */
[----:B------:R2:W-:Y:S01]  /*1010*/  STL [R1+0x8], R3 ;  /* 0x0000080301007387 */ /* 0x0005e20000100800 */
[----:B0-----:R-:W-:Y:S02]  /*1020*/  SHF.R.U32.HI R0, RZ, 0x10, R35 ;  /* 0x00000010ff007819 */ /* 0x001fe40000011623 */
[----:B------:R-:W-:Y:S01]  /*1030*/  CS2R R34, SRZ ;  /* 0x0000000000227805 */ /* 0x000fe2000001ff00 */
[----:B------:R-:W-:Y:S01]  /*1040*/  STL [R1+0xd4], R77 ;  /* 0x0000d44d01007387 */ /* 0x000fe20000100800 */
[----:B-1----:R-:W-:Y:S01]  /*1050*/  CS2R R4, SRZ ;  /* 0x0000000000047805 */ /* 0x002fe2000001ff00 */
[----:B------:R-:W-:-:S02]  /*1060*/  HADD2.F32 R0, -RZ, R0.H0_H0 ;  /* 0x20000000ff007230 */ /* 0x000fc40000004100 */
[----:B------:R-:W-:Y:S01]  /*1070*/  STL [R1+0xc4], R76 ;  /* 0x0000c44c01007387 */ /* 0x000fe20000100800 */
[----:B--2---:R-:W-:-:S03]  /*1080*/  IMAD.MOV.U32 R3, RZ, RZ, RZ ;  /* 0x000000ffff037224 */ /* 0x004fc600078e00ff */
        /* <DEDUP_REMOVED lines=13> */
[----:B0-----:R-:W-:-:S02]  /*1160*/  HADD2.F32 R54, -RZ, R73.H0_H0 ;  /* 0x20000049ff367230 */ /* 0x001fc40000004100 */
        /* <DEDUP_REMOVED lines=22> */
[----:B------:R0:W-:Y:S04]  /*12d0*/  STL [R1], R0 ;  /* 0x0000000001007387 */ /* 0x0001e80000100800 */
[----:B------:R0:W-:Y:S02]  /*12e0*/  STL [R1+0x10], R2 ;  /* 0x0000100201007387 */ /* 0x0001e40000100800 */
.L_x_3047:
        /* <DEDUP_REMOVED lines=24> */
[----:B------:R-:W2:Y:S02]  /*1470*/  LDL R208, [R1+0xac] ;  /* 0x0000ac0001d07983 */ /* 0x000ea40000100800 */
[----:B------:R-:W-:-:S02]  /*1480*/  IMAD.WIDE R52, R9, 0x4, R52 ;  /* 0x0000000409347825 */ /* 0x000fc400078e0234 */
[----:B------:R-:W3:Y:S01]  /*1490*/  LDG.E.64 R56, desc[UR4][R56.64] ;  /* 0x0000000438387981 */ /* 0x000ee2000c1e1b00 */
[----:B------:R-:W-:-:S03]  /*14a0*/  LEA.HI.X R105, R169, UR13, RZ, 0x4, P1 ;  /* 0x0000000da9697c11 */ /* 0x000fc600088f24ff */
[----:B------:R-:W4:Y:S01]  /*14b0*/  LDG.E.64 R58, desc[UR4][R58.64] ;  /* 0x000000043a3a7981 */ /* 0x000f22000c1e1b00 */
[----:B------:R-:W-:-:S03]  /*14c0*/  VIADD R170, R169, 0x100 ;  /* 0x00000100a9aa7836 */ /* 0x000fc60000000000 */
[----:B------:R0:W2:Y:S01]  /*14d0*/  LDG.E R185, desc[UR4][R52.64] ;  /* 0x0000000434b97981 */ /* 0x0000a2000c1e1900 */
[----:B------:R-:W-:Y:S01]  /*14e0*/  IADD3 R168, R169, 0x200, RZ ;  /* 0x00000200a9a87810 */ /* 0x000fe20007ffe0ff */
[----:B-1----:R-:W-:Y:S01]  /*14f0*/  IMAD.WIDE R142, R9, 0x4, R142 ;  /* 0x00000004098e7825 */ /* 0x002fe200078e028e */
[----:B------:R-:W-:Y:S01]  /*1500*/  SHF.L.U32 R167, R169, 0x2, RZ ;  /* 0x00000002a9a77819 */ /* 0x000fe200000006ff */
[----:B------:R-:W2:Y:S04]  /*1510*/  LDG.E.128 R104, desc[UR4][R104.64] ;  /* 0x0000000468687981 */ /* 0x000ea8000c1e1d00 */
[----:B------:R-:W2:Y:S01]  /*1520*/  LDL R212, [R1+0xbc] ;  /* 0x0000bc0001d47983 */ /* 0x000ea20000100800 */
[C---:B0-----:R-:W-:Y:S01]  /*1530*/  LEA R52, P1, R170.reuse, UR12, 0x4 ;  /* 0x0000000caa347c11 */ /* 0x041fe2000f8220ff */
[----:B------:R-:W-:Y:S01]  /*1540*/  IMAD.SHL.U32 R184, R170, 0x4, RZ ;  /* 0x00000004aab87824 */ /* 0x000fe200078e00ff */
[C---:B------:R-:W-:Y:S01]  /*1550*/  LEA R72, P2, R168.reuse, UR12, 0x4 ;  /* 0x0000000ca8487c11 */ /* 0x040fe2000f8420ff */
[----:B------:R-:W-:Y:S01]  /*1560*/  IMAD.SHL.U32 R158, R168, 0x4, RZ ;  /* 0x00000004a89e7824 */ /* 0x000fe200078e00ff */
[----:B------:R-:W-:Y:S01]  /*1570*/  LEA.HI.X R53, R170, UR13, RZ, 0x4, P1 ;  /* 0x0000000daa357c11 */ /* 0x000fe200088f24ff */
[----:B------:R0:W2:Y:S01]  /*1580*/  LDG.E R142, desc[UR4][R142.64] ;  /* 0x000000048e8e7981 */ /* 0x0000a2000c1e1900 */
[----:B------:R-:W-:Y:S01]  /*1590*/  ISETP.NE.U32.AND P1, PT, R132, RZ, PT ;  /* 0x000000ff8400720c */ /* 0x000fe20003f25070 */
[----:B------:R-:W-:-:S02]  /*15a0*/  IMAD.WIDE.U32 R164, R170, 0x8, R206 ;  /* 0x00000008aaa47825 */ /* 0x000fc400078e00ce */
[----:B------:R-:W2:Y:S01]  /*15b0*/  LDL R237, [R1+0x70] ;  /* 0x0000700001ed7983 */ /* 0x000ea20000100800 */
[----:B------:R-:W-:Y:S01]  /*15c0*/  ISETP.NE.AND.EX P1, PT, R133, RZ, PT, P1 ;  /* 0x000000ff8500720c */ /* 0x000fe20003f25310 */
[----:B------:R-:W-:Y:S01]  /*15d0*/  IMAD.WIDE.U32 R162, R170, 0x8, R196 ;  /* 0x00000008aaa27825 */ /* 0x000fe200078e00c4 */
[----:B------:R-:W-:Y:S01]  /*15e0*/  LEA.HI.X R73, R168, UR13, RZ, 0x4, P2 ;  /* 0x0000000da8497c11 */ /* 0x000fe200090f24ff */
[----:B------:R-:W2:Y:S01]  /*15f0*/  LDG.E.64 R164, desc[UR4][R164.64] ;  /* 0x00000004a4a47981 */ /* 0x000ea2000c1e1b00 */
[----:B------:R-:W-:Y:S02]  /*1600*/  SHF.R.U32.HI R177, RZ, 0x1e, R169 ;  /* 0x0000001effb17819 */ /* 0x000fe400000116a9 */
[----:B------:R-:W-:Y:S01]  /*1610*/  SHF.R.U32.HI R157, RZ, 0x1e, R170 ;  /* 0x0000001eff9d7819 */ /* 0x000fe200000116aa */
[----:B------:R-:W2:Y:S01]  /*1620*/  LDG.E.64 R162, desc[UR4][R162.64] ;  /* 0x00000004a2a27981 */ /* 0x000ea2000c1e1b00 */
[----:B------:R-:W-:Y:S02]  /*1630*/  SHF.R.U32.HI R159, RZ, 0x1e, R168 ;  /* 0x0000001eff9f7819 */ /* 0x000fe400000116a8 */
[C---:B0-----:R-:W-:Y:S01]  /*1640*/  IADD3 R143, R169.reuse, 0x300, RZ ;  /* 0x00000300a98f7810 */ /* 0x041fe20007ffe0ff */
[----:B------:R-:W2:Y:S02]  /*1650*/  LDG.E.128 R52, desc[UR4][R52.64] ;  /* 0x0000000434347981 */ /* 0x000ea4000c1e1d00 */
[----:B------:R-:W0:Y:S02]  /*1660*/  @P1 LDC.64 R66, c[0x0][0x248] ;  /* 0x00009200ff421b82 */ /* 0x000e240000000a00 */
[----:B------:R-:W2:Y:S04]  /*1670*/  LDL R223, [R1+0x68] ;  /* 0x0000680001df7983 */ /* 0x000ea80000100800 */
[----:B------:R-:W2:Y:S02]  /*1680*/  LDL R236, [R1+0x74] ;  /* 0x0000740001ec7983 */ /* 0x000ea40000100800 */
[----:B------:R-:W1:Y:S01]  /*1690*/  @P1 LDC.64 R68, c[0x0][0x248] ;  /* 0x00009200ff441b82 */ /* 0x000e620000000a00 */
[C---:B------:R-:W-:Y:S01]  /*16a0*/  IADD3 R141, R169.reuse, 0x400, RZ ;  /* 0x00000400a98d7810 */ /* 0x040fe20007ffe0ff */
[----:B------:R-:W2:Y:S01]  /*16b0*/  LDL R242, [R1+0x18] ;  /* 0x0000180001f27983 */ /* 0x000ea20000100800 */
[----:B------:R-:W-:-:S02]  /*16c0*/  IADD3 R121, R169, 0x500, RZ ;  /* 0x00000500a9797810 */ /* 0x000fc40007ffe0ff */
[----:B------:R-:W-:Y:S01]  /*16d0*/  IADD3 R124, R169, 0x600, RZ ;  /* 0x00000600a97c7810 */ /* 0x000fe20007ffe0ff */
[----:B------:R-:W2:Y:S02]  /*16e0*/  LDL R240, [R1+0x1c] ;  /* 0x00001c0001f07983 */ /* 0x000ea40000100800 */
[----:B------:R-:W1:Y:S02]  /*16f0*/  @P1 LDC.64 R64, c[0x0][0x248] ;  /* 0x00009200ff401b82 */ /* 0x000e640000000a00 */
[----:B------:R-:W2:Y:S01]  /*1700*/  LDL R239, [R1+0x10] ;  /* 0x0000100001ef7983 */ /* 0x000ea20000100800 */
[----:B---3--:R-:W-:-:S05]  /*1710*/  SHF.R.U64 R191, R56, 0x10, R57 ;  /* 0x0000001038bf7819 */ /* 0x008fca0000001239 */
[----:B------:R-:W3:Y:S01]  /*1720*/  @P1 LDC.64 R70, c[0x0][0x248] ;  /* 0x00009200ff461b82 */ /* 0x000ee20000000a00 */
[----:B0-----:R-:W-:Y:S02]  /*1730*/  @P1 IADD3 R144, P2, R167, R66, RZ ;  /* 0x00000042a7901210 */ /* 0x001fe40007f5e0ff */
[----:B----4-:R-:W-:Y:S01]  /*1740*/  MOV R193, R59 ;  /* 0x0000003b00c17202 */ /* 0x010fe20000000f00 */
[----:B------:R-:W-:-:S04]  /*1750*/  IMAD.MOV.U32 R192, RZ, RZ, R57 ;  /* 0x000000ffffc07224 */ /* 0x000fc800078e0039 */
[----:B------:R-:W0:Y:S01]  /*1760*/  @P1 LDC.64 R154, c[0x0][0x248] ;  /* 0x00009200ff9a1b82 */ /* 0x000e220000000a00 */
[----:B-1----:R-:W-:Y:S02]  /*1770*/  @P1 IADD3 R66, P3, R184, R68, RZ ;  /* 0x00000044b8421210 */ /* 0x002fe40007f7e0ff */
[----:B------:R-:W-:Y:S01]  /*1780*/  SHF.R.U32.HI R195, RZ, 0x10, R59 ;  /* 0x00000010ffc37819 */ /* 0x000fe2000001163b */
[----:B------:R-:W-:Y:S01]  /*1790*/  IMAD.WIDE.U32 R148, R168, 0x8, R206 ;  /* 0x00000008a8947825 */ /* 0x000fe200078e00ce */
[----:B------:R-:W-:Y:S01]  /*17a0*/  @P1 IADD3.X R145, R177, R67, RZ, P2, !PT ;  /* 0x00000043b1911210 */ /* 0x000fe200017fe4ff */
[----:B------:R-:W4:Y:S01]  /*17b0*/  LDG.E.128 R72, desc[UR4][R72.64] ;  /* 0x0000000448487981 */ /* 0x000f22000c1e1d00 */
[----:B------:R-:W-:Y:S02]  /*17c0*/  @P1 IADD3.X R67, R157, R69, RZ, P3, !PT ;  /* 0x000000459d431210 */ /* 0x000fe40001ffe4ff */
[----:B------:R-:W-:Y:S01]  /*17d0*/  @P1 IADD3 R64, P2, R158, R64, RZ ;  /* 0x000000409e401210 */ /* 0x000fe20007f5e0ff */
[----:B------:R1:W5:Y:S04]  /*17e0*/  @P1 LDG.E R118, desc[UR4][R144.64] ;  /* 0x0000000490761981 */ /* 0x000368000c1e1900 */
[----:B------:R1:W5:Y:S01]  /*17f0*/  @P1 LDG.E R119, desc[UR4][R66.64] ;  /* 0x0000000442771981 */ /* 0x000362000c1e1900 */
[----:B------:R-:W-:Y:S01]  /*1800*/  @P1 IMAD.X R65, R159, 0x1, R65, P2 ;  /* 0x000000019f411824 */ /* 0x000fe200010e0641 */
[----:B------:R-:W-:-:S02]  /*1810*/  SHF.L.U32 R186, R143, 0x2, RZ ;  /* 0x000000028fba7819 */ /* 0x000fc400000006ff */
[----:B------:R-:W-:Y:S02]  /*1820*/  SHF.L.U32 R160, R141, 0x2, RZ ;  /* 0x000000028da07819 */ /* 0x000fe400000006ff */
[----:B------:R-:W-:Y:S01]  /*1830*/  SHF.R.U32.HI R166, RZ, 0x1e, R143 ;  /* 0x0000001effa67819 */ /* 0x000fe2000001168f */
[----:B------:R0:W5:Y:S01]  /*1840*/  @P1 LDG.E R120, desc[UR4][R64.64] ;  /* 0x0000000440781981 */ /* 0x000162000c1e1900 */
[----:B-1----:R-:W1:Y:S01]  /*1850*/  LDC.64 R144, c[0x0][0x2c8] ;  /* 0x0000b200ff907b82 */ /* 0x002e620000000a00 */
[----:B------:R-:W-:Y:S01]  /*1860*/  SHF.R.U32.HI R161, RZ, 0x1e, R141 ;  /* 0x0000001effa17819 */ /* 0x000fe2000001168d */
[----:B------:R-:W-:Y:S01]  /*1870*/  IMAD.SHL.U32 R189, R121, 0x4, RZ ;  /* 0x0000000479bd7824 */ /* 0x000fe200078e00ff */
[----:B------:R-:W-:Y:S02]  /*1880*/  SHF.L.U32 R190, R124, 0x2, RZ ;  /* 0x000000027cbe7819 */ /* 0x000fe400000006ff */
[----:B------:R-:W-:Y:S01]  /*1890*/  SHF.R.U32.HI R188, RZ, 0x1e, R124 ;  /* 0x0000001effbc7819 */ /* 0x000fe2000001167c */
[----:B------:R-:W-:Y:S01]  /*18a0*/  HADD2.F32 R191, -RZ, R191.H0_H0 ;  /* 0x200000bfffbf7230 */ /* 0x000fe20000004100 */
[----:B------:R-:W-:Y:S01]  /*18b0*/  SHF.R.U32.HI R194, RZ, 0x10, R57 ;  /* 0x00000010ffc27819 */ /* 0x000fe20000011639 */
[----:B------:R-:W2:Y:S01]  /*18c0*/  @P1 LDC.64 R66, c[0x0][0x248] ;  /* 0x00009200ff421b82 */ /* 0x000ea20000000a00 */
[----:B---3--:R-:W-:Y:S01]  /*18d0*/  @P1 IADD3 R70, P2, R186, R70, RZ ;  /* 0x00000046ba461210 */ /* 0x008fe20007f5e0ff */
[----:B------:R-:W-:Y:S01]  /*18e0*/  HADD2.F32 R192, -RZ, R192.H0_H0 ;  /* 0x200000c0ffc07230 */ /* 0x000fe20000004100 */
[----:B0-----:R-:W-:Y:S01]  /*18f0*/  @P1 IADD3 R154, P3, R160, R154, RZ ;  /* 0x0000009aa09a1210 */ /* 0x001fe20007f7e0ff */
[----:B------:R-:W-:Y:S01]  /*1900*/  IMAD.WIDE.U32 R152, R143, 0x8, R206 ;  /* 0x000000088f987825 */ /* 0x000fe200078e00ce */
[----:B------:R-:W3:Y:S03]  /*1910*/  LDG.E.64 R148, desc[UR4][R148.64] ;  /* 0x0000000494947981 */ /* 0x000ee6000c1e1b00 */
[----:B------:R-:W0:Y:S01]  /*1920*/  @P1 LDC.64 R64, c[0x0][0x248] ;  /* 0x00009200ff401b82 */ /* 0x000e220000000a00 */
[----:B------:R-:W-:Y:S01]  /*1930*/  @P1 IMAD.X R71, R166, 0x1, R71, P2 ;  /* 0x00000001a6471824 */ /* 0x000fe200010e0647 */
[----:B------:R-:W-:Y:S01]  /*1940*/  @P1 IADD3.X R155, R161, R155, RZ, P3, !PT ;  /* 0x0000009ba19b1210 */ /* 0x000fe20001ffe4ff */
[----:B------:R-:W-:Y:S01]  /*1950*/  FADD.FTZ R117, R191, R117 ;  /* 0x00000075bf757221 */ /* 0x000fe20000010000 */
[C---:B------:R-:W-:Y:S01]  /*1960*/  LEA R68, P2, R143.reuse, UR12, 0x4 ;  /* 0x0000000c8f447c11 */ /* 0x040fe2000f8420ff */
[----:B------:R-:W-:Y:S01]  /*1970*/  FADD.FTZ R114, R192, R114 ;  /* 0x00000072c0727221 */ /* 0x000fe20000010000 */
[----:B------:R-:W-:Y:S01]  /*1980*/  HADD2.F32 R194, -RZ, R194.H0_H0 ;  /* 0x200000c2ffc27230 */ /* 0x000fe20000004100 */
[----:B------:R1:W5:Y:S01]  /*1990*/  @P1 LDG.E R123, desc[UR4][R154.64] ;  /* 0x000000049a7b1981 */ /* 0x000362000c1e1900 */
[----:B------:R-:W-:Y:S01]  /*19a0*/  LEA.HI.X R69, R143, UR13, RZ, 0x4, P2 ;  /* 0x0000000d8f457c11 */ /* 0x000fe200090f24ff */
[----:B------:R-:W-:-:S02]  /*19b0*/  IMAD.WIDE.U32 R146, R168, 0x8, R196 ;  /* 0x00000008a8927825 */ /* 0x000fc400078e00c4 */
[----:B------:R-:W3:Y:S02]  /*19c0*/  LDG.E.64 R152, desc[UR4][R152.64] ;  /* 0x0000000498987981 */ /* 0x000ee4000c1e1b00 */
[----:B------:R-:W-:Y:S02]  /*19d0*/  IMAD.WIDE.U32 R150, R143, 0x8, R196 ;  /* 0x000000088f967825 */ /* 0x000fe400078e00c4 */
[----:B------:R-:W5:Y:S01]  /*19e0*/  @P1 LDG.E R122, desc[UR4][R70.64] ;  /* 0x00000004467a1981 */ /* 0x000f62000c1e1900 */
[----:B-1----:R-:W-:Y:S02]  /*19f0*/  IADD3 R154, P2, R167, UR14, RZ ;  /* 0x0000000ea79a7c10 */ /* 0x002fe4000ff5e0ff */
[----:B------:R-:W-:Y:S02]  /*1a00*/  SHF.R.U32.HI R167, RZ, 0x1e, R121 ;  /* 0x0000001effa77819 */ /* 0x000fe40000011679 */
[----:B--2---:R-:W-:Y:S02]  /*1a10*/  @P1 IADD3 R66, P3, R189, R66, RZ ;  /* 0x00000042bd421210 */ /* 0x004fe40007f7e0ff */
[----:B0-----:R-:W-:Y:S01]  /*1a20*/  @P1 IADD3 R64, P4, R190, R64, RZ ;  /* 0x00000040be401210 */ /* 0x001fe20007f9e0ff */
[----:B------:R-:W-:Y:S01]  /*1a30*/  FADD.FTZ R115, R194, R115 ;  /* 0x00000073c2737221 */ /* 0x000fe20000010000 */
[----:B------:R-:W-:Y:S01]  /*1a40*/  IADD3.X R155, R177, UR15, RZ, P2, !PT ;  /* 0x0000000fb19b7c10 */ /* 0x000fe200097fe4ff */
[----:B------:R-:W-:Y:S01]  /*1a50*/  @P1 IMAD.X R67, R167, 0x1, R67, P3 ;  /* 0x00000001a7431824 */ /* 0x000fe200018e0643 */
[----:B------:R-:W2:Y:S04]  /*1a60*/  LDG.E.64 R146, desc[UR4][R146.64] ;  /* 0x0000000492927981 */ /* 0x000ea8000c1e1b00 */
[----:B------:R0:W5:Y:S01]  /*1a70*/  LDG.E R177, desc[UR4][R154.64] ;  /* 0x000000049ab17981 */ /* 0x000162000c1e1900 */
[----:B------:R-:W-:-:S03]  /*1a80*/  @P1 IADD3.X R65, R188, R65, RZ, P4, !PT ;  /* 0x00000041bc411210 */ /* 0x000fc600027fe4ff */
[----:B------:R1:W5:Y:S04]  /*1a90*/  @P1 LDG.E R0, desc[UR4][R66.64] ;  /* 0x0000000442001981 */ /* 0x000368000c1e1900 */
[----:B------:R1:W5:Y:S01]  /*1aa0*/  @P1 LDG.E R125, desc[UR4][R64.64] ;  /* 0x00000004407d1981 */ /* 0x000362000c1e1900 */
[----:B0-----:R-:W-:-:S03]  /*1ab0*/  @P0 LEA R154, P3, R169, R144, 0x4 ;  /* 0x00000090a99a0211 */ /* 0x001fc600078620ff */
[----:B------:R-:W3:Y:S01]  /*1ac0*/  LDG.E.64 R150, desc[UR4][R150.64] ;  /* 0x0000000496967981 */ /* 0x000ee2000c1e1b00 */
[-C--:B------:R-:W-:Y:S02]  /*1ad0*/  @P0 LEA.HI.X R155, R169, R145.reuse, RZ, 0x4, P3 ;  /* 0x00000091a99b0211 */ /* 0x080fe400018f24ff */
[-C--:B-1----:R-:W-:Y:S01]  /*1ae0*/  @P0 LEA R66, P3, R170, R144.reuse, 0x4 ;  /* 0x00000090aa420211 */ /* 0x082fe200078620ff */
[----:B------:R-:W3:Y:S01]  /*1af0*/  LDG.E.128 R68, desc[UR4][R68.64] ;  /* 0x0000000444447981 */ /* 0x000ee2000c1e1d00 */
[----:B------:R-:W-:Y:S02]  /*1b00*/  @P0 LEA R64, P4, R168, R144, 0x4 ;  /* 0x00000090a8400211 */ /* 0x000fe400078820ff */
[-C--:B------:R-:W-:Y:S01]  /*1b10*/  @P0 LEA.HI.X R67, R170, R145.reuse, RZ, 0x4, P3 ;  /* 0x00000091aa430211 */ /* 0x080fe200018f24ff */
[----:B------:R0:W5:Y:S01]  /*1b20*/  @P0 LDG.E.128 R76, desc[UR4][R154.64] ;  /* 0x000000049a4c0981 */ /* 0x000162000c1e1d00 */
[----:B------:R-:W-:-:S03]  /*1b30*/  @P0 LEA.HI.X R65, R168, R145, RZ, 0x4, P4 ;  /* 0x00000091a8410211 */ /* 0x000fc600020f24ff */
[----:B------:R1:W5:Y:S01]  /*1b40*/  @P0 LDG.E.128 R80, desc[UR4][R66.64] ;  /* 0x0000000442500981 */ /* 0x000362000c1e1d00 */
[----:B------:R-:W-:-:S03]  /*1b50*/  LOP3.LUT P2, RZ, R156, 0xff, RZ, 0xc0, !PT ;  /* 0x000000ff9cff7812 */ /* 0x000fc6000784c0ff */
[----:B------:R1:W5:Y:S01]  /*1b60*/  @P0 LDG.E.128 R84, desc[UR4][R64.64] ;  /* 0x0000000440540981 */ /* 0x000362000c1e1d00 */
[----:B0-----:R-:W-:Y:S02]  /*1b70*/  IADD3 R154, P3, R184, UR14, RZ ;  /* 0x0000000eb89a7c10 */ /* 0x001fe4000ff7e0ff */
[-C--:B-1----:R-:W-:Y:S02]  /*1b80*/  @P0 LEA R66, P5, R141, R144.reuse, 0x4 ;  /* 0x000000908d420211 */ /* 0x082fe400078a20ff */
[----:B------:R-:W-:Y:S02]  /*1b90*/  IADD3.X R155, R157, UR15, RZ, P3, !PT ;  /* 0x0000000f9d9b7c10 */ /* 0x000fe40009ffe4ff */
[----:B------:R-:W-:Y:S02]  /*1ba0*/  @P0 LEA.HI.X R67, R141, R145, RZ, 0x4, P5 ;  /* 0x000000918d430211 */ /* 0x000fe400028f24ff */
[-C--:B------:R-:W-:Y:S01]  /*1bb0*/  @P0 LEA R64, P3, R121, R144.reuse, 0x4 ;  /* 0x0000009079400211 */ /* 0x080fe200078620ff */
[----:B------:R-:W5:Y:S01]  /*1bc0*/  LDG.E R184, desc[UR4][R154.64] ;  /* 0x000000049ab87981 */ /* 0x000f62000c1e1900 */
[----:B------:R-:W-:-:S02]  /*1bd0*/  @P0 LEA R156, P4, R143, R144, 0x4 ;  /* 0x000000908f9c0211 */ /* 0x000fc400078820ff */
[-C--:B------:R-:W-:Y:S01]  /*1be0*/  @P0 LEA.HI.X R65, R121, R145.reuse, RZ, 0x4, P3 ;  /* 0x0000009179410211 */ /* 0x080fe200018f24ff */
[----:B------:R0:W5:Y:S01]  /*1bf0*/  @P0 LDG.E.128 R92, desc[UR4][R66.64] ;  /* 0x00000004425c0981 */ /* 0x000162000c1e1d00 */
[----:B------:R-:W-:-:S03]  /*1c00*/  @P0 LEA.HI.X R157, R143, R145, RZ, 0x4, P4 ;  /* 0x000000918f9d0211 */ /* 0x000fc600020f24ff */
[----:B------:R1:W5:Y:S04]  /*1c10*/  @P0 LDG.E.128 R96, desc[UR4][R64.64] ;  /* 0x0000000440600981 */ /* 0x000368000c1e1d00 */
[----:B------:R1:W5:Y:S01]  /*1c20*/  @P0 LDG.E.128 R88, desc[UR4][R156.64] ;  /* 0x000000049c580981 */ /* 0x000362000c1e1d00 */
[----:B0-----:R-:W-:Y:S02]  /*1c30*/  IADD3 R66, P3, R158, UR14, RZ ;  /* 0x0000000e9e427c10 */ /* 0x001fe4000ff7e0ff */
[----:B------:R-:W-:Y:S02]  /*1c40*/  IADD3 R158, P4, R186, UR14, RZ ;  /* 0x0000000eba9e7c10 */ /* 0x000fe4000ff9e0ff */
[----:B------:R-:W-:Y:S02]  /*1c50*/  IADD3.X R67, R159, UR15, RZ, P3, !PT ;  /* 0x0000000f9f437c10 */ /* 0x000fe40009ffe4ff */
[----:B------:R-:W-:-:S02]  /*1c60*/  IADD3.X R159, R166, UR15, RZ, P4, !PT ;  /* 0x0000000fa69f7c10 */ /* 0x000fc4000a7fe4ff */
[----:B------:R-:W-:Y:S02]  /*1c70*/  IADD3 R160, P3, R160, UR14, RZ ;  /* 0x0000000ea0a07c10 */ /* 0x000fe4000ff7e0ff */
[----:B-1----:R-:W-:Y:S01]  /*1c80*/  LEA R64, P5, R141, UR12, 0x4 ;  /* 0x0000000c8d407c11 */ /* 0x002fe2000f8a20ff */
[----:B------:R0:W5:Y:S01]  /*1c90*/  LDG.E R186, desc[UR4][R158.64] ;  /* 0x000000049eba7981 */ /* 0x000162000c1e1900 */
[----:B------:R-:W-:Y:S02]  /*1ca0*/  IADD3.X R161, R161, UR15, RZ, P3, !PT ;  /* 0x0000000fa1a17c10 */ /* 0x000fe40009ffe4ff */
[C---:B------:R-:W-:Y:S01]  /*1cb0*/  LEA.HI.X R65, R141.reuse, UR13, RZ, 0x4, P5 ;  /* 0x0000000d8d417c11 */ /* 0x040fe2000a8f24ff */
[----:B------:R-:W-:Y:S01]  /*1cc0*/  IMAD.WIDE.U32 R156, R141, 0x8, R206 ;  /* 0x000000088d9c7825 */ /* 0x000fe200078e00ce */
[----:B------:R-:W5:Y:S01]  /*1cd0*/  LDG.E R187, desc[UR4][R66.64] ;  /* 0x0000000442bb7981 */ /* 0x000f62000c1e1900 */
[----:B0-----:R-:W-:Y:S02]  /*1ce0*/  IADD3 R158, P3, R189, UR14, RZ ;  /* 0x0000000ebd9e7c10 */ /* 0x001fe4000ff7e0ff */
[----:B------:R-:W-:Y:S01]  /*1cf0*/  IMAD.WIDE.U32 R154, R141, 0x8, R196 ;  /* 0x000000088d9a7825 */ /* 0x000fe200078e00c4 */
[----:B------:R0:W5:Y:S01]  /*1d00*/  LDG.E R189, desc[UR4][R160.64] ;  /* 0x00000004a0bd7981 */ /* 0x000162000c1e1900 */
[----:B------:R-:W-:-:S02]  /*1d10*/  IADD3.X R159, R167, UR15, RZ, P3, !PT ;  /* 0x0000000fa79f7c10 */ /* 0x000fc40009ffe4ff */
[----:B------:R-:W-:Y:S01]  /*1d20*/  @P0 LEA R166, P4, R124, R144, 0x4 ;  /* 0x000000907ca60211 */ /* 0x000fe200078820ff */
[----:B------:R-:W3:Y:S04]  /*1d30*/  LDG.E.64 R156, desc[UR4][R156.64] ;  /* 0x000000049c9c7981 */ /* 0x000ee8000c1e1b00 */
[----:B------:R-:W3:Y:S01]  /*1d40*/  LDG.E.64 R154, desc[UR4][R154.64] ;  /* 0x000000049a9a7981 */ /* 0x000ee2000c1e1b00 */
[----:B0-----:R-:W-:-:S03]  /*1d50*/  IADD3 R160, P5, R190, UR14, RZ ;  /* 0x0000000ebea07c10 */ /* 0x001fc6000ffbe0ff */
[----:B------:R0:W5:Y:S01]  /*1d60*/  LDG.E R190, desc[UR4][R158.64] ;  /* 0x000000049ebe7981 */ /* 0x000162000c1e1900 */
[----:B------:R-:W-:-:S03]  /*1d70*/  @P0 LEA.HI.X R167, R124, R145, RZ, 0x4, P4 ;  /* 0x000000917ca70211 */ /* 0x000fc600020f24ff */
[----:B------:R-:W3:Y:S04]  /*1d80*/  LDG.E.128 R64, desc[UR4][R64.64] ;  /* 0x0000000440407981 */ /* 0x000ee8000c1e1d00 */
[----:B------:R1:W5:Y:S01]  /*1d90*/  @P0 LDG.E.128 R100, desc[UR4][R166.64] ;  /* 0x00000004a6640981 */ /* 0x000362000c1e1d00 */
[----:B0-----:R-:W-:Y:S02]  /*1da0*/  MOV R158, R56 ;  /* 0x00000038009e7202 */ /* 0x001fe40000000f00 */
[----:B------:R-:W-:-:S05]  /*1db0*/  MOV R56, R58 ;  /* 0x0000003a00387202 */ /* 0x000fca0000000f00 */
[----:B------:R-:W-:-:S05]  /*1dc0*/  HADD2.F32 R56, -RZ, R56.H0_H0 ;  /* 0x20000038ff387230 */ /* 0x000fca0000004100 */
[----:B-1----:R-:W-:Y:S02]  /*1dd0*/  FMUL.FTZ R167, R199, R56 ;  /* 0x00000038c7a77220 */ /* 0x002fe40000410000 */
[----:B------:R-:W4:Y:S01]  /*1de0*/  LDL R199, [R1+0xc0] ;  /* 0x0000c00001c77983 */ /* 0x000f220000100800 */
[----:B------:R-:W-:Y:S01]  /*1df0*/  HADD2.F32 R158, -RZ, R158.H0_H0 ;  /* 0x2000009eff9e7230 */ /* 0x000fe20000004100 */
[----:B------:R-:W-:Y:S02]  /*1e00*/  IADD3.X R161, R188, UR15, RZ, P5, !PT ;  /* 0x0000000fbca17c10 */ /* 0x000fe4000affe4ff */
[----:B------:R-:W-:Y:S02]  /*1e10*/  ISETP.NE.AND P5, PT, RZ, UR9, PT ;  /* 0x00000009ff007c0c */ /* 0x000fe4000bfa5270 */
[----:B------:R-:W-:Y:S01]  /*1e20*/  FFMA.FTZ R167, R198, R158, R167 ;  /* 0x0000009ec6a77223 */ /* 0x000fe200000100a7 */
[----:B------:R-:W-:Y:S01]  /*1e30*/  SHF.R.U64 R58, R58, 0x10, R59 ;  /* 0x000000103a3a7819 */ /* 0x000fe2000000123b */
[----:B------:R-:W2:Y:S01]  /*1e40*/  LDL R198, [R1+0xc4] ;  /* 0x0000c40001c67983 */ /* 0x000ea20000100800 */
[----:B------:R-:W-:-:S03]  /*1e50*/  FSEL R202, R185, RZ, !P5 ;  /* 0x000000ffb9ca7208 */ /* 0x000fc60006800000 */
[----:B------:R0:W5:Y:S02]  /*1e60*/  LDG.E R188, desc[UR4][R160.64] ;  /* 0x00000004a0bc7981 */ /* 0x000164000c1e1900 */
[--C-:B------:R-:W-:Y:S01]  /*1e70*/  FADD.FTZ R104, R104, -R202.reuse ;  /* 0x800000ca68687221 */ /* 0x100fe20000010000 */
[----:B------:R-:W-:-:S03]  /*1e80*/  FADD.FTZ R105, R105, -R202 ;  /* 0x800000ca69697221 */ /* 0x000fc60000010000 */
[C---:B------:R-:W-:Y:S01]  /*1e90*/  FMUL.FTZ R166, R142.reuse, R104 ;  /* 0x000000688ea67220 */ /* 0x040fe20000410000 */
[----:B------:R-:W-:Y:S02]  /*1ea0*/  HADD2.F32 R104, -RZ, R58.H0_H0 ;  /* 0x2000003aff687230 */ /* 0x000fe40000004100 */
[----:B------:R-:W-:Y:S01]  /*1eb0*/  FMUL.FTZ R185, R142, R105 ;  /* 0x000000698eb97220 */ /* 0x000fe20000410000 */
[----:B------:R-:W-:Y:S02]  /*1ec0*/  FADD.FTZ R106, R106, -R202 ;  /* 0x800000ca6a6a7221 */ /* 0x000fe40000010000 */
[-C--:B------:R-:W-:Y:S01]  /*1ed0*/  FMUL.FTZ R105, R204, R104.reuse ;  /* 0x00000068cc697220 */ /* 0x080fe20000410000 */
[----:B------:R-:W-:Y:S01]  /*1ee0*/  FADD.FTZ R183, R104, R183 ;  /* 0x000000b768b77221 */ /* 0x000fe20000010000 */
[C---:B------:R-:W-:Y:S01]  /*1ef0*/  FFMA.FTZ R3, R185.reuse, R104, R3 ;  /* 0x00000068b9037223 */ /* 0x040fe20000010003 */
[----:B------:R-:W-:Y:S02]  /*1f00*/  HADD2.F32 R104, -RZ, R193.H0_H0 ;  /* 0x200000c1ff687230 */ /* 0x000fe40000004100 */
[----:B------:R-:W-:Y:S01]  /*1f10*/  FMUL.FTZ R193, R142, R106 ;  /* 0x0000006a8ec17220 */ /* 0x000fe20000410000 */
[-C--:B------:R-:W-:Y:S01]  /*1f20*/  FFMA.FTZ R37, R185, R191.reuse, R37 ;  /* 0x000000bfb9257223 */ /* 0x080fe20000010025 */
[----:B------:R-:W-:Y:S01]  /*1f30*/  FFMA.FTZ R191, R203, R191, R105 ;  /* 0x000000bfcbbf7223 */ /* 0x000fe20000010069 */
[-C--:B------:R-:W-:Y:S01]  /*1f40*/  FMUL.FTZ R105, R201, R104.reuse ;  /* 0x00000068c9697220 */ /* 0x080fe20000410000 */
[----:B------:R-:W-:Y:S01]  /*1f50*/  FADD.FTZ R180, R104, R180 ;  /* 0x000000b468b47221 */ /* 0x000fe20000010000 */
[----:B------:R-:W-:Y:S01]  /*1f60*/  FFMA.FTZ R6, R193, R104, R6 ;  /* 0x00000068c1067223 */ /* 0x000fe20000010006 */
[----:B------:R-:W-:-:S02]  /*1f70*/  HADD2.F32 R104, -RZ, R195.H0_H0 ;  /* 0x200000c3ff687230 */ /* 0x000fc40000004100 */
[----:B------:R-:W-:Y:S01]  /*1f80*/  FADD.FTZ R107, R107, -R202 ;  /* 0x800000ca6b6b7221 */ /* 0x000fe20000010000 */
[-C--:B------:R-:W-:Y:S01]  /*1f90*/  FFMA.FTZ R34, R193, R192.reuse, R34 ;  /* 0x000000c0c1227223 */ /* 0x080fe20000010022 */
[----:B------:R-:W-:Y:S01]  /*1fa0*/  FFMA.FTZ R192, R200, R192, R105 ;  /* 0x000000c0c8c07223 */ /* 0x000fe20000010069 */
[----:B------:R-:W-:Y:S02]  /*1fb0*/  IMAD.MOV.U32 R201, RZ, RZ, R165 ;  /* 0x000000ffffc97224 */ /* 0x000fe400078e00a5 */
[----:B------:R-:W-:Y:S01]  /*1fc0*/  FMUL.FTZ R195, R142, R107 ;  /* 0x0000006b8ec37220 */ /* 0x000fe20000410000 */
[----:B------:R-:W-:Y:S01]  /*1fd0*/  MOV R107, R164 ;  /* 0x000000a4006b7202 */ /* 0x000fe20000000f00 */
[----:B0-----:R-:W-:Y:S01]  /*1fe0*/  IMAD.WIDE.U32 R160, R121, 0x8, R206 ;  /* 0x0000000879a07825 */ /* 0x001fe200078e00ce */
[----:B------:R-:W-:-:S03]  /*1ff0*/  SHF.R.U32.HI R204, RZ, 0x10, R165 ;  /* 0x00000010ffcc7819 */ /* 0x000fc600000116a5 */
[----:B----4-:R-:W-:Y:S01]  /*2000*/  FMUL.FTZ R105, R199, R104 ;  /* 0x00000068c7697220 */ /* 0x010fe20000410000 */
[----:B------:R-:W-:Y:S01]  /*2010*/  SHF.R.U64 R199, R164, 0x10, R165 ;  /* 0x00000010a4c77819 */ /* 0x000fe200000012a5 */
[----:B------:R-:W-:-:S04]  /*2020*/  IMAD.WIDE.U32 R164, R124, 0x8, R206 ;  /* 0x000000087ca47825 */ /* 0x000fc800078e00ce */
[----:B------:R-:W-:Y:S01]  /*2030*/  FFMA.FTZ R35, R195, R194, R35 ;  /* 0x000000c2c3237223 */ /* 0x000fe20000010023 */
[----:B------:R-:W4:Y:S01]  /*2040*/  LDL R207, [R1+0xa0] ;  /* 0x0000a00001cf7983 */ /* 0x000f220000100800 */
[----:B------:R-:W-:Y:S01]  /*2050*/  FADD.FTZ R116, R158, R116 ;  /* 0x000000749e747221 */ /* 0x000fe20000010000 */
[----:B------:R-:W-:Y:S01]  /*2060*/  FFMA.FTZ R36, R166, R158, R36 ;  /* 0x0000009ea6247223 */ /* 0x000fe20000010024 */
[----:B------:R-:W-:Y:S02]  /*2070*/  IMAD.MOV.U32 R106, RZ, RZ, R162 ;  /* 0x000000ffff6a7224 */ /* 0x000fe400078e00a2 */
[----:B--2---:R-:W-:Y:S01]  /*2080*/  FFMA.FTZ R194, R198, R194, R105 ;  /* 0x000000c2c6c27223 */ /* 0x004fe20000010069 */
[----:B------:R-:W-:Y:S01]  /*2090*/  SHF.R.U64 R198, R162, 0x10, R163 ;  /* 0x00000010a2c67819 */ /* 0x000fe200000012a3 */
[----:B------:R-:W-:Y:S01]  /*20a0*/  IMAD.WIDE.U32 R158, R121, 0x8, R196 ;  /* 0x00000008799e7825 */ /* 0x000fe200078e00c4 */
[----:B------:R-:W-:Y:S01]  /*20b0*/  MOV R200, R163 ;  /* 0x000000a300c87202 */ /* 0x000fe20000000f00 */
[----:B------:R-:W2:Y:S01]  /*20c0*/  LDL R206, [R1+0xa4] ;  /* 0x0000a40001ce7983 */ /* 0x000ea20000100800 */
[----:B------:R-:W-:Y:S01]  /*20d0*/  SHF.R.U32.HI R203, RZ, 0x10, R163 ;  /* 0x00000010ffcb7819 */ /* 0x000fe200000116a3 */
[----:B------:R-:W-:-:S04]  /*20e0*/  IMAD.WIDE.U32 R162, R124, 0x8, R196 ;  /* 0x000000087ca27825 */ /* 0x000fc800078e00c4 */
[C---:B------:R-:W-:Y:S01]  /*20f0*/  FADD.FTZ R196, -R202.reuse, R52 ;  /* 0x00000034cac47221 */ /* 0x040fe20000010100 */
[C---:B------:R-:W-:Y:S01]  /*2100*/  FADD.FTZ R53, -R202.reuse, R53 ;  /* 0x00000035ca357221 */ /* 0x040fe20000010100 */
[----:B------:R-:W-:Y:S01]  /*2110*/  FADD.FTZ R54, -R202, R54 ;  /* 0x00000036ca367221 */ /* 0x000fe20000010100 */
[----:B------:R-:W-:Y:S02]  /*2120*/  HADD2.F32 R52, -RZ, R107.H0_H0 ;  /* 0x2000006bff347230 */ /* 0x000fe40000004100 */
[----:B------:R-:W-:Y:S01]  /*2130*/  FMUL.FTZ R196, R142, R196 ;  /* 0x000000c48ec47220 */ /* 0x000fe20000410000 */
[----:B------:R-:W-:Y:S02]  /*2140*/  HADD2.F32 R198, -RZ, R198.H0_H0 ;  /* 0x200000c6ffc67230 */ /* 0x000fe40000004100 */
[----:B------:R-:W-:Y:S01]  /*2150*/  FADD.FTZ R55, -R202, R55 ;  /* 0x00000037ca377221 */ /* 0x000fe20000010100 */
[----:B------:R-:W-:Y:S02]  /*2160*/  HADD2.F32 R200, -RZ, R200.H0_H0 ;  /* 0x200000c8ffc87230 */ /* 0x000fe40000004100 */
[-C--:B------:R-:W-:Y:S01]  /*2170*/  FMUL.FTZ R205, R205, R52.reuse ;  /* 0x00000034cdcd7220 */ /* 0x080fe20000410000 */
[----:B------:R-:W-:Y:S01]  /*2180*/  FADD.FTZ R178, R52, R178 ;  /* 0x000000b234b27221 */ /* 0x000fe20000010000 */
[----:B------:R-:W-:Y:S01]  /*2190*/  FFMA.FTZ R172, R196, R52, R172 ;  /* 0x00000034c4ac7223 */ /* 0x000fe200000100ac */
[----:B------:R-:W-:-:S02]  /*21a0*/  HADD2.F32 R52, -RZ, R199.H0_H0 ;  /* 0x200000c7ff347230 */ /* 0x000fc40000004100 */
[----:B------:R-:W-:Y:S01]  /*21b0*/  FMUL.FTZ R199, R142, R53 ;  /* 0x000000358ec77220 */ /* 0x000fe20000410000 */
[----:B------:R-:W-:Y:S02]  /*21c0*/  HADD2.F32 R203, -RZ, R203.H0_H0 ;  /* 0x200000cbffcb7230 */ /* 0x000fe40000004100 */
[----:B------:R-:W-:Y:S01]  /*21d0*/  FADD.FTZ R72, -R202, R72 ;  /* 0x00000048ca487221 */ /* 0x000fe20000010100 */
[----:B------:R-:W-:Y:S02]  /*21e0*/  HADD2.F32 R197, -RZ, R106.H0_H0 ;  /* 0x2000006affc57230 */ /* 0x000fe40000004100 */
[-C--:B------:R-:W-:Y:S01]  /*21f0*/  FMUL.FTZ R53, R211, R52.reuse ;  /* 0x00000034d3357220 */ /* 0x080fe20000410000 */
[----:B------:R-:W-:Y:S01]  /*2200*/  FADD.FTZ R179, R52, R179 ;  /* 0x000000b334b37221 */ /* 0x000fe20000010000 */
[C---:B------:R-:W-:Y:S01]  /*2210*/  FFMA.FTZ R171, R199.reuse, R52, R171 ;  /* 0x00000034c7ab7223 */ /* 0x040fe200000100ab */
[----:B------:R-:W-:Y:S01]  /*2220*/  HADD2.F32 R52, -RZ, R201.H0_H0 ;  /* 0x200000c9ff347230 */ /* 0x000fe20000004100 */
[----:B------:R-:W2:Y:S01]  /*2230*/  LDL R211, [R1+0x98] ;  /* 0x0000980001d37983 */ /* 0x000ea20000100800 */
[----:B------:R-:W-:Y:S01]  /*2240*/  FADD.FTZ R113, R198, R113 ;  /* 0x00000071c6717221 */ /* 0x000fe20000010000 */
        /* <DEDUP_REMOVED lines=9> */
[----:B------:R-:W-:Y:S01]  /*22e0*/  HADD2.F32 R52, -RZ, R204.H0_H0 ;  /* 0x200000ccff347230 */ /* 0x000fe20000004100 */
[----:B------:R-:W2:Y:S01]  /*22f0*/  LDL R208, [R1+0x9c] ;  /* 0x00009c0001d07983 */ /* 0x000ea20000100800 */
[----:B------:R-:W-:Y:S01]  /*2300*/  FADD.FTZ R111, R203, R111 ;  /* 0x0000006fcb6f7221 */ /* 0x000fe20000010000 */
[----:B------:R-:W-:Y:S01]  /*2310*/  SHF.R.U64 R54, R146, 0x10, R147 ;  /* 0x0000001092367819 */ /* 0x000fe20000001293 */
[----:B------:R-:W-:Y:S01]  /*2320*/  FADD.FTZ R112, R197, R112 ;  /* 0x00000070c5707221 */ /* 0x000fe20000010000 */
[----:B------:R-:W-:Y:S01]  /*2330*/  FFMA.FTZ R32, R196, R197, R32 ;  /* 0x000000c5c4207223 */ /* 0x000fe20000010020 */
[----:B------:R-:W2:Y:S04]  /*2340*/  LDL R209, [R1+0x88] ;  /* 0x0000880001d17983 */ /* 0x000ea80000100800 */
[----:B------:R-:W2:Y:S01]  /*2350*/  LDL R210, [R1+0x94] ;  /* 0x0000940001d27983 */ /* 0x000ea20000100800 */
[C---:B------:R-:W-:Y:S01]  /*2360*/  FADD.FTZ R73, -R202.reuse, R73 ;  /* 0x00000049ca497221 */ /* 0x040fe20000010100 */
[C---:B------:R-:W-:Y:S01]  /*2370*/  FADD.FTZ R74, -R202.reuse, R74 ;  /* 0x0000004aca4a7221 */ /* 0x040fe20000010100 */
[C---:B------:R-:W-:Y:S01]  /*2380*/  FADD.FTZ R75, -R202.reuse, R75 ;  /* 0x0000004bca4b7221 */ /* 0x040fe20000010100 */
        /* <DEDUP_REMOVED lines=17> */
[----:B------:R-:W-:-:S04]  /*24a0*/  FMUL.FTZ R204, R142, R55 ;  /* 0x000000378ecc7220 */ /* 0x000fc80000410000 */
[-C--:B------:R-:W-:Y:S01]  /*24b0*/  FFMA.FTZ R31, R204, R203.reuse, R31 ;  /* 0x000000cbcc1f7223 */ /* 0x080fe2000001001f */
[----:B--2---:R-:W-:Y:S01]  /*24c0*/  FFMA.FTZ R203, R206, R203, R53 ;  /* 0x000000cbcecb7223 */ /* 0x004fe20000010035 */
[----:B------:R-:W-:Y:S02]  /*24d0*/  IMAD.MOV.U32 R206, RZ, RZ, R148 ;  /* 0x000000ffffce7224 */ /* 0x000fe400078e0094 */
[----:B------:R-:W-:Y:S01]  /*24e0*/  FADD.FTZ R176, R52, R176 ;  /* 0x000000b034b07221 */ /* 0x000fe20000010000 */
[----:B------:R-:W-:Y:S01]  /*24f0*/  FFMA.FTZ R173, R204, R52, R173 ;  /* 0x00000034ccad7223 */ /* 0x000fe200000100ad */
[----:B------:R-:W-:Y:S02]  /*2500*/  MOV R52, R147 ;  /* 0x0000009300347202 */ /* 0x000fe40000000f00 */
[----:B------:R-:W-:Y:S02]  /*2510*/  SHF.R.U32.HI R53, RZ, 0x10, R147 ;  /* 0x00000010ff357819 */ /* 0x000fe40000011693 */
[----:B------:R-:W-:Y:S01]  /*2520*/  SHF.R.U64 R147, R148, 0x10, R149 ;  /* 0x0000001094937819 */ /* 0x000fe20000001295 */
[----:B------:R-:W-:-:S02]  /*2530*/  HADD2.F32 R148, -RZ, R206.H0_H0 ;  /* 0x200000ceff947230 */ /* 0x000fc40000004100 */
[----:B------:R-:W-:Y:S01]  /*2540*/  FFMA.FTZ R197, R212, R197, R205 ;  /* 0x000000c5d4c57223 */ /* 0x000fe200000100cd */
[----:B------:R-:W-:Y:S01]  /*2550*/  MOV R205, R146 ;  /* 0x0000009200cd7202 */ /* 0x000fe20000000f00 */
[----:B------:R-:W-:Y:S01]  /*2560*/  FMUL.FTZ R206, R142, R72 ;  /* 0x000000488ece7220 */ /* 0x000fe20000410000 */
[----:B------:R-:W2:Y:S01]  /*2570*/  LDL R212, [R1+0x8c] ;  /* 0x00008c0001d47983 */ /* 0x000ea20000100800 */
[----:B------:R-:W-:Y:S02]  /*2580*/  MOV R55, R149 ;  /* 0x0000009500377202 */ /* 0x000fe40000000f00 */
[----:B------:R-:W-:Y:S01]  /*2590*/  HADD2.F32 R205, -RZ, R205.H0_H0 ;  /* 0x200000cdffcd7230 */ /* 0x000fe20000004100 */
[----:B------:R-:W-:Y:S02]  /*25a0*/  SHF.R.U32.HI R146, RZ, 0x10, R149 ;  /* 0x00000010ff927819 */ /* 0x000fe40000011695 */
[----:B------:R-:W3:Y:S01]  /*25b0*/  LDL R149, [R1+0x84] ;  /* 0x0000840001957983 */ /* 0x000ee20000100800 */
[----:B------:R-:W-:-:S03]  /*25c0*/  FMUL.FTZ R72, R211, R148 ;  /* 0x00000094d3487220 */ /* 0x000fc60000410000 */
[----:B------:R-:W3:Y:S01]  /*25d0*/  LDL R211, [R1+0x80] ;  /* 0x0000800001d37983 */ /* 0x000ee20000100800 */
[----:B------:R-:W-:Y:S01]  /*25e0*/  FADD.FTZ R108, R205, R108 ;  /* 0x0000006ccd6c7221 */ /* 0x000fe20000010000 */
[-C--:B------:R-:W-:Y:S01]  /*25f0*/  FFMA.FTZ R28, R206, R205.reuse, R28 ;  /* 0x000000cdce1c7223 */ /* 0x080fe2000001001c */
[----:B------:R-:W-:Y:S02]  /*2600*/  HADD2.F32 R147, -RZ, R147.H0_H0 ;  /* 0x20000093ff937230 */ /* 0x000fe40000004100 */
[----:B------:R-:W-:Y:S01]  /*2610*/  FADD.FTZ R222, R148, R222 ;  /* 0x000000de94de7221 */ /* 0x000fe20000010000 */
[----:B------:R-:W-:Y:S02]  /*2620*/  FFMA.FTZ R214, R206, R148, R214 ;  /* 0x00000094ced67223 */ /* 0x000fe400000100d6 */
[----:B------:R-:W3:Y:S01]  /*2630*/  LDL R148, [R1+0x78] ;  /* 0x0000780001947983 */ /* 0x000ee20000100800 */
[----:B------:R-:W-:Y:S01]  /*2640*/  FFMA.FTZ R205, R208, R205, R72 ;  /* 0x000000cdd0cd7223 */ /* 0x000fe20000010048 */
[----:B------:R-:W-:Y:S01]  /*2650*/  FMUL.FTZ R208, R142, R73 ;  /* 0x000000498ed07220 */ /* 0x000fe20000410000 */
[----:B------:R-:W-:-:S03]  /*2660*/  FADD.FTZ R224, R147, R224 ;  /* 0x000000e093e07221 */ /* 0x000fc60000010000 */
[-C--:B------:R-:W-:Y:S01]  /*2670*/  FFMA.FTZ R213, R208, R147.reuse, R213 ;  /* 0x00000093d0d57223 */ /* 0x080fe200000100d5 */
[----:B----4-:R-:W-:Y:S02]  /*2680*/  FMUL.FTZ R207, R207, R147 ;  /* 0x00000093cfcf7220 */ /* 0x010fe40000410000 */
[----:B------:R-:W4:Y:S01]  /*2690*/  LDL R147, [R1+0x7c] ;  /* 0x00007c0001937983 */ /* 0x000f220000100800 */
[----:B------:R-:W-:Y:S02]  /*26a0*/  HADD2.F32 R55, -RZ, R55.H0_H0 ;  /* 0x20000037ff377230 */ /* 0x000fe40000004100 */
[----:B------:R-:W-:Y:S02]  /*26b0*/  HADD2.F32 R54, -RZ, R54.H0_H0 ;  /* 0x20000036ff367230 */ /* 0x000fe40000004100 */
[----:B------:R-:W-:Y:S02]  /*26c0*/  HADD2.F32 R52, -RZ, R52.H0_H0 ;  /* 0x20000034ff347230 */ /* 0x000fe40000004100 */
[----:B------:R-:W-:Y:S01]  /*26d0*/  FMUL.FTZ R209, R209, R55 ;  /* 0x00000037d1d17220 */ /* 0x000fe20000410000 */
[----:B------:R-:W-:-:S02]  /*26e0*/  HADD2.F32 R146, -RZ, R146.H0_H0 ;  /* 0x20000092ff927230 */ /* 0x000fc40000004100 */
[----:B------:R-:W-:Y:S01]  /*26f0*/  FFMA.FTZ R207, R210, R54, R207 ;  /* 0x00000036d2cf7223 */ /* 0x000fe200000100cf */
[----:B------:R-:W-:Y:S01]  /*2700*/  FMUL.FTZ R210, R142, R74 ;  /* 0x0000004a8ed27220 */ /* 0x000fe20000410000 */
[----:B------:R-:W-:Y:S01]  /*2710*/  HADD2.F32 R53, -RZ, R53.H0_H0 ;  /* 0x20000035ff357230 */ /* 0x000fe20000004100 */
[----:B------:R-:W-:Y:S01]  /*2720*/  MOV R74, R152 ;  /* 0x00000098004a7202 */ /* 0x000fe20000000f00 */
[----:B------:R-:W-:Y:S01]  /*2730*/  FADD.FTZ R221, R146, R221 ;  /* 0x000000dd92dd7221 */ /* 0x000fe20000010000 */
[----:B------:R-:W-:Y:S01]  /*2740*/  MOV R72, R150 ;  /* 0x0000009600487202 */ /* 0x000fe20000000f00 */
[----:B--2---:R-:W-:Y:S01]  /*2750*/  FFMA.FTZ R209, R212, R52, R209 ;  /* 0x00000034d4d17223 */ /* 0x004fe200000100d1 */
[----:B------:R-:W-:Y:S01]  /*2760*/  FMUL.FTZ R212, R142, R75 ;  /* 0x0000004b8ed47220 */ /* 0x000fe20000410000 */
[----:B------:R-:W-:-:S03]  /*2770*/  HADD2.F32 R74, -RZ, R74.H0_H0 ;  /* 0x2000004aff4a7230 */ /* 0x000fc60000004100 */
[-C--:B------:R-:W-:Y:S01]  /*2780*/  FFMA.FTZ R215, R212, R146.reuse, R215 ;  /* 0x00000092d4d77223 */ /* 0x080fe200000100d7 */
[----:B---3--:R-:W-:Y:S01]  /*2790*/  FMUL.FTZ R211, R211, R146 ;  /* 0x00000092d3d37220 */ /* 0x008fe20000410000 */
[----:B------:R-:W-:-:S03]  /*27a0*/  FADD.FTZ R146, -R202, R68 ;  /* 0x00000044ca927221 */ /* 0x000fc60000010100 */
[----:B------:R-:W-:Y:S02]  /*27b0*/  FFMA.FTZ R211, R149, R53, R211 ;  /* 0x0000003595d37223 */ /* 0x000fe400000100d3 */
[----:B------:R-:W2:Y:S01]  /*27c0*/  LDL R149, [R1+0x6c] ;  /* 0x00006c0001957983 */ /* 0x000ea20000100800 */
[----:B------:R-:W-:Y:S02]  /*27d0*/  HADD2.F32 R68, -RZ, R72.H0_H0 ;  /* 0x20000048ff447230 */ /* 0x000fe40000004100 */
        /* <DEDUP_REMOVED lines=8> */
[----:B------:R-:W3:Y:S02]  /*2860*/  LDL R152, [R1+0x5c] ;  /* 0x00005c0001987983 */ /* 0x000ee40000100800 */
[----:B------:R-:W-:-:S02]  /*2870*/  HADD2.F32 R74, -RZ, R73.H0_H0 ;  /* 0x20000049ff4a7230 */ /* 0x000fc40000004100 */
[----:B------:R-:W-:-:S03]  /*2880*/  FMUL.FTZ R73, R142, R69 ;  /* 0x000000458e497220 */ /* 0x000fc60000410000 */
[----:B------:R-:W-:Y:S02]  /*2890*/  FMUL.FTZ R69, R237, R74 ;  /* 0x0000004aed457220 */ /* 0x000fe40000410000 */
[----:B------:R-:W3:Y:S01]  /*28a0*/  LDL R237, [R1+0x58] ;  /* 0x0000580001ed7983 */ /* 0x000ee20000100800 */
[----:B----4-:R-:W-:-:S03]  /*28b0*/  FFMA.FTZ R68, R147, R68, R146 ;  /* 0x0000004493447223 */ /* 0x010fc60000010092 */
[----:B------:R-:W4:Y:S01]  /*28c0*/  LDL R147, [R1+0x64] ;  /* 0x0000640001937983 */ /* 0x000f220000100800 */
[----:B------:R-:W-:Y:S01]  /*28d0*/  FADD.FTZ R220, R55, R220 ;  /* 0x000000dc37dc7221 */ /* 0x000fe20000010000 */
[----:B------:R-:W-:Y:S01]  /*28e0*/  FFMA.FTZ R216, R210, R55, R216 ;  /* 0x00000037d2d87223 */ /* 0x000fe200000100d8 */
[----:B------:R-:W-:Y:S01]  /*28f0*/  MOV R55, R153 ;  /* 0x0000009900377202 */ /* 0x000fe20000000f00 */
[----:B------:R-:W-:Y:S01]  /*2900*/  FADD.FTZ R50, R52, R50 ;  /* 0x0000003234327221 */ /* 0x000fe20000010000 */
[----:B------:R-:W-:Y:S01]  /*2910*/  FFMA.FTZ R26, R210, R52, R26 ;  /* 0x00000034d21a7223 */ /* 0x000fe2000001001a */
[----:B------:R-:W-:Y:S02]  /*2920*/  IMAD.MOV.U32 R52, RZ, RZ, R151 ;  /* 0x000000ffff347224 */ /* 0x000fe400078e0097 */
[----:B------:R-:W-:Y:S02]  /*2930*/  HADD2.F32 R55, -RZ, R55.H0_H0 ;  /* 0x20000037ff377230 */ /* 0x000fe40000004100 */
[----:B------:R-:W-:Y:S01]  /*2940*/  FADD.FTZ R238, R74, R238 ;  /* 0x000000ee4aee7221 */ /* 0x000fe20000010000 */
[----:B------:R-:W-:Y:S01]  /*2950*/  FFMA.FTZ R217, R73, R74, R217 ;  /* 0x0000004a49d97223 */ /* 0x000fe200000100d9 */
[----:B------:R-:W-:-:S02]  /*2960*/  HADD2.F32 R52, -RZ, R52.H0_H0 ;  /* 0x20000034ff347230 */ /* 0x000fc40000004100 */
[----:B------:R-:W-:Y:S01]  /*2970*/  FMUL.FTZ R74, R142, R70 ;  /* 0x000000468e4a7220 */ /* 0x000fe20000410000 */
[----:B------:R-:W-:Y:S01]  /*2980*/  SHF.R.U32.HI R75, RZ, 0x10, R153 ;  /* 0x00000010ff4b7819 */ /* 0x000fe20000011699 */
[----:B------:R-:W-:Y:S01]  /*2990*/  FMUL.FTZ R70, R223, R55 ;  /* 0x00000037df467220 */ /* 0x000fe20000410000 */
[----:B------:R-:W-:Y:S01]  /*29a0*/  FADD.FTZ R51, R53, R51 ;  /* 0x0000003335337221 */ /* 0x000fe20000010000 */
[----:B------:R-:W-:Y:S01]  /*29b0*/  FFMA.FTZ R27, R212, R53, R27 ;  /* 0x00000035d41b7223 */ /* 0x000fe2000001001b */
[----:B------:R-:W-:Y:S01]  /*29c0*/  SHF.R.U32.HI R53, RZ, 0x10, R151 ;  /* 0x00000010ff357819 */ /* 0x000fe20000011697 */
[----:B------:R-:W-:Y:S01]  /*29d0*/  FADD.FTZ R46, R52, R46 ;  /* 0x0000002e342e7221 */ /* 0x000fe20000010000 */
[----:B------:R-:W-:Y:S01]  /*29e0*/  FFMA.FTZ R22, R74, R52, R22 ;  /* 0x000000344a167223 */ /* 0x000fe20000010016 */
[----:B------:R-:W-:Y:S01]  /*29f0*/  FADD.FTZ R109, R54, R109 ;  /* 0x0000006d366d7221 */ /* 0x000fe20000010000 */
[----:B------:R-:W-:Y:S01]  /*2a00*/  FFMA.FTZ R29, R208, R54, R29 ;  /* 0x00000036d01d7223 */ /* 0x000fe2000001001d */
[----:B------:R-:W-:Y:S01]  /*2a10*/  HADD2.F32 R53, -RZ, R53.H0_H0 ;  /* 0x20000035ff357230 */ /* 0x000fe20000004100 */
[----:B------:R-:W-:Y:S01]  /*2a20*/  SHF.R.U64 R54, R150, 0x10, R151 ;  /* 0x0000001096367819 */ /* 0x000fe20000001297 */
[----:B------:R-:W4:Y:S04]  /*2a30*/  LDL R153, [R1+0x48] ;  /* 0x0000480001997983 */ /* 0x000f280000100800 */
[----:B------:R-:W4:Y:S01]  /*2a40*/  LDL R151, [R1+0x50] ;  /* 0x0000500001977983 */ /* 0x000f220000100800 */
[----:B------:R-:W-:-:S03]  /*2a50*/  IMAD.MOV.U32 R146, RZ, RZ, R154 ;  /* 0x000000ffff927224 */ /* 0x000fc600078e009a */
[----:B------:R-:W4:Y:S01]  /*2a60*/  LDL R223, [R1+0x4c] ;  /* 0x00004c0001df7983 */ /* 0x000f220000100800 */
[----:B--2---:R-:W-:Y:S01]  /*2a70*/  FFMA.FTZ R70, R149, R52, R70 ;  /* 0x0000003495467223 */ /* 0x004fe20000010046 */
[----:B------:R-:W-:Y:S02]  /*2a80*/  HADD2.F32 R52, -RZ, R75.H0_H0 ;  /* 0x2000004bff347230 */ /* 0x000fe40000004100 */
[----:B------:R-:W-:-:S03]  /*2a90*/  FMUL.FTZ R75, R142, R71 ;  /* 0x000000478e4b7220 */ /* 0x000fc60000410000 */
[----:B---3--:R-:W-:Y:S01]  /*2aa0*/  FMUL.FTZ R71, R148, R52 ;  /* 0x0000003494477220 */ /* 0x008fe20000410000 */
[----:B------:R-:W-:Y:S02]  /*2ab0*/  HADD2.F32 R54, -RZ, R54.H0_H0 ;  /* 0x20000036ff367230 */ /* 0x000fe40000004100 */
[----:B------:R-:W-:-:S03]  /*2ac0*/  HADD2.F32 R146, -RZ, R146.H0_H0 ;  /* 0x20000092ff927230 */ /* 0x000fc60000004100 */
        /* <DEDUP_REMOVED lines=8> */
[----:B------:R-:W-:-:S05]  /*2b50*/  MOV R147, R156 ;  /* 0x0000009c00937202 */ /* 0x000fca0000000f00 */
[----:B------:R-:W-:Y:S02]  /*2b60*/  HADD2.F32 R150, -RZ, R147.H0_H0 ;  /* 0x20000093ff967230 */ /* 0x000fe40000004100 */
[----:B------:R-:W-:-:S03]  /*2b70*/  FMUL.FTZ R147, R142, R64 ;  /* 0x000000408e937220 */ /* 0x000fc60000410000 */
[----:B------:R-:W-:Y:S01]  /*2b80*/  FMUL.FTZ R64, R237, R150 ;  /* 0x00000096ed407220 */ /* 0x000fe20000410000 */
[-C--:B------:R-:W-:Y:S01]  /*2b90*/  FFMA.FTZ R20, R147, R146.reuse, R20 ;  /* 0x0000009293147223 */ /* 0x080fe20000010014 */
[----:B------:R-:W-:Y:S01]  /*2ba0*/  SHF.R.U64 R148, R156, 0x10, R157 ;  /* 0x000000109c947819 */ /* 0x000fe2000000129d */
[----:B------:R-:W-:Y:S01]  /*2bb0*/  FADD.FTZ R233, R55, R233 ;  /* 0x000000e937e97221 */ /* 0x000fe20000010000 */
[----:B------:R-:W-:Y:S01]  /*2bc0*/  FFMA.FTZ R146, R152, R146, R64 ;  /* 0x0000009298927223 */ /* 0x000fe20000010040 */
[----:B------:R-:W-:Y:S01]  /*2bd0*/  FFMA.FTZ R226, R74, R55, R226 ;  /* 0x000000374ae27223 */ /* 0x000fe200000100e2 */
[----:B------:R-:W4:Y:S01]  /*2be0*/  LDL R152, [R1+0x44] ;  /* 0x0000440001987983 */ /* 0x000f220000100800 */
[----:B------:R-:W-:Y:S02]  /*2bf0*/  IMAD.MOV.U32 R55, RZ, RZ, R157 ;  /* 0x000000ffff377224 */ /* 0x000fe400078e009d */
[----:B------:R-:W-:Y:S01]  /*2c00*/  FADD.FTZ R234, R52, R234 ;  /* 0x000000ea34ea7221 */ /* 0x000fe20000010000 */
[----:B------:R-:W-:Y:S01]  /*2c10*/  FFMA.FTZ R225, R75, R52, R225 ;  /* 0x000000344be17223 */ /* 0x000fe200000100e1 */
[----:B------:R-:W-:Y:S01]  /*2c20*/  FADD.FTZ R248, R150, R248 ;  /* 0x000000f896f87221 */ /* 0x000fe20000010000 */
[----:B------:R-:W-:Y:S01]  /*2c30*/  FFMA.FTZ R228, R147, R150, R228 ;  /* 0x0000009693e47223 */ /* 0x000fe200000100e4 */
[----:B------:R-:W-:Y:S01]  /*2c40*/  HADD2.F32 R148, -RZ, R148.H0_H0 ;  /* 0x20000094ff947230 */ /* 0x000fe20000004100 */
[----:B------:R-:W-:Y:S01]  /*2c50*/  MOV R52, R155 ;  /* 0x0000009b00347202 */ /* 0x000fe20000000f00 */
[----:B------:R-:W-:Y:S01]  /*2c60*/  FMUL.FTZ R150, R142, R65 ;  /* 0x000000418e967220 */ /* 0x000fe20000410000 */
[----:B------:R-:W-:Y:S01]  /*2c70*/  HADD2.F32 R55, -RZ, R55.H0_H0 ;  /* 0x20000037ff377230 */ /* 0x000fe20000004100 */
[----:B------:R-:W-:Y:S01]  /*2c80*/  LEA R56, P3, R121, UR12, 0x4 ;  /* 0x0000000c79387c11 */ /* 0x000fe2000f8620ff */
[-C--:B------:R-:W-:Y:S01]  /*2c90*/  FMUL.FTZ R151, R151, R148.reuse ;  /* 0x0000009497977220 */ /* 0x080fe20000410000 */
[----:B------:R-:W-:Y:S01]  /*2ca0*/  FADD.FTZ R249, R148, R249 ;  /* 0x000000f994f97221 */ /* 0x000fe20000010000 */
[----:B------:R-:W-:Y:S01]  /*2cb0*/  FFMA.FTZ R227, R150, R148, R227 ;  /* 0x0000009496e37223 */ /* 0x000fe200000100e3 */
[----:B------:R-:W-:-:S02]  /*2cc0*/  HADD2.F32 R52, -RZ, R52.H0_H0 ;  /* 0x20000034ff347230 */ /* 0x000fc40000004100 */
[----:B------:R-:W-:Y:S01]  /*2cd0*/  FMUL.FTZ R148, R142, R66 ;  /* 0x000000428e947220 */ /* 0x000fe20000410000 */
[----:B------:R-:W-:Y:S01]  /*2ce0*/  LEA.HI.X R57, R121, UR13, RZ, 0x4, P3 ;  /* 0x0000000d79397c11 */ /* 0x000fe200098f24ff */
[----:B------:R-:W-:Y:S01]  /*2cf0*/  FMUL.FTZ R66, R153, R55 ;  /* 0x0000003799427220 */ /* 0x000fe20000410000 */
[----:B------:R-:W-:Y:S01]  /*2d00*/  SHF.R.U32.HI R149, RZ, 0x10, R157 ;  /* 0x00000010ff957819 */ /* 0x000fe2000001169d */
[----:B------:R-:W-:Y:S01]  /*2d10*/  FADD.FTZ R47, R53, R47 ;  /* 0x0000002f352f7221 */ /* 0x000fe20000010000 */
[----:B------:R-:W-:Y:S01]  /*2d20*/  FFMA.FTZ R23, R75, R53, R23 ;  /* 0x000000354b177223 */ /* 0x000fe20000010017 */
[----:B------:R-:W-:Y:S01]  /*2d30*/  SHF.R.U32.HI R53, RZ, 0x10, R155 ;  /* 0x00000010ff357819 */ /* 0x000fe2000001169b */
[----:B------:R-:W-:Y:S01]  /*2d40*/  FADD.FTZ R42, R52, R42 ;  /* 0x0000002a342a7221 */ /* 0x000fe20000010000 */
[-C--:B------:R-:W-:Y:S01]  /*2d50*/  FFMA.FTZ R18, R148, R52.reuse, R18 ;  /* 0x0000003494127223 */ /* 0x080fe20000010012 */
[----:B------:R-:W-:Y:S01]  /*2d60*/  FFMA.FTZ R66, R223, R52, R66 ;  /* 0x00000034df427223 */ /* 0x000fe20000010042 */
[----:B------:R-:W-:Y:S01]  /*2d70*/  HADD2.F32 R52, -RZ, R149.H0_H0 ;  /* 0x20000095ff347230 */ /* 0x000fe20000004100 */
[----:B------:R-:W4:Y:S01]  /*2d80*/  LDG.E.128 R56, desc[UR4][R56.64] ;  /* 0x0000000438387981 */ /* 0x000f22000c1e1d00 */
[----:B------:R-:W-:-:S02]  /*2d90*/  HADD2.F32 R54, -RZ, R54.H0_H0 ;  /* 0x20000036ff367230 */ /* 0x000fc40000004100 */
[----:B------:R-:W-:Y:S01]  /*2da0*/  FMUL.FTZ R149, R142, R67 ;  /* 0x000000438e957220 */ /* 0x000fe20000410000 */
[----:B------:R-:W-:Y:S01]  /*2db0*/  HADD2.F32 R53, -RZ, R53.H0_H0 ;  /* 0x20000035ff357230 */ /* 0x000fe20000004100 */
        /* <DEDUP_REMOVED lines=9> */
[----:B------:R-:W-:Y:S01]  /*2e50*/  SHF.R.U64 R54, R158, 0x10, R159 ;  /* 0x000000109e367819 */ /* 0x000fe2000000129f */
[----:B------:R-:W2:Y:S01]  /*2e60*/  LDL R236, [R1+0x30] ;  /* 0x0000300001ec7983 */ /* 0x000ea20000100800 */
[----:B------:R-:W-:-:S03]  /*2e70*/  MOV R52, R159 ;  /* 0x0000009f00347202 */ /* 0x000fc60000000f00 */
[----:B------:R-:W3:Y:S01]  /*2e80*/  LDL R157, [R1+0x28] ;  /* 0x00002800019d7983 */ /* 0x000ee20000100800 */
[----:B------:R-:W-:-:S03]  /*2e90*/  SHF.R.U64 R154, R160, 0x10, R161 ;  /* 0x00000010a09a7819 */ /* 0x000fc600000012a1 */
[----:B------:R-:W3:Y:S04]  /*2ea0*/  LDL R223, [R1+0x2c] ;  /* 0x00002c0001df7983 */ /* 0x000ee80000100800 */
[----:B------:R-:W3:Y:S04]  /*2eb0*/  LDL R237, [R1+0x3c] ;  /* 0x00003c0001ed7983 */ /* 0x000ee80000100800 */
[----:B------:R-:W3:Y:S01]  /*2ec0*/  LDL R156, [R1+0x34] ;  /* 0x00003400019c7983 */ /* 0x000ee20000100800 */
[----:B----4-:R-:W-:Y:S01]  /*2ed0*/  FFMA.FTZ R67, R152, R53, R67 ;  /* 0x0000003598437223 */ /* 0x010fe20000010043 */
[----:B------:R-:W-:-:S02]  /*2ee0*/  SHF.R.U32.HI R53, RZ, 0x10, R159 ;  /* 0x00000010ff357819 */ /* 0x000fc4000001169f */
[----:B------:R-:W4:Y:S01]  /*2ef0*/  LDL R159, [R1+0x20] ;  /* 0x00002000019f7983 */ /* 0x000f220000100800 */
[----:B------:R-:W-:-:S03]  /*2f00*/  IMAD.MOV.U32 R152, RZ, RZ, R160 ;  /* 0x000000ffff987224 */ /* 0x000fc600078e00a0 */
[----:B------:R-:W4:Y:S01]  /*2f10*/  LDL R160, [R1+0x24] ;  /* 0x0000240001a07983 */ /* 0x000f220000100800 */
[----:B------:R-:W-:Y:S01]  /*2f20*/  LEA R104, P3, R124, UR12, 0x4 ;  /* 0x0000000c7c687c11 */ /* 0x000fe2000f8620ff */
[----:B------:R-:W-:Y:S01]  /*2f30*/  FADD.FTZ R246, R55, R246 ;  /* 0x000000f637f67221 */ /* 0x000fe20000010000 */
[----:B------:R-:W-:Y:S01]  /*2f40*/  FFMA.FTZ R230, R148, R55, R230 ;  /* 0x0000003794e67223 */ /* 0x000fe200000100e6 */
[----:B------:R-:W-:Y:S02]  /*2f50*/  MOV R55, R161 ;  /* 0x000000a100377202 */ /* 0x000fe40000000f00 */
[----:B------:R-:W-:Y:S02]  /*2f60*/  SHF.R.U32.HI R64, RZ, 0x10, R161 ;  /* 0x00000010ff407819 */ /* 0x000fe400000116a1 */
[----:B------:R-:W-:Y:S01]  /*2f70*/  LEA.HI.X R105, R124, UR13, RZ, 0x4, P3 ;  /* 0x0000000d7c697c11 */ /* 0x000fe200098f24ff */
[----:B------:R-:W-:Y:S02]  /*2f80*/  HADD2.F32 R155, -RZ, R152.H0_H0 ;  /* 0x20000098ff9b7230 */ /* 0x000fe40000004100 */
[----:B------:R-:W-:-:S02]  /*2f90*/  HADD2.F32 R55, -RZ, R55.H0_H0 ;  /* 0x20000037ff377230 */ /* 0x000fc40000004100 */
[----:B------:R-:W-:Y:S01]  /*2fa0*/  HADD2.F32 R64, -RZ, R64.H0_H0 ;  /* 0x20000040ff407230 */ /* 0x000fe20000004100 */
[----:B------:R-:W4:Y:S01]  /*2fb0*/  LDG.E.128 R104, desc[UR4][R104.64] ;  /* 0x0000000468687981 */ /* 0x000f22000c1e1d00 */
[----:B------:R-:W-:-:S04]  /*2fc0*/  FADD.FTZ R56, -R202, R56 ;  /* 0x00000038ca387221 */ /* 0x000fc80000010100 */
[----:B------:R-:W-:Y:S01]  /*2fd0*/  FMUL.FTZ R152, R142, R56 ;  /* 0x000000388e987220 */ /* 0x000fe20000410000 */
[----:B------:R-:W-:Y:S02]  /*2fe0*/  HADD2.F32 R56, -RZ, R154.H0_H0 ;  /* 0x2000009aff387230 */ /* 0x000fe40000004100 */
[-C--:B------:R-:W-:Y:S01]  /*2ff0*/  FMUL.FTZ R153, R153, R155.reuse ;  /* 0x0000009b99997220 */ /* 0x080fe20000410000 */
[----:B------:R-:W-:Y:S01]  /*3000*/  FADD.FTZ R244, R155, R244 ;  /* 0x000000f49bf47221 */ /* 0x000fe20000010000 */
[----:B------:R-:W-:Y:S01]  /*3010*/  FFMA.FTZ R252, R152, R155, R252 ;  /* 0x0000009b98fc7223 */ /* 0x000fe200000100fc */
[----:B------:R-:W-:Y:S02]  /*3020*/  HADD2.F32 R52, -RZ, R52.H0_H0 ;  /* 0x20000034ff347230 */ /* 0x000fe40000004100 */
[----:B------:R-:W-:Y:S02]  /*3030*/  HADD2.F32 R53, -RZ, R53.H0_H0 ;  /* 0x20000035ff357230 */ /* 0x000fe40000004100 */
[----:B--2---:R-:W-:-:S02]  /*3040*/  FMUL.FTZ R155, R236, R56 ;  /* 0x00000038ec9b7220 */ /* 0x004fc40000410000 */
[----:B------:R-:W2:Y:S01]  /*3050*/  LDL R236, [R1+0x8] ;  /* 0x0000080001ec7983 */ /* 0x000ea20000100800 */
[----:B---3--:R-:W-:-:S04]  /*3060*/  FMUL.FTZ R157, R157, R55 ;  /* 0x000000379d9d7220 */ /* 0x008fc80000410000 */
[----:B------:R-:W-:Y:S02]  /*3070*/  FFMA.FTZ R157, R223, R52, R157 ;  /* 0x00000034df9d7223 */ /* 0x000fe4000001009d */
[----:B------:R-:W3:Y:S01]  /*3080*/  LDL R223, [R1+0xc] ;  /* 0x00000c0001df7983 */ /* 0x000ee20000100800 */
[----:B------:R-:W-:-:S05]  /*3090*/  MOV R65, R158 ;  /* 0x0000009e00417202 */ /* 0x000fca0000000f00 */
[----:B------:R-:W-:-:S05]  /*30a0*/  HADD2.F32 R65, -RZ, R65.H0_H0 ;  /* 0x20000041ff417230 */ /* 0x000fca0000004100 */
[-C--:B------:R-:W-:Y:S02]  /*30b0*/  FFMA.FTZ R153, R237, R65.reuse, R153 ;  /* 0x00000041ed997223 */ /* 0x080fe40000010099 */
[----:B------:R-:W3:Y:S01]  /*30c0*/  LDL R237, [R1+0x14] ;  /* 0x0000140001ed7983 */ /* 0x000ee20000100800 */
[----:B------:R-:W-:Y:S01]  /*30d0*/  FADD.FTZ R40, R65, R40 ;  /* 0x0000002841287221 */ /* 0x000fe20000010000 */
[----:B------:R-:W-:Y:S02]  /*30e0*/  FFMA.FTZ R16, R152, R65, R16 ;  /* 0x0000004198107223 */ /* 0x000fe40000010010 */
[----:B------:R-:W3:Y:S01]  /*30f0*/  LDL R65, [R1+0x4] ;  /* 0x0000040001417983 */ /* 0x000ee20000100800 */
[----:B----4-:R-:W-:-:S04]  /*3100*/  FMUL.FTZ R159, R159, R64 ;  /* 0x000000409f9f7220 */ /* 0x010fc80000410000 */
[----:B------:R-:W-:Y:S02]  /*3110*/  FFMA.FTZ R159, R160, R53, R159 ;  /* 0x00000035a09f7223 */ /* 0x000fe4000001009f */
[----:B------:R-:W4:Y:S01]  /*3120*/  LDL R160, [R1] ;  /* 0x0000000001a07983 */ /* 0x000f220000100800 */
[----:B------:R-:W-:Y:S02]  /*3130*/  HADD2.F32 R54, -RZ, R54.H0_H0 ;  /* 0x20000036ff367230 */ /* 0x000fe40000004100 */
[C---:B------:R-:W-:Y:S01]  /*3140*/  FADD.FTZ R58, -R202.reuse, R58 ;  /* 0x0000003aca3a7221 */ /* 0x040fe20000010100 */
[C---:B------:R-:W-:Y:S01]  /*3150*/  FADD.FTZ R57, -R202.reuse, R57 ;  /* 0x00000039ca397221 */ /* 0x040fe20000010100 */
[----:B------:R-:W-:Y:S01]  /*3160*/  FADD.FTZ R59, -R202, R59 ;  /* 0x0000003bca3b7221 */ /* 0x000fe20000010100 */
[----:B------:R-:W-:Y:S01]  /*3170*/  FFMA.FTZ R155, R156, R54, R155 ;  /* 0x000000369c9b7223 */ /* 0x000fe2000001009b */
[C---:B------:R-:W-:Y:S01]  /*3180*/  FMUL.FTZ R156, R142.reuse, R58 ;  /* 0x0000003a8e9c7220 */ /* 0x040fe20000410000 */
[C---:B------:R-:W-:Y:S01]  /*3190*/  FMUL.FTZ R154, R142.reuse, R57 ;  /* 0x000000398e9a7220 */ /* 0x040fe20000410000 */
[----:B------:R-:W-:Y:S01]  /*31a0*/  FADD.FTZ R232, R55, R232 ;  /* 0x000000e837e87221 */ /* 0x000fe20000010000 */
[----:B------:R-:W-:Y:S01]  /*31b0*/  FMUL.FTZ R158, R142, R59 ;  /* 0x0000003b8e9e7220 */ /* 0x000fe20000410000 */
[----:B------:R-:W-:Y:S01]  /*31c0*/  FFMA.FTZ R250, R156, R55, R250 ;  /* 0x000000379cfa7223 */ /* 0x000fe200000100fa */
[----:B------:R-:W-:Y:S01]  /*31d0*/  MOV R55, R165 ;  /* 0x000000a500377202 */ /* 0x000fe20000000f00 */
        /* <DEDUP_REMOVED lines=8> */
[----:B------:R-:W-:Y:S01]  /*3260*/  IMAD.MOV.U32 R54, RZ, RZ, R163 ;  /* 0x000000ffff367224 */ /* 0x000fe200078e00a3 */
[----:B------:R-:W-:Y:S01]  /*3270*/  SHF.R.U32.HI R53, RZ, 0x10, R165 ;  /* 0x00000010ff357819 */ /* 0x000fe200000116a5 */
[----:B------:R-:W-:Y:S01]  /*3280*/  HADD2.F32 R55, -RZ, R55.H0_H0 ;  /* 0x20000037ff377230 */ /* 0x000fe20000004100 */
[----:B------:R-:W-:Y:S01]  /*3290*/  SHF.R.U64 R56, R162, 0x10, R163 ;  /* 0x00000010a2387819 */ /* 0x000fe200000012a3 */
[C---:B------:R-:W-:Y:S01]  /*32a0*/  FADD.FTZ R107, -R202.reuse, R107 ;  /* 0x0000006bca6b7221 */ /* 0x040fe20000010100 */
[----:B------:R-:W-:Y:S01]  /*32b0*/  SHF.R.U32.HI R52, RZ, 0x10, R163 ;  /* 0x00000010ff347819 */ /* 0x000fe200000116a3 */
[----:B------:R-:W-:Y:S01]  /*32c0*/  FADD.FTZ R163, -R202, R106 ;  /* 0x0000006acaa37221 */ /* 0x000fe20000010100 */
[----:B------:R-:W-:Y:S01]  /*32d0*/  MOV R59, R164 ;  /* 0x000000a4003b7202 */ /* 0x000fe20000000f00 */
[----:B------:R-:W-:Y:S01]  /*32e0*/  HADD2.F32 R54, -RZ, R54.H0_H0 ;  /* 0x20000036ff367230 */ /* 0x000fe20000004100 */
[----:B------:R-:W-:Y:S01]  /*32f0*/  SHF.R.U64 R57, R164, 0x10, R165 ;  /* 0x00000010a4397819 */ /* 0x000fe200000012a5 */
[----:B------:R-:W-:-:S02]  /*3300*/  HADD2.F32 R53, -RZ, R53.H0_H0 ;  /* 0x20000035ff357230 */ /* 0x000fc40000004100 */
[C---:B------:R-:W-:Y:S01]  /*3310*/  FMUL.FTZ R163, R142.reuse, R163 ;  /* 0x000000a38ea37220 */ /* 0x040fe20000410000 */
[----:B------:R-:W-:Y:S01]  /*3320*/  FMUL.FTZ R107, R142, R107 ;  /* 0x0000006b8e6b7220 */ /* 0x000fe20000410000 */
[----:B--2---:R-:W-:Y:S01]  /*3330*/  FMUL.FTZ R164, R236, R55 ;  /* 0x00000037eca47220 */ /* 0x004fe20000410000 */
[----:B------:R-:W-:Y:S01]  /*3340*/  FADD.FTZ R134, R54, R134 ;  /* 0x0000008636867221 */ /* 0x000fe20000010000 */
[-C--:B------:R-:W-:Y:S01]  /*3350*/  FFMA.FTZ R13, R163, R54.reuse, R13 ;  /* 0x00000036a30d7223 */ /* 0x080fe2000001000d */
[----:B------:R-:W-:Y:S01]  /*3360*/  FADD.FTZ R11, R53, R11 ;  /* 0x0000000b350b7221 */ /* 0x000fe20000010000 */
[----:B------:R-:W-:Y:S01]  /*3370*/  FFMA.FTZ R10, R107, R53, R10 ;  /* 0x000000356b0a7223 */ /* 0x000fe2000001000a */
[----:B---3--:R-:W-:Y:S01]  /*3380*/  FFMA.FTZ R164, R223, R54, R164 ;  /* 0x00000036dfa47223 */ /* 0x008fe200000100a4 */
        /* <DEDUP_REMOVED lines=22> */
[----:B------:R-:W-:-:S03]  /*34f0*/  HADD2.F32 R59, -RZ, R59.H0_H0 ;  /* 0x2000003bff3b7230 */ /* 0x000fc60000004100 */
[----:B------:R-:W-:Y:S01]  /*3500*/  FADD.FTZ R54, R155, R54 ;  /* 0x000000369b367221 */ /* 0x000fe20000010000 */
[C---:B------:R-:W-:Y:S01]  /*3510*/  FADD.FTZ R161, -R202.reuse, R105 ;  /* 0x00000069caa17221 */ /* 0x040fe20000010100 */
[----:B------:R-:W-:Y:S02]  /*3520*/  HADD2.F32 R58, -RZ, R58.H0_H0 ;  /* 0x2000003aff3a7230 */ /* 0x000fe40000004100 */
[----:B------:R-:W-:Y:S01]  /*3530*/  FADD.FTZ R104, -R202, R104 ;  /* 0x00000068ca687221 */ /* 0x000fe20000010100 */
[----:B------:R-:W-:Y:S02]  /*3540*/  HADD2.F32 R57, -RZ, R57.H0_H0 ;  /* 0x20000039ff397230 */ /* 0x000fe40000004100 */
[----:B------:R-:W-:Y:S01]  /*3550*/  FMUL.FTZ R105, R242, R59 ;  /* 0x0000003bf2697220 */ /* 0x000fe20000410000 */
[----:B------:R-:W-:Y:S01]  /*3560*/  FADD.FTZ R54, R157, R54 ;  /* 0x000000369d367221 */ /* 0x000fe20000010000 */
[----:B------:R-:W-:Y:S02]  /*3570*/  HADD2.F32 R56, -RZ, R56.H0_H0 ;  /* 0x20000038ff387230 */ /* 0x000fe40000004100 */
[----:B------:R-:W-:Y:S01]  /*3580*/  FMUL.FTZ R106, R142, R104 ;  /* 0x000000688e6a7220 */ /* 0x000fe20000410000 */
[----:B------:R-:W-:Y:S01]  /*3590*/  FFMA.FTZ R105, R240, R58, R105 ;  /* 0x0000003af0697223 */ /* 0x000fe20000010069 */
[----:B------:R-:W-:Y:S01]  /*35a0*/  FMUL.FTZ R162, R239, R57 ;  /* 0x00000039efa27220 */ /* 0x000fe20000410000 */
[----:B------:R-:W-:Y:S01]  /*35b0*/  FADD.FTZ R54, R159, R54 ;  /* 0x000000369f367221 */ /* 0x000fe20000010000 */
[----:B------:R-:W-:-:S02]  /*35c0*/  HADD2.F32 R52, -RZ, R52.H0_H0 ;  /* 0x20000034ff347230 */ /* 0x000fc40000004100 */
[----:B------:R-:W-:Y:S01]  /*35d0*/  FMUL.FTZ R161, R142, R161 ;  /* 0x000000a18ea17220 */ /* 0x000fe20000410000 */
[----:B------:R-:W-:Y:S01]  /*35e0*/  FFMA.FTZ R162, R237, R56, R162 ;  /* 0x00000038eda27223 */ /* 0x000fe200000100a2 */
[----:B------:R-:W-:Y:S01]  /*35f0*/  FADD.FTZ R54, R105, R54 ;  /* 0x0000003669367221 */ /* 0x000fe20000010000 */
[----:B------:R-:W-:-:S03]  /*3600*/  VIADD R9, R9, UR10 ;  /* 0x0000000a09097c36 */ /* 0x000fc60008000000 */
[----:B------:R-:W-:Y:S01]  /*3610*/  FADD.FTZ R54, R54, R162 ;  /* 0x000000a236367221 */ /* 0x000fe20000010000 */
        /* <DEDUP_REMOVED lines=50> */
[----:B------:R-:W-:Y:S01]  /*3940*/  @!P2 IADD3 R52, R52, 0x8, RZ ;  /* 0x000000083434a810 */ /* 0x000fe20007ffe0ff */
[----:B------:R-:W-:Y:S02]  /*3950*/  FADD.FTZ R54, R54, R160 ;  /* 0x000000a036367221 */ /* 0x000fe40000010000 */
        /* <DEDUP_REMOVED lines=20> */
.L_x_3058:
        /* <DEDUP_REMOVED lines=60> */
[--C-:B------:R-:W-:Y:S01]  /*3e60*/  FFMA.FTZ R196, R196, R144, R145.reuse ;  /* 0x00000090c4c47223 */ /* 0x100fe20000010091 */
        /* <DEDUP_REMOVED lines=26> */
[----:B------:R-:W-:Y:S01]  /*4010*/  FMUL.FTZ R55, R142, R55 ;  /* 0x000000378e377220 */ /* 0x000fe20000410000 */
        /* <DEDUP_REMOVED lines=47> */
[----:B------:R-:W-:Y:S01]  /*4310*/  F2F.F16.F32 R242, R242 ;  /* 0x000000f200f27304 */ /* 0x000fe20000200800 */
[----:B------:R-:W-:Y:S01]  /*4320*/  ISETP.NE.AND.EX P5, PT, RZ, UR19, PT, P5 ;  /* 0x00000013ff007c0c */ /* 0x000fe2000bfa5350 */
[----:B------:R-:W-:Y:S01]  /*4330*/  @P3 FADD.FTZ R201, R87, R201 ;  /* 0x000000c957c93221 */ /* 0x000fe20000010000 */
[----:B------:R-:W-:-:S02]  /*4340*/  @P1 FSEL R165, R165, RZ, P6 ;  /* 0x000000ffa5a51208 */ /* 0x000fc40003000000 */
[----:B------:R-:W-:Y:S01]  /*4350*/  LOP3.LUT P6, RZ, R187, 0xff0000, RZ, 0xc0, !PT ;  /* 0x00ff0000bbff7812 */ /* 0x000fe200078cc0ff */
[----:B------:R-:W-:Y:S01]  /*4360*/  FMUL.FTZ R177, R201, UR17 ;  /* 0x00000011c9b17c20 */ /* 0x000fe20008410000 */
[----:B------:R-:W-:Y:S01]  /*4370*/  SEL R52, R52, R60, P5 ;  /* 0x0000003c34347207 */ /* 0x000fe20002800000 */
[----:B------:R-:W-:Y:S01]  /*4380*/  F2F.F16.F32 R58, R58 ;  /* 0x0000003a003a7304 */ /* 0x000fe20000200800 */
[----:B------:R-:W-:Y:S02]  /*4390*/  SEL R53, R53, R61, P5 ;  /* 0x0000003d35357207 */ /* 0x000fe40002800000 */
[----:B------:R-:W-:Y:S02]  /*43a0*/  SEL R54, R54, R62, P5 ;  /* 0x0000003e36367207 */ /* 0x000fe40002800000 */
[----:B------:R-:W-:Y:S02]  /*43b0*/  SEL R55, R55, R63, P5 ;  /* 0x0000003f37377207 */ /* 0x000fe40002800000 */
[----:B------:R-:W-:-:S02]  /*43c0*/  FSEL R191, R167, RZ, P6 ;  /* 0x000000ffa7bf7208 */ /* 0x000fc40003000000 */
[----:B------:R-:W-:Y:S01]  /*43d0*/  @P1 LOP3.LUT P6, RZ, R120, 0xff0000, RZ, 0xc0, !PT ;  /* 0x00ff000078ff1812 */ /* 0x000fe200078cc0ff */
[----:B------:R0:W-:Y:S01]  /*43e0*/  @P4 STG.E.128 desc[UR4][R56.64], R52 ;  /* 0x0000003438004986 */ /* 0x0001e2000c101d04 */
[----:B------:R-:W-:Y:S02]  /*43f0*/  @P1 F2FP.F16.F32.PACK_AB R65, RZ, R65 ;  /* 0x00000041ff41123e */ /* 0x000fe400000000ff */
[----:B------:R-:W-:Y:S02]  /*4400*/  @P1 FSEL R167, R167, RZ, P6 ;  /* 0x000000ffa7a71208 */ /* 0x000fe40003000000 */
[----:B------:R-:W-:Y:S02]  /*4410*/  LOP3.LUT P6, RZ, R187, 0xff, RZ, 0xc0, !PT ;  /* 0x000000ffbbff7812 */ /* 0x000fe400078cc0ff */
[----:B------:R-:W-:Y:S02]  /*4420*/  @P1 F2FP.F16.F32.PACK_AB R240, RZ, R240 ;  /* 0x000000f0fff0123e */ /* 0x000fe400000000ff */
[----:B------:R-:W-:-:S02]  /*4430*/  FSEL R194, R166, RZ, P6 ;  /* 0x000000ffa6c27208 */ /* 0x000fc40003000000 */
[----:B------:R-:W-:Y:S02]  /*4440*/  @P1 LOP3.LUT P6, RZ, R120, 0xff, RZ, 0xc0, !PT ;  /* 0x000000ff78ff1812 */ /* 0x000fe400078cc0ff */
[----:B------:R-:W-:Y:S02]  /*4450*/  @P1 F2FP.F16.F32.PACK_AB R59, RZ, R59 ;  /* 0x0000003bff3b123e */ /* 0x000fe400000000ff */
[----:B------:R-:W-:Y:S02]  /*4460*/  @P1 FSEL R166, R166, RZ, P6 ;  /* 0x000000ffa6a61208 */ /* 0x000fe40003000000 */
[----:B------:R-:W-:Y:S01]  /*4470*/  LOP3.LUT P6, RZ, R187, 0xff000000, RZ, 0xc0, !PT ;  /* 0xff000000bbff7812 */ /* 0x000fe200078cc0ff */
[----:B0-----:R-:W0:Y:S01]  /*4480*/  F2F.F16.F32 R52, R239 ;  /* 0x000000ef00347304 */ /* 0x001e220000200800 */
[----:B------:R-:W-:Y:S01]  /*4490*/  IMAD.SHL.U32 R56, R169, 0x8, RZ ;  /* 0x00000008a9387824 */ /* 0x000fe200078e00ff */
[----:B------:R-:W-:Y:S02]  /*44a0*/  SHF.R.U32.HI R169, RZ, 0x1d, R169 ;  /* 0x0000001dffa97819 */ /* 0x000fe400000116a9 */
[----:B------:R-:W-:-:S02]  /*44b0*/  FSEL R199, R177, RZ, P6 ;  /* 0x000000ffb1c77208 */ /* 0x000fc40003000000 */
[----:B------:R-:W-:Y:S02]  /*44c0*/  @P1 LOP3.LUT P6, RZ, R120, 0xff000000, RZ, 0xc0, !PT ;  /* 0xff00000078ff1812 */ /* 0x000fe400078cc0ff */
[----:B------:R-:W1:Y:S01]  /*44d0*/  F2F.F16.F32 R54, R243 ;  /* 0x000000f300367304 */ /* 0x000e620000200800 */
[----:B------:R-:W-:Y:S02]  /*44e0*/  @P1 F2FP.F16.F32.PACK_AB R64, RZ, R64 ;  /* 0x00000040ff40123e */ /* 0x000fe400000000ff */
[----:B------:R-:W-:Y:S02]  /*44f0*/  @P1 FSEL R177, R177, RZ, P6 ;  /* 0x000000ffb1b11208 */ /* 0x000fe40003000000 */
[----:B------:R-:W-:Y:S01]  /*4500*/  @P1 PRMT R2, R65, 0x7610, R2 ;  /* 0x0000761041021816 */ /* 0x000fe20000000002 */
[----:B0-----:R-:W-:Y:S01]  /*4510*/  IMAD.WIDE.U32 R52, R52, 0x10000, RZ ;  /* 0x0001000034347825 */ /* 0x001fe200078e00ff */
[----:B------:R-:W-:Y:S02]  /*4520*/  @P1 PRMT R129, R240, 0x7610, R129 ;  /* 0x00007610f0811816 */ /* 0x000fe40000000081 */
[----:B------:R-:W-:-:S02]  /*4530*/  @P1 PRMT R130, R59, 0x7610, R130 ;  /* 0x000076103b821816 */ /* 0x000fc40000000082 */
[----:B------:R-:W-:Y:S02]  /*4540*/  LOP3.LUT R52, R52, R58, RZ, 0xfc, !PT ;  /* 0x0000003a34347212 */ /* 0x000fe400078efcff */
[----:B------:R-:W-:Y:S02]  /*4550*/  @P1 PRMT R8, R64, 0x7610, R8 ;  /* 0x0000761040081816 */ /* 0x000fe40000000008 */
[----:B-1----:R-:W-:-:S04]  /*4560*/  SHF.L.U32 R54, R54, 0x10, RZ ;  /* 0x0000001036367819 */ /* 0x002fc800000006ff */
        /* <DEDUP_REMOVED lines=8> */
[----:B------:R-:W-:Y:S01]  /*45f0*/  IMAD.WIDE.U32 R54, R54, 0x10000, RZ ;  /* 0x0001000036367825 */ /* 0x000fe200078e00ff */
[----:B------:R-:W-:-:S04]  /*4600*/  IADD3.X R53, R169, R133, RZ, P6, !PT ;  /* 0x00000085a9357210 */ /* 0x000fc800037fe4ff */
[----:B------:R-:W-:Y:S02]  /*4610*/  LOP3.LUT R55, R56, R55, RZ, 0xfc, !PT ;  /* 0x0000003738377212 */ /* 0x000fe400078efcff */
[----:B------:R-:W-:-:S05]  /*4620*/  LOP3.LUT R54, R54, 0xffff, R2, 0xf8, !PT ;  /* 0x0000ffff36367812 */ /* 0x000fca00078ef802 */
[----:B------:R1:W-:Y:S02]  /*4630*/  STG.E.64 desc[UR4][R52.64], R54 ;  /* 0x0000003634007986 */ /* 0x0003e4000c101b04 */
.L_x_3040:
        /* <DEDUP_REMOVED lines=27> */
[----:B------:R-:W-:Y:S01]  /*47f0*/  F2F.F16.F32 R200, R200 ;  /* 0x000000c800c87304 */ /* 0x000fe20000200800 */
        /* <DEDUP_REMOVED lines=17> */
[----:B------:R-:W0:Y:S01]  /*4910*/  F2F.F16.F32 R52, R223 ;  /* 0x000000df00347304 */ /* 0x000e220000200800 */
[----:B------:R-:W-:Y:S01]  /*4920*/  FADD.FTZ R146, R146, -R147 ;  /* 0x8000009392927221 */ /* 0x000fe20000010000 */
[----:B------:R-:W-:Y:S01]  /*4930*/  FMUL.FTZ R203, R75, UR17 ;  /* 0x000000114bcb7c20 */ /* 0x000fe20008410000 */
[----:B------:R-:W-:Y:S01]  /*4940*/  IADD3.X R59, R170, UR21, RZ, P6, !PT ;  /* 0x00000015aa3b7c10 */ /* 0x000fe2000b7fe4ff */
[----:B------:R-:W-:Y:S01]  /*4950*/  @P3 FADD.FTZ R148, R94, R148 ;  /* 0x000000945e943221 */ /* 0x000fe20000010000 */
[----:B------:R-:W-:Y:S01]  /*4960*/  LOP3.LUT P6, RZ, R186, 0xff00, RZ, 0xc0, !PT ;  /* 0x0000ff00baff7812 */ /* 0x000fe200078cc0ff */
[----:B------:R-:W-:Y:S01]  /*4970*/  FMUL.FTZ R146, R142, R146 ;  /* 0x000000928e927220 */ /* 0x000fe20000410000 */
[-CC-:B------:R-:W-:Y:S01]  /*4980*/  FFMA.FTZ R154, R154, R144.reuse, R145.reuse ;  /* 0x000000909a9a7223 */ /* 0x180fe20000010091 */
[----:B------:R1:W2:Y:S01]  /*4990*/  F2F.F16.F32 R54, R204 ;  /* 0x000000cc00367304 */ /* 0x0002a20000200800 */
        /* <DEDUP_REMOVED lines=13> */
[----:B------:R-:W0:Y:S01]  /*4a70*/  F2F.F16.F32 R219, R219 ;  /* 0x000000db00db7304 */ /* 0x000e220000200800 */
        /* <DEDUP_REMOVED lines=13> */
[C---:B------:R-:W-:Y:S01]  /*4b50*/  FMUL.FTZ R147, R142.reuse, R54 ;  /* 0x000000368e937220 */ /* 0x040fe20000410000 */
        /* <DEDUP_REMOVED lines=28> */
[----:B------:R-:W-:Y:S01]  /*4d20*/  @P1 F2FP.F16.F32.PACK_AB R185, RZ, R185 ;  /* 0x000000b9ffb9123e */ /* 0x000fe200000000ff */
[----:B------:R-:W-:Y:S01]  /*4d30*/  FADD.FTZ R159, R164, -R159 ;  /* 0x8000009fa49f7221 */ /* 0x000fe20000010000 */
[----:B------:R-:W-:Y:S01]  /*4d40*/  FSEL R212, R157, RZ, P6 ;  /* 0x000000ff9dd47208 */ /* 0x000fe20003000000 */
[----:B------:R-:W-:Y:S01]  /*4d50*/  FMUL.FTZ R154, R153, UR17 ;  /* 0x00000011999a7c20 */ /* 0x000fe20008410000 */
[----:B------:R-:W-:-:S02]  /*4d60*/  LOP3.LUT P6, RZ, R190, 0xff, RZ, 0xc0, !PT ;  /* 0x000000ffbeff7812 */ /* 0x000fc400078cc0ff */
[----:B------:R-:W-:Y:S02]  /*4d70*/  @P1 F2FP.F16.F32.PACK_AB R192, RZ, R192 ;  /* 0x000000c0ffc0123e */ /* 0x000fe400000000ff */
[----:B------:R-:W-:Y:S02]  /*4d80*/  FSEL R211, R151, RZ, P6 ;  /* 0x000000ff97d37208 */ /* 0x000fe40003000000 */
[----:B------:R-:W-:Y:S02]  /*4d90*/  LOP3.LUT P6, RZ, R190, 0xff000000, RZ, 0xc0, !PT ;  /* 0xff000000beff7812 */ /* 0x000fe400078cc0ff */
[----:B------:R-:W-:Y:S02]  /*4da0*/  @P1 F2FP.F16.F32.PACK_AB R198, RZ, R198 ;  /* 0x000000c6ffc6123e */ /* 0x000fe400000000ff */
[----:B0-----:R-:W-:Y:S02]  /*4db0*/  FSEL R64, R152, RZ, P6 ;  /* 0x000000ff98407208 */ /* 0x001fe40003000000 */
[----:B------:R-:W-:-:S02]  /*4dc0*/  LOP3.LUT P6, RZ, R188, 0xff00, RZ, 0xc0, !PT ;  /* 0x0000ff00bcff7812 */ /* 0x000fc400078cc0ff */
[----:B------:R-:W-:Y:S02]  /*4dd0*/  @P1 F2FP.F16.F32.PACK_AB R202, RZ, R202 ;  /* 0x000000caffca123e */ /* 0x000fe400000000ff */
        /* <DEDUP_REMOVED lines=14> */
.L_x_3041:
[----:B0-----:R-:W-:Y:S01]  /*4ec0*/  SEL R53, R193, R61, P5 ;  /* 0x0000003dc1357207 */ /* 0x001fe20002800000 */
[----:B------:R-:W0:Y:S01]  /*4ed0*/  F2F.F16.F32 R71, R71 ;  /* 0x0000004700477304 */ /* 0x000e220000200800 */
[----:B------:R-:W-:Y:S01]  /*4ee0*/  SEL R54, R197, R62, P5 ;  /* 0x0000003ec5367207 */ /* 0x000fe20002800000 */
[-CC-:B------:R-:W-:Y:S01]  /*4ef0*/  FFMA.FTZ R106, R106, R144.reuse, R145.reuse ;  /* 0x000000906a6a7223 */ /* 0x180fe20000010091 */
[----:B------:R-:W-:Y:S01]  /*4f00*/  SEL R55, R201, R63, P5 ;  /* 0x0000003fc9377207 */ /* 0x000fe20002800000 */
[----:B------:R-:W-:Y:S01]  /*4f10*/  FFMA.FTZ R107, R107, R144, R145 ;  /* 0x000000906b6b7223 */ /* 0x000fe20000010091 */
[----:B------:R-:W-:Y:S01]  /*4f20*/  SEL R52, R196, R60, P5 ;  /* 0x0000003cc4347207 */ /* 0x000fe20002800000 */
[----:B------:R-:W-:Y:S01]  /*4f30*/  FADD.FTZ R106, R105, -R106 ;  /* 0x8000006a696a7221 */ /* 0x000fe20000010000 */
[----:B------:R-:W-:Y:S01]  /*4f40*/  FMUL.FTZ R159, R142, R159 ;  /* 0x0000009f8e9f7220 */ /* 0x000fe20000410000 */
[----:B------:R-:W-:Y:S01]  /*4f50*/  F2F.F16.F32 R208, R208 ;  /* 0x000000d000d07304 */ /* 0x000fe20000200800 */
[----:B------:R-:W-:Y:S01]  /*4f60*/  FADD.FTZ R160, R160, -R107 ;  /* 0x8000006ba0a07221 */ /* 0x000fe20000010000 */
[----:B------:R1:W-:Y:S01]  /*4f70*/  @P4 STG.E.128 desc[UR4][R56.64], R52 ;  /* 0x0000003438004986 */ /* 0x0003e2000c101d04 */
[----:B------:R-:W-:Y:S01]  /*4f80*/  FMUL.FTZ R107, R142, R106 ;  /* 0x0000006a8e6b7220 */ /* 0x000fe20000410000 */
[----:B------:R-:W-:Y:S01]  /*4f90*/  @P3 FADD.FTZ R159, R102, R159 ;  /* 0x0000009f669f3221 */ /* 0x000fe20000010000 */
[----:B------:R-:W-:Y:S01]  /*4fa0*/  FMUL.FTZ R142, R142, R160 ;  /* 0x000000a08e8e7220 */ /* 0x000fe20000410000 */
[----:B------:R-:W-:Y:S01]  /*4fb0*/  LOP3.LUT P6, RZ, R188, 0xff0000, RZ, 0xc0, !PT ;  /* 0x00ff0000bcff7812 */ /* 0x000fe200078cc0ff */
[----:B------:R-:W-:Y:S01]  /*4fc0*/  @P3 FADD.FTZ R107, R100, R107 ;  /* 0x0000006b646b3221 */ /* 0x000fe20000010000 */
[----:B------:R-:W-:Y:S01]  /*4fd0*/  F2F.F16.F32 R68, R68 ;  /* 0x0000004400447304 */ /* 0x000fe20000200800 */
[----:B0-----:R-:W-:Y:S01]  /*4fe0*/  SHF.L.U32 R71, R71, 0x10, RZ ;  /* 0x0000001047477819 */ /* 0x001fe200000006ff */
[----:B------:R-:W-:Y:S01]  /*4ff0*/  @P3 FADD.FTZ R142, R103, R142 ;  /* 0x0000008e678e3221 */ /* 0x000fe20000010000 */
[----:B------:R-:W-:Y:S01]  /*5000*/  LOP3.LUT P3, RZ, R188, 0xff000000, RZ, 0xc0, !PT ;  /* 0xff000000bcff7812 */ /* 0x000fe2000786c0ff */
[----:B------:R-:W-:Y:S01]  /*5010*/  FMUL.FTZ R161, R159, UR17 ;  /* 0x000000119fa17c20 */ /* 0x000fe20008410000 */
[----:B------:R-:W-:Y:S01]  /*5020*/  FMUL.FTZ R106, R107, UR17 ;  /* 0x000000116b6a7c20 */ /* 0x000fe20008410000 */
[----:B------:R-:W-:Y:S01]  /*5030*/  FMUL.FTZ R105, R142, UR17 ;  /* 0x000000118e697c20 */ /* 0x000fe20008410000 */
[----:B------:R-:W-:Y:S01]  /*5040*/  SHF.L.U32 R160, R143, 0x3, RZ ;  /* 0x000000038fa07819 */ /* 0x000fe200000006ff */
[----:B------:R-:W-:Y:S01]  /*5050*/  F2F.F16.F32 R209, R209 ;  /* 0x000000d100d17304 */ /* 0x000fe20000200800 */
[----:B------:R-:W-:-:S02]  /*5060*/  FSEL R162, R161, RZ, P6 ;  /* 0x000000ffa1a27208 */ /* 0x000fc40003000000 */
[----:B------:R-:W-:Y:S02]  /*5070*/  @P1 F2FP.F16.F32.PACK_AB R165, RZ, R165 ;  /* 0x000000a5ffa5123e */ /* 0x000fe400000000ff */
[----:B------:R-:W-:Y:S02]  /*5080*/  @P1 F2FP.F16.F32.PACK_AB R167, RZ, R167 ;  /* 0x000000a7ffa7123e */ /* 0x000fe400000000ff */
[----:B------:R-:W-:Y:S01]  /*5090*/  @P1 F2FP.F16.F32.PACK_AB R166, RZ, R166 ;  /* 0x000000a6ffa6123e */ /* 0x000fe200000000ff */
[----:B-1----:R-:W0:Y:S01]  /*50a0*/  F2F.F16.F32 R54, R69 ;  /* 0x0000004500367304 */ /* 0x002e220000200800 */
[----:B------:R-:W-:Y:S02]  /*50b0*/  @P1 F2FP.F16.F32.PACK_AB R177, RZ, R177 ;  /* 0x000000b1ffb1123e */ /* 0x000fe400000000ff */
[----:B------:R-:W-:Y:S02]  /*50c0*/  @P1 PRMT R129, R165, 0x7610, R129 ;  /* 0x00007610a5811816 */ /* 0x000fe40000000081 */
[----:B------:R-:W-:-:S02]  /*50d0*/  @P1 PRMT R130, R167, 0x7610, R130 ;  /* 0x00007610a7821816 */ /* 0x000fc40000000082 */
[----:B------:R-:W-:Y:S01]  /*50e0*/  @P1 PRMT R2, R166, 0x7610, R2 ;  /* 0x00007610a6021816 */ /* 0x000fe20000000002 */
[----:B------:R-:W1:Y:S01]  /*50f0*/  F2F.F16.F32 R189, R189 ;  /* 0x000000bd00bd7304 */ /* 0x000e620000200800 */
[----:B------:R-:W-:Y:S01]  /*5100*/  @P1 PRMT R8, R177, 0x7610, R8 ;  /* 0x00007610b1081816 */ /* 0x000fe20000000008 */
[----:B0-----:R-:W-:-:S06]  /*5110*/  IMAD.WIDE.U32 R54, R54, 0x10000, RZ ;  /* 0x0001000036367825 */ /* 0x001fcc00078e00ff */
[----:B------:R-:W0:Y:S01]  /*5120*/  F2F.F16.F32 R66, R66 ;  /* 0x0000004200427304 */ /* 0x000e220000200800 */
[----:B------:R-:W-:Y:S02]  /*5130*/  LOP3.LUT R69, R55, R71, R208, 0xfe, !PT ;  /* 0x0000004737457212 */ /* 0x000fe400078efed0 */
[----:B------:R-:W-:Y:S01]  /*5140*/  LOP3.LUT R68, R54, R68, RZ, 0xfc, !PT ;  /* 0x0000004436447212 */ /* 0x000fe200078efcff */
[----:B------:R-:W-:-:S04]  /*5150*/  IMAD.WIDE.U32 R54, R209, 0x10000, RZ ;  /* 0x00010000d1367825 */ /* 0x000fc800078e00ff */
[----:B------:R-:W2:Y:S01]  /*5160*/  F2F.F16.F32 R52, R184 ;  /* 0x000000b800347304 */ /* 0x000ea20000200800 */
[----:B-1----:R-:W-:-:S04]  /*5170*/  SHF.L.U32 R189, R189, 0x10, RZ ;  /* 0x00000010bdbd7819 */ /* 0x002fc800000006ff */
[----:B0-----:R-:W-:-:S03]  /*5180*/  LOP3.LUT R57, R55, R189, R66, 0xfe, !PT ;  /* 0x000000bd37397212 */ /* 0x001fc600078efe42 */
[----:B------:R-:W0:Y:S01]  /*5190*/  F2F.F16.F32 R199, R199 ;  /* 0x000000c700c77304 */ /* 0x000e220000200800 */
[----:B------:R-:W-:Y:S02]  /*51a0*/  FSEL R66, R105, RZ, P3 ;  /* 0x000000ff69427208 */ /* 0x000fe40001800000 */
[----:B------:R-:W-:-:S04]  /*51b0*/  LOP3.LUT P3, RZ, R188, 0xff, RZ, 0xc0, !PT ;  /* 0x000000ffbcff7812 */ /* 0x000fc8000786c0ff */
[----:B------:R-:W-:Y:S01]  /*51c0*/  FSEL R145, R106, RZ, P3 ;  /* 0x000000ff6a917208 */ /* 0x000fe20001800000 */
[----:B------:R-:W1:Y:S01]  /*51d0*/  F2F.F16.F32 R67, R67 ;  /* 0x0000004300437304 */ /* 0x000e620000200800 */
[----:B--2---:R-:W-:Y:S01]  /*51e0*/  IMAD.WIDE.U32 R52, R52, 0x10000, RZ ;  /* 0x0001000034347825 */ /* 0x004fe200078e00ff */
[----:B------:R-:W-:-:S04]  /*51f0*/  @P1 LOP3.LUT P3, RZ, R122, 0xff00, RZ, 0xc0, !PT ;  /* 0x0000ff007aff1812 */ /* 0x000fc8000786c0ff */
[----:B------:R-:W-:Y:S01]  /*5200*/  @P1 FSEL R205, R205, RZ, P3 ;  /* 0x000000ffcdcd1208 */ /* 0x000fe20001800000 */
[----:B0-----:R-:W-:Y:S01]  /*5210*/  IMAD.U32 R199, R199, 0x10000, RZ ;  /* 0x00010000c7c77824 */ /* 0x001fe200078e00ff */
[----:B------:R-:W0:Y:S01]  /*5220*/  F2F.F16.F32 R191, R191 ;  /* 0x000000bf00bf7304 */ /* 0x000e220000200800 */
[----:B------:R-:W-:-:S04]  /*5230*/  @P1 LOP3.LUT P3, RZ, R122, 0xff0000, RZ, 0xc0, !PT ;  /* 0x00ff00007aff1812 */ /* 0x000fc8000786c0ff */
[----:B------:R-:W-:Y:S02]  /*5240*/  @P1 FSEL R144, R70, RZ, P3 ;  /* 0x000000ff46901208 */ /* 0x000fe40001800000 */
[----:B-1----:R-:W-:Y:S01]  /*5250*/  LOP3.LUT R56, R54, R67, RZ, 0xfc, !PT ;  /* 0x0000004336387212 */ /* 0x002fe200078efcff */
[----:B------:R-:W1:Y:S01]  /*5260*/  F2F.F16.F32 R194, R194 ;  /* 0x000000c200c27304 */ /* 0x000e620000200800 */
[----:B------:R-:W-:Y:S02]  /*5270*/  @P4 LEA R70, P3, R143, UR18, 0x4 ;  /* 0x000000128f464c11 */ /* 0x000fe4000f8620ff */
[----:B0-----:R-:W-:-:S05]  /*5280*/  LOP3.LUT R53, R53, R199, R191, 0xfe, !PT ;  /* 0x000000c735357212 */ /* 0x001fca00078efebf */
[----:B------:R-:W0:Y:S01]  /*5290*/  F2F.F16.F32 R210, R210 ;  /* 0x000000d200d27304 */ /* 0x000e220000200800 */
[----:B-1----:R-:W-:-:S07]  /*52a0*/  LOP3.LUT R52, R52, R194, RZ, 0xfc, !PT ;  /* 0x000000c234347212 */ /* 0x002fce00078efcff */
[----:B------:R-:W1:Y:S01]  /*52b0*/  F2F.F16.F32 R64, R64 ;  /* 0x0000004000407304 */ /* 0x000e620000200800 */
[----:B------:R2:W-:Y:S01]  /*52c0*/  STG.E.64 desc[UR4][R58.64], R52 ;  /* 0x000000343a007986 */ /* 0x0005e2000c101b04 */
[----:B0-----:R-:W-:-:S06]  /*52d0*/  IMAD.WIDE.U32 R54, R210, 0x10000, RZ ;  /* 0x00010000d2367825 */ /* 0x001fcc00078e00ff */
[----:B------:R-:W0:Y:S01]  /*52e0*/  F2F.F16.F32 R212, R212 ;  /* 0x000000d400d47304 */ /* 0x000e220000200800 */
[----:B-1----:R-:W-:-:S07]  /*52f0*/  IMAD.U32 R64, R64, 0x10000, RZ ;  /* 0x0001000040407824 */ /* 0x002fce00078e00ff */
[----:B------:R-:W1:Y:S08]  /*5300*/  F2F.F16.F32 R211, R211 ;  /* 0x000000d300d37304 */ /* 0x000e700000200800 */
[----:B------:R0:W3:Y:S08]  /*5310*/  F2F.F16.F32 R71, R65 ;  /* 0x0000004100477304 */ /* 0x0000f00000200800 */
[----:B------:R-:W4:Y:S01]  /*5320*/  F2F.F16.F32 R66, R66 ;  /* 0x0000004200427304 */ /* 0x000f220000200800 */
[----:B0-----:R-:W-:-:S02]  /*5330*/  LOP3.LUT R65, R55, R64, R212, 0xfe, !PT ;  /* 0x0000004037417212 */ /* 0x001fc400078efed4 */
[----:B-1----:R-:W-:Y:S01]  /*5340*/  LOP3.LUT R64, R54, R211, RZ, 0xfc, !PT ;  /* 0x000000d336407212 */ /* 0x002fe200078efcff */
[----:B---3--:R-:W-:-:S04]  /*5350*/  IMAD.WIDE.U32 R54, R71, 0x10000, RZ ;  /* 0x0001000047367825 */ /* 0x008fc800078e00ff */
[----:B------:R-:W0:Y:S01]  /*5360*/  F2F.F16.F32 R162, R162 ;  /* 0x000000a200a27304 */ /* 0x000e220000200800 */
[----:B------:R-:W-:Y:S02]  /*5370*/  @P4 LEA.HI.X R71, R143, UR19, RZ, 0x4, P3 ;  /* 0x000000138f474c11 */ /* 0x000fe400098f24ff */
[----:B------:R-:W-:Y:S02]  /*5380*/  @P1 LOP3.LUT P3, RZ, R122, 0xff, RZ, 0xc0, !PT ;  /* 0x000000ff7aff1812 */ /* 0x000fe4000786c0ff */
[----:B------:R-:W-:Y:S02]  /*5390*/  SHF.R.U32.HI R143, RZ, 0x1d, R143 ;  /* 0x0000001dff8f7819 */ /* 0x000fe4000001168f */
[----:B----4-:R-:W-:Y:S01]  /*53a0*/  SHF.L.U32 R66, R66, 0x10, RZ ;  /* 0x0000001042427819 */ /* 0x010fe200000006ff */
[----:B------:R-:W1:Y:S03]  /*53b0*/  F2F.F16.F32 R145, R145 ;  /* 0x0000009100917304 */ /* 0x000e660000200800 */
        /* <DEDUP_REMOVED lines=17> */
.L_x_3042:
[----:B0-----:R-:W-:Y:S02]  /*54d0*/  SEL R53, R168, R61, P5 ;  /* 0x0000003da8357207 */ /* 0x001fe40002800000 */
[----:B------:R-:W-:Y:S02]  /*54e0*/  SEL R54, R74, R62, P5 ;  /* 0x0000003e4a367207 */ /* 0x000fe40002800000 */
[----:B------:R-:W-:Y:S02]  /*54f0*/  SEL R55, R195, R63, P5 ;  /* 0x0000003fc3377207 */ /* 0x000fe40002800000 */
[----:B------:R-:W-:Y:S02]  /*5500*/  SEL R52, R169, R60, P5 ;  /* 0x0000003ca9347207 */ /* 0x000fe40002800000 */
[----:B------:R-:W-:Y:S02]  /*5510*/  @P1 FSEL R203, R203, RZ, P3 ;  /* 0x000000ffcbcb1208 */ /* 0x000fe40001800000 */
[----:B------:R-:W-:Y:S01]  /*5520*/  @P1 LOP3.LUT P3, RZ, R123, 0xff0000, RZ, 0xc0, !PT ;  /* 0x00ff00007bff1812 */ /* 0x000fe2000786c0ff */
[----:B------:R0:W-:Y:S01]  /*5530*/  @P4 STG.E.128 desc[UR4][R70.64], R52 ;  /* 0x0000003446004986 */ /* 0x0001e2000c101d04 */
[----:B------:R-:W-:-:S02]  /*5540*/  @P1 F2FP.F16.F32.PACK_AB R205, RZ, R205 ;  /* 0x000000cdffcd123e */ /* 0x000fc400000000ff */
[----:B------:R-:W-:Y:S01]  /*5550*/  @P1 FSEL R200, R200, RZ, P3 ;  /* 0x000000ffc8c81208 */ /* 0x000fe20001800000 */
[----:B------:R1:W-:Y:S01]  /*5560*/  STG.E.64 desc[UR4][R72.64], R68 ;  /* 0x0000004448007986 */ /* 0x0003e2000c101b04 */
[C---:B------:R-:W-:Y:S02]  /*5570*/  @P4 LEA R58, P3, R141.reuse, UR18, 0x4 ;  /* 0x000000128d3a4c11 */ /* 0x040fe4000f8620ff */
[----:B------:R-:W-:Y:S02]  /*5580*/  @P1 F2FP.F16.F32.PACK_AB R144, RZ, R144 ;  /* 0x00000090ff90123e */ /* 0x000fe400000000ff */
[----:B------:R-:W-:Y:S02]  /*5590*/  @P4 LEA.HI.X R59, R141, UR19, RZ, 0x4, P3 ;  /* 0x000000138d3b4c11 */ /* 0x000fe400098f24ff */
[----:B------:R-:W-:Y:S02]  /*55a0*/  @P1 LOP3.LUT P3, RZ, R123, 0xff, RZ, 0xc0, !PT ;  /* 0x000000ff7bff1812 */ /* 0x000fe4000786c0ff */
[----:B------:R-:W-:-:S02]  /*55b0*/  @P1 F2FP.F16.F32.PACK_AB R145, RZ, R145 ;  /* 0x00000091ff91123e */ /* 0x000fc400000000ff */
[----:B------:R-:W-:Y:S02]  /*55c0*/  @P1 F2FP.F16.F32.PACK_AB R162, RZ, R162 ;  /* 0x000000a2ffa2123e */ /* 0x000fe400000000ff */
[----:B------:R-:W-:Y:S02]  /*55d0*/  @P1 FSEL R204, R204, RZ, P3 ;  /* 0x000000ffcccc1208 */ /* 0x000fe40001800000 */
[----:B------:R-:W-:Y:S02]  /*55e0*/  @P1 PRMT R129, R205, 0x7610, R129 ;  /* 0x00007610cd811816 */ /* 0x000fe40000000081 */
[----:B------:R-:W-:Y:S02]  /*55f0*/  @P1 LOP3.LUT P3, RZ, R123, 0xff000000, RZ, 0xc0, !PT ;  /* 0xff0000007bff1812 */ /* 0x000fe4000786c0ff */
[----:B------:R-:W-:Y:S02]  /*5600*/  @P1 PRMT R130, R144, 0x7610, R130 ;  /* 0x0000761090821816 */ /* 0x000fe40000000082 */
[----:B------:R-:W-:-:S02]  /*5610*/  @P1 PRMT R2, R145, 0x7610, R2 ;  /* 0x0000761091021816 */ /* 0x000fc40000000002 */
[----:B------:R-:W-:Y:S02]  /*5620*/  @P1 PRMT R8, R162, 0x7610, R8 ;  /* 0x00007610a2081816 */ /* 0x000fe40000000008 */
[----:B0-----:R-:W-:Y:S01]  /*5630*/  SHF.L.U32 R70, R141, 0x3, RZ ;  /* 0x000000038d467819 */ /* 0x001fe200000006ff */
        /* <DEDUP_REMOVED lines=9> */
.L_x_3043:
        /* <DEDUP_REMOVED lines=10> */
[----:B------:R-:W-:Y:S02]  /*5770*/  @P1 F2FP.F16.F32.PACK_AB R203, RZ, R203 ;  /* 0x000000cbffcb123e */ /* 0x000fe400000000ff */
[----:B------:R-:W-:Y:S01]  /*5780*/  @P1 FSEL R150, R150, RZ, P3 ;  /* 0x000000ff96961208 */ /* 0x000fe20001800000 */
[----:B------:R1:W-:Y:S01]  /*5790*/  STG.E.64 desc[UR4][R68.64], R56 ;  /* 0x0000003844007986 */ /* 0x0003e2000c101b04 */
[----:B------:R-:W-:-:S02]  /*57a0*/  @P1 LOP3.LUT P3, RZ, R0, 0xff0000, RZ, 0xc0, !PT ;  /* 0x00ff000000ff1812 */ /* 0x000fc4000786c0ff */
[----:B------:R-:W-:Y:S02]  /*57b0*/  @P1 F2FP.F16.F32.PACK_AB R200, RZ, R200 ;  /* 0x000000c8ffc8123e */ /* 0x000fe400000000ff */
[----:B------:R-:W-:Y:S02]  /*57c0*/  @P1 FSEL R157, R157, RZ, P3 ;  /* 0x000000ff9d9d1208 */ /* 0x000fe40001800000 */
[----:B------:R-:W-:Y:S02]  /*57d0*/  @P1 F2FP.F16.F32.PACK_AB R204, RZ, R204 ;  /* 0x000000ccffcc123e */ /* 0x000fe400000000ff */
[----:B------:R-:W-:Y:S02]  /*57e0*/  @P1 F2FP.F16.F32.PACK_AB R186, RZ, R186 ;  /* 0x000000baffba123e */ /* 0x000fe400000000ff */
[----:B------:R-:W-:Y:S02]  /*57f0*/  @P1 PRMT R129, R203, 0x7610, R129 ;  /* 0x00007610cb811816 */ /* 0x000fe40000000081 */
[----:B------:R-:W-:-:S02]  /*5800*/  @P1 PRMT R130, R200, 0x7610, R130 ;  /* 0x00007610c8821816 */ /* 0x000fc40000000082 */
[C---:B0-----:R-:W-:Y:S02]  /*5810*/  @P4 LEA R58, P3, R121.reuse, UR18, 0x4 ;  /* 0x00000012793a4c11 */ /* 0x041fe4000f8620ff */
        /* <DEDUP_REMOVED lines=17> */
.L_x_3044:
[----:B------:R-:W-:Y:S01]  /*5930*/  @P1 FSEL R151, R151, RZ, P3 ;  /* 0x000000ff97971208 */ /* 0x000fe20001800000 */
[----:B------:R1:W-:Y:S01]  /*5940*/  @P4 STG.E.128 desc[UR4][R58.64], R52 ;  /* 0x000000343a004986 */ /* 0x0003e2000c101d04 */
[----:B------:R-:W-:Y:S02]  /*5950*/  @P1 LOP3.LUT P3, RZ, R0, 0xff000000, RZ, 0xc0, !PT ;  /* 0xff00000000ff1812 */ /* 0x000fe4000786c0ff */
[----:B------:R-:W-:Y:S02]  /*5960*/  SHF.R.U32.HI R70, RZ, 0x1d, R121 ;  /* 0x0000001dff467819 */ /* 0x000fe40000011679 */
[----:B------:R-:W-:Y:S02]  /*5970*/  @P1 FSEL R152, R152, RZ, P3 ;  /* 0x000000ff98981208 */ /* 0x000fe40001800000 */
[----:B0-----:R-:W-:Y:S02]  /*5980*/  SHF.L.U32 R69, R124, 0x3, RZ ;  /* 0x000000037c457819 */ /* 0x001fe400000006ff */
[----:B------:R-:W-:-:S02]  /*5990*/  SEL R61, R153, R61, P5 ;  /* 0x0000003d993d7207 */ /* 0x000fc40002800000 */
[----:B------:R-:W-:Y:S02]  /*59a0*/  SEL R62, R159, R62, P5 ;  /* 0x0000003e9f3e7207 */ /* 0x000fe40002800000 */
[----:B------:R-:W-:Y:S02]  /*59b0*/  SEL R60, R107, R60, P5 ;  /* 0x0000003c6b3c7207 */ /* 0x000fe40002800000 */
[----:B------:R-:W-:Y:S02]  /*59c0*/  SEL R63, R142, R63, P5 ;  /* 0x0000003f8e3f7207 */ /* 0x000fe40002800000 */
[----:B------:R-:W-:Y:S02]  /*59d0*/  @P1 F2FP.F16.F32.PACK_AB R150, RZ, R150 ;  /* 0x00000096ff96123e */ /* 0x000fe400000000ff */
[----:B-1----:R-:W-:Y:S02]  /*59e0*/  SHF.L.U32 R59, R121, 0x3, RZ ;  /* 0x00000003793b7819 */ /* 0x002fe400000006ff */
[----:B------:R-:W-:-:S02]  /*59f0*/  @P1 F2FP.F16.F32.PACK_AB R157, RZ, R157 ;  /* 0x0000009dff9d123e */ /* 0x000fc400000000ff */
[----:B------:R-:W-:Y:S02]  /*5a00*/  IADD3 R56, P3, R59, UR20, RZ ;  /* 0x000000143b387c10 */ /* 0x000fe4000ff7e0ff */
[----:B------:R-:W-:Y:S02]  /*5a10*/  @P1 F2FP.F16.F32.PACK_AB R151, RZ, R151 ;  /* 0x00000097ff97123e */ /* 0x000fe400000000ff */
[----:B------:R-:W-:Y:S02]  /*5a20*/  IADD3.X R57, R70, UR21, RZ, P3, !PT ;  /* 0x0000001546397c10 */ /* 0x000fe40009ffe4ff */
[----:B------:R-:W-:Y:S02]  /*5a30*/  @P1 F2FP.F16.F32.PACK_AB R152, RZ, R152 ;  /* 0x00000098ff98123e */ /* 0x000fe400000000ff */
[----:B------:R-:W-:Y:S01]  /*5a40*/  SHF.R.U32.HI R68, RZ, 0x1d, R124 ;  /* 0x0000001dff447819 */ /* 0x000fe2000001167c */
[----:B------:R0:W-:Y:S01]  /*5a50*/  STG.E.64 desc[UR4][R56.64], R64 ;  /* 0x0000004038007986 */ /* 0x0001e2000c101b04 */
[----:B------:R-:W-:-:S02]  /*5a60*/  IADD3 R52, P3, R69, UR20, RZ ;  /* 0x0000001445347c10 */ /* 0x000fc4000ff7e0ff */
[----:B------:R-:W-:Y:S02]  /*5a70*/  @P4 LEA R54, P5, R124, UR18, 0x4 ;  /* 0x000000127c364c11 */ /* 0x000fe4000f8a20ff */
[----:B------:R-:W-:Y:S02]  /*5a80*/  @P1 PRMT R129, R150, 0x7610, R129 ;  /* 0x0000761096811816 */ /* 0x000fe40000000081 */
[----:B------:R-:W-:Y:S02]  /*5a90*/  @P1 PRMT R130, R157, 0x7610, R130 ;  /* 0x000076109d821816 */ /* 0x000fe40000000082 */
[----:B------:R-:W-:Y:S02]  /*5aa0*/  @P1 PRMT R2, R151, 0x7610, R2 ;  /* 0x0000761097021816 */ /* 0x000fe40000000002 */
[----:B------:R-:W-:Y:S02]  /*5ab0*/  @P1 PRMT R8, R152, 0x7610, R8 ;  /* 0x0000761098081816 */ /* 0x000fe40000000008 */
[----:B------:R-:W-:-:S02]  /*5ac0*/  IADD3.X R53, R68, UR21, RZ, P3, !PT ;  /* 0x0000001544357c10 */ /* 0x000fc40009ffe4ff */
        /* <DEDUP_REMOVED lines=10> */
.L_x_3045:
        /* <DEDUP_REMOVED lines=10> */
[----:B------:R-:W-:Y:S02]  /*5c10*/  @P1 F2FP.F16.F32.PACK_AB R154, RZ, R154 ;  /* 0x0000009aff9a123e */ /* 0x000fe400000000ff */
[----:B------:R-:W-:Y:S02]  /*5c20*/  @P1 F2FP.F16.F32.PACK_AB R161, RZ, R161 ;  /* 0x000000a1ffa1123e */ /* 0x000fe400000000ff */
[----:B------:R-:W-:Y:S02]  /*5c30*/  @P1 F2FP.F16.F32.PACK_AB R106, RZ, R106 ;  /* 0x0000006aff6a123e */ /* 0x000fe400000000ff */
[----:B------:R-:W-:-:S02]  /*5c40*/  @P1 F2FP.F16.F32.PACK_AB R105, RZ, R105 ;  /* 0x00000069ff69123e */ /* 0x000fc400000000ff */
        /* <DEDUP_REMOVED lines=13> */
.L_x_3046:
[----:B------:R-:W-:Y:S02]  /*5d20*/  ISETP.NE.AND P1, PT, R104, RZ, PT ;  /* 0x000000ff6800720c */ /* 0x000fe40003f25270 */
[----:B------:R-:W-:-:S11]  /*5d30*/  SEL R156, RZ, 0x1, P2 ;  /* 0x00000001ff9c7807 */ /* 0x000fd60001000000 */
[----:B------:R-:W-:Y:S05]  /*5d40*/  @!P1 BRA `(.L_x_3047) ;  /* 0xffffffb400689947 */ /* 0x000fea000383ffff */
        /* <DEDUP_REMOVED lines=83> */
.L_x_3038:
        /* <DEDUP_REMOVED lines=44> */
.L_x_3039:
[----:B------:R-:W-:Y:S01]  /*6540*/  HFMA2.MMA R56, -RZ, RZ, 0, 9.5367431640625e-07 ;  /* 0x00000010ff387435 */ /* 0x000fe200000001ff */
[----:B------:R-:W-:Y:S01]  /*6550*/  MOV R57, R54 ;  /* 0x0000003600397202 */ /* 0x000fe20000000f00 */
[----:B------:R-:W-:Y:S01]  /*6560*/  IMAD.MOV.U32 R59, RZ, RZ, -0x1 ;  /* 0xffffffffff3b7424 */ /* 0x000fe200078e00ff */
[----:B------:R-:W-:-:S08]  /*6570*/  MOV R58, 0x1f ;  /* 0x0000001f003a7802 */ /* 0x000fd00000000f00 */
[----:B-----5:R-:W-:Y:S05]  /*6580*/  WARPSYNC.COLLECTIVE R59, `(.L_x_3048) ;  /* 0x000000003b087348 */ /* 0x020fea0003c00000 */
[----:B------:R0:W1:Y:S02]  /*6590*/  SHFL.DOWN P3, R64, R57, R56, R58 ;  /* 0x0800003839407389 */ /* 0x000064000006003a */
[----:B01---5:R-:W-:Y:S01]  /*65a0*/  ENDCOLLECTIVE ;  /* 0x000000000000791b */ /* 0x023fe20003800000 */
.L_x_3048:
[----:B------:R-:W-:Y:S01]  /*65b0*/  MOV R57, R53 ;  /* 0x0000003500397202 */ /* 0x000fe20000000f00 */
[----:B------:R-:W-:-:S07]  /*65c0*/  FADD.FTZ R54, R54, R64 ;  /* 0x0000004036367221 */ /* 0x000fce0000010000 */
[----:B------:R-:W-:Y:S05]  /*65d0*/  WARPSYNC.COLLECTIVE R59, `(.L_x_3049) ;  /* 0x000000003b087348 */ /* 0x000fea0003c00000 */
[----:B------:R0:W1:Y:S02]  /*65e0*/  SHFL.DOWN P3, R64, R57, R56, R58 ;  /* 0x0800003839407389 */ /* 0x000064000006003a */
[----:B01----:R-:W-:Y:S01]  /*65f0*/  ENDCOLLECTIVE ;  /* 0x000000000000791b */ /* 0x003fe20003800000 */
.L_x_3049:
[----:B------:R-:W-:Y:S01]  /*6600*/  HFMA2.MMA R56, -RZ, RZ, 0, 4.76837158203125e-07 ;  /* 0x00000008ff387435 */ /* 0x000fe200000001ff */
[----:B------:R-:W-:Y:S01]  /*6610*/  MOV R57, R54 ;  /* 0x0000003600397202 */ /* 0x000fe20000000f00 */
[----:B------:R-:W-:-:S09]  /*6620*/  FADD.FTZ R53, R53, R64 ;  /* 0x0000004035357221 */ /* 0x000fd20000010000 */
[----:B------:R-:W-:Y:S05]  /*6630*/  WARPSYNC.COLLECTIVE R59, `(.L_x_3050) ;  /* 0x000000003b087348 */ /* 0x000fea0003c00000 */
[----:B------:R0:W1:Y:S02]  /*6640*/  SHFL.DOWN P3, R64, R57, R56, R58 ;  /* 0x0800003839407389 */ /* 0x000064000006003a */
[----:B01----:R-:W-:Y:S01]  /*6650*/  ENDCOLLECTIVE ;  /* 0x000000000000791b */ /* 0x003fe20003800000 */
.L_x_3050:
[----:B------:R-:W-:Y:S02]  /*6660*/  IMAD.MOV.U32 R57, RZ, RZ, R53 ;  /* 0x000000ffff397224 */ /* 0x000fe400078e0035 */
[----:B------:R-:W-:-:S07]  /*6670*/  FADD.FTZ R54, R54, R64 ;  /* 0x0000004036367221 */ /* 0x000fce0000010000 */
[----:B------:R-:W-:Y:S05]  /*6680*/  WARPSYNC.COLLECTIVE R59, `(.L_x_3051) ;  /* 0x000000003b087348 */ /* 0x000fea0003c00000 */
[----:B------:R0:W1:Y:S02]  /*6690*/  SHFL.DOWN P3, R64, R57, R56, R58 ;  /* 0x0800003839407389 */ /* 0x000064000006003a */
[----:B01----:R-:W-:Y:S01]  /*66a0*/  ENDCOLLECTIVE ;  /* 0x000000000000791b */ /* 0x003fe20003800000 */
.L_x_3051:
[----:B------:R-:W-:Y:S01]  /*66b0*/  HFMA2.MMA R56, -RZ, RZ, 0, 2.384185791015625e-07 ;  /* 0x00000004ff387435 */ /* 0x000fe200000001ff */
[----:B------:R-:W-:Y:S01]  /*66c0*/  MOV R57, R54 ;  /* 0x0000003600397202 */ /* 0x000fe20000000f00 */
[----:B------:R-:W-:-:S09]  /*66d0*/  FADD.FTZ R53, R53, R64 ;  /* 0x0000004035357221 */ /* 0x000fd20000010000 */
[----:B------:R-:W-:Y:S05]  /*66e0*/  WARPSYNC.COLLECTIVE R59, `(.L_x_3052) ;  /* 0x000000003b087348 */ /* 0x000fea0003c00000 */
[----:B------:R0:W1:Y:S02]  /*66f0*/  SHFL.DOWN P3, R64, R57, R56, R58 ;  /* 0x0800003839407389 */ /* 0x000064000006003a */
[----:B01----:R-:W-:Y:S01]  /*6700*/  ENDCOLLECTIVE ;  /* 0x000000000000791b */ /* 0x003fe20003800000 */
.L_x_3052:
[----:B------:R-:W-:Y:S01]  /*6710*/  MOV R57, R53 ;  /* 0x0000003500397202 */ /* 0x000fe20000000f00 */
[----:B------:R-:W-:-:S07]  /*6720*/  FADD.FTZ R54, R54, R64 ;  /* 0x0000004036367221 */ /* 0x000fce0000010000 */
[----:B------:R-:W-:Y:S05]  /*6730*/  WARPSYNC.COLLECTIVE R59, `(.L_x_3053) ;  /* 0x000000003b087348 */ /* 0x000fea0003c00000 */
[----:B------:R0:W1:Y:S02]  /*6740*/  SHFL.DOWN P3, R64, R57, R56, R58 ;  /* 0x0800003839407389 */ /* 0x000064000006003a */
[----:B01----:R-:W-:Y:S01]  /*6750*/  ENDCOLLECTIVE ;  /* 0x000000000000791b */ /* 0x003fe20003800000 */
.L_x_3053:
[----:B------:R-:W-:Y:S01]  /*6760*/  HFMA2.MMA R56, -RZ, RZ, 0, 1.1920928955078125e-07 ;  /* 0x00000002ff387435 */ /* 0x000fe200000001ff */
[----:B------:R-:W-:Y:S02]  /*6770*/  IMAD.MOV.U32 R57, RZ, RZ, R54 ;  /* 0x000000ffff397224 */ /* 0x000fe400078e0036 */
[----:B------:R-:W-:-:S08]  /*6780*/  FADD.FTZ R53, R53, R64 ;  /* 0x0000004035357221 */ /* 0x000fd00000010000 */
[----:B------:R-:W-:Y:S05]  /*6790*/  WARPSYNC.COLLECTIVE R59, `(.L_x_3054) ;  /* 0x000000003b087348 */ /* 0x000fea0003c00000 */
[----:B------:R0:W1:Y:S02]  /*67a0*/  SHFL.DOWN P3, R64, R57, R56, R58 ;  /* 0x0800003839407389 */ /* 0x000064000006003a */
[----:B01----:R-:W-:Y:S01]  /*67b0*/  ENDCOLLECTIVE ;  /* 0x000000000000791b */ /* 0x003fe20003800000 */
.L_x_3054:
[----:B------:R-:W-:Y:S01]  /*67c0*/  MOV R57, R53 ;  /* 0x0000003500397202 */ /* 0x000fe20000000f00 */
[----:B------:R-:W-:-:S07]  /*67d0*/  FADD.FTZ R54, R54, R64 ;  /* 0x0000004036367221 */ /* 0x000fce0000010000 */
[----:B------:R-:W-:Y:S05]  /*67e0*/  WARPSYNC.COLLECTIVE R59, `(.L_x_3055) ;  /* 0x000000003b087348 */ /* 0x000fea0003c00000 */
[----:B------:R0:W1:Y:S02]  /*67f0*/  SHFL.DOWN P3, R64, R57, R56, R58 ;  /* 0x0800003839407389 */ /* 0x000064000006003a */
[----:B01----:R-:W-:Y:S01]  /*6800*/  ENDCOLLECTIVE ;  /* 0x000000000000791b */ /* 0x003fe20003800000 */
.L_x_3055:
[----:B------:R-:W-:Y:S01]  /*6810*/  MOV R57, R54 ;  /* 0x0000003600397202 */ /* 0x000fe20000000f00 */
[----:B------:R-:W-:Y:S02]  /*6820*/  IMAD.MOV.U32 R56, RZ, RZ, 0x1 ;  /* 0x00000001ff387424 */ /* 0x000fe400078e00ff */
[----:B------:R-:W-:-:S07]  /*6830*/  FADD.FTZ R53, R53, R64 ;  /* 0x0000004035357221 */ /* 0x000fce0000010000 */
[----:B------:R-:W-:Y:S05]  /*6840*/  WARPSYNC.COLLECTIVE R59, `(.L_x_3056) ;  /* 0x000000003b087348 */ /* 0x000fea0003c00000 */
[----:B------:R0:W1:Y:S02]  /*6850*/  SHFL.DOWN P3, R64, R57, R56, R58 ;  /* 0x0800003839407389 */ /* 0x000064000006003a */
[----:B01----:R-:W-:Y:S01]  /*6860*/  ENDCOLLECTIVE ;  /* 0x000000000000791b */ /* 0x003fe20003800000 */
.L_x_3056:
[----:B------:R-:W-:Y:S02]  /*6870*/  MOV R57, R53 ;  /* 0x0000003500397202 */ /* 0x000fe40000000f00 */
[----:B------:R-:W-:-:S07]  /*6880*/  MOV R55, R64 ;  /* 0x0000004000377202 */ /* 0x000fce0000000f00 */
[----:B------:R-:W-:Y:S05]  /*6890*/  WARPSYNC.COLLECTIVE R59, `(.L_x_3057) ;  /* 0x000000003b087348 */ /* 0x000fea0003c00000 */
[----:B------:R0:W1:Y:S02]  /*68a0*/  SHFL.DOWN P3, R64, R57, R56, R58 ;  /* 0x0800003839407389 */ /* 0x000064000006003a */
[----:B01----:R-:W-:Y:S01]  /*68b0*/  ENDCOLLECTIVE ;  /* 0x000000000000791b */ /* 0x003fe20003800000 */
.L_x_3057:
[----:B------:R-:W-:Y:S01]  /*68c0*/  MOV R56, R64 ;  /* 0x0000004000387202 */ /* 0x000fe20000000f00 */
[----:B------:R-:W-:Y:S06]  /*68d0*/  BRA `(.L_x_3058) ;  /* 0xffffffd000707947 */ /* 0x000fec000383ffff */
.L_x_3059:
        /* <DEDUP_REMOVED lines=10> */
.L_x_4569:


//--------------------- .text._ZN10layer_norm22ln_bwd_finalize_kernelINS_22Kernel_traits_finalizeILj7168E6__halfS2_fS2_fjLb0ELj1024ELj4ENS_18Kernel_traits_baseILj7168ES2_S2_fS2_fjLj1024EEEEELb0ELb0EEEvNS_9BwdParamsE --------------------------
	.section	.text._ZN10layer_norm22ln_bwd_finalize_kernelINS_22Kernel_traits_finalizeILj7168E6__halfS2_fS2_fjLb0ELj1024ELj4ENS_18Kernel_traits_baseILj7168ES2_S2_fS2_fjLj1024EEEEELb0ELb0EEEvNS_9BwdParamsE,"ax",@progbits
	.align	128
        .global         _ZN10layer_norm22ln_bwd_finalize_kernelINS_22Kernel_traits_finalizeILj7168E6__halfS2_fS2_fjLb0ELj1024ELj4ENS_18Kernel_traits_baseILj7168ES2_S2_fS2_fjLj1024EEEEELb0ELb0EEEvNS_9BwdParamsE
        .type           _ZN10layer_norm22ln_bwd_finalize_kernelINS_22Kernel_traits_finalizeILj7168E6__halfS2_fS2_fjLb0ELj1024ELj4ENS_18Kernel_traits_baseILj7168ES2_S2_fS2_fjLj1024EEEEELb0ELb0EEEvNS_9BwdParamsE,@function
        .size           _ZN10layer_norm22ln_bwd_finalize_kernelINS_22Kernel_traits_finalizeILj7168E6__halfS2_fS2_fjLb0ELj1024ELj4ENS_18Kernel_traits_baseILj7168ES2_S2_fS2_fjLj1024EEEEELb0ELb0EEEvNS_9BwdParamsE,(.L_x_4570 - _ZN10layer_norm22ln_bwd_finalize_kernelINS_22Kernel_traits_finalizeILj7168E6__halfS2_fS2_fjLb0ELj1024ELj4ENS_18Kernel_traits_baseILj7168ES2_S2_fS2_fjLj1024EEEEELb0ELb0EEEvNS_9BwdParamsE)
        .other          _ZN10layer_norm22ln_bwd_finalize_kernelINS_22Kernel_traits_finalizeILj7168E6__halfS2_fS2_fjLb0ELj1024ELj4ENS_18Kernel_traits_baseILj7168ES2_S2_fS2_fjLj1024EEEEELb0ELb0EEEvNS_9BwdParamsE,@"STO_CUDA_ENTRY STV_DEFAULT"
_ZN10layer_norm22ln_bwd_finalize_kernelINS_22Kernel_traits_finalizeILj7168E6__halfS2_fS2_fjLb0ELj1024ELj4ENS_18Kernel_traits_baseILj7168ES2_S2_fS2_fjLj1024EEEEELb0ELb0EEEvNS_9BwdParamsE:
.text._ZN10layer_norm22ln_bwd_finalize_kernelINS_22Kernel_traits_finalizeILj7168E6__halfS2_fS2_fjLb0ELj1024ELj4ENS_18Kernel_traits_baseILj7168ES2_S2_fS2_fjLj1024EEEEELb0ELb0EEEvNS_9BwdParamsE:
        /* <DEDUP_REMOVED lines=25> */
.L_x_3072:
        /* <DEDUP_REMOVED lines=30> */
.L_x_3064:
        /* <DEDUP_REMOVED lines=36> */
.L_x_3063:
[----:B------:R-:W-:Y:S05]  /*05b0*/  BSYNC B1 ;  /* 0x0000000000017941 */ /* 0x000fea0003800000 */
.L_x_3062:
        /* <DEDUP_REMOVED lines=24> */
.L_x_3066:
[----:B------:R-:W-:Y:S05]  /*0740*/  BSYNC B1 ;  /* 0x0000000000017941 */ /* 0x000fea0003800000 */
.L_x_3065:
        /* <DEDUP_REMOVED lines=12> */
.L_x_3067:
[----:B------:R-:W-:Y:S05]  /*0810*/  BSYNC B1 ;  /* 0x0000000000017941 */ /* 0x000fea0003800000 */
.L_x_3061:
[----:B------:R-:W-:Y:S05]  /*0820*/  BSYNC B0 ;  /* 0x0000000000007941 */ /* 0x000fea0003800000 */
.L_x_3060:
        /* <DEDUP_REMOVED lines=29> */
.L_x_3083:
[----:B---3--:R-:W-:Y:S01]  /*0a00*/  FADD.FTZ R9, R18, R9 ;  /* 0x0000000912097221 */ /* 0x008fe20000010000 */
[----:B--2---:R-:W-:-:S04]  /*0a10*/  FADD.FTZ R11, R10, R11 ;  /* 0x0000000b0a0b7221 */ /* 0x004fc80000010000 */
[----:B------:R2:W-:Y:S04]  /*0a20*/  @!P1 STS [R6+0x2000], R9 ;  /* 0x0020000906009388 */ /* 0x0005e80000000800 */
[----:B------:R2:W-:Y:S02]  /*0a30*/  @!P1 STS [R6+0x2080], R11 ;  /* 0x0020800b06009388 */ /* 0x0005e40000000800 */
.L_x_3068:
        /* <DEDUP_REMOVED lines=18> */
.L_x_3071:
[----:B------:R-:W-:Y:S05]  /*0b60*/  BSYNC B0 ;  /* 0x0000000000007941 */ /* 0x000fea0003800000 */
.L_x_3070:
[C---:B------:R-:W-:Y:S01]  /*0b70*/  ISETP.GT.U32.AND P1, PT, R3.reuse, -0x1c01, PT ;  /* 0xffffe3ff0300780c */ /* 0x040fe20003f24070 */
[----:B------:R-:W-:Y:S01]  /*0b80*/  VIADD R4, R4, 0xe00 ;  /* 0x00000e0004047836 */ /* 0x000fe20000000000 */
[----:B------:R-:W-:-:S11]  /*0b90*/  IADD3 R3, R3, 0x1c00, RZ ;  /* 0x00001c0003037810 */ /* 0x000fd60007ffe0ff */
[----:B------:R-:W-:Y:S05]  /*0ba0*/  @P1 BRA `(.L_x_3072) ;  /* 0xfffffff400781947 */ /* 0x000fea000383ffff */
[----:B------:R-:W-:Y:S05]  /*0bb0*/  EXIT ;  /* 0x000000000000794d */ /* 0x000fea0003800000 */
.L_x_3069:
[----:B------:R-:W-:Y:S01]  /*0bc0*/  HFMA2.MMA R21, -RZ, RZ, 0, 5.9604644775390625e-08 ;  /* 0x00000001ff157435 */ /* 0x000fe200000001ff */
[----:B0--3--:R-:W-:Y:S01]  /*0bd0*/  MOV R22, R10 ;  /* 0x0000000a00167202 */ /* 0x009fe20000000f00 */
[----:B------:R-:W-:Y:S01]  /*0be0*/  IMAD.MOV.U32 R19, RZ, RZ, -0x1 ;  /* 0xffffffffff137424 */ /* 0x000fe200078e00ff */
[----:B------:R-:W-:-:S08]  /*0bf0*/  MOV R24, 0x1f ;  /* 0x0000001f00187802 */ /* 0x000fd00000000f00 */
[----:B-12---:R-:W-:Y:S05]  /*0c00*/  WARPSYNC.COLLECTIVE R19, `(.L_x_3073) ;  /* 0x0000000013087348 */ /* 0x006fea0003c00000 */
[----:B------:R0:W3:Y:S02]  /*0c10*/  SHFL.BFLY P2, R20, R22, R21, R24 ;  /* 0x0c00001516147389 */ /* 0x0000e40000040018 */
[----:B0123--:R-:W-:Y:S01]  /*0c20*/  ENDCOLLECTIVE ;  /* 0x000000000000791b */ /* 0x00ffe20003800000 */
.L_x_3073:
[----:B------:R-:W-:Y:S01]  /*0c30*/  HFMA2.MMA R21, -RZ, RZ, 0, 1.1920928955078125e-07 ;  /* 0x00000002ff157435 */ /* 0x000fe200000001ff */
[----:B------:R-:W-:-:S05]  /*0c40*/  MOV R11, R20 ;  /* 0x00000014000b7202 */ /* 0x000fca0000000f00 */
[----:B------:R-:W-:-:S05]  /*0c50*/  FADD.FTZ R11, R10, R11 ;  /* 0x0000000b0a0b7221 */ /* 0x000fca0000010000 */
[----:B------:R-:W-:-:S07]  /*0c60*/  MOV R22, R11 ;  /* 0x0000000b00167202 */ /* 0x000fce0000000f00 */
[----:B------:R-:W-:Y:S05]  /*0c70*/  WARPSYNC.COLLECTIVE R19, `(.L_x_3074) ;  /* 0x0000000013087348 */ /* 0x000fea0003c00000 */
[----:B------:R0:W1:Y:S02]  /*0c80*/  SHFL.BFLY P2, R20, R22, R21, R24 ;  /* 0x0c00001516147389 */ /* 0x0000640000040018 */
[----:B01----:R-:W-:Y:S01]  /*0c90*/  ENDCOLLECTIVE ;  /* 0x000000000000791b */ /* 0x003fe20003800000 */
.L_x_3074:
[----:B------:R-:W-:Y:S01]  /*0ca0*/  HFMA2.MMA R21, -RZ, RZ, 0, 2.384185791015625e-07 ;  /* 0x00000004ff157435 */ /* 0x000fe200000001ff */
[----:B------:R-:W-:-:S04]  /*0cb0*/  IMAD.MOV.U32 R14, RZ, RZ, R20 ;  /* 0x000000ffff0e7224 */ /* 0x000fc800078e0014 */
[----:B------:R-:W-:-:S05]  /*0cc0*/  FADD.FTZ R14, R11, R14 ;  /* 0x0000000e0b0e7221 */ /* 0x000fca0000010000 */
[----:B------:R-:W-:-:S07]  /*0cd0*/  MOV R22, R14 ;  /* 0x0000000e00167202 */ /* 0x000fce0000000f00 */
[----:B------:R-:W-:Y:S05]  /*0ce0*/  WARPSYNC.COLLECTIVE R19, `(.L_x_3075) ;  /* 0x0000000013087348 */ /* 0x000fea0003c00000 */
[----:B------:R0:W1:Y:S02]  /*0cf0*/  SHFL.BFLY P2, R20, R22, R21, R24 ;  /* 0x0c00001516147389 */ /* 0x0000640000040018 */
[----:B01----:R-:W-:Y:S01]  /*0d00*/  ENDCOLLECTIVE ;  /* 0x000000000000791b */ /* 0x003fe20003800000 */
.L_x_3075:
[----:B------:R-:W-:Y:S01]  /*0d10*/  HFMA2.MMA R21, -RZ, RZ, 0, 4.76837158203125e-07 ;  /* 0x00000008ff157435 */ /* 0x000fe200000001ff */
[----:B------:R-:W-:-:S05]  /*0d20*/  MOV R13, R20 ;  /* 0x00000014000d7202 */ /* 0x000fca0000000f00 */
[----:B------:R-:W-:-:S04]  /*0d30*/  FADD.FTZ R13, R14, R13 ;  /* 0x0000000d0e0d7221 */ /* 0x000fc80000010000 */
[----:B------:R-:W-:-:S07]  /*0d40*/  IMAD.MOV.U32 R22, RZ, RZ, R13 ;  /* 0x000000ffff167224 */ /* 0x000fce00078e000d */
[----:B------:R-:W-:Y:S05]  /*0d50*/  WARPSYNC.COLLECTIVE R19, `(.L_x_3076) ;  /* 0x0000000013087348 */ /* 0x000fea0003c00000 */
[----:B------:R0:W1:Y:S02]  /*0d60*/  SHFL.BFLY P2, R20, R22, R21, R24 ;  /* 0x0c00001516147389 */ /* 0x0000640000040018 */
[----:B01----:R-:W-:Y:S01]  /*0d70*/  ENDCOLLECTIVE ;  /* 0x000000000000791b */ /* 0x003fe20003800000 */
.L_x_3076:
[----:B------:R-:W-:Y:S01]  /*0d80*/  IMAD.MOV.U32 R21, RZ, RZ, 0x10 ;  /* 0x00000010ff157424 */ /* 0x000fe200078e00ff */
[----:B------:R-:W-:-:S05]  /*0d90*/  MOV R10, R20 ;  /* 0x00000014000a7202 */ /* 0x000fca0000000f00 */
[----:B------:R-:W-:-:S05]  /*0da0*/  FADD.FTZ R10, R13, R10 ;  /* 0x0000000a0d0a7221 */ /* 0x000fca0000010000 */
[----:B------:R-:W-:-:S07]  /*0db0*/  MOV R22, R10 ;  /* 0x0000000a00167202 */ /* 0x000fce0000000f00 */
[----:B------:R-:W-:Y:S05]  /*0dc0*/  WARPSYNC.COLLECTIVE R19, `(.L_x_3077) ;  /* 0x0000000013087348 */ /* 0x000fea0003c00000 */
[----:B------:R0:W1:Y:S02]  /*0dd0*/  SHFL.BFLY P2, R20, R22, R21, R24 ;  /* 0x0c00001516147389 */ /* 0x0000640000040018 */
[----:B01----:R-:W-:Y:S01]  /*0de0*/  ENDCOLLECTIVE ;  /* 0x000000000000791b */ /* 0x003fe20003800000 */
.L_x_3077:
[----:B------:R-:W-:Y:S01]  /*0df0*/  HFMA2.MMA R21, -RZ, RZ, 0, 5.9604644775390625e-08 ;  /* 0x00000001ff157435 */ /* 0x000fe200000001ff */
[----:B------:R-:W-:Y:S02]  /*0e00*/  MOV R22, R9 ;  /* 0x0000000900167202 */ /* 0x000fe40000000f00 */
[----:B------:R-:W-:-:S08]  /*0e10*/  MOV R11, R20 ;  /* 0x00000014000b7202 */ /* 0x000fd00000000f00 */
[----:B------:R-:W-:Y:S05]  /*0e20*/  WARPSYNC.COLLECTIVE R19, `(.L_x_3078) ;  /* 0x0000000013087348 */ /* 0x000fea0003c00000 */
[----:B------:R0:W1:Y:S02]  /*0e30*/  SHFL.BFLY P2, R20, R22, R21, R24 ;  /* 0x0c00001516147389 */ /* 0x0000640000040018 */
[----:B01----:R-:W-:Y:S01]  /*0e40*/  ENDCOLLECTIVE ;  /* 0x000000000000791b */ /* 0x003fe20003800000 */
.L_x_3078:
[----:B------:R-:W-:Y:S01]  /*0e50*/  HFMA2.MMA R21, -RZ, RZ, 0, 1.1920928955078125e-07 ;  /* 0x00000002ff157435 */ /* 0x000fe200000001ff */
[----:B------:R-:W-:-:S04]  /*0e60*/  IMAD.MOV.U32 R14, RZ, RZ, R20 ;  /* 0x000000ffff0e7224 */ /* 0x000fc800078e0014 */
[----:B------:R-:W-:-:S05]  /*0e70*/  FADD.FTZ R15, R9, R14 ;  /* 0x0000000e090f7221 */ /* 0x000fca0000010000 */
[----:B------:R-:W-:-:S07]  /*0e80*/  MOV R22, R15 ;  /* 0x0000000f00167202 */ /* 0x000fce0000000f00 */
[----:B------:R-:W-:Y:S05]  /*0e90*/  WARPSYNC.COLLECTIVE R19, `(.L_x_3079) ;  /* 0x0000000013087348 */ /* 0x000fea0003c00000 */
[----:B------:R0:W1:Y:S02]  /*0ea0*/  SHFL.BFLY P2, R20, R22, R21, R24 ;  /* 0x0c00001516147389 */ /* 0x0000640000040018 */
[----:B01----:R-:W-:Y:S01]  /*0eb0*/  ENDCOLLECTIVE ;  /* 0x000000000000791b */ /* 0x003fe20003800000 */
.L_x_3079:
[----:B------:R-:W-:Y:S01]  /*0ec0*/  HFMA2.MMA R21, -RZ, RZ, 0, 2.384185791015625e-07 ;  /* 0x00000004ff157435 */ /* 0x000fe200000001ff */
[----:B------:R-:W-:-:S05]  /*0ed0*/  MOV R16, R20 ;  /* 0x0000001400107202 */ /* 0x000fca0000000f00 */
[----:B------:R-:W-:-:S04]  /*0ee0*/  FADD.FTZ R16, R15, R16 ;  /* 0x000000100f107221 */ /* 0x000fc80000010000 */
[----:B------:R-:W-:-:S07]  /*0ef0*/  IMAD.MOV.U32 R22, RZ, RZ, R16 ;  /* 0x000000ffff167224 */ /* 0x000fce00078e0010 */
[----:B------:R-:W-:Y:S05]  /*0f00*/  WARPSYNC.COLLECTIVE R19, `(.L_x_3080) ;  /* 0x0000000013087348 */ /* 0x000fea0003c00000 */
[----:B------:R0:W1:Y:S02]  /*0f10*/  SHFL.BFLY P2, R20, R22, R21, R24 ;  /* 0x0c00001516147389 */ /* 0x0000640000040018 */
[----:B01----:R-:W-:Y:S01]  /*0f20*/  ENDCOLLECTIVE ;  /* 0x000000000000791b */ /* 0x003fe20003800000 */
.L_x_3080:
[----:B------:R-:W-:Y:S01]  /*0f30*/  IMAD.MOV.U32 R21, RZ, RZ, 0x8 ;  /* 0x00000008ff157424 */ /* 0x000fe200078e00ff */
[----:B------:R-:W-:-:S05]  /*0f40*/  MOV R17, R20 ;  /* 0x0000001400117202 */ /* 0x000fca0000000f00 */
[----:B------:R-:W-:-:S05]  /*0f50*/  FADD.FTZ R17, R16, R17 ;  /* 0x0000001110117221 */ /* 0x000fca0000010000 */
[----:B------:R-:W-:-:S07]  /*0f60*/  MOV R22, R17 ;  /* 0x0000001100167202 */ /* 0x000fce0000000f00 */
[----:B------:R-:W-:Y:S05]  /*0f70*/  WARPSYNC.COLLECTIVE R19, `(.L_x_3081) ;  /* 0x0000000013087348 */ /* 0x000fea0003c00000 */
[----:B------:R0:W1:Y:S02]  /*0f80*/  SHFL.BFLY P2, R20, R22, R21, R24 ;  /* 0x0c00001516147389 */ /* 0x0000640000040018 */
[----:B01----:R-:W-:Y:S01]  /*0f90*/  ENDCOLLECTIVE ;  /* 0x000000000000791b */ /* 0x003fe20003800000 */
.L_x_3081:
[----:B------:R-:W-:Y:S01]  /*0fa0*/  HFMA2.MMA R21, -RZ, RZ, 0, 9.5367431640625e-07 ;  /* 0x00000010ff157435 */ /* 0x000fe200000001ff */
[----:B------:R-:W-:-:S05]  /*0fb0*/  MOV R18, R20 ;  /* 0x0000001400127202 */ /* 0x000fca0000000f00 */
[----:B------:R-:W-:-:S05]  /*0fc0*/  FADD.FTZ R18, R17, R18 ;  /* 0x0000001211127221 */ /* 0x000fca0000010000 */
[----:B------:R-:W-:-:S07]  /*0fd0*/  MOV R22, R18 ;  /* 0x0000001200167202 */ /* 0x000fce0000000f00 */
[----:B------:R-:W-:Y:S05]  /*0fe0*/  WARPSYNC.COLLECTIVE R19, `(.L_x_3082) ;  /* 0x0000000013087348 */ /* 0x000fea0003c00000 */
[----:B------:R0:W1:Y:S02]  /*0ff0*/  SHFL.BFLY P2, R20, R22, R21, R24 ;  /* 0x0c00001516147389 */ /* 0x0000640000040018 */
[----:B01----:R-:W-:Y:S01]  /*1000*/  ENDCOLLECTIVE ;  /* 0x000000000000791b */ /* 0x003fe20003800000 */
.L_x_3082:
[----:B------:R-:W-:Y:S01]  /*1010*/  MOV R9, R20 ;  /* 0x0000001400097202 */ /* 0x000fe20000000f00 */
[----:B------:R-:W-:Y:S06]  /*1020*/  BRA `(.L_x_3083) ;  /* 0xfffffff800747947 */ /* 0x000fec000383ffff */
.L_x_3084:
        /* <DEDUP_REMOVED lines=13> */
.L_x_4570:


//--------------------- .text._ZN10layer_norm40ln_parallel_residual_bwd_finalize_kernelINS_22Kernel_traits_finalizeILj7168E6__halfS2_fS2_fjLb0ELj1024ELj4ENS_18Kernel_traits_baseILj7168ES2_S2_fS2_fjLj1024EEEEELb0EEEvNS_9BwdParamsE --------------------------
	.section	.text._ZN10layer_norm40ln_parallel_residual_bwd_finalize_kernelINS_22Kernel_traits_finalizeILj7168E6__halfS2_fS2_fjLb0ELj1024ELj4ENS_18Kernel_traits_baseILj7168ES2_S2_fS2_fjLj1024EEEEELb0EEEvNS_9BwdParamsE,"ax",@progbits
	.align	128
        .global         _ZN10layer_norm40ln_parallel_residual_bwd_finalize_kernelINS_22Kernel_traits_finalizeILj7168E6__halfS2_fS2_fjLb0ELj1024ELj4ENS_18Kernel_traits_baseILj7168ES2_S2_fS2_fjLj1024EEEEELb0EEEvNS_9BwdParamsE
        .type           _ZN10layer_norm40ln_parallel_residual_bwd_finalize_kernelINS_22Kernel_traits_finalizeILj7168E6__halfS2_fS2_fjLb0ELj1024ELj4ENS_18Kernel_traits_baseILj7168ES2_S2_fS2_fjLj1024EEEEELb0EEEvNS_9BwdParamsE,@function
        .size           _ZN10layer_norm40ln_parallel_residual_bwd_finalize_kernelINS_22Kernel_traits_finalizeILj7168E6__halfS2_fS2_fjLb0ELj1024ELj4ENS_18Kernel_traits_baseILj7168ES2_S2_fS2_fjLj1024EEEEELb0EEEvNS_9BwdParamsE,(.L_x_4571 - _ZN10layer_norm40ln_parallel_residual_bwd_finalize_kernelINS_22Kernel_traits_finalizeILj7168E6__halfS2_fS2_fjLb0ELj1024ELj4ENS_18Kernel_traits_baseILj7168ES2_S2_fS2_fjLj1024EEEEELb0EEEvNS_9BwdParamsE)
        .other          _ZN10layer_norm40ln_parallel_residual_bwd_finalize_kernelINS_22Kernel_traits_finalizeILj7168E6__halfS2_fS2_fjLb0ELj1024ELj4ENS_18Kernel_traits_baseILj7168ES2_S2_fS2_fjLj1024EEEEELb0EEEvNS_9BwdParamsE,@"STO_CUDA_ENTRY STV_DEFAULT"
_ZN10layer_norm40ln_parallel_residual_bwd_finalize_kernelINS_22Kernel_traits_finalizeILj7168E6__halfS2_fS2_fjLb0ELj1024ELj4ENS_18Kernel_traits_baseILj7168ES2_S2_fS2_fjLj1024EEEEELb0EEEvNS_9BwdParamsE:
.text._ZN10layer_norm40ln_parallel_residual_bwd_finalize_kernelINS_22Kernel_traits_finalizeILj7168E6__halfS2_fS2_fjLb0ELj1024ELj4ENS_18Kernel_traits_baseILj7168ES2_S2_fS2_fjLj1024EEEEELb0EEEvNS_9BwdParamsE:
        /* <DEDUP_REMOVED lines=22> */
.L_x_3097:
        /* <DEDUP_REMOVED lines=42> */
.L_x_3089:
        /* <DEDUP_REMOVED lines=62> */
.L_x_3088:
[----:B------:R-:W-:Y:S05]  /*07e0*/  BSYNC B1 ;  /* 0x0000000000017941 */ /* 0x000fea0003800000 */
.L_x_3087:
        /* <DEDUP_REMOVED lines=38> */
.L_x_3091:
[----:B------:R-:W-:Y:S05]  /*0a50*/  BSYNC B1 ;  /* 0x0000000000017941 */ /* 0x000fea0003800000 */
.L_x_3090:
        /* <DEDUP_REMOVED lines=20> */
.L_x_3092:
[----:B------:R-:W-:Y:S05]  /*0ba0*/  BSYNC B1 ;  /* 0x0000000000017941 */ /* 0x000fea0003800000 */
.L_x_3086:
[----:B------:R-:W-:Y:S05]  /*0bb0*/  BSYNC B0 ;  /* 0x0000000000007941 */ /* 0x000fea0003800000 */
.L_x_3085:
        /* <DEDUP_REMOVED lines=54> */
.L_x_3118:
        /* <DEDUP_REMOVED lines=10> */
.L_x_3093:
        /* <DEDUP_REMOVED lines=28> */
.L_x_3096:
[----:B------:R-:W-:Y:S05]  /*1180*/  BSYNC B0 ;  /* 0x0000000000007941 */ /* 0x000fea0003800000 */
.L_x_3095:
[C---:B------:R-:W-:Y:S02]  /*1190*/  ISETP.GT.U32.AND P1, PT, R4.reuse, -0x1c01, PT ;  /* 0xffffe3ff0400780c */ /* 0x040fe40003f24070 */
[----:B------:R-:W-:Y:S02]  /*11a0*/  IADD3 R4, R4, 0x1c00, RZ ;  /* 0x00001c0004047810 */ /* 0x000fe40007ffe0ff */
[----:B------:R-:W-:-:S09]  /*11b0*/  IADD3 R5, R5, 0xe00, RZ ;  /* 0x00000e0005057810 */ /* 0x000fd20007ffe0ff */
[----:B------:R-:W-:Y:S05]  /*11c0*/  @P1 BRA `(.L_x_3097) ;  /* 0xffffffec00e41947 */ /* 0x000fea000383ffff */
[----:B------:R-:W-:Y:S05]  /*11d0*/  EXIT ;  /* 0x000000000000794d */ /* 0x000fea0003800000 */
.L_x_3094:
[----:B------:R-:W-:Y:S01]  /*11e0*/  HFMA2.MMA R14, -RZ, RZ, 0, 5.9604644775390625e-08 ;  /* 0x00000001ff0e7435 */ /* 0x000fe200000001ff */
[----:B----4-:R-:W-:Y:S02]  /*11f0*/  MOV R27, R10 ;  /* 0x0000000a001b7202 */ /* 0x010fe40000000f00 */
[----:B------:R-:W-:Y:S02]  /*1200*/  MOV R13, 0x1f ;  /* 0x0000001f000d7802 */ /* 0x000fe40000000f00 */
[----:B------:R-:W-:-:S07]  /*1210*/  MOV R12, 0xffffffff ;  /* 0xffffffff000c7802 */ /* 0x000fce0000000f00 */
[----:B0123--:R-:W-:Y:S05]  /*1220*/  WARPSYNC.COLLECTIVE R12, `(.L_x_3098) ;  /* 0x000000000c087348 */ /* 0x00ffea0003c00000 */
[----:B------:R4:W0:Y:S02]  /*1230*/  SHFL.BFLY P2, R17, R27, R14, R13 ;  /* 0x0c00000e1b117389 */ /* 0x000824000004000d */
[----:B01234-:R-:W-:Y:S01]  /*1240*/  ENDCOLLECTIVE ;  /* 0x000000000000791b */ /* 0x01ffe20003800000 */
.L_x_3098:
[----:B------:R-:W-:Y:S01]  /*1250*/  HFMA2.MMA R14, -RZ, RZ, 0, 1.1920928955078125e-07 ;  /* 0x00000002ff0e7435 */ /* 0x000fe200000001ff */
[----:B------:R-:W-:-:S05]  /*1260*/  FADD.FTZ R11, R10, R17 ;  /* 0x000000110a0b7221 */ /* 0x000fca0000010000 */
[----:B------:R-:W-:-:S07]  /*1270*/  MOV R27, R11 ;  /* 0x0000000b001b7202 */ /* 0x000fce0000000f00 */
[----:B------:R-:W-:Y:S05]  /*1280*/  WARPSYNC.COLLECTIVE R12, `(.L_x_3099) ;  /* 0x000000000c087348 */ /* 0x000fea0003c00000 */
[----:B------:R0:W1:Y:S02]  /*1290*/  SHFL.BFLY P2, R17, R27, R14, R13 ;  /* 0x0c00000e1b117389 */ /* 0x000064000004000d */
[----:B01----:R-:W-:Y:S01]  /*12a0*/  ENDCOLLECTIVE ;  /* 0x000000000000791b */ /* 0x003fe20003800000 */
.L_x_3099:
[----:B------:R-:W-:Y:S01]  /*12b0*/  HFMA2.MMA R14, -RZ, RZ, 0, 2.384185791015625e-07 ;  /* 0x00000004ff0e7435 */ /* 0x000fe200000001ff */
[----:B------:R-:W-:-:S05]  /*12c0*/  FADD.FTZ R10, R11, R17 ;  /* 0x000000110b0a7221 */ /* 0x000fca0000010000 */
[----:B------:R-:W-:-:S07]  /*12d0*/  MOV R27, R10 ;  /* 0x0000000a001b7202 */ /* 0x000fce0000000f00 */
[----:B------:R-:W-:Y:S05]  /*12e0*/  WARPSYNC.COLLECTIVE R12, `(.L_x_3100) ;  /* 0x000000000c087348 */ /* 0x000fea0003c00000 */
[----:B------:R0:W1:Y:S02]  /*12f0*/  SHFL.BFLY P2, R17, R27, R14, R13 ;  /* 0x0c00000e1b117389 */ /* 0x000064000004000d */
[----:B01----:R-:W-:Y:S01]  /*1300*/  ENDCOLLECTIVE ;  /* 0x000000000000791b */ /* 0x003fe20003800000 */
.L_x_3100:
[----:B------:R-:W-:Y:S01]  /*1310*/  MOV R14, 0x8 ;  /* 0x00000008000e7802 */ /* 0x000fe20000000f00 */
[----:B------:R-:W-:-:S04]  /*1320*/  FADD.FTZ R19, R10, R17 ;  /* 0x000000110a137221 */ /* 0x000fc80000010000 */
[----:B------:R-:W-:-:S07]  /*1330*/  IMAD.MOV.U32 R27, RZ, RZ, R19 ;  /* 0x000000ffff1b7224 */ /* 0x000fce00078e0013 */
[----:B------:R-:W-:Y:S05]  /*1340*/  WARPSYNC.COLLECTIVE R12, `(.L_x_3101) ;  /* 0x000000000c087348 */ /* 0x000fea0003c00000 */
[----:B------:R0:W1:Y:S02]  /*1350*/  SHFL.BFLY P2, R17, R27, R14, R13 ;  /* 0x0c00000e1b117389 */ /* 0x000064000004000d */
[----:B01----:R-:W-:Y:S01]  /*1360*/  ENDCOLLECTIVE ;  /* 0x000000000000791b */ /* 0x003fe20003800000 */
.L_x_3101:
[----:B------:R-:W-:Y:S01]  /*1370*/  HFMA2.MMA R14, -RZ, RZ, 0, 9.5367431640625e-07 ;  /* 0x00000010ff0e7435 */ /* 0x000fe200000001ff */
[----:B------:R-:W-:-:S05]  /*1380*/  FADD.FTZ R11, R19, R17 ;  /* 0x00000011130b7221 */ /* 0x000fca0000010000 */
[----:B------:R-:W-:-:S07]  /*1390*/  MOV R27, R11 ;  /* 0x0000000b001b7202 */ /* 0x000fce0000000f00 */
[----:B------:R-:W-:Y:S05]  /*13a0*/  WARPSYNC.COLLECTIVE R12, `(.L_x_3102) ;  /* 0x000000000c087348 */ /* 0x000fea0003c00000 */
[----:B------:R0:W1:Y:S02]  /*13b0*/  SHFL.BFLY P2, R17, R27, R14, R13 ;  /* 0x0c00000e1b117389 */ /* 0x000064000004000d */
[----:B01----:R-:W-:Y:S01]  /*13c0*/  ENDCOLLECTIVE ;  /* 0x000000000000791b */ /* 0x003fe20003800000 */
.L_x_3102:
[----:B------:R-:W-:Y:S01]  /*13d0*/  HFMA2.MMA R14, -RZ, RZ, 0, 5.9604644775390625e-08 ;  /* 0x00000001ff0e7435 */ /* 0x000fe200000001ff */
[----:B------:R-:W-:Y:S02]  /*13e0*/  MOV R27, R15 ;  /* 0x0000000f001b7202 */ /* 0x000fe40000000f00 */
[----:B------:R-:W-:-:S08]  /*13f0*/  MOV R10, R17 ;  /* 0x00000011000a7202 */ /* 0x000fd00000000f00 */
[----:B------:R-:W-:Y:S05]  /*1400*/  WARPSYNC.COLLECTIVE R12, `(.L_x_3103) ;  /* 0x000000000c087348 */ /* 0x000fea0003c00000 */
[----:B------:R0:W1:Y:S02]  /*1410*/  SHFL.BFLY P2, R17, R27, R14, R13 ;  /* 0x0c00000e1b117389 */ /* 0x000064000004000d */
[----:B01----:R-:W-:Y:S01]  /*1420*/  ENDCOLLECTIVE ;  /* 0x000000000000791b */ /* 0x003fe20003800000 */
.L_x_3103:
[----:B------:R-:W-:Y:S01]  /*1430*/  HFMA2.MMA R14, -RZ, RZ, 0, 1.1920928955078125e-07 ;  /* 0x00000002ff0e7435 */ /* 0x000fe200000001ff */
[----:B------:R-:W-:-:S05]  /*1440*/  MOV R16, R17 ;  /* 0x0000001100107202 */ /* 0x000fca0000000f00 */
[----:B------:R-:W-:-:S05]  /*1450*/  FADD.FTZ R16, R15, R16 ;  /* 0x000000100f107221 */ /* 0x000fca0000010000 */
[----:B------:R-:W-:-:S07]  /*1460*/  MOV R27, R16 ;  /* 0x00000010001b7202 */ /* 0x000fce0000000f00 */
[----:B------:R-:W-:Y:S05]  /*1470*/  WARPSYNC.COLLECTIVE R12, `(.L_x_3104) ;  /* 0x000000000c087348 */ /* 0x000fea0003c00000 */
[----:B------:R0:W1:Y:S02]  /*1480*/  SHFL.BFLY P2, R17, R27, R14, R13 ;  /* 0x0c00000e1b117389 */ /* 0x000064000004000d */
[----:B01----:R-:W-:Y:S01]  /*1490*/  ENDCOLLECTIVE ;  /* 0x000000000000791b */ /* 0x003fe20003800000 */
.L_x_3104:
[----:B------:R-:W-:Y:S01]  /*14a0*/  HFMA2.MMA R14, -RZ, RZ, 0, 2.384185791015625e-07 ;  /* 0x00000004ff0e7435 */ /* 0x000fe200000001ff */
[----:B------:R-:W-:-:S05]  /*14b0*/  MOV R19, R17 ;  /* 0x0000001100137202 */ /* 0x000fca0000000f00 */
[----:B------:R-:W-:-:S05]  /*14c0*/  FADD.FTZ R15, R16, R19 ;  /* 0x00000013100f7221 */ /* 0x000fca0000010000 */
[----:B------:R-:W-:-:S07]  /*14d0*/  MOV R27, R15 ;  /* 0x0000000f001b7202 */ /* 0x000fce0000000f00 */
[----:B------:R-:W-:Y:S05]  /*14e0*/  WARPSYNC.COLLECTIVE R12, `(.L_x_3105) ;  /* 0x000000000c087348 */ /* 0x000fea0003c00000 */
[----:B------:R0:W1:Y:S02]  /*14f0*/  SHFL.BFLY P2, R17, R27, R14, R13 ;  /* 0x0c00000e1b117389 */ /* 0x000064000004000d */
[----:B01----:R-:W-:Y:S01]  /*1500*/  ENDCOLLECTIVE ;  /* 0x000000000000791b */ /* 0x003fe20003800000 */
.L_x_3105:
[----:B------:R-:W-:Y:S01]  /*1510*/  HFMA2.MMA R14, -RZ, RZ, 0, 4.76837158203125e-07 ;  /* 0x00000008ff0e7435 */ /* 0x000fe200000001ff */
[----:B------:R-:W-:-:S05]  /*1520*/  MOV R18, R17 ;  /* 0x0000001100127202 */ /* 0x000fca0000000f00 */
[----:B------:R-:W-:-:S05]  /*1530*/  FADD.FTZ R20, R15, R18 ;  /* 0x000000120f147221 */ /* 0x000fca0000010000 */
[----:B------:R-:W-:-:S07]  /*1540*/  MOV R27, R20 ;  /* 0x00000014001b7202 */ /* 0x000fce0000000f00 */
[----:B------:R-:W-:Y:S05]  /*1550*/  WARPSYNC.COLLECTIVE R12, `(.L_x_3106) ;  /* 0x000000000c087348 */ /* 0x000fea0003c00000 */
[----:B------:R0:W1:Y:S02]  /*1560*/  SHFL.BFLY P2, R17, R27, R14, R13 ;  /* 0x0c00000e1b117389 */ /* 0x000064000004000d */
[----:B01----:R-:W-:Y:S01]  /*1570*/  ENDCOLLECTIVE ;  /* 0x000000000000791b */ /* 0x003fe20003800000 */
.L_x_3106:
[----:B------:R-:W-:Y:S01]  /*1580*/  HFMA2.MMA R14, -RZ, RZ, 0, 9.5367431640625e-07 ;  /* 0x00000010ff0e7435 */ /* 0x000fe200000001ff */
[----:B------:R-:W-:-:S04]  /*1590*/  IMAD.MOV.U32 R21, RZ, RZ, R17 ;  /* 0x000000ffff157224 */ /* 0x000fc800078e0011 */
[----:B------:R-:W-:-:S05]  /*15a0*/  FADD.FTZ R16, R20, R21 ;  /* 0x0000001514107221 */ /* 0x000fca0000010000 */
[----:B------:R-:W-:-:S07]  /*15b0*/  MOV R27, R16 ;  /* 0x00000010001b7202 */ /* 0x000fce0000000f00 */
[----:B------:R-:W-:Y:S05]  /*15c0*/  WARPSYNC.COLLECTIVE R12, `(.L_x_3107) ;  /* 0x000000000c087348 */ /* 0x000fea0003c00000 */
[----:B------:R0:W1:Y:S02]  /*15d0*/  SHFL.BFLY P2, R17, R27, R14, R13 ;  /* 0x0c00000e1b117389 */ /* 0x000064000004000d */
[----:B01----:R-:W-:Y:S01]  /*15e0*/  ENDCOLLECTIVE ;  /* 0x000000000000791b */ /* 0x003fe20003800000 */
.L_x_3107:
[----:B------:R-:W-:Y:S01]  /*15f0*/  HFMA2.MMA R14, -RZ, RZ, 0, 5.9604644775390625e-08 ;  /* 0x00000001ff0e7435 */ /* 0x000fe200000001ff */
[----:B------:R-:W-:Y:S02]  /*1600*/  MOV R27, R9 ;  /* 0x00000009001b7202 */ /* 0x000fe40000000f00 */
[----:B------:R-:W-:-:S08]  /*1610*/  MOV R15, R17 ;  /* 0x00000011000f7202 */ /* 0x000fd00000000f00 */
[----:B------:R-:W-:Y:S05]  /*1620*/  WARPSYNC.COLLECTIVE R12, `(.L_x_3108) ;  /* 0x000000000c087348 */ /* 0x000fea0003c00000 */
[----:B------:R0:W1:Y:S02]  /*1630*/  SHFL.BFLY P2, R17, R27, R14, R13 ;  /* 0x0c00000e1b117389 */ /* 0x000064000004000d */
[----:B01----:R-:W-:Y:S01]  /*1640*/  ENDCOLLECTIVE ;  /* 0x000000000000791b */ /* 0x003fe20003800000 */
.L_x_3108:
[----:B------:R-:W-:Y:S01]  /*1650*/  HFMA2.MMA R14, -RZ, RZ, 0, 1.1920928955078125e-07 ;  /* 0x00000002ff0e7435 */ /* 0x000fe200000001ff */
[----:B------:R-:W-:-:S05]  /*1660*/  MOV R18, R17 ;  /* 0x0000001100127202 */ /* 0x000fca0000000f00 */
[----:B------:R-:W-:-:S05]  /*1670*/  FADD.FTZ R20, R9, R18 ;  /* 0x0000001209147221 */ /* 0x000fca0000010000 */
[----:B------:R-:W-:-:S07]  /*1680*/  MOV R27, R20 ;  /* 0x00000014001b7202 */ /* 0x000fce0000000f00 */
[----:B------:R-:W-:Y:S05]  /*1690*/  WARPSYNC.COLLECTIVE R12, `(.L_x_3109) ;  /* 0x000000000c087348 */ /* 0x000fea0003c00000 */
[----:B------:R0:W1:Y:S02]  /*16a0*/  SHFL.BFLY P2, R17, R27, R14, R13 ;  /* 0x0c00000e1b117389 */ /* 0x000064000004000d */
[----:B01----:R-:W-:Y:S01]  /*16b0*/  ENDCOLLECTIVE ;  /* 0x000000000000791b */ /* 0x003fe20003800000 */
.L_x_3109:
[----:B------:R-:W-:Y:S01]  /*16c0*/  HFMA2.MMA R14, -RZ, RZ, 0, 2.384185791015625e-07 ;  /* 0x00000004ff0e7435 */ /* 0x000fe200000001ff */
[----:B------:R-:W-:-:S05]  /*16d0*/  MOV R21, R17 ;  /* 0x0000001100157202 */ /* 0x000fca0000000f00 */
[----:B------:R-:W-:-:S05]  /*16e0*/  FADD.FTZ R9, R20, R21 ;  /* 0x0000001514097221 */ /* 0x000fca0000010000 */
[----:B------:R-:W-:-:S07]  /*16f0*/  MOV R27, R9 ;  /* 0x00000009001b7202 */ /* 0x000fce0000000f00 */
[----:B------:R-:W-:Y:S05]  /*1700*/  WARPSYNC.COLLECTIVE R12, `(.L_x_3110) ;  /* 0x000000000c087348 */ /* 0x000fea0003c00000 */
[----:B------:R0:W1:Y:S02]  /*1710*/  SHFL.BFLY P2, R17, R27, R14, R13 ;  /* 0x0c00000e1b117389 */ /* 0x000064000004000d */
[----:B01----:R-:W-:Y:S01]  /*1720*/  ENDCOLLECTIVE ;  /* 0x000000000000791b */ /* 0x003fe20003800000 */
.L_x_3110:
[----:B------:R-:W-:Y:S01]  /*1730*/  HFMA2.MMA R14, -RZ, RZ, 0, 4.76837158203125e-07 ;  /* 0x00000008ff0e7435 */ /* 0x000fe200000001ff */
[----:B------:R-:W-:-:S05]  /*1740*/  MOV R22, R17 ;  /* 0x0000001100167202 */ /* 0x000fca0000000f00 */
[----:B------:R-:W-:-:S05]  /*1750*/  FADD.FTZ R22, R9, R22 ;  /* 0x0000001609167221 */ /* 0x000fca0000010000 */
[----:B------:R-:W-:-:S07]  /*1760*/  MOV R27, R22 ;  /* 0x00000016001b7202 */ /* 0x000fce0000000f00 */
[----:B------:R-:W-:Y:S05]  /*1770*/  WARPSYNC.COLLECTIVE R12, `(.L_x_3111) ;  /* 0x000000000c087348 */ /* 0x000fea0003c00000 */
[----:B------:R0:W1:Y:S02]  /*1780*/  SHFL.BFLY P2, R17, R27, R14, R13 ;  /* 0x0c00000e1b117389 */ /* 0x000064000004000d */
[----:B01----:R-:W-:Y:S01]  /*1790*/  ENDCOLLECTIVE ;  /* 0x000000000000791b */ /* 0x003fe20003800000 */
.L_x_3111:
[----:B------:R-:W-:Y:S01]  /*17a0*/  HFMA2.MMA R14, -RZ, RZ, 0, 9.5367431640625e-07 ;  /* 0x00000010ff0e7435 */ /* 0x000fe200000001ff */
[----:B------:R-:W-:-:S05]  /*17b0*/  MOV R23, R17 ;  /* 0x0000001100177202 */ /* 0x000fca0000000f00 */
[----:B------:R-:W-:-:S04]  /*17c0*/  FADD.FTZ R18, R22, R23 ;  /* 0x0000001716127221 */ /* 0x000fc80000010000 */
[----:B------:R-:W-:-:S07]  /*17d0*/  IMAD.MOV.U32 R27, RZ, RZ, R18 ;  /* 0x000000ffff1b7224 */ /* 0x000fce00078e0012 */
[----:B------:R-:W-:Y:S05]  /*17e0*/  WARPSYNC.COLLECTIVE R12, `(.L_x_3112) ;  /* 0x000000000c087348 */ /* 0x000fea0003c00000 */
[----:B------:R0:W1:Y:S02]  /*17f0*/  SHFL.BFLY P2, R17, R27, R14, R13 ;  /* 0x0c00000e1b117389 */ /* 0x000064000004000d */
[----:B01----:R-:W-:Y:S01]  /*1800*/  ENDCOLLECTIVE ;  /* 0x000000000000791b */ /* 0x003fe20003800000 */
.L_x_3112:
[----:B------:R-:W-:Y:S01]  /*1810*/  HFMA2.MMA R14, -RZ, RZ, 0, 5.9604644775390625e-08 ;  /* 0x00000001ff0e7435 */ /* 0x000fe200000001ff */
[----:B------:R-:W-:Y:S02]  /*1820*/  MOV R27, R8 ;  /* 0x00000008001b7202 */ /* 0x000fe40000000f00 */
[----:B------:R-:W-:-:S08]  /*1830*/  MOV R9, R17 ;  /* 0x0000001100097202 */ /* 0x000fd00000000f00 */
[----:B------:R-:W-:Y:S05]  /*1840*/  WARPSYNC.COLLECTIVE R12, `(.L_x_3113) ;  /* 0x000000000c087348 */ /* 0x000fea0003c00000 */
[----:B------:R0:W1:Y:S02]  /*1850*/  SHFL.BFLY P2, R17, R27, R14, R13 ;  /* 0x0c00000e1b117389 */ /* 0x000064000004000d */
[----:B01----:R-:W-:Y:S01]  /*1860*/  ENDCOLLECTIVE ;  /* 0x000000000000791b */ /* 0x003fe20003800000 */
.L_x_3113:
[----:B------:R-:W-:Y:S01]  /*1870*/  HFMA2.MMA R14, -RZ, RZ, 0, 1.1920928955078125e-07 ;  /* 0x00000002ff0e7435 */ /* 0x000fe200000001ff */
[----:B------:R-:W-:-:S05]  /*1880*/  MOV R19, R17 ;  /* 0x0000001100137202 */ /* 0x000fca0000000f00 */
[----:B------:R-:W-:-:S05]  /*1890*/  FADD.FTZ R23, R8, R19 ;  /* 0x0000001308177221 */ /* 0x000fca0000010000 */
[----:B------:R-:W-:-:S07]  /*18a0*/  MOV R27, R23 ;  /* 0x00000017001b7202 */ /* 0x000fce0000000f00 */
[----:B------:R-:W-:Y:S05]  /*18b0*/  WARPSYNC.COLLECTIVE R12, `(.L_x_3114) ;  /* 0x000000000c087348 */ /* 0x000fea0003c00000 */
[----:B------:R0:W1:Y:S02]  /*18c0*/  SHFL.BFLY P2, R17, R27, R14, R13 ;  /* 0x0c00000e1b117389 */ /* 0x000064000004000d */
[----:B01----:R-:W-:Y:S01]  /*18d0*/  ENDCOLLECTIVE ;  /* 0x000000000000791b */ /* 0x003fe20003800000 */
.L_x_3114:
[----:B------:R-:W-:Y:S01]  /*18e0*/  HFMA2.MMA R14, -RZ, RZ, 0, 2.384185791015625e-07 ;  /* 0x00000004ff0e7435 */ /* 0x000fe200000001ff */
[----:B------:R-:W-:-:S05]  /*18f0*/  MOV R22, R17 ;  /* 0x0000001100167202 */ /* 0x000fca0000000f00 */
[----:B------:R-:W-:-:S05]  /*1900*/  FADD.FTZ R8, R23, R22 ;  /* 0x0000001617087221 */ /* 0x000fca0000010000 */
[----:B------:R-:W-:-:S07]  /*1910*/  MOV R27, R8 ;  /* 0x00000008001b7202 */ /* 0x000fce0000000f00 */
[----:B------:R-:W-:Y:S05]  /*1920*/  WARPSYNC.COLLECTIVE R12, `(.L_x_3115) ;  /* 0x000000000c087348 */ /* 0x000fea0003c00000 */
[----:B------:R0:W1:Y:S02]  /*1930*/  SHFL.BFLY P2, R17, R27, R14, R13 ;  /* 0x0c00000e1b117389 */ /* 0x000064000004000d */
[----:B01----:R-:W-:Y:S01]  /*1940*/  ENDCOLLECTIVE ;  /* 0x000000000000791b */ /* 0x003fe20003800000 */
.L_x_3115:
[----:B------:R-:W-:Y:S01]  /*1950*/  HFMA2.MMA R14, -RZ, RZ, 0, 4.76837158203125e-07 ;  /* 0x00000008ff0e7435 */ /* 0x000fe200000001ff */
[----:B------:R-:W-:-:S05]  /*1960*/  MOV R21, R17 ;  /* 0x0000001100157202 */ /* 0x000fca0000000f00 */
[----:B------:R-:W-:-:S05]  /*1970*/  FADD.FTZ R24, R8, R21 ;  /* 0x0000001508187221 */ /* 0x000fca0000010000 */
[----:B------:R-:W-:-:S07]  /*1980*/  MOV R27, R24 ;  /* 0x00000018001b7202 */ /* 0x000fce0000000f00 */
[----:B------:R-:W-:Y:S05]  /*1990*/  WARPSYNC.COLLECTIVE R12, `(.L_x_3116) ;  /* 0x000000000c087348 */ /* 0x000fea0003c00000 */
[----:B------:R0:W1:Y:S02]  /*19a0*/  SHFL.BFLY P2, R17, R27, R14, R13 ;  /* 0x0c00000e1b117389 */ /* 0x000064000004000d */
[----:B01----:R-:W-:Y:S01]  /*19b0*/  ENDCOLLECTIVE ;  /* 0x000000000000791b */ /* 0x003fe20003800000 */
.L_x_3116:
[----:B------:R-:W-:Y:S01]  /*19c0*/  HFMA2.MMA R14, -RZ, RZ, 0, 9.5367431640625e-07 ;  /* 0x00000010ff0e7435 */ /* 0x000fe200000001ff */
[----:B------:R-:W-:-:S05]  /*19d0*/  MOV R25, R17 ;  /* 0x0000001100197202 */ /* 0x000fca0000000f00 */
[----:B------:R-:W-:-:S05]  /*19e0*/  FADD.FTZ R25, R24, R25 ;  /* 0x0000001918197221 */ /* 0x000fca0000010000 */
[----:B------:R-:W-:-:S07]  /*19f0*/  MOV R27, R25 ;  /* 0x00000019001b7202 */ /* 0x000fce0000000f00 */
[----:B------:R-:W-:Y:S05]  /*1a00*/  WARPSYNC.COLLECTIVE R12, `(.L_x_3117) ;  /* 0x000000000c087348 */ /* 0x000fea0003c00000 */
[----:B------:R0:W1:Y:S02]  /*1a10*/  SHFL.BFLY P2, R17, R27, R14, R13 ;  /* 0x0c00000e1b117389 */ /* 0x000064000004000d */
[----:B01----:R-:W-:Y:S01]  /*1a20*/  ENDCOLLECTIVE ;  /* 0x000000000000791b */ /* 0x003fe20003800000 */
.L_x_3117:
[----:B------:R-:W-:Y:S05]  /*1a30*/  BRA `(.L_x_3118) ;  /* 0xfffffff400387947 */ /* 0x000fea000383ffff */
.L_x_3119:
        /* <DEDUP_REMOVED lines=12> */
.L_x_4571:


//--------------------- .text._ZN10layer_norm31ln_parallel_residual_bwd_kernelINS_13Kernel_traitsI6__halfS2_fS2_fjLj7168ELj1ELj1ELj8ELj8ENS_18Kernel_traits_baseILj7168ES2_S2_fS2_fjLj256EEEEELb1ELb1ELb0EEEvNS_9BwdParamsE --------------------------
	.section	.text._ZN10layer_norm31ln_parallel_residual_bwd_kernelINS_13Kernel_traitsI6__halfS2_fS2_fjLj7168ELj1ELj1ELj8ELj8ENS_18Kernel_traits_baseILj7168ES2_S2_fS2_fjLj256EEEEELb1ELb1ELb0EEEvNS_9BwdParamsE,"ax",@progbits
	.align	128
        .global         _ZN10layer_norm31ln_parallel_residual_bwd_kernelINS_13Kernel_traitsI6__halfS2_fS2_fjLj7168ELj1ELj1ELj8ELj8ENS_18Kernel_traits_baseILj7168ES2_S2_fS2_fjLj256EEEEELb1ELb1ELb0EEEvNS_9BwdParamsE
        .type           _ZN10layer_norm31ln_parallel_residual_bwd_kernelINS_13Kernel_traitsI6__halfS2_fS2_fjLj7168ELj1ELj1ELj8ELj8ENS_18Kernel_traits_baseILj7168ES2_S2_fS2_fjLj256EEEEELb1ELb1ELb0EEEvNS_9BwdParamsE,@function
        .size           _ZN10layer_norm31ln_parallel_residual_bwd_kernelINS_13Kernel_traitsI6__halfS2_fS2_fjLj7168ELj1ELj1ELj8ELj8ENS_18Kernel_traits_baseILj7168ES2_S2_fS2_fjLj256EEEEELb1ELb1ELb0EEEvNS_9BwdParamsE,(.L_x_4572 - _ZN10layer_norm31ln_parallel_residual_bwd_kernelINS_13Kernel_traitsI6__halfS2_fS2_fjLj7168ELj1ELj1ELj8ELj8ENS_18Kernel_traits_baseILj7168ES2_S2_fS2_fjLj256EEEEELb1ELb1ELb0EEEvNS_9BwdParamsE)
        .other          _ZN10layer_norm31ln_parallel_residual_bwd_kernelINS_13Kernel_traitsI6__halfS2_fS2_fjLj7168ELj1ELj1ELj8ELj8ENS_18Kernel_traits_baseILj7168ES2_S2_fS2_fjLj256EEEEELb1ELb1ELb0EEEvNS_9BwdParamsE,@"STO_CUDA_ENTRY STV_DEFAULT"
_ZN10layer_norm31ln_parallel_residual_bwd_kernelINS_13Kernel_traitsI6__halfS2_fS2_fjLj7168ELj1ELj1ELj8ELj8ENS_18Kernel_traits_baseILj7168ES2_S2_fS2_fjLj256EEEEELb1ELb1ELb0EEEvNS_9BwdParamsE:
.text._ZN10layer_norm31ln_parallel_residual_bwd_kernelINS_13Kernel_traitsI6__halfS2_fS2_fjLj7168ELj1ELj1ELj8ELj8ENS_18Kernel_traits_baseILj7168ES2_S2_fS2_fjLj256EEEEELb1ELb1ELb0EEEvNS_9BwdParamsE:
        /* <DEDUP_REMOVED lines=96> */
[----:B------:R-:W-:Y:S01]  /*0600*/  IMAD.MOV.U32 R0, RZ, RZ, R18 ;  /* 0x000000ffff007224 */ /* 0x000fe200078e0012 */
[----:B------:R-:W-:Y:S01]  /*0610*/  SHF.R.U64 R27, R16, 0x10, R17 ;  /* 0x00000010101b7819 */ /* 0x000fe20000001211 */
[----:B------:R-:W-:Y:S01]  /*0620*/  IMAD.MOV.U32 R22, RZ, RZ, R19 ;  /* 0x000000ffff167224 */ /* 0x000fe200078e0013 */
[----:B------:R-:W-:Y:S01]  /*0630*/  MOV R26, R17 ;  /* 0x00000011001a7202 */ /* 0x000fe20000000f00 */
[----:B------:R-:W-:Y:S01]  /*0640*/  IMAD.MOV.U32 R144, RZ, RZ, R6 ;  /* 0x000000ffff907224 */ /* 0x000fe200078e0006 */
[----:B------:R-:W-:Y:S01]  /*0650*/  SHF.R.U32.HI R5, RZ, 0x10, R17 ;  /* 0x00000010ff057819 */ /* 0x000fe20000011611 */
        /* <DEDUP_REMOVED lines=47> */
.L_x_3156:
        /* <DEDUP_REMOVED lines=42> */
[----:B--2---:R-:W-:Y:S01]  /*0bf0*/  FADD.FTZ R162, R128, -R142 ;  /* 0x8000008e80a27221 */ /* 0x004fe20000010000 */
[----:B0-----:R-:W-:Y:S01]  /*0c00*/  IMAD.MOV.U32 R140, RZ, RZ, R132 ;  /* 0x000000ffff8c7224 */ /* 0x001fe200078e0084 */
[----:B------:R-:W-:Y:S01]  /*0c10*/  SHF.R.U64 R141, R132, 0x10, R133 ;  /* 0x00000010848d7819 */ /* 0x000fe20000001285 */
[----:B------:R-:W-:Y:S01]  /*0c20*/  FADD.FTZ R164, R129, -R142 ;  /* 0x8000008e81a47221 */ /* 0x000fe20000010000 */
[----:B------:R-:W-:Y:S02]  /*0c30*/  FMUL.FTZ R219, R11, R162 ;  /* 0x000000a20bdb7220 */ /* 0x000fe40000410000 */
[----:B------:R-:W-:-:S02]  /*0c40*/  HADD2.F32 R217, -RZ, R140.H0_H0 ;  /* 0x2000008cffd97230 */ /* 0x000fc40000004100 */
[----:B-1----:R-:W-:Y:S02]  /*0c50*/  IMAD.MOV.U32 R138, RZ, RZ, R133 ;  /* 0x000000ffff8a7224 */ /* 0x002fe400078e0085 */
[----:B------:R-:W-:Y:S01]  /*0c60*/  FADD.FTZ R130, R130, -R142 ;  /* 0x8000008e82827221 */ /* 0x000fe20000010000 */
[----:B------:R-:W-:Y:S02]  /*0c70*/  HADD2.F32 R128, -RZ, R141.H0_H0 ;  /* 0x2000008dff807230 */ /* 0x000fe40000004100 */
[----:B------:R-:W-:Y:S01]  /*0c80*/  FMUL.FTZ R162, R11, R164 ;  /* 0x000000a40ba27220 */ /* 0x000fe20000410000 */
[----:B------:R-:W-:Y:S01]  /*0c90*/  FADD.FTZ R64, R64, R217 ;  /* 0x000000d940407221 */ /* 0x000fe20000010000 */
[-C--:B------:R-:W-:Y:S01]  /*0ca0*/  FFMA.FTZ R92, R219, R217.reuse, R92 ;  /* 0x000000d9db5c7223 */ /* 0x080fe2000001005c */
[----:B------:R-:W-:Y:S01]  /*0cb0*/  FMUL.FTZ R217, R144, R217 ;  /* 0x000000d990d97220 */ /* 0x000fe20000410000 */
[----:B------:R-:W-:Y:S01]  /*0cc0*/  FADD.FTZ R166, R131, -R142 ;  /* 0x8000008e83a67221 */ /* 0x000fe20000010000 */
[----:B------:R-:W-:Y:S01]  /*0cd0*/  HADD2.F32 R131, -RZ, R138.H0_H0 ;  /* 0x2000008aff837230 */ /* 0x000fe20000004100 */
[----:B------:R-:W-:Y:S01]  /*0ce0*/  SHF.R.U32.HI R139, RZ, 0x10, R133 ;  /* 0x00000010ff8b7819 */ /* 0x000fe20000011685 */
[----:B------:R-:W-:Y:S01]  /*0cf0*/  FADD.FTZ R65, R65, R128 ;  /* 0x0000008041417221 */ /* 0x000fe20000010000 */
[-C--:B------:R-:W-:Y:S01]  /*0d00*/  FFMA.FTZ R93, R162, R128.reuse, R93 ;  /* 0x00000080a25d7223 */ /* 0x080fe2000001005d */
[----:B---3--:R-:W-:Y:S01]  /*0d10*/  FMUL.FTZ R161, R39, R128 ;  /* 0x0000008027a17220 */ /* 0x008fe20000410000 */
[----:B------:R-:W-:Y:S01]  /*0d20*/  FMUL.FTZ R163, R11, R130 ;  /* 0x000000820ba37220 */ /* 0x000fe20000410000 */
[----:B------:R-:W-:Y:S01]  /*0d30*/  FADD.FTZ R128, RZ, R217 ;  /* 0x000000d9ff807221 */ /* 0x000fe20000010000 */
[----:B------:R-:W-:Y:S01]  /*0d40*/  FFMA.FTZ R129, R219, R217, RZ ;  /* 0x000000d9db817223 */ /* 0x000fe200000100ff */
        /* <DEDUP_REMOVED lines=15> */
.L_x_3122:
[----:B------:R-:W-:Y:S05]  /*0e40*/  BSYNC B0 ;  /* 0x0000000000007941 */ /* 0x000fea0003800000 */
.L_x_3121:
        /* <DEDUP_REMOVED lines=28> */
[----:B0-----:R-:W-:Y:S01]  /*1010*/  FADD.FTZ R168, -R174, R128 ;  /* 0x00000080aea87221 */ /* 0x001fe20000010100 */
[----:B---3--:R-:W-:Y:S01]  /*1020*/  MOV R143, R132 ;  /* 0x00000084008f7202 */ /* 0x008fe20000000f00 */
[--C-:B------:R-:W-:Y:S01]  /*1030*/  IMAD.MOV.U32 R167, RZ, RZ, R133.reuse ;  /* 0x000000ffffa77224 */ /* 0x100fe200078e0085 */
[----:B------:R-:W-:Y:S01]  /*1040*/  SHF.R.U64 R171, R132, 0x10, R133 ;  /* 0x0000001084ab7819 */ /* 0x000fe20000001285 */
[C---:B------:R-:W-:Y:S01]  /*1050*/  FADD.FTZ R170, -R174.reuse, R129 ;  /* 0x00000081aeaa7221 */ /* 0x040fe20000010100 */
[----:B------:R-:W-:Y:S01]  /*1060*/  FADD.FTZ R130, -R174, R130 ;  /* 0x00000082ae827221 */ /* 0x000fe20000010100 */
[----:B------:R-:W-:-:S02]  /*1070*/  HADD2.F32 R143, -RZ, R143.H0_H0 ;  /* 0x2000008fff8f7230 */ /* 0x000fc40000004100 */
[----:B------:R-:W-:Y:S01]  /*1080*/  FADD.FTZ R174, -R174, R131 ;  /* 0x00000083aeae7221 */ /* 0x000fe20000010100 */
[----:B------:R-:W-:Y:S01]  /*1090*/  SHF.R.U32.HI R169, RZ, 0x10, R133 ;  /* 0x00000010ffa97819 */ /* 0x000fe20000011685 */
[----:B------:R-:W-:Y:S02]  /*10a0*/  HADD2.F32 R131, -RZ, R167.H0_H0 ;  /* 0x200000a7ff837230 */ /* 0x000fe40000004100 */
[C---:B------:R-:W-:Y:S01]  /*10b0*/  FMUL.FTZ R167, R11.reuse, R168 ;  /* 0x000000a80ba77220 */ /* 0x040fe20000410000 */
[----:B------:R-:W-:Y:S02]  /*10c0*/  HADD2.F32 R128, -RZ, R171.H0_H0 ;  /* 0x200000abff807230 */ /* 0x000fe40000004100 */
[C---:B------:R-:W-:Y:S01]  /*10d0*/  FMUL.FTZ R168, R11.reuse, R170 ;  /* 0x000000aa0ba87220 */ /* 0x040fe20000410000 */
[----:B------:R-:W-:Y:S01]  /*10e0*/  FMUL.FTZ R170, R36, R143 ;  /* 0x0000008f24aa7220 */ /* 0x000fe20000410000 */
[----:B------:R-:W-:Y:S02]  /*10f0*/  HADD2.F32 R132, -RZ, R169.H0_H0 ;  /* 0x200000a9ff847230 */ /* 0x000fe40000004100 */
        /* <DEDUP_REMOVED lines=21> */
.L_x_3124:
[----:B------:R-:W-:Y:S05]  /*1250*/  BSYNC B0 ;  /* 0x0000000000007941 */ /* 0x000fea0003800000 */
.L_x_3123:
        /* <DEDUP_REMOVED lines=29> */
[--C-:B0-----:R-:W-:Y:S02]  /*1430*/  SHF.R.U64 R179, R132, 0x10, R133.reuse ;  /* 0x0000001084b37819 */ /* 0x101fe40000001285 */
[----:B------:R-:W-:Y:S01]  /*1440*/  HADD2.F32 R143, -RZ, R143.H0_H0 ;  /* 0x2000008fff8f7230 */ /* 0x000fe20000004100 */
[----:B-1----:R-:W-:-:S05]  /*1450*/  SHF.R.U32.HI R177, RZ, 0x10, R133 ;  /* 0x00000010ffb17819 */ /* 0x002fca0000011685 */
[----:B------:R-:W-:Y:S02]  /*1460*/  HADD2.F32 R132, -RZ, R177.H0_H0 ;  /* 0x200000b1ff847230 */ /* 0x000fe40000004100 */
[----:B------:R-:W-:-:S03]  /*1470*/  FADD.FTZ R56, R56, R143 ;  /* 0x0000008f38387221 */ /* 0x000fc60000010000 */
[----:B------:R-:W-:Y:S01]  /*1480*/  FMUL.FTZ R181, R29, R132 ;  /* 0x000000841db57220 */ /* 0x000fe20000410000 */
[----:B------:R-:W-:Y:S01]  /*1490*/  FADD.FTZ R59, R59, R132 ;  /* 0x000000843b3b7221 */ /* 0x000fe20000010000 */
[C---:B---3--:R-:W-:Y:S01]  /*14a0*/  FADD.FTZ R176, -R182.reuse, R128 ;  /* 0x00000080b6b07221 */ /* 0x048fe20000010100 */
[C---:B------:R-:W-:Y:S01]  /*14b0*/  FADD.FTZ R178, -R182.reuse, R129 ;  /* 0x00000081b6b27221 */ /* 0x040fe20000010100 */
[C---:B------:R-:W-:Y:S01]  /*14c0*/  FADD.FTZ R130, -R182.reuse, R130 ;  /* 0x00000082b6827221 */ /* 0x040fe20000010100 */
[----:B------:R-:W-:Y:S01]  /*14d0*/  FADD.FTZ R182, -R182, R131 ;  /* 0x00000083b6b67221 */ /* 0x000fe20000010100 */
[----:B------:R-:W-:Y:S02]  /*14e0*/  HADD2.F32 R131, -RZ, R175.H0_H0 ;  /* 0x200000afff837230 */ /* 0x000fe40000004100 */
[C---:B------:R-:W-:Y:S01]  /*14f0*/  FMUL.FTZ R175, R11.reuse, R176 ;  /* 0x000000b00baf7220 */ /* 0x040fe20000410000 */
[----:B------:R-:W-:Y:S02]  /*1500*/  HADD2.F32 R128, -RZ, R179.H0_H0 ;  /* 0x200000b3ff807230 */ /* 0x000fe40000004100 */
        /* <DEDUP_REMOVED lines=20> */
.L_x_3126:
[----:B------:R-:W-:Y:S05]  /*1650*/  BSYNC B0 ;  /* 0x0000000000007941 */ /* 0x000fea0003800000 */
.L_x_3125:
        /* <DEDUP_REMOVED lines=31> */
[----:B------:R-:W-:-:S03]  /*1850*/  HADD2.F32 R143, -RZ, R143.H0_H0 ;  /* 0x2000008fff8f7230 */ /* 0x000fc60000004100 */
[----:B------:R-:W-:Y:S02]  /*1860*/  HADD2.F32 R132, -RZ, R185.H0_H0 ;  /* 0x200000b9ff847230 */ /* 0x000fe40000004100 */
[----:B------:R-:W-:-:S03]  /*1870*/  FMUL.FTZ R188, R28, R143 ;  /* 0x0000008f1cbc7220 */ /* 0x000fc60000410000 */
[----:B------:R-:W-:Y:S01]  /*1880*/  FMUL.FTZ R191, R25, R132 ;  /* 0x0000008419bf7220 */ /* 0x000fe20000410000 */
[----:B------:R-:W-:Y:S01]  /*1890*/  FADD.FTZ R52, R52, R143 ;  /* 0x0000008f34347221 */ /* 0x000fe20000010000 */
[----:B------:R-:W-:Y:S01]  /*18a0*/  FADD.FTZ R55, R55, R132 ;  /* 0x0000008437377221 */ /* 0x000fe20000010000 */
[C---:B---3--:R-:W-:Y:S01]  /*18b0*/  FADD.FTZ R184, -R192.reuse, R128 ;  /* 0x00000080c0b87221 */ /* 0x048fe20000010100 */
[C---:B------:R-:W-:Y:S01]  /*18c0*/  FADD.FTZ R186, -R192.reuse, R129 ;  /* 0x00000081c0ba7221 */ /* 0x040fe20000010100 */
[C---:B------:R-:W-:Y:S01]  /*18d0*/  FADD.FTZ R130, -R192.reuse, R130 ;  /* 0x00000082c0827221 */ /* 0x040fe20000010100 */
[----:B------:R-:W-:Y:S01]  /*18e0*/  FADD.FTZ R192, -R192, R131 ;  /* 0x00000083c0c07221 */ /* 0x000fe20000010100 */
[----:B------:R-:W-:Y:S02]  /*18f0*/  HADD2.F32 R131, -RZ, R183.H0_H0 ;  /* 0x200000b7ff837230 */ /* 0x000fe40000004100 */
[----:B------:R-:W-:Y:S01]  /*1900*/  FMUL.FTZ R183, R11, R184 ;  /* 0x000000b80bb77220 */ /* 0x000fe20000410000 */
[----:B------:R-:W-:-:S02]  /*1910*/  HADD2.F32 R128, -RZ, R187.H0_H0 ;  /* 0x200000bbff807230 */ /* 0x000fc40000004100 */
[C---:B------:R-:W-:Y:S01]  /*1920*/  FMUL.FTZ R184, R11.reuse, R186 ;  /* 0x000000ba0bb87220 */ /* 0x040fe20000410000 */
[----:B------:R-:W-:Y:S01]  /*1930*/  FMUL.FTZ R189, R11, R130 ;  /* 0x000000820bbd7220 */ /* 0x000fe20000410000 */
[----:B------:R-:W-:Y:S01]  /*1940*/  FFMA.FTZ R129, R183, R188, R138 ;  /* 0x000000bcb7817223 */ /* 0x000fe2000001008a */
[----:B------:R-:W-:Y:S01]  /*1950*/  FADD.FTZ R53, R53, R128 ;  /* 0x0000008035357221 */ /* 0x000fe20000010000 */
[-C--:B------:R-:W-:Y:S01]  /*1960*/  FFMA.FTZ R81, R184, R128.reuse, R81 ;  /* 0x00000080b8517223 */ /* 0x080fe20000010051 */
[----:B------:R-:W-:Y:S01]  /*1970*/  FMUL.FTZ R185, R27, R128 ;  /* 0x000000801bb97220 */ /* 0x000fe20000410000 */
[----:B------:R-:W-:Y:S01]  /*1980*/  FADD.FTZ R128, R139, R188 ;  /* 0x000000bc8b807221 */ /* 0x000fe20000010000 */
        /* <DEDUP_REMOVED lines=12> */
.L_x_3128:
[----:B------:R-:W-:Y:S05]  /*1a50*/  BSYNC B0 ;  /* 0x0000000000007941 */ /* 0x000fea0003800000 */
.L_x_3127:
        /* <DEDUP_REMOVED lines=28> */
[----:B------:R-:W-:-:S02]  /*1c20*/  SHF.R.U64 R193, R132, 0x10, R133 ;  /* 0x0000001084c17819 */ /* 0x000fc40000001285 */
[----:B0-----:R-:W-:Y:S02]  /*1c30*/  MOV R186, R133 ;  /* 0x0000008500ba7202 */ /* 0x001fe40000000f00 */
[----:B------:R-:W-:Y:S01]  /*1c40*/  HADD2.F32 R143, -RZ, R143.H0_H0 ;  /* 0x2000008fff8f7230 */ /* 0x000fe20000004100 */
[----:B------:R-:W-:-:S05]  /*1c50*/  SHF.R.U32.HI R187, RZ, 0x10, R133 ;  /* 0x00000010ffbb7819 */ /* 0x000fca0000011685 */
[----:B------:R-:W-:Y:S02]  /*1c60*/  HADD2.F32 R132, -RZ, R187.H0_H0 ;  /* 0x200000bbff847230 */ /* 0x000fe40000004100 */
[----:B------:R-:W-:-:S03]  /*1c70*/  FADD.FTZ R48, R48, R143 ;  /* 0x0000008f30307221 */ /* 0x000fc60000010000 */
[----:B------:R-:W-:Y:S01]  /*1c80*/  FMUL.FTZ R199, R21, R132 ;  /* 0x0000008415c77220 */ /* 0x000fe20000410000 */
[----:B------:R-:W-:Y:S01]  /*1c90*/  FADD.FTZ R51, R51, R132 ;  /* 0x0000008433337221 */ /* 0x000fe20000010000 */
[C---:B---3--:R-:W-:Y:S01]  /*1ca0*/  FADD.FTZ R194, -R200.reuse, R128 ;  /* 0x00000080c8c27221 */ /* 0x048fe20000010100 */
[C---:B------:R-:W-:Y:S01]  /*1cb0*/  FADD.FTZ R196, -R200.reuse, R129 ;  /* 0x00000081c8c47221 */ /* 0x040fe20000010100 */
[----:B------:R-:W-:Y:S02]  /*1cc0*/  HADD2.F32 R128, -RZ, R193.H0_H0 ;  /* 0x200000c1ff807230 */ /* 0x000fe40000004100 */
[----:B------:R-:W-:Y:S01]  /*1cd0*/  FADD.FTZ R130, -R200, R130 ;  /* 0x00000082c8827221 */ /* 0x000fe20000010100 */
[C---:B------:R-:W-:Y:S01]  /*1ce0*/  FMUL.FTZ R193, R11.reuse, R194 ;  /* 0x000000c20bc17220 */ /* 0x040fe20000410000 */
[----:B------:R-:W-:Y:S01]  /*1cf0*/  FMUL.FTZ R194, R11, R196 ;  /* 0x000000c40bc27220 */ /* 0x000fe20000410000 */
[----:B------:R-:W-:Y:S01]  /*1d00*/  FMUL.FTZ R196, R24, R143 ;  /* 0x0000008f18c47220 */ /* 0x000fe20000410000 */
[----:B------:R-:W-:Y:S01]  /*1d10*/  FADD.FTZ R200, -R200, R131 ;  /* 0x00000083c8c87221 */ /* 0x000fe20000010100 */
        /* <DEDUP_REMOVED lines=19> */
.L_x_3130:
[----:B------:R-:W-:Y:S05]  /*1e50*/  BSYNC B0 ;  /* 0x0000000000007941 */ /* 0x000fea0003800000 */
.L_x_3129:
        /* <DEDUP_REMOVED lines=28> */
[--C-:B------:R-:W-:Y:S01]  /*2020*/  SHF.R.U64 R201, R132, 0x10, R133.reuse ;  /* 0x0000001084c97819 */ /* 0x100fe20000001285 */
[----:B0-----:R-:W-:-:S02]  /*2030*/  IMAD.MOV.U32 R186, RZ, RZ, R133 ;  /* 0x000000ffffba7224 */ /* 0x001fc400078e0085 */
        /* <DEDUP_REMOVED lines=33> */
.L_x_3132:
[----:B------:R-:W-:Y:S05]  /*2250*/  BSYNC B0 ;  /* 0x0000000000007941 */ /* 0x000fea0003800000 */
.L_x_3131:
        /* <DEDUP_REMOVED lines=15> */
[----:B------:R-:W-:-:S03]  /*2350*/  ISETP.NE.AND P6, PT, R145, RZ, PT ;  /* 0x000000ff9100720c */ /* 0x000fc60003fc5270 */
[----:B------:R0:W5:Y:S01]  /*2360*/  @P4 LDG.E R0, desc[UR4][R186.64] ;  /* 0x00000004ba004981 */ /* 0x000162000c1e1900 */
[C---:B------:R-:W-:Y:S02]  /*2370*/  LEA R128, P4, R142.reuse, UR10, 0x4 ;  /* 0x0000000a8e807c11 */ /* 0x040fe4000f8820ff */
[----:B-----5:R-:W-:Y:S02]  /*2380*/  FSEL R216, R137, RZ, !P6 ;  /* 0x000000ff89d87208 */ /* 0x020fe40007000000 */
[----:B------:R-:W-:Y:S02]  /*2390*/  LEA.HI.X R129, R142, UR11, RZ, 0x4, P4 ;  /* 0x0000000b8e817c11 */ /* 0x000fe4000a0f24ff */
[----:B------:R-:W-:-:S04]  /*23a0*/  IADD3 R140, P4, R141, UR12, RZ ;  /* 0x0000000c8d8c7c10 */ /* 0x000fc8000ff9e0ff */
[----:B------:R-:W-:Y:S02]  /*23b0*/  IADD3.X R141, R130, UR13, RZ, P4, !PT ;  /* 0x0000000d828d7c10 */ /* 0x000fe4000a7fe4ff */
[----:B------:R-:W1:Y:S03]  /*23c0*/  LDC.64 R130, c[0x0][0x2b8] ;  /* 0x0000ae00ff827b82 */ /* 0x000e660000000a00 */
[----:B------:R2:W5:Y:S01]  /*23d0*/  LDG.E R154, desc[UR4][R140.64] ;  /* 0x000000048c9a7981 */ /* 0x000562000c1e1900 */
[----:B-1----:R-:W-:-:S03]  /*23e0*/  IMAD.WIDE.U32 R132, R142, 0x8, R130 ;  /* 0x000000088e847825 */ /* 0x002fc600078e0082 */
[----:B------:R-:W3:Y:S04]  /*23f0*/  LDG.E.128 R128, desc[UR4][R128.64] ;  /* 0x0000000480807981 */ /* 0x000ee8000c1e1d00 */
[----:B------:R-:W4:Y:S02]  /*2400*/  LDG.E.64 R132, desc[UR4][R132.64] ;  /* 0x0000000484847981 */ /* 0x000f24000c1e1b00 */
[----:B----4-:R-:W-:Y:S01]  /*2410*/  IMAD.MOV.U32 R137, RZ, RZ, R132 ;  /* 0x000000ffff897224 */ /* 0x010fe200078e0084 */
[----:B0-----:R-:W-:Y:S01]  /*2420*/  SHF.R.U64 R187, R132, 0x10, R133 ;  /* 0x0000001084bb7819 */ /* 0x001fe20000001285 */
[----:B---3--:R-:W-:Y:S01]  /*2430*/  FADD.FTZ R210, -R216, R129 ;  /* 0x00000081d8d27221 */ /* 0x008fe20000010100 */
[----:B------:R-:W-:Y:S02]  /*2440*/  MOV R142, R133 ;  /* 0x00000085008e7202 */ /* 0x000fe40000000f00 */
[----:B------:R-:W-:-:S02]  /*2450*/  HADD2.F32 R137, -RZ, R137.H0_H0 ;  /* 0x20000089ff897230 */ /* 0x000fc40000004100 */
[C---:B------:R-:W-:Y:S01]  /*2460*/  FADD.FTZ R186, -R216.reuse, R128 ;  /* 0x00000080d8ba7221 */ /* 0x040fe20000010100 */
[----:B------:R-:W-:Y:S02]  /*2470*/  HADD2.F32 R128, -RZ, R187.H0_H0 ;  /* 0x200000bbff807230 */ /* 0x000fe40000004100 */
[----:B------:R-:W-:Y:S01]  /*2480*/  FADD.FTZ R130, -R216, R130 ;  /* 0x00000082d8827221 */ /* 0x000fe20000010100 */
[C---:B------:R-:W-:Y:S01]  /*2490*/  FMUL.FTZ R210, R11.reuse, R210 ;  /* 0x000000d20bd27220 */ /* 0x040fe20000410000 */
[----:B------:R-:W-:Y:S01]  /*24a0*/  FMUL.FTZ R212, R16, R137 ;  /* 0x0000008910d47220 */ /* 0x000fe20000410000 */
[----:B------:R-:W-:Y:S01]  /*24b0*/  FADD.FTZ R216, -R216, R131 ;  /* 0x00000083d8d87221 */ /* 0x000fe20000010100 */
[----:B------:R-:W-:Y:S01]  /*24c0*/  FMUL.FTZ R209, R11, R186 ;  /* 0x000000ba0bd17220 */ /* 0x000fe20000410000 */
[----:B------:R-:W-:Y:S01]  /*24d0*/  HADD2.F32 R131, -RZ, R142.H0_H0 ;  /* 0x2000008eff837230 */ /* 0x000fe20000004100 */
[----:B------:R-:W-:Y:S01]  /*24e0*/  SHF.R.U32.HI R143, RZ, 0x10, R133 ;  /* 0x00000010ff8f7819 */ /* 0x000fe20000011685 */
        /* <DEDUP_REMOVED lines=22> */
.L_x_3134:
[----:B------:R-:W-:Y:S05]  /*2650*/  BSYNC B0 ;  /* 0x0000000000007941 */ /* 0x000fea0003800000 */
.L_x_3133:
        /* <DEDUP_REMOVED lines=23> */
.L_x_3167:
        /* <DEDUP_REMOVED lines=73> */
[----:B------:R-:W-:Y:S02]  /*2c60*/  F2F.F16.F32 R187, R134 ;  /* 0x0000008600bb7304 */ /* 0x000fe40000200800 */
[----:B------:R-:W-:Y:S01]  /*2c70*/  ISETP.NE.AND.EX P5, PT, RZ, UR15, PT, P5 ;  /* 0x0000000fff007c0c */ /* 0x000fe2000bfa5350 */
[----:B0-----:R-:W0:-:S12]  /*2c80*/  LDC.64 R128, c[0x0][0x2f8] ;  /* 0x0000be00ff807b82 */ /* 0x001e180000000a00 */
[----:B------:R-:W-:-:S04]  /*2c90*/  @P5 LOP3.LUT P6, RZ, R9, 0xff, RZ, 0xc0, !PT ;  /* 0x000000ff09ff5812 */ /* 0x000fc800078cc0ff */
[----:B------:R-:W-:Y:S02]  /*2ca0*/  @P5 FSEL R135, R131, RZ, P6 ;  /* 0x000000ff83875208 */ /* 0x000fe40003000000 */
[----:B------:R-:W-:Y:S02]  /*2cb0*/  LOP3.LUT P6, RZ, R160, 0xff00, RZ, 0xc0, !PT ;  /* 0x0000ff00a0ff7812 */ /* 0x000fe400078cc0ff */
[----:B------:R-:W-:Y:S02]  /*2cc0*/  @P5 F2FP.F16.F32.PACK_AB R135, RZ, R135 ;  /* 0x00000087ff87523e */ /* 0x000fe400000000ff */
[----:B------:R-:W-:Y:S02]  /*2cd0*/  FSEL R136, R130, RZ, P6 ;  /* 0x000000ff82887208 */ /* 0x000fe40003000000 */
[----:B------:R-:W-:Y:S02]  /*2ce0*/  @P5 LOP3.LUT P6, RZ, R9, 0xff00, RZ, 0xc0, !PT ;  /* 0x0000ff0009ff5812 */ /* 0x000fe400078cc0ff */
[----:B------:R-:W-:-:S02]  /*2cf0*/  @P5 PRMT R150, R135, 0x7610, R150 ;  /* 0x0000761087965816 */ /* 0x000fc40000000096 */
[----:B------:R-:W-:Y:S02]  /*2d00*/  @P5 FSEL R137, R130, RZ, P6 ;  /* 0x000000ff82895208 */ /* 0x000fe40003000000 */
[----:B------:R-:W-:Y:S01]  /*2d10*/  LOP3.LUT P6, RZ, R160, 0xff0000, RZ, 0xc0, !PT ;  /* 0x00ff0000a0ff7812 */ /* 0x000fe200078cc0ff */
[----:B------:R-:W1:Y:S01]  /*2d20*/  F2F.F16.F32 R130, R136 ;  /* 0x0000008800827304 */ /* 0x000e620000200800 */
[----:B0-----:R-:W-:Y:S01]  /*2d30*/  IMAD.WIDE.U32 R128, R10, 0x8, R128 ;  /* 0x000000080a807825 */ /* 0x001fe200078e0080 */
[----:B------:R-:W-:Y:S02]  /*2d40*/  @P5 F2FP.F16.F32.PACK_AB R137, RZ, R137 ;  /* 0x00000089ff89523e */ /* 0x000fe400000000ff */
[----:B------:R-:W-:Y:S02]  /*2d50*/  FSEL R138, R139, RZ, P6 ;  /* 0x000000ff8b8a7208 */ /* 0x000fe40003000000 */
[----:B------:R-:W-:Y:S02]  /*2d60*/  @P5 LOP3.LUT P6, RZ, R9, 0xff0000, RZ, 0xc0, !PT ;  /* 0x00ff000009ff5812 */ /* 0x000fe400078cc0ff */
[----:B------:R-:W-:-:S02]  /*2d70*/  @P5 PRMT R151, R137, 0x7610, R151 ;  /* 0x0000761089975816 */ /* 0x000fc40000000097 */
[----:B------:R-:W-:Y:S01]  /*2d80*/  @P5 FSEL R139, R139, RZ, P6 ;  /* 0x000000ff8b8b5208 */ /* 0x000fe20003000000 */
[----:B------:R-:W-:Y:S01]  /*2d90*/  F2F.F16.F32 R138, R138 ;  /* 0x0000008a008a7304 */ /* 0x000fe20000200800 */
[----:B------:R-:W-:Y:S02]  /*2da0*/  LOP3.LUT P6, RZ, R160, 0xff000000, RZ, 0xc0, !PT ;  /* 0xff000000a0ff7812 */ /* 0x000fe400078cc0ff */
[----:B------:R-:W-:Y:S01]  /*2db0*/  @P5 F2FP.F16.F32.PACK_AB R139, RZ, R139 ;  /* 0x0000008bff8b523e */ /* 0x000fe200000000ff */
[----:B-1----:R-:W-:Y:S01]  /*2dc0*/  IMAD.WIDE.U32 R130, R130, 0x10000, RZ ;  /* 0x0001000082827825 */ /* 0x002fe200078e00ff */
[----:B------:R-:W-:Y:S02]  /*2dd0*/  FSEL R140, R141, RZ, P6 ;  /* 0x000000ff8d8c7208 */ /* 0x000fe40003000000 */
[----:B------:R-:W-:Y:S02]  /*2de0*/  @P5 LOP3.LUT P6, RZ, R9, 0xff000000, RZ, 0xc0, !PT ;  /* 0xff00000009ff5812 */ /* 0x000fe400078cc0ff */
[----:B------:R-:W-:-:S02]  /*2df0*/  LOP3.LUT R130, R130, R187, RZ, 0xfc, !PT ;  /* 0x000000bb82827212 */ /* 0x000fc400078efcff */
[----:B------:R-:W0:Y:S01]  /*2e00*/  F2F.F16.F32 R140, R140 ;  /* 0x0000008c008c7304 */ /* 0x000e220000200800 */
[----:B------:R-:W-:Y:S02]  /*2e10*/  @P5 FSEL R141, R141, RZ, P6 ;  /* 0x000000ff8d8d5208 */ /* 0x000fe40003000000 */
[----:B------:R-:W-:Y:S02]  /*2e20*/  @P5 PRMT R152, R139, 0x7610, R152 ;  /* 0x000076108b985816 */ /* 0x000fe40000000098 */
[----:B------:R-:W-:-:S04]  /*2e30*/  @P5 F2FP.F16.F32.PACK_AB R141, RZ, R141 ;  /* 0x0000008dff8d523e */ /* 0x000fc800000000ff */
        /* <DEDUP_REMOVED lines=13> */
.L_x_3138:
[----:B------:R-:W-:-:S07]  /*2f10*/  IADD3 R10, R10, 0x100, RZ ;  /* 0x000001000a0a7810 */ /* 0x000fce0007ffe0ff */
.L_x_3137:
[----:B------:R-:W-:Y:S05]  /*2f20*/  BSYNC B0 ;  /* 0x0000000000007941 */ /* 0x000fea0003800000 */
.L_x_3136:
        /* <DEDUP_REMOVED lines=82> */
.L_x_3141:
[----:B------:R-:W-:-:S07]  /*3450*/  IADD3 R10, R10, 0x100, RZ ;  /* 0x000001000a0a7810 */ /* 0x000fce0007ffe0ff */
.L_x_3140:
[----:B------:R-:W-:Y:S05]  /*3460*/  BSYNC B0 ;  /* 0x0000000000007941 */ /* 0x000fea0003800000 */
.L_x_3139:
        /* <DEDUP_REMOVED lines=81> */
.L_x_3144:
[----:B------:R-:W-:-:S07]  /*3980*/  IADD3 R10, R10, 0x100, RZ ;  /* 0x000001000a0a7810 */ /* 0x000fce0007ffe0ff */
.L_x_3143:
[----:B------:R-:W-:Y:S05]  /*3990*/  BSYNC B0 ;  /* 0x0000000000007941 */ /* 0x000fea0003800000 */
.L_x_3142:
        /* <DEDUP_REMOVED lines=81> */
.L_x_3147:
[----:B------:R-:W-:-:S07]  /*3eb0*/  IADD3 R10, R10, 0x100, RZ ;  /* 0x000001000a0a7810 */ /* 0x000fce0007ffe0ff */
.L_x_3146:
[----:B------:R-:W-:Y:S05]  /*3ec0*/  BSYNC B0 ;  /* 0x0000000000007941 */ /* 0x000fea0003800000 */
.L_x_3145:
        /* <DEDUP_REMOVED lines=81> */
.L_x_3150:
[----:B------:R-:W-:-:S07]  /*43e0*/  IADD3 R10, R10, 0x100, RZ ;  /* 0x000001000a0a7810 */ /* 0x000fce0007ffe0ff */
.L_x_3149:
[----:B------:R-:W-:Y:S05]  /*43f0*/  BSYNC B0 ;  /* 0x0000000000007941 */ /* 0x000fea0003800000 */
.L_x_3148:
        /* <DEDUP_REMOVED lines=81> */
.L_x_3153:
[----:B------:R-:W-:-:S07]  /*4910*/  IADD3 R10, R10, 0x100, RZ ;  /* 0x000001000a0a7810 */ /* 0x000fce0007ffe0ff */
.L_x_3152:
[----:B------:R-:W-:Y:S05]  /*4920*/  BSYNC B0 ;  /* 0x0000000000007941 */ /* 0x000fea0003800000 */
.L_x_3151:
        /* <DEDUP_REMOVED lines=40> */
[----:B------:R-:W-:Y:S01]  /*4bb0*/  F2F.F16.F32 R11, R11 ;  /* 0x0000000b000b7304 */ /* 0x000fe20000200800 */
[----:B0-----:R-:W0:Y:S11]  /*4bc0*/  LDC.64 R128, c[0x0][0x2f8] ;  /* 0x0000be00ff807b82 */ /* 0x001e360000000a00 */
        /* <DEDUP_REMOVED lines=40> */
.L_x_3155:
[----:B------:R-:W-:Y:S05]  /*4e50*/  BSYNC B0 ;  /* 0x0000000000007941 */ /* 0x000fea0003800000 */
.L_x_3154:
[----:B------:R-:W-:Y:S02]  /*4e60*/  IADD3 R146, R146, UR20, RZ ;  /* 0x0000001492927c10 */ /* 0x000fe4000fffe0ff */
[----:B------:R-:W-:Y:S02]  /*4e70*/  SEL R135, RZ, 0x1, P4 ;  /* 0x00000001ff877807 */ /* 0x000fe40002000000 */
[----:B------:R-:W-:-:S13]  /*4e80*/  ISETP.GE.AND P4, PT, R146, UR21, PT ;  /* 0x0000001592007c0c */ /* 0x000fda000bf86270 */
[----:B------:R-:W-:Y:S05]  /*4e90*/  @!P4 BRA `(.L_x_3156) ;  /* 0xffffffb800acc947 */ /* 0x000fea000383ffff */
.L_x_3120:
        /* <DEDUP_REMOVED lines=21> */
[----:B----4-:R-:W-:-:S05]  /*4ff0*/  @P5 IMAD.WIDE.U32 R8, R149, 0x10, R8 ;  /* 0x0000001095085825 */ /* 0x010fca00078e0008 */
[----:B------:R4:W-:Y:S01]  /*5000*/  @P5 STG.E.128 desc[UR4][R8.64], R60 ;  /* 0x0000003c08005986 */ /* 0x0009e2000c101d04 */
[----:B------:R-:W4:Y:S01]  /*5010*/  @P1 LDC.64 R18, c[0x0][0x2d8] ;  /* 0x0000b600ff121b82 */ /* 0x000f220000000a00 */
[C---:B---3--:R-:W-:Y:S01]  /*5020*/  @P5 IMAD.WIDE.U32 R10, R149.reuse, 0x10, R10 ;  /* 0x00000010950a5825 */ /* 0x048fe200078e000a */
[----:B------:R-:W-:-:S04]  /*5030*/  @P5 IADD3 R149, R149, 0x100, RZ ;  /* 0x0000010095955810 */ /* 0x000fc80007ffe0ff */
[----:B------:R3:W-:Y:S01]  /*5040*/  @P5 STG.E.128 desc[UR4][R10.64], R88 ;  /* 0x000000580a005986 */ /* 0x0007e2000c101d04 */
[C---:B0-----:R-:W-:Y:S01]  /*5050*/  @P0 IMAD.WIDE.U32 R14, R149.reuse, 0x10, R14 ;  /* 0x00000010950e0825 */ /* 0x041fe200078e000e */
[----:B------:R-:W0:Y:S03]  /*5060*/  @P2 LDC.64 R20, c[0x0][0x2d0] ;  /* 0x0000b400ff142b82 */ /* 0x000e260000000a00 */
[----:B-1----:R-:W-:-:S04]  /*5070*/  @P0 IMAD.WIDE.U32 R12, R149, 0x10, R12 ;  /* 0x00000010950c0825 */ /* 0x002fc800078e000c */
[----:B------:R-:W-:Y:S01]  /*5080*/  @P0 VIADD R149, R149, 0x100 ;  /* 0x0000010095950836 */ /* 0x000fe20000000000 */
[----:B------:R-:W1:Y:S01]  /*5090*/  @P2 LDC.64 R22, c[0x0][0x2d8] ;  /* 0x0000b600ff162b82 */ /* 0x000e620000000a00 */
[----:B------:R3:W-:Y:S02]  /*50a0*/  @P0 STG.E.128 desc[UR4][R12.64], R56 ;  /* 0x000000380c000986 */ /* 0x0007e4000c101d04 */
[C---:B--2---:R-:W-:Y:S02]  /*50b0*/  @P1 IMAD.WIDE.U32 R16, R149.reuse, 0x10, R16 ;  /* 0x0000001095101825 */ /* 0x044fe400078e0010 */
[----:B------:R3:W-:Y:S03]  /*50c0*/  @P0 STG.E.128 desc[UR4][R14.64], R84 ;  /* 0x000000540e000986 */ /* 0x0007e6000c101d04 */
[----:B------:R-:W2:Y:S01]  /*50d0*/  @P3 LDC.64 R24, c[0x0][0x2d0] ;  /* 0x0000b400ff183b82 */ /* 0x000ea20000000a00 */
[C---:B----4-:R-:W-:Y:S01]  /*50e0*/  @P1 IMAD.WIDE.U32 R18, R149.reuse, 0x10, R18 ;  /* 0x0000001095121825 */ /* 0x050fe200078e0012 */
[----:B------:R-:W-:Y:S01]  /*50f0*/  @P1 IADD3 R149, R149, 0x100, RZ ;  /* 0x0000010095951810 */ /* 0x000fe20007ffe0ff */
[----:B------:R3:W-:Y:S04]  /*5100*/  @P1 STG.E.128 desc[UR4][R16.64], R52 ;  /* 0x0000003410001986 */ /* 0x0007e8000c101d04 */
[----:B------:R3:W-:Y:S01]  /*5110*/  @P1 STG.E.128 desc[UR4][R18.64], R80 ;  /* 0x0000005012001986 */ /* 0x0007e2000c101d04 */
[----:B------:R-:W4:Y:S01]  /*5120*/  @P3 LDC.64 R26, c[0x0][0x2d8] ;  /* 0x0000b600ff1a3b82 */ /* 0x000f220000000a00 */
[----:B0-----:R-:W-:-:S05]  /*5130*/  @P2 IMAD.WIDE.U32 R20, R149, 0x10, R20 ;  /* 0x0000001095142825 */ /* 0x001fca00078e0014 */
        /* <DEDUP_REMOVED lines=17> */
.L_x_3135:
[----:B------:R-:W-:Y:S01]  /*5250*/  HFMA2.MMA R141, -RZ, RZ, 0, 9.5367431640625e-07 ;  /* 0x00000010ff8d7435 */ /* 0x000fe200000001ff */
[----:B------:R-:W-:Y:S01]  /*5260*/  IMAD.MOV.U32 R140, RZ, RZ, R139 ;  /* 0x000000ffff8c7224 */ /* 0x000fe200078e008b */
[----:B-----5:R-:W-:Y:S01]  /*5270*/  MOV R137, 0xffffffff ;  /* 0xffffffff00897802 */ /* 0x020fe20000000f00 */
[----:B------:R-:W-:-:S08]  /*5280*/  IMAD.MOV.U32 R142, RZ, RZ, 0x1f ;  /* 0x0000001fff8e7424 */ /* 0x000fd000078e00ff */
[----:B------:R-:W-:Y:S05]  /*5290*/  WARPSYNC.COLLECTIVE R137, `(.L_x_3157) ;  /* 0x0000000089087348 */ /* 0x000fea0003c00000 */
[----:B------:R0:W1:Y:S02]  /*52a0*/  SHFL.DOWN P6, R187, R140, R141, R142 ;  /* 0x0800008d8cbb7389 */ /* 0x00006400000c008e */
[----:B01----:R-:W-:Y:S01]  /*52b0*/  ENDCOLLECTIVE ;  /* 0x000000000000791b */ /* 0x003fe20003800000 */
.L_x_3157:
[----:B------:R-:W-:Y:S01]  /*52c0*/  MOV R140, R138 ;  /* 0x0000008a008c7202 */ /* 0x000fe20000000f00 */
[----:B------:R-:W-:-:S07]  /*52d0*/  IMAD.MOV.U32 R128, RZ, RZ, R187 ;  /* 0x000000ffff807224 */ /* 0x000fce00078e00bb */
[----:B------:R-:W-:Y:S05]  /*52e0*/  WARPSYNC.COLLECTIVE R137, `(.L_x_3158) ;  /* 0x0000000089087348 */ /* 0x000fea0003c00000 */
[----:B------:R0:W1:Y:S02]  /*52f0*/  SHFL.DOWN P6, R187, R140, R141, R142 ;  /* 0x0800008d8cbb7389 */ /* 0x00006400000c008e */
[----:B01----:R-:W-:Y:S01]  /*5300*/  ENDCOLLECTIVE ;  /* 0x000000000000791b */ /* 0x003fe20003800000 */
.L_x_3158:
[----:B------:R-:W-:-:S05]  /*5310*/  FADD.FTZ R128, R128, R139 ;  /* 0x0000008b80807221 */ /* 0x000fca0000010000 */
[----:B------:R-:W-:Y:S01]  /*5320*/  MOV R140, R128 ;  /* 0x00000080008c7202 */ /* 0x000fe20000000f00 */
[----:B------:R-:W-:Y:S02]  /*5330*/  IMAD.MOV.U32 R141, RZ, RZ, 0x8 ;  /* 0x00000008ff8d7424 */ /* 0x000fe400078e00ff */
[----:B------:R-:W-:-:S07]  /*5340*/  IMAD.MOV.U32 R129, RZ, RZ, R187 ;  /* 0x000000ffff817224 */ /* 0x000fce00078e00bb */
[----:B------:R-:W-:Y:S05]  /*5350*/  WARPSYNC.COLLECTIVE R137, `(.L_x_3159) ;  /* 0x0000000089087348 */ /* 0x000fea0003c00000 */
[----:B------:R0:W1:Y:S02]  /*5360*/  SHFL.DOWN P6, R187, R140, R141, R142 ;  /* 0x0800008d8cbb7389 */ /* 0x00006400000c008e */
[----:B01----:R-:W-:Y:S01]  /*5370*/  ENDCOLLECTIVE ;  /* 0x000000000000791b */ /* 0x003fe20003800000 */
.L_x_3159:
[----:B------:R-:W-:-:S04]  /*5380*/  FADD.FTZ R129, R129, R138 ;  /* 0x0000008a81817221 */ /* 0x000fc80000010000 */
[----:B------:R-:W-:Y:S01]  /*5390*/  IMAD.MOV.U32 R140, RZ, RZ, R129 ;  /* 0x000000ffff8c7224 */ /* 0x000fe200078e0081 */
[----:B------:R-:W-:-:S07]  /*53a0*/  MOV R131, R187 ;  /* 0x000000bb00837202 */ /* 0x000fce0000000f00 */
[----:B------:R-:W-:Y:S05]  /*53b0*/  WARPSYNC.COLLECTIVE R137, `(.L_x_3160) ;  /* 0x0000000089087348 */ /* 0x000fea0003c00000 */
[----:B------:R0:W1:Y:S02]  /*53c0*/  SHFL.DOWN P6, R187, R140, R141, R142 ;  /* 0x0800008d8cbb7389 */ /* 0x00006400000c008e */
[----:B01----:R-:W-:Y:S01]  /*53d0*/  ENDCOLLECTIVE ;  /* 0x000000000000791b */ /* 0x003fe20003800000 */
.L_x_3160:
[----:B------:R-:W-:Y:S01]  /*53e0*/  FADD.FTZ R131, R128, R131 ;  /* 0x0000008380837221 */ /* 0x000fe20000010000 */
[----:B------:R-:W-:-:S03]  /*53f0*/  HFMA2.MMA R141, -RZ, RZ, 0, 2.384185791015625e-07 ;  /* 0x00000004ff8d7435 */ /* 0x000fc600000001ff */
[----:B------:R-:W-:Y:S01]  /*5400*/  IMAD.MOV.U32 R140, RZ, RZ, R131 ;  /* 0x000000ffff8c7224 */ /* 0x000fe200078e0083 */
[----:B------:R-:W-:-:S07]  /*5410*/  MOV R130, R187 ;  /* 0x000000bb00827202 */ /* 0x000fce0000000f00 */
[----:B------:R-:W-:Y:S05]  /*5420*/  WARPSYNC.COLLECTIVE R137, `(.L_x_3161) ;  /* 0x0000000089087348 */ /* 0x000fea0003c00000 */
[----:B------:R0:W1:Y:S02]  /*5430*/  SHFL.DOWN P6, R187, R140, R141, R142 ;  /* 0x0800008d8cbb7389 */ /* 0x00006400000c008e */
[----:B01----:R-:W-:Y:S01]  /*5440*/  ENDCOLLECTIVE ;  /* 0x000000000000791b */ /* 0x003fe20003800000 */
.L_x_3161:
[----:B------:R-:W-:-:S05]  /*5450*/  FADD.FTZ R130, R129, R130 ;  /* 0x0000008281827221 */ /* 0x000fca0000010000 */
[----:B------:R-:W-:Y:S01]  /*5460*/  MOV R140, R130 ;  /* 0x00000082008c7202 */ /* 0x000fe20000000f00 */
[----:B------:R-:W-:-:S07]  /*5470*/  IMAD.MOV.U32 R132, RZ, RZ, R187 ;  /* 0x000000ffff847224 */ /* 0x000fce00078e00bb */
[----:B------:R-:W-:Y:S05]  /*5480*/  WARPSYNC.COLLECTIVE R137, `(.L_x_3162) ;  /* 0x0000000089087348 */ /* 0x000fea0003c00000 */
[----:B------:R0:W1:Y:S02]  /*5490*/  SHFL.DOWN P6, R187, R140, R141, R142 ;  /* 0x0800008d8cbb7389 */ /* 0x00006400000c008e */
[----:B01----:R-:W-:Y:S01]  /*54a0*/  ENDCOLLECTIVE ;  /* 0x000000000000791b */ /* 0x003fe20003800000 */
.L_x_3162:
[----:B------:R-:W-:-:S05]  /*54b0*/  FADD.FTZ R132, R131, R132 ;  /* 0x0000008483847221 */ /* 0x000fca0000010000 */
[----:B------:R-:W-:Y:S01]  /*54c0*/  MOV R140, R132 ;  /* 0x00000084008c7202 */ /* 0x000fe20000000f00 */
[----:B------:R-:W-:Y:S02]  /*54d0*/  IMAD.MOV.U32 R141, RZ, RZ, 0x2 ;  /* 0x00000002ff8d7424 */ /* 0x000fe400078e00ff */
[----:B------:R-:W-:-:S07]  /*54e0*/  IMAD.MOV.U32 R133, RZ, RZ, R187 ;  /* 0x000000ffff857224 */ /* 0x000fce00078e00bb */
[----:B------:R-:W-:Y:S05]  /*54f0*/  WARPSYNC.COLLECTIVE R137, `(.L_x_3163) ;  /* 0x0000000089087348 */ /* 0x000fea0003c00000 */
[----:B------:R0:W1:Y:S02]  /*5500*/  SHFL.DOWN P6, R187, R140, R141, R142 ;  /* 0x0800008d8cbb7389 */ /* 0x00006400000c008e */
[----:B01----:R-:W-:Y:S01]  /*5510*/  ENDCOLLECTIVE ;  /* 0x000000000000791b */ /* 0x003fe20003800000 */
.L_x_3163:
[----:B------:R-:W-:-:S04]  /*5520*/  FADD.FTZ R133, R130, R133 ;  /* 0x0000008582857221 */ /* 0x000fc80000010000 */
[----:B------:R-:W-:Y:S01]  /*5530*/  IMAD.MOV.U32 R140, RZ, RZ, R133 ;  /* 0x000000ffff8c7224 */ /* 0x000fe200078e0085 */
[----:B------:R-:W-:-:S07]  /*5540*/  MOV R135, R187 ;  /* 0x000000bb00877202 */ /* 0x000fce0000000f00 */
[----:B------:R-:W-:Y:S05]  /*5550*/  WARPSYNC.COLLECTIVE R137, `(.L_x_3164) ;  /* 0x0000000089087348 */ /* 0x000fea0003c00000 */
[----:B------:R0:W1:Y:S02]  /*5560*/  SHFL.DOWN P6, R187, R140, R141, R142 ;  /* 0x0800008d8cbb7389 */ /* 0x00006400000c008e */
[----:B01----:R-:W-:Y:S01]  /*5570*/  ENDCOLLECTIVE ;  /* 0x000000000000791b */ /* 0x003fe20003800000 */
.L_x_3164:
[----:B------:R-:W-:Y:S01]  /*5580*/  FADD.FTZ R135, R132, R135 ;  /* 0x0000008784877221 */ /* 0x000fe20000010000 */
[----:B------:R-:W-:-:S03]  /*5590*/  HFMA2.MMA R141, -RZ, RZ, 0, 5.9604644775390625e-08 ;  /* 0x00000001ff8d7435 */ /* 0x000fc600000001ff */
[----:B------:R-:W-:Y:S01]  /*55a0*/  IMAD.MOV.U32 R140, RZ, RZ, R135 ;  /* 0x000000ffff8c7224 */ /* 0x000fe200078e0087 */
[----:B------:R-:W-:-:S07]  /*55b0*/  MOV R138, R187 ;  /* 0x000000bb008a7202 */ /* 0x000fce0000000f00 */
[----:B------:R-:W-:Y:S05]  /*55c0*/  WARPSYNC.COLLECTIVE R137, `(.L_x_3165) ;  /* 0x0000000089087348 */ /* 0x000fea0003c00000 */
[----:B------:R0:W1:Y:S02]  /*55d0*/  SHFL.DOWN P6, R187, R140, R141, R142 ;  /* 0x0800008d8cbb7389 */ /* 0x00006400000c008e */
[----:B01----:R-:W-:Y:S01]  /*55e0*/  ENDCOLLECTIVE ;  /* 0x000000000000791b */ /* 0x003fe20003800000 */
.L_x_3165:
[----:B------:R-:W-:-:S05]  /*55f0*/  FADD.FTZ R138, R133, R138 ;  /* 0x0000008a858a7221 */ /* 0x000fca0000010000 */
[----:B------:R-:W-:Y:S01]  /*5600*/  MOV R140, R138 ;  /* 0x0000008a008c7202 */ /* 0x000fe20000000f00 */
[----:B------:R-:W-:-:S07]  /*5610*/  IMAD.MOV.U32 R186, RZ, RZ, R187 ;  /* 0x000000ffffba7224 */ /* 0x000fce00078e00bb */
[----:B------:R-:W-:Y:S05]  /*5620*/  WARPSYNC.COLLECTIVE R137, `(.L_x_3166) ;  /* 0x0000000089087348 */ /* 0x000fea0003c00000 */
[----:B------:R0:W1:Y:S02]  /*5630*/  SHFL.DOWN P6, R187, R140, R141, R142 ;  /* 0x0800008d8cbb7389 */ /* 0x00006400000c008e */
[----:B01----:R-:W-:Y:S01]  /*5640*/  ENDCOLLECTIVE ;  /* 0x000000000000791b */ /* 0x003fe20003800000 */
.L_x_3166:
[----:B------:R-:W-:Y:S05]  /*5650*/  BRA `(.L_x_3167) ;  /* 0xffffffd0005c7947 */ /* 0x000fea000383ffff */
.L_x_3168:
        /* <DEDUP_REMOVED lines=10> */
.L_x_4572:


//--------------------- .text._ZN10layer_norm22ln_bwd_finalize_kernelINS_22Kernel_traits_finalizeILj7168E6__halfS2_fS2_fjLb0ELj1024ELj4ENS_18Kernel_traits_baseILj7168ES2_S2_fS2_fjLj1024EEEEELb0ELb1EEEvNS_9BwdParamsE --------------------------
	.section	.text._ZN10layer_norm22ln_bwd_finalize_kernelINS_22Kernel_traits_finalizeILj7168E6__halfS2_fS2_fjLb0ELj1024ELj4ENS_18Kernel_traits_baseILj7168ES2_S2_fS2_fjLj1024EEEEELb0ELb1EEEvNS_9BwdParamsE,"ax",@progbits
	.align	128
        .global         _ZN10layer_norm22ln_bwd_finalize_kernelINS_22Kernel_traits_finalizeILj7168E6__halfS2_fS2_fjLb0ELj1024ELj4ENS_18Kernel_traits_baseILj7168ES2_S2_fS2_fjLj1024EEEEELb0ELb1EEEvNS_9BwdParamsE
        .type           _ZN10layer_norm22ln_bwd_finalize_kernelINS_22Kernel_traits_finalizeILj7168E6__halfS2_fS2_fjLb0ELj1024ELj4ENS_18Kernel_traits_baseILj7168ES2_S2_fS2_fjLj1024EEEEELb0ELb1EEEvNS_9BwdParamsE,@function
        .size           _ZN10layer_norm22ln_bwd_finalize_kernelINS_22Kernel_traits_finalizeILj7168E6__halfS2_fS2_fjLb0ELj1024ELj4ENS_18Kernel_traits_baseILj7168ES2_S2_fS2_fjLj1024EEEEELb0ELb1EEEvNS_9BwdParamsE,(.L_x_4573 - _ZN10layer_norm22ln_bwd_finalize_kernelINS_22Kernel_traits_finalizeILj7168E6__halfS2_fS2_fjLb0ELj1024ELj4ENS_18Kernel_traits_baseILj7168ES2_S2_fS2_fjLj1024EEEEELb0ELb1EEEvNS_9BwdParamsE)
        .other          _ZN10layer_norm22ln_bwd_finalize_kernelINS_22Kernel_traits_finalizeILj7168E6__halfS2_fS2_fjLb0ELj1024ELj4ENS_18Kernel_traits_baseILj7168ES2_S2_fS2_fjLj1024EEEEELb0ELb1EEEvNS_9BwdParamsE,@"STO_CUDA_ENTRY STV_DEFAULT"
_ZN10layer_norm22ln_bwd_finalize_kernelINS_22Kernel_traits_finalizeILj7168E6__halfS2_fS2_fjLb0ELj1024ELj4ENS_18Kernel_traits_baseILj7168ES2_S2_fS2_fjLj1024EEEEELb0ELb1EEEvNS_9BwdParamsE:
.text._ZN10layer_norm22ln_bwd_finalize_kernelINS_22Kernel_traits_finalizeILj7168E6__halfS2_fS2_fjLb0ELj1024ELj4ENS_18Kernel_traits_baseILj7168ES2_S2_fS2_fjLj1024EEEEELb0ELb1EEEvNS_9BwdParamsE:
        /* <DEDUP_REMOVED lines=26> */
.L_x_3180:
        /* <DEDUP_REMOVED lines=31> */
.L_x_3173:
        /* <DEDUP_REMOVED lines=34> */
.L_x_3172:
[----:B------:R-:W-:Y:S05]  /*05b0*/  BSYNC B1 ;  /* 0x0000000000017941 */ /* 0x000fea0003800000 */
.L_x_3171:
        /* <DEDUP_REMOVED lines=25> */
.L_x_3175:
[----:B------:R-:W-:Y:S05]  /*0750*/  BSYNC B1 ;  /* 0x0000000000017941 */ /* 0x000fea0003800000 */
.L_x_3174:
        /* <DEDUP_REMOVED lines=12> */
.L_x_3170:
[----:B------:R-:W-:Y:S05]  /*0820*/  BSYNC B0 ;  /* 0x0000000000007941 */ /* 0x000fea0003800000 */
.L_x_3169:
        /* <DEDUP_REMOVED lines=29> */
.L_x_3191:
[----:B------:R-:W-:Y:S01]  /*0a00*/  @!P1 SHF.R.U32.HI R12, RZ, 0x3, R0 ;  /* 0x00000003ff0c9819 */ /* 0x000fe20000011600 */
[----:B----4-:R-:W-:Y:S01]  /*0a10*/  FADD.FTZ R14, R9, R14 ;  /* 0x0000000e090e7221 */ /* 0x010fe20000010000 */
[----:B---3--:R-:W-:Y:S02]  /*0a20*/  FADD.FTZ R11, R10, R11 ;  /* 0x0000000b0a0b7221 */ /* 0x008fe40000010000 */
[----:B------:R-:W-:-:S05]  /*0a30*/  @!P1 LOP3.LUT R12, R12, 0x1ffffffc, RZ, 0xc0, !PT ;  /* 0x1ffffffc0c0c9812 */ /* 0x000fca00078ec0ff */
[----:B------:R3:W-:Y:S04]  /*0a40*/  @!P1 STS [R12+UR4+0x2000], R14 ;  /* 0x0020000e0c009988 */ /* 0x0007e80008000804 */
[----:B------:R3:W-:Y:S02]  /*0a50*/  @!P1 STS [R12+UR4+0x2080], R11 ;  /* 0x0020800b0c009988 */ /* 0x0007e40008000804 */
.L_x_3176:
        /* <DEDUP_REMOVED lines=14> */
.L_x_3179:
[----:B------:R-:W-:Y:S05]  /*0b40*/  BSYNC B0 ;  /* 0x0000000000007941 */ /* 0x000fea0003800000 */
.L_x_3178:
[C---:B------:R-:W-:Y:S02]  /*0b50*/  ISETP.GT.U32.AND P1, PT, R3.reuse, -0x1c01, PT ;  /* 0xffffe3ff0300780c */ /* 0x040fe40003f24070 */
[----:B------:R-:W-:Y:S02]  /*0b60*/  IADD3 R3, R3, 0x1c00, RZ ;  /* 0x00001c0003037810 */ /* 0x000fe40007ffe0ff */
[----:B------:R-:W-:-:S09]  /*0b70*/  IADD3 R4, R4, 0xe00, RZ ;  /* 0x00000e0004047810 */ /* 0x000fd20007ffe0ff */
[----:B------:R-:W-:Y:S05]  /*0b80*/  @P1 BRA `(.L_x_3180) ;  /* 0xfffffff400841947 */ /* 0x000fea000383ffff */
[----:B------:R-:W-:Y:S05]  /*0b90*/  EXIT ;  /* 0x000000000000794d */ /* 0x000fea0003800000 */
.L_x_3177:
[----:B------:R-:W-:Y:S01]  /*0ba0*/  HFMA2.MMA R22, -RZ, RZ, 0, 1.847743988037109375e-06 ;  /* 0x0000001fff167435 */ /* 0x000fe200000001ff */
[----:B0--3--:R-:W-:Y:S01]  /*0bb0*/  MOV R20, R10 ;  /* 0x0000000a00147202 */ /* 0x009fe20000000f00 */
[----:B------:R-:W-:Y:S01]  /*0bc0*/  IMAD.MOV.U32 R19, RZ, RZ, 0x1 ;  /* 0x00000001ff137424 */ /* 0x000fe200078e00ff */
[----:B------:R-:W-:-:S08]  /*0bd0*/  MOV R17, 0xffffffff ;  /* 0xffffffff00117802 */ /* 0x000fd00000000f00 */
[----:B-12---:R-:W-:Y:S05]  /*0be0*/  WARPSYNC.COLLECTIVE R17, `(.L_x_3181) ;  /* 0x0000000011087348 */ /* 0x006fea0003c00000 */
[----:B------:R0:W3:Y:S02]  /*0bf0*/  SHFL.BFLY P2, R18, R20, R19, R22 ;  /* 0x0c00001314127389 */ /* 0x0000e40000040016 */
[----:B0123--:R-:W-:Y:S01]  /*0c00*/  ENDCOLLECTIVE ;  /* 0x000000000000791b */ /* 0x00ffe20003800000 */
.L_x_3181:
[----:B------:R-:W-:Y:S01]  /*0c10*/  HFMA2.MMA R19, -RZ, RZ, 0, 1.1920928955078125e-07 ;  /* 0x00000002ff137435 */ /* 0x000fe200000001ff */
[----:B------:R-:W-:-:S05]  /*0c20*/  MOV R11, R18 ;  /* 0x00000012000b7202 */ /* 0x000fca0000000f00 */
[----:B------:R-:W-:-:S04]  /*0c30*/  FADD.FTZ R11, R10, R11 ;  /* 0x0000000b0a0b7221 */ /* 0x000fc80000010000 */
[----:B------:R-:W-:-:S07]  /*0c40*/  IMAD.MOV.U32 R20, RZ, RZ, R11 ;  /* 0x000000ffff147224 */ /* 0x000fce00078e000b */
[----:B------:R-:W-:Y:S05]  /*0c50*/  WARPSYNC.COLLECTIVE R17, `(.L_x_3182) ;  /* 0x0000000011087348 */ /* 0x000fea0003c00000 */
[----:B------:R0:W1:Y:S02]  /*0c60*/  SHFL.BFLY P2, R18, R20, R19, R22 ;  /* 0x0c00001314127389 */ /* 0x0000640000040016 */
[----:B01----:R-:W-:Y:S01]  /*0c70*/  ENDCOLLECTIVE ;  /* 0x000000000000791b */ /* 0x003fe20003800000 */
.L_x_3182:
[----:B------:R-:W-:Y:S01]  /*0c80*/  IMAD.MOV.U32 R19, RZ, RZ, 0x4 ;  /* 0x00000004ff137424 */ /* 0x000fe200078e00ff */
[----:B------:R-:W-:-:S05]  /*0c90*/  MOV R12, R18 ;  /* 0x00000012000c7202 */ /* 0x000fca0000000f00 */
[----:B------:R-:W-:-:S05]  /*0ca0*/  FADD.FTZ R12, R11, R12 ;  /* 0x0000000c0b0c7221 */ /* 0x000fca0000010000 */
[----:B------:R-:W-:-:S07]  /*0cb0*/  MOV R20, R12 ;  /* 0x0000000c00147202 */ /* 0x000fce0000000f00 */
[----:B------:R-:W-:Y:S05]  /*0cc0*/  WARPSYNC.COLLECTIVE R17, `(.L_x_3183) ;  /* 0x0000000011087348 */ /* 0x000fea0003c00000 */
[----:B------:R0:W1:Y:S02]  /*0cd0*/  SHFL.BFLY P2, R18, R20, R19, R22 ;  /* 0x0c00001314127389 */ /* 0x0000640000040016 */
[----:B01----:R-:W-:Y:S01]  /*0ce0*/  ENDCOLLECTIVE ;  /* 0x000000000000791b */ /* 0x003fe20003800000 */
.L_x_3183:
[----:B------:R-:W-:Y:S01]  /*0cf0*/  HFMA2.MMA R19, -RZ, RZ, 0, 4.76837158203125e-07 ;  /* 0x00000008ff137435 */ /* 0x000fe200000001ff */
[----:B------:R-:W-:-:S05]  /*0d00*/  MOV R13, R18 ;  /* 0x00000012000d7202 */ /* 0x000fca0000000f00 */
[----:B------:R-:W-:-:S05]  /*0d10*/  FADD.FTZ R13, R12, R13 ;  /* 0x0000000d0c0d7221 */ /* 0x000fca0000010000 */
[----:B------:R-:W-:-:S07]  /*0d20*/  MOV R20, R13 ;  /* 0x0000000d00147202 */ /* 0x000fce0000000f00 */
[----:B------:R-:W-:Y:S05]  /*0d30*/  WARPSYNC.COLLECTIVE R17, `(.L_x_3184) ;  /* 0x0000000011087348 */ /* 0x000fea0003c00000 */
[----:B------:R0:W1:Y:S02]  /*0d40*/  SHFL.BFLY P2, R18, R20, R19, R22 ;  /* 0x0c00001314127389 */ /* 0x0000640000040016 */
[----:B01----:R-:W-:Y:S01]  /*0d50*/  ENDCOLLECTIVE ;  /* 0x000000000000791b */ /* 0x003fe20003800000 */
.L_x_3184:
[----:B------:R-:W-:Y:S01]  /*0d60*/  HFMA2.MMA R19, -RZ, RZ, 0, 9.5367431640625e-07 ;  /* 0x00000010ff137435 */ /* 0x000fe200000001ff */
[----:B------:R-:W-:-:S04]  /*0d70*/  IMAD.MOV.U32 R10, RZ, RZ, R18 ;  /* 0x000000ffff0a7224 */ /* 0x000fc800078e0012 */
[----:B------:R-:W-:-:S05]  /*0d80*/  FADD.FTZ R10, R13, R10 ;  /* 0x0000000a0d0a7221 */ /* 0x000fca0000010000 */
[----:B------:R-:W-:-:S07]  /*0d90*/  MOV R20, R10 ;  /* 0x0000000a00147202 */ /* 0x000fce0000000f00 */
[----:B------:R-:W-:Y:S05]  /*0da0*/  WARPSYNC.COLLECTIVE R17, `(.L_x_3185) ;  /* 0x0000000011087348 */ /* 0x000fea0003c00000 */
[----:B------:R0:W1:Y:S02]  /*0db0*/  SHFL.BFLY P2, R18, R20, R19, R22 ;  /* 0x0c00001314127389 */ /* 0x0000640000040016 */
[----:B01----:R-:W-:Y:S01]  /*0dc0*/  ENDCOLLECTIVE ;  /* 0x000000000000791b */ /* 0x003fe20003800000 */
.L_x_3185:
[----:B------:R-:W-:Y:S01]  /*0dd0*/  HFMA2.MMA R19, -RZ, RZ, 0, 5.9604644775390625e-08 ;  /* 0x00000001ff137435 */ /* 0x000fe200000001ff */
[----:B------:R-:W-:Y:S01]  /*0de0*/  IMAD.MOV.U32 R20, RZ, RZ, R9 ;  /* 0x000000ffff147224 */ /* 0x000fe200078e0009 */
[----:B------:R-:W-:-:S09]  /*0df0*/  MOV R11, R18 ;  /* 0x00000012000b7202 */ /* 0x000fd20000000f00 */
[----:B------:R-:W-:Y:S05]  /*0e00*/  WARPSYNC.COLLECTIVE R17, `(.L_x_3186) ;  /* 0x0000000011087348 */ /* 0x000fea0003c00000 */
[----:B------:R0:W1:Y:S02]  /*0e10*/  SHFL.BFLY P2, R18, R20, R19, R22 ;  /* 0x0c00001314127389 */ /* 0x0000640000040016 */
[----:B01----:R-:W-:Y:S01]  /*0e20*/  ENDCOLLECTIVE ;  /* 0x000000000000791b */ /* 0x003fe20003800000 */
.L_x_3186:
[----:B------:R-:W-:Y:S01]  /*0e30*/  HFMA2.MMA R19, -RZ, RZ, 0, 1.1920928955078125e-07 ;  /* 0x00000002ff137435 */ /* 0x000fe200000001ff */
[----:B------:R-:W-:-:S05]  /*0e40*/  MOV R12, R18 ;  /* 0x00000012000c7202 */ /* 0x000fca0000000f00 */
[----:B------:R-:W-:-:S05]  /*0e50*/  FADD.FTZ R14, R9, R12 ;  /* 0x0000000c090e7221 */ /* 0x000fca0000010000 */
[----:B------:R-:W-:-:S07]  /*0e60*/  MOV R20, R14 ;  /* 0x0000000e00147202 */ /* 0x000fce0000000f00 */
[----:B------:R-:W-:Y:S05]  /*0e70*/  WARPSYNC.COLLECTIVE R17, `(.L_x_3187) ;  /* 0x0000000011087348 */ /* 0x000fea0003c00000 */
[----:B------:R0:W1:Y:S02]  /*0e80*/  SHFL.BFLY P2, R18, R20, R19, R22 ;  /* 0x0c00001314127389 */ /* 0x0000640000040016 */
[----:B01----:R-:W-:Y:S01]  /*0e90*/  ENDCOLLECTIVE ;  /* 0x000000000000791b */ /* 0x003fe20003800000 */
.L_x_3187:
[----:B------:R-:W-:Y:S01]  /*0ea0*/  HFMA2.MMA R19, -RZ, RZ, 0, 2.384185791015625e-07 ;  /* 0x00000004ff137435 */ /* 0x000fe200000001ff */
[----:B------:R-:W-:-:S04]  /*0eb0*/  IMAD.MOV.U32 R13, RZ, RZ, R18 ;  /* 0x000000ffff0d7224 */ /* 0x000fc800078e0012 */
[----:B------:R-:W-:-:S05]  /*0ec0*/  FADD.FTZ R15, R14, R13 ;  /* 0x0000000d0e0f7221 */ /* 0x000fca0000010000 */
[----:B------:R-:W-:-:S07]  /*0ed0*/  MOV R20, R15 ;  /* 0x0000000f00147202 */ /* 0x000fce0000000f00 */
[----:B------:R-:W-:Y:S05]  /*0ee0*/  WARPSYNC.COLLECTIVE R17, `(.L_x_3188) ;  /* 0x0000000011087348 */ /* 0x000fea0003c00000 */
[----:B------:R0:W1:Y:S02]  /*0ef0*/  SHFL.BFLY P2, R18, R20, R19, R22 ;  /* 0x0c00001314127389 */ /* 0x0000640000040016 */
[----:B01----:R-:W-:Y:S01]  /*0f00*/  ENDCOLLECTIVE ;  /* 0x000000000000791b */ /* 0x003fe20003800000 */
.L_x_3188:
[----:B------:R-:W-:Y:S01]  /*0f10*/  IMAD.MOV.U32 R19, RZ, RZ, 0x8 ;  /* 0x00000008ff137424 */ /* 0x000fe200078e00ff */
[----:B------:R-:W-:-:S05]  /*0f20*/  MOV R16, R18 ;  /* 0x0000001200107202 */ /* 0x000fca0000000f00 */
[----:B------:R-:W-:-:S05]  /*0f30*/  FADD.FTZ R16, R15, R16 ;  /* 0x000000100f107221 */ /* 0x000fca0000010000 */
[----:B------:R-:W-:-:S07]  /*0f40*/  MOV R20, R16 ;  /* 0x0000001000147202 */ /* 0x000fce0000000f00 */
[----:B------:R-:W-:Y:S05]  /*0f50*/  WARPSYNC.COLLECTIVE R17, `(.L_x_3189) ;  /* 0x0000000011087348 */ /* 0x000fea0003c00000 */
[----:B------:R0:W1:Y:S02]  /*0f60*/  SHFL.BFLY P2, R18, R20, R19, R22 ;  /* 0x0c00001314127389 */ /* 0x0000640000040016 */
[----:B01----:R-:W-:Y:S01]  /*0f70*/  ENDCOLLECTIVE ;  /* 0x000000000000791b */ /* 0x003fe20003800000 */
.L_x_3189:
[----:B------:R-:W-:Y:S01]  /*0f80*/  HFMA2.MMA R19, -RZ, RZ, 0, 9.5367431640625e-07 ;  /* 0x00000010ff137435 */ /* 0x000fe200000001ff */
[----:B------:R-:W-:-:S05]  /*0f90*/  MOV R9, R18 ;  /* 0x0000001200097202 */ /* 0x000fca0000000f00 */
[----:B------:R-:W-:-:S05]  /*0fa0*/  FADD.FTZ R9, R16, R9 ;  /* 0x0000000910097221 */ /* 0x000fca0000010000 */
[----:B------:R-:W-:-:S07]  /*0fb0*/  MOV R20, R9 ;  /* 0x0000000900147202 */ /* 0x000fce0000000f00 */
[----:B------:R-:W-:Y:S05]  /*0fc0*/  WARPSYNC.COLLECTIVE R17, `(.L_x_3190) ;  /* 0x0000000011087348 */ /* 0x000fea0003c00000 */
[----:B------:R0:W1:Y:S02]  /*0fd0*/  SHFL.BFLY P2, R18, R20, R19, R22 ;  /* 0x0c00001314127389 */ /* 0x0000640000040016 */
[----:B01----:R-:W-:Y:S01]  /*0fe0*/  ENDCOLLECTIVE ;  /* 0x000000000000791b */ /* 0x003fe20003800000 */
.L_x_3190:
[----:B------:R-:W-:Y:S01]  /*0ff0*/  MOV R14, R18 ;  /* 0x00000012000e7202 */ /* 0x000fe20000000f00 */
[----:B------:R-:W-:Y:S06]  /*1000*/  BRA `(.L_x_3191) ;  /* 0xfffffff8007c7947 */ /* 0x000fec000383ffff */
.L_x_3192:
        /* <DEDUP_REMOVED lines=15> */
.L_x_4573:


//--------------------- .text._ZN10layer_norm40ln_parallel_residual_bwd_finalize_kernelINS_22Kernel_traits_finalizeILj7168E6__halfS2_fS2_fjLb0ELj1024ELj4ENS_18Kernel_traits_baseILj7168ES2_S2_fS2_fjLj1024EEEEELb1EEEvNS_9BwdParamsE --------------------------
	.section	.text._ZN10layer_norm40ln_parallel_residual_bwd_finalize_kernelINS_22Kernel_traits_finalizeILj7168E6__halfS2_fS2_fjLb0ELj1024ELj4ENS_18Kernel_traits_baseILj7168ES2_S2_fS2_fjLj1024EEEEELb1EEEvNS_9BwdParamsE,"ax",@progbits
	.align	128
        .global         _ZN10layer_norm40ln_parallel_residual_bwd_finalize_kernelINS_22Kernel_traits_finalizeILj7168E6__halfS2_fS2_fjLb0ELj1024ELj4ENS_18Kernel_traits_baseILj7168ES2_S2_fS2_fjLj1024EEEEELb1EEEvNS_9BwdParamsE
        .type           _ZN10layer_norm40ln_parallel_residual_bwd_finalize_kernelINS_22Kernel_traits_finalizeILj7168E6__halfS2_fS2_fjLb0ELj1024ELj4ENS_18Kernel_traits_baseILj7168ES2_S2_fS2_fjLj1024EEEEELb1EEEvNS_9BwdParamsE,@function
        .size           _ZN10layer_norm40ln_parallel_residual_bwd_finalize_kernelINS_22Kernel_traits_finalizeILj7168E6__halfS2_fS2_fjLb0ELj1024ELj4ENS_18Kernel_traits_baseILj7168ES2_S2_fS2_fjLj1024EEEEELb1EEEvNS_9BwdParamsE,(.L_x_4574 - _ZN10layer_norm40ln_parallel_residual_bwd_finalize_kernelINS_22Kernel_traits_finalizeILj7168E6__halfS2_fS2_fjLb0ELj1024ELj4ENS_18Kernel_traits_baseILj7168ES2_S2_fS2_fjLj1024EEEEELb1EEEvNS_9BwdParamsE)
        .other          _ZN10layer_norm40ln_parallel_residual_bwd_finalize_kernelINS_22Kernel_traits_finalizeILj7168E6__halfS2_fS2_fjLb0ELj1024ELj4ENS_18Kernel_traits_baseILj7168ES2_S2_fS2_fjLj1024EEEEELb1EEEvNS_9BwdParamsE,@"STO_CUDA_ENTRY STV_DEFAULT"
_ZN10layer_norm40ln_parallel_residual_bwd_finalize_kernelINS_22Kernel_traits_finalizeILj7168E6__halfS2_fS2_fjLb0ELj1024ELj4ENS_18Kernel_traits_baseILj7168ES2_S2_fS2_fjLj1024EEEEELb1EEEvNS_9BwdParamsE:
.text._ZN10layer_norm40ln_parallel_residual_bwd_finalize_kernelINS_22Kernel_traits_finalizeILj7168E6__halfS2_fS2_fjLb0ELj1024ELj4ENS_18Kernel_traits_baseILj7168ES2_S2_fS2_fjLj1024EEEEELb1EEEvNS_9BwdParamsE:
        /* <DEDUP_REMOVED lines=23> */
.L_x_3204:
        /* <DEDUP_REMOVED lines=41> */
.L_x_3197:
        /* <DEDUP_REMOVED lines=62> */
.L_x_3196:
[----:B------:R-:W-:Y:S05]  /*07e0*/  BSYNC B1 ;  /* 0x0000000000017941 */ /* 0x000fea0003800000 */
.L_x_3195:
        /* <DEDUP_REMOVED lines=39> */
.L_x_3199:
[----:B------:R-:W-:Y:S05]  /*0a60*/  BSYNC B1 ;  /* 0x0000000000017941 */ /* 0x000fea0003800000 */
.L_x_3198:
        /* <DEDUP_REMOVED lines=20> */
.L_x_3194:
[----:B------:R-:W-:Y:S05]  /*0bb0*/  BSYNC B0 ;  /* 0x0000000000007941 */ /* 0x000fea0003800000 */
.L_x_3193:
        /* <DEDUP_REMOVED lines=54> */
.L_x_3225:
        /* <DEDUP_REMOVED lines=10> */
.L_x_3200:
        /* <DEDUP_REMOVED lines=26> */
.L_x_3203:
[----:B------:R-:W-:Y:S05]  /*1160*/  BSYNC B0 ;  /* 0x0000000000007941 */ /* 0x000fea0003800000 */
.L_x_3202:
[C---:B------:R-:W-:Y:S02]  /*1170*/  ISETP.GT.U32.AND P1, PT, R4.reuse, -0x1c01, PT ;  /* 0xffffe3ff0400780c */ /* 0x040fe40003f24070 */
[----:B------:R-:W-:Y:S02]  /*1180*/  IADD3 R4, R4, 0x1c00, RZ ;  /* 0x00001c0004047810 */ /* 0x000fe40007ffe0ff */
[----:B------:R-:W-:-:S09]  /*1190*/  IADD3 R5, R5, 0xe00, RZ ;  /* 0x00000e0005057810 */ /* 0x000fd20007ffe0ff */
[----:B------:R-:W-:Y:S05]  /*11a0*/  @P1 BRA `(.L_x_3204) ;  /* 0xffffffec00f01947 */ /* 0x000fea000383ffff */
[----:B------:R-:W-:Y:S05]  /*11b0*/  EXIT ;  /* 0x000000000000794d */ /* 0x000fea0003800000 */
.L_x_3201:
[----:B------:R-:W-:Y:S01]  /*11c0*/  HFMA2.MMA R13, -RZ, RZ, 0, 5.9604644775390625e-08 ;  /* 0x00000001ff0d7435 */ /* 0x000fe200000001ff */
[----:B0-----:R-:W-:Y:S02]  /*11d0*/  MOV R26, R9 ;  /* 0x00000009001a7202 */ /* 0x001fe40000000f00 */
[----:B------:R-:W-:Y:S02]  /*11e0*/  MOV R12, 0x1f ;  /* 0x0000001f000c7802 */ /* 0x000fe40000000f00 */
[----:B------:R-:W-:-:S07]  /*11f0*/  MOV R11, 0xffffffff ;  /* 0xffffffff000b7802 */ /* 0x000fce0000000f00 */
[----:B-1234-:R-:W-:Y:S05]  /*1200*/  WARPSYNC.COLLECTIVE R11, `(.L_x_3205) ;  /* 0x000000000b087348 */ /* 0x01efea0003c00000 */
[----:B------:R0:W0:Y:S02]  /*1210*/  SHFL.BFLY P2, R16, R26, R13, R12 ;  /* 0x0c00000d1a107389 */ /* 0x000024000004000c */
[----:B01234-:R-:W-:Y:S01]  /*1220*/  ENDCOLLECTIVE ;  /* 0x000000000000791b */ /* 0x01ffe20003800000 */
.L_x_3205:
[----:B------:R-:W-:Y:S01]  /*1230*/  HFMA2.MMA R13, -RZ, RZ, 0, 1.1920928955078125e-07 ;  /* 0x00000002ff0d7435 */ /* 0x000fe200000001ff */
[----:B------:R-:W-:-:S05]  /*1240*/  FADD.FTZ R10, R9, R16 ;  /* 0x00000010090a7221 */ /* 0x000fca0000010000 */
[----:B------:R-:W-:-:S07]  /*1250*/  MOV R26, R10 ;  /* 0x0000000a001a7202 */ /* 0x000fce0000000f00 */
[----:B------:R-:W-:Y:S05]  /*1260*/  WARPSYNC.COLLECTIVE R11, `(.L_x_3206) ;  /* 0x000000000b087348 */ /* 0x000fea0003c00000 */
[----:B------:R0:W1:Y:S02]  /*1270*/  SHFL.BFLY P2, R16, R26, R13, R12 ;  /* 0x0c00000d1a107389 */ /* 0x000064000004000c */
[----:B01----:R-:W-:Y:S01]  /*1280*/  ENDCOLLECTIVE ;  /* 0x000000000000791b */ /* 0x003fe20003800000 */
.L_x_3206:
[----:B------:R-:W-:Y:S01]  /*1290*/  HFMA2.MMA R13, -RZ, RZ, 0, 2.384185791015625e-07 ;  /* 0x00000004ff0d7435 */ /* 0x000fe200000001ff */
[----:B------:R-:W-:-:S05]  /*12a0*/  FADD.FTZ R9, R10, R16 ;  /* 0x000000100a097221 */ /* 0x000fca0000010000 */
[----:B------:R-:W-:-:S07]  /*12b0*/  MOV R26, R9 ;  /* 0x00000009001a7202 */ /* 0x000fce0000000f00 */
[----:B------:R-:W-:Y:S05]  /*12c0*/  WARPSYNC.COLLECTIVE R11, `(.L_x_3207) ;  /* 0x000000000b087348 */ /* 0x000fea0003c00000 */
[----:B------:R0:W1:Y:S02]  /*12d0*/  SHFL.BFLY P2, R16, R26, R13, R12 ;  /* 0x0c00000d1a107389 */ /* 0x000064000004000c */
[----:B01----:R-:W-:Y:S01]  /*12e0*/  ENDCOLLECTIVE ;  /* 0x000000000000791b */ /* 0x003fe20003800000 */
.L_x_3207:
[----:B------:R-:W-:Y:S01]  /*12f0*/  HFMA2.MMA R13, -RZ, RZ, 0, 4.76837158203125e-07 ;  /* 0x00000008ff0d7435 */ /* 0x000fe200000001ff */
[----:B------:R-:W-:-:S05]  /*1300*/  FADD.FTZ R18, R9, R16 ;  /* 0x0000001009127221 */ /* 0x000fca0000010000 */
[----:B------:R-:W-:-:S07]  /*1310*/  MOV R26, R18 ;  /* 0x00000012001a7202 */ /* 0x000fce0000000f00 */
[----:B------:R-:W-:Y:S05]  /*1320*/  WARPSYNC.COLLECTIVE R11, `(.L_x_3208) ;  /* 0x000000000b087348 */ /* 0x000fea0003c00000 */
[----:B------:R0:W1:Y:S02]  /*1330*/  SHFL.BFLY P2, R16, R26, R13, R12 ;  /* 0x0c00000d1a107389 */ /* 0x000064000004000c */
[----:B01----:R-:W-:Y:S01]  /*1340*/  ENDCOLLECTIVE ;  /* 0x000000000000791b */ /* 0x003fe20003800000 */
.L_x_3208:
[----:B------:R-:W-:Y:S01]  /*1350*/  HFMA2.MMA R13, -RZ, RZ, 0, 9.5367431640625e-07 ;  /* 0x00000010ff0d7435 */ /* 0x000fe200000001ff */
[----:B------:R-:W-:-:S05]  /*1360*/  FADD.FTZ R10, R18, R16 ;  /* 0x00000010120a7221 */ /* 0x000fca0000010000 */
[----:B------:R-:W-:-:S07]  /*1370*/  MOV R26, R10 ;  /* 0x0000000a001a7202 */ /* 0x000fce0000000f00 */
[----:B------:R-:W-:Y:S05]  /*1380*/  WARPSYNC.COLLECTIVE R11, `(.L_x_3209) ;  /* 0x000000000b087348 */ /* 0x000fea0003c00000 */
[----:B------:R0:W1:Y:S02]  /*1390*/  SHFL.BFLY P2, R16, R26, R13, R12 ;  /* 0x0c00000d1a107389 */ /* 0x000064000004000c */
[----:B01----:R-:W-:Y:S01]  /*13a0*/  ENDCOLLECTIVE ;  /* 0x000000000000791b */ /* 0x003fe20003800000 */
.L_x_3209:
[----:B------:R-:W-:Y:S01]  /*13b0*/  MOV R26, R14 ;  /* 0x0000000e001a7202 */ /* 0x000fe20000000f00 */
[----:B------:R-:W-:Y:S01]  /*13c0*/  IMAD.MOV.U32 R13, RZ, RZ, 0x1 ;  /* 0x00000001ff0d7424 */ /* 0x000fe200078e00ff */
[----:B------:R-:W-:-:S07]  /*13d0*/  MOV R9, R16 ;  /* 0x0000001000097202 */ /* 0x000fce0000000f00 */
[----:B------:R-:W-:Y:S05]  /*13e0*/  WARPSYNC.COLLECTIVE R11, `(.L_x_3210) ;  /* 0x000000000b087348 */ /* 0x000fea0003c00000 */
[----:B------:R0:W1:Y:S02]  /*13f0*/  SHFL.BFLY P2, R16, R26, R13, R12 ;  /* 0x0c00000d1a107389 */ /* 0x000064000004000c */
[----:B01----:R-:W-:Y:S01]  /*1400*/  ENDCOLLECTIVE ;  /* 0x000000000000791b */ /* 0x003fe20003800000 */
.L_x_3210:
[----:B------:R-:W-:Y:S01]  /*1410*/  HFMA2.MMA R13, -RZ, RZ, 0, 1.1920928955078125e-07 ;  /* 0x00000002ff0d7435 */ /* 0x000fe200000001ff */
[----:B------:R-:W-:-:S05]  /*1420*/  MOV R15, R16 ;  /* 0x00000010000f7202 */ /* 0x000fca0000000f00 */
[----:B------:R-:W-:-:S05]  /*1430*/  FADD.FTZ R15, R14, R15 ;  /* 0x0000000f0e0f7221 */ /* 0x000fca0000010000 */
[----:B------:R-:W-:-:S07]  /*1440*/  MOV R26, R15 ;  /* 0x0000000f001a7202 */ /* 0x000fce0000000f00 */
[----:B------:R-:W-:Y:S05]  /*1450*/  WARPSYNC.COLLECTIVE R11, `(.L_x_3211) ;  /* 0x000000000b087348 */ /* 0x000fea0003c00000 */
[----:B------:R0:W1:Y:S02]  /*1460*/  SHFL.BFLY P2, R16, R26, R13, R12 ;  /* 0x0c00000d1a107389 */ /* 0x000064000004000c */
[----:B01----:R-:W-:Y:S01]  /*1470*/  ENDCOLLECTIVE ;  /* 0x000000000000791b */ /* 0x003fe20003800000 */
.L_x_3211:
[----:B------:R-:W-:Y:S01]  /*1480*/  HFMA2.MMA R13, -RZ, RZ, 0, 2.384185791015625e-07 ;  /* 0x00000004ff0d7435 */ /* 0x000fe200000001ff */
[----:B------:R-:W-:-:S05]  /*1490*/  MOV R18, R16 ;  /* 0x0000001000127202 */ /* 0x000fca0000000f00 */
[----:B------:R-:W-:-:S05]  /*14a0*/  FADD.FTZ R14, R15, R18 ;  /* 0x000000120f0e7221 */ /* 0x000fca0000010000 */
[----:B------:R-:W-:-:S07]  /*14b0*/  MOV R26, R14 ;  /* 0x0000000e001a7202 */ /* 0x000fce0000000f00 */
[----:B------:R-:W-:Y:S05]  /*14c0*/  WARPSYNC.COLLECTIVE R11, `(.L_x_3212) ;  /* 0x000000000b087348 */ /* 0x000fea0003c00000 */
[----:B------:R0:W1:Y:S02]  /*14d0*/  SHFL.BFLY P2, R16, R26, R13, R12 ;  /* 0x0c00000d1a107389 */ /* 0x000064000004000c */
[----:B01----:R-:W-:Y:S01]  /*14e0*/  ENDCOLLECTIVE ;  /* 0x000000000000791b */ /* 0x003fe20003800000 */
.L_x_3212:
[----:B------:R-:W-:Y:S01]  /*14f0*/  HFMA2.MMA R13, -RZ, RZ, 0, 4.76837158203125e-07 ;  /* 0x00000008ff0d7435 */ /* 0x000fe200000001ff */
[----:B------:R-:W-:-:S05]  /*1500*/  MOV R17, R16 ;  /* 0x0000001000117202 */ /* 0x000fca0000000f00 */
[----:B------:R-:W-:-:S05]  /*1510*/  FADD.FTZ R19, R14, R17 ;  /* 0x000000110e137221 */ /* 0x000fca0000010000 */
[----:B------:R-:W-:-:S07]  /*1520*/  MOV R26, R19 ;  /* 0x00000013001a7202 */ /* 0x000fce0000000f00 */
[----:B------:R-:W-:Y:S05]  /*1530*/  WARPSYNC.COLLECTIVE R11, `(.L_x_3213) ;  /* 0x000000000b087348 */ /* 0x000fea0003c00000 */
[----:B------:R0:W1:Y:S02]  /*1540*/  SHFL.BFLY P2, R16, R26, R13, R12 ;  /* 0x0c00000d1a107389 */ /* 0x000064000004000c */
[----:B01----:R-:W-:Y:S01]  /*1550*/  ENDCOLLECTIVE ;  /* 0x000000000000791b */ /* 0x003fe20003800000 */
.L_x_3213:
[----:B------:R-:W-:Y:S01]  /*1560*/  HFMA2.MMA R13, -RZ, RZ, 0, 9.5367431640625e-07 ;  /* 0x00000010ff0d7435 */ /* 0x000fe200000001ff */
[----:B------:R-:W-:-:S05]  /*1570*/  MOV R20, R16 ;  /* 0x0000001000147202 */ /* 0x000fca0000000f00 */
[----:B------:R-:W-:-:S05]  /*1580*/  FADD.FTZ R15, R19, R20 ;  /* 0x00000014130f7221 */ /* 0x000fca0000010000 */
[----:B------:R-:W-:-:S07]  /*1590*/  MOV R26, R15 ;  /* 0x0000000f001a7202 */ /* 0x000fce0000000f00 */
[----:B------:R-:W-:Y:S05]  /*15a0*/  WARPSYNC.COLLECTIVE R11, `(.L_x_3214) ;  /* 0x000000000b087348 */ /* 0x000fea0003c00000 */
[----:B------:R0:W1:Y:S02]  /*15b0*/  SHFL.BFLY P2, R16, R26, R13, R12 ;  /* 0x0c00000d1a107389 */ /* 0x000064000004000c */
[----:B01----:R-:W-:Y:S01]  /*15c0*/  ENDCOLLECTIVE ;  /* 0x000000000000791b */ /* 0x003fe20003800000 */
.L_x_3214:
[----:B------:R-:W-:Y:S01]  /*15d0*/  HFMA2.MMA R13, -RZ, RZ, 0, 5.9604644775390625e-08 ;  /* 0x00000001ff0d7435 */ /* 0x000fe200000001ff */
[----:B------:R-:W-:Y:S02]  /*15e0*/  MOV R26, R8 ;  /* 0x00000008001a7202 */ /* 0x000fe40000000f00 */
[----:B------:R-:W-:-:S08]  /*15f0*/  MOV R14, R16 ;  /* 0x00000010000e7202 */ /* 0x000fd00000000f00 */
[----:B------:R-:W-:Y:S05]  /*1600*/  WARPSYNC.COLLECTIVE R11, `(.L_x_3215) ;  /* 0x000000000b087348 */ /* 0x000fea0003c00000 */
[----:B------:R0:W1:Y:S02]  /*1610*/  SHFL.BFLY P2, R16, R26, R13, R12 ;  /* 0x0c00000d1a107389 */ /* 0x000064000004000c */
[----:B01----:R-:W-:Y:S01]  /*1620*/  ENDCOLLECTIVE ;  /* 0x000000000000791b */ /* 0x003fe20003800000 */
.L_x_3215:
[----:B------:R-:W-:Y:S01]  /*1630*/  HFMA2.MMA R13, -RZ, RZ, 0, 1.1920928955078125e-07 ;  /* 0x00000002ff0d7435 */ /* 0x000fe200000001ff */
[----:B------:R-:W-:-:S05]  /*1640*/  MOV R17, R16 ;  /* 0x0000001000117202 */ /* 0x000fca0000000f00 */
[----:B------:R-:W-:-:S05]  /*1650*/  FADD.FTZ R19, R8, R17 ;  /* 0x0000001108137221 */ /* 0x000fca0000010000 */
[----:B------:R-:W-:-:S07]  /*1660*/  MOV R26, R19 ;  /* 0x00000013001a7202 */ /* 0x000fce0000000f00 */
[----:B------:R-:W-:Y:S05]  /*1670*/  WARPSYNC.COLLECTIVE R11, `(.L_x_3216) ;  /* 0x000000000b087348 */ /* 0x000fea0003c00000 */
[----:B------:R0:W1:Y:S02]  /*1680*/  SHFL.BFLY P2, R16, R26, R13, R12 ;  /* 0x0c00000d1a107389 */ /* 0x000064000004000c */
[----:B01----:R-:W-:Y:S01]  /*1690*/  ENDCOLLECTIVE ;  /* 0x000000000000791b */ /* 0x003fe20003800000 */
.L_x_3216:
[----:B------:R-:W-:Y:S01]  /*16a0*/  IMAD.MOV.U32 R13, RZ, RZ, 0x4 ;  /* 0x00000004ff0d7424 */ /* 0x000fe200078e00ff */
[----:B------:R-:W-:-:S05]  /*16b0*/  MOV R20, R16 ;  /* 0x0000001000147202 */ /* 0x000fca0000000f00 */
[----:B------:R-:W-:-:S05]  /*16c0*/  FADD.FTZ R8, R19, R20 ;  /* 0x0000001413087221 */ /* 0x000fca0000010000 */
[----:B------:R-:W-:-:S07]  /*16d0*/  MOV R26, R8 ;  /* 0x00000008001a7202 */ /* 0x000fce0000000f00 */
[----:B------:R-:W-:Y:S05]  /*16e0*/  WARPSYNC.COLLECTIVE R11, `(.L_x_3217) ;  /* 0x000000000b087348 */ /* 0x000fea0003c00000 */
[----:B------:R0:W1:Y:S02]  /*16f0*/  SHFL.BFLY P2, R16, R26, R13, R12 ;  /* 0x0c00000d1a107389 */ /* 0x000064000004000c */
[----:B01----:R-:W-:Y:S01]  /*1700*/  ENDCOLLECTIVE ;  /* 0x000000000000791b */ /* 0x003fe20003800000 */
.L_x_3217:
[----:B------:R-:W-:Y:S01]  /*1710*/  HFMA2.MMA R13, -RZ, RZ, 0, 4.76837158203125e-07 ;  /* 0x00000008ff0d7435 */ /* 0x000fe200000001ff */
[----:B------:R-:W-:-:S05]  /*1720*/  MOV R21, R16 ;  /* 0x0000001000157202 */ /* 0x000fca0000000f00 */
[----:B------:R-:W-:-:S05]  /*1730*/  FADD.FTZ R21, R8, R21 ;  /* 0x0000001508157221 */ /* 0x000fca0000010000 */
[----:B------:R-:W-:-:S07]  /*1740*/  MOV R26, R21 ;  /* 0x00000015001a7202 */ /* 0x000fce0000000f00 */
[----:B------:R-:W-:Y:S05]  /*1750*/  WARPSYNC.COLLECTIVE R11, `(.L_x_3218) ;  /* 0x000000000b087348 */ /* 0x000fea0003c00000 */
[----:B------:R0:W1:Y:S02]  /*1760*/  SHFL.BFLY P2, R16, R26, R13, R12 ;  /* 0x0c00000d1a107389 */ /* 0x000064000004000c */
[----:B01----:R-:W-:Y:S01]  /*1770*/  ENDCOLLECTIVE ;  /* 0x000000000000791b */ /* 0x003fe20003800000 */
.L_x_3218:
[----:B------:R-:W-:Y:S01]  /*1780*/  HFMA2.MMA R13, -RZ, RZ, 0, 9.5367431640625e-07 ;  /* 0x00000010ff0d7435 */ /* 0x000fe200000001ff */
[----:B------:R-:W-:-:S05]  /*1790*/  MOV R22, R16 ;  /* 0x0000001000167202 */ /* 0x000fca0000000f00 */
[----:B------:R-:W-:-:S05]  /*17a0*/  FADD.FTZ R17, R21, R22 ;  /* 0x0000001615117221 */ /* 0x000fca0000010000 */
[----:B------:R-:W-:-:S07]  /*17b0*/  MOV R26, R17 ;  /* 0x00000011001a7202 */ /* 0x000fce0000000f00 */
[----:B------:R-:W-:Y:S05]  /*17c0*/  WARPSYNC.COLLECTIVE R11, `(.L_x_3219) ;  /* 0x000000000b087348 */ /* 0x000fea0003c00000 */
[----:B------:R0:W1:Y:S02]  /*17d0*/  SHFL.BFLY P2, R16, R26, R13, R12 ;  /* 0x0c00000d1a107389 */ /* 0x000064000004000c */
[----:B01----:R-:W-:Y:S01]  /*17e0*/  ENDCOLLECTIVE ;  /* 0x000000000000791b */ /* 0x003fe20003800000 */
.L_x_3219:
[----:B------:R-:W-:Y:S01]  /*17f0*/  HFMA2.MMA R13, -RZ, RZ, 0, 5.9604644775390625e-08 ;  /* 0x00000001ff0d7435 */ /* 0x000fe200000001ff */
[----:B------:R-:W-:Y:S02]  /*1800*/  MOV R26, R7 ;  /* 0x00000007001a7202 */ /* 0x000fe40000000f00 */
[----:B------:R-:W-:-:S08]  /*1810*/  MOV R8, R16 ;  /* 0x0000001000087202 */ /* 0x000fd00000000f00 */
[----:B------:R-:W-:Y:S05]  /*1820*/  WARPSYNC.COLLECTIVE R11, `(.L_x_3220) ;  /* 0x000000000b087348 */ /* 0x000fea0003c00000 */
[----:B------:R0:W1:Y:S02]  /*1830*/  SHFL.BFLY P2, R16, R26, R13, R12 ;  /* 0x0c00000d1a107389 */ /* 0x000064000004000c */
[----:B01----:R-:W-:Y:S01]  /*1840*/  ENDCOLLECTIVE ;  /* 0x000000000000791b */ /* 0x003fe20003800000 */
.L_x_3220:
[----:B------:R-:W-:Y:S01]  /*1850*/  HFMA2.MMA R13, -RZ, RZ, 0, 1.1920928955078125e-07 ;  /* 0x00000002ff0d7435 */ /* 0x000fe200000001ff */
[----:B------:R-:W-:-:S05]  /*1860*/  MOV R18, R16 ;  /* 0x0000001000127202 */ /* 0x000fca0000000f00 */
[----:B------:R-:W-:-:S05]  /*1870*/  FADD.FTZ R22, R7, R18 ;  /* 0x0000001207167221 */ /* 0x000fca0000010000 */
[----:B------:R-:W-:-:S07]  /*1880*/  MOV R26, R22 ;  /* 0x00000016001a7202 */ /* 0x000fce0000000f00 */
[----:B------:R-:W-:Y:S05]  /*1890*/  WARPSYNC.COLLECTIVE R11, `(.L_x_3221) ;  /* 0x000000000b087348 */ /* 0x000fea0003c00000 */
[----:B------:R0:W1:Y:S02]  /*18a0*/  SHFL.BFLY P2, R16, R26, R13, R12 ;  /* 0x0c00000d1a107389 */ /* 0x000064000004000c */
[----:B01----:R-:W-:Y:S01]  /*18b0*/  ENDCOLLECTIVE ;  /* 0x000000000000791b */ /* 0x003fe20003800000 */
.L_x_3221:
[----:B------:R-:W-:Y:S01]  /*18c0*/  HFMA2.MMA R13, -RZ, RZ, 0, 2.384185791015625e-07 ;  /* 0x00000004ff0d7435 */ /* 0x000fe200000001ff */
[----:B------:R-:W-:-:S05]  /*18d0*/  MOV R21, R16 ;  /* 0x0000001000157202 */ /* 0x000fca0000000f00 */
[----:B------:R-:W-:-:S05]  /*18e0*/  FADD.FTZ R7, R22, R21 ;  /* 0x0000001516077221 */ /* 0x000fca0000010000 */
[----:B------:R-:W-:-:S07]  /*18f0*/  MOV R26, R7 ;  /* 0x00000007001a7202 */ /* 0x000fce0000000f00 */
[----:B------:R-:W-:Y:S05]  /*1900*/  WARPSYNC.COLLECTIVE R11, `(.L_x_3222) ;  /* 0x000000000b087348 */ /* 0x000fea0003c00000 */
[----:B------:R0:W1:Y:S02]  /*1910*/  SHFL.BFLY P2, R16, R26, R13, R12 ;  /* 0x0c00000d1a107389 */ /* 0x000064000004000c */
[----:B01----:R-:W-:Y:S01]  /*1920*/  ENDCOLLECTIVE ;  /* 0x000000000000791b */ /* 0x003fe20003800000 */
.L_x_3222:
[----:B------:R-:W-:Y:S01]  /*1930*/  HFMA2.MMA R13, -RZ, RZ, 0, 4.76837158203125e-07 ;  /* 0x00000008ff0d7435 */ /* 0x000fe200000001ff */
[----:B------:R-:W-:-:S05]  /*1940*/  MOV R20, R16 ;  /* 0x0000001000147202 */ /* 0x000fca0000000f00 */
[----:B------:R-:W-:-:S05]  /*1950*/  FADD.FTZ R23, R7, R20 ;  /* 0x0000001407177221 */ /* 0x000fca0000010000 */
[----:B------:R-:W-:-:S07]  /*1960*/  MOV R26, R23 ;  /* 0x00000017001a7202 */ /* 0x000fce0000000f00 */
[----:B------:R-:W-:Y:S05]  /*1970*/  WARPSYNC.COLLECTIVE R11, `(.L_x_3223) ;  /* 0x000000000b087348 */ /* 0x000fea0003c00000 */
[----:B------:R0:W1:Y:S02]  /*1980*/  SHFL.BFLY P2, R16, R26, R13, R12 ;  /* 0x0c00000d1a107389 */ /* 0x000064000004000c */
[----:B01----:R-:W-:Y:S01]  /*1990*/  ENDCOLLECTIVE ;  /* 0x000000000000791b */ /* 0x003fe20003800000 */
.L_x_3223:
[----:B------:R-:W-:Y:S01]  /*19a0*/  HFMA2.MMA R13, -RZ, RZ, 0, 9.5367431640625e-07 ;  /* 0x00000010ff0d7435 */ /* 0x000fe200000001ff */
[----:B------:R-:W-:-:S05]  /*19b0*/  MOV R24, R16 ;  /* 0x0000001000187202 */ /* 0x000fca0000000f00 */
[----:B------:R-:W-:-:S05]  /*19c0*/  FADD.FTZ R24, R23, R24 ;  /* 0x0000001817187221 */ /* 0x000fca0000010000 */
[----:B------:R-:W-:-:S07]  /*19d0*/  MOV R26, R24 ;  /* 0x00000018001a7202 */ /* 0x000fce0000000f00 */
[----:B------:R-:W-:Y:S05]  /*19e0*/  WARPSYNC.COLLECTIVE R11, `(.L_x_3224) ;  /* 0x000000000b087348 */ /* 0x000fea0003c00000 */
[----:B------:R0:W1:Y:S02]  /*19f0*/  SHFL.BFLY P2, R16, R26, R13, R12 ;  /* 0x0c00000d1a107389 */ /* 0x000064000004000c */
[----:B01----:R-:W-:Y:S01]  /*1a00*/  ENDCOLLECTIVE ;  /* 0x000000000000791b */ /* 0x003fe20003800000 */
.L_x_3224:
[----:B------:R-:W-:Y:S05]  /*1a10*/  BRA `(.L_x_3225) ;  /* 0xfffffff400407947 */ /* 0x000fea000383ffff */
.L_x_3226:
        /* <DEDUP_REMOVED lines=14> */
.L_x_4574:


//--------------------- .text._ZN10layer_norm31ln_parallel_residual_bwd_kernelINS_13Kernel_traitsI6__halfS2_fS2_fjLj7168ELj1ELj1ELj8ELj8ENS_18Kernel_traits_baseILj7168ES2_S2_fS2_fjLj256EEEEELb1ELb1ELb1EEEvNS_9BwdParamsE --------------------------
	.section	.text._ZN10layer_norm31ln_parallel_residual_bwd_kernelINS_13Kernel_traitsI6__halfS2_fS2_fjLj7168ELj1ELj1ELj8ELj8ENS_18Kernel_traits_baseILj7168ES2_S2_fS2_fjLj256EEEEELb1ELb1ELb1EEEvNS_9BwdParamsE,"ax",@progbits
	.align	128
        .global         _ZN10layer_norm31ln_parallel_residual_bwd_kernelINS_13Kernel_traitsI6__halfS2_fS2_fjLj7168ELj1ELj1ELj8ELj8ENS_18Kernel_traits_baseILj7168ES2_S2_fS2_fjLj256EEEEELb1ELb1ELb1EEEvNS_9BwdParamsE
        .type           _ZN10layer_norm31ln_parallel_residual_bwd_kernelINS_13Kernel_traitsI6__halfS2_fS2_fjLj7168ELj1ELj1ELj8ELj8ENS_18Kernel_traits_baseILj7168ES2_S2_fS2_fjLj256EEEEELb1ELb1ELb1EEEvNS_9BwdParamsE,@function
        .size           _ZN10layer_norm31ln_parallel_residual_bwd_kernelINS_13Kernel_traitsI6__halfS2_fS2_fjLj7168ELj1ELj1ELj8ELj8ENS_18Kernel_traits_baseILj7168ES2_S2_fS2_fjLj256EEEEELb1ELb1ELb1EEEvNS_9BwdParamsE,(.L_x_4575 - _ZN10layer_norm31ln_parallel_residual_bwd_kernelINS_13Kernel_traitsI6__halfS2_fS2_fjLj7168ELj1ELj1ELj8ELj8ENS_18Kernel_traits_baseILj7168ES2_S2_fS2_fjLj256EEEEELb1ELb1ELb1EEEvNS_9BwdParamsE)
        .other          _ZN10layer_norm31ln_parallel_residual_bwd_kernelINS_13Kernel_traitsI6__halfS2_fS2_fjLj7168ELj1ELj1ELj8ELj8ENS_18Kernel_traits_baseILj7168ES2_S2_fS2_fjLj256EEEEELb1ELb1ELb1EEEvNS_9BwdParamsE,@"STO_CUDA_ENTRY STV_DEFAULT"
_ZN10layer_norm31ln_parallel_residual_bwd_kernelINS_13Kernel_traitsI6__halfS2_fS2_fjLj7168ELj1ELj1ELj8ELj8ENS_18Kernel_traits_baseILj7168ES2_S2_fS2_fjLj256EEEEELb1ELb1ELb1EEEvNS_9BwdParamsE:
.text._ZN10layer_norm31ln_parallel_residual_bwd_kernelINS_13Kernel_traitsI6__halfS2_fS2_fjLj7168ELj1ELj1ELj8ELj8ENS_18Kernel_traits_baseILj7168ES2_S2_fS2_fjLj256EEEEELb1ELb1ELb1EEEvNS_9BwdParamsE:
        /* <DEDUP_REMOVED lines=47> */
.L_x_3227:
        /* <DEDUP_REMOVED lines=15> */
[----:B------:R-:W-:Y:S01]  /*03e0*/  CS2R R34, SRZ ;  /* 0x0000000000227805 */ /* 0x000fe2000001ff00 */
[----:B------:R-:W-:Y:S01]  /*03f0*/  HFMA2.MMA R36, -RZ, RZ, 0, 0 ;  /* 0x00000000ff247435 */ /* 0x000fe200000001ff */
[----:B------:R-:W-:Y:S01]  /*0400*/  ISETP.NE.AND.EX P4, PT, RZ, UR5, PT, P4 ;  /* 0x00000005ff007c0c */ /* 0x000fe2000bf85340 */
[----:B------:R-:W-:Y:S01]  /*0410*/  HFMA2.MMA R121, -RZ, RZ, 0, 0 ;  /* 0x00000000ff797435 */ /* 0x000fe200000001ff */
        /* <DEDUP_REMOVED lines=17> */
[----:B------:R-:W-:Y:S01]  /*0530*/  IMAD.MOV.U32 R129, RZ, RZ, RZ ;  /* 0x000000ffff817224 */ /* 0x000fe200078e00ff */
[----:B------:R-:W-:Y:S02]  /*0540*/  CS2R R124, SRZ ;  /* 0x00000000007c7805 */ /* 0x000fe4000001ff00 */
[----:B------:R-:W-:Y:S02]  /*0550*/  CS2R R126, SRZ ;  /* 0x00000000007e7805 */ /* 0x000fe4000001ff00 */
[----:B------:R-:W-:-:S02]  /*0560*/  CS2R R122, SRZ ;  /* 0x00000000007a7805 */ /* 0x000fc4000001ff00 */
[----:B------:R-:W-:Y:S02]  /*0570*/  CS2R R32, SRZ ;  /* 0x0000000000207805 */ /* 0x000fe4000001ff00 */
[----:B------:R-:W-:Y:S01]  /*0580*/  CS2R R28, SRZ ;  /* 0x00000000001c7805 */ /* 0x000fe2000001ff00 */
[----:B------:R-:W-:Y:S01]  /*0590*/  IMAD.MOV.U32 R200, RZ, RZ, RZ ;  /* 0x000000ffffc87224 */ /* 0x000fe200078e00ff */
[----:B------:R-:W-:Y:S02]  /*05a0*/  CS2R R20, SRZ ;  /* 0x0000000000147805 */ /* 0x000fe4000001ff00 */
[----:B------:R-:W-:Y:S01]  /*05b0*/  CS2R R22, SRZ ;  /* 0x0000000000167805 */ /* 0x000fe2000001ff00 */
[----:B------:R-:W-:Y:S01]  /*05c0*/  IMAD.MOV.U32 R24, RZ, RZ, RZ ;  /* 0x000000ffff187224 */ /* 0x000fe200078e00ff */
        /* <DEDUP_REMOVED lines=29> */
[----:B------:R-:W-:-:S02]  /*07a0*/  CS2R R18, SRZ ;  /* 0x0000000000127805 */ /* 0x000fc4000001ff00 */
[----:B------:R-:W-:Y:S01]  /*07b0*/  MOV R17, RZ ;  /* 0x000000ff00117202 */ /* 0x000fe20000000f00 */
        /* <DEDUP_REMOVED lines=14> */
.L_x_3238:
        /* <DEDUP_REMOVED lines=8> */
[----:B------:R-:W2:Y:S02]  /*0920*/  LDC.64 R134, c[0x0][0x258] ;  /* 0x00009600ff867b82 */ /* 0x000ea40000000a00 */
[C---:B------:R-:W-:Y:S02]  /*0930*/  LEA.HI.X R81, R214.reuse, UR13, RZ, 0x4, P0 ;  /* 0x0000000dd6517c11 */ /* 0x040fe400080f24ff */
[C---:B------:R-:W-:Y:S02]  /*0940*/  LEA R84, P0, R213.reuse, UR12, 0x4 ;  /* 0x0000000cd5547c11 */ /* 0x040fe4000f8020ff */
[C---:B------:R-:W-:Y:S01]  /*0950*/  IADD3 R205, R214.reuse, 0x200, RZ ;  /* 0x00000200d6cd7810 */ /* 0x040fe20007ffe0ff */
[----:B------:R-:W-:Y:S01]  /*0960*/  VIADD R204, R214, 0x300 ;  /* 0x00000300d6cc7836 */ /* 0x000fe20000000000 */
[----:B------:R-:W-:Y:S01]  /*0970*/  LEA.HI.X R85, R213, UR13, RZ, 0x4, P0 ;  /* 0x0000000dd5557c11 */ /* 0x000fe200080f24ff */
[----:B0-----:R-:W-:Y:S01]  /*0980*/  IMAD.WIDE R90, R198, 0x4, R90 ;  /* 0x00000004c65a7825 */ /* 0x001fe200078e025a */
[----:B------:R-:W-:Y:S01]  /*0990*/  LEA R88, P0, R205, UR12, 0x4 ;  /* 0x0000000ccd587c11 */ /* 0x000fe2000f8020ff */
[----:B------:R-:W3:Y:S01]  /*09a0*/  LDG.E.128 R80, desc[UR6][R80.64] ;  /* 0x0000000650507981 */ /* 0x000ee2000c1e1d00 */
[----:B------:R-:W-:-:S02]  /*09b0*/  IADD3 R201, R214, 0x400, RZ ;  /* 0x00000400d6c97810 */ /* 0x000fc40007ffe0ff */
[C---:B------:R-:W-:Y:S01]  /*09c0*/  LEA.HI.X R89, R205.reuse, UR13, RZ, 0x4, P0 ;  /* 0x0000000dcd597c11 */ /* 0x040fe200080f24ff */
[--C-:B-1----:R-:W-:Y:S01]  /*09d0*/  IMAD.WIDE.U32 R136, R214, 0x8, R148.reuse ;  /* 0x00000008d6887825 */ /* 0x102fe200078e0094 */
[----:B------:R-:W-:Y:S01]  /*09e0*/  LEA R92, P0, R204, UR12, 0x4 ;  /* 0x0000000ccc5c7c11 */ /* 0x000fe2000f8020ff */
[----:B------:R-:W4:Y:S02]  /*09f0*/  LDG.E R217, desc[UR6][R90.64] ;  /* 0x000000065ad97981 */ /* 0x000f24000c1e1900 */
[----:B------:R-:W-:Y:S01]  /*0a00*/  VIADD R113, R214, 0x500 ;  /* 0x00000500d6717836 */ /* 0x000fe20000000000 */
        /* <DEDUP_REMOVED lines=35> */
[----:B------:R-:W-:Y:S02]  /*0c40*/  SHF.L.U32 R173, R204, 0x2, RZ ;  /* 0x00000002ccad7819 */ /* 0x000fe400000006ff */
[----:B------:R-:W-:-:S07]  /*0c50*/  IADD3 R150, P0, R169, UR14, RZ ;  /* 0x0000000ea9967c10 */ /* 0x000fce000ff1e0ff */
[----:B------:R-:W0:Y:S01]  /*0c60*/  @P3 LDC.64 R154, c[0x0][0x248] ;  /* 0x00009200ff9a3b82 */ /* 0x000e220000000a00 */
[----:B------:R-:W-:-:S07]  /*0c70*/  SHF.L.U32 R203, R213, 0x2, RZ ;  /* 0x00000002d5cb7819 */ /* 0x000fce00000006ff */
[----:B------:R-:W0:Y:S01]  /*0c80*/  @P3 LDC.64 R160, c[0x0][0x248] ;  /* 0x00009200ffa03b82 */ /* 0x000e220000000a00 */
[----:B------:R-:W-:Y:S01]  /*0c90*/  SHF.R.U32.HI R220, RZ, 0x1e, R205 ;  /* 0x0000001effdc7819 */ /* 0x000fe200000116cd */
[----:B------:R-:W-:Y:S01]  /*0ca0*/  IMAD.SHL.U32 R219, R201, 0x4, RZ ;  /* 0x00000004c9db7824 */ /* 0x000fe200078e00ff */
[----:B------:R-:W-:Y:S02]  /*0cb0*/  IADD3.X R151, R170, UR15, RZ, P0, !PT ;  /* 0x0000000faa977c10 */ /* 0x000fe400087fe4ff */
[----:B------:R-:W-:Y:S02]  /*0cc0*/  SHF.R.U32.HI R222, RZ, 0x1e, R204 ;  /* 0x0000001effde7819 */ /* 0x000fe400000116cc */
[----:B------:R-:W-:Y:S01]  /*0cd0*/  IADD3 R164, P1, R171, UR14, RZ ;  /* 0x0000000eaba47c10 */ /* 0x000fe2000ff3e0ff */
[----:B------:R-:W0:Y:S01]  /*0ce0*/  @P3 LDC.64 R156, c[0x0][0x248] ;  /* 0x00009200ff9c3b82 */ /* 0x000e220000000a00 */
[----:B-1----:R-:W-:Y:S02]  /*0cf0*/  IADD3 R152, P2, R173, UR14, RZ ;  /* 0x0000000ead987c10 */ /* 0x002fe4000ff5e0ff */
[----:B------:R-:W-:Y:S01]  /*0d00*/  SHF.R.U32.HI R172, RZ, 0x1e, R213 ;  /* 0x0000001effac7819 */ /* 0x000fe200000116d5 */
[----:B------:R-:W-:Y:S01]  /*0d10*/  IMAD.SHL.U32 R223, R114, 0x4, RZ ;  /* 0x0000000472df7824 */ /* 0x000fe200078e00ff */
[----:B------:R-:W-:Y:S01]  /*0d20*/  IADD3 R166, P0, R203, UR14, RZ ;  /* 0x0000000ecba67c10 */ /* 0x000fe2000ff1e0ff */
[----:B------:R1:W5:Y:S02]  /*0d30*/  LDG.E R211, desc[UR6][R150.64] ;  /* 0x0000000696d37981 */ /* 0x000364000c1e1900 */
[----:B------:R-:W0:Y:S01]  /*0d40*/  @P3 LDC.64 R158, c[0x0][0x248] ;  /* 0x00009200ff9e3b82 */ /* 0x000e220000000a00 */
[----:B------:R-:W-:-:S02]  /*0d50*/  IADD3.X R165, R220, UR15, RZ, P1, !PT ;  /* 0x0000000fdca57c10 */ /* 0x000fc40008ffe4ff */
[----:B------:R-:W-:Y:S02]  /*0d60*/  IADD3.X R153, R222, UR15, RZ, P2, !PT ;  /* 0x0000000fde997c10 */ /* 0x000fe400097fe4ff */
[----:B------:R-:W-:Y:S01]  /*0d70*/  IADD3.X R167, R172, UR15, RZ, P0, !PT ;  /* 0x0000000faca77c10 */ /* 0x000fe200087fe4ff */
[----:B------:R0:W5:Y:S01]  /*0d80*/  LDG.E R209, desc[UR6][R164.64] ;  /* 0x00000006a4d17981 */ /* 0x000162000c1e1900 */
[----:B------:R-:W-:Y:S01]  /*0d90*/  SHF.R.U32.HI R224, RZ, 0x1e, R201 ;  /* 0x0000001effe07819 */ /* 0x000fe200000116c9 */
[----:B-1----:R-:W1:Y:S01]  /*0da0*/  @P3 LDC.64 R150, c[0x0][0x248] ;  /* 0x00009200ff963b82 */ /* 0x002e620000000a00 */
[----:B------:R-:W-:Y:S01]  /*0db0*/  SHF.L.U32 R221, R113, 0x2, RZ ;  /* 0x0000000271dd7819 */ /* 0x000fe200000006ff */
[----:B------:R0:W5:Y:S01]  /*0dc0*/  LDG.E R208, desc[UR6][R152.64] ;  /* 0x0000000698d07981 */ /* 0x000162000c1e1900 */
[----:B------:R-:W-:Y:S02]  /*0dd0*/  IADD3 R162, P0, R219, UR14, RZ ;  /* 0x0000000edba27c10 */ /* 0x000fe4000ff1e0ff */
        /* <DEDUP_REMOVED lines=11> */
[----:B------:R1:W5:Y:S01]  /*0e90*/  LDG.E R215, desc[UR6][R164.64] ;  /* 0x00000006a4d77981 */ /* 0x000362000c1e1900 */
[----:B------:R-:W-:Y:S01]  /*0ea0*/  @P3 IADD3.X R167, R170, R155, RZ, P0, !PT ;  /* 0x0000009baaa73210 */ /* 0x000fe200007fe4ff */
[----:B-1----:R-:W1:Y:S01]  /*0eb0*/  @P4 LDC.64 R162, c[0x0][0x2c8] ;  /* 0x0000b200ffa24b82 */ /* 0x002e620000000a00 */
[----:B------:R-:W-:Y:S01]  /*0ec0*/  @P3 IADD3 R202, P0, R203, R160, RZ ;  /* 0x000000a0cbca3210 */ /* 0x000fe20007f1e0ff */
[----:B------:R0:W5:Y:S06]  /*0ed0*/  LDG.E R206, desc[UR6][R168.64] ;  /* 0x00000006a8ce7981 */ /* 0x00016c000c1e1900 */
[----:B------:R-:W1:Y:S01]  /*0ee0*/  @P4 LDC.64 R164, c[0x0][0x2c8] ;  /* 0x0000b200ffa44b82 */ /* 0x000e620000000a00 */
[----:B------:R-:W-:Y:S01]  /*0ef0*/  @P3 IMAD.X R203, R172, 0x1, R161, P0 ;  /* 0x00000001accb3824 */ /* 0x000fe200000e06a1 */
[----:B------:R-:W-:Y:S01]  /*0f00*/  @P3 IADD3 R156, P0, R171, R156, RZ ;  /* 0x0000009cab9c3210 */ /* 0x000fe20007f1e0ff */
[----:B------:R0:W5:Y:S01]  /*0f10*/  @P3 LDG.E R115, desc[UR6][R166.64] ;  /* 0x00000006a6733981 */ /* 0x000162000c1e1900 */
[----:B------:R-:W-:-:S03]  /*0f20*/  @P3 IADD3 R158, P1, R173, R158, RZ ;  /* 0x0000009ead9e3210 */ /* 0x000fc60007f3e0ff */
[----:B------:R4:W5:Y:S01]  /*0f30*/  @P3 LDG.E R116, desc[UR6][R202.64] ;  /* 0x00000006ca743981 */ /* 0x000962000c1e1900 */
[----:B------:R-:W1:Y:S08]  /*0f40*/  @P3 LDC.64 R154, c[0x0][0x248] ;  /* 0x00009200ff9a3b82 */ /* 0x000e700000000a00 */
[----:B0-----:R-:W0:Y:S08]  /*0f50*/  @P4 LDC.64 R168, c[0x0][0x2c8] ;  /* 0x0000b200ffa84b82 */ /* 0x001e300000000a00 */
[----:B------:R-:W0:Y:S01]  /*0f60*/  @P4 LDC.64 R170, c[0x0][0x2c8] ;  /* 0x0000b200ffaa4b82 */ /* 0x000e220000000a00 */
[----:B------:R-:W-:-:S07]  /*0f70*/  @P3 IMAD.X R159, R222, 0x1, R159, P1 ;  /* 0x00000001de9f3824 */ /* 0x000fce00008e069f */
[----:B------:R-:W0:Y:S01]  /*0f80*/  @P4 LDC.64 R160, c[0x0][0x2c8] ;  /* 0x0000b200ffa04b82 */ /* 0x000e220000000a00 */
[----:B------:R-:W-:Y:S01]  /*0f90*/  @P3 IADD3 R152, P1, R221, R152, RZ ;  /* 0x00000098dd983210 */ /* 0x000fe20007f3e0ff */
[----:B------:R-:W5:Y:S06]  /*0fa0*/  @P3 LDG.E R118, desc[UR6][R158.64] ;  /* 0x000000069e763981 */ /* 0x000f6c000c1e1900 */
[----:B------:R-:W0:Y:S08]  /*0fb0*/  @P4 LDC.64 R172, c[0x0][0x2c8] ;  /* 0x0000b200ffac4b82 */ /* 0x000e300000000a00 */
[----:B------:R-:W0:Y:S01]  /*0fc0*/  @P4 LDC.64 R166, c[0x0][0x2c8] ;  /* 0x0000b200ffa64b82 */ /* 0x000e220000000a00 */
[----:B------:R-:W-:Y:S01]  /*0fd0*/  @P3 IADD3.X R157, R220, R157, RZ, P0, !PT ;  /* 0x0000009ddc9d3210 */ /* 0x000fe200007fe4ff */
[----:B------:R-:W-:Y:S01]  /*0fe0*/  @P3 IMAD.X R153, R226, 0x1, R153, P1 ;  /* 0x00000001e2993824 */ /* 0x000fe200008e0699 */
[----:B------:R-:W-:-:S02]  /*0ff0*/  @P3 IADD3 R150, P0, R219, R150, RZ ;  /* 0x00000096db963210 */ /* 0x000fc40007f1e0ff */
[----:B-1----:R-:W-:Y:S01]  /*1000*/  @P4 LEA R162, P1, R213, R162, 0x4 ;  /* 0x000000a2d5a24211 */ /* 0x002fe200078220ff */
[----:B------:R-:W5:Y:S01]  /*1010*/  @P3 LDG.E R117, desc[UR6][R156.64] ;  /* 0x000000069c753981 */ /* 0x000f62000c1e1900 */
[----:B------:R-:W-:Y:S02]  /*1020*/  @P3 IADD3.X R151, R224, R151, RZ, P0, !PT ;  /* 0x00000097e0973210 */ /* 0x000fe400007fe4ff */
[----:B------:R-:W-:Y:S01]  /*1030*/  @P4 LEA R164, P2, R205, R164, 0x4 ;  /* 0x000000a4cda44211 */ /* 0x000fe200078420ff */
[----:B------:R3:W5:Y:S01]  /*1040*/  @P3 LDG.E R0, desc[UR6][R152.64] ;  /* 0x0000000698003981 */ /* 0x000762000c1e1900 */
[----:B------:R-:W-:Y:S02]  /*1050*/  @P4 LEA.HI.X R163, R213, R163, RZ, 0x4, P1 ;  /* 0x000000a3d5a34211 */ /* 0x000fe400008f24ff */
[----:B------:R-:W-:Y:S01]  /*1060*/  @P3 IADD3 R154, P0, R223, R154, RZ ;  /* 0x0000009adf9a3210 */ /* 0x000fe20007f1e0ff */
[----:B------:R-:W5:Y:S01]  /*1070*/  @P3 LDG.E R119, desc[UR6][R150.64] ;  /* 0x0000000696773981 */ /* 0x000f62000c1e1900 */
[----:B0-----:R-:W-:-:S02]  /*1080*/  @P4 LEA R168, P1, R201, R168, 0x4 ;  /* 0x000000a8c9a84211 */ /* 0x001fc400078220ff */
[----:B------:R-:W-:Y:S01]  /*1090*/  @P4 LEA.HI.X R165, R205, R165, RZ, 0x4, P2 ;  /* 0x000000a5cda54211 */ /* 0x000fe200010f24ff */
[----:B------:R-:W5:Y:S01]  /*10a0*/  @P4 LDG.E.128 R52, desc[UR6][R162.64] ;  /* 0x00000006a2344981 */ /* 0x000f62000c1e1d00 */
[----:B------:R-:W-:Y:S02]  /*10b0*/  @P3 IADD3.X R155, R218, R155, RZ, P0, !PT ;  /* 0x0000009bda9b3210 */ /* 0x000fe400007fe4ff */
[----:B------:R-:W-:Y:S01]  /*10c0*/  @P4 LEA R170, P2, R113, R170, 0x4 ;  /* 0x000000aa71aa4211 */ /* 0x000fe200078420ff */
[----:B------:R-:W5:Y:S01]  /*10d0*/  @P4 LDG.E.128 R56, desc[UR6][R164.64] ;  /* 0x00000006a4384981 */ /* 0x000f62000c1e1d00 */
[----:B------:R-:W-:Y:S02]  /*10e0*/  @P4 LEA.HI.X R169, R201, R169, RZ, 0x4, P1 ;  /* 0x000000a9c9a94211 */ /* 0x000fe400008f24ff */
[----:B------:R-:W-:Y:S01]  /*10f0*/  @P4 LEA R160, P0, R214, R160, 0x4 ;  /* 0x000000a0d6a04211 */ /* 0x000fe200078020ff */
[----:B------:R-:W5:Y:S01]  /*1100*/  @P3 LDG.E R120, desc[UR6][R154.64] ;  /* 0x000000069a783981 */ /* 0x000f62000c1e1900 */
[----:B------:R-:W-:-:S02]  /*1110*/  ISETP.NE.AND P1, PT, RZ, UR9, PT ;  /* 0x00000009ff007c0c */ /* 0x000fc4000bf25270 */
[----:B------:R-:W-:Y:S01]  /*1120*/  @P4 LEA R172, P5, R114, R172, 0x4 ;  /* 0x000000ac72ac4211 */ /* 0x000fe200078a20ff */
[----:B------:R-:W5:Y:S01]  /*1130*/  @P4 LDG.E.128 R64, desc[UR6][R168.64] ;  /* 0x00000006a8404981 */ /* 0x000f62000c1e1d00 */
[----:B------:R-:W-:Y:S02]  /*1140*/  @P4 LEA.HI.X R171, R113, R171, RZ, 0x4, P2 ;  /* 0x000000ab71ab4211 */ /* 0x000fe400010f24ff */
[----:B------:R-:W-:Y:S02]  /*1150*/  @P4 LEA.HI.X R161, R214, R161, RZ, 0x4, P0 ;  /* 0x000000a1d6a14211 */ /* 0x000fe400000f24ff */
[----:B------:R-:W-:Y:S01]  /*1160*/  @P4 LEA R166, P0, R204, R166, 0x4 ;  /* 0x000000a6cca64211 */ /* 0x000fe200078020ff */
[----:B------:R-:W5:Y:S01]  /*1170*/  @P4 LDG.E.128 R68, desc[UR6][R170.64] ;  /* 0x00000006aa444981 */ /* 0x000f62000c1e1d00 */
[----:B------:R-:W-:Y:S02]  /*1180*/  @P4 LEA.HI.X R173, R114, R173, RZ, 0x4, P5 ;  /* 0x000000ad72ad4211 */ /* 0x000fe400028f24ff */
[----:B------:R-:W-:Y:S01]  /*1190*/  @P4 LEA.HI.X R167, R204, R167, RZ, 0x4, P0 ;  /* 0x000000a7cca74211 */ /* 0x000fe200000f24ff */
[----:B------:R0:W5:Y:S04]  /*11a0*/  @P4 LDG.E.128 R48, desc[UR6][R160.64] ;  /* 0x00000006a0304981 */ /* 0x000168000c1e1d00 */
[----:B------:R1:W5:Y:S04]  /*11b0*/  @P4 LDG.E.128 R72, desc[UR6][R172.64] ;  /* 0x00000006ac484981 */ /* 0x000368000c1e1d00 */
[----:B------:R2:W5:Y:S01]  /*11c0*/  @P4 LDG.E.128 R60, desc[UR6][R166.64] ;  /* 0x00000006a63c4981 */ /* 0x000562000c1e1d00 */
[----:B----4-:R-:W-:Y:S01]  /*11d0*/  FSEL R203, R217, RZ, !P1 ;  /* 0x000000ffd9cb7208 */ /* 0x010fe20004800000 */
[----:B---3--:R-:W-:Y:S01]  /*11e0*/  IMAD.MOV.U32 R152, RZ, RZ, R136 ;  /* 0x000000ffff987224 */ /* 0x008fe200078e0088 */
[----:B------:R-:W-:-:S03]  /*11f0*/  SHF.R.U64 R218, R136, 0x10, R137 ;  /* 0x0000001088da7819 */ /* 0x000fc60000001289 */
[--C-:B0-----:R-:W-:Y:S01]  /*1200*/  FADD.FTZ R161, R82, -R203.reuse ;  /* 0x800000cb52a17221 */ /* 0x101fe20000010000 */
[----:B------:R-:W-:Y:S01]  /*1210*/  FADD.FTZ R171, -R203, R86 ;  /* 0x00000056cbab7221 */ /* 0x000fe20000010100 */
[----:B------:R-:W-:Y:S01]  /*1220*/  FADD.FTZ R221, R81, -R203 ;  /* 0x800000cb51dd7221 */ /* 0x000fe20000010000 */
[C---:B-1----:R-:W-:Y:S01]  /*1230*/  FADD.FTZ R173, -R203.reuse, R85 ;  /* 0x00000055cbad7221 */ /* 0x042fe20000010100 */
[----:B------:R-:W-:Y:S01]  /*1240*/  HADD2.F32 R152, -RZ, R152.H0_H0 ;  /* 0x20000098ff987230 */ /* 0x000fe20000004100 */
[----:B------:R-:W-:Y:S01]  /*1250*/  SHF.R.U32.HI R86, RZ, 0x10, R141 ;  /* 0x00000010ff567819 */ /* 0x000fe2000001168d */
[----:B------:R-:W-:Y:S01]  /*1260*/  FADD.FTZ R157, R80, -R203 ;  /* 0x800000cb509d7221 */ /* 0x000fe20000010000 */
[C---:B------:R-:W-:Y:S01]  /*1270*/  FADD.FTZ R153, -R203.reuse, R84 ;  /* 0x00000054cb997221 */ /* 0x040fe20000010100 */
[----:B------:R-:W-:Y:S02]  /*1280*/  SHF.R.U32.HI R165, RZ, 0x10, R143 ;  /* 0x00000010ffa57819 */ /* 0x000fe4000001168f */
[----:B------:R-:W-:Y:S01]  /*1290*/  SHF.R.U64 R85, R140, 0x10, R141 ;  /* 0x000000108c557819 */ /* 0x000fe2000000128d */
[----:B------:R-:W-:Y:S01]  /*12a0*/  IMAD.MOV.U32 R150, RZ, RZ, R138 ;  /* 0x000000ffff967224 */ /* 0x000fe200078e008a */
[----:B------:R-:W-:Y:S01]  /*12b0*/  SHF.R.U64 R82, R138, 0x10, R139 ;  /* 0x000000108a527819 */ /* 0x000fe2000000128b */
[----:B------:R-:W-:Y:S01]  /*12c0*/  IMAD.MOV.U32 R138, RZ, RZ, R140 ;  /* 0x000000ffff8a7224 */ /* 0x000fe200078e008c */
[----:B------:R-:W-:Y:S01]  /*12d0*/  MOV R154, R137 ;  /* 0x00000089009a7202 */ /* 0x000fe20000000f00 */
[C---:B------:R-:W-:Y:S01]  /*12e0*/  FADD.FTZ R163, -R203.reuse, R88 ;  /* 0x00000058cba37221 */ /* 0x040fe20000010100 */
[C---:B------:R-:W-:Y:S01]  /*12f0*/  FADD.FTZ R91, -R203.reuse, R91 ;  /* 0x0000005bcb5b7221 */ /* 0x040fe20000010100 */
[----:B------:R-:W-:Y:S01]  /*1300*/  MOV R80, R139 ;  /* 0x0000008b00507202 */ /* 0x000fe20000000f00 */
[----:B------:R-:W-:Y:S01]  /*1310*/  IMAD.MOV.U32 R88, RZ, RZ, R142 ;  /* 0x000000ffff587224 */ /* 0x000fe200078e008e */
[----:B------:R-:W-:Y:S01]  /*1320*/  MOV R84, R141 ;  /* 0x0000008d00547202 */ /* 0x000fe20000000f00 */
[C---:B--2---:R-:W-:Y:S01]  /*1330*/  FADD.FTZ R159, -R203.reuse, R94 ;  /* 0x0000005ecb9f7221 */ /* 0x044fe20000010100 */
[----:B------:R-:W-:Y:S01]  /*1340*/  FADD.FTZ R155, -R203, R92 ;  /* 0x0000005ccb9b7221 */ /* 0x000fe20000010100 */
[----:B------:R-:W-:Y:S01]  /*1350*/  HADD2.F32 R218, -RZ, R218.H0_H0 ;  /* 0x200000daffda7230 */ /* 0x000fe20000004100 */
[----:B------:R-:W-:-:S02]  /*1360*/  SHF.R.U64 R140, R146, 0x10, R147 ;  /* 0x00000010928c7819 */ /* 0x000fc40000001293 */
[----:B------:R-:W-:Y:S02]  /*1370*/  MOV R223, R147 ;  /* 0x0000009300df7202 */ /* 0x000fe40000000f00 */
[----:B------:R-:W-:Y:S01]  /*1380*/  SHF.R.U32.HI R156, RZ, 0x10, R147 ;  /* 0x00000010ff9c7819 */ /* 0x000fe20000011693 */
[----:B------:R-:W-:Y:S01]  /*1390*/  IMAD.MOV.U32 R94, RZ, RZ, R144 ;  /* 0x000000ffff5e7224 */ /* 0x000fe200078e0090 */
[----:B------:R-:W-:Y:S01]  /*13a0*/  SHF.R.U64 R160, R144, 0x10, R145 ;  /* 0x0000001090a07819 */ /* 0x000fe20000001291 */
[----:B------:R-:W-:Y:S01]  /*13b0*/  FADD.FTZ R217, R83, -R203 ;  /* 0x800000cb53d97221 */ /* 0x000fe20000010000 */
[----:B------:R-:W-:Y:S01]  /*13c0*/  SHF.R.U32.HI R147, RZ, 0x10, R149 ;  /* 0x00000010ff937819 */ /* 0x000fe20000011695 */
[C---:B------:R-:W-:Y:S01]  /*13d0*/  FADD.FTZ R167, -R203.reuse, R90 ;  /* 0x0000005acba77221 */ /* 0x040fe20000010100 */
[----:B------:R-:W-:Y:S01]  /*13e0*/  SHF.R.U32.HI R136, RZ, 0x10, R139 ;  /* 0x00000010ff887819 */ /* 0x000fe2000001168b */
[----:B------:R-:W-:Y:S01]  /*13f0*/  HADD2.F32 R86, -RZ, R86.H0_H0 ;  /* 0x20000056ff567230 */ /* 0x000fe20000004100 */
[----:B------:R-:W-:Y:S01]  /*1400*/  MOV R225, R145 ;  /* 0x0000009100e17202 */ /* 0x000fe20000000f00 */
[----:B------:R-:W-:Y:S01]  /*1410*/  FMUL.FTZ R221, R212, R221 ;  /* 0x000000ddd4dd7220 */ /* 0x000fe20000410000 */
[----:B------:R-:W-:Y:S01]  /*1420*/  SHF.R.U32.HI R144, RZ, 0x10, R145 ;  /* 0x00000010ff907819 */ /* 0x000fe20000011691 */
[----:B------:R-:W-:Y:S01]  /*1430*/  HADD2.F32 R92, -RZ, R165.H0_H0 ;  /* 0x200000a5ff5c7230 */ /* 0x000fe20000004100 */
[----:B------:R-:W-:Y:S01]  /*1440*/  SHF.R.U32.HI R202, RZ, 0x10, R137 ;  /* 0x00000010ffca7819 */ /* 0x000fe20000011689 */
[C---:B------:R-:W-:Y:S01]  /*1450*/  FADD.FTZ R83, -R203.reuse, R96 ;  /* 0x00000060cb537221 */ /* 0x040fe20000010100 */
[----:B------:R-:W-:Y:S01]  /*1460*/  SHF.R.U64 R158, R142, 0x10, R143 ;  /* 0x000000108e9e7819 */ /* 0x000fe2000000128f */
[C---:B------:R-:W-:Y:S01]  /*1470*/  FADD.FTZ R145, -R203.reuse, R99 ;  /* 0x00000063cb917221 */ /* 0x040fe20000010100 */
[----:B------:R-:W-:Y:S01]  /*1480*/  MOV R90, R143 ;  /* 0x0000008f005a7202 */ /* 0x000fe20000000f00 */
[----:B------:R-:W-:Y:S01]  /*1490*/  FADD.FTZ R139, -R203, R103 ;  /* 0x00000067cb8b7221 */ /* 0x000fe20000010100 */
[----:B------:R-:W-:Y:S01]  /*14a0*/  FMUL.FTZ R219, R3, R152 ;  /* 0x0000009803db7220 */ /* 0x000fe20000410000 */
[C---:B------:R-:W-:Y:S01]  /*14b0*/  FMUL.FTZ R165, R212.reuse, R91 ;  /* 0x0000005bd4a57220 */ /* 0x040fe20000410000 */
        /* <DEDUP_REMOVED lines=14> */
[----:B------:R-:W-:-:S02]  /*15a0*/  HADD2.F32 R203, -RZ, R154.H0_H0 ;  /* 0x2000009affcb7230 */ /* 0x000fc40000004100 */
[----:B------:R-:W-:Y:S01]  /*15b0*/  FADD.FTZ R122, R218, R122 ;  /* 0x0000007ada7a7221 */ /* 0x000fe20000010000 */
[----:B------:R-:W-:Y:S02]  /*15c0*/  HADD2.F32 R170, -RZ, R80.H0_H0 ;  /* 0x20000050ffaa7230 */ /* 0x000fe40000004100 */
[C---:B------:R-:W-:Y:S01]  /*15d0*/  FMUL.FTZ R220, R212.reuse, R161 ;  /* 0x000000a1d4dc7220 */ /* 0x040fe20000410000 */
[----:B------:R-:W-:Y:S02]  /*15e0*/  HADD2.F32 R162, -RZ, R84.H0_H0 ;  /* 0x20000054ffa27230 */ /* 0x000fe40000004100 */
[----:B------:R-:W-:Y:S01]  /*15f0*/  FFMA.FTZ R123, R221, R218, R123 ;  /* 0x000000dadd7b7223 */ /* 0x000fe2000001007b */
[----:B------:R-:W-:Y:S02]  /*1600*/  HADD2.F32 R88, -RZ, R88.H0_H0 ;  /* 0x20000058ff587230 */ /* 0x000fe40000004100 */
[----:B------:R-:W-:Y:S01]  /*1610*/  FMUL.FTZ R155, R212, R155 ;  /* 0x0000009bd49b7220 */ /* 0x000fe20000410000 */
[----:B------:R-:W-:-:S02]  /*1620*/  HADD2.F32 R84, -RZ, R160.H0_H0 ;  /* 0x200000a0ff547230 */ /* 0x000fc40000004100 */
[----:B------:R-:W-:Y:S01]  /*1630*/  FMUL.FTZ R218, R39, R218 ;  /* 0x000000da27da7220 */ /* 0x000fe20000410000 */
[----:B------:R-:W-:Y:S02]  /*1640*/  HADD2.F32 R80, -RZ, R147.H0_H0 ;  /* 0x20000093ff507230 */ /* 0x000fe40000004100 */
[----:B------:R-:W-:Y:S01]  /*1650*/  FADD.FTZ R147, RZ, R219 ;  /* 0x000000dbff937221 */ /* 0x000fe20000010000 */
[----:B------:R-:W-:Y:S01]  /*1660*/  FADD.FTZ R181, R86, R181 ;  /* 0x000000b556b57221 */ /* 0x000fe20000010000 */
[-C--:B------:R-:W-:Y:S01]  /*1670*/  FFMA.FTZ R182, R165, R86.reuse, R182 ;  /* 0x00000056a5b67223 */ /* 0x080fe200000100b6 */
[----:B------:R-:W-:Y:S01]  /*1680*/  FMUL.FTZ R160, R44, R86 ;  /* 0x000000562ca07220 */ /* 0x000fe20000410000 */
[----:B------:R-:W-:Y:S01]  /*1690*/  FFMA.FTZ R86, R96, R219, RZ ;  /* 0x000000db60567223 */ /* 0x000fe200000100ff */
[----:B------:R-:W-:Y:S02]  /*16a0*/  HADD2.F32 R202, -RZ, R202.H0_H0 ;  /* 0x200000caffca7230 */ /* 0x000fe40000004100 */
        /* <DEDUP_REMOVED lines=42> */
[----:B------:R-:W-:Y:S01]  /*1950*/  FMUL.FTZ R166, R42, R166 ;  /* 0x000000a62aa67220 */ /* 0x000fe20000410000 */
[----:B------:R-:W-:Y:S01]  /*1960*/  FADD.FTZ R83, R83, R170 ;  /* 0x000000aa53537221 */ /* 0x000fe20000010000 */
[----:B------:R-:W-:-:S02]  /*1970*/  IMAD.MOV.U32 R98, RZ, RZ, R146 ;  /* 0x000000ffff627224 */ /* 0x000fc400078e0092 */
[----:B------:R-:W-:Y:S01]  /*1980*/  FFMA.FTZ R86, R171, R170, R86 ;  /* 0x000000aaab567223 */ /* 0x000fe20000010056 */
[----:B------:R-:W-:Y:S01]  /*1990*/  IMAD.MOV.U32 R142, RZ, RZ, R148 ;  /* 0x000000ffff8e7224 */ /* 0x000fe200078e0094 */
[----:B------:R-:W-:Y:S01]  /*19a0*/  SHF.R.U64 R148, R148, 0x10, R149 ;  /* 0x0000001094947819 */ /* 0x000fe20000001295 */
[----:B------:R-:W-:Y:S01]  /*19b0*/  HADD2.F32 R164, -RZ, R85.H0_H0 ;  /* 0x20000055ffa47230 */ /* 0x000fe20000004100 */
[----:B------:R-:W-:Y:S01]  /*19c0*/  MOV R146, R149 ;  /* 0x0000009500927202 */ /* 0x000fe20000000f00 */
        /* <DEDUP_REMOVED lines=20> */
[----:B------:R-:W-:Y:S01]  /*1b10*/  FFMA.FTZ R84, R167, R162, R84 ;  /* 0x000000a2a7547223 */ /* 0x000fe20000010054 */
[----:B------:R-:W-:Y:S02]  /*1b20*/  FMUL.FTZ R161, R212, R93 ;  /* 0x0000005dd4a17220 */ /* 0x000fe40000410000 */
        /* <DEDUP_REMOVED lines=11> */
[----:B------:R-:W-:Y:S01]  /*1be0*/  FMUL.FTZ R159, R212, R159 ;  /* 0x0000009fd49f7220 */ /* 0x000fe20000410000 */
[----:B------:R-:W-:Y:S01]  /*1bf0*/  FFMA.FTZ R84, R161, R158, R84 ;  /* 0x0000009ea1547223 */ /* 0x000fe20000010054 */
[----:B------:R-:W-:Y:S02]  /*1c00*/  HADD2.F32 R94, -RZ, R94.H0_H0 ;  /* 0x2000005eff5e7230 */ /* 0x000fe40000004100 */
        /* <DEDUP_REMOVED lines=13> */
[----:B------:R-:W-:Y:S02]  /*1ce0*/  HADD2.F32 R144, -RZ, R144.H0_H0 ;  /* 0x20000090ff907230 */ /* 0x000fe40000004100 */
[----:B------:R-:W-:Y:S01]  /*1cf0*/  FMUL.FTZ R145, R212, R145 ;  /* 0x00000091d4917220 */ /* 0x000fe20000410000 */
[----:B------:R-:W-:-:S02]  /*1d00*/  HADD2.F32 R136, -RZ, R148.H0_H0 ;  /* 0x20000094ff887230 */ /* 0x000fc40000004100 */
[----:B------:R-:W-:Y:S01]  /*1d10*/  FMUL.FTZ R148, R12, R225 ;  /* 0x000000e10c947220 */ /* 0x000fe20000410000 */
[----:B------:R-:W-:Y:S01]  /*1d20*/  FADD.FTZ R87, R84, R149 ;  /* 0x0000009554577221 */ /* 0x000fe20000010000 */
[----:B------:R-:W-:Y:S01]  /*1d30*/  FMUL.FTZ R151, R212, R151 ;  /* 0x00000097d4977220 */ /* 0x000fe20000410000 */
[----:B------:R-:W-:Y:S01]  /*1d40*/  FFMA.FTZ R84, R152, R149, R83 ;  /* 0x0000009598547223 */ /* 0x000fe20000010053 */
[----:B------:R-:W-:Y:S02]  /*1d50*/  HADD2.F32 R100, -RZ, R98.H0_H0 ;  /* 0x20000062ff647230 */ /* 0x000fe40000004100 */
        /* <DEDUP_REMOVED lines=8> */
[----:B------:R-:W-:Y:S02]  /*1de0*/  HADD2.F32 R82, -RZ, R142.H0_H0 ;  /* 0x2000008eff527230 */ /* 0x000fe40000004100 */
[-C--:B------:R-:W-:Y:S01]  /*1df0*/  FFMA.FTZ R20, R141, R100.reuse, R20 ;  /* 0x000000648d147223 */ /* 0x080fe20000010014 */
[----:B------:R-:W-:Y:S01]  /*1e00*/  FMUL.FTZ R142, R212, R101 ;  /* 0x00000065d48e7220 */ /* 0x000fe20000410000 */
[----:B------:R-:W-:Y:S01]  /*1e10*/  FMUL.FTZ R100, R13, R100 ;  /* 0x000000640d647220 */ /* 0x000fe20000410000 */
        /* <DEDUP_REMOVED lines=83> */
.L_x_3249:
        /* <DEDUP_REMOVED lines=13> */
.L_x_3230:
        /* <DEDUP_REMOVED lines=9> */
[----:B-----5:R-:W-:Y:S01]  /*24b0*/  LOP3.LUT P5, RZ, R211, 0xff, RZ, 0xc0, !PT ;  /* 0x000000ffd3ff7812 */ /* 0x020fe200078ac0ff */
        /* <DEDUP_REMOVED lines=60> */
[----:B------:R-:W-:Y:S01]  /*2880*/  FMUL.FTZ R203, R212, R171 ;  /* 0x000000abd4cb7220 */ /* 0x000fe20000410000 */
[----:B------:R-:W-:Y:S01]  /*2890*/  ISETP.NE.U32.AND P1, PT, RZ, UR18, PT ;  /* 0x00000012ff007c0c */ /* 0x000fe2000bf25070 */
[----:B------:R-:W-:Y:S01]  /*28a0*/  FMUL.FTZ R84, R216, UR17 ;  /* 0x00000011d8547c20 */ /* 0x000fe20008410000 */
[----:B------:R-:W-:Y:S01]  /*28b0*/  FSEL R233, R226, RZ, P5 ;  /* 0x000000ffe2e97208 */ /* 0x000fe20002800000 */
[----:B------:R-:W-:Y:S01]  /*28c0*/  @P0 FADD.FTZ R203, R54, R203 ;  /* 0x000000cb36cb0221 */ /* 0x000fe20000010000 */
[----:B------:R-:W-:Y:S01]  /*28d0*/  @P3 LOP3.LUT P5, RZ, R115, 0xff0000, RZ, 0xc0, !PT ;  /* 0x00ff000073ff3812 */ /* 0x000fe200078ac0ff */
[-CC-:B------:R-:W-:Y:S01]  /*28e0*/  FFMA.FTZ R85, R104, R237.reuse, R80.reuse ;  /* 0x000000ed68557223 */ /* 0x180fe20000010050 */
[----:B------:R-:W-:Y:S01]  /*28f0*/  ISETP.NE.AND.EX P1, PT, RZ, UR19, PT, P1 ;  /* 0x00000013ff007c0c */ /* 0x000fe2000bf25310 */
[----:B------:R-:W-:Y:S01]  /*2900*/  FMUL.FTZ R86, R203, UR17 ;  /* 0x00000011cb567c20 */ /* 0x000fe20008410000 */
[----:B------:R-:W-:Y:S01]  /*2910*/  @P3 FSEL R226, R226, RZ, P5 ;  /* 0x000000ffe2e23208 */ /* 0x000fe20002800000 */
[----:B------:R-:W-:Y:S01]  /*2920*/  FADD.FTZ R85, R168, -R85 ;  /* 0x80000055a8557221 */ /* 0x000fe20000010000 */
[----:B------:R-:W-:Y:S01]  /*2930*/  LOP3.LUT P5, RZ, R211, 0xff000000, RZ, 0xc0, !PT ;  /* 0xff000000d3ff7812 */ /* 0x000fe200078ac0ff */
[----:B------:R-:W-:Y:S01]  /*2940*/  FFMA.FTZ R169, R169, R237, R80 ;  /* 0x000000eda9a97223 */ /* 0x000fe20000010050 */
[----:B------:R-:W-:Y:S01]  /*2950*/  SHF.R.U32.HI R218, RZ, 0x1d, R214 ;  /* 0x0000001dffda7819 */ /* 0x000fe200000116d6 */
[----:B------:R-:W-:Y:S01]  /*2960*/  FMUL.FTZ R171, R212, R85 ;  /* 0x00000055d4ab7220 */ /* 0x000fe20000410000 */
[----:B------:R-:W-:Y:S01]  /*2970*/  FSEL R234, R232, RZ, P5 ;  /* 0x000000ffe8ea7208 */ /* 0x000fe20002800000 */
[-CC-:B------:R-:W-:Y:S01]  /*2980*/  FFMA.FTZ R85, R105, R237.reuse, R80.reuse ;  /* 0x000000ed69557223 */ /* 0x180fe20000010050 */
[----:B------:R-:W-:Y:S01]  /*2990*/  @P3 LOP3.LUT P5, RZ, R115, 0xff000000, RZ, 0xc0, !PT ;  /* 0xff00000073ff3812 */ /* 0x000fe200078ac0ff */
[----:B------:R-:W-:Y:S01]  /*29a0*/  @P0 FADD.FTZ R171, R52, R171 ;  /* 0x000000ab34ab0221 */ /* 0x000fe20000010000 */
[----:B------:R-:W-:Y:S01]  /*29b0*/  FFMA.FTZ R165, R165, R237, R80 ;  /* 0x000000eda5a57223 */ /* 0x000fe20000010050 */
[----:B------:R-:W-:Y:S01]  /*29c0*/  FADD.FTZ R85, R166, -R85 ;  /* 0x80000055a6557221 */ /* 0x000fe20000010000 */
[----:B------:R-:W-:Y:S01]  /*29d0*/  @P3 FSEL R232, R232, RZ, P5 ;  /* 0x000000ffe8e83208 */ /* 0x000fe20002800000 */
[----:B------:R-:W-:Y:S01]  /*29e0*/  FMUL.FTZ R170, R171, UR17 ;  /* 0x00000011abaa7c20 */ /* 0x000fe20008410000 */
[----:B------:R-:W-:Y:S01]  /*29f0*/  @P1 LEA R88, P5, R214, UR18, 0x4 ;  /* 0x00000012d6581c11 */ /* 0x000fe2000f8a20ff */
[----:B------:R-:W-:Y:S01]  /*2a00*/  FMUL.FTZ R202, R212, R85 ;  /* 0x00000055d4ca7220 */ /* 0x000fe20000410000 */
[----:B------:R-:W-:Y:S01]  /*2a10*/  FADD.FTZ R169, R164, -R169 ;  /* 0x800000a9a4a97221 */ /* 0x000fe20000010000 */
[----:B------:R-:W-:Y:S01]  /*2a20*/  FADD.FTZ R93, R160, -R165 ;  /* 0x800000a5a05d7221 */ /* 0x000fe20000010000 */
[----:B------:R-:W-:Y:S01]  /*2a30*/  @P1 LEA.HI.X R89, R214, UR19, RZ, 0x4, P5 ;  /* 0x00000013d6591c11 */ /* 0x000fe2000a8f24ff */
[----:B------:R-:W-:Y:S01]  /*2a40*/  @P0 FADD.FTZ R202, R55, R202 ;  /* 0x000000ca37ca0221 */ /* 0x000fe20000010000 */
[----:B------:R-:W-:Y:S01]  /*2a50*/  IADD3 R94, P5, R217, UR20, RZ ;  /* 0x00000014d95e7c10 */ /* 0x000fe2000ffbe0ff */
[----:B------:R-:W-:Y:S01]  /*2a60*/  FMUL.FTZ R172, R212, R169 ;  /* 0x000000a9d4ac7220 */ /* 0x000fe20000410000 */
[----:B------:R-:W-:Y:S01]  /*2a70*/  SHF.L.U32 R165, R213, 0x3, RZ ;  /* 0x00000003d5a57819 */ /* 0x000fe200000006ff */
[----:B------:R-:W-:Y:S01]  /*2a80*/  FMUL.FTZ R173, R202, UR17 ;  /* 0x00000011caad7c20 */ /* 0x000fe20008410000 */
        /* <DEDUP_REMOVED lines=118> */
[----:B------:R0:W1:Y:S01]  /*31f0*/  F2F.F16.F32 R100, R236 ;  /* 0x000000ec00647304 */ /* 0x0000620000200800 */
        /* <DEDUP_REMOVED lines=18> */
[----:B------:R-:W-:Y:S01]  /*3320*/  F2F.F16.F32 R146, R96 ;  /* 0x0000006000927304 */ /* 0x000fe20000200800 */
[----:B------:R-:W-:Y:S01]  /*3330*/  FSEL R214, R153, RZ, P5 ;  /* 0x000000ff99d67208 */ /* 0x000fe20002800000 */
[C---:B------:R-:W-:Y:S01]  /*3340*/  FMUL.FTZ R137, R212.reuse, R97 ;  /* 0x00000061d4897220 */ /* 0x040fe20000410000 */
[----:B------:R-:W-:Y:S01]  /*3350*/  LOP3.LUT P5, RZ, R215, 0xff00, RZ, 0xc0, !PT ;  /* 0x0000ff00d7ff7812 */ /* 0x000fe200078ac0ff */
[----:B------:R-:W-:Y:S01]  /*3360*/  FMUL.FTZ R212, R212, R237 ;  /* 0x000000edd4d47220 */ /* 0x000fe20000410000 */
[----:B------:R-:W-:Y:S01]  /*3370*/  @P3 F2FP.F16.F32.PACK_AB R90, RZ, R90 ;  /* 0x0000005aff5a323e */ /* 0x000fe200000000ff */
[----:B------:R-:W-:Y:S01]  /*3380*/  @P0 FADD.FTZ R137, R72, R137 ;  /* 0x0000008948890221 */ /* 0x000fe20000010000 */
[----:B------:R-:W-:Y:S01]  /*3390*/  FSEL R208, R149, RZ, P5 ;  /* 0x000000ff95d07208 */ /* 0x000fe20002800000 */
[----:B------:R2:W-:Y:S01]  /*33a0*/  F2F.F16.F32 R96, R238 ;  /* 0x000000ee00607304 */ /* 0x0005e20000200800 */
[----:B------:R-:W-:Y:S01]  /*33b0*/  LOP3.LUT P5, RZ, R215, 0xff0000, RZ, 0xc0, !PT ;  /* 0x00ff0000d7ff7812 */ /* 0x000fe200078ac0ff */
[----:B------:R-:W-:Y:S01]  /*33c0*/  @P0 FADD.FTZ R212, R75, R212 ;  /* 0x000000d44bd40221 */ /* 0x000fe20000010000 */
[----:B------:R-:W-:-:S02]  /*33d0*/  @P3 F2FP.F16.F32.PACK_AB R91, RZ, R91 ;  /* 0x0000005bff5b323e */ /* 0x000fc400000000ff */
[----:B0-----:R-:W-:Y:S02]  /*33e0*/  FSEL R236, R150, RZ, P5 ;  /* 0x000000ff96ec7208 */ /* 0x001fe40002800000 */
[----:B------:R-:W-:Y:S01]  /*33f0*/  LOP3.LUT P5, RZ, R215, 0xff, RZ, 0xc0, !PT ;  /* 0x000000ffd7ff7812 */ /* 0x000fe200078ac0ff */
[----:B------:R-:W-:Y:S01]  /*3400*/  F2F.F16.F32 R228, R228 ;  /* 0x000000e400e47304 */ /* 0x000fe20000200800 */
[----:B------:R-:W-:Y:S02]  /*3410*/  @P3 PRMT R30, R90, 0x7610, R30 ;  /* 0x000076105a1e3816 */ /* 0x000fe4000000001e */
[----:B------:R-:W-:Y:S02]  /*3420*/  FSEL R207, R107, RZ, P5 ;  /* 0x000000ff6bcf7208 */ /* 0x000fe40002800000 */
[----:B------:R-:W-:Y:S02]  /*3430*/  LOP3.LUT P5, RZ, R215, 0xff000000, RZ, 0xc0, !PT ;  /* 0xff000000d7ff7812 */ /* 0x000fe400078ac0ff */
[----:B------:R-:W-:Y:S01]  /*3440*/  @P3 PRMT R37, R91, 0x7610, R37 ;  /* 0x000076105b253816 */ /* 0x000fe20000000025 */
[----:B------:R-:W0:Y:S01]  /*3450*/  F2F.F16.F32 R222, R222 ;  /* 0x000000de00de7304 */ /* 0x000e220000200800 */
[----:B------:R-:W-:-:S02]  /*3460*/  FSEL R99, R139, RZ, P5 ;  /* 0x000000ff8b637208 */ /* 0x000fc40002800000 */
[----:B------:R-:W-:Y:S02]  /*3470*/  LOP3.LUT P5, RZ, R206, 0xff00, RZ, 0xc0, !PT ;  /* 0x0000ff00ceff7812 */ /* 0x000fe400078ac0ff */
[----:B------:R-:W-:Y:S02]  /*3480*/  @P3 F2FP.F16.F32.PACK_AB R226, RZ, R226 ;  /* 0x000000e2ffe2323e */ /* 0x000fe400000000ff */
[----:B------:R-:W-:Y:S01]  /*3490*/  FSEL R98, R138, RZ, P5 ;  /* 0x000000ff8a627208 */ /* 0x000fe20002800000 */
[----:B------:R-:W3:Y:S01]  /*34a0*/  F2F.F16.F32 R235, R235 ;  /* 0x000000eb00eb7304 */ /* 0x000ee20000200800 */
[----:B------:R-:W-:Y:S02]  /*34b0*/  LOP3.LUT P5, RZ, R206, 0xff0000, RZ, 0xc0, !PT ;  /* 0x00ff0000ceff7812 */ /* 0x000fe400078ac0ff */
[----:B-1----:R-:W-:Y:S02]  /*34c0*/  SHF.L.U32 R100, R100, 0x10, RZ ;  /* 0x0000001064647819 */ /* 0x002fe400000006ff */
[----:B--2---:R-:W-:-:S02]  /*34d0*/  FSEL R238, R136, RZ, P5 ;  /* 0x000000ff88ee7208 */ /* 0x004fc40002800000 */
[----:B------:R-:W-:Y:S01]  /*34e0*/  ISETP.NE.U32.AND P5, PT, RZ, UR18, PT ;  /* 0x00000012ff007c0c */ /* 0x000fe2000bfa5070 */
[----:B------:R-:W1:Y:S01]  /*34f0*/  F2F.F16.F32 R234, R234 ;  /* 0x000000ea00ea7304 */ /* 0x000e620000200800 */
[----:B0-----:R-:W-:Y:S02]  /*3500*/  SHF.L.U32 R222, R222, 0x10, RZ ;  /* 0x00000010dede7819 */ /* 0x001fe400000006ff */
[----:B------:R-:W-:Y:S02]  /*3510*/  ISETP.NE.AND.EX P0, PT, RZ, UR19, PT, P5 ;  /* 0x00000013ff007c0c */ /* 0x000fe4000bf05350 */
[----:B------:R-:W-:Y:S02]  /*3520*/  LOP3.LUT P5, RZ, R206, 0xff000000, RZ, 0xc0, !PT ;  /* 0xff000000ceff7812 */ /* 0x000fe400078ac0ff */
[----:B------:R-:W-:Y:S01]  /*3530*/  SEL R80, R81, R76, P0 ;  /* 0x0000004c51507207 */ /* 0x000fe20000000000 */
[----:B------:R-:W0:Y:S01]  /*3540*/  F2F.F16.F32 R229, R229 ;  /* 0x000000e500e57304 */ /* 0x000e220000200800 */
[----:B------:R-:W-:Y:S01]  /*3550*/  SEL R81, R82, R77, P0 ;  /* 0x0000004d52517207 */ /* 0x000fe20000000000 */
[----:B---3--:R-:W-:Y:S01]  /*3560*/  IMAD.WIDE.U32 R90, R235, 0x10000, RZ ;  /* 0x00010000eb5a7825 */ /* 0x008fe200078e00ff */
[----:B------:R-:W-:-:S02]  /*3570*/  SEL R82, R83, R78, P0 ;  /* 0x0000004e53527207 */ /* 0x000fc40000000000 */
[----:B------:R-:W-:Y:S01]  /*3580*/  SEL R83, R230, R79, P0 ;  /* 0x0000004fe6537207 */ /* 0x000fe20000000000 */
[----:B-1----:R-:W-:Y:S02]  /*3590*/  IMAD.U32 R234, R234, 0x10000, RZ ;  /* 0x00010000eaea7824 */ /* 0x002fe400078e00ff */
[----:B------:R-:W-:Y:S01]  /*35a0*/  F2F.F16.F32 R225, R225 ;  /* 0x000000e100e17304 */ /* 0x000fe20000200800 */
[----:B------:R-:W-:Y:S01]  /*35b0*/  @P3 PRMT R128, R226, 0x7610, R128 ;  /* 0x00007610e2803816 */ /* 0x000fe20000000080 */
[----:B------:R1:W-:Y:S01]  /*35c0*/  @P1 STG.E.128 desc[UR6][R88.64], R80 ;  /* 0x0000005058001986 */ /* 0x0003e2000c101d06 */
[----:B------:R-:W-:-:S04]  /*35d0*/  @P3 F2FP.F16.F32.PACK_AB R232, RZ, R232 ;  /* 0x000000e8ffe8323e */ /* 0x000fc800000000ff */
[----:B------:R-:W-:Y:S01]  /*35e0*/  @P3 PRMT R25, R232, 0x7610, R25 ;  /* 0x00007610e8193816 */ /* 0x000fe20000000019 */
[----:B------:R-:W2:Y:S08]  /*35f0*/  F2F.F16.F32 R224, R224 ;  /* 0x000000e000e07304 */ /* 0x000eb00000200800 */
[----:B------:R-:W3:Y:S01]  /*3600*/  F2F.F16.F32 R220, R220 ;  /* 0x000000dc00dc7304 */ /* 0x000ee20000200800 */
[----:B-1----:R-:W-:-:S07]  /*3610*/  IMAD.WIDE.U32 R88, R228, 0x10000, RZ ;  /* 0x00010000e4587825 */ /* 0x002fce00078e00ff */
[----:B------:R-:W1:Y:S01]  /*3620*/  F2F.F16.F32 R231, R231 ;  /* 0x000000e700e77304 */ /* 0x000e620000200800 */
[----:B0-----:R-:W-:Y:S01]  /*3630*/  LOP3.LUT R103, R89, R222, R229, 0xfe, !PT ;  /* 0x000000de59677212 */ /* 0x001fe200078efee5 */
[----:B--2---:R-:W-:Y:S01]  /*3640*/  IMAD.WIDE.U32 R82, R224, 0x10000, RZ ;  /* 0x00010000e0527825 */ /* 0x004fe200078e00ff */
[----:B------:R-:W-:-:S03]  /*3650*/  LOP3.LUT R102, R88, R225, RZ, 0xfc, !PT ;  /* 0x000000e158667212 */ /* 0x000fc600078efcff */
[----:B------:R-:W-:-:S04]  /*3660*/  IMAD.WIDE.U32 R88, R146, 0x10000, RZ ;  /* 0x0001000092587825 */ /* 0x000fc800078e00ff */
[----:B------:R-:W-:Y:S01]  /*3670*/  FMUL.FTZ R146, R137, UR17 ;  /* 0x0000001189927c20 */ /* 0x000fe20008410000 */
[----:B------:R-:W0:Y:S01]  /*3680*/  F2F.F16.F32 R233, R233 ;  /* 0x000000e900e97304 */ /* 0x000e220000200800 */
[----:B---3--:R-:W-:Y:S01]  /*3690*/  IMAD.U32 R220, R220, 0x10000, RZ ;  /* 0x00010000dcdc7824 */ /* 0x008fe200078e00ff */
[----:B-1----:R-:W-:-:S06]  /*36a0*/  LOP3.LUT R80, R90, R231, RZ, 0xfc, !PT ;  /* 0x000000e75a507212 */ /* 0x002fcc00078efcff */
[----:B------:R-:W-:Y:S01]  /*36b0*/  F2F.F16.F32 R227, R227 ;  /* 0x000000e300e37304 */ /* 0x000fe20000200800 */
[----:B0-----:R-:W-:-:S07]  /*36c0*/  LOP3.LUT R81, R91, R234, R233, 0xfe, !PT ;  /* 0x000000ea5b517212 */ /* 0x001fce00078efee9 */
[----:B------:R-:W-:Y:S01]  /*36d0*/  F2F.F16.F32 R223, R223 ;  /* 0x000000df00df7304 */ /* 0x000fe20000200800 */
[----:B------:R0:W-:Y:S07]  /*36e0*/  STG.E.64 desc[UR6][R94.64], R80 ;  /* 0x000000505e007986 */ /* 0x0001ee000c101b06 */
[----:B------:R-:W1:Y:S08]  /*36f0*/  F2F.F16.F32 R221, R221 ;  /* 0x000000dd00dd7304 */ /* 0x000e700000200800 */
[----:B------:R-:W2:Y:S01]  /*3700*/  F2F.F16.F32 R214, R214 ;  /* 0x000000d600d67304 */ /* 0x000ea20000200800 */
[----:B-1----:R-:W-:-:S07]  /*3710*/  LOP3.LUT R97, R89, R100, R221, 0xfe, !PT ;  /* 0x0000006459617212 */ /* 0x002fce00078efedd */
[----:B------:R-:W-:Y:S01]  /*3720*/  F2F.F16.F32 R93, R93 ;  /* 0x0000005d005d7304 */ /* 0x000fe20000200800 */
[----:B--2---:R-:W-:-:S07]  /*3730*/  IMAD.U32 R89, R214, 0x10000, RZ ;  /* 0x00010000d6597824 */ /* 0x004fce00078e00ff */
[----:B------:R1:W-:Y:S08]  /*3740*/  F2F.F16.F32 R101, R142 ;  /* 0x0000008e00657304 */ /* 0x0003f00000200800 */
[----:B------:R-:W-:Y:S01]  /*3750*/  F2F.F16.F32 R219, R219 ;  /* 0x000000db00db7304 */ /* 0x000fe20000200800 */
[----:B-1----:R-:W-:-:S05]  /*3760*/  FMUL.FTZ R142, R212, UR17 ;  /* 0x00000011d48e7c20 */ /* 0x002fca0008410000 */
[----:B------:R-:W-:Y:S02]  /*3770*/  FSEL R237, R142, RZ, P5 ;  /* 0x000000ff8eed7208 */ /* 0x000fe40002800000 */
[----:B------:R-:W-:Y:S01]  /*3780*/  F2F.F16.F32 R208, R208 ;  /* 0x000000d000d07304 */ /* 0x000fe20000200800 */
[----:B------:R-:W-:-:S04]  /*3790*/  LOP3.LUT P5, RZ, R206, 0xff, RZ, 0xc0, !PT ;  /* 0x000000ffceff7812 */ /* 0x000fc800078ac0ff */
[----:B------:R-:W-:Y:S02]  /*37a0*/  FSEL R214, R146, RZ, P5 ;  /* 0x000000ff92d67208 */ /* 0x000fe40002800000 */
[----:B------:R-:W-:Y:S01]  /*37b0*/  @P3 LOP3.LUT P5, RZ, R117, 0xff0000, RZ, 0xc0, !PT ;  /* 0x00ff000075ff3812 */ /* 0x000fe200078ac0ff */
[----:B------:R1:W2:Y:S03]  /*37c0*/  F2F.F16.F32 R230, R99 ;  /* 0x0000006300e67304 */ /* 0x0002a60000200800 */
[----:B------:R-:W-:Y:S02]  /*37d0*/  @P3 FSEL R206, R92, RZ, P5 ;  /* 0x000000ff5cce3208 */ /* 0x000fe40002800000 */
[----:B------:R-:W-:-:S03]  /*37e0*/  @P1 LEA R100, P5, R205, UR18, 0x4 ;  /* 0x00000012cd641c11 */ /* 0x000fc6000f8a20ff */
[----:B------:R3:W4:Y:S01]  /*37f0*/  F2F.F16.F32 R226, R98 ;  /* 0x0000006200e27304 */ /* 0x0007220000200800 */
[----:B-1----:R-:W-:Y:S02]  /*3800*/  LOP3.LUT R99, R83, R220, R227, 0xfe, !PT ;  /* 0x000000dc53637212 */ /* 0x002fe400078efee3 */
[----:B--2---:R-:W-:-:S05]  /*3810*/  SHF.L.U32 R230, R230, 0x10, RZ ;  /* 0x00000010e6e67819 */ /* 0x004fca00000006ff */
[----:B------:R-:W1:Y:S01]  /*3820*/  F2F.F16.F32 R215, R236 ;  /* 0x000000ec00d77304 */ /* 0x000e620000200800 */
[----:B---3--:R-:W-:Y:S01]  /*3830*/  LOP3.LUT R98, R82, R223, RZ, 0xfc, !PT ;  /* 0x000000df52627212 */ /* 0x008fe200078efcff */
[----:B------:R-:W-:Y:S01]  /*3840*/  IMAD.WIDE.U32 R82, R96, 0x10000, RZ ;  /* 0x0001000060527825 */ /* 0x000fe200078e00ff */
[----:B------:R-:W-:-:S04]  /*3850*/  LOP3.LUT R96, R88, R93, RZ, 0xfc, !PT ;  /* 0x0000005d58607212 */ /* 0x000fc800078efcff */
[----:B------:R-:W-:Y:S01]  /*3860*/  LOP3.LUT R93, R83, R89, R219, 0xfe, !PT ;  /* 0x00000059535d7212 */ /* 0x000fe200078efedb */
[----:B------:R-:W2:Y:S01]  /*3870*/  F2F.F16.F32 R237, R237 ;  /* 0x000000ed00ed7304 */ /* 0x000ea20000200800 */
[----:B------:R-:W-:Y:S01]  /*3880*/  IMAD.WIDE.U32 R88, R208, 0x10000, RZ ;  /* 0x00010000d0587825 */ /* 0x000fe200078e00ff */
[----:B------:R-:W-:Y:S02]  /*3890*/  LOP3.LUT R92, R82, R101, RZ, 0xfc, !PT ;  /* 0x00000065525c7212 */ /* 0x000fe400078efcff */
[----:B------:R-:W-:Y:S01]  /*38a0*/  @P1 LEA.HI.X R101, R205, UR19, RZ, 0x4, P5 ;  /* 0x00000013cd651c11 */ /* 0x000fe2000a8f24ff */
[----:B----4-:R-:W-:Y:S01]  /*38b0*/  IMAD.WIDE.U32 R82, R226, 0x10000, RZ ;  /* 0x00010000e2527825 */ /* 0x010fe200078e00ff */
[----:B------:R-:W-:Y:S02]  /*38c0*/  @P3 LOP3.LUT P5, RZ, R117, 0xff, RZ, 0xc0, !PT ;  /* 0x000000ff75ff3812 */ /* 0x000fe400078ac0ff */
[----:B------:R-:W3:Y:S01]  /*38d0*/  F2F.F16.F32 R207, R207 ;  /* 0x000000cf00cf7304 */ /* 0x000ee20000200800 */
[----:B-1----:R-:W-:-:S02]  /*38e0*/  LOP3.LUT R91, R89, R230, R215, 0xfe, !PT ;  /* 0x000000e6595b7212 */ /* 0x002fc400078efed7 */
[----:B------:R-:W-:Y:S02]  /*38f0*/  @P3 FSEL R213, R213, RZ, P5 ;  /* 0x000000ffd5d53208 */ /* 0x000fe40002800000 */
[----:B------:R-:W-:Y:S01]  /*3900*/  @P3 LOP3.LUT P5, RZ, R117, 0xff000000, RZ, 0xc0, !PT ;  /* 0xff00000075ff3812 */ /* 0x000fe200078ac0ff */
[----:B--2---:R-:W-:Y:S02]  /*3910*/  IMAD.U32 R89, R237, 0x10000, RZ ;  /* 0x00010000ed597824 */ /* 0x004fe400078e00ff */
[----:B------:R-:W1:Y:S01]  /*3920*/  F2F.F16.F32 R238, R238 ;  /* 0x000000ee00ee7304 */ /* 0x000e620000200800 */
[----:B---3--:R-:W-:-:S07]  /*3930*/  LOP3.LUT R90, R88, R207, RZ, 0xfc, !PT ;  /* 0x000000cf585a7212 */ /* 0x008fce00078efcff */
[----:B------:R-:W2:Y:S01]  /*3940*/  F2F.F16.F32 R219, R214 ;  /* 0x000000d600db7304 */ /* 0x000ea20000200800 */
        /* <DEDUP_REMOVED lines=12> */
.L_x_3231:
        /* <DEDUP_REMOVED lines=8> */
[----:B------:R-:W-:Y:S01]  /*3a90*/  @P3 F2FP.F16.F32.PACK_AB R104, RZ, R104 ;  /* 0x00000068ff68323e */ /* 0x000fe200000000ff */
[----:B------:R1:W-:Y:S01]  /*3aa0*/  STG.E.64 desc[UR6][R84.64], R102 ;  /* 0x0000006654007986 */ /* 0x0003e2000c101b06 */
[----:B------:R-:W-:Y:S02]  /*3ab0*/  IADD3.X R95, R208, UR21, RZ, P5, !PT ;  /* 0x00000015d05f7c10 */ /* 0x000fe4000affe4ff */
[----:B------:R-:W-:Y:S02]  /*3ac0*/  @P3 LOP3.LUT P5, RZ, R118, 0xff00, RZ, 0xc0, !PT ;  /* 0x0000ff0076ff3812 */ /* 0x000fe400078ac0ff */
[----:B------:R-:W-:Y:S02]  /*3ad0*/  @P3 PRMT R37, R104, 0x7610, R37 ;  /* 0x0000761068253816 */ /* 0x000fe40000000025 */
[----:B------:R-:W-:Y:S02]  /*3ae0*/  @P3 FSEL R209, R209, RZ, P5 ;  /* 0x000000ffd1d13208 */ /* 0x000fe40002800000 */
[----:B------:R-:W-:-:S02]  /*3af0*/  @P3 LOP3.LUT P5, RZ, R118, 0xff0000, RZ, 0xc0, !PT ;  /* 0x00ff000076ff3812 */ /* 0x000fc400078ac0ff */
[----:B------:R-:W-:Y:S02]  /*3b00*/  @P3 F2FP.F16.F32.PACK_AB R105, RZ, R105 ;  /* 0x00000069ff69323e */ /* 0x000fe400000000ff */
[----:B------:R-:W-:Y:S02]  /*3b10*/  @P3 FSEL R210, R210, RZ, P5 ;  /* 0x000000ffd2d23208 */ /* 0x000fe40002800000 */
[----:B------:R-:W-:Y:S02]  /*3b20*/  @P1 LEA R104, P5, R204, UR18, 0x4 ;  /* 0x00000012cc681c11 */ /* 0x000fe4000f8a20ff */
[----:B------:R-:W-:Y:S02]  /*3b30*/  @P3 F2FP.F16.F32.PACK_AB R170, RZ, R170 ;  /* 0x000000aaffaa323e */ /* 0x000fe400000000ff */
[----:B------:R-:W-:Y:S02]  /*3b40*/  @P3 F2FP.F16.F32.PACK_AB R173, RZ, R173 ;  /* 0x000000adffad323e */ /* 0x000fe400000000ff */
        /* <DEDUP_REMOVED lines=18> */
.L_x_3232:
        /* <DEDUP_REMOVED lines=8> */
[----:B------:R-:W-:-:S02]  /*3cf0*/  @P3 F2FP.F16.F32.PACK_AB R162, RZ, R162 ;  /* 0x000000a2ffa2323e */ /* 0x000fc400000000ff */
[----:B------:R-:W-:Y:S02]  /*3d00*/  @P3 F2FP.F16.F32.PACK_AB R206, RZ, R206 ;  /* 0x000000ceffce323e */ /* 0x000fe400000000ff */
[----:B------:R-:W-:Y:S02]  /*3d10*/  @P3 F2FP.F16.F32.PACK_AB R213, RZ, R213 ;  /* 0x000000d5ffd5323e */ /* 0x000fe400000000ff */
[----:B------:R-:W-:Y:S02]  /*3d20*/  @P3 F2FP.F16.F32.PACK_AB R211, RZ, R211 ;  /* 0x000000d3ffd3323e */ /* 0x000fe400000000ff */
        /* <DEDUP_REMOVED lines=15> */
.L_x_3233:
        /* <DEDUP_REMOVED lines=32> */
.L_x_3234:
        /* <DEDUP_REMOVED lines=10> */
[----:B------:R-:W-:Y:S02]  /*40c0*/  @P3 F2FP.F16.F32.PACK_AB R161, RZ, R161 ;  /* 0x000000a1ffa1323e */ /* 0x000fe400000000ff */
[----:B------:R-:W-:Y:S01]  /*40d0*/  @P3 FSEL R149, R149, RZ, P5 ;  /* 0x000000ff95953208 */ /* 0x000fe20002800000 */
[----:B------:R1:W-:Y:S01]  /*40e0*/  STG.E.64 desc[UR6][R86.64], R92 ;  /* 0x0000005c56007986 */ /* 0x0003e2000c101b06 */
[----:B------:R-:W-:-:S02]  /*40f0*/  @P3 LOP3.LUT P5, RZ, R0, 0xff0000, RZ, 0xc0, !PT ;  /* 0x00ff000000ff3812 */ /* 0x000fc400078ac0ff */
[----:B------:R-:W-:Y:S02]  /*4100*/  @P3 F2FP.F16.F32.PACK_AB R156, RZ, R156 ;  /* 0x0000009cff9c323e */ /* 0x000fe400000000ff */
[----:B------:R-:W-:Y:S02]  /*4110*/  @P3 FSEL R150, R150, RZ, P5 ;  /* 0x000000ff96963208 */ /* 0x000fe40002800000 */
[C---:B------:R-:W-:Y:S02]  /*4120*/  @P1 LEA R94, P5, R113.reuse, UR18, 0x4 ;  /* 0x00000012715e1c11 */ /* 0x040fe4000f8a20ff */
[----:B------:R-:W-:Y:S02]  /*4130*/  @P3 F2FP.F16.F32.PACK_AB R155, RZ, R155 ;  /* 0x0000009bff9b323e */ /* 0x000fe400000000ff */
[----:B------:R-:W-:Y:S02]  /*4140*/  @P3 F2FP.F16.F32.PACK_AB R153, RZ, R153 ;  /* 0x00000099ff99323e */ /* 0x000fe400000000ff */
        /* <DEDUP_REMOVED lines=19> */
.L_x_3235:
[----:B------:R-:W-:Y:S01]  /*4280*/  @P3 FSEL R107, R107, RZ, P5 ;  /* 0x000000ff6b6b3208 */ /* 0x000fe20002800000 */
[----:B------:R1:W-:Y:S01]  /*4290*/  @P1 STG.E.128 desc[UR6][R94.64], R80 ;  /* 0x000000505e001986 */ /* 0x0003e2000c101d06 */
[----:B------:R-:W-:Y:S01]  /*42a0*/  @P3 LOP3.LUT P5, RZ, R0, 0xff000000, RZ, 0xc0, !PT ;  /* 0xff00000000ff3812 */ /* 0x000fe200078ac0ff */
[----:B------:R-:W-:Y:S01]  /*42b0*/  IMAD.SHL.U32 R93, R114, 0x8, RZ ;  /* 0x00000008725d7824 */ /* 0x000fe200078e00ff */
[----:B0-----:R-:W-:Y:S02]  /*42c0*/  SHF.L.U32 R87, R113, 0x3, RZ ;  /* 0x0000000371577819 */ /* 0x001fe400000006ff */
[----:B------:R-:W-:Y:S02]  /*42d0*/  @P3 FSEL R139, R139, RZ, P5 ;  /* 0x000000ff8b8b3208 */ /* 0x000fe40002800000 */
[----:B------:R-:W-:Y:S02]  /*42e0*/  SHF.R.U32.HI R92, RZ, 0x1d, R113 ;  /* 0x0000001dff5c7819 */ /* 0x000fe40000011671 */
[----:B------:R-:W-:-:S02]  /*42f0*/  SEL R77, R140, R77, P0 ;  /* 0x0000004d8c4d7207 */ /* 0x000fc40000000000 */
[----:B------:R-:W-:Y:S02]  /*4300*/  SEL R78, R141, R78, P0 ;  /* 0x0000004e8d4e7207 */ /* 0x000fe40000000000 */
[----:B------:R-:W-:Y:S02]  /*4310*/  SEL R76, R137, R76, P0 ;  /* 0x0000004c894c7207 */ /* 0x000fe40000000000 */
[----:B------:R-:W-:Y:S02]  /*4320*/  SEL R79, R212, R79, P0 ;  /* 0x0000004fd44f7207 */ /* 0x000fe40000000000 */
[----:B------:R-:W-:Y:S02]  /*4330*/  @P3 F2FP.F16.F32.PACK_AB R149, RZ, R149 ;  /* 0x00000095ff95323e */ /* 0x000fe400000000ff */
[----:B-1----:R-:W-:Y:S02]  /*4340*/  IADD3 R80, P5, R87, UR20, RZ ;  /* 0x0000001457507c10 */ /* 0x002fe4000ffbe0ff */
[----:B------:R-:W-:-:S02]  /*4350*/  @P3 F2FP.F16.F32.PACK_AB R150, RZ, R150 ;  /* 0x00000096ff96323e */ /* 0x000fc400000000ff */
[----:B------:R-:W-:Y:S02]  /*4360*/  IADD3.X R81, R92, UR21, RZ, P5, !PT ;  /* 0x000000155c517c10 */ /* 0x000fe4000affe4ff */
[----:B------:R-:W-:Y:S02]  /*4370*/  @P3 F2FP.F16.F32.PACK_AB R107, RZ, R107 ;  /* 0x0000006bff6b323e */ /* 0x000fe400000000ff */
[----:B------:R-:W-:Y:S01]  /*4380*/  @P3 F2FP.F16.F32.PACK_AB R139, RZ, R139 ;  /* 0x0000008bff8b323e */ /* 0x000fe200000000ff */
[----:B------:R0:W-:Y:S01]  /*4390*/  STG.E.64 desc[UR6][R80.64], R90 ;  /* 0x0000005a50007986 */ /* 0x0001e2000c101b06 */
[----:B------:R-:W-:Y:S02]  /*43a0*/  SHF.R.U32.HI R94, RZ, 0x1d, R114 ;  /* 0x0000001dff5e7819 */ /* 0x000fe40000011672 */
        /* <DEDUP_REMOVED lines=17> */
.L_x_3236:
        /* <DEDUP_REMOVED lines=27> */
.L_x_3237:
[----:B------:R-:W-:Y:S02]  /*4670*/  ISETP.NE.AND P0, PT, R106, RZ, PT ;  /* 0x000000ff6a00720c */ /* 0x000fe40003f05270 */
[----:B------:R-:W-:-:S11]  /*4680*/  SEL R216, RZ, 0x1, P2 ;  /* 0x00000001ffd87807 */ /* 0x000fd60001000000 */
[----:B------:R-:W-:Y:S05]  /*4690*/  @!P0 BRA `(.L_x_3238) ;  /* 0xffffffc000808947 */ /* 0x000fea000383ffff */
        /* <DEDUP_REMOVED lines=51> */
.L_x_3228:
        /* <DEDUP_REMOVED lines=25> */
.L_x_3229:
[----:B------:R-:W-:Y:S01]  /*4b60*/  HFMA2.MMA R93, -RZ, RZ, 0, 9.5367431640625e-07 ;  /* 0x00000010ff5d7435 */ /* 0x000fe200000001ff */
[----:B------:R-:W-:Y:S01]  /*4b70*/  IMAD.MOV.U32 R92, RZ, RZ, R81 ;  /* 0x000000ffff5c7224 */ /* 0x000fe200078e0051 */
[----:B------:R-:W-:Y:S01]  /*4b80*/  MOV R91, 0xffffffff ;  /* 0xffffffff005b7802 */ /* 0x000fe20000000f00 */
[----:B------:R-:W-:-:S08]  /*4b90*/  IMAD.MOV.U32 R94, RZ, RZ, 0x1f ;  /* 0x0000001fff5e7424 */ /* 0x000fd000078e00ff */
[----:B-----5:R-:W-:Y:S05]  /*4ba0*/  WARPSYNC.COLLECTIVE R91, `(.L_x_3239) ;  /* 0x000000005b087348 */ /* 0x020fea0003c00000 */
[----:B------:R0:W1:Y:S02]  /*4bb0*/  SHFL.DOWN P2, R90, R92, R93, R94 ;  /* 0x0800005d5c5a7389 */ /* 0x000064000004005e */
[----:B01---5:R-:W-:Y:S01]  /*4bc0*/  ENDCOLLECTIVE ;  /* 0x000000000000791b */ /* 0x023fe20003800000 */
.L_x_3239:
[----:B------:R-:W-:Y:S01]  /*4bd0*/  MOV R92, R33 ;  /* 0x00000021005c7202 */ /* 0x000fe20000000f00 */
[----:B------:R-:W-:-:S07]  /*4be0*/  IMAD.MOV.U32 R28, RZ, RZ, R90 ;  /* 0x000000ffff1c7224 */ /* 0x000fce00078e005a */
[----:B------:R-:W-:Y:S05]  /*4bf0*/  WARPSYNC.COLLECTIVE R91, `(.L_x_3240) ;  /* 0x000000005b087348 */ /* 0x000fea0003c00000 */
[----:B------:R0:W1:Y:S02]  /*4c00*/  SHFL.DOWN P2, R90, R92, R93, R94 ;  /* 0x0800005d5c5a7389 */ /* 0x000064000004005e */
[----:B01----:R-:W-:Y:S01]  /*4c10*/  ENDCOLLECTIVE ;  /* 0x000000000000791b */ /* 0x003fe20003800000 */
.L_x_3240:
[----:B------:R-:W-:-:S05]  /*4c20*/  FADD.FTZ R28, R81, R28 ;  /* 0x0000001c511c7221 */ /* 0x000fca0000010000 */
[----:B------:R-:W-:Y:S01]  /*4c30*/  MOV R92, R28 ;  /* 0x0000001c005c7202 */ /* 0x000fe20000000f00 */
[----:B------:R-:W-:Y:S02]  /*4c40*/  IMAD.MOV.U32 R93, RZ, RZ, 0x8 ;  /* 0x00000008ff5d7424 */ /* 0x000fe400078e00ff */
[----:B------:R-:W-:-:S07]  /*4c50*/  IMAD.MOV.U32 R34, RZ, RZ, R90 ;  /* 0x000000ffff227224 */ /* 0x000fce00078e005a */
[----:B------:R-:W-:Y:S05]  /*4c60*/  WARPSYNC.COLLECTIVE R91, `(.L_x_3241) ;  /* 0x000000005b087348 */ /* 0x000fea0003c00000 */
[----:B------:R0:W1:Y:S02]  /*4c70*/  SHFL.DOWN P2, R90, R92, R93, R94 ;  /* 0x0800005d5c5a7389 */ /* 0x000064000004005e */
[----:B01----:R-:W-:Y:S01]  /*4c80*/  ENDCOLLECTIVE ;  /* 0x000000000000791b */ /* 0x003fe20003800000 */
.L_x_3241:
[----:B------:R-:W-:-:S04]  /*4c90*/  FADD.FTZ R34, R33, R34 ;  /* 0x0000002221227221 */ /* 0x000fc80000010000 */
[----:B------:R-:W-:Y:S01]  /*4ca0*/  IMAD.MOV.U32 R92, RZ, RZ, R34 ;  /* 0x000000ffff5c7224 */ /* 0x000fe200078e0022 */
[----:B------:R-:W-:-:S07]  /*4cb0*/  MOV R85, R90 ;  /* 0x0000005a00557202 */ /* 0x000fce0000000f00 */
[----:B------:R-:W-:Y:S05]  /*4cc0*/  WARPSYNC.COLLECTIVE R91, `(.L_x_3242) ;  /* 0x000000005b087348 */ /* 0x000fea0003c00000 */
[----:B------:R0:W1:Y:S02]  /*4cd0*/  SHFL.DOWN P2, R90, R92, R93, R94 ;  /* 0x0800005d5c5a7389 */ /* 0x000064000004005e */
[----:B01----:R-:W-:Y:S01]  /*4ce0*/  ENDCOLLECTIVE ;  /* 0x000000000000791b */ /* 0x003fe20003800000 */
.L_x_3242:
        /* <DEDUP_REMOVED lines=8> */
.L_x_3243:
[----:B------:R-:W-:Y:S01]  /*4d70*/  FADD.FTZ R87, R34, R87 ;  /* 0x0000005722577221 */ /* 0x000fe20000010000 */
[----:B------:R-:W-:-:S04]  /*4d80*/  MOV R34, R84 ;  /* 0x0000005400227202 */ /* 0x000fc80000000f00 */
[----:B------:R-:W-:Y:S01]  /*4d90*/  MOV R92, R87 ;  /* 0x00000057005c7202 */ /* 0x000fe20000000f00 */
[----:B------:R-:W-:-:S07]  /*4da0*/  IMAD.MOV.U32 R80, RZ, RZ, R90 ;  /* 0x000000ffff507224 */ /* 0x000fce00078e005a */
[----:B------:R-:W-:Y:S05]  /*4db0*/  WARPSYNC.COLLECTIVE R91, `(.L_x_3244) ;  /* 0x000000005b087348 */ /* 0x000fea0003c00000 */
[----:B------:R0:W1:Y:S02]  /*4dc0*/  SHFL.DOWN P2, R90, R92, R93, R94 ;  /* 0x0800005d5c5a7389 */ /* 0x000064000004005e */
[----:B01----:R-:W-:Y:S01]  /*4dd0*/  ENDCOLLECTIVE ;  /* 0x000000000000791b */ /* 0x003fe20003800000 */
.L_x_3244:
[----:B------:R-:W-:-:S05]  /*4de0*/  FADD.FTZ R80, R85, R80 ;  /* 0x0000005055507221 */ /* 0x000fca0000010000 */
[----:B------:R-:W-:Y:S01]  /*4df0*/  MOV R92, R80 ;  /* 0x00000050005c7202 */ /* 0x000fe20000000f00 */
[----:B------:R-:W-:Y:S02]  /*4e00*/  IMAD.MOV.U32 R93, RZ, RZ, 0x2 ;  /* 0x00000002ff5d7424 */ /* 0x000fe400078e00ff */
[----:B------:R-:W-:-:S07]  /*4e10*/  IMAD.MOV.U32 R86, RZ, RZ, R90 ;  /* 0x000000ffff567224 */ /* 0x000fce00078e005a */
[----:B------:R-:W-:Y:S05]  /*4e20*/  WARPSYNC.COLLECTIVE R91, `(.L_x_3245) ;  /* 0x000000005b087348 */ /* 0x000fea0003c00000 */
[----:B------:R0:W1:Y:S02]  /*4e30*/  SHFL.DOWN P2, R90, R92, R93, R94 ;  /* 0x0800005d5c5a7389 */ /* 0x000064000004005e */
[----:B01----:R-:W-:Y:S01]  /*4e40*/  ENDCOLLECTIVE ;  /* 0x000000000000791b */ /* 0x003fe20003800000 */
.L_x_3245:
[----:B------:R-:W-:-:S04]  /*4e50*/  FADD.FTZ R86, R87, R86 ;  /* 0x0000005657567221 */ /* 0x000fc80000010000 */
[----:B------:R-:W-:Y:S01]  /*4e60*/  IMAD.MOV.U32 R92, RZ, RZ, R86 ;  /* 0x000000ffff5c7224 */ /* 0x000fe200078e0056 */
[----:B------:R-:W-:-:S07]  /*4e70*/  MOV R33, R90 ;  /* 0x0000005a00217202 */ /* 0x000fce0000000f00 */
[----:B------:R-:W-:Y:S05]  /*4e80*/  WARPSYNC.COLLECTIVE R91, `(.L_x_3246) ;  /* 0x000000005b087348 */ /* 0x000fea0003c00000 */
[----:B------:R0:W1:Y:S02]  /*4e90*/  SHFL.DOWN P2, R90, R92, R93, R94 ;  /* 0x0800005d5c5a7389 */ /* 0x000064000004005e */
[----:B01----:R-:W-:Y:S01]  /*4ea0*/  ENDCOLLECTIVE ;  /* 0x000000000000791b */ /* 0x003fe20003800000 */
.L_x_3246:
[----:B------:R-:W-:Y:S01]  /*4eb0*/  FADD.FTZ R88, R80, R33 ;  /* 0x0000002150587221 */ /* 0x000fe20000010000 */
[----:B------:R-:W-:Y:S01]  /*4ec0*/  MOV R33, R82 ;  /* 0x0000005200217202 */ /* 0x000fe20000000f00 */
[----:B------:R-:W-:Y:S02]  /*4ed0*/  HFMA2.MMA R93, -RZ, RZ, 0, 5.9604644775390625e-08 ;  /* 0x00000001ff5d7435 */ /* 0x000fe400000001ff */
[----:B------:R-:W-:Y:S01]  /*4ee0*/  IMAD.MOV.U32 R92, RZ, RZ, R88 ;  /* 0x000000ffff5c7224 */ /* 0x000fe200078e0058 */
[----:B------:R-:W-:-:S08]  /*4ef0*/  MOV R81, R90 ;  /* 0x0000005a00517202 */ /* 0x000fd00000000f00 */
[----:B------:R-:W-:Y:S05]  /*4f00*/  WARPSYNC.COLLECTIVE R91, `(.L_x_3247) ;  /* 0x000000005b087348 */ /* 0x000fea0003c00000 */
[----:B------:R0:W1:Y:S02]  /*4f10*/  SHFL.DOWN P2, R90, R92, R93, R94 ;  /* 0x0800005d5c5a7389 */ /* 0x000064000004005e */
[----:B01----:R-:W-:Y:S01]  /*4f20*/  ENDCOLLECTIVE ;  /* 0x000000000000791b */ /* 0x003fe20003800000 */
.L_x_3247:
[----:B------:R-:W-:-:S05]  /*4f30*/  FADD.FTZ R81, R86, R81 ;  /* 0x0000005156517221 */ /* 0x000fca0000010000 */
[----:B------:R-:W-:Y:S01]  /*4f40*/  MOV R92, R81 ;  /* 0x00000051005c7202 */ /* 0x000fe20000000f00 */
[----:B------:R-:W-:-:S07]  /*4f50*/  IMAD.MOV.U32 R89, RZ, RZ, R90 ;  /* 0x000000ffff597224 */ /* 0x000fce00078e005a */
[----:B------:R-:W-:Y:S05]  /*4f60*/  WARPSYNC.COLLECTIVE R91, `(.L_x_3248) ;  /* 0x000000005b087348 */ /* 0x000fea0003c00000 */
[----:B------:R0:W1:Y:S02]  /*4f70*/  SHFL.DOWN P2, R90, R92, R93, R94 ;  /* 0x0800005d5c5a7389 */ /* 0x000064000004005e */
[----:B01----:R-:W-:Y:S01]  /*4f80*/  ENDCOLLECTIVE ;  /* 0x000000000000791b */ /* 0x003fe20003800000 */
.L_x_3248:
[----:B------:R-:W-:Y:S05]  /*4f90*/  BRA `(.L_x_3249) ;  /* 0xffffffd000ec7947 */ /* 0x000fea000383ffff */
.L_x_3250:
        /* <DEDUP_REMOVED lines=14> */
.L_x_4575:


//--------------------- .text._ZN10layer_norm31ln_parallel_residual_bwd_kernelINS_13Kernel_traitsIf6__halffS2_fjLj7168ELj1ELj1ELj8ELj8ENS_18Kernel_traits_baseILj7168EfS2_fS2_fjLj256EEEEELb0ELb0ELb0EEEvNS_9BwdParamsE --------------------------
	.section	.text._ZN10layer_norm31ln_parallel_residual_bwd_kernelINS_13Kernel_traitsIf6__halffS2_fjLj7168ELj1ELj1ELj8ELj8ENS_18Kernel_traits_baseILj7168EfS2_fS2_fjLj256EEEEELb0ELb0ELb0EEEvNS_9BwdParamsE,"ax",@progbits
	.align	128
        .global         _ZN10layer_norm31ln_parallel_residual_bwd_kernelINS_13Kernel_traitsIf6__halffS2_fjLj7168ELj1ELj1ELj8ELj8ENS_18Kernel_traits_baseILj7168EfS2_fS2_fjLj256EEEEELb0ELb0ELb0EEEvNS_9BwdParamsE
        .type           _ZN10layer_norm31ln_parallel_residual_bwd_kernelINS_13Kernel_traitsIf6__halffS2_fjLj7168ELj1ELj1ELj8ELj8ENS_18Kernel_traits_baseILj7168EfS2_fS2_fjLj256EEEEELb0ELb0ELb0EEEvNS_9BwdParamsE,@function
        .size           _ZN10layer_norm31ln_parallel_residual_bwd_kernelINS_13Kernel_traitsIf6__halffS2_fjLj7168ELj1ELj1ELj8ELj8ENS_18Kernel_traits_baseILj7168EfS2_fS2_fjLj256EEEEELb0ELb0ELb0EEEvNS_9BwdParamsE,(.L_x_4576 - _ZN10layer_norm31ln_parallel_residual_bwd_kernelINS_13Kernel_traitsIf6__halffS2_fjLj7168ELj1ELj1ELj8ELj8ENS_18Kernel_traits_baseILj7168EfS2_fS2_fjLj256EEEEELb0ELb0ELb0EEEvNS_9BwdParamsE)
        .other          _ZN10layer_norm31ln_parallel_residual_bwd_kernelINS_13Kernel_traitsIf6__halffS2_fjLj7168ELj1ELj1ELj8ELj8ENS_18Kernel_traits_baseILj7168EfS2_fS2_fjLj256EEEEELb0ELb0ELb0EEEvNS_9BwdParamsE,@"STO_CUDA_ENTRY STV_DEFAULT"
_ZN10layer_norm31ln_parallel_residual_bwd_kernelINS_13Kernel_traitsIf6__halffS2_fjLj7168ELj1ELj1ELj8ELj8ENS_18Kernel_traits_baseILj7168EfS2_fS2_fjLj256EEEEELb0ELb0ELb0EEEvNS_9BwdParamsE:
.text._ZN10layer_norm31ln_parallel_residual_bwd_kernelINS_13Kernel_traitsIf6__halffS2_fjLj7168ELj1ELj1ELj8ELj8ENS_18Kernel_traits_baseILj7168EfS2_fS2_fjLj256EEEEELb0ELb0ELb0EEEvNS_9BwdParamsE:
        /* <DEDUP_REMOVED lines=165> */
.L_x_3287:
        /* <DEDUP_REMOVED lines=44> */
[----:B----4-:R-:W-:-:S05]  /*0d10*/  MOV R213, R216 ;  /* 0x000000d800d57202 */ /* 0x010fca0000000f00 */
[----:B------:R-:W-:Y:S02]  /*0d20*/  HADD2.F32 R213, -RZ, R213.H0_H0 ;  /* 0x200000d5ffd57230 */ /* 0x000fe40000004100 */
[C---:B---3--:R-:W-:Y:S01]  /*0d30*/  FADD.FTZ R196, -R0.reuse, R196 ;  /* 0x000000c400c47221 */ /* 0x048fe20000010100 */
[C---:B------:R-:W-:Y:S01]  /*0d40*/  FADD.FTZ R197, -R0.reuse, R197 ;  /* 0x000000c500c57221 */ /* 0x040fe20000010100 */
[C---:B------:R-:W-:Y:S01]  /*0d50*/  FADD.FTZ R198, -R0.reuse, R198 ;  /* 0x000000c600c67221 */ /* 0x040fe20000010100 */
[----:B------:R-:W-:Y:S01]  /*0d60*/  FADD.FTZ R199, -R0, R199 ;  /* 0x000000c700c77221 */ /* 0x000fe20000010100 */
[----:B--2---:R-:W-:-:S05]  /*0d70*/  MOV R0, R218 ;  /* 0x000000da00007202 */ /* 0x004fca0000000f00 */
[----:B------:R-:W-:Y:S02]  /*0d80*/  HADD2.F32 R215, -RZ, R0.H0_H0 ;  /* 0x20000000ffd77230 */ /* 0x000fe40000004100 */
[----:B------:R-:W-:Y:S01]  /*0d90*/  FMUL.FTZ R0, R3, R196 ;  /* 0x000000c403007220 */ /* 0x000fe20000410000 */
[----:B------:R-:W-:-:S04]  /*0da0*/  FMUL.FTZ R196, R223, R213 ;  /* 0x000000d5dfc47220 */ /* 0x000fc80000410000 */
[----:B------:R-:W-:Y:S01]  /*0db0*/  FFMA.FTZ R228, R222, R215, R196 ;  /* 0x000000d7dee47223 */ /* 0x000fe200000100c4 */
[----:B------:R-:W-:Y:S01]  /*0dc0*/  SHF.R.U64 R196, R216, 0x10, R217 ;  /* 0x00000010d8c47819 */ /* 0x000fe200000012d9 */
[----:B------:R-:W-:Y:S01]  /*0dd0*/  FADD.FTZ R132, R132, R213 ;  /* 0x000000d584847221 */ /* 0x000fe20000010000 */
[----:B------:R-:W-:Y:S01]  /*0de0*/  FFMA.FTZ R108, R0, R213, R108 ;  /* 0x000000d5006c7223 */ /* 0x000fe2000001006c */
[----:B------:R-:W-:Y:S02]  /*0df0*/  SHF.R.U64 R213, R218, 0x10, R219 ;  /* 0x00000010dad57819 */ /* 0x000fe400000012db */
[----:B------:R-:W-:Y:S02]  /*0e00*/  HADD2.F32 R196, -RZ, R196.H0_H0 ;  /* 0x200000c4ffc47230 */ /* 0x000fe40000004100 */
[----:B------:R-:W-:Y:S01]  /*0e10*/  FMUL.FTZ R223, R3, R197 ;  /* 0x000000c503df7220 */ /* 0x000fe20000410000 */
[----:B------:R-:W-:Y:S02]  /*0e20*/  HADD2.F32 R213, -RZ, R213.H0_H0 ;  /* 0x200000d5ffd57230 */ /* 0x000fe40000004100 */
[----:B------:R-:W-:-:S02]  /*0e30*/  FMUL.FTZ R197, R221, R196 ;  /* 0x000000c4ddc57220 */ /* 0x000fc40000410000 */
        /* <DEDUP_REMOVED lines=13> */
[----:B------:R-:W-:Y:S01]  /*0f10*/  SHF.R.U32.HI R216, RZ, 0x10, R217 ;  /* 0x00000010ffd87819 */ /* 0x000fe200000116d9 */
[----:B------:R-:W-:Y:S01]  /*0f20*/  FMUL.FTZ R222, R3, R198 ;  /* 0x000000c603de7220 */ /* 0x000fe20000410000 */
[----:B------:R-:W-:Y:S02]  /*0f30*/  HADD2.F32 R196, -RZ, R215.H0_H0 ;  /* 0x200000d7ffc47230 */ /* 0x000fe40000004100 */
[----:B------:R-:W-:-:S03]  /*0f40*/  HADD2.F32 R197, -RZ, R197.H0_H0 ;  /* 0x200000c5ffc57230 */ /* 0x000fc60000004100 */
[-C--:B------:R-:W-:Y:S01]  /*0f50*/  FMUL.FTZ R198, R243, R196.reuse ;  /* 0x000000c4f3c67220 */ /* 0x080fe20000410000 */
[----:B------:R-:W-:Y:S01]  /*0f60*/  FADD.FTZ R134, R134, R196 ;  /* 0x000000c486867221 */ /* 0x000fe20000010000 */
[----:B------:R-:W-:Y:S01]  /*0f70*/  FFMA.FTZ R110, R222, R196, R110 ;  /* 0x000000c4de6e7223 */ /* 0x000fe2000001006e */
[----:B------:R-:W-:Y:S02]  /*0f80*/  HADD2.F32 R196, -RZ, R216.H0_H0 ;  /* 0x200000d8ffc47230 */ /* 0x000fe40000004100 */
[----:B------:R-:W-:Y:S01]  /*0f90*/  FADD.FTZ R82, R82, R197 ;  /* 0x000000c552527221 */ /* 0x000fe20000010000 */
[-C--:B------:R-:W-:Y:S02]  /*0fa0*/  FFMA.FTZ R54, R222, R197.reuse, R54 ;  /* 0x000000c5de367223 */ /* 0x080fe40000010036 */
[----:B------:R-:W-:Y:S01]  /*0fb0*/  FADD.FTZ R135, R135, R196 ;  /* 0x000000c487877221 */ /* 0x000fe20000010000 */
[----:B--2---:R-:W-:Y:S01]  /*0fc0*/  FFMA.FTZ R243, R221, R197, R198 ;  /* 0x000000c5ddf37223 */ /* 0x004fe200000100c6 */
[----:B------:R-:W-:-:S02]  /*0fd0*/  HADD2.F32 R197, -RZ, R213.H0_H0 ;  /* 0x200000d5ffc57230 */ /* 0x000fc40000004100 */
[----:B------:R-:W-:-:S03]  /*0fe0*/  FMUL.FTZ R221, R3, R199 ;  /* 0x000000c703dd7220 */ /* 0x000fc60000410000 */
        /* <DEDUP_REMOVED lines=14> */
.L_x_3253:
[----:B------:R-:W-:Y:S05]  /*10d0*/  BSYNC B0 ;  /* 0x0000000000007941 */ /* 0x000fea0003800000 */
.L_x_3252:
        /* <DEDUP_REMOVED lines=28> */
[----:B---3--:R-:W-:-:S04]  /*12a0*/  FADD.FTZ R10, -R9, R196 ;  /* 0x000000c4090a7221 */ /* 0x008fc80000010100 */
[----:B------:R-:W-:Y:S02]  /*12b0*/  HADD2.F32 R196, -RZ, R211.H0_H0 ;  /* 0x200000d3ffc47230 */ /* 0x000fe40000004100 */
[----:B------:R-:W2:Y:S01]  /*12c0*/  LDL R211, [R1+0x20] ;  /* 0x0000200001d37983 */ /* 0x000ea20000100800 */
[C---:B------:R-:W-:Y:S01]  /*12d0*/  FADD.FTZ R197, -R9.reuse, R197 ;  /* 0x000000c509c57221 */ /* 0x040fe20000010100 */
[C---:B------:R-:W-:Y:S01]  /*12e0*/  FADD.FTZ R198, -R9.reuse, R198 ;  /* 0x000000c609c67221 */ /* 0x040fe20000010100 */
[----:B------:R-:W-:Y:S01]  /*12f0*/  FADD.FTZ R199, -R9, R199 ;  /* 0x000000c709c77221 */ /* 0x000fe20000010100 */
[----:B----4-:R-:W-:-:S05]  /*1300*/  MOV R9, R216 ;  /* 0x000000d800097202 */ /* 0x010fca0000000f00 */
[----:B------:R-:W-:Y:S02]  /*1310*/  HADD2.F32 R9, -RZ, R9.H0_H0 ;  /* 0x20000009ff097230 */ /* 0x000fe40000004100 */
[----:B------:R-:W-:Y:S01]  /*1320*/  FMUL.FTZ R10, R3, R10 ;  /* 0x0000000a030a7220 */ /* 0x000fe20000410000 */
[----:B------:R-:W-:-:S03]  /*1330*/  FADD.FTZ R84, R84, R196 ;  /* 0x000000c454547221 */ /* 0x000fc60000010000 */
[----:B------:R-:W-:Y:S01]  /*1340*/  FFMA.FTZ R56, R10, R196, R56 ;  /* 0x000000c40a387223 */ /* 0x000fe20000010038 */
[----:B------:R-:W-:Y:S01]  /*1350*/  FADD.FTZ R136, R136, R9 ;  /* 0x0000000988887221 */ /* 0x000fe20000010000 */
[-C--:B------:R-:W-:Y:S01]  /*1360*/  FFMA.FTZ R112, R10, R9.reuse, R112 ;  /* 0x000000090a707223 */ /* 0x080fe20000010070 */
[----:B--2---:R-:W-:-:S04]  /*1370*/  FMUL.FTZ R211, R211, R9 ;  /* 0x00000009d3d37220 */ /* 0x004fc80000410000 */
[----:B------:R-:W-:Y:S01]  /*1380*/  FFMA.FTZ R0, R0, R196, R211 ;  /* 0x000000c400007223 */ /* 0x000fe200000100d3 */
[----:B------:R-:W-:Y:S02]  /*1390*/  SHF.R.U64 R196, R216, 0x10, R217 ;  /* 0x00000010d8c47819 */ /* 0x000fe400000012d9 */
[----:B------:R-:W-:-:S03]  /*13a0*/  SHF.R.U64 R9, R218, 0x10, R219 ;  /* 0x00000010da097819 */ /* 0x000fc600000012db */
[----:B------:R-:W-:Y:S01]  /*13b0*/  HADD2.F32 R196, -RZ, R196.H0_H0 ;  /* 0x200000c4ffc47230 */ /* 0x000fe20000004100 */
[----:B------:R0:W-:Y:S01]  /*13c0*/  STL [R1+0x4], R0 ;  /* 0x0000040001007387 */ /* 0x0001e20000100800 */
[----:B------:R-:W-:Y:S02]  /*13d0*/  HADD2.F32 R211, -RZ, R9.H0_H0 ;  /* 0x20000009ffd37230 */ /* 0x000fe40000004100 */
[----:B------:R-:W-:Y:S01]  /*13e0*/  FMUL.FTZ R9, R3, R197 ;  /* 0x000000c503097220 */ /* 0x000fe20000410000 */
[----:B------:R-:W-:Y:S01]  /*13f0*/  FMUL.FTZ R197, R252, R196 ;  /* 0x000000c4fcc57220 */ /* 0x000fe20000410000 */
[----:B------:R-:W2:Y:S02]  /*1400*/  LDL R218, [R1+0x28] ;  /* 0x0000280001da7983 */ /* 0x000ea40000100800 */
[-C--:B------:R-:W-:Y:S01]  /*1410*/  FFMA.FTZ R57, R9, R211.reuse, R57 ;  /* 0x000000d309397223 */ /* 0x080fe20000010039 */
[----:B------:R-:W-:Y:S01]  /*1420*/  FADD.FTZ R85, R85, R211 ;  /* 0x000000d355557221 */ /* 0x000fe20000010000 */
[----:B------:R-:W-:Y:S01]  /*1430*/  FFMA.FTZ R252, R212, R211, R197 ;  /* 0x000000d3d4fc7223 */ /* 0x000fe200000100c5 */
[----:B------:R-:W-:-:S02]  /*1440*/  MOV R211, R219 ;  /* 0x000000db00d37202 */ /* 0x000fc40000000f00 */
[----:B------:R-:W-:Y:S02]  /*1450*/  SHF.R.U32.HI R197, RZ, 0x10, R219 ;  /* 0x00000010ffc57819 */ /* 0x000fe400000116db */
[----:B------:R-:W3:Y:S01]  /*1460*/  LDL R219, [R1+0x2c] ;  /* 0x00002c0001db7983 */ /* 0x000ee20000100800 */
[----:B------:R-:W-:Y:S01]  /*1470*/  MOV R216, R217 ;  /* 0x000000d900d87202 */ /* 0x000fe20000000f00 */
[----:B------:R-:W-:Y:S01]  /*1480*/  FADD.FTZ R137, R137, R196 ;  /* 0x000000c489897221 */ /* 0x000fe20000010000 */
[----:B------:R-:W-:Y:S01]  /*1490*/  FFMA.FTZ R113, R9, R196, R113 ;  /* 0x000000c409717223 */ /* 0x000fe20000010071 */
[----:B------:R-:W-:Y:S02]  /*14a0*/  SHF.R.U32.HI R212, RZ, 0x10, R217 ;  /* 0x00000010ffd47819 */ /* 0x000fe400000116d9 */
[----:B------:R-:W-:Y:S02]  /*14b0*/  HADD2.F32 R196, -RZ, R216.H0_H0 ;  /* 0x200000d8ffc47230 */ /* 0x000fe40000004100 */
[----:B------:R-:W-:-:S02]  /*14c0*/  HADD2.F32 R216, -RZ, R211.H0_H0 ;  /* 0x200000d3ffd87230 */ /* 0x000fc40000004100 */
[----:B------:R-:W-:Y:S01]  /*14d0*/  FMUL.FTZ R211, R3, R198 ;  /* 0x000000c603d37220 */ /* 0x000fe20000410000 */
[----:B------:R-:W-:-:S03]  /*14e0*/  FADD.FTZ R138, R138, R196 ;  /* 0x000000c48a8a7221 */ /* 0x000fc60000010000 */
[----:B------:R-:W-:Y:S01]  /*14f0*/  FFMA.FTZ R114, R211, R196, R114 ;  /* 0x000000c4d3727223 */ /* 0x000fe20000010072 */
[----:B------:R-:W-:-:S05]  /*1500*/  HADD2.F32 R197, -RZ, R197.H0_H0 ;  /* 0x200000c5ffc57230 */ /* 0x000fca0000004100 */
[----:B------:R-:W-:Y:S01]  /*1510*/  FADD.FTZ R87, R87, R197 ;  /* 0x000000c557577221 */ /* 0x000fe20000010000 */
[----:B--2---:R-:W-:Y:S01]  /*1520*/  FMUL.FTZ R198, R218, R196 ;  /* 0x000000c4dac67220 */ /* 0x004fe20000410000 */
[----:B------:R-:W-:Y:S02]  /*1530*/  HADD2.F32 R196, -RZ, R212.H0_H0 ;  /* 0x200000d4ffc47230 */ /* 0x000fe40000004100 */
[----:B------:R-:W-:Y:S01]  /*1540*/  FMUL.FTZ R212, R3, R199 ;  /* 0x000000c703d47220 */ /* 0x000fe20000410000 */
        /* <DEDUP_REMOVED lines=18> */
.L_x_3255:
[----:B------:R-:W-:Y:S05]  /*1670*/  BSYNC B0 ;  /* 0x0000000000007941 */ /* 0x000fea0003800000 */
.L_x_3254:
        /* <DEDUP_REMOVED lines=28> */
[----:B--2---:R-:W-:-:S05]  /*1840*/  MOV R11, R216 ;  /* 0x000000d8000b7202 */ /* 0x004fca0000000f00 */
[----:B------:R-:W-:Y:S02]  /*1850*/  HADD2.F32 R218, -RZ, R11.H0_H0 ;  /* 0x2000000bffda7230 */ /* 0x000fe40000004100 */
[----:B------:R-:W-:Y:S01]  /*1860*/  FMUL.FTZ R11, R3, R196 ;  /* 0x000000c4030b7220 */ /* 0x000fe20000410000 */
[----:B---3--:R-:W-:-:S05]  /*1870*/  MOV R198, R12 ;  /* 0x0000000c00c67202 */ /* 0x008fca0000000f00 */
[----:B------:R-:W-:-:S05]  /*1880*/  HADD2.F32 R198, -RZ, R198.H0_H0 ;  /* 0x200000c6ffc67230 */ /* 0x000fca0000004100 */
[----:B------:R-:W-:-:S04]  /*1890*/  FMUL.FTZ R196, R224, R198 ;  /* 0x000000c6e0c47220 */ /* 0x000fc80000410000 */
[----:B------:R-:W-:Y:S01]  /*18a0*/  FFMA.FTZ R219, R219, R218, R196 ;  /* 0x000000dadbdb7223 */ /* 0x000fe200000100c4 */
[----:B------:R-:W-:Y:S02]  /*18b0*/  SHF.R.U64 R196, R12, 0x10, R13 ;  /* 0x000000100cc47819 */ /* 0x000fe4000000120d */
[----:B------:R-:W-:Y:S01]  /*18c0*/  SHF.R.U64 R12, R216, 0x10, R217 ;  /* 0x00000010d80c7819 */ /* 0x000fe200000012d9 */
[----:B------:R-:W-:Y:S02]  /*18d0*/  FADD.FTZ R140, R140, R198 ;  /* 0x000000c68c8c7221 */ /* 0x000fe40000010000 */
[----:B------:R-:W-:Y:S02]  /*18e0*/  HADD2.F32 R196, -RZ, R196.H0_H0 ;  /* 0x200000c4ffc47230 */ /* 0x000fe40000004100 */
[----:B------:R-:W-:Y:S01]  /*18f0*/  FFMA.FTZ R116, R11, R198, R116 ;  /* 0x000000c60b747223 */ /* 0x000fe20000010074 */
[----:B------:R-:W-:Y:S02]  /*1900*/  HADD2.F32 R198, -RZ, R12.H0_H0 ;  /* 0x2000000cffc67230 */ /* 0x000fe40000004100 */
[----:B------:R-:W-:Y:S01]  /*1910*/  FMUL.FTZ R12, R3, R197 ;  /* 0x000000c5030c7220 */ /* 0x000fe20000410000 */
[----:B------:R-:W-:-:S03]  /*1920*/  FMUL.FTZ R197, R225, R196 ;  /* 0x000000c4e1c57220 */ /* 0x000fc60000410000 */
        /* <DEDUP_REMOVED lines=10> */
[----:B------:R-:W-:-:S02]  /*19d0*/  HADD2.F32 R196, -RZ, R217.H0_H0 ;  /* 0x200000d9ffc47230 */ /* 0x000fc40000004100 */
[----:B------:R-:W-:-:S03]  /*19e0*/  HADD2.F32 R198, -RZ, R198.H0_H0 ;  /* 0x200000c6ffc67230 */ /* 0x000fc60000004100 */
[-C--:B------:R-:W-:Y:S01]  /*19f0*/  FMUL.FTZ R14, R226, R196.reuse ;  /* 0x000000c4e20e7220 */ /* 0x080fe20000410000 */
[----:B------:R-:W-:Y:S01]  /*1a00*/  FADD.FTZ R142, R142, R196 ;  /* 0x000000c48e8e7221 */ /* 0x000fe20000010000 */
[C---:B------:R-:W-:Y:S01]  /*1a10*/  FFMA.FTZ R118, R13.reuse, R196, R118 ;  /* 0x000000c40d767223 */ /* 0x040fe20000010076 */
[----:B------:R-:W-:Y:S01]  /*1a20*/  HADD2.F32 R196, -RZ, R216.H0_H0 ;  /* 0x200000d8ffc47230 */ /* 0x000fe20000004100 */
[----:B------:R1:W-:Y:S01]  /*1a30*/  STL [R1], R219 ;  /* 0x000000db01007387 */ /* 0x0003e20000100800 */
[----:B------:R-:W-:Y:S01]  /*1a40*/  FADD.FTZ R90, R90, R198 ;  /* 0x000000c65a5a7221 */ /* 0x000fe20000010000 */
[-C--:B------:R-:W-:Y:S01]  /*1a50*/  FFMA.FTZ R62, R13, R198.reuse, R62 ;  /* 0x000000c60d3e7223 */ /* 0x080fe2000001003e */
[----:B------:R-:W-:Y:S01]  /*1a60*/  FFMA.FTZ R239, R239, R198, R14 ;  /* 0x000000c6efef7223 */ /* 0x000fe2000001000e */
        /* <DEDUP_REMOVED lines=18> */
.L_x_3257:
[----:B------:R-:W-:Y:S05]  /*1b90*/  BSYNC B0 ;  /* 0x0000000000007941 */ /* 0x000fea0003800000 */
.L_x_3256:
        /* <DEDUP_REMOVED lines=24> */
[----:B--2---:R-:W-:-:S05]  /*1d20*/  MOV R15, R216 ;  /* 0x000000d8000f7202 */ /* 0x004fca0000000f00 */
[----:B------:R-:W-:Y:S02]  /*1d30*/  HADD2.F32 R218, -RZ, R15.H0_H0 ;  /* 0x2000000fffda7230 */ /* 0x000fe40000004100 */
[----:B------:R-:W-:Y:S01]  /*1d40*/  FMUL.FTZ R15, R3, R196 ;  /* 0x000000c4030f7220 */ /* 0x000fe20000410000 */
[----:B----4-:R-:W-:-:S05]  /*1d50*/  MOV R198, R16 ;  /* 0x0000001000c67202 */ /* 0x010fca0000000f00 */
        /* <DEDUP_REMOVED lines=26> */
[----:B------:R-:W-:Y:S02]  /*1f00*/  HADD2.F32 R196, -RZ, R216.H0_H0 ;  /* 0x200000d8ffc47230 */ /* 0x000fe40000004100 */
        /* <DEDUP_REMOVED lines=21> */
.L_x_3259:
[----:B------:R-:W-:Y:S05]  /*2060*/  BSYNC B0 ;  /* 0x0000000000007941 */ /* 0x000fea0003800000 */
.L_x_3258:
        /* <DEDUP_REMOVED lines=76> */
.L_x_3261:
[----:B------:R-:W-:Y:S05]  /*2530*/  BSYNC B0 ;  /* 0x0000000000007941 */ /* 0x000fea0003800000 */
.L_x_3260:
        /* <DEDUP_REMOVED lines=76> */
.L_x_3263:
[----:B------:R-:W-:Y:S05]  /*2a00*/  BSYNC B0 ;  /* 0x0000000000007941 */ /* 0x000fea0003800000 */
.L_x_3262:
        /* <DEDUP_REMOVED lines=22> */
[----:B------:R-:W-:Y:S02]  /*2b70*/  SHF.R.U64 R208, R208, 0x10, R209 ;  /* 0x00000010d0d07819 */ /* 0x000fe400000012d1 */
[----:B------:R-:W-:Y:S01]  /*2b80*/  MOV R210, R209 ;  /* 0x000000d100d27202 */ /* 0x000fe20000000f00 */
[C---:B----4-:R-:W-:Y:S01]  /*2b90*/  FADD.FTZ R196, -R207.reuse, R196 ;  /* 0x000000c4cfc47221 */ /* 0x050fe20000010100 */
[C---:B------:R-:W-:Y:S01]  /*2ba0*/  FADD.FTZ R197, -R207.reuse, R197 ;  /* 0x000000c5cfc57221 */ /* 0x040fe20000010100 */
[C---:B------:R-:W-:Y:S01]  /*2bb0*/  FADD.FTZ R198, -R207.reuse, R198 ;  /* 0x000000c6cfc67221 */ /* 0x040fe20000010100 */
[----:B------:R-:W-:Y:S01]  /*2bc0*/  FADD.FTZ R199, -R207, R199 ;  /* 0x000000c7cfc77221 */ /* 0x000fe20000010100 */
[----:B--2---:R-:W-:-:S02]  /*2bd0*/  MOV R207, R216 ;  /* 0x000000d800cf7202 */ /* 0x004fc40000000f00 */
[----:B------:R-:W-:-:S03]  /*2be0*/  SHF.R.U32.HI R214, RZ, 0x10, R209 ;  /* 0x00000010ffd67819 */ /* 0x000fc600000116d1 */
[----:B------:R-:W-:Y:S02]  /*2bf0*/  HADD2.F32 R209, -RZ, R207.H0_H0 ;  /* 0x200000cfffd17230 */ /* 0x000fe40000004100 */
[----:B------:R-:W-:Y:S01]  /*2c00*/  FMUL.FTZ R207, R3, R196 ;  /* 0x000000c403cf7220 */ /* 0x000fe20000410000 */
[----:B------:R-:W-:Y:S02]  /*2c10*/  HADD2.F32 R218, -RZ, R218.H0_H0 ;  /* 0x200000daffda7230 */ /* 0x000fe40000004100 */
[----:B------:R-:W-:-:S03]  /*2c20*/  FMUL.FTZ R196, R48, R209 ;  /* 0x000000d130c47220 */ /* 0x000fc60000410000 */
[----:B------:R-:W-:Y:S01]  /*2c30*/  FADD.FTZ R104, R104, R218 ;  /* 0x000000da68687221 */ /* 0x000fe20000010000 */
[CC--:B------:R-:W-:Y:S01]  /*2c40*/  FFMA.FTZ R76, R207.reuse, R218.reuse, R76 ;  /* 0x000000dacf4c7223 */ /* 0x0c0fe2000001004c */
[----:B------:R-:W-:Y:S01]  /*2c50*/  FFMA.FTZ R244, R44, R218, R196 ;  /* 0x000000da2cf47223 */ /* 0x000fe200000100c4 */
[----:B------:R-:W-:Y:S01]  /*2c60*/  SHF.R.U64 R218, R216, 0x10, R217 ;  /* 0x00000010d8da7819 */ /* 0x000fe200000012d9 */
[----:B------:R-:W-:Y:S01]  /*2c70*/  FADD.FTZ R156, R156, R209 ;  /* 0x000000d19c9c7221 */ /* 0x000fe20000010000 */
[----:B------:R-:W-:Y:S01]  /*2c80*/  FFMA.FTZ R128, R207, R209, R128 ;  /* 0x000000d1cf807223 */ /* 0x000fe20000010080 */
[----:B------:R-:W-:Y:S02]  /*2c90*/  MOV R196, R217 ;  /* 0x000000d900c47202 */ /* 0x000fe40000000f00 */
[----:B------:R-:W-:Y:S01]  /*2ca0*/  SHF.R.U32.HI R216, RZ, 0x10, R217 ;  /* 0x00000010ffd87819 */ /* 0x000fe200000116d9 */
[----:B------:R-:W-:Y:S02]  /*2cb0*/  HADD2.F32 R209, -RZ, R218.H0_H0 ;  /* 0x200000daffd17230 */ /* 0x000fe40000004100 */
[----:B------:R-:W-:-:S02]  /*2cc0*/  HADD2.F32 R217, -RZ, R208.H0_H0 ;  /* 0x200000d0ffd97230 */ /* 0x000fc40000004100 */
[----:B------:R-:W-:Y:S01]  /*2cd0*/  FMUL.FTZ R208, R3, R197 ;  /* 0x000000c503d07220 */ /* 0x000fe20000410000 */
[----:B------:R-:W-:Y:S02]  /*2ce0*/  HADD2.F32 R196, -RZ, R196.H0_H0 ;  /* 0x200000c4ffc47230 */ /* 0x000fe40000004100 */
[-C--:B------:R-:W-:Y:S01]  /*2cf0*/  FMUL.FTZ R197, R49, R209.reuse ;  /* 0x000000d131c57220 */ /* 0x080fe20000410000 */
[----:B------:R-:W-:Y:S01]  /*2d00*/  FADD.FTZ R157, R157, R209 ;  /* 0x000000d19d9d7221 */ /* 0x000fe20000010000 */
[----:B------:R-:W-:Y:S01]  /*2d10*/  FFMA.FTZ R129, R208, R209, R129 ;  /* 0x000000d1d0817223 */ /* 0x000fe20000010081 */
[----:B------:R-:W-:Y:S01]  /*2d20*/  FMUL.FTZ R209, R3, R198 ;  /* 0x000000c603d17220 */ /* 0x000fe20000410000 */
[----:B------:R-:W-:Y:S01]  /*2d30*/  FFMA.FTZ R231, R45, R217, R197 ;  /* 0x000000d92de77223 */ /* 0x000fe200000100c5 */
        /* <DEDUP_REMOVED lines=26> */
.L_x_3265:
[----:B------:R-:W-:Y:S05]  /*2ee0*/  BSYNC B0 ;  /* 0x0000000000007941 */ /* 0x000fea0003800000 */
.L_x_3264:
        /* <DEDUP_REMOVED lines=27> */
.L_x_3310:
        /* <DEDUP_REMOVED lines=66> */
[----:B------:R-:W1:Y:S01]  /*34c0*/  F2F.F16.F32 R198, R198 ;  /* 0x000000c600c67304 */ /* 0x000e620000200800 */
[----:B------:R-:W-:-:S07]  /*34d0*/  SEL R194, R214, R194, P5 ;  /* 0x000000c2d6c27207 */ /* 0x000fce0002800000 */
[----:B------:R-:W2:Y:S08]  /*34e0*/  F2F.F16.F32 R199, R199 ;  /* 0x000000c700c77304 */ /* 0x000eb00000200800 */
[----:B------:R-:W3:Y:S01]  /*34f0*/  F2F.F16.F32 R214, R214 ;  /* 0x000000d600d67304 */ /* 0x000ee20000200800 */
        /* <DEDUP_REMOVED lines=8> */
[----:B------:R-:W2:Y:S01]  /*3580*/  F2F.F16.F32 R213, R213 ;  /* 0x000000d500d57304 */ /* 0x000ea20000200800 */
        /* <DEDUP_REMOVED lines=16> */
.L_x_3269:
[----:B------:R-:W-:-:S07]  /*3690*/  IADD3 R2, R2, 0x100, RZ ;  /* 0x0000010002027810 */ /* 0x000fce0007ffe0ff */
.L_x_3268:
[----:B------:R-:W-:Y:S05]  /*36a0*/  BSYNC B0 ;  /* 0x0000000000007941 */ /* 0x000fea0003800000 */
.L_x_3267:
        /* <DEDUP_REMOVED lines=61> */
.L_x_3272:
[----:B------:R-:W-:-:S07]  /*3a80*/  IADD3 R2, R2, 0x100, RZ ;  /* 0x0000010002027810 */ /* 0x000fce0007ffe0ff */
.L_x_3271:
[----:B------:R-:W-:Y:S05]  /*3a90*/  BSYNC B0 ;  /* 0x0000000000007941 */ /* 0x000fea0003800000 */
.L_x_3270:
        /* <DEDUP_REMOVED lines=59> */
.L_x_3275:
[----:B------:R-:W-:-:S07]  /*3e50*/  IADD3 R2, R2, 0x100, RZ ;  /* 0x0000010002027810 */ /* 0x000fce0007ffe0ff */
.L_x_3274:
[----:B------:R-:W-:Y:S05]  /*3e60*/  BSYNC B0 ;  /* 0x0000000000007941 */ /* 0x000fea0003800000 */
.L_x_3273:
        /* <DEDUP_REMOVED lines=31> */
[----:B------:R-:W-:-:S05]  /*4060*/  SEL R192, R213, R192, P5 ;  /* 0x000000c0d5c07207 */ /* 0x000fca0002800000 */
[----:B------:R-:W2:Y:S01]  /*4070*/  F2F.F16.F32 R199, R199 ;  /* 0x000000c700c77304 */ /* 0x000ea20000200800 */
[----:B-1----:R-:W-:-:S07]  /*4080*/  @P6 PRMT R5, R198, 0x7610, R5 ;  /* 0x00007610c6056816 */ /* 0x002fce0000000005 */
[----:B------:R-:W1:Y:S01]  /*4090*/  F2F.F16.F32 R214, R214 ;  /* 0x000000d600d67304 */ /* 0x000e620000200800 */
[----:B--2---:R-:W-:-:S07]  /*40a0*/  @P6 PRMT R6, R199, 0x7610, R6 ;  /* 0x00007610c7066816 */ /* 0x004fce0000000006 */
[----:B------:R-:W2:Y:S01]  /*40b0*/  F2F.F16.F32 R213, R213 ;  /* 0x000000d500d57304 */ /* 0x000ea20000200800 */
        /* <DEDUP_REMOVED lines=21> */
.L_x_3278:
[----:B------:R-:W-:-:S07]  /*4210*/  IADD3 R2, R2, 0x100, RZ ;  /* 0x0000010002027810 */ /* 0x000fce0007ffe0ff */
.L_x_3277:
[----:B------:R-:W-:Y:S05]  /*4220*/  BSYNC B0 ;  /* 0x0000000000007941 */ /* 0x000fea0003800000 */
.L_x_3276:
        /* <DEDUP_REMOVED lines=58> */
.L_x_3281:
[----:B------:R-:W-:-:S07]  /*45d0*/  IADD3 R2, R2, 0x100, RZ ;  /* 0x0000010002027810 */ /* 0x000fce0007ffe0ff */
.L_x_3280:
[----:B------:R-:W-:Y:S05]  /*45e0*/  BSYNC B0 ;  /* 0x0000000000007941 */ /* 0x000fea0003800000 */
.L_x_3279:
        /* <DEDUP_REMOVED lines=58> */
.L_x_3284:
[----:B------:R-:W-:-:S07]  /*4990*/  IADD3 R2, R2, 0x100, RZ ;  /* 0x0000010002027810 */ /* 0x000fce0007ffe0ff */
.L_x_3283:
[----:B------:R-:W-:Y:S05]  /*49a0*/  BSYNC B0 ;  /* 0x0000000000007941 */ /* 0x000fea0003800000 */
.L_x_3282:
        /* <DEDUP_REMOVED lines=59> */
.L_x_3286:
[----:B------:R-:W-:Y:S05]  /*4d60*/  BSYNC B0 ;  /* 0x0000000000007941 */ /* 0x000fea0003800000 */
.L_x_3285:
[----:B------:R-:W-:Y:S02]  /*4d70*/  SEL R2, RZ, 0x1, P4 ;  /* 0x00000001ff027807 */ /* 0x000fe40002000000 */
[----:B------:R-:W-:-:S03]  /*4d80*/  IADD3 R4, R4, UR18, RZ ;  /* 0x0000001204047c10 */ /* 0x000fc6000fffe0ff */
[----:B------:R0:W-:Y:S01]  /*4d90*/  STL.S16 [R1+0xc], R2 ;  /* 0x00000c0201007387 */ /* 0x0001e20000100600 */
[----:B------:R-:W-:-:S13]  /*4da0*/  ISETP.GE.AND P4, PT, R4, UR19, PT ;  /* 0x0000001304007c0c */ /* 0x000fda000bf86270 */
[----:B0-----:R-:W-:Y:S05]  /*4db0*/  @!P4 BRA `(.L_x_3287) ;  /* 0xffffffbc0024c947 */ /* 0x001fea000383ffff */
.L_x_3251:
        /* <DEDUP_REMOVED lines=24> */
.L_x_3289:
[----:B------:R-:W-:Y:S05]  /*4f40*/  BSYNC B0 ;  /* 0x0000000000007941 */ /* 0x000fea0003800000 */
.L_x_3288:
        /* <DEDUP_REMOVED lines=17> */
.L_x_3291:
[----:B------:R-:W-:Y:S05]  /*5060*/  BSYNC B0 ;  /* 0x0000000000007941 */ /* 0x000fea0003800000 */
.L_x_3290:
        /* <DEDUP_REMOVED lines=15> */
.L_x_3293:
[----:B------:R-:W-:Y:S05]  /*5160*/  BSYNC B0 ;  /* 0x0000000000007941 */ /* 0x000fea0003800000 */
.L_x_3292:
        /* <DEDUP_REMOVED lines=15> */
.L_x_3295:
[----:B------:R-:W-:Y:S05]  /*5260*/  BSYNC B0 ;  /* 0x0000000000007941 */ /* 0x000fea0003800000 */
.L_x_3294:
        /* <DEDUP_REMOVED lines=15> */
.L_x_3297:
[----:B------:R-:W-:Y:S05]  /*5360*/  BSYNC B0 ;  /* 0x0000000000007941 */ /* 0x000fea0003800000 */
.L_x_3296:
        /* <DEDUP_REMOVED lines=15> */
.L_x_3299:
[----:B------:R-:W-:Y:S05]  /*5460*/  BSYNC B0 ;  /* 0x0000000000007941 */ /* 0x000fea0003800000 */
.L_x_3298:
        /* <DEDUP_REMOVED lines=16> */
.L_x_3266:
[----:B------:R-:W-:Y:S01]  /*5570*/  HFMA2.MMA R196, -RZ, RZ, 0, 9.5367431640625e-07 ;  /* 0x00000010ffc47435 */ /* 0x000fe200000001ff */
[----:B-----5:R-:W-:Y:S02]  /*5580*/  MOV R214, R213 ;  /* 0x000000d500d67202 */ /* 0x020fe40000000f00 */
[----:B------:R-:W-:Y:S02]  /*5590*/  MOV R197, 0x1f ;  /* 0x0000001f00c57802 */ /* 0x000fe40000000f00 */
[----:B------:R-:W-:-:S07]  /*55a0*/  MOV R199, 0xffffffff ;  /* 0xffffffff00c77802 */ /* 0x000fce0000000f00 */
[----:B0-----:R-:W-:Y:S05]  /*55b0*/  WARPSYNC.COLLECTIVE R199, `(.L_x_3300) ;  /* 0x00000000c7087348 */ /* 0x001fea0003c00000 */
[----:B------:R1:W2:Y:S02]  /*55c0*/  SHFL.DOWN P6, R217, R214, R196, R197 ;  /* 0x080000c4d6d97389 */ /* 0x0002a400000c00c5 */
[----:B012---:R-:W-:Y:S01]  /*55d0*/  ENDCOLLECTIVE ;  /* 0x000000000000791b */ /* 0x007fe20003800000 */
.L_x_3300:
[----:B------:R-:W-:Y:S02]  /*55e0*/  MOV R214, R215 ;  /* 0x000000d700d67202 */ /* 0x000fe40000000f00 */
[----:B------:R-:W-:-:S05]  /*55f0*/  MOV R196, R217 ;  /* 0x000000d900c47202 */ /* 0x000fca0000000f00 */
[----:B------:R-:W-:Y:S01]  /*5600*/  FADD.FTZ R213, R196, R213 ;  /* 0x000000d5c4d57221 */ /* 0x000fe20000010000 */
[----:B------:R-:W-:-:S11]  /*5610*/  HFMA2.MMA R196, -RZ, RZ, 0, 9.5367431640625e-07 ;  /* 0x00000010ffc47435 */ /* 0x000fd600000001ff */
[----:B------:R-:W-:Y:S05]  /*5620*/  WARPSYNC.COLLECTIVE R199, `(.L_x_3301) ;  /* 0x00000000c7087348 */ /* 0x000fea0003c00000 */
[----:B------:R0:W1:Y:S02]  /*5630*/  SHFL.DOWN P6, R217, R214, R196, R197 ;  /* 0x080000c4d6d97389 */ /* 0x00006400000c00c5 */
[----:B01----:R-:W-:Y:S01]  /*5640*/  ENDCOLLECTIVE ;  /* 0x000000000000791b */ /* 0x003fe20003800000 */
.L_x_3301:
[----:B------:R-:W-:Y:S02]  /*5650*/  MOV R214, R213 ;  /* 0x000000d500d67202 */ /* 0x000fe40000000f00 */
[----:B------:R-:W-:-:S05]  /*5660*/  MOV R196, R217 ;  /* 0x000000d900c47202 */ /* 0x000fca0000000f00 */
[----:B------:R-:W-:Y:S01]  /*5670*/  FADD.FTZ R215, R196, R215 ;  /* 0x000000d7c4d77221 */ /* 0x000fe20000010000 */
[----:B------:R-:W-:-:S11]  /*5680*/  HFMA2.MMA R196, -RZ, RZ, 0, 4.76837158203125e-07 ;  /* 0x00000008ffc47435 */ /* 0x000fd600000001ff */
[----:B------:R-:W-:Y:S05]  /*5690*/  WARPSYNC.COLLECTIVE R199, `(.L_x_3302) ;  /* 0x00000000c7087348 */ /* 0x000fea0003c00000 */
[----:B------:R0:W1:Y:S02]  /*56a0*/  SHFL.DOWN P6, R217, R214, R196, R197 ;  /* 0x080000c4d6d97389 */ /* 0x00006400000c00c5 */
[----:B01----:R-:W-:Y:S01]  /*56b0*/  ENDCOLLECTIVE ;  /* 0x000000000000791b */ /* 0x003fe20003800000 */
.L_x_3302:
[----:B------:R-:W-:Y:S02]  /*56c0*/  MOV R214, R215 ;  /* 0x000000d700d67202 */ /* 0x000fe40000000f00 */
[----:B------:R-:W-:-:S05]  /*56d0*/  MOV R196, R217 ;  /* 0x000000d900c47202 */ /* 0x000fca0000000f00 */
[----:B------:R-:W-:Y:S01]  /*56e0*/  FADD.FTZ R213, R213, R196 ;  /* 0x000000c4d5d57221 */ /* 0x000fe20000010000 */
[----:B------:R-:W-:-:S11]  /*56f0*/  HFMA2.MMA R196, -RZ, RZ, 0, 4.76837158203125e-07 ;  /* 0x00000008ffc47435 */ /* 0x000fd600000001ff */
[----:B------:R-:W-:Y:S05]  /*5700*/  WARPSYNC.COLLECTIVE R199, `(.L_x_3303) ;  /* 0x00000000c7087348 */ /* 0x000fea0003c00000 */
[----:B------:R0:W1:Y:S02]  /*5710*/  SHFL.DOWN P6, R217, R214, R196, R197 ;  /* 0x080000c4d6d97389 */ /* 0x00006400000c00c5 */
[----:B01----:R-:W-:Y:S01]  /*5720*/  ENDCOLLECTIVE ;  /* 0x000000000000791b */ /* 0x003fe20003800000 */
.L_x_3303:
[----:B------:R-:W-:Y:S02]  /*5730*/  MOV R214, R213 ;  /* 0x000000d500d67202 */ /* 0x000fe40000000f00 */
[----:B------:R-:W-:-:S05]  /*5740*/  MOV R196, R217 ;  /* 0x000000d900c47202 */ /* 0x000fca0000000f00 */
[----:B------:R-:W-:Y:S01]  /*5750*/  FADD.FTZ R215, R215, R196 ;  /* 0x000000c4d7d77221 */ /* 0x000fe20000010000 */
[----:B------:R-:W-:-:S11]  /*5760*/  HFMA2.MMA R196, -RZ, RZ, 0, 2.384185791015625e-07 ;  /* 0x00000004ffc47435 */ /* 0x000fd600000001ff */
[----:B------:R-:W-:Y:S05]  /*5770*/  WARPSYNC.COLLECTIVE R199, `(.L_x_3304) ;  /* 0x00000000c7087348 */ /* 0x000fea0003c00000 */
[----:B------:R0:W1:Y:S02]  /*5780*/  SHFL.DOWN P6, R217, R214, R196, R197 ;  /* 0x080000c4d6d97389 */ /* 0x00006400000c00c5 */
[----:B01----:R-:W-:Y:S01]  /*5790*/  ENDCOLLECTIVE ;  /* 0x000000000000791b */ /* 0x003fe20003800000 */
.L_x_3304:
[----:B------:R-:W-:Y:S02]  /*57a0*/  MOV R214, R215 ;  /* 0x000000d700d67202 */ /* 0x000fe40000000f00 */
[----:B------:R-:W-:-:S05]  /*57b0*/  MOV R196, R217 ;  /* 0x000000d900c47202 */ /* 0x000fca0000000f00 */
[----:B------:R-:W-:Y:S01]  /*57c0*/  FADD.FTZ R213, R213, R196 ;  /* 0x000000c4d5d57221 */ /* 0x000fe20000010000 */
[----:B------:R-:W-:-:S11]  /*57d0*/  HFMA2.MMA R196, -RZ, RZ, 0, 2.384185791015625e-07 ;  /* 0x00000004ffc47435 */ /* 0x000fd600000001ff */
[----:B------:R-:W-:Y:S05]  /*57e0*/  WARPSYNC.COLLECTIVE R199, `(.L_x_3305) ;  /* 0x00000000c7087348 */ /* 0x000fea0003c00000 */
[----:B------:R0:W1:Y:S02]  /*57f0*/  SHFL.DOWN P6, R217, R214, R196, R197 ;  /* 0x080000c4d6d97389 */ /* 0x00006400000c00c5 */
[----:B01----:R-:W-:Y:S01]  /*5800*/  ENDCOLLECTIVE ;  /* 0x000000000000791b */ /* 0x003fe20003800000 */
.L_x_3305:
[----:B------:R-:W-:Y:S02]  /*5810*/  MOV R214, R213 ;  /* 0x000000d500d67202 */ /* 0x000fe40000000f00 */
[----:B------:R-:W-:-:S05]  /*5820*/  MOV R196, R217 ;  /* 0x000000d900c47202 */ /* 0x000fca0000000f00 */
[----:B------:R-:W-:Y:S01]  /*5830*/  FADD.FTZ R216, R215, R196 ;  /* 0x000000c4d7d87221 */ /* 0x000fe20000010000 */
[----:B------:R-:W-:-:S11]  /*5840*/  HFMA2.MMA R196, -RZ, RZ, 0, 1.1920928955078125e-07 ;  /* 0x00000002ffc47435 */ /* 0x000fd600000001ff */
[----:B------:R-:W-:Y:S05]  /*5850*/  WARPSYNC.COLLECTIVE R199, `(.L_x_3306) ;  /* 0x00000000c7087348 */ /* 0x000fea0003c00000 */
[----:B------:R0:W1:Y:S02]  /*5860*/  SHFL.DOWN P6, R217, R214, R196, R197 ;  /* 0x080000c4d6d97389 */ /* 0x00006400000c00c5 */
[----:B01----:R-:W-:Y:S01]  /*5870*/  ENDCOLLECTIVE ;  /* 0x000000000000791b */ /* 0x003fe20003800000 */
.L_x_3306:
[----:B------:R-:W-:Y:S02]  /*5880*/  MOV R214, R216 ;  /* 0x000000d800d67202 */ /* 0x000fe40000000f00 */
[----:B------:R-:W-:-:S05]  /*5890*/  MOV R196, R217 ;  /* 0x000000d900c47202 */ /* 0x000fca0000000f00 */
[----:B------:R-:W-:Y:S01]  /*58a0*/  FADD.FTZ R215, R213, R196 ;  /* 0x000000c4d5d77221 */ /* 0x000fe20000010000 */
[----:B------:R-:W-:-:S11]  /*58b0*/  HFMA2.MMA R196, -RZ, RZ, 0, 1.1920928955078125e-07 ;  /* 0x00000002ffc47435 */ /* 0x000fd600000001ff */
[----:B------:R-:W-:Y:S05]  /*58c0*/  WARPSYNC.COLLECTIVE R199, `(.L_x_3307) ;  /* 0x00000000c7087348 */ /* 0x000fea0003c00000 */
[----:B------:R0:W1:Y:S02]  /*58d0*/  SHFL.DOWN P6, R217, R214, R196, R197 ;  /* 0x080000c4d6d97389 */ /* 0x00006400000c00c5 */
[----:B01----:R-:W-:Y:S01]  /*58e0*/  ENDCOLLECTIVE ;  /* 0x000000000000791b */ /* 0x003fe20003800000 */
.L_x_3307:
[----:B------:R-:W-:Y:S02]  /*58f0*/  MOV R214, R215 ;  /* 0x000000d700d67202 */ /* 0x000fe40000000f00 */
[----:B------:R-:W-:-:S05]  /*5900*/  MOV R196, R217 ;  /* 0x000000d900c47202 */ /* 0x000fca0000000f00 */
[----:B------:R-:W-:Y:S01]  /*5910*/  FADD.FTZ R213, R216, R196 ;  /* 0x000000c4d8d57221 */ /* 0x000fe20000010000 */
[----:B------:R-:W-:-:S11]  /*5920*/  HFMA2.MMA R196, -RZ, RZ, 0, 5.9604644775390625e-08 ;  /* 0x00000001ffc47435 */ /* 0x000fd600000001ff */
[----:B------:R-:W-:Y:S05]  /*5930*/  WARPSYNC.COLLECTIVE R199, `(.L_x_3308) ;  /* 0x00000000c7087348 */ /* 0x000fea0003c00000 */
[----:B------:R0:W1:Y:S02]  /*5940*/  SHFL.DOWN P6, R217, R214, R196, R197 ;  /* 0x080000c4d6d97389 */ /* 0x00006400000c00c5 */
[----:B01----:R-:W-:Y:S01]  /*5950*/  ENDCOLLECTIVE ;  /* 0x000000000000791b */ /* 0x003fe20003800000 */
.L_x_3308:
[----:B------:R-:W-:Y:S02]  /*5960*/  MOV R214, R213 ;  /* 0x000000d500d67202 */ /* 0x000fe40000000f00 */
[----:B------:R-:W-:-:S07]  /*5970*/  MOV R216, R217 ;  /* 0x000000d900d87202 */ /* 0x000fce0000000f00 */
[----:B------:R-:W-:Y:S05]  /*5980*/  WARPSYNC.COLLECTIVE R199, `(.L_x_3309) ;  /* 0x00000000c7087348 */ /* 0x000fea0003c00000 */
[----:B------:R0:W1:Y:S02]  /*5990*/  SHFL.DOWN P6, R217, R214, R196, R197 ;  /* 0x080000c4d6d97389 */ /* 0x00006400000c00c5 */
[----:B01----:R-:W-:Y:S01]  /*59a0*/  ENDCOLLECTIVE ;  /* 0x000000000000791b */ /* 0x003fe20003800000 */
.L_x_3309:
[----:B------:R-:W-:Y:S01]  /*59b0*/  MOV R197, R217 ;  /* 0x000000d900c57202 */ /* 0x000fe20000000f00 */
[----:B------:R-:W-:Y:S06]  /*59c0*/  BRA `(.L_x_3310) ;  /* 0xffffffd400b47947 */ /* 0x000fec000383ffff */
.L_x_3311:
        /* <DEDUP_REMOVED lines=11> */
.L_x_4576:


//--------------------- .text._ZN10layer_norm31ln_parallel_residual_bwd_kernelINS_13Kernel_traitsIf6__halffS2_fjLj7168ELj1ELj1ELj8ELj8ENS_18Kernel_traits_baseILj7168EfS2_fS2_fjLj256EEEEELb0ELb0ELb1EEEvNS_9BwdParamsE --------------------------
	.section	.text._ZN10layer_norm31ln_parallel_residual_bwd_kernelINS_13Kernel_traitsIf6__halffS2_fjLj7168ELj1ELj1ELj8ELj8ENS_18Kernel_traits_baseILj7168EfS2_fS2_fjLj256EEEEELb0ELb0ELb1EEEvNS_9BwdParamsE,"ax",@progbits
	.align	128
        .global         _ZN10layer_norm31ln_parallel_residual_bwd_kernelINS_13Kernel_traitsIf6__halffS2_fjLj7168ELj1ELj1ELj8ELj8ENS_18Kernel_traits_baseILj7168EfS2_fS2_fjLj256EEEEELb0ELb0ELb1EEEvNS_9BwdParamsE
        .type           _ZN10layer_norm31ln_parallel_residual_bwd_kernelINS_13Kernel_traitsIf6__halffS2_fjLj7168ELj1ELj1ELj8ELj8ENS_18Kernel_traits_baseILj7168EfS2_fS2_fjLj256EEEEELb0ELb0ELb1EEEvNS_9BwdParamsE,@function
        .size           _ZN10layer_norm31ln_parallel_residual_bwd_kernelINS_13Kernel_traitsIf6__halffS2_fjLj7168ELj1ELj1ELj8ELj8ENS_18Kernel_traits_baseILj7168EfS2_fS2_fjLj256EEEEELb0ELb0ELb1EEEvNS_9BwdParamsE,(.L_x_4577 - _ZN10layer_norm31ln_parallel_residual_bwd_kernelINS_13Kernel_traitsIf6__halffS2_fjLj7168ELj1ELj1ELj8ELj8ENS_18Kernel_traits_baseILj7168EfS2_fS2_fjLj256EEEEELb0ELb0ELb1EEEvNS_9BwdParamsE)
        .other          _ZN10layer_norm31ln_parallel_residual_bwd_kernelINS_13Kernel_traitsIf6__halffS2_fjLj7168ELj1ELj1ELj8ELj8ENS_18Kernel_traits_baseILj7168EfS2_fS2_fjLj256EEEEELb0ELb0ELb1EEEvNS_9BwdParamsE,@"STO_CUDA_ENTRY STV_DEFAULT"
_ZN10layer_norm31ln_parallel_residual_bwd_kernelINS_13Kernel_traitsIf6__halffS2_fjLj7168ELj1ELj1ELj8ELj8ENS_18Kernel_traits_baseILj7168EfS2_fS2_fjLj256EEEEELb0ELb0ELb1EEEvNS_9BwdParamsE:
.text._ZN10layer_norm31ln_parallel_residual_bwd_kernelINS_13Kernel_traitsIf6__halffS2_fjLj7168ELj1ELj1ELj8ELj8ENS_18Kernel_traits_baseILj7168EfS2_fS2_fjLj256EEEEELb0ELb0ELb1EEEvNS_9BwdParamsE:
        /* <DEDUP_REMOVED lines=75> */
.L_x_3312:
        /* <DEDUP_REMOVED lines=68> */
[----:B------:R-:W-:-:S02]  /*08f0*/  MOV R252, RZ ;  /* 0x000000ff00fc7202 */ /* 0x000fc40000000f00 */
        /* <DEDUP_REMOVED lines=31> */
.L_x_3323:
        /* <DEDUP_REMOVED lines=18> */
[----:B------:R-:W3:Y:S02]  /*0c10*/  @P0 LDC.64 R102, c[0x0][0x2c8] ;  /* 0x0000b200ff660b82 */ /* 0x000ee40000000a00 */
[C---:B----4-:R-:W-:Y:S01]  /*0c20*/  IMAD.WIDE.U32 R98, R167.reuse, 0x8, R204 ;  /* 0x00000008a7627825 */ /* 0x050fe200078e00cc */
[----:B------:R-:W-:Y:S01]  /*0c30*/  LEA.HI.X R145, R167, UR15, RZ, 0x4, P1 ;  /* 0x0000000fa7917c11 */ /* 0x000fe200088f24ff */
[----:B------:R-:W4:Y:S02]  /*0c40*/  LDG.E.64 R96, desc[UR6][R96.64] ;  /* 0x0000000660607981 */ /* 0x000f24000c1e1b00 */
[----:B------:R-:W-:Y:S02]  /*0c50*/  IMAD.WIDE R164, R157, 0x4, R164 ;  /* 0x000000049da47825 */ /* 0x000fe400078e02a4 */
[----:B0-----:R-:W0:Y:S01]  /*0c60*/  @P0 LDC.64 R2, c[0x0][0x2c8] ;  /* 0x0000b200ff020b82 */ /* 0x001e220000000a00 */
[----:B------:R-:W2:Y:S01]  /*0c70*/  LDG.E.64 R98, desc[UR6][R98.64] ;  /* 0x0000000662627981 */ /* 0x000ea2000c1e1b00 */
[----:B------:R-:W-:-:S03]  /*0c80*/  IADD3 R166, R167, 0x100, RZ ;  /* 0x00000100a7a67810 */ /* 0x000fc60007ffe0ff */
[----:B------:R-:W4:Y:S03]  /*0c90*/  LDG.E.128 R144, desc[UR6][R144.64] ;  /* 0x0000000690907981 */ /* 0x000f26000c1e1d00 */
[----:B------:R-:W3:Y:S01]  /*0ca0*/  @P0 LDC.64 R100, c[0x0][0x2c8] ;  /* 0x0000b200ff640b82 */ /* 0x000ee20000000a00 */
[----:B------:R1:W4:Y:S01]  /*0cb0*/  LDG.E R164, desc[UR6][R164.64] ;  /* 0x00000006a4a47981 */ /* 0x000322000c1e1900 */
[----:B------:R-:W-:-:S06]  /*0cc0*/  IMAD.WIDE.U32 R188, R166, 0x8, R204 ;  /* 0x00000008a6bc7825 */ /* 0x000fcc00078e00cc */
[----:B------:R-:W4:Y:S01]  /*0cd0*/  LDG.E.64 R188, desc[UR6][R188.64] ;  /* 0x00000006bcbc7981 */ /* 0x000f22000c1e1b00 */
[C---:B------:R-:W-:Y:S01]  /*0ce0*/  LEA R36, P1, R166.reuse, UR14, 0x4 ;  /* 0x0000000ea6247c11 */ /* 0x040fe2000f8220ff */
[----:B------:R-:W0:Y:S01]  /*0cf0*/  @P0 LDC.64 R184, c[0x0][0x2c8] ;  /* 0x0000b200ffb80b82 */ /* 0x000e220000000a00 */
[----:B-1----:R-:W-:Y:S02]  /*0d00*/  IADD3 R165, R167, 0x200, RZ ;  /* 0x00000200a7a57810 */ /* 0x002fe40007ffe0ff */
[C---:B------:R-:W-:Y:S02]  /*0d10*/  LEA.HI.X R37, R166.reuse, UR15, RZ, 0x4, P1 ;  /* 0x0000000fa6257c11 */ /* 0x040fe400088f24ff */
[----:B------:R-:W-:Y:S02]  /*0d20*/  LEA R112, P1, R165, UR14, 0x4 ;  /* 0x0000000ea5707c11 */ /* 0x000fe4000f8220ff */
[----:B------:R-:W-:Y:S01]  /*0d30*/  IADD3 R163, R167, 0x300, RZ ;  /* 0x00000300a7a37810 */ /* 0x000fe20007ffe0ff */
[----:B------:R-:W1:Y:S01]  /*0d40*/  @P0 LDC.64 R170, c[0x0][0x2c8] ;  /* 0x0000b200ffaa0b82 */ /* 0x000e620000000a00 */
[----:B------:R-:W-:Y:S01]  /*0d50*/  LEA.HI.X R113, R165, UR15, RZ, 0x4, P1 ;  /* 0x0000000fa5717c11 */ /* 0x000fe200088f24ff */
[----:B------:R-:W-:Y:S01]  /*0d60*/  IMAD.WIDE.U32 R190, R166, 0x8, R206 ;  /* 0x00000008a6be7825 */ /* 0x000fe200078e00ce */
[C---:B------:R-:W-:Y:S01]  /*0d70*/  LEA R108, P1, R163.reuse, UR14, 0x4 ;  /* 0x0000000ea36c7c11 */ /* 0x040fe2000f8220ff */
[----:B------:R-:W4:Y:S03]  /*0d80*/  LDG.E.128 R36, desc[UR6][R36.64] ;  /* 0x0000000624247981 */ /* 0x000f26000c1e1d00 */
[----:B------:R-:W-:Y:S01]  /*0d90*/  LEA.HI.X R109, R163, UR15, RZ, 0x4, P1 ;  /* 0x0000000fa36d7c11 */ /* 0x000fe200088f24ff */
[----:B------:R-:W4:Y:S01]  /*0da0*/  LDG.E.64 R190, desc[UR6][R190.64] ;  /* 0x00000006bebe7981 */ /* 0x000f22000c1e1b00 */
[----:B------:R-:W-:-:S02]  /*0db0*/  @P0 LEA R168, P1, R167, R168, 0x4 ;  /* 0x000000a8a7a80211 */ /* 0x000fc400078220ff */
[----:B---3--:R-:W-:Y:S02]  /*0dc0*/  @P0 LEA R100, P2, R165, R100, 0x4 ;  /* 0x00000064a5640211 */ /* 0x008fe400078420ff */
[----:B------:R-:W-:Y:S01]  /*0dd0*/  IADD3 R162, R167, 0x400, RZ ;  /* 0x00000400a7a27810 */ /* 0x000fe20007ffe0ff */
[----:B------:R-:W-:Y:S01]  /*0de0*/  IMAD.WIDE.U32 R172, R165, 0x8, R204 ;  /* 0x00000008a5ac7825 */ /* 0x000fe200078e00cc */
[----:B------:R-:W-:Y:S01]  /*0df0*/  @P0 LEA.HI.X R169, R167, R169, RZ, 0x4, P1 ;  /* 0x000000a9a7a90211 */ /* 0x000fe200008f24ff */
[----:B------:R-:W3:Y:S04]  /*0e00*/  LDG.E.128 R112, desc[UR6][R112.64] ;  /* 0x0000000670707981 */ /* 0x000ee8000c1e1d00 */
[----:B-----5:R0:W5:Y:S01]  /*0e10*/  @P0 LDG.E.128 R116, desc[UR6][R168.64] ;  /* 0x00000006a8740981 */ /* 0x020162000c1e1d00 */
[----:B------:R-:W-:-:S02]  /*0e20*/  @P0 LEA R102, P1, R166, R102, 0x4 ;  /* 0x00000066a6660211 */ /* 0x000fc400078220ff */
[C---:B------:R-:W-:Y:S01]  /*0e30*/  @P0 LEA.HI.X R101, R165.reuse, R101, RZ, 0x4, P2 ;  /* 0x00000065a5650211 */ /* 0x040fe200010f24ff */
[----:B------:R-:W-:Y:S01]  /*0e40*/  IMAD.WIDE.U32 R174, R165, 0x8, R206 ;  /* 0x00000008a5ae7825 */ /* 0x000fe200078e00ce */
[----:B------:R-:W3:Y:S03]  /*0e50*/  LDG.E.64 R172, desc[UR6][R172.64] ;  /* 0x00000006acac7981 */ /* 0x000ee6000c1e1b00 */
[C---:B------:R-:W-:Y:S01]  /*0e60*/  IMAD.WIDE.U32 R176, R163.reuse, 0x8, R204 ;  /* 0x00000008a3b07825 */ /* 0x040fe200078e00cc */
[----:B------:R-:W3:Y:S01]  /*0e70*/  LDG.E.128 R108, desc[UR6][R108.64] ;  /* 0x000000066c6c7981 */ /* 0x000ee2000c1e1d00 */
[----:B0-----:R-:W0:Y:S01]  /*0e80*/  @P0 LDC.64 R168, c[0x0][0x2c8] ;  /* 0x0000b200ffa80b82 */ /* 0x001e220000000a00 */
[----:B------:R-:W-:Y:S02]  /*0e90*/  @P0 LEA.HI.X R103, R166, R103, RZ, 0x4, P1 ;  /* 0x00000067a6670211 */ /* 0x000fe400008f24ff */
[C---:B------:R-:W-:Y:S01]  /*0ea0*/  @P0 LEA R2, P1, R163.reuse, R2, 0x4 ;  /* 0x00000002a3020211 */ /* 0x040fe200078220ff */
[----:B------:R1:W5:Y:S03]  /*0eb0*/  @P0 LDG.E.128 R124, desc[UR6][R100.64] ;  /* 0x00000006647c0981 */ /* 0x000366000c1e1d00 */
[----:B------:R-:W-:Y:S01]  /*0ec0*/  @P0 LEA.HI.X R3, R163, R3, RZ, 0x4, P1 ;  /* 0x00000003a3030211 */ /* 0x000fe200008f24ff */
[----:B------:R-:W3:Y:S01]  /*0ed0*/  LDG.E.64 R174, desc[UR6][R174.64] ;  /* 0x00000006aeae7981 */ /* 0x000ee2000c1e1b00 */
[----:B------:R-:W-:-:S03]  /*0ee0*/  @P0 LEA R184, P1, R162, R184, 0x4 ;  /* 0x000000b8a2b80211 */ /* 0x000fc600078220ff */
[----:B------:R2:W5:Y:S01]  /*0ef0*/  @P0 LDG.E.128 R128, desc[UR6][R2.64] ;  /* 0x0000000602800981 */ /* 0x000562000c1e1d00 */
[C---:B------:R-:W-:Y:S02]  /*0f00*/  @P0 LEA.HI.X R185, R162.reuse, R185, RZ, 0x4, P1 ;  /* 0x000000b9a2b90211 */ /* 0x040fe400008f24ff */
[C---:B-1----:R-:W-:Y:S01]  /*0f10*/  LEA R100, P2, R162.reuse, UR14, 0x4 ;  /* 0x0000000ea2647c11 */ /* 0x042fe2000f8420ff */
[----:B------:R-:W-:Y:S01]  /*0f20*/  IMAD.WIDE.U32 R180, R162, 0x8, R204 ;  /* 0x00000008a2b47825 */ /* 0x000fe200078e00cc */
[----:B------:R-:W3:Y:S01]  /*0f30*/  LDG.E.64 R176, desc[UR6][R176.64] ;  /* 0x00000006b0b07981 */ /* 0x000ee2000c1e1b00 */
[----:B--2---:R-:W-:-:S03]  /*0f40*/  MOV R0, R98 ;  /* 0x0000006200007202 */ /* 0x004fc60000000f00 */
[----:B------:R1:W5:Y:S01]  /*0f50*/  @P0 LDG.E.128 R132, desc[UR6][R184.64] ;  /* 0x00000006b8840981 */ /* 0x000362000c1e1d00 */
[----:B------:R-:W-:Y:S02]  /*0f60*/  IADD3 R3, R167, 0x500, RZ ;  /* 0x00000500a7037810 */ /* 0x000fe40007ffe0ff */
[----:B------:R-:W-:Y:S02]  /*0f70*/  LEA.HI.X R101, R162, UR15, RZ, 0x4, P2 ;  /* 0x0000000fa2657c11 */ /* 0x000fe400090f24ff */
[----:B------:R-:W-:Y:S02]  /*0f80*/  MOV R192, R99 ;  /* 0x0000006300c07202 */ /* 0x000fe40000000f00 */
[----:B------:R-:W-:Y:S02]  /*0f90*/  SHF.R.U32.HI R193, RZ, 0x10, R99 ;  /* 0x00000010ffc17819 */ /* 0x000fe40000011663 */
[----:B----4-:R-:W-:Y:S02]  /*0fa0*/  SHF.R.U64 R197, R188, 0x10, R189 ;  /* 0x00000010bcc57819 */ /* 0x010fe400000012bd */
[----:B------:R-:W-:-:S02]  /*0fb0*/  MOV R199, R189 ;  /* 0x000000bd00c77202 */ /* 0x000fc40000000f00 */
[----:B------:R-:W-:Y:S02]  /*0fc0*/  SHF.R.U32.HI R201, RZ, 0x10, R189 ;  /* 0x00000010ffc97819 */ /* 0x000fe400000116bd */
[----:B------:R-:W-:Y:S02]  /*0fd0*/  SHF.R.U32.HI R194, RZ, 0x10, R97 ;  /* 0x00000010ffc27819 */ /* 0x000fe40000011661 */
[--C-:B------:R-:W-:Y:S02]  /*0fe0*/  SHF.R.U64 R198, R190, 0x10, R191.reuse ;  /* 0x00000010bec67819 */ /* 0x100fe400000012bf */
[----:B------:R-:W-:Y:S02]  /*0ff0*/  MOV R200, R191 ;  /* 0x000000bf00c87202 */ /* 0x000fe40000000f00 */
[----:B------:R-:W-:Y:S01]  /*1000*/  SHF.R.U32.HI R202, RZ, 0x10, R191 ;  /* 0x00000010ffca7819 */ /* 0x000fe200000116bf */
[----:B------:R-:W-:Y:S01]  /*1010*/  IMAD.WIDE.U32 R178, R163, 0x8, R206 ;  /* 0x00000008a3b27825 */ /* 0x000fe200078e00ce */
[----:B0-----:R-:W-:Y:S01]  /*1020*/  @P0 LEA R168, P1, R3, R168, 0x4 ;  /* 0x000000a803a80211 */ /* 0x001fe200078220ff */
[----:B------:R-:W2:Y:S01]  /*1030*/  LDG.E.64 R180, desc[UR6][R180.64] ;  /* 0x00000006b4b47981 */ /* 0x000ea2000c1e1b00 */
[----:B------:R-:W-:-:S02]  /*1040*/  ISETP.NE.AND P2, PT, RZ, UR11, PT ;  /* 0x0000000bff007c0c */ /* 0x000fc4000bf45270 */
[----:B------:R-:W-:Y:S01]  /*1050*/  @P0 LEA.HI.X R169, R3, R169, RZ, 0x4, P1 ;  /* 0x000000a903a90211 */ /* 0x000fe200008f24ff */
[----:B------:R-:W-:Y:S01]  /*1060*/  IMAD.WIDE.U32 R182, R162, 0x8, R206 ;  /* 0x00000008a2b67825 */ /* 0x000fe200078e00ce */
[----:B------:R-:W-:Y:S01]  /*1070*/  IADD3 R2, R167, 0x600, RZ ;  /* 0x00000600a7027810 */ /* 0x000fe20007ffe0ff */
[----:B------:R-:W4:Y:S01]  /*1080*/  LDG.E.64 R178, desc[UR6][R178.64] ;  /* 0x00000006b2b27981 */ /* 0x000f22000c1e1b00 */
[----:B------:R-:W-:Y:S02]  /*1090*/  FSEL R212, R212, RZ, !P2 ;  /* 0x000000ffd4d47208 */ /* 0x000fe40005000000 */
[----:B------:R-:W-:Y:S01]  /*10a0*/  @P0 LEA R170, P1, R2, R170, 0x4 ;  /* 0x000000aa02aa0211 */ /* 0x000fe200078220ff */
[----:B------:R0:W5:Y:S01]  /*10b0*/  @P0 LDG.E.128 R136, desc[UR6][R168.64] ;  /* 0x00000006a8880981 */ /* 0x000162000c1e1d00 */
[----:B------:R-:W-:Y:S01]  /*10c0*/  SHF.R.U64 R98, R98, 0x10, R99 ;  /* 0x0000001062627819 */ /* 0x000fe20000001263 */
[----:B------:R-:W-:Y:S01]  /*10d0*/  FADD.FTZ R144, -R212, R144 ;  /* 0x00000090d4907221 */ /* 0x000fe20000010100 */
[----:B------:R-:W-:Y:S01]  /*10e0*/  @P0 LEA.HI.X R171, R2, R171, RZ, 0x4, P1 ;  /* 0x000000ab02ab0211 */ /* 0x000fe200008f24ff */
[----:B-1----:R-:W-:Y:S01]  /*10f0*/  IMAD.WIDE.U32 R184, R3, 0x8, R204 ;  /* 0x0000000803b87825 */ /* 0x002fe200078e00cc */
[----:B------:R-:W-:-:S03]  /*1100*/  SHF.R.U64 R99, R96, 0x10, R97 ;  /* 0x0000001060637819 */ /* 0x000fc60000001261 */
[----:B------:R-:W-:Y:S01]  /*1110*/  FADD.FTZ R145, -R212, R145 ;  /* 0x00000091d4917221 */ /* 0x000fe20000010100 */
[----:B------:R-:W2:Y:S01]  /*1120*/  LDG.E.64 R182, desc[UR6][R182.64] ;  /* 0x00000006b6b67981 */ /* 0x000ea2000c1e1b00 */
[----:B0-----:R-:W-:-:S03]  /*1130*/  MOV R168, R96 ;  /* 0x0000006000a87202 */ /* 0x001fc60000000f00 */
[----:B------:R0:W5:Y:S02]  /*1140*/  @P0 LDG.E.128 R140, desc[UR6][R170.64] ;  /* 0x00000006aa8c0981 */ /* 0x000164000c1e1d00 */
[----:B------:R-:W-:Y:S02]  /*1150*/  HADD2.F32 R96, -RZ, R168.H0_H0 ;  /* 0x200000a8ff607230 */ /* 0x000fe40000004100 */
[----:B------:R-:W-:Y:S01]  /*1160*/  FADD.FTZ R146, -R212, R146 ;  /* 0x00000092d4927221 */ /* 0x000fe20000010100 */
[----:B------:R-:W-:Y:S02]  /*1170*/  HADD2.F32 R168, -RZ, R0.H0_H0 ;  /* 0x20000000ffa87230 */ /* 0x000fe40000004100 */
[----:B------:R-:W-:Y:S01]  /*1180*/  FMUL.FTZ R0, R164, R144 ;  /* 0x00000090a4007220 */ /* 0x000fe20000410000 */
[----:B------:R-:W-:Y:S02]  /*1190*/  HADD2.F32 R144, -RZ, R99.H0_H0 ;  /* 0x20000063ff907230 */ /* 0x000fe40000004100 */
[----:B------:R-:W-:Y:S01]  /*11a0*/  FADD.FTZ R147, -R212, R147 ;  /* 0x00000093d4937221 */ /* 0x000fe20000010100 */
[----:B0-----:R-:W-:Y:S01]  /*11b0*/  MOV R171, R97 ;  /* 0x0000006100ab7202 */ /* 0x001fe20000000f00 */
[----:B------:R-:W-:Y:S01]  /*11c0*/  FMUL.FTZ R170, R164, R145 ;  /* 0x00000091a4aa7220 */ /* 0x000fe20000410000 */
[----:B------:R-:W-:-:S02]  /*11d0*/  HADD2.F32 R169, -RZ, R98.H0_H0 ;  /* 0x20000062ffa97230 */ /* 0x000fc40000004100 */
[-C--:B------:R-:W-:Y:S01]  /*11e0*/  FMUL.FTZ R145, R69, R144.reuse ;  /* 0x0000009045917220 */ /* 0x080fe20000410000 */
[----:B------:R-:W-:Y:S01]  /*11f0*/  FADD.FTZ R231, R144, R231 ;  /* 0x000000e790e77221 */ /* 0x000fe20000010000 */
[----:B------:R-:W-:Y:S01]  /*1200*/  FFMA.FTZ R226, R170, R144, R226 ;  /* 0x00000090aae27223 */ /* 0x000fe200000100e2 */
[----:B------:R-:W-:Y:S02]  /*1210*/  HADD2.F32 R144, -RZ, R171.H0_H0 ;  /* 0x200000abff907230 */ /* 0x000fe40000004100 */
[----:B------:R-:W-:Y:S01]  /*1220*/  FADD.FTZ R195, -R212, R36 ;  /* 0x00000024d4c37221 */ /* 0x000fe20000010100 */
[----:B------:R-:W-:Y:S02]  /*1230*/  HADD2.F32 R171, -RZ, R192.H0_H0 ;  /* 0x200000c0ffab7230 */ /* 0x000fe40000004100 */
[----:B------:R-:W-:Y:S01]  /*1240*/  FMUL.FTZ R192, R164, R146 ;  /* 0x00000092a4c07220 */ /* 0x000fe20000410000 */
[----:B------:R-:W-:Y:S01]  /*1250*/  MOV R146, R188 ;  /* 0x000000bc00927202 */ /* 0x000fe20000000f00 */
[----:B------:R-:W-:-:S04]  /*1260*/  IMAD.WIDE.U32 R188, R2, 0x8, R204 ;  /* 0x0000000802bc7825 */ /* 0x000fc800078e00cc */
[----:B------:R-:W-:Y:S01]  /*1270*/  FADD.FTZ R37, -R212, R37 ;  /* 0x00000025d4257221 */ /* 0x000fe20000010100 */
[----:B------:R-:W4:Y:S04]  /*1280*/  LDL.LU R205, [R1+0xc] ;  /* 0x00000c0001cd7983 */ /* 0x000f280000300800 */
[----:B------:R-:W2:Y:S01]  /*1290*/  LDL.LU R204, [R1+0x10] ;  /* 0x0000100001cc7983 */ /* 0x000ea20000300800 */
[----:B------:R-:W-:Y:S01]  /*12a0*/  FADD.FTZ R32, R169, R32 ;  /* 0x00000020a9207221 */ /* 0x000fe20000010000 */
[-C--:B------:R-:W-:Y:S01]  /*12b0*/  FFMA.FTZ R4, R170, R169.reuse, R4 ;  /* 0x000000a9aa047223 */ /* 0x080fe20000010004 */
[----:B------:R-:W-:Y:S01]  /*12c0*/  FFMA.FTZ R169, R41, R169, R145 ;  /* 0x000000a929a97223 */ /* 0x000fe20000010091 */
[-C--:B------:R-:W-:Y:S01]  /*12d0*/  FMUL.FTZ R145, R70, R144.reuse ;  /* 0x0000009046917220 */ /* 0x080fe20000410000 */
[----:B------:R-:W-:Y:S01]  /*12e0*/  FADD.FTZ R234, R144, R234 ;  /* 0x000000ea90ea7221 */ /* 0x000fe20000010000 */
[----:B------:R-:W-:Y:S01]  /*12f0*/  FFMA.FTZ R229, R192, R144, R229 ;  /* 0x00000090c0e57223 */ /* 0x000fe200000100e5 */
[----:B------:R-:W-:-:S02]  /*1300*/  HADD2.F32 R144, -RZ, R194.H0_H0 ;  /* 0x200000c2ff907230 */ /* 0x000fc40000004100 */
[C---:B------:R-:W-:Y:S01]  /*1310*/  FMUL.FTZ R194, R164.reuse, R147 ;  /* 0x00000093a4c27220 */ /* 0x040fe20000410000 */
[----:B------:R-:W-:Y:S01]  /*1320*/  MOV R147, R190 ;  /* 0x000000be00937202 */ /* 0x000fe20000000f00 */
[----:B------:R-:W-:Y:S01]  /*1330*/  FMUL.FTZ R195, R164, R195 ;  /* 0x000000c3a4c37220 */ /* 0x000fe20000410000 */
[C---:B------:R-:W-:Y:S01]  /*1340*/  FADD.FTZ R38, -R212.reuse, R38 ;  /* 0x00000026d4267221 */ /* 0x040fe20000010100 */
[----:B------:R-:W-:Y:S02]  /*1350*/  HADD2.F32 R196, -RZ, R146.H0_H0 ;  /* 0x20000092ffc47230 */ /* 0x000fe40000004100 */
[C---:B------:R-:W-:Y:S01]  /*1360*/  FADD.FTZ R39, -R212.reuse, R39 ;  /* 0x00000027d4277221 */ /* 0x040fe20000010100 */
[----:B------:R-:W-:Y:S02]  /*1370*/  HADD2.F32 R36, -RZ, R147.H0_H0 ;  /* 0x20000093ff247230 */ /* 0x000fe40000004100 */
[C---:B---3--:R-:W-:Y:S01]  /*1380*/  FADD.FTZ R112, -R212.reuse, R112 ;  /* 0x00000070d4707221 */ /* 0x048fe20000010100 */
[C---:B------:R-:W-:Y:S01]  /*1390*/  FADD.FTZ R113, -R212.reuse, R113 ;  /* 0x00000071d4717221 */ /* 0x040fe20000010100 */
[----:B------:R-:W-:Y:S01]  /*13a0*/  FADD.FTZ R114, -R212, R114 ;  /* 0x00000072d4727221 */ /* 0x000fe20000010100 */
[----:B------:R-:W-:-:S04]  /*13b0*/  IMAD.WIDE.U32 R186, R3, 0x8, R206 ;  /* 0x0000000803ba7825 */ /* 0x000fc800078e00ce */
[-C--:B------:R-:W-:Y:S01]  /*13c0*/  FMUL.FTZ R203, R72, R36.reuse ;  /* 0x0000002448cb7220 */ /* 0x080fe20000410000 */
[----:B------:R-:W-:Y:S01]  /*13d0*/  FADD.FTZ R244, R36, R244 ;  /* 0x000000f424f47221 */ /* 0x000fe20000010000 */
[----:B------:R-:W-:Y:S01]  /*13e0*/  FFMA.FTZ R240, R195, R36, R240 ;  /* 0x00000024c3f07223 */ /* 0x000fe200000100f0 */
[----:B------:R-:W-:Y:S02]  /*13f0*/  HADD2.F32 R36, -RZ, R198.H0_H0 ;  /* 0x200000c6ff247230 */ /* 0x000fe40000004100 */
[----:B------:R-:W-:Y:S01]  /*1400*/  FADD.FTZ R115, -R212, R115 ;  /* 0x00000073d4737221 */ /* 0x000fe20000010100 */
[----:B------:R-:W-:Y:S02]  /*1410*/  HADD2.F32 R198, -RZ, R197.H0_H0 ;  /* 0x200000c5ffc67230 */ /* 0x000fe40000004100 */
[----:B------:R-:W-:Y:S01]  /*1420*/  FMUL.FTZ R197, R164, R37 ;  /* 0x00000025a4c57220 */ /* 0x000fe20000410000 */
[----:B------:R-:W-:Y:S01]  /*1430*/  FADD.FTZ R217, R196, R217 ;  /* 0x000000d9c4d97221 */ /* 0x000fe20000010000 */
[-C--:B------:R-:W-:Y:S01]  /*1440*/  FMUL.FTZ R37, R73, R36.reuse ;  /* 0x0000002449257220 */ /* 0x080fe20000410000 */
[----:B------:R-:W-:Y:S01]  /*1450*/  FADD.FTZ R243, R36, R243 ;  /* 0x000000f324f37221 */ /* 0x000fe20000010000 */
[----:B------:R-:W-:Y:S01]  /*1460*/  FFMA.FTZ R239, R197, R36, R239 ;  /* 0x00000024c5ef7223 */ /* 0x000fe200000100ef */
[----:B------:R-:W-:-:S02]  /*1470*/  HADD2.F32 R36, -RZ, R200.H0_H0 ;  /* 0x200000c8ff247230 */ /* 0x000fc40000004100 */
[----:B------:R-:W-:Y:S01]  /*1480*/  FFMA.FTZ R9, R195, R196, R9 ;  /* 0x000000c4c3097223 */ /* 0x000fe20000010009 */
[----:B------:R-:W-:Y:S02]  /*1490*/  HADD2.F32 R200, -RZ, R199.H0_H0 ;  /* 0x200000c7ffc87230 */ /* 0x000fe40000004100 */
[----:B------:R-:W-:Y:S01]  /*14a0*/  FMUL.FTZ R199, R164, R38 ;  /* 0x00000026a4c77220 */ /* 0x000fe20000410000 */
[----:B------:R-:W-:Y:S01]  /*14b0*/  FADD.FTZ R216, R198, R216 ;  /* 0x000000d8c6d87221 */ /* 0x000fe20000010000 */
[-C--:B------:R-:W-:Y:S01]  /*14c0*/  FFMA.FTZ R8, R197, R198.reuse, R8 ;  /* 0x000000c6c5087223 */ /* 0x080fe20000010008 */
[----:B------:R-:W-:Y:S01]  /*14d0*/  FFMA.FTZ R198, R45, R198, R37 ;  /* 0x000000c62dc67223 */ /* 0x000fe20000010025 */
[-C--:B------:R-:W-:Y:S01]  /*14e0*/  FMUL.FTZ R37, R74, R36.reuse ;  /* 0x000000244a257220 */ /* 0x080fe20000410000 */
[----:B------:R-:W-:Y:S01]  /*14f0*/  FADD.FTZ R246, R36, R246 ;  /* 0x000000f624f67221 */ /* 0x000fe20000010000 */
[----:B------:R-:W-:Y:S01]  /*1500*/  FFMA.FTZ R242, R199, R36, R242 ;  /* 0x00000024c7f27223 */ /* 0x000fe200000100f2 */
[----:B------:R-:W-:-:S02]  /*1510*/  HADD2.F32 R36, -RZ, R202.H0_H0 ;  /* 0x200000caff247230 */ /* 0x000fc40000004100 */
[----:B------:R-:W-:Y:S01]  /*1520*/  FADD.FTZ R219, R200, R219 ;  /* 0x000000dbc8db7221 */ /* 0x000fe20000010000 */
[-C--:B------:R-:W-:Y:S01]  /*1530*/  FFMA.FTZ R11, R199, R200.reuse, R11 ;  /* 0x000000c8c70b7223 */ /* 0x080fe2000001000b */
[----:B------:R-:W-:Y:S02]  /*1540*/  HADD2.F32 R202, -RZ, R201.H0_H0 ;  /* 0x200000c9ffca7230 */ /* 0x000fe40000004100 */
[----:B------:R-:W-:Y:S01]  /*1550*/  FFMA.FTZ R200, R46, R200, R37 ;  /* 0x000000c82ec87223 */ /* 0x000fe20000010025 */
[----:B------:R-:W-:Y:S01]  /*1560*/  FMUL.FTZ R201, R164, R39 ;  /* 0x00000027a4c97220 */ /* 0x000fe20000410000 */
[----:B------:R-:W-:Y:S01]  /*1570*/  FFMA.FTZ R196, R44, R196, R203 ;  /* 0x000000c42cc47223 */ /* 0x000fe200000100cb */
[----:B------:R-:W-:Y:S01]  /*1580*/  FMUL.FTZ R37, R75, R36 ;  /* 0x000000244b257220 */ /* 0x000fe20000410000 */
[----:B------:R-:W-:Y:S01]  /*1590*/  MOV R203, R172 ;  /* 0x000000ac00cb7202 */ /* 0x000fe20000000f00 */
[----:B------:R-:W-:Y:S01]  /*15a0*/  FMUL.FTZ R113, R164, R113 ;  /* 0x00000071a4717220 */ /* 0x000fe20000410000 */
[----:B------:R-:W-:Y:S01]  /*15b0*/  SHF.R.U64 R38, R172, 0x10, R173 ;  /* 0x00000010ac267819 */ /* 0x000fe200000012ad */
[----:B------:R-:W-:Y:S01]  /*15c0*/  FADD.FTZ R218, R202, R218 ;  /* 0x000000dacada7221 */ /* 0x000fe20000010000 */
[----:B------:R-:W-:Y:S01]  /*15d0*/  MOV R172, R174 ;  /* 0x000000ae00ac7202 */ /* 0x000fe20000000f00 */
[-C--:B------:R-:W-:Y:S01]  /*15e0*/  FFMA.FTZ R10, R201, R202.reuse, R10 ;  /* 0x000000cac90a7223 */ /* 0x080fe2000001000a */
[----:B------:R-:W-:Y:S01]  /*15f0*/  FFMA.FTZ R202, R47, R202, R37 ;  /* 0x000000ca2fca7223 */ /* 0x000fe20000010025 */
[----:B------:R-:W-:Y:S01]  /*1600*/  FADD.FTZ R245, R36, R245 ;  /* 0x000000f524f57221 */ /* 0x000fe20000010000 */
[----:B------:R-:W-:Y:S01]  /*1610*/  FFMA.FTZ R241, R201, R36, R241 ;  /* 0x00000024c9f17223 */ /* 0x000fe200000100f1 */
[----:B------:R-:W-:Y:S01]  /*1620*/  MOV R36, R173 ;  /* 0x000000ad00247202 */ /* 0x000fe20000000f00 */
[----:B------:R-:W-:Y:S01]  /*1630*/  FMUL.FTZ R114, R164, R114 ;  /* 0x00000072a4727220 */ /* 0x000fe20000410000 */
[----:B------:R-:W-:Y:S01]  /*1640*/  SHF.R.U32.HI R37, RZ, 0x10, R173 ;  /* 0x00000010ff257819 */ /* 0x000fe200000116ad */
[----:B------:R-:W-:Y:S01]  /*1650*/  IMAD.WIDE.U32 R190, R2, 0x8, R206 ;  /* 0x0000000802be7825 */ /* 0x000fe200078e00ce */
[----:B------:R-:W-:-:S03]  /*1660*/  SHF.R.U64 R173, R174, 0x10, R175 ;  /* 0x00000010aead7819 */ /* 0x000fc600000012af */
[C---:B------:R-:W-:Y:S01]  /*1670*/  FADD.FTZ R108, -R212.reuse, R108 ;  /* 0x0000006cd46c7221 */ /* 0x040fe20000010100 */
[----:B------:R-:W-:Y:S01]  /*1680*/  FADD.FTZ R109, -R212, R109 ;  /* 0x0000006dd46d7221 */ /* 0x000fe20000010100 */
[----:B------:R-:W-:Y:S02]  /*1690*/  HADD2.F32 R174, -RZ, R172.H0_H0 ;  /* 0x200000acffae7230 */ /* 0x000fe40000004100 */
[C---:B------:R-:W-:Y:S01]  /*16a0*/  FMUL.FTZ R172, R164.reuse, R112 ;  /* 0x00000070a4ac7220 */ /* 0x040fe20000410000 */
[----:B------:R-:W-:Y:S01]  /*16b0*/  MOV R39, R175 ;  /* 0x000000af00277202 */ /* 0x000fe20000000f00 */
[----:B------:R-:W-:Y:S02]  /*16c0*/  HADD2.F32 R203, -RZ, R203.H0_H0 ;  /* 0x200000cbffcb7230 */ /* 0x000fe40000004100 */
[----:B------:R-:W-:Y:S01]  /*16d0*/  FMUL.FTZ R115, R164, R115 ;  /* 0x00000073a4737220 */ /* 0x000fe20000410000 */
[-C--:B------:R-:W-:Y:S01]  /*16e0*/  FMUL.FTZ R112, R76, R174.reuse ;  /* 0x000000ae4c707220 */ /* 0x080fe20000410000 */
[----:B------:R-:W-:Y:S01]  /*16f0*/  FFMA.FTZ R252, R172, R174, R252 ;  /* 0x000000aeacfc7223 */ /* 0x000fe200000100fc */
[----:B------:R-:W-:-:S02]  /*1700*/  HADD2.F32 R39, -RZ, R39.H0_H0 ;  /* 0x20000027ff277230 */ /* 0x000fc40000004100 */
[----:B------:R-:W-:Y:S01]  /*1710*/  FADD.FTZ R221, R203, R221 ;  /* 0x000000ddcbdd7221 */ /* 0x000fe20000010000 */
[-C--:B------:R-:W-:Y:S01]  /*1720*/  FFMA.FTZ R13, R172, R203.reuse, R13 ;  /* 0x000000cbac0d7223 */ /* 0x080fe2000001000d */
[----:B------:R-:W-:Y:S01]  /*1730*/  FFMA.FTZ R112, R48, R203, R112 ;  /* 0x000000cb30707223 */ /* 0x000fe20000010070 */
[----:B------:R-:W-:Y:S01]  /*1740*/  HADD2.F32 R36, -RZ, R36.H0_H0 ;  /* 0x20000024ff247230 */ /* 0x000fe20000004100 */
[----:B------:R-:W3:Y:S01]  /*1750*/  LDL.LU R203, [R1] ;  /* 0x0000000001cb7983 */ /* 0x000ee20000300800 */
[----:B------:R-:W-:-:S03]  /*1760*/  SHF.R.U32.HI R175, RZ, 0x10, R175 ;  /* 0x00000010ffaf7819 */ /* 0x000fc600000116af */
[----:B------:R-:W-:Y:S01]  /*1770*/  FADD.FTZ R223, R36, R223 ;  /* 0x000000df24df7221 */ /* 0x000fe20000010000 */
[C---:B------:R-:W-:Y:S01]  /*1780*/  FFMA.FTZ R15, R114.reuse, R36, R15 ;  /* 0x00000024720f7223 */ /* 0x040fe2000001000f */
[----:B------:R-:W-:Y:S01]  /*1790*/  FADD.FTZ R209, R39, R209 ;  /* 0x000000d127d17221 */ /* 0x000fe20000010000 */
[----:B------:R-:W-:Y:S01]  /*17a0*/  FFMA.FTZ R208, R114, R39, R208 ;  /* 0x0000002772d07223 */ /* 0x000fe200000100d0 */
[----:B------:R-:W-:Y:S01]  /*17b0*/  HADD2.F32 R38, -RZ, R38.H0_H0 ;  /* 0x20000026ff267230 */ /* 0x000fe20000004100 */
[----:B------:R0:W5:Y:S01]  /*17c0*/  @P0 LDG.E.128 R120, desc[UR6][R102.64] ;  /* 0x0000000666780981 */ /* 0x000162000c1e1d00 */
[----:B------:R-:W-:Y:S02]  /*17d0*/  HADD2.F32 R37, -RZ, R37.H0_H0 ;  /* 0x20000025ff257230 */ /* 0x000fe40000004100 */
        /* <DEDUP_REMOVED lines=11> */
[----:B------:R-:W-:-:S02]  /*1890*/  HADD2.F32 R193, -RZ, R193.H0_H0 ;  /* 0x200000c1ffc17230 */ /* 0x000fc40000004100 */
[----:B------:R-:W-:Y:S01]  /*18a0*/  FADD.FTZ R233, R144, R233 ;  /* 0x000000e990e97221 */ /* 0x000fe20000010000 */
[----:B------:R-:W-:Y:S01]  /*18b0*/  FFMA.FTZ R228, R194, R144, R228 ;  /* 0x00000090c2e47223 */ /* 0x000fe200000100e4 */
[----:B------:R-:W3:Y:S04]  /*18c0*/  LDG.E.64 R190, desc[UR6][R190.64] ;  /* 0x00000006bebe7981 */ /* 0x000ee8000c1e1b00 */
[----:B------:R-:W3:Y:S01]  /*18d0*/  LDG.E.64 R188, desc[UR6][R188.64] ;  /* 0x00000006bcbc7981 */ /* 0x000ee2000c1e1b00 */
[----:B----4-:R-:W-:Y:S01]  /*18e0*/  FADD.FTZ R205, R174, R205 ;  /* 0x000000cdaecd7221 */ /* 0x010fe20000010000 */
[----:B------:R-:W-:Y:S02]  /*18f0*/  HADD2.F32 R174, -RZ, R173.H0_H0 ;  /* 0x200000adffae7230 */ /* 0x000fe40000004100 */
[----:B------:R-:W-:Y:S01]  /*1900*/  FADD.FTZ R220, R38, R220 ;  /* 0x000000dc26dc7221 */ /* 0x000fe20000010000 */
[----:B------:R-:W-:Y:S01]  /*1910*/  FFMA.FTZ R12, R113, R38, R12 ;  /* 0x00000026710c7223 */ /* 0x000fe2000001000c */
[----:B------:R-:W4:Y:S01]  /*1920*/  LDG.E.128 R100, desc[UR6][R100.64] ;  /* 0x0000000664647981 */ /* 0x000f22000c1e1d00 */
[-C--:B------:R-:W-:Y:S01]  /*1930*/  FMUL.FTZ R173, R77, R174.reuse ;  /* 0x000000ae4dad7220 */ /* 0x080fe20000410000 */
[----:B------:R-:W-:Y:S01]  /*1940*/  FADD.FTZ R210, R174, R210 ;  /* 0x000000d2aed27221 */ /* 0x000fe20000010000 */
[----:B------:R-:W-:Y:S01]  /*1950*/  FFMA.FTZ R251, R113, R174, R251 ;  /* 0x000000ae71fb7223 */ /* 0x000fe200000100fb */
[----:B------:R-:W-:-:S04]  /*1960*/  FMUL.FTZ R174, R78, R39 ;  /* 0x000000274eae7220 */ /* 0x000fc80000410000 */
[----:B------:R-:W-:Y:S01]  /*1970*/  FFMA.FTZ R174, R50, R36, R174 ;  /* 0x0000002432ae7223 */ /* 0x000fe200000100ae */
[----:B------:R-:W-:Y:S01]  /*1980*/  HADD2.F32 R36, -RZ, R175.H0_H0 ;  /* 0x200000afff247230 */ /* 0x000fe20000004100 */
[----:B------:R-:W-:Y:S04]  /*1990*/  STL [R1+0xc], R205 ;  /* 0x00000ccd01007387 */ /* 0x000fe80000100800 */
[----:B--2---:R-:W-:Y:S01]  /*19a0*/  FADD.FTZ R204, R36, R204 ;  /* 0x000000cc24cc7221 */ /* 0x004fe20000010000 */
[----:B------:R-:W-:Y:S04]  /*19b0*/  STL [R1+0x8], R210 ;  /* 0x000008d201007387 */ /* 0x000fe80000100800 */
[----:B------:R1:W-:Y:S04]  /*19c0*/  STL [R1+0x14], R209 ;  /* 0x000014d101007387 */ /* 0x0003e80000100800 */
[----:B------:R-:W-:Y:S04]  /*19d0*/  STL [R1+0x4], R208 ;  /* 0x000004d001007387 */ /* 0x000fe80000100800 */
[----:B-1----:R-:W2:Y:S04]  /*19e0*/  LDL.LU R209, [R1+0x3c] ;  /* 0x00003c0001d17983 */ /* 0x002ea80000300800 */
[----:B------:R1:W-:Y:S04]  /*19f0*/  STL [R1+0x10], R204 ;  /* 0x000010cc01007387 */ /* 0x0003e80000100800 */
[----:B-1----:R-:W4:Y:S04]  /*1a00*/  LDL.LU R204, [R1+0x24] ;  /* 0x0000240001cc7983 */ /* 0x002f280000300800 */
[----:B------:R-:W4:Y:S04]  /*1a10*/  LDL.LU R208, [R1+0x38] ;  /* 0x0000380001d07983 */ /* 0x000f280000300800 */
[----:B------:R-:W4:Y:S04]  /*1a20*/  LDL.LU R207, [R1+0x20] ;  /* 0x0000200001cf7983 */ /* 0x000f280000300800 */
[----:B------:R-:W4:Y:S01]  /*1a30*/  LDL.LU R206, [R1+0x44] ;  /* 0x0000440001ce7983 */ /* 0x000f220000300800 */
[----:B------:R-:W-:Y:S01]  /*1a40*/  FFMA.FTZ R173, R49, R38, R173 ;  /* 0x0000002631ad7223 */ /* 0x000fe200000100ad */
[-C--:B------:R-:W-:Y:S01]  /*1a50*/  FMUL.FTZ R175, R79, R36.reuse ;  /* 0x000000244faf7220 */ /* 0x080fe20000410000 */
[----:B------:R-:W-:Y:S01]  /*1a60*/  SHF.R.U64 R38, R176, 0x10, R177 ;  /* 0x00000010b0267819 */ /* 0x000fe200000012b1 */
[----:B------:R-:W-:Y:S01]  /*1a70*/  FADD.FTZ R222, R37, R222 ;  /* 0x000000de25de7221 */ /* 0x000fe20000010000 */
[-C--:B------:R-:W-:Y:S01]  /*1a80*/  FFMA.FTZ R14, R115, R37.reuse, R14 ;  /* 0x00000025730e7223 */ /* 0x080fe2000001000e */
[----:B------:R-:W-:Y:S01]  /*1a90*/  FFMA.FTZ R175, R51, R37, R175 ;  /* 0x0000002533af7223 */ /* 0x000fe200000100af */
[----:B------:R-:W-:Y:S01]  /*1aa0*/  SHF.R.U32.HI R37, RZ, 0x10, R177 ;  /* 0x00000010ff257819 */ /* 0x000fe200000116b1 */
[----:B---3--:R-:W-:-:S05]  /*1ab0*/  FFMA.FTZ R203, R115, R36, R203 ;  /* 0x0000002473cb7223 */ /* 0x008fca00000100cb */
[----:B------:R1:W-:Y:S01]  /*1ac0*/  STL [R1], R203 ;  /* 0x000000cb01007387 */ /* 0x0003e20000100800 */
[----:B------:R-:W-:Y:S02]  /*1ad0*/  MOV R36, R177 ;  /* 0x000000b100247202 */ /* 0x000fe40000000f00 */
[----:B------:R-:W-:Y:S01]  /*1ae0*/  SHF.R.U64 R177, R178, 0x10, R179 ;  /* 0x00000010b2b17819 */ /* 0x000fe200000012b3 */
[----:B------:R-:W3:Y:S01]  /*1af0*/  LDL.LU R205, [R1+0x2c] ;  /* 0x00002c0001cd7983 */ /* 0x000ee20000300800 */
[----:B-1----:R-:W-:Y:S02]  /*1b00*/  MOV R203, R176 ;  /* 0x000000b000cb7202 */ /* 0x002fe40000000f00 */
[----:B------:R-:W-:-:S05]  /*1b10*/  MOV R176, R178 ;  /* 0x000000b200b07202 */ /* 0x000fca0000000f00 */
[----:B------:R-:W-:Y:S02]  /*1b20*/  HADD2.F32 R178, -RZ, R176.H0_H0 ;  /* 0x200000b0ffb27230 */ /* 0x000fe40000004100 */
[----:B------:R-:W-:Y:S01]  /*1b30*/  FMUL.FTZ R176, R164, R108 ;  /* 0x0000006ca4b07220 */ /* 0x000fe20000410000 */
[----:B------:R-:W-:Y:S02]  /*1b40*/  HADD2.F32 R203, -RZ, R203.H0_H0 ;  /* 0x200000cbffcb7230 */ /* 0x000fe40000004100 */
[----:B------:R-:W-:-:S03]  /*1b50*/  FMUL.FTZ R108, R80, R178 ;  /* 0x000000b2506c7220 */ /* 0x000fc60000410000 */
[----:B------:R-:W-:Y:S01]  /*1b60*/  FADD.FTZ R225, R203, R225 ;  /* 0x000000e1cbe17221 */ /* 0x000fe20000010000 */
[-C--:B------:R-:W-:Y:S01]  /*1b70*/  FFMA.FTZ R17, R176, R203.reuse, R17 ;  /* 0x000000cbb0117223 */ /* 0x080fe20000010011 */
[----:B------:R-:W-:Y:S01]  /*1b80*/  FFMA.FTZ R108, R52, R203, R108 ;  /* 0x000000cb346c7223 */ /* 0x000fe2000001006c */
[----:B------:R-:W-:-:S05]  /*1b90*/  MOV R39, R179 ;  /* 0x000000b300277202 */ /* 0x000fca0000000f00 */
[----:B------:R-:W-:Y:S02]  /*1ba0*/  HADD2.F32 R39, -RZ, R39.H0_H0 ;  /* 0x20000027ff277230 */ /* 0x000fe40000004100 */
[----:B--2---:R-:W-:Y:S01]  /*1bb0*/  FADD.FTZ R209, R178, R209 ;  /* 0x000000d1b2d17221 */ /* 0x004fe20000010000 */
[----:B----4-:R-:W-:-:S05]  /*1bc0*/  FFMA.FTZ R204, R176, R178, R204 ;  /* 0x000000b2b0cc7223 */ /* 0x010fca00000100cc */
[----:B------:R1:W-:Y:S01]  /*1bd0*/  STL [R1+0x24], R204 ;  /* 0x000024cc01007387 */ /* 0x0003e20000100800 */
[----:B------:R-:W-:Y:S02]  /*1be0*/  HADD2.F32 R178, -RZ, R177.H0_H0 ;  /* 0x200000b1ffb27230 */ /* 0x000fe40000004100 */
[----:B------:R-:W-:Y:S01]  /*1bf0*/  FMUL.FTZ R177, R164, R109 ;  /* 0x0000006da4b17220 */ /* 0x000fe20000410000 */
[----:B-1----:R-:W2:Y:S04]  /*1c00*/  LDL.LU R204, [R1+0x40] ;  /* 0x0000400001cc7983 */ /* 0x002ea80000300800 */
[----:B------:R-:W-:Y:S04]  /*1c10*/  STL [R1+0x3c], R209 ;  /* 0x00003cd101007387 */ /* 0x000fe80000100800 */
[----:B------:R-:W4:Y:S01]  /*1c20*/  LDL.LU R203, [R1+0x28] ;  /* 0x0000280001cb7983 */ /* 0x000f220000300800 */
[----:B------:R-:W-:Y:S01]  /*1c30*/  FADD.FTZ R208, R178, R208 ;  /* 0x000000d0b2d07221 */ /* 0x000fe20000010000 */
[----:B------:R-:W-:Y:S01]  /*1c40*/  FFMA.FTZ R207, R177, R178, R207 ;  /* 0x000000b2b1cf7223 */ /* 0x000fe200000100cf */
[----:B------:R-:W-:-:S03]  /*1c50*/  FADD.FTZ R206, R39, R206 ;  /* 0x000000ce27ce7221 */ /* 0x000fc60000010000 */
[----:B------:R-:W-:Y:S04]  /*1c60*/  STL [R1+0x38], R208 ;  /* 0x000038d001007387 */ /* 0x000fe80000100800 */
[----:B------:R1:W-:Y:S04]  /*1c70*/  STL [R1+0x20], R207 ;  /* 0x000020cf01007387 */ /* 0x0003e80000100800 */
[----:B-1----:R-:W4:Y:S04]  /*1c80*/  LDL.LU R207, [R1+0x64] ;  /* 0x0000640001cf7983 */ /* 0x002f280000300800 */
[----:B------:R1:W-:Y:S04]  /*1c90*/  STL [R1+0x44], R206 ;  /* 0x000044ce01007387 */ /* 0x0003e80000100800 */
[----:B-1----:R-:W4:Y:S01]  /*1ca0*/  LDL.LU R206, [R1+0x34] ;  /* 0x0000340001ce7983 */ /* 0x002f220000300800 */
[----:B------:R-:W-:Y:S01]  /*1cb0*/  FMUL.FTZ R109, R81, R178 ;  /* 0x000000b2516d7220 */ /* 0x000fe20000410000 */
[----:B------:R-:W-:-:S02]  /*1cc0*/  HADD2.F32 R36, -RZ, R36.H0_H0 ;  /* 0x20000024ff247230 */ /* 0x000fc40000004100 */
[----:B------:R-:W-:Y:S01]  /*1cd0*/  FMUL.FTZ R178, R164, R110 ;  /* 0x0000006ea4b27220 */ /* 0x000fe20000410000 */
[----:B------:R-:W-:Y:S01]  /*1ce0*/  SHF.R.U32.HI R179, RZ, 0x10, R179 ;  /* 0x00000010ffb37819 */ /* 0x000fe200000116b3 */
[-C--:B------:R-:W-:Y:S01]  /*1cf0*/  FMUL.FTZ R110, R82, R39.reuse ;  /* 0x00000027526e7220 */ /* 0x080fe20000410000 */
[----:B------:R-:W-:Y:S01]  /*1d00*/  FADD.FTZ R236, R36, R236 ;  /* 0x000000ec24ec7221 */ /* 0x000fe20000010000 */
[-C--:B------:R-:W-:Y:S02]  /*1d10*/  FFMA.FTZ R19, R178, R36.reuse, R19 ;  /* 0x00000024b2137223 */ /* 0x080fe40000010013 */
[----:B------:R-:W-:Y:S01]  /*1d20*/  FFMA.FTZ R110, R54, R36, R110 ;  /* 0x00000024366e7223 */ /* 0x000fe2000001006e */
[----:B------:R-:W-:Y:S02]  /*1d30*/  HADD2.F32 R36, -RZ, R179.H0_H0 ;  /* 0x200000b3ff247230 */ /* 0x000fe40000004100 */
[----:B---3--:R-:W-:Y:S01]  /*1d40*/  FFMA.FTZ R205, R178, R39, R205 ;  /* 0x00000027b2cd7223 */ /* 0x008fe200000100cd */
[----:B------:R-:W-:Y:S01]  /*1d50*/  FMUL.FTZ R179, R164, R111 ;  /* 0x0000006fa4b37220 */ /* 0x000fe20000410000 */
[----:B------:R-:W-:-:S03]  /*1d60*/  HADD2.F32 R38, -RZ, R38.H0_H0 ;  /* 0x20000026ff267230 */ /* 0x000fc60000004100 */
[----:B------:R1:W-:Y:S04]  /*1d70*/  STL [R1+0x2c], R205 ;  /* 0x00002ccd01007387 */ /* 0x0003e80000100800 */
[----:B------:R-:W3:Y:S01]  /*1d80*/  LDL.LU R210, [R1+0x60] ;  /* 0x0000600001d27983 */ /* 0x000ee20000300800 */
[----:B------:R-:W-:Y:S01]  /*1d90*/  FADD.FTZ R224, R38, R224 ;  /* 0x000000e026e07221 */ /* 0x000fe20000010000 */
[-C--:B------:R-:W-:Y:S01]  /*1da0*/  FFMA.FTZ R16, R177, R38.reuse, R16 ;  /* 0x00000026b1107223 */ /* 0x080fe20000010010 */
[----:B------:R-:W-:Y:S01]  /*1db0*/  FFMA.FTZ R109, R53, R38, R109 ;  /* 0x00000026356d7223 */ /* 0x000fe2000001006d */
[----:B------:R-:W-:Y:S01]  /*1dc0*/  HADD2.F32 R37, -RZ, R37.H0_H0 ;  /* 0x20000025ff257230 */ /* 0x000fe20000004100 */
[----:B------:R-:W-:Y:S01]  /*1dd0*/  SHF.R.U64 R38, R180, 0x10, R181 ;  /* 0x00000010b4267819 */ /* 0x000fe200000012b5 */
[----:B------:R-:W-:Y:S01]  /*1de0*/  FMUL.FTZ R111, R83, R36 ;  /* 0x00000024536f7220 */ /* 0x000fe20000410000 */
[----:B------:R-:W-:Y:S01]  /*1df0*/  FADD.FTZ R100, -R212, R100 ;  /* 0x00000064d4647221 */ /* 0x000fe20000010100 */
[----:B------:R-:W-:Y:S01]  /*1e00*/  MOV R39, R183 ;  /* 0x000000b700277202 */ /* 0x000fe20000000f00 */
[----:B------:R-:W-:Y:S01]  /*1e10*/  FADD.FTZ R235, R37, R235 ;  /* 0x000000eb25eb7221 */ /* 0x000fe20000010000 */
[-C--:B------:R-:W-:Y:S01]  /*1e20*/  FFMA.FTZ R18, R179, R37.reuse, R18 ;  /* 0x00000025b3127223 */ /* 0x080fe20000010012 */
[----:B------:R-:W-:Y:S01]  /*1e30*/  FFMA.FTZ R111, R55, R37, R111 ;  /* 0x00000025376f7223 */ /* 0x000fe2000001006f */
[----:B-1----:R-:W-:-:S02]  /*1e40*/  SHF.R.U32.HI R205, RZ, 0x10, R183 ;  /* 0x00000010ffcd7819 */ /* 0x002fc400000116b7 */
[----:B------:R-:W-:Y:S01]  /*1e50*/  SHF.R.U32.HI R37, RZ, 0x10, R181 ;  /* 0x00000010ff257819 */ /* 0x000fe200000116b5 */
[----:B--2---:R-:W-:-:S05]  /*1e60*/  FADD.FTZ R204, R36, R204 ;  /* 0x000000cc24cc7221 */ /* 0x004fca0000010000 */
[----:B------:R1:W-:Y:S01]  /*1e70*/  STL [R1+0x40], R204 ;  /* 0x000040cc01007387 */ /* 0x0003e20000100800 */
[----:B----4-:R-:W-:-:S03]  /*1e80*/  FFMA.FTZ R203, R179, R36, R203 ;  /* 0x00000024b3cb7223 */ /* 0x010fc600000100cb */
[----:B-1----:R-:W2:Y:S04]  /*1e90*/  LDL.LU R204, [R1+0x30] ;  /* 0x0000300001cc7983 */ /* 0x002ea80000300800 */
[----:B------:R1:W-:Y:S01]  /*1ea0*/  STL [R1+0x28], R203 ;  /* 0x000028cb01007387 */ /* 0x0003e20000100800 */
[----:B------:R-:W-:Y:S01]  /*1eb0*/  MOV R36, R181 ;  /* 0x000000b500247202 */ /* 0x000fe20000000f00 */
[----:B------:R-:W-:Y:S02]  /*1ec0*/  FMUL.FTZ R181, R164, R100 ;  /* 0x00000064a4b57220 */ /* 0x000fe40000410000 */
[----:B------:R-:W4:Y:S01]  /*1ed0*/  LDL.LU R209, [R1+0x6c] ;  /* 0x00006c0001d17983 */ /* 0x000f220000300800 */
[----:B-1----:R-:W-:Y:S02]  /*1ee0*/  MOV R203, R180 ;  /* 0x000000b400cb7202 */ /* 0x002fe40000000f00 */
[----:B------:R-:W-:-:S02]  /*1ef0*/  MOV R180, R182 ;  /* 0x000000b600b47202 */ /* 0x000fc40000000f00 */
[----:B------:R-:W-:-:S03]  /*1f00*/  SHF.R.U64 R182, R182, 0x10, R183 ;  /* 0x00000010b6b67819 */ /* 0x000fc600000012b7 */
[----:B------:R-:W-:-:S05]  /*1f10*/  HADD2.F32 R183, -RZ, R180.H0_H0 ;  /* 0x200000b4ffb77230 */ /* 0x000fca0000004100 */
[----:B------:R-:W-:Y:S01]  /*1f20*/  FADD.FTZ R207, R183, R207 ;  /* 0x000000cfb7cf7221 */ /* 0x000fe20000010000 */
[----:B------:R-:W-:-:S05]  /*1f30*/  FFMA.FTZ R206, R181, R183, R206 ;  /* 0x000000b7b5ce7223 */ /* 0x000fca00000100ce */
[----:B------:R1:W-:Y:S04]  /*1f40*/  STL [R1+0x34], R206 ;  /* 0x000034ce01007387 */ /* 0x0003e80000100800 */
[----:B------:R3:W-:Y:S04]  /*1f50*/  STL [R1+0x64], R207 ;  /* 0x000064cf01007387 */ /* 0x0007e80000100800 */
[----:B-1----:R-:W4:Y:S04]  /*1f60*/  LDL.LU R206, [R1+0x4c] ;  /* 0x00004c0001ce7983 */ /* 0x002f280000300800 */
[----:B------:R-:W4:Y:S01]  /*1f70*/  LDL.LU R208, [R1+0x68] ;  /* 0x0000680001d07983 */ /* 0x000f220000300800 */
[----:B------:R-:W-:Y:S01]  /*1f80*/  LEA R96, P1, R3, UR14, 0x4 ;  /* 0x0000000e03607c11 */ /* 0x000fe2000f8220ff */
[----:B------:R-:W-:-:S02]  /*1f90*/  HADD2.F32 R203, -RZ, R203.H0_H0 ;  /* 0x200000cbffcb7230 */ /* 0x000fc40000004100 */
[----:B------:R-:W-:Y:S01]  /*1fa0*/  FADD.FTZ R101, -R212, R101 ;  /* 0x00000065d4657221 */ /* 0x000fe20000010100 */
[----:B------:R-:W-:Y:S01]  /*1fb0*/  FMUL.FTZ R180, R84, R183 ;  /* 0x000000b754b47220 */ /* 0x000fe20000410000 */
[----:B------:R-:W-:Y:S02]  /*1fc0*/  HADD2.F32 R100, -RZ, R182.H0_H0 ;  /* 0x200000b6ff647230 */ /* 0x000fe40000004100 */
[----:B0-----:R-:W-:Y:S01]  /*1fd0*/  FADD.FTZ R102, -R212, R102 ;  /* 0x00000066d4667221 */ /* 0x001fe20000010100 */
[----:B------:R-:W-:Y:S01]  /*1fe0*/  FFMA.FTZ R168, R40, R168, R97 ;  /* 0x000000a828a87223 */ /* 0x000fe20000010061 */
[----:B------:R-:W-:Y:S01]  /*1ff0*/  LEA.HI.X R97, R3, UR15, RZ, 0x4, P1 ;  /* 0x0000000f03617c11 */ /* 0x000fe200088f24ff */
[----:B------:R-:W-:Y:S01]  /*2000*/  FMUL.FTZ R183, R164, R101 ;  /* 0x00000065a4b77220 */ /* 0x000fe20000410000 */
[----:B------:R-:W-:Y:S02]  /*2010*/  HADD2.F32 R39, -RZ, R39.H0_H0 ;  /* 0x20000027ff277230 */ /* 0x000fe40000004100 */
[----:B------:R-:W-:Y:S01]  /*2020*/  FADD.FTZ R238, R203, R238 ;  /* 0x000000eecbee7221 */ /* 0x000fe20000010000 */
[-C--:B------:R-:W-:Y:S01]  /*2030*/  FFMA.FTZ R21, R181, R203.reuse, R21 ;  /* 0x000000cbb5157223 */ /* 0x080fe20000010015 */
[----:B------:R-:W-:Y:S01]  /*2040*/  FFMA.FTZ R180, R56, R203, R180 ;  /* 0x000000cb38b47223 */ /* 0x000fe200000100b4 */
[----:B------:R-:W-:Y:S01]  /*2050*/  FMUL.FTZ R203, R164, R102 ;  /* 0x00000066a4cb7220 */ /* 0x000fe20000410000 */
[----:B---3--:R-:W-:Y:S01]  /*2060*/  FADD.FTZ R210, R100, R210 ;  /* 0x000000d264d27221 */ /* 0x008fe20000010000 */
[----:B------:R-:W3:Y:S01]  /*2070*/  LDG.E.128 R96, desc[UR6][R96.64] ;  /* 0x0000000660607981 */ /* 0x000ee2000c1e1d00 */
[----:B------:R-:W-:-:S03]  /*2080*/  HADD2.F32 R36, -RZ, R36.H0_H0 ;  /* 0x20000024ff247230 */ /* 0x000fc60000004100 */
        /* <DEDUP_REMOVED lines=10> */
[----:B------:R-:W-:Y:S02]  /*2130*/  HADD2.F32 R36, -RZ, R205.H0_H0 ;  /* 0x200000cdff247230 */ /* 0x000fe40000004100 */
        /* <DEDUP_REMOVED lines=8> */
[----:B------:R-:W-:-:S03]  /*21c0*/  HADD2.F32 R38, -RZ, R38.H0_H0 ;  /* 0x20000026ff267230 */ /* 0x000fc60000004100 */
[----:B------:R-:W-:Y:S01]  /*21d0*/  FMUL.FTZ R206, R164, R103 ;  /* 0x00000067a4ce7220 */ /* 0x000fe20000410000 */
[----:B------:R-:W-:Y:S01]  /*21e0*/  MOV R103, R186 ;  /* 0x000000ba00677202 */ /* 0x000fe20000000f00 */
[----:B------:R-:W-:Y:S02]  /*21f0*/  HADD2.F32 R37, -RZ, R37.H0_H0 ;  /* 0x20000025ff257230 */ /* 0x000fe40000004100 */
[----:B------:R-:W-:Y:S01]  /*2200*/  FMUL.FTZ R182, R85, R100 ;  /* 0x0000006455b67220 */ /* 0x000fe20000410000 */
[----:B------:R-:W-:Y:S01]  /*2210*/  FMUL.FTZ R205, R87, R36 ;  /* 0x0000002457cd7220 */ /* 0x000fe20000410000 */
[----:B---3--:R-:W-:Y:S01]  /*2220*/  FADD.FTZ R96, -R212, R96 ;  /* 0x00000060d4607221 */ /* 0x008fe20000010100 */
[----:B------:R-:W-:Y:S02]  /*2230*/  HADD2.F32 R103, -RZ, R103.H0_H0 ;  /* 0x20000067ff677230 */ /* 0x000fe40000004100 */
[----:B------:R-:W-:Y:S01]  /*2240*/  FADD.FTZ R237, R38, R237 ;  /* 0x000000ed26ed7221 */ /* 0x000fe20000010000 */
[-C--:B------:R-:W-:Y:S01]  /*2250*/  FFMA.FTZ R20, R183, R38.reuse, R20 ;  /* 0x00000026b7147223 */ /* 0x080fe20000010014 */
[----:B------:R-:W-:Y:S01]  /*2260*/  FFMA.FTZ R182, R57, R38, R182 ;  /* 0x0000002639b67223 */ /* 0x000fe200000100b6 */
[----:B------:R-:W-:Y:S01]  /*2270*/  FADD.FTZ R247, R37, R247 ;  /* 0x000000f725f77221 */ /* 0x000fe20000010000 */
[CC--:B------:R-:W-:Y:S01]  /*2280*/  FFMA.FTZ R22, R206.reuse, R37.reuse, R22 ;  /* 0x00000025ce167223 */ /* 0x0c0fe20000010016 */
[----:B------:R-:W-:Y:S01]  /*2290*/  FFMA.FTZ R205, R59, R37, R205 ;  /* 0x000000253bcd7223 */ /* 0x000fe200000100cd */
[----:B------:R-:W-:Y:S01]  /*22a0*/  FFMA.FTZ R207, R206, R36, R207 ;  /* 0x00000024cecf7223 */ /* 0x000fe200000100cf */
[----:B------:R-:W-:-:S02]  /*22b0*/  SHF.R.U64 R38, R184, 0x10, R185 ;  /* 0x00000010b8267819 */ /* 0x000fc400000012b9 */
[----:B------:R-:W-:Y:S02]  /*22c0*/  MOV R36, R185 ;  /* 0x000000b900247202 */ /* 0x000fe40000000f00 */
[----:B------:R-:W-:Y:S01]  /*22d0*/  SHF.R.U32.HI R37, RZ, 0x10, R185 ;  /* 0x00000010ff257819 */ /* 0x000fe200000116b9 */
[----:B------:R-:W-:Y:S01]  /*22e0*/  FMUL.FTZ R185, R164, R96 ;  /* 0x00000060a4b97220 */ /* 0x000fe20000410000 */
[----:B------:R0:W-:Y:S01]  /*22f0*/  STL [R1+0x48], R207 ;  /* 0x000048cf01007387 */ /* 0x0001e20000100800 */
[----:B------:R-:W-:Y:S02]  /*2300*/  SHF.R.U64 R102, R186, 0x10, R187 ;  /* 0x00000010ba667819 */ /* 0x000fe400000012bb */
[----:B------:R-:W-:Y:S01]  /*2310*/  MOV R101, R184 ;  /* 0x000000b800657202 */ /* 0x000fe20000000f00 */
[----:B0-----:R-:W3:Y:S02]  /*2320*/  LDL.LU R207, [R1+0x50] ;  /* 0x0000500001cf7983 */ /* 0x001ee40000300800 */
[----:B------:R-:W-:-:S02]  /*2330*/  HADD2.F32 R102, -RZ, R102.H0_H0 ;  /* 0x20000066ff667230 */ /* 0x000fc40000004100 */
[----:B------:R-:W-:Y:S01]  /*2340*/  FMUL.FTZ R184, R88, R103 ;  /* 0x0000006758b87220 */ /* 0x000fe20000410000 */
[----:B------:R-:W-:Y:S02]  /*2350*/  HADD2.F32 R101, -RZ, R101.H0_H0 ;  /* 0x20000065ff657230 */ /* 0x000fe40000004100 */
[----:B------:R-:W-:Y:S01]  /*2360*/  FADD.FTZ R97, -R212, R97 ;  /* 0x00000061d4617221 */ /* 0x000fe20000010100 */
[----:B------:R-:W-:Y:S01]  /*2370*/  FFMA.FTZ R171, R42, R171, R145 ;  /* 0x000000ab2aab7223 */ /* 0x000fe20000010091 */
[----:B------:R-:W-:Y:S01]  /*2380*/  FMUL.FTZ R145, R71, R144 ;  /* 0x0000009047917220 */ /* 0x000fe20000410000 */
[----:B------:R-:W-:Y:S01]  /*2390*/  LEA R144, P1, R2, UR14, 0x4 ;  /* 0x0000000e02907c11 */ /* 0x000fe2000f8220ff */
[----:B------:R-:W-:Y:S01]  /*23a0*/  HADD2.F32 R38, -RZ, R38.H0_H0 ;  /* 0x20000026ff267230 */ /* 0x000fe20000004100 */
[----:B------:R-:W-:Y:S01]  /*23b0*/  MOV R39, R187 ;  /* 0x000000bb00277202 */ /* 0x000fe20000000f00 */
[----:B------:R-:W-:Y:S01]  /*23c0*/  FADD.FTZ R250, R101, R250 ;  /* 0x000000fa65fa7221 */ /* 0x000fe20000010000 */
[----:B------:R-:W-:Y:S01]  /*23d0*/  SHF.R.U32.HI R100, RZ, 0x10, R187 ;  /* 0x00000010ff647819 */ /* 0x000fe200000116bb */
[-C--:B------:R-:W-:Y:S01]  /*23e0*/  FFMA.FTZ R25, R185, R101.reuse, R25 ;  /* 0x00000065b9197223 */ /* 0x080fe20000010019 */
[----:B------:R-:W-:Y:S01]  /*23f0*/  FFMA.FTZ R184, R60, R101, R184 ;  /* 0x000000653cb87223 */ /* 0x000fe200000100b8 */
        /* <DEDUP_REMOVED lines=22> */
[----:B------:R-:W-:-:S02]  /*2560*/  HADD2.F32 R36, -RZ, R36.H0_H0 ;  /* 0x20000024ff247230 */ /* 0x000fc40000004100 */
[----:B------:R-:W-:Y:S02]  /*2570*/  HADD2.F32 R39, -RZ, R39.H0_H0 ;  /* 0x20000027ff277230 */ /* 0x000fe40000004100 */
[----:B---3--:R-:W-:Y:S01]  /*2580*/  FFMA.FTZ R207, R187, R102, R207 ;  /* 0x00000066bbcf7223 */ /* 0x008fe200000100cf */
[C---:B------:R-:W-:Y:S01]  /*2590*/  FADD.FTZ R98, -R212.reuse, R98 ;  /* 0x00000062d4627221 */ /* 0x040fe20000010100 */
[----:B------:R-:W-:Y:S02]  /*25a0*/  HADD2.F32 R100, -RZ, R100.H0_H0 ;  /* 0x20000064ff647230 */ /* 0x000fe40000004100 */
[----:B------:R-:W-:Y:S01]  /*25b0*/  FADD.FTZ R99, -R212, R99 ;  /* 0x00000063d4637221 */ /* 0x000fe20000010100 */
[----:B------:R1:W-:Y:S01]  /*25c0*/  STL [R1+0x50], R207 ;  /* 0x000050cf01007387 */ /* 0x0003e20000100800 */
[----:B------:R-:W-:Y:S02]  /*25d0*/  HADD2.F32 R37, -RZ, R37.H0_H0 ;  /* 0x20000025ff257230 */ /* 0x000fe40000004100 */
[----:B0-----:R-:W-:Y:S01]  /*25e0*/  FMUL.FTZ R208, R90, R39 ;  /* 0x000000275ad07220 */ /* 0x001fe20000410000 */
[----:B-1----:R-:W-:-:S03]  /*25f0*/  FMUL.FTZ R207, R164, R98 ;  /* 0x00000062a4cf7220 */ /* 0x002fc60000410000 */
[-C--:B------:R-:W-:Y:S01]  /*2600*/  FFMA.FTZ R208, R62, R36.reuse, R208 ;  /* 0x000000243ed07223 */ /* 0x080fe200000100d0 */
[----:B------:R-:W-:Y:S01]  /*2610*/  FFMA.FTZ R27, R207, R36, R27 ;  /* 0x00000024cf1b7223 */ /* 0x000fe2000001001b */
[----:B------:R-:W-:Y:S01]  /*2620*/  FADD.FTZ R144, -R212, R144 ;  /* 0x00000090d4907221 */ /* 0x000fe20000010100 */
[----:B------:R-:W-:-:S05]  /*2630*/  MOV R98, R188 ;  /* 0x000000bc00627202 */ /* 0x000fca0000000f00 */
[----:B------:R-:W-:Y:S01]  /*2640*/  HADD2.F32 R98, -RZ, R98.H0_H0 ;  /* 0x20000062ff627230 */ /* 0x000fe20000004100 */
[----:B------:R-:W-:Y:S01]  /*2650*/  IADD3 R157, R157, UR12, RZ ;  /* 0x0000000c9d9d7c10 */ /* 0x000fe2000fffe0ff */
[----:B------:R-:W-:-:S03]  /*2660*/  UMOV UR4, 0xffffffff ;  /* 0xffffffff00047882 */ /* 0x000fc60000000000 */
        /* <DEDUP_REMOVED lines=20> */
[----:B------:R-:W-:-:S03]  /*27b0*/  HADD2.F32 R37, -RZ, R37.H0_H0 ;  /* 0x20000025ff257230 */ /* 0x000fc60000004100 */
[----:B------:R1:W-:Y:S01]  /*27c0*/  STL [R1+0x78], R96 ;  /* 0x0000786001007387 */ /* 0x0003e20000100800 */
[----:B------:R-:W-:Y:S01]  /*27d0*/  FADD.FTZ R99, -R212, R145 ;  /* 0x00000091d4637221 */ /* 0x000fe20000010100 */
[----:B------:R-:W-:Y:S02]  /*27e0*/  HADD2.F32 R36, -RZ, R36.H0_H0 ;  /* 0x20000024ff247230 */ /* 0x000fe40000004100 */
        /* <DEDUP_REMOVED lines=61> */
[----:B------:R-:W-:Y:S01]  /*2bc0*/  FADD.FTZ R36, R208, R36 ;  /* 0x00000024d0247221 */ /* 0x000fe20000010000 */
[----:B------:R-:W-:Y:S01]  /*2bd0*/  FFMA.FTZ R37, R207, R208, R37 ;  /* 0x000000d0cf257223 */ /* 0x000fe20000010025 */
[----:B------:R-:W-:-:S02]  /*2be0*/  HADD2.F32 R96, -RZ, R96.H0_H0 ;  /* 0x20000060ff607230 */ /* 0x000fc40000004100 */
[----:B------:R-:W-:Y:S01]  /*2bf0*/  FMUL.FTZ R145, R164, R144 ;  /* 0x00000090a4917220 */ /* 0x000fe20000410000 */
[----:B------:R-:W-:Y:S02]  /*2c00*/  HADD2.F32 R39, -RZ, R39.H0_H0 ;  /* 0x20000027ff277230 */ /* 0x000fe40000004100 */
[----:B------:R-:W-:Y:S01]  /*2c10*/  FFMA.FTZ R146, R64, R98, R146 ;  /* 0x0000006240927223 */ /* 0x000fe20000010092 */
[----:B------:R-:W-:Y:S01]  /*2c20*/  FMUL.FTZ R188, R93, R97 ;  /* 0x000000615dbc7220 */ /* 0x000fe20000410000 */
[----:B------:R-:W-:Y:S01]  /*2c30*/  FADD.FTZ R36, R209, R36 ;  /* 0x00000024d1247221 */ /* 0x000fe20000010000 */
        /* <DEDUP_REMOVED lines=46> */
.L_x_3334:
        /* <DEDUP_REMOVED lines=13> */
.L_x_3315:
        /* <DEDUP_REMOVED lines=58> */
[----:B------:R-:W-:-:S02]  /*3390*/  SHF.L.U32 R168, R166, 0x3, RZ ;  /* 0x00000003a6a87819 */ /* 0x000fc400000006ff */
[----:B------:R-:W-:Y:S02]  /*33a0*/  SEL R36, R100, R104, P4 ;  /* 0x0000006864247207 */ /* 0x000fe40002000000 */
[----:B------:R-:W-:Y:S01]  /*33b0*/  SEL R37, R0, R105, P4 ;  /* 0x0000006900257207 */ /* 0x000fe20002000000 */
[----:B------:R-:W-:Y:S01]  /*33c0*/  F2F.F16.F32 R100, R100 ;  /* 0x0000006400647304 */ /* 0x000fe20000200800 */
[----:B------:R-:W-:Y:S02]  /*33d0*/  SEL R38, R99, R106, P4 ;  /* 0x0000006a63267207 */ /* 0x000fe40002000000 */
[----:B------:R-:W-:Y:S02]  /*33e0*/  SEL R39, R98, R107, P4 ;  /* 0x0000006b62277207 */ /* 0x000fe40002000000 */
[----:B------:R-:W-:-:S03]  /*33f0*/  SHF.R.U32.HI R167, RZ, 0x1d, R166 ;  /* 0x0000001dffa77819 */ /* 0x000fc600000116a6 */
[----:B------:R0:W-:Y:S01]  /*3400*/  @P3 STG.E.128 desc[UR6][R96.64], R36 ;  /* 0x0000002460003986 */ /* 0x0001e2000c101d06 */
[----:B------:R-:W1:Y:S08]  /*3410*/  F2F.F16.F32 R0, R0 ;  /* 0x0000000000007304 */ /* 0x000e700000200800 */
[----:B0-----:R-:W0:Y:S01]  /*3420*/  F2F.F16.F32 R97, R98 ;  /* 0x0000006200617304 */ /* 0x001e220000200800 */
[----:B-1----:R-:W-:-:S03]  /*3430*/  IMAD.WIDE.U32 R36, R0, 0x10000, RZ ;  /* 0x0001000000247825 */ /* 0x002fc600078e00ff */
[----:B------:R-:W-:-:S04]  /*3440*/  LOP3.LUT R36, R36, R100, RZ, 0xfc, !PT ;  /* 0x0000006424247212 */ /* 0x000fc800078efcff */
[----:B------:R-:W1:Y:S01]  /*3450*/  F2F.F16.F32 R96, R99 ;  /* 0x0000006300607304 */ /* 0x000e620000200800 */
        /* <DEDUP_REMOVED lines=24> */
.L_x_3316:
        /* <DEDUP_REMOVED lines=46> */
[----:B0-----:R-:W0:Y:S01]  /*38c0*/  F2F.F16.F32 R98, R171 ;  /* 0x000000ab00627304 */ /* 0x001e220000200800 */
[----:B------:R-:W-:Y:S01]  /*38d0*/  FADD.FTZ R210, R209, -R210 ;  /* 0x800000d2d1d27221 */ /* 0x000fe20000010000 */
[----:B------:R-:W-:Y:S01]  /*38e0*/  FADD.FTZ R172, R112, -R172 ;  /* 0x800000ac70ac7221 */ /* 0x000fe20000010000 */
[----:B------:R-:W-:Y:S01]  /*38f0*/  FADD.FTZ R145, R146, -R145 ;  /* 0x8000009192917221 */ /* 0x000fe20000010000 */
[C---:B------:R-:W-:Y:S01]  /*3900*/  FMUL.FTZ R112, R164.reuse, R176 ;  /* 0x000000b0a4707220 */ /* 0x040fe20000410000 */
[C---:B------:R-:W-:Y:S01]  /*3910*/  FMUL.FTZ R146, R164.reuse, R147 ;  /* 0x00000093a4927220 */ /* 0x040fe20000410000 */
[C---:B------:R-:W-:Y:S01]  /*3920*/  FMUL.FTZ R192, R164.reuse, R179 ;  /* 0x000000b3a4c07220 */ /* 0x040fe20000410000 */
[C---:B------:R-:W-:Y:S01]  /*3930*/  FMUL.FTZ R183, R164.reuse, R183 ;  /* 0x000000b7a4b77220 */ /* 0x040fe20000410000 */
[----:B------:R-:W1:Y:S01]  /*3940*/  F2F.F16.F32 R38, R169 ;  /* 0x000000a900267304 */ /* 0x000e620000200800 */
[C---:B------:R-:W-:Y:S01]  /*3950*/  FMUL.FTZ R182, R164.reuse, R203 ;  /* 0x000000cba4b67220 */ /* 0x040fe20000410000 */
[----:B------:R-:W-:Y:S01]  /*3960*/  FMUL.FTZ R180, R164, R207 ;  /* 0x000000cfa4b47220 */ /* 0x000fe20000410000 */
[----:B------:R-:W-:Y:S01]  /*3970*/  @P2 FADD.FTZ R112, R128, R112 ;  /* 0x0000007080702221 */ /* 0x000fe20000010000 */
[----:B------:R-:W-:Y:S01]  /*3980*/  @P2 FADD.FTZ R192, R131, R192 ;  /* 0x000000c083c02221 */ /* 0x000fe20000010000 */
[----:B------:R-:W-:Y:S01]  /*3990*/  @P2 FADD.FTZ R183, R133, R183 ;  /* 0x000000b785b72221 */ /* 0x000fe20000010000 */
[----:B------:R-:W-:Y:S01]  /*39a0*/  @P2 FADD.FTZ R182, R134, R182 ;  /* 0x000000b686b62221 */ /* 0x000fe20000010000 */
[----:B0-----:R-:W-:Y:S01]  /*39b0*/  IMAD.WIDE.U32 R36, R98, 0x10000, RZ ;  /* 0x0001000062247825 */ /* 0x001fe200078e00ff */
[----:B------:R-:W0:Y:S03]  /*39c0*/  F2F.F16.F32 R39, R170 ;  /* 0x000000aa00277304 */ /* 0x000e260000200800 */
[----:B------:R-:W-:Y:S01]  /*39d0*/  @P2 FADD.FTZ R180, R138, R180 ;  /* 0x000000b48ab42221 */ /* 0x000fe20000010000 */
[----:B------:R-:W-:Y:S01]  /*39e0*/  @P2 FADD.FTZ R146, R141, R146 ;  /* 0x000000928d922221 */ /* 0x000fe20000010000 */
[C---:B------:R-:W-:Y:S01]  /*39f0*/  @P3 LEA R96, P6, R165.reuse, UR20, 0x4 ;  /* 0x00000014a5603c11 */ /* 0x040fe2000f8c20ff */
[----:B------:R-:W-:Y:S01]  /*3a00*/  FMUL.FTZ R145, R164, R145 ;  /* 0x00000091a4917220 */ /* 0x000fe20000410000 */
[----:B------:R-:W-:-:S02]  /*3a10*/  SHF.L.U32 R0, R165, 0x3, RZ ;  /* 0x00000003a5007819 */ /* 0x000fc400000006ff */
[----:B------:R-:W-:Y:S01]  /*3a20*/  @P3 LEA.HI.X R97, R165, UR21, RZ, 0x4, P6 ;  /* 0x00000015a5613c11 */ /* 0x000fe2000b0f24ff */
[----:B------:R2:W3:Y:S01]  /*3a30*/  F2F.F16.F32 R99, R166 ;  /* 0x000000a600637304 */ /* 0x0004e20000200800 */
[----:B------:R-:W-:Y:S02]  /*3a40*/  SHF.R.U32.HI R165, RZ, 0x1d, R165 ;  /* 0x0000001dffa57819 */ /* 0x000fe400000116a5 */
[----:B------:R-:W-:Y:S02]  /*3a50*/  IADD3 R100, P6, R0, UR22, RZ ;  /* 0x0000001600647c10 */ /* 0x000fe4000ffde0ff */
[C---:B-1----:R-:W-:Y:S02]  /*3a60*/  @P5 PRMT R161, R38.reuse, 0x7610, R161 ;  /* 0x0000761026a15816 */ /* 0x042fe400000000a1 */
[----:B0-----:R-:W-:Y:S01]  /*3a70*/  @P5 PRMT R160, R39, 0x7610, R160 ;  /* 0x0000761027a05816 */ /* 0x001fe200000000a0 */
[----:B------:R-:W0:Y:S01]  /*3a80*/  F2F.F16.F32 R171, R146 ;  /* 0x0000009200ab7304 */ /* 0x000e220000200800 */
[----:B--2---:R-:W-:-:S02]  /*3a90*/  SHF.L.U32 R166, R38, 0x10, RZ ;  /* 0x0000001026a67819 */ /* 0x004fc400000006ff */
[----:B------:R-:W-:Y:S02]  /*3aa0*/  IADD3.X R101, R165, UR23, RZ, P6, !PT ;  /* 0x00000017a5657c10 */ /* 0x000fe4000b7fe4ff */
[----:B------:R-:W-:Y:S01]  /*3ab0*/  LOP3.LUT R37, R37, R166, R39, 0xfe, !PT ;  /* 0x000000a625257212 */ /* 0x000fe200078efe27 */
[----:B------:R-:W-:Y:S01]  /*3ac0*/  FFMA.FTZ R166, R185, R211, R230 ;  /* 0x000000d3b9a67223 */ /* 0x000fe200000100e6 */
[----:B---3--:R-:W-:Y:S01]  /*3ad0*/  LOP3.LUT R36, R36, R99, RZ, 0xfc, !PT ;  /* 0x0000006324247212 */ /* 0x008fe200078efcff */
[----:B------:R-:W1:Y:S01]  /*3ae0*/  F2F.F16.F32 R185, R112 ;  /* 0x0000007000b97304 */ /* 0x000e620000200800 */
        /* <DEDUP_REMOVED lines=8> */
[----:B------:R-:W3:Y:S01]  /*3b70*/  F2F.F16.F32 R173, R184 ;  /* 0x000000b800ad7304 */ /* 0x000ee20000200800 */
        /* <DEDUP_REMOVED lines=27> */
[----:B------:R-:W2:Y:S01]  /*3d30*/  F2F.F16.F32 R111, R102 ;  /* 0x00000066006f7304 */ /* 0x000ea20000200800 */
[----:B------:R-:W-:Y:S01]  /*3d40*/  @P2 FADD.FTZ R37, R125, R37 ;  /* 0x000000257d252221 */ /* 0x000fe20000010000 */
[----:B------:R-:W-:Y:S01]  /*3d50*/  FADD.FTZ R211, R212, -R211 ;  /* 0x800000d3d4d37221 */ /* 0x000fe20000010000 */
[----:B------:R-:W-:Y:S01]  /*3d60*/  @P2 FADD.FTZ R36, R124, R36 ;  /* 0x000000247c242221 */ /* 0x000fe20000010000 */
[----:B------:R-:W-:-:S02]  /*3d70*/  SEL R38, R102, R106, P4 ;  /* 0x0000006a66267207 */ /* 0x000fc40002000000 */
[----:B------:R-:W-:Y:S01]  /*3d80*/  FMUL.FTZ R164, R164, R211 ;  /* 0x000000d3a4a47220 */ /* 0x000fe20000410000 */
[----:B------:R-:W-:Y:S01]  /*3d90*/  SEL R39, R103, R107, P4 ;  /* 0x0000006b67277207 */ /* 0x000fe20002000000 */
[----:B------:R-:W4:Y:S08]  /*3da0*/  F2F.F16.F32 R108, R103 ;  /* 0x00000067006c7304 */ /* 0x000f300000200800 */
        /* <DEDUP_REMOVED lines=24> */
.L_x_3317:
[----:B------:R-:W-:Y:S01]  /*3f30*/  @P2 FADD.FTZ R164, R143, R164 ;  /* 0x000000a48fa42221 */ /* 0x000fe20000010000 */
[----:B------:R2:W-:Y:S01]  /*3f40*/  @P3 STG.E.128 desc[UR6][R96.64], R36 ;  /* 0x0000002460003986 */ /* 0x0005e2000c101d06 */
[----:B------:R-:W-:Y:S01]  /*3f50*/  @P2 FADD.FTZ R145, R140, R145 ;  /* 0x000000918c912221 */ /* 0x000fe20000010000 */
[----:B0-----:R-:W-:Y:S01]  /*3f60*/  SHF.L.U32 R102, R186, 0x10, RZ ;  /* 0x00000010ba667819 */ /* 0x001fe200000006ff */
[----:B------:R-:W0:Y:S01]  /*3f70*/  F2F.F16.F32 R167, R164 ;  /* 0x000000a400a77304 */ /* 0x000e220000200800 */
[----:B-1----:R-:W-:Y:S02]  /*3f80*/  SHF.L.U32 R98, R170, 0x10, RZ ;  /* 0x00000010aa627819 */ /* 0x002fe400000006ff */
[----:B------:R-:W-:Y:S02]  /*3f90*/  @P5 PRMT R158, R110, 0x7610, R158 ;  /* 0x000076106e9e5816 */ /* 0x000fe4000000009e */
[----:B------:R-:W-:Y:S02]  /*3fa0*/  @P5 PRMT R160, R111, 0x7610, R160 ;  /* 0x000076106fa05816 */ /* 0x000fe400000000a0 */
[----:B------:R-:W-:Y:S01]  /*3fb0*/  @P5 PRMT R159, R109, 0x7610, R159 ;  /* 0x000076106d9f5816 */ /* 0x000fe2000000009f */
[----:B------:R-:W1:Y:S01]  /*3fc0*/  F2F.F16.F32 R168, R145 ;  /* 0x0000009100a87304 */ /* 0x000e620000200800 */
        /* <DEDUP_REMOVED lines=9> */
[----:B------:R-:W-:Y:S01]  /*4060*/  SHF.L.U32 R97, R179, 0x10, RZ ;  /* 0x00000010b3617819 */ /* 0x000fe200000006ff */
[----:B------:R2:W-:Y:S01]  /*4070*/  STG.E.64 desc[UR6][R100.64], R36 ;  /* 0x0000002464007986 */ /* 0x0005e2000c101b06 */
[----:B------:R-:W-:Y:S02]  /*4080*/  LOP3.LUT R102, R96, R185, RZ, 0xfc, !PT ;  /* 0x000000b960667212 */ /* 0x000fe400078efcff */
[----:B------:R-:W-:-:S02]  /*4090*/  LOP3.LUT R97, R39, R97, R174, 0xfe, !PT ;  /* 0x0000006127617212 */ /* 0x000fc400078efeae */
[----:B------:R-:W-:Y:S01]  /*40a0*/  LOP3.LUT R96, R38, R173, RZ, 0xfc, !PT ;  /* 0x000000ad26607212 */ /* 0x000fe200078efcff */
[----:B------:R-:W-:Y:S01]  /*40b0*/  IMAD.WIDE.U32 R38, R115, 0x10000, RZ ;  /* 0x0001000073267825 */ /* 0x000fe200078e00ff */
[----:B------:R-:W-:-:S04]  /*40c0*/  @P3 LEA R110, P2, R163, UR20, 0x4 ;  /* 0x00000014a36e3c11 */ /* 0x000fc8000f8420ff */
[----:B------:R-:W-:Y:S02]  /*40d0*/  LOP3.LUT R99, R39, R98, R166, 0xfe, !PT ;  /* 0x0000006227637212 */ /* 0x000fe400078efea6 */
[----:B------:R-:W-:Y:S01]  /*40e0*/  LOP3.LUT R98, R38, R114, RZ, 0xfc, !PT ;  /* 0x0000007226627212 */ /* 0x000fe200078efcff */
[----:B--2---:R-:W-:Y:S01]  /*40f0*/  IMAD.WIDE.U32 R36, R171, 0x10000, RZ ;  /* 0x00010000ab247825 */ /* 0x004fe200078e00ff */
[----:B0-----:R-:W-:Y:S02]  /*4100*/  SHF.L.U32 R100, R167, 0x10, RZ ;  /* 0x00000010a7647819 */ /* 0x001fe400000006ff */
[----:B------:R-:W-:Y:S02]  /*4110*/  @P3 LEA.HI.X R111, R163, UR21, RZ, 0x4, P2 ;  /* 0x00000015a36f3c11 */ /* 0x000fe400090f24ff */
[----:B------:R-:W-:Y:S02]  /*4120*/  LOP3.LUT R101, R37, R100, R172, 0xfe, !PT ;  /* 0x0000006425657212 */ /* 0x000fe400078efeac */
[----:B-1----:R-:W-:-:S02]  /*4130*/  LOP3.LUT R100, R36, R168, RZ, 0xfc, !PT ;  /* 0x000000a824647212 */ /* 0x002fc400078efcff */
[----:B------:R-:W-:Y:S02]  /*4140*/  SEL R36, R112, R104, P4 ;  /* 0x0000006870247207 */ /* 0x000fe40002000000 */
[----:B------:R-:W-:Y:S02]  /*4150*/  SEL R37, R113, R105, P4 ;  /* 0x0000006971257207 */ /* 0x000fe40002000000 */
        /* <DEDUP_REMOVED lines=11> */
.L_x_3318:
        /* <DEDUP_REMOVED lines=25> */
.L_x_3319:
        /* <DEDUP_REMOVED lines=24> */
.L_x_3320:
[----:B------:R-:W-:Y:S01]  /*4520*/  SHF.L.U32 R0, R3, 0x3, RZ ;  /* 0x0000000303007819 */ /* 0x000fe200000006ff */
        /* <DEDUP_REMOVED lines=28> */
.L_x_3321:
        /* <DEDUP_REMOVED lines=15> */
.L_x_3322:
[----:B------:R-:W-:Y:S02]  /*47e0*/  ISETP.NE.AND P2, PT, R144, RZ, PT ;  /* 0x000000ff9000720c */ /* 0x000fe40003f45270 */
[----:B------:R-:W-:-:S11]  /*47f0*/  SEL R211, RZ, 0x1, P1 ;  /* 0x00000001ffd37807 */ /* 0x000fd60000800000 */
[----:B------:R-:W-:Y:S05]  /*4800*/  @!P2 BRA `(.L_x_3323) ;  /* 0xffffffc000b8a947 */ /* 0x000fea000383ffff */
[----:B------:R4:W5:Y:S01]  /*4810*/  LDL.LU R72, [R1+0xc] ;  /* 0x00000c0001487983 */ /* 0x0009620000300800 */
[----:B------:R-:W-:Y:S02]  /*4820*/  MOV R50, R234 ;  /* 0x000000ea00327202 */ /* 0x000fe40000000f00 */
[----:B01-3--:R-:W-:Y:S01]  /*4830*/  MOV R36, R5 ;  /* 0x0000000500247202 */ /* 0x00bfe20000000f00 */
[----:B------:R4:W5:Y:S01]  /*4840*/  LDL.LU R73, [R1+0x8] ;  /* 0x0000080001497983 */ /* 0x0009620000300800 */
[----:B------:R-:W-:Y:S02]  /*4850*/  MOV R234, R236 ;  /* 0x000000ec00ea7202 */ /* 0x000fe40000000f00 */
[----:B------:R-:W-:Y:S01]  /*4860*/  MOV R69, R251 ;  /* 0x000000fb00457202 */ /* 0x000fe20000000f00 */
[----:B------:R4:W5:Y:S01]  /*4870*/  LDL.LU R70, [R1+0x4] ;  /* 0x0000040001467983 */ /* 0x0009620000300800 */
[----:B------:R-:W-:Y:S02]  /*4880*/  MOV R37, R4 ;  /* 0x0000000400257202 */ /* 0x000fe40000000f00 */
[----:B------:R-:W-:Y:S01]  /*4890*/  MOV R236, R238 ;  /* 0x000000ee00ec7202 */ /* 0x000fe20000000f00 */
[----:B------:R4:W5:Y:S01]  /*48a0*/  LDL.LU R74, [R1+0x14] ;  /* 0x00001400014a7983 */ /* 0x0009620000300800 */
[----:B--2---:R-:W-:-:S02]  /*48b0*/  MOV R38, R7 ;  /* 0x0000000700267202 */ /* 0x004fc40000000f00 */
[----:B------:R-:W-:Y:S01]  /*48c0*/  MOV R238, R248 ;  /* 0x000000f800ee7202 */ /* 0x000fe20000000f00 */
[----:B------:R4:W5:Y:S01]  /*48d0*/  LDL.LU R71, [R1] ;  /* 0x0000000001477983 */ /* 0x0009620000300800 */
        /* <DEDUP_REMOVED lines=93> */
[----:B----4-:R-:W-:-:S07]  /*4eb0*/  MOV R111, R155 ;  /* 0x0000009b006f7202 */ /* 0x010fce0000000f00 */
.L_x_3313:
        /* <DEDUP_REMOVED lines=44> */
.L_x_3314:
[----:B------:R-:W-:Y:S01]  /*5180*/  HFMA2.MMA R38, -RZ, RZ, 0, 9.5367431640625e-07 ;  /* 0x00000010ff267435 */ /* 0x000fe200000001ff */
[----:B------:R-:W-:Y:S02]  /*5190*/  MOV R96, R36 ;  /* 0x0000002400607202 */ /* 0x000fe40000000f00 */
[----:B------:R-:W-:Y:S02]  /*51a0*/  MOV R97, 0x1f ;  /* 0x0000001f00617802 */ /* 0x000fe40000000f00 */
[----:B------:R-:W-:-:S07]  /*51b0*/  MOV R98, 0xffffffff ;  /* 0xffffffff00627802 */ /* 0x000fce0000000f00 */
[----:B-----5:R-:W-:Y:S05]  /*51c0*/  WARPSYNC.COLLECTIVE R98, `(.L_x_3324) ;  /* 0x0000000062087348 */ /* 0x020fea0003c00000 */
[----:B------:R0:W1:Y:S02]  /*51d0*/  SHFL.DOWN P1, R99, R96, R38, R97 ;  /* 0x0800002660637389 */ /* 0x0000640000020061 */
[----:B01---5:R-:W-:Y:S01]  /*51e0*/  ENDCOLLECTIVE ;  /* 0x000000000000791b */ /* 0x023fe20003800000 */
.L_x_3324:
[----:B------:R-:W-:Y:S01]  /*51f0*/  MOV R96, R37 ;  /* 0x0000002500607202 */ /* 0x000fe20000000f00 */
[----:B------:R-:W-:-:S07]  /*5200*/  FADD.FTZ R36, R36, R99 ;  /* 0x0000006324247221 */ /* 0x000fce0000010000 */
[----:B------:R-:W-:Y:S05]  /*5210*/  WARPSYNC.COLLECTIVE R98, `(.L_x_3325) ;  /* 0x0000000062087348 */ /* 0x000fea0003c00000 */
[----:B------:R0:W1:Y:S02]  /*5220*/  SHFL.DOWN P1, R99, R96, R38, R97 ;  /* 0x0800002660637389 */ /* 0x0000640000020061 */
[----:B01----:R-:W-:Y:S01]  /*5230*/  ENDCOLLECTIVE ;  /* 0x000000000000791b */ /* 0x003fe20003800000 */
.L_x_3325:
[----:B------:R-:W-:Y:S01]  /*5240*/  HFMA2.MMA R38, -RZ, RZ, 0, 4.76837158203125e-07 ;  /* 0x00000008ff267435 */ /* 0x000fe200000001ff */
[----:B------:R-:W-:Y:S01]  /*5250*/  MOV R96, R36 ;  /* 0x0000002400607202 */ /* 0x000fe20000000f00 */
[----:B------:R-:W-:-:S09]  /*5260*/  FADD.FTZ R37, R37, R99 ;  /* 0x0000006325257221 */ /* 0x000fd20000010000 */
[----:B------:R-:W-:Y:S05]  /*5270*/  WARPSYNC.COLLECTIVE R98, `(.L_x_3326) ;  /* 0x0000000062087348 */ /* 0x000fea0003c00000 */
[----:B------:R0:W1:Y:S02]  /*5280*/  SHFL.DOWN P1, R99, R96, R38, R97 ;  /* 0x0800002660637389 */ /* 0x0000640000020061 */
[----:B01----:R-:W-:Y:S01]  /*5290*/  ENDCOLLECTIVE ;  /* 0x000000000000791b */ /* 0x003fe20003800000 */
.L_x_3326:
[----:B------:R-:W-:Y:S01]  /*52a0*/  MOV R96, R37 ;  /* 0x0000002500607202 */ /* 0x000fe20000000f00 */
[----:B------:R-:W-:-:S07]  /*52b0*/  FADD.FTZ R36, R36, R99 ;  /* 0x0000006324247221 */ /* 0x000fce0000010000 */
[----:B------:R-:W-:Y:S05]  /*52c0*/  WARPSYNC.COLLECTIVE R98, `(.L_x_3327) ;  /* 0x0000000062087348 */ /* 0x000fea0003c00000 */
[----:B------:R0:W1:Y:S02]  /*52d0*/  SHFL.DOWN P1, R99, R96, R38, R97 ;  /* 0x0800002660637389 */ /* 0x0000640000020061 */
[----:B01----:R-:W-:Y:S01]  /*52e0*/  ENDCOLLECTIVE ;  /* 0x000000000000791b */ /* 0x003fe20003800000 */
.L_x_3327:
[----:B------:R-:W-:Y:S01]  /*52f0*/  HFMA2.MMA R38, -RZ, RZ, 0, 2.384185791015625e-07 ;  /* 0x00000004ff267435 */ /* 0x000fe200000001ff */
[----:B------:R-:W-:Y:S01]  /*5300*/  MOV R96, R36 ;  /* 0x0000002400607202 */ /* 0x000fe20000000f00 */
[----:B------:R-:W-:-:S09]  /*5310*/  FADD.FTZ R37, R37, R99 ;  /* 0x0000006325257221 */ /* 0x000fd20000010000 */
[----:B------:R-:W-:Y:S05]  /*5320*/  WARPSYNC.COLLECTIVE R98, `(.L_x_3328) ;  /* 0x0000000062087348 */ /* 0x000fea0003c00000 */
[----:B------:R0:W1:Y:S02]  /*5330*/  SHFL.DOWN P1, R99, R96, R38, R97 ;  /* 0x0800002660637389 */ /* 0x0000640000020061 */
[----:B01----:R-:W-:Y:S01]  /*5340*/  ENDCOLLECTIVE ;  /* 0x000000000000791b */ /* 0x003fe20003800000 */
.L_x_3328:
[----:B------:R-:W-:Y:S01]  /*5350*/  MOV R96, R37 ;  /* 0x0000002500607202 */ /* 0x000fe20000000f00 */
[----:B------:R-:W-:-:S07]  /*5360*/  FADD.FTZ R36, R36, R99 ;  /* 0x0000006324247221 */ /* 0x000fce0000010000 */
[----:B------:R-:W-:Y:S05]  /*5370*/  WARPSYNC.COLLECTIVE R98, `(.L_x_3329) ;  /* 0x0000000062087348 */ /* 0x000fea0003c00000 */
[----:B------:R0:W1:Y:S02]  /*5380*/  SHFL.DOWN P1, R99, R96, R38, R97 ;  /* 0x0800002660637389 */ /* 0x0000640000020061 */
[----:B01----:R-:W-:Y:S01]  /*5390*/  ENDCOLLECTIVE ;  /* 0x000000000000791b */ /* 0x003fe20003800000 */
.L_x_3329:
[----:B------:R-:W-:Y:S01]  /*53a0*/  HFMA2.MMA R38, -RZ, RZ, 0, 1.1920928955078125e-07 ;  /* 0x00000002ff267435 */ /* 0x000fe200000001ff */
[----:B------:R-:W-:Y:S01]  /*53b0*/  MOV R96, R36 ;  /* 0x0000002400607202 */ /* 0x000fe20000000f00 */
[----:B------:R-:W-:-:S09]  /*53c0*/  FADD.FTZ R37, R37, R99 ;  /* 0x0000006325257221 */ /* 0x000fd20000010000 */
[----:B------:R-:W-:Y:S05]  /*53d0*/  WARPSYNC.COLLECTIVE R98, `(.L_x_3330) ;  /* 0x0000000062087348 */ /* 0x000fea0003c00000 */
[----:B------:R0:W1:Y:S02]  /*53e0*/  SHFL.DOWN P1, R99, R96, R38, R97 ;  /* 0x0800002660637389 */ /* 0x0000640000020061 */
[----:B01----:R-:W-:Y:S01]  /*53f0*/  ENDCOLLECTIVE ;  /* 0x000000000000791b */ /* 0x003fe20003800000 */
.L_x_3330:
[----:B------:R-:W-:Y:S01]  /*5400*/  MOV R96, R37 ;  /* 0x0000002500607202 */ /* 0x000fe20000000f00 */
[----:B------:R-:W-:-:S07]  /*5410*/  FADD.FTZ R36, R36, R99 ;  /* 0x0000006324247221 */ /* 0x000fce0000010000 */
[----:B------:R-:W-:Y:S05]  /*5420*/  WARPSYNC.COLLECTIVE R98, `(.L_x_3331) ;  /* 0x0000000062087348 */ /* 0x000fea0003c00000 */
[----:B------:R0:W1:Y:S02]  /*5430*/  SHFL.DOWN P1, R99, R96, R38, R97 ;  /* 0x0800002660637389 */ /* 0x0000640000020061 */
[----:B01----:R-:W-:Y:S01]  /*5440*/  ENDCOLLECTIVE ;  /* 0x000000000000791b */ /* 0x003fe20003800000 */
.L_x_3331:
[----:B------:R-:W-:Y:S01]  /*5450*/  HFMA2.MMA R38, -RZ, RZ, 0, 5.9604644775390625e-08 ;  /* 0x00000001ff267435 */ /* 0x000fe200000001ff */
[----:B------:R-:W-:Y:S01]  /*5460*/  MOV R96, R36 ;  /* 0x0000002400607202 */ /* 0x000fe20000000f00 */
[----:B------:R-:W-:-:S09]  /*5470*/  FADD.FTZ R37, R37, R99 ;  /* 0x0000006325257221 */ /* 0x000fd20000010000 */
[----:B------:R-:W-:Y:S05]  /*5480*/  WARPSYNC.COLLECTIVE R98, `(.L_x_3332) ;  /* 0x0000000062087348 */ /* 0x000fea0003c00000 */
[----:B------:R0:W1:Y:S02]  /*5490*/  SHFL.DOWN P1, R99, R96, R38, R97 ;  /* 0x0800002660637389 */ /* 0x0000640000020061 */
[----:B01----:R-:W-:Y:S01]  /*54a0*/  ENDCOLLECTIVE ;  /* 0x000000000000791b */ /* 0x003fe20003800000 */
.L_x_3332:
[----:B------:R-:W-:Y:S02]  /*54b0*/  MOV R96, R37 ;  /* 0x0000002500607202 */ /* 0x000fe40000000f00 */
[----:B------:R-:W-:-:S07]  /*54c0*/  MOV R39, R99 ;  /* 0x0000006300277202 */ /* 0x000fce0000000f00 */
[----:B------:R-:W-:Y:S05]  /*54d0*/  WARPSYNC.COLLECTIVE R98, `(.L_x_3333) ;  /* 0x0000000062087348 */ /* 0x000fea0003c00000 */
[----:B------:R0:W1:Y:S02]  /*54e0*/  SHFL.DOWN P1, R99, R96, R38, R97 ;  /* 0x0800002660637389 */ /* 0x0000640000020061 */
[----:B01----:R-:W-:Y:S01]  /*54f0*/  ENDCOLLECTIVE ;  /* 0x000000000000791b */ /* 0x003fe20003800000 */
.L_x_3333:
[----:B------:R-:W-:Y:S01]  /*5500*/  MOV R38, R99 ;  /* 0x0000006300267202 */ /* 0x000fe20000000f00 */
[----:B------:R-:W-:Y:S06]  /*5510*/  BRA `(.L_x_3334) ;  /* 0xffffffd800807947 */ /* 0x000fec000383ffff */
.L_x_3335:
        /* <DEDUP_REMOVED lines=14> */
.L_x_4577:


//--------------------- .text._ZN10layer_norm31ln_parallel_residual_bwd_kernelINS_13Kernel_traitsIf6__halffS2_fjLj7168ELj1ELj1ELj8ELj8ENS_18Kernel_traits_baseILj7168EfS2_fS2_fjLj256EEEEELb0ELb1ELb0EEEvNS_9BwdParamsE --------------------------
	.section	.text._ZN10layer_norm31ln_parallel_residual_bwd_kernelINS_13Kernel_traitsIf6__halffS2_fjLj7168ELj1ELj1ELj8ELj8ENS_18Kernel_traits_baseILj7168EfS2_fS2_fjLj256EEEEELb0ELb1ELb0EEEvNS_9BwdParamsE,"ax",@progbits
	.align	128
        .global         _ZN10layer_norm31ln_parallel_residual_bwd_kernelINS_13Kernel_traitsIf6__halffS2_fjLj7168ELj1ELj1ELj8ELj8ENS_18Kernel_traits_baseILj7168EfS2_fS2_fjLj256EEEEELb0ELb1ELb0EEEvNS_9BwdParamsE
        .type           _ZN10layer_norm31ln_parallel_residual_bwd_kernelINS_13Kernel_traitsIf6__halffS2_fjLj7168ELj1ELj1ELj8ELj8ENS_18Kernel_traits_baseILj7168EfS2_fS2_fjLj256EEEEELb0ELb1ELb0EEEvNS_9BwdParamsE,@function
        .size           _ZN10layer_norm31ln_parallel_residual_bwd_kernelINS_13Kernel_traitsIf6__halffS2_fjLj7168ELj1ELj1ELj8ELj8ENS_18Kernel_traits_baseILj7168EfS2_fS2_fjLj256EEEEELb0ELb1ELb0EEEvNS_9BwdParamsE,(.L_x_4578 - _ZN10layer_norm31ln_parallel_residual_bwd_kernelINS_13Kernel_traitsIf6__halffS2_fjLj7168ELj1ELj1ELj8ELj8ENS_18Kernel_traits_baseILj7168EfS2_fS2_fjLj256EEEEELb0ELb1ELb0EEEvNS_9BwdParamsE)
        .other          _ZN10layer_norm31ln_parallel_residual_bwd_kernelINS_13Kernel_traitsIf6__halffS2_fjLj7168ELj1ELj1ELj8ELj8ENS_18Kernel_traits_baseILj7168EfS2_fS2_fjLj256EEEEELb0ELb1ELb0EEEvNS_9BwdParamsE,@"STO_CUDA_ENTRY STV_DEFAULT"
_ZN10layer_norm31ln_parallel_residual_bwd_kernelINS_13Kernel_traitsIf6__halffS2_fjLj7168ELj1ELj1ELj8ELj8ENS_18Kernel_traits_baseILj7168EfS2_fS2_fjLj256EEEEELb0ELb1ELb0EEEvNS_9BwdParamsE:
.text._ZN10layer_norm31ln_parallel_residual_bwd_kernelINS_13Kernel_traitsIf6__halffS2_fjLj7168ELj1ELj1ELj8ELj8ENS_18Kernel_traits_baseILj7168EfS2_fS2_fjLj256EEEEELb0ELb1ELb0EEEvNS_9BwdParamsE:
        /* <DEDUP_REMOVED lines=90> */
.L_x_3372:
        /* <DEDUP_REMOVED lines=32> */
[----:B--2---:R-:W-:Y:S01]  /*07a0*/  FADD.FTZ R161, -R20, R19 ;  /* 0x0000001314a17221 */ /* 0x004fe20000010100 */
[----:B---3--:R-:W-:Y:S02]  /*07b0*/  MOV R3, R148 ;  /* 0x0000009400037202 */ /* 0x008fe40000000f00 */
[----:B------:R-:W-:Y:S01]  /*07c0*/  SHF.R.U64 R22, R148, 0x10, R149 ;  /* 0x0000001094167819 */ /* 0x000fe20000001295 */
[C---:B------:R-:W-:Y:S02]  /*07d0*/  FADD.FTZ R155, -R20.reuse, R16 ;  /* 0x00000010149b7221 */ /* 0x040fe40000010100 */
[----:B------:R-:W-:Y:S01]  /*07e0*/  HADD2.F32 R19, -RZ, R3.H0_H0 ;  /* 0x20000003ff137230 */ /* 0x000fe20000004100 */
[----:B------:R-:W-:Y:S01]  /*07f0*/  MOV R15, R149 ;  /* 0x00000095000f7202 */ /* 0x000fe20000000f00 */
[C---:B------:R-:W-:Y:S01]  /*0800*/  FADD.FTZ R157, -R20.reuse, R17 ;  /* 0x00000011149d7221 */ /* 0x040fe20000010100 */
[----:B0-----:R-:W-:Y:S01]  /*0810*/  FADD.FTZ R151, -R20, R18 ;  /* 0x0000001214977221 */ /* 0x001fe20000010100 */
[----:B------:R-:W-:-:S02]  /*0820*/  HADD2.F32 R20, -RZ, R22.H0_H0 ;  /* 0x20000016ff147230 */ /* 0x000fc40000004100 */
[----:B------:R-:W-:Y:S01]  /*0830*/  FMUL.FTZ R3, R4, R155 ;  /* 0x0000009b04037220 */ /* 0x000fe20000410000 */
[----:B------:R-:W-:Y:S01]  /*0840*/  FMUL.FTZ R18, R124, R19 ;  /* 0x000000137c127220 */ /* 0x000fe20000410000 */
[----:B------:R-:W-:Y:S01]  /*0850*/  SHF.R.U32.HI R156, RZ, 0x10, R149 ;  /* 0x00000010ff9c7819 */ /* 0x000fe20000011695 */
[----:B------:R-:W-:Y:S02]  /*0860*/  HADD2.F32 R159, -RZ, R15.H0_H0 ;  /* 0x2000000fff9f7230 */ /* 0x000fe40000004100 */
[----:B------:R-:W-:Y:S01]  /*0870*/  FMUL.FTZ R16, R4, R157 ;  /* 0x0000009d04107220 */ /* 0x000fe20000410000 */
[----:B------:R-:W-:Y:S01]  /*0880*/  FMUL.FTZ R15, R125, R20 ;  /* 0x000000147d0f7220 */ /* 0x000fe20000410000 */
[----:B------:R-:W-:Y:S01]  /*0890*/  FADD.FTZ R22, RZ, R18 ;  /* 0x00000012ff167221 */ /* 0x000fe20000010000 */
[----:B------:R-:W-:Y:S01]  /*08a0*/  FFMA.FTZ R149, R3, R18, RZ ;  /* 0x0000001203957223 */ /* 0x000fe200000100ff */
        /* <DEDUP_REMOVED lines=20> */
.L_x_3338:
[----:B------:R-:W-:Y:S05]  /*09f0*/  BSYNC B0 ;  /* 0x0000000000007941 */ /* 0x000fea0003800000 */
.L_x_3337:
        /* <DEDUP_REMOVED lines=18> */
[----:B---3--:R-:W-:Y:S01]  /*0b20*/  MOV R21, R148 ;  /* 0x0000009400157202 */ /* 0x008fe20000000f00 */
[C---:B0-----:R-:W-:Y:S01]  /*0b30*/  FADD.FTZ R151, -R201.reuse, R26 ;  /* 0x0000001ac9977221 */ /* 0x041fe20000010100 */
[----:B------:R-:W-:Y:S01]  /*0b40*/  SHF.R.U64 R28, R148, 0x10, R149 ;  /* 0x00000010941c7819 */ /* 0x000fe20000001295 */
[----:B------:R-:W-:Y:S02]  /*0b50*/  FADD.FTZ R201, -R201, R27 ;  /* 0x0000001bc9c97221 */ /* 0x000fe40000010100 */
[----:B------:R-:W-:Y:S01]  /*0b60*/  HADD2.F32 R27, -RZ, R21.H0_H0 ;  /* 0x20000015ff1b7230 */ /* 0x000fe20000004100 */
[----:B------:R-:W-:Y:S01]  /*0b70*/  MOV R23, R149 ;  /* 0x0000009500177202 */ /* 0x000fe20000000f00 */
[----:B------:R-:W-:Y:S02]  /*0b80*/  HADD2.F32 R28, -RZ, R28.H0_H0 ;  /* 0x2000001cff1c7230 */ /* 0x000fe40000004100 */
[----:B------:R-:W-:Y:S01]  /*0b90*/  FMUL.FTZ R21, R4, R157 ;  /* 0x0000009d04157220 */ /* 0x000fe20000410000 */
[----:B------:R-:W-:Y:S01]  /*0ba0*/  FMUL.FTZ R26, R120, R27 ;  /* 0x0000001b781a7220 */ /* 0x000fe20000410000 */
[----:B------:R-:W-:Y:S01]  /*0bb0*/  SHF.R.U32.HI R156, RZ, 0x10, R149 ;  /* 0x00000010ff9c7819 */ /* 0x000fe20000011695 */
        /* <DEDUP_REMOVED lines=24> */
.L_x_3340:
[----:B------:R-:W-:Y:S05]  /*0d40*/  BSYNC B0 ;  /* 0x0000000000007941 */ /* 0x000fea0003800000 */
.L_x_3339:
        /* <DEDUP_REMOVED lines=24> */
[----:B------:R-:W-:Y:S01]  /*0ed0*/  HADD2.F32 R150, -RZ, R166.H0_H0 ;  /* 0x200000a6ff967230 */ /* 0x000fe20000004100 */
[----:B------:R-:W-:Y:S01]  /*0ee0*/  SHF.R.U32.HI R164, RZ, 0x10, R157 ;  /* 0x00000010ffa47819 */ /* 0x000fe2000001169d */
[----:B------:R-:W-:Y:S01]  /*0ef0*/  FMUL.FTZ R29, R4, R161 ;  /* 0x000000a1041d7220 */ /* 0x000fe20000410000 */
[----:B------:R-:W-:Y:S01]  /*0f00*/  FMUL.FTZ R166, R116, R151 ;  /* 0x0000009774a67220 */ /* 0x000fe20000410000 */
[----:B------:R-:W-:-:S02]  /*0f10*/  HADD2.F32 R157, -RZ, R31.H0_H0 ;  /* 0x2000001fff9d7230 */ /* 0x000fc40000004100 */
[----:B------:R-:W-:Y:S01]  /*0f20*/  FMUL.FTZ R31, R117, R150 ;  /* 0x00000096751f7220 */ /* 0x000fe20000410000 */
[----:B------:R-:W-:Y:S02]  /*0f30*/  HADD2.F32 R156, -RZ, R164.H0_H0 ;  /* 0x200000a4ff9c7230 */ /* 0x000fe40000004100 */
        /* <DEDUP_REMOVED lines=21> */
.L_x_3342:
[----:B------:R-:W-:Y:S05]  /*1090*/  BSYNC B0 ;  /* 0x0000000000007941 */ /* 0x000fea0003800000 */
.L_x_3341:
        /* <DEDUP_REMOVED lines=22> */
[C---:B------:R-:W-:Y:S01]  /*1200*/  FADD.FTZ R173, -R201.reuse, R149 ;  /* 0x00000095c9ad7221 */ /* 0x040fe20000010100 */
[C---:B0-----:R-:W-:Y:S01]  /*1210*/  FADD.FTZ R163, -R201.reuse, R150 ;  /* 0x00000096c9a37221 */ /* 0x041fe20000010100 */
[----:B------:R-:W-:Y:S01]  /*1220*/  FADD.FTZ R201, -R201, R151 ;  /* 0x00000097c9c97221 */ /* 0x000fe20000010100 */
[----:B------:R-:W-:-:S02]  /*1230*/  HADD2.F32 R150, -RZ, R174.H0_H0 ;  /* 0x200000aeff967230 */ /* 0x000fc40000004100 */
[----:B------:R-:W-:Y:S01]  /*1240*/  FMUL.FTZ R174, R112, R161 ;  /* 0x000000a170ae7220 */ /* 0x000fe20000410000 */
[----:B------:R-:W-:Y:S02]  /*1250*/  HADD2.F32 R151, -RZ, R169.H0_H0 ;  /* 0x200000a9ff977230 */ /* 0x000fe40000004100 */
[C---:B------:R-:W-:Y:S01]  /*1260*/  FMUL.FTZ R169, R4.reuse, R171 ;  /* 0x000000ab04a97220 */ /* 0x040fe20000410000 */
[----:B------:R-:W-:Y:S02]  /*1270*/  HADD2.F32 R156, -RZ, R172.H0_H0 ;  /* 0x200000acff9c7230 */ /* 0x000fe40000004100 */
        /* <DEDUP_REMOVED lines=22> */
.L_x_3344:
[----:B------:R-:W-:Y:S05]  /*13e0*/  BSYNC B0 ;  /* 0x0000000000007941 */ /* 0x000fea0003800000 */
.L_x_3343:
        /* <DEDUP_REMOVED lines=52> */
.L_x_3346:
[----:B------:R-:W-:Y:S05]  /*1730*/  BSYNC B0 ;  /* 0x0000000000007941 */ /* 0x000fea0003800000 */
.L_x_3345:
        /* <DEDUP_REMOVED lines=52> */
.L_x_3348:
[----:B------:R-:W-:Y:S05]  /*1a80*/  BSYNC B0 ;  /* 0x0000000000007941 */ /* 0x000fea0003800000 */
.L_x_3347:
        /* <DEDUP_REMOVED lines=16> */
[----:B--2---:R-:W-:-:S02]  /*1b90*/  MOV R158, R156 ;  /* 0x0000009c009e7202 */ /* 0x004fc40000000f00 */
[--C-:B------:R-:W-:Y:S02]  /*1ba0*/  SHF.R.U64 R196, R156, 0x10, R157.reuse ;  /* 0x000000109cc47819 */ /* 0x100fe4000000129d */
[----:B------:R-:W-:Y:S01]  /*1bb0*/  SHF.R.U32.HI R195, RZ, 0x10, R157 ;  /* 0x00000010ffc37819 */ /* 0x000fe2000001169d */
[C---:B0-----:R-:W-:Y:S01]  /*1bc0*/  FADD.FTZ R163, -R198.reuse, R151 ;  /* 0x00000097c6a37221 */ /* 0x041fe20000010100 */
[----:B------:R-:W-:Y:S02]  /*1bd0*/  HADD2.F32 R151, -RZ, R158.H0_H0 ;  /* 0x2000009eff977230 */ /* 0x000fe40000004100 */
[C---:B------:R-:W-:Y:S01]  /*1be0*/  FADD.FTZ R193, -R198.reuse, R148 ;  /* 0x00000094c6c17221 */ /* 0x040fe20000010100 */
[C---:B------:R-:W-:Y:S01]  /*1bf0*/  FADD.FTZ R197, -R198.reuse, R150 ;  /* 0x00000096c6c57221 */ /* 0x040fe20000010100 */
[----:B------:R-:W-:Y:S01]  /*1c00*/  MOV R159, R157 ;  /* 0x0000009d009f7202 */ /* 0x000fe20000000f00 */
[----:B------:R-:W-:Y:S01]  /*1c10*/  FADD.FTZ R161, -R198, R149 ;  /* 0x00000095c6a17221 */ /* 0x000fe20000010100 */
[----:B------:R-:W-:-:S02]  /*1c20*/  HADD2.F32 R150, -RZ, R196.H0_H0 ;  /* 0x200000c4ff967230 */ /* 0x000fc40000004100 */
[----:B------:R-:W-:Y:S01]  /*1c30*/  FMUL.FTZ R198, R100, R151 ;  /* 0x0000009764c67220 */ /* 0x000fe20000410000 */
[C---:B------:R-:W-:Y:S01]  /*1c40*/  FMUL.FTZ R193, R4.reuse, R193 ;  /* 0x000000c104c17220 */ /* 0x040fe20000410000 */
[----:B------:R-:W-:Y:S02]  /*1c50*/  HADD2.F32 R156, -RZ, R195.H0_H0 ;  /* 0x200000c3ff9c7230 */ /* 0x000fe40000004100 */
[----:B------:R-:W-:Y:S01]  /*1c60*/  FMUL.FTZ R196, R4, R161 ;  /* 0x000000a104c47220 */ /* 0x000fe20000410000 */
[----:B------:R-:W-:Y:S02]  /*1c70*/  HADD2.F32 R159, -RZ, R159.H0_H0 ;  /* 0x2000009fff9f7230 */ /* 0x000fe40000004100 */
[----:B------:R-:W-:Y:S01]  /*1c80*/  FMUL.FTZ R195, R101, R150 ;  /* 0x0000009665c37220 */ /* 0x000fe20000410000 */
[----:B------:R-:W-:Y:S01]  /*1c90*/  FADD.FTZ R148, R155, R198 ;  /* 0x000000c69b947221 */ /* 0x000fe20000010000 */
        /* <DEDUP_REMOVED lines=19> */
.L_x_3350:
[----:B------:R-:W-:Y:S05]  /*1dd0*/  BSYNC B0 ;  /* 0x0000000000007941 */ /* 0x000fea0003800000 */
.L_x_3349:
        /* <DEDUP_REMOVED lines=24> */
.L_x_3383:
        /* <DEDUP_REMOVED lines=95> */
.L_x_3354:
[----:B------:R-:W-:-:S07]  /*2550*/  IADD3 R2, R2, 0x100, RZ ;  /* 0x0000010002027810 */ /* 0x000fce0007ffe0ff */
.L_x_3353:
[----:B------:R-:W-:Y:S05]  /*2560*/  BSYNC B0 ;  /* 0x0000000000007941 */ /* 0x000fea0003800000 */
.L_x_3352:
        /* <DEDUP_REMOVED lines=57> */
.L_x_3357:
[----:B------:R-:W-:-:S07]  /*2900*/  IADD3 R2, R2, 0x100, RZ ;  /* 0x0000010002027810 */ /* 0x000fce0007ffe0ff */
.L_x_3356:
[----:B------:R-:W-:Y:S05]  /*2910*/  BSYNC B0 ;  /* 0x0000000000007941 */ /* 0x000fea0003800000 */
.L_x_3355:
        /* <DEDUP_REMOVED lines=57> */
.L_x_3360:
[----:B------:R-:W-:-:S07]  /*2cb0*/  IADD3 R2, R2, 0x100, RZ ;  /* 0x0000010002027810 */ /* 0x000fce0007ffe0ff */
.L_x_3359:
[----:B------:R-:W-:Y:S05]  /*2cc0*/  BSYNC B0 ;  /* 0x0000000000007941 */ /* 0x000fea0003800000 */
.L_x_3358:
        /* <DEDUP_REMOVED lines=57> */
.L_x_3363:
[----:B------:R-:W-:-:S07]  /*3060*/  IADD3 R2, R2, 0x100, RZ ;  /* 0x0000010002027810 */ /* 0x000fce0007ffe0ff */
.L_x_3362:
[----:B------:R-:W-:Y:S05]  /*3070*/  BSYNC B0 ;  /* 0x0000000000007941 */ /* 0x000fea0003800000 */
.L_x_3361:
        /* <DEDUP_REMOVED lines=57> */
.L_x_3366:
[----:B------:R-:W-:-:S07]  /*3410*/  IADD3 R2, R2, 0x100, RZ ;  /* 0x0000010002027810 */ /* 0x000fce0007ffe0ff */
.L_x_3365:
[----:B------:R-:W-:Y:S05]  /*3420*/  BSYNC B0 ;  /* 0x0000000000007941 */ /* 0x000fea0003800000 */
.L_x_3364:
        /* <DEDUP_REMOVED lines=57> */
.L_x_3369:
[----:B------:R-:W-:-:S07]  /*37c0*/  IADD3 R2, R2, 0x100, RZ ;  /* 0x0000010002027810 */ /* 0x000fce0007ffe0ff */
.L_x_3368:
[----:B------:R-:W-:Y:S05]  /*37d0*/  BSYNC B0 ;  /* 0x0000000000007941 */ /* 0x000fea0003800000 */
.L_x_3367:
        /* <DEDUP_REMOVED lines=58> */
.L_x_3371:
[----:B------:R-:W-:Y:S05]  /*3b80*/  BSYNC B0 ;  /* 0x0000000000007941 */ /* 0x000fea0003800000 */
.L_x_3370:
[----:B------:R-:W-:Y:S02]  /*3b90*/  IADD3 R6, R6, UR18, RZ ;  /* 0x0000001206067c10 */ /* 0x000fe4000fffe0ff */
[----:B---3--:R-:W-:Y:S02]  /*3ba0*/  SEL R153, RZ, 0x1, P0 ;  /* 0x00000001ff997807 */ /* 0x008fe40000000000 */
[----:B------:R-:W-:-:S13]  /*3bb0*/  ISETP.GE.AND P0, PT, R6, UR19, PT ;  /* 0x0000001306007c0c */ /* 0x000fda000bf06270 */
[----:B------:R-:W-:Y:S05]  /*3bc0*/  @!P0 BRA `(.L_x_3372) ;  /* 0xffffffc800748947 */ /* 0x000fea000383ffff */
.L_x_3336:
        /* <DEDUP_REMOVED lines=42> */
[C---:B----4-:R-:W-:Y:S01]  /*3e70*/  @P2 IMAD.WIDE.U32 R20, R27.reuse, 0x10, R20 ;  /* 0x000000101b142825 */ /* 0x050fe200078e0014 */
[----:B------:R-:W-:-:S04]  /*3e80*/  @P2 IADD3 R27, R27, 0x100, RZ ;  /* 0x000001001b1b2810 */ /* 0x000fc80007ffe0ff */
[----:B------:R0:W-:Y:S01]  /*3e90*/  @P2 STG.E.128 desc[UR4][R20.64], R80 ;  /* 0x0000005014002986 */ /* 0x0001e2000c101d04 */
        /* <DEDUP_REMOVED lines=13> */
.L_x_3351:
[----:B------:R-:W-:Y:S01]  /*3f70*/  HFMA2.MMA R159, -RZ, RZ, 0, 9.5367431640625e-07 ;  /* 0x00000010ff9f7435 */ /* 0x000fe200000001ff */
[----:B------:R-:W-:Y:S02]  /*3f80*/  MOV R162, R155 ;  /* 0x0000009b00a27202 */ /* 0x000fe40000000f00 */
[----:B------:R-:W-:Y:S02]  /*3f90*/  MOV R206, 0x1f ;  /* 0x0000001f00ce7802 */ /* 0x000fe40000000f00 */
[----:B------:R-:W-:-:S07]  /*3fa0*/  MOV R157, 0xffffffff ;  /* 0xffffffff009d7802 */ /* 0x000fce0000000f00 */
[----:B0----5:R-:W-:Y:S05]  /*3fb0*/  WARPSYNC.COLLECTIVE R157, `(.L_x_3373) ;  /* 0x000000009d087348 */ /* 0x021fea0003c00000 */
[----:B------:R1:W2:Y:S02]  /*3fc0*/  SHFL.DOWN P6, R201, R162, R159, R206 ;  /* 0x0800009fa2c97389 */ /* 0x0002a400000c00ce */
[----:B012--5:R-:W-:Y:S01]  /*3fd0*/  ENDCOLLECTIVE ;  /* 0x000000000000791b */ /* 0x027fe20003800000 */
.L_x_3373:
[----:B------:R-:W-:Y:S02]  /*3fe0*/  MOV R162, R160 ;  /* 0x000000a000a27202 */ /* 0x000fe40000000f00 */
[----:B------:R-:W-:-:S07]  /*3ff0*/  MOV R148, R201 ;  /* 0x000000c900947202 */ /* 0x000fce0000000f00 */
[----:B------:R-:W-:Y:S05]  /*4000*/  WARPSYNC.COLLECTIVE R157, `(.L_x_3374) ;  /* 0x000000009d087348 */ /* 0x000fea0003c00000 */
[----:B------:R0:W1:Y:S02]  /*4010*/  SHFL.DOWN P6, R201, R162, R159, R206 ;  /* 0x0800009fa2c97389 */ /* 0x00006400000c00ce */
[----:B01----:R-:W-:Y:S01]  /*4020*/  ENDCOLLECTIVE ;  /* 0x000000000000791b */ /* 0x003fe20003800000 */
.L_x_3374:
[----:B------:R-:W-:Y:S01]  /*4030*/  FADD.FTZ R148, R148, R155 ;  /* 0x0000009b94947221 */ /* 0x000fe20000010000 */
[----:B------:R-:W-:-:S04]  /*4040*/  HFMA2.MMA R159, -RZ, RZ, 0, 4.76837158203125e-07 ;  /* 0x00000008ff9f7435 */ /* 0x000fc800000001ff */
[----:B------:R-:W-:Y:S02]  /*4050*/  MOV R162, R148 ;  /* 0x0000009400a27202 */ /* 0x000fe40000000f00 */
[----:B------:R-:W-:-:S07]  /*4060*/  MOV R149, R201 ;  /* 0x000000c900957202 */ /* 0x000fce0000000f00 */
[----:B------:R-:W-:Y:S05]  /*4070*/  WARPSYNC.COLLECTIVE R157, `(.L_x_3375) ;  /* 0x000000009d087348 */ /* 0x000fea0003c00000 */
[----:B------:R0:W1:Y:S02]  /*4080*/  SHFL.DOWN P6, R201, R162, R159, R206 ;  /* 0x0800009fa2c97389 */ /* 0x00006400000c00ce */
[----:B01----:R-:W-:Y:S01]  /*4090*/  ENDCOLLECTIVE ;  /* 0x000000000000791b */ /* 0x003fe20003800000 */
.L_x_3375:
[----:B------:R-:W-:-:S05]  /*40a0*/  FADD.FTZ R149, R149, R160 ;  /* 0x000000a095957221 */ /* 0x000fca0000010000 */
[----:B------:R-:W-:Y:S02]  /*40b0*/  MOV R162, R149 ;  /* 0x0000009500a27202 */ /* 0x000fe40000000f00 */
[----:B------:R-:W-:-:S07]  /*40c0*/  MOV R151, R201 ;  /* 0x000000c900977202 */ /* 0x000fce0000000f00 */
[----:B------:R-:W-:Y:S05]  /*40d0*/  WARPSYNC.COLLECTIVE R157, `(.L_x_3376) ;  /* 0x000000009d087348 */ /* 0x000fea0003c00000 */
[----:B------:R0:W1:Y:S02]  /*40e0*/  SHFL.DOWN P6, R201, R162, R159, R206 ;  /* 0x0800009fa2c97389 */ /* 0x00006400000c00ce */
[----:B01----:R-:W-:Y:S01]  /*40f0*/  ENDCOLLECTIVE ;  /* 0x000000000000791b */ /* 0x003fe20003800000 */
.L_x_3376:
[----:B------:R-:W-:Y:S01]  /*4100*/  FADD.FTZ R151, R148, R151 ;  /* 0x0000009794977221 */ /* 0x000fe20000010000 */
[----:B------:R-:W-:-:S04]  /*4110*/  HFMA2.MMA R159, -RZ, RZ, 0, 2.384185791015625e-07 ;  /* 0x00000004ff9f7435 */ /* 0x000fc800000001ff */
[----:B------:R-:W-:Y:S02]  /*4120*/  MOV R162, R151 ;  /* 0x0000009700a27202 */ /* 0x000fe40000000f00 */
[----:B------:R-:W-:-:S07]  /*4130*/  MOV R150, R201 ;  /* 0x000000c900967202 */ /* 0x000fce0000000f00 */
[----:B------:R-:W-:Y:S05]  /*4140*/  WARPSYNC.COLLECTIVE R157, `(.L_x_3377) ;  /* 0x000000009d087348 */ /* 0x000fea0003c00000 */
[----:B------:R0:W1:Y:S02]  /*4150*/  SHFL.DOWN P6, R201, R162, R159, R206 ;  /* 0x0800009fa2c97389 */ /* 0x00006400000c00ce */
[----:B01----:R-:W-:Y:S01]  /*4160*/  ENDCOLLECTIVE ;  /* 0x000000000000791b */ /* 0x003fe20003800000 */
.L_x_3377:
[----:B------:R-:W-:-:S05]  /*4170*/  FADD.FTZ R150, R149, R150 ;  /* 0x0000009695967221 */ /* 0x000fca0000010000 */
[----:B------:R-:W-:Y:S02]  /*4180*/  MOV R162, R150 ;  /* 0x0000009600a27202 */ /* 0x000fe40000000f00 */
[----:B------:R-:W-:-:S07]  /*4190*/  MOV R156, R201 ;  /* 0x000000c9009c7202 */ /* 0x000fce0000000f00 */
[----:B------:R-:W-:Y:S05]  /*41a0*/  WARPSYNC.COLLECTIVE R157, `(.L_x_3378) ;  /* 0x000000009d087348 */ /* 0x000fea0003c00000 */
[----:B------:R0:W1:Y:S02]  /*41b0*/  SHFL.DOWN P6, R201, R162, R159, R206 ;  /* 0x0800009fa2c97389 */ /* 0x00006400000c00ce */
[----:B01----:R-:W-:Y:S01]  /*41c0*/  ENDCOLLECTIVE ;  /* 0x000000000000791b */ /* 0x003fe20003800000 */
.L_x_3378:
[----:B------:R-:W-:Y:S01]  /*41d0*/  FADD.FTZ R156, R151, R156 ;  /* 0x0000009c979c7221 */ /* 0x000fe20000010000 */
[----:B------:R-:W-:-:S04]  /*41e0*/  HFMA2.MMA R159, -RZ, RZ, 0, 1.1920928955078125e-07 ;  /* 0x00000002ff9f7435 */ /* 0x000fc800000001ff */
[----:B------:R-:W-:Y:S02]  /*41f0*/  MOV R162, R156 ;  /* 0x0000009c00a27202 */ /* 0x000fe40000000f00 */
[----:B------:R-:W-:-:S07]  /*4200*/  MOV R153, R201 ;  /* 0x000000c900997202 */ /* 0x000fce0000000f00 */
[----:B------:R-:W-:Y:S05]  /*4210*/  WARPSYNC.COLLECTIVE R157, `(.L_x_3379) ;  /* 0x000000009d087348 */ /* 0x000fea0003c00000 */
[----:B------:R0:W1:Y:S02]  /*4220*/  SHFL.DOWN P6, R201, R162, R159, R206 ;  /* 0x0800009fa2c97389 */ /* 0x00006400000c00ce */
[----:B01----:R-:W-:Y:S01]  /*4230*/  ENDCOLLECTIVE ;  /* 0x000000000000791b */ /* 0x003fe20003800000 */
.L_x_3379:
[----:B------:R-:W-:-:S05]  /*4240*/  FADD.FTZ R153, R150, R153 ;  /* 0x0000009996997221 */ /* 0x000fca0000010000 */
[----:B------:R-:W-:Y:S02]  /*4250*/  MOV R162, R153 ;  /* 0x0000009900a27202 */ /* 0x000fe40000000f00 */
[----:B------:R-:W-:-:S07]  /*4260*/  MOV R155, R201 ;  /* 0x000000c9009b7202 */ /* 0x000fce0000000f00 */
[----:B------:R-:W-:Y:S05]  /*4270*/  WARPSYNC.COLLECTIVE R157, `(.L_x_3380) ;  /* 0x000000009d087348 */ /* 0x000fea0003c00000 */
[----:B------:R0:W1:Y:S02]  /*4280*/  SHFL.DOWN P6, R201, R162, R159, R206 ;  /* 0x0800009fa2c97389 */ /* 0x00006400000c00ce */
[----:B01----:R-:W-:Y:S01]  /*4290*/  ENDCOLLECTIVE ;  /* 0x000000000000791b */ /* 0x003fe20003800000 */
.L_x_3380:
[----:B------:R-:W-:Y:S01]  /*42a0*/  FADD.FTZ R155, R156, R155 ;  /* 0x0000009b9c9b7221 */ /* 0x000fe20000010000 */
[----:B------:R-:W-:-:S04]  /*42b0*/  HFMA2.MMA R159, -RZ, RZ, 0, 5.9604644775390625e-08 ;  /* 0x00000001ff9f7435 */ /* 0x000fc800000001ff */
[----:B------:R-:W-:Y:S02]  /*42c0*/  MOV R162, R155 ;  /* 0x0000009b00a27202 */ /* 0x000fe40000000f00 */
[----:B------:R-:W-:-:S07]  /*42d0*/  MOV R158, R201 ;  /* 0x000000c9009e7202 */ /* 0x000fce0000000f00 */
[----:B------:R-:W-:Y:S05]  /*42e0*/  WARPSYNC.COLLECTIVE R157, `(.L_x_3381) ;  /* 0x000000009d087348 */ /* 0x000fea0003c00000 */
[----:B------:R0:W1:Y:S02]  /*42f0*/  SHFL.DOWN P6, R201, R162, R159, R206 ;  /* 0x0800009fa2c97389 */ /* 0x00006400000c00ce */
[----:B01----:R-:W-:Y:S01]  /*4300*/  ENDCOLLECTIVE ;  /* 0x000000000000791b */ /* 0x003fe20003800000 */
.L_x_3381:
[----:B------:R-:W-:-:S05]  /*4310*/  FADD.FTZ R158, R153, R158 ;  /* 0x0000009e999e7221 */ /* 0x000fca0000010000 */
[----:B------:R-:W-:Y:S02]  /*4320*/  MOV R162, R158 ;  /* 0x0000009e00a27202 */ /* 0x000fe40000000f00 */
[----:B------:R-:W-:-:S07]  /*4330*/  MOV R200, R201 ;  /* 0x000000c900c87202 */ /* 0x000fce0000000f00 */
[----:B------:R-:W-:Y:S05]  /*4340*/  WARPSYNC.COLLECTIVE R157, `(.L_x_3382) ;  /* 0x000000009d087348 */ /* 0x000fea0003c00000 */
[----:B------:R0:W1:Y:S02]  /*4350*/  SHFL.DOWN P6, R201, R162, R159, R206 ;  /* 0x0800009fa2c97389 */ /* 0x00006400000c00ce */
[----:B01----:R-:W-:Y:S01]  /*4360*/  ENDCOLLECTIVE ;  /* 0x000000000000791b */ /* 0x003fe20003800000 */
.L_x_3382:
[----:B------:R-:W-:Y:S05]  /*4370*/  BRA `(.L_x_3383) ;  /* 0xffffffd800f87947 */ /* 0x000fea000383ffff */
.L_x_3384:
        /* <DEDUP_REMOVED lines=16> */
.L_x_4578:


//--------------------- .text._ZN10layer_norm31ln_parallel_residual_bwd_kernelINS_13Kernel_traitsIf6__halffS2_fjLj7168ELj1ELj1ELj8ELj8ENS_18Kernel_traits_baseILj7168EfS2_fS2_fjLj256EEEEELb0ELb1ELb1EEEvNS_9BwdParamsE --------------------------
	.section	.text._ZN10layer_norm31ln_parallel_residual_bwd_kernelINS_13Kernel_traitsIf6__halffS2_fjLj7168ELj1ELj1ELj8ELj8ENS_18Kernel_traits_baseILj7168EfS2_fS2_fjLj256EEEEELb0ELb1ELb1EEEvNS_9BwdParamsE,"ax",@progbits
	.align	128
        .global         _ZN10layer_norm31ln_parallel_residual_bwd_kernelINS_13Kernel_traitsIf6__halffS2_fjLj7168ELj1ELj1ELj8ELj8ENS_18Kernel_traits_baseILj7168EfS2_fS2_fjLj256EEEEELb0ELb1ELb1EEEvNS_9BwdParamsE
        .type           _ZN10layer_norm31ln_parallel_residual_bwd_kernelINS_13Kernel_traitsIf6__halffS2_fjLj7168ELj1ELj1ELj8ELj8ENS_18Kernel_traits_baseILj7168EfS2_fS2_fjLj256EEEEELb0ELb1ELb1EEEvNS_9BwdParamsE,@function
        .size           _ZN10layer_norm31ln_parallel_residual_bwd_kernelINS_13Kernel_traitsIf6__halffS2_fjLj7168ELj1ELj1ELj8ELj8ENS_18Kernel_traits_baseILj7168EfS2_fS2_fjLj256EEEEELb0ELb1ELb1EEEvNS_9BwdParamsE,(.L_x_4579 - _ZN10layer_norm31ln_parallel_residual_bwd_kernelINS_13Kernel_traitsIf6__halffS2_fjLj7168ELj1ELj1ELj8ELj8ENS_18Kernel_traits_baseILj7168EfS2_fS2_fjLj256EEEEELb0ELb1ELb1EEEvNS_9BwdParamsE)
        .other          _ZN10layer_norm31ln_parallel_residual_bwd_kernelINS_13Kernel_traitsIf6__halffS2_fjLj7168ELj1ELj1ELj8ELj8ENS_18Kernel_traits_baseILj7168EfS2_fS2_fjLj256EEEEELb0ELb1ELb1EEEvNS_9BwdParamsE,@"STO_CUDA_ENTRY STV_DEFAULT"
_ZN10layer_norm31ln_parallel_residual_bwd_kernelINS_13Kernel_traitsIf6__halffS2_fjLj7168ELj1ELj1ELj8ELj8ENS_18Kernel_traits_baseILj7168EfS2_fS2_fjLj256EEEEELb0ELb1ELb1EEEvNS_9BwdParamsE:
.text._ZN10layer_norm31ln_parallel_residual_bwd_kernelINS_13Kernel_traitsIf6__halffS2_fjLj7168ELj1ELj1ELj8ELj8ENS_18Kernel_traits_baseILj7168EfS2_fS2_fjLj256EEEEELb0ELb1ELb1EEEvNS_9BwdParamsE:
        /* <DEDUP_REMOVED lines=46> */
.L_x_3385:
        /* <DEDUP_REMOVED lines=15> */
[----:B------:R-:W-:Y:S01]  /*03d0*/  MOV R174, RZ ;  /* 0x000000ff00ae7202 */ /* 0x000fe20000000f00 */
[----:B------:R-:W-:Y:S01]  /*03e0*/  HFMA2.MMA R119, -RZ, RZ, 0, 0 ;  /* 0x00000000ff777435 */ /* 0x000fe200000001ff */
[----:B------:R-:W-:-:S02]  /*03f0*/  ISETP.NE.AND.EX P2, PT, RZ, UR5, PT, P2 ;  /* 0x00000005ff007c0c */ /* 0x000fc4000bf45320 */
        /* <DEDUP_REMOVED lines=27> */
[----:B0-----:R-:W-:-:S07]  /*05b0*/  LOP3.LUT R118, R176, 0xff, RZ, 0xc0, !PT ;  /* 0x000000ffb0767812 */ /* 0x001fce00078ec0ff */
.L_x_3396:
        /* <DEDUP_REMOVED lines=14> */
[----:B------:R-:W-:Y:S01]  /*06a0*/  LEA.HI.X R69, R186, UR13, RZ, 0x4, P0 ;  /* 0x0000000dba457c11 */ /* 0x000fe200080f24ff */
[----:B------:R-:W3:Y:S01]  /*06b0*/  LDG.E.128 R64, desc[UR6][R64.64] ;  /* 0x0000000640407981 */ /* 0x000ee2000c1e1d00 */
[----:B------:R-:W-:-:S02]  /*06c0*/  LEA R74, P0, R185, UR12, 0x4 ;  /* 0x0000000cb94a7c11 */ /* 0x000fc4000f8020ff */
[C---:B------:R-:W-:Y:S01]  /*06d0*/  IADD3 R184, R187.reuse, 0x300, RZ ;  /* 0x00000300bbb87810 */ /* 0x040fe20007ffe0ff */
[C-C-:B-1----:R-:W-:Y:S01]  /*06e0*/  IMAD.WIDE.U32 R2, R187.reuse, 0x8, R84.reuse ;  /* 0x00000008bb027825 */ /* 0x142fe200078e0054 */
[----:B------:R-:W-:Y:S01]  /*06f0*/  IADD3 R178, R187, 0x600, RZ ;  /* 0x00000600bbb27810 */ /* 0x000fe20007ffe0ff */
[----:B------:R-:W4:Y:S01]  /*0700*/  LDG.E R0, desc[UR6][R72.64] ;  /* 0x0000000648007981 */ /* 0x000f22000c1e1900 */
[----:B------:R-:W-:Y:S01]  /*0710*/  LEA.HI.X R75, R185, UR13, RZ, 0x4, P0 ;  /* 0x0000000db94b7c11 */ /* 0x000fe200080f24ff */
[----:B------:R-:W-:Y:S01]  /*0720*/  IMAD.WIDE.U32 R92, R186, 0x8, R84 ;  /* 0x00000008ba5c7825 */ /* 0x000fe200078e0054 */
[----:B------:R-:W-:Y:S01]  /*0730*/  LEA R76, P0, R184, UR12, 0x4 ;  /* 0x0000000cb84c7c11 */ /* 0x000fe2000f8020ff */
[----:B------:R-:W3:Y:S01]  /*0740*/  LDG.E.64 R2, desc[UR6][R2.64] ;  /* 0x0000000602027981 */ /* 0x000ee2000c1e1b00 */
[----:B------:R-:W-:Y:S01]  /*0750*/  IADD3 R183, R187, 0x400, RZ ;  /* 0x00000400bbb77810 */ /* 0x000fe20007ffe0ff */
[----:B------:R-:W1:Y:S01]  /*0760*/  @P2 LDC.64 R106, c[0x0][0x2c8] ;  /* 0x0000b200ff6a2b82 */ /* 0x000e620000000a00 */
[----:B------:R-:W-:Y:S01]  /*0770*/  LEA R88, P1, R178, UR12, 0x4 ;  /* 0x0000000cb2587c11 */ /* 0x000fe2000f8220ff */
[----:B--2---:R-:W-:Y:S01]  /*0780*/  IMAD.WIDE R190, R175, 0x4, R104 ;  /* 0x00000004afbe7825 */ /* 0x004fe200078e0268 */
[----:B------:R-:W-:Y:S01]  /*0790*/  LEA.HI.X R77, R184, UR13, RZ, 0x4, P0 ;  /* 0x0000000db84d7c11 */ /* 0x000fe200080f24ff */
[----:B------:R-:W2:Y:S01]  /*07a0*/  LDG.E.64 R92, desc[UR6][R92.64] ;  /* 0x000000065c5c7981 */ /* 0x000ea2000c1e1b00 */
[----:B------:R-:W-:Y:S01]  /*07b0*/  LEA R80, P0, R183, UR12, 0x4 ;  /* 0x0000000cb7507c11 */ /* 0x000fe2000f8020ff */
[--C-:B------:R-:W-:Y:S01]  /*07c0*/  IMAD.WIDE.U32 R94, R185, 0x8, R84.reuse ;  /* 0x00000008b95e7825 */ /* 0x100fe200078e0054 */
[----:B------:R-:W-:Y:S01]  /*07d0*/  IADD3 R177, R187, 0x500, RZ ;  /* 0x00000500bbb17810 */ /* 0x000fe20007ffe0ff */
[----:B------:R-:W2:Y:S01]  /*07e0*/  LDG.E R188, desc[UR6][R190.64] ;  /* 0x00000006bebc7981 */ /* 0x000ea2000c1e1900 */
[----:B------:R-:W-:Y:S01]  /*07f0*/  LEA.HI.X R89, R178, UR13, RZ, 0x4, P1 ;  /* 0x0000000db2597c11 */ /* 0x000fe200088f24ff */
[--C-:B------:R-:W-:Y:S01]  /*0800*/  IMAD.WIDE.U32 R96, R184, 0x8, R84.reuse ;  /* 0x00000008b8607825 */ /* 0x100fe200078e0054 */
[----:B------:R-:W-:Y:S01]  /*0810*/  LEA.HI.X R81, R183, UR13, RZ, 0x4, P0 ;  /* 0x0000000db7517c11 */ /* 0x000fe200080f24ff */
[----:B------:R-:W2:Y:S01]  /*0820*/  LDG.E.128 R68, desc[UR6][R68.64] ;  /* 0x0000000644447981 */ /* 0x000ea2000c1e1d00 */
[----:B------:R-:W-:Y:S01]  /*0830*/  LEA R86, P0, R177, UR12, 0x4 ;  /* 0x0000000cb1567c11 */ /* 0x000fe2000f8020ff */
[--C-:B------:R-:W-:Y:S01]  /*0840*/  IMAD.WIDE.U32 R98, R183, 0x8, R84.reuse ;  /* 0x00000008b7627825 */ /* 0x100fe200078e0054 */
[----:B------:R-:W1:Y:S01]  /*0850*/  @P2 LDC.64 R112, c[0x0][0x2c8] ;  /* 0x0000b200ff702b82 */ /* 0x000e620000000a00 */
[----:B------:R-:W2:Y:S02]  /*0860*/  LDG.E.64 R94, desc[UR6][R94.64] ;  /* 0x000000065e5e7981 */ /* 0x000ea4000c1e1b00 */
[----:B------:R-:W-:-:S02]  /*0870*/  IMAD.WIDE.U32 R100, R177, 0x8, R84 ;  /* 0x00000008b1647825 */ /* 0x000fc400078e0054 */
[----:B------:R-:W2:Y:S02]  /*0880*/  LDG.E.128 R88, desc[UR6][R88.64] ;  /* 0x0000000658587981 */ /* 0x000ea4000c1e1d00 */
[----:B------:R-:W-:Y:S01]  /*0890*/  IMAD.WIDE.U32 R102, R178, 0x8, R84 ;  /* 0x00000008b2667825 */ /* 0x000fe200078e0054 */
[----:B------:R-:W1:Y:S01]  /*08a0*/  @P2 LDC.64 R116, c[0x0][0x2c8] ;  /* 0x0000b200ff742b82 */ /* 0x000e620000000a00 */
[----:B------:R-:W2:Y:S01]  /*08b0*/  LDG.E.128 R72, desc[UR6][R74.64] ;  /* 0x000000064a487981 */ /* 0x000ea2000c1e1d00 */
[----:B------:R-:W-:-:S03]  /*08c0*/  LEA.HI.X R87, R177, UR13, RZ, 0x4, P0 ;  /* 0x0000000db1577c11 */ /* 0x000fc600080f24ff */
[----:B------:R-:W2:Y:S03]  /*08d0*/  LDG.E.64 R96, desc[UR6][R96.64] ;  /* 0x0000000660607981 */ /* 0x000ea6000c1e1b00 */
[----:B------:R-:W1:Y:S01]  /*08e0*/  @P2 LDC.64 R104, c[0x0][0x2c8] ;  /* 0x0000b200ff682b82 */ /* 0x000e620000000a00 */
[----:B------:R-:W2:Y:S04]  /*08f0*/  LDG.E.128 R76, desc[UR6][R76.64] ;  /* 0x000000064c4c7981 */ /* 0x000ea8000c1e1d00 */
[----:B------:R-:W2:Y:S03]  /*0900*/  LDG.E.64 R98, desc[UR6][R98.64] ;  /* 0x0000000662627981 */ /* 0x000ea6000c1e1b00 */
[----:B------:R-:W1:Y:S01]  /*0910*/  @P2 LDC.64 R108, c[0x0][0x2c8] ;  /* 0x0000b200ff6c2b82 */ /* 0x000e620000000a00 */
[----:B------:R-:W2:Y:S04]  /*0920*/  LDG.E.128 R80, desc[UR6][R80.64] ;  /* 0x0000000650507981 */ /* 0x000ea8000c1e1d00 */
[----:B------:R-:W2:Y:S03]  /*0930*/  LDG.E.64 R100, desc[UR6][R100.64] ;  /* 0x0000000664647981 */ /* 0x000ea6000c1e1b00 */
[----:B------:R-:W1:Y:S01]  /*0940*/  @P2 LDC.64 R110, c[0x0][0x2c8] ;  /* 0x0000b200ff6e2b82 */ /* 0x000e620000000a00 */
[----:B------:R-:W2:Y:S04]  /*0950*/  LDG.E.64 R102, desc[UR6][R102.64] ;  /* 0x0000000666667981 */ /* 0x000ea8000c1e1b00 */
        /* <DEDUP_REMOVED lines=27> */
[----:B----4-:R-:W-:Y:S02]  /*0b10*/  FSEL R196, R0, RZ, !P1 ;  /* 0x000000ff00c47208 */ /* 0x010fe40004800000 */
[----:B---3--:R-:W-:-:S03]  /*0b20*/  MOV R0, R2 ;  /* 0x0000000200007202 */ /* 0x008fc60000000f00 */
[C---:B------:R-:W-:Y:S01]  /*0b30*/  FADD.FTZ R193, -R196.reuse, R64 ;  /* 0x00000040c4c17221 */ /* 0x040fe20000010100 */
[----:B0-----:R-:W-:Y:S01]  /*0b40*/  FADD.FTZ R107, -R196, R66 ;  /* 0x00000042c46b7221 */ /* 0x001fe20000010100 */
[----:B------:R-:W-:Y:S01]  /*0b50*/  SHF.R.U64 R2, R2, 0x10, R3 ;  /* 0x0000001002027819 */ /* 0x000fe20000001203 */
[----:B------:R-:W-:Y:S01]  /*0b60*/  HADD2.F32 R197, -RZ, R0.H0_H0 ;  /* 0x20000000ffc57230 */ /* 0x000fe20000004100 */
[----:B--2---:R-:W-:Y:S01]  /*0b70*/  MOV R66, R92 ;  /* 0x0000005c00427202 */ /* 0x004fe20000000f00 */
[----:B------:R-:W-:Y:S01]  /*0b80*/  FADD.FTZ R195, -R196, R65 ;  /* 0x00000041c4c37221 */ /* 0x000fe20000010100 */
[----:B-1----:R-:W-:Y:S01]  /*0b90*/  MOV R104, R93 ;  /* 0x0000005d00687202 */ /* 0x002fe20000000f00 */
[----:B------:R-:W-:Y:S01]  /*0ba0*/  FMUL.FTZ R0, R188, R193 ;  /* 0x000000c1bc007220 */ /* 0x000fe20000410000 */
[----:B------:R-:W-:Y:S01]  /*0bb0*/  MOV R112, R3 ;  /* 0x0000000300707202 */ /* 0x000fe20000000f00 */
[C---:B------:R-:W-:Y:S01]  /*0bc0*/  FADD.FTZ R201, -R196.reuse, R68 ;  /* 0x00000044c4c97221 */ /* 0x040fe20000010100 */
[----:B------:R-:W-:Y:S01]  /*0bd0*/  SHF.R.U32.HI R194, RZ, 0x10, R3 ;  /* 0x00000010ffc27819 */ /* 0x000fe20000011603 */
[----:B------:R-:W-:Y:S01]  /*0be0*/  FADD.FTZ R207, -R196, R70 ;  /* 0x00000046c4cf7221 */ /* 0x000fe20000010100 */
[----:B------:R-:W-:Y:S01]  /*0bf0*/  HADD2.F32 R2, -RZ, R2.H0_H0 ;  /* 0x20000002ff027230 */ /* 0x000fe20000004100 */
[----:B------:R-:W-:Y:S01]  /*0c00*/  MOV R68, R94 ;  /* 0x0000005e00447202 */ /* 0x000fe20000000f00 */
[----:B------:R-:W-:Y:S01]  /*0c10*/  FADD.FTZ R148, R197, R148 ;  /* 0x00000094c5947221 */ /* 0x000fe20000010000 */
[----:B------:R-:W-:Y:S01]  /*0c20*/  SHF.R.U32.HI R200, RZ, 0x10, R95 ;  /* 0x00000010ffc87819 */ /* 0x000fe2000001165f */
[----:B------:R-:W-:Y:S01]  /*0c30*/  FFMA.FTZ R121, R0, R197, R121 ;  /* 0x000000c500797223 */ /* 0x000fe20000010079 */
[----:B------:R-:W-:Y:S01]  /*0c40*/  FADD.FTZ R65, -R196, R89 ;  /* 0x00000059c4417221 */ /* 0x000fe20000010100 */
[----:B------:R-:W-:-:S02]  /*0c50*/  HADD2.F32 R89, -RZ, R66.H0_H0 ;  /* 0x20000042ff597230 */ /* 0x000fc40000004100 */
[----:B------:R-:W-:Y:S01]  /*0c60*/  FMUL.FTZ R197, R28, R197 ;  /* 0x000000c51cc57220 */ /* 0x000fe20000410000 */
[----:B------:R-:W-:Y:S01]  /*0c70*/  FMUL.FTZ R201, R188, R201 ;  /* 0x000000c9bcc97220 */ /* 0x000fe20000410000 */
[----:B------:R-:W-:Y:S01]  /*0c80*/  FADD.FTZ R115, -R196, R74 ;  /* 0x0000004ac4737221 */ /* 0x000fe20000010100 */
[----:B------:R-:W-:Y:S01]  /*0c90*/  SHF.R.U64 R204, R92, 0x10, R93 ;  /* 0x000000105ccc7819 */ /* 0x000fe2000000125d */
[C---:B------:R-:W-:Y:S01]  /*0ca0*/  FADD.FTZ R109, -R196.reuse, R75 ;  /* 0x0000004bc46d7221 */ /* 0x040fe20000010100 */
[----:B------:R-:W-:Y:S01]  /*0cb0*/  SHF.R.U32.HI R202, RZ, 0x10, R93 ;  /* 0x00000010ffca7819 */ /* 0x000fe2000001165d */
[C---:B------:R-:W-:Y:S01]  /*0cc0*/  FADD.FTZ R3, -R196.reuse, R91 ;  /* 0x0000005bc4037221 */ /* 0x040fe20000010100 */
[----:B------:R-:W-:Y:S01]  /*0cd0*/  MOV R74, R96 ;  /* 0x00000060004a7202 */ /* 0x000fe20000000f00 */
[----:B------:R-:W-:Y:S01]  /*0ce0*/  FADD.FTZ R191, -R196, R72 ;  /* 0x00000048c4bf7221 */ /* 0x000fe20000010100 */
[--C-:B------:R-:W-:Y:S01]  /*0cf0*/  SHF.R.U64 R198, R96, 0x10, R97.reuse ;  /* 0x0000001060c67819 */ /* 0x100fe20000001261 */
[C---:B------:R-:W-:Y:S01]  /*0d00*/  FADD.FTZ R105, -R196.reuse, R78 ;  /* 0x0000004ec4697221 */ /* 0x040fe20000010100 */
[----:B------:R-:W-:Y:S01]  /*0d10*/  SHF.R.U32.HI R192, RZ, 0x10, R97 ;  /* 0x00000010ffc07819 */ /* 0x000fe20000011661 */
[----:B------:R-:W-:Y:S01]  /*0d20*/  FADD.FTZ R93, -R196, R77 ;  /* 0x0000004dc45d7221 */ /* 0x000fe20000010100 */
[----:B------:R-:W-:Y:S01]  /*0d30*/  HADD2.F32 R91, -RZ, R104.H0_H0 ;  /* 0x20000068ff5b7230 */ /* 0x000fe20000004100 */
[----:B------:R-:W-:Y:S01]  /*0d40*/  SHF.R.U64 R190, R98, 0x10, R99 ;  /* 0x0000001062be7819 */ /* 0x000fe20000001263 */
[C---:B------:R-:W-:Y:S01]  /*0d50*/  FADD.FTZ R209, -R196.reuse, R69 ;  /* 0x00000045c4d17221 */ /* 0x040fe20000010100 */
[----:B------:R-:W-:Y:S01]  /*0d60*/  MOV R78, R99 ;  /* 0x00000063004e7202 */ /* 0x000fe20000000f00 */
[----:B------:R-:W-:Y:S01]  /*0d70*/  HADD2.F32 R77, -RZ, R112.H0_H0 ;  /* 0x20000070ff4d7230 */ /* 0x000fe20000004100 */
[----:B------:R-:W-:Y:S01]  /*0d80*/  SHF.R.U32.HI R116, RZ, 0x10, R99 ;  /* 0x00000010ff747819 */ /* 0x000fe20000011663 */
[----:B------:R-:W-:Y:S01]  /*0d90*/  FADD.FTZ R75, -R196, R80 ;  /* 0x00000050c44b7221 */ /* 0x000fe20000010100 */
[----:B------:R-:W-:-:S02]  /*0da0*/  HADD2.F32 R99, -RZ, R68.H0_H0 ;  /* 0x20000044ff637230 */ /* 0x000fc40000004100 */
[----:B------:R-:W-:Y:S01]  /*0db0*/  FMUL.FTZ R207, R188, R207 ;  /* 0x000000cfbccf7220 */ /* 0x000fe20000410000 */
[----:B------:R-:W-:Y:S01]  /*0dc0*/  MOV R80, R100 ;  /* 0x0000006400507202 */ /* 0x000fe20000000f00 */
[----:B------:R-:W-:Y:S01]  /*0dd0*/  HADD2.F32 R72, -RZ, R200.H0_H0 ;  /* 0x200000c8ff487230 */ /* 0x000fe20000004100 */
[----:B------:R-:W-:Y:S01]  /*0de0*/  SHF.R.U64 R110, R100, 0x10, R101 ;  /* 0x00000010646e7819 */ /* 0x000fe20000001265 */
[----:B------:R-:W-:Y:S01]  /*0df0*/  FADD.FTZ R111, -R196, R76 ;  /* 0x0000004cc46f7221 */ /* 0x000fe20000010100 */
[----:B------:R-:W-:Y:S01]  /*0e00*/  MOV R96, R102 ;  /* 0x0000006600607202 */ /* 0x000fe20000000f00 */
[----:B------:R-:W-:Y:S01]  /*0e10*/  HADD2.F32 R64, -RZ, R194.H0_H0 ;  /* 0x200000c2ff407230 */ /* 0x000fe20000004100 */
[----:B------:R-:W-:Y:S01]  /*0e20*/  SHF.R.U64 R102, R102, 0x10, R103 ;  /* 0x0000001066667819 */ /* 0x000fe20000001267 */
[----:B------:R-:W-:Y:S01]  /*0e30*/  FMUL.FTZ R199, R29, R2 ;  /* 0x000000021dc77220 */ /* 0x000fe20000410000 */
[----:B------:R-:W-:Y:S01]  /*0e40*/  MOV R100, R103 ;  /* 0x0000006700647202 */ /* 0x000fe20000000f00 */
[----:B------:R-:W-:Y:S01]  /*0e50*/  FADD.FTZ R68, RZ, R197 ;  /* 0x000000c5ff447221 */ /* 0x000fe20000010000 */
[----:B------:R-:W-:Y:S01]  /*0e60*/  SHF.R.U32.HI R106, RZ, 0x10, R103 ;  /* 0x00000010ff6a7819 */ /* 0x000fe20000011667 */
[----:B------:R-:W-:Y:S01]  /*0e70*/  FADD.FTZ R152, R89, R152 ;  /* 0x0000009859987221 */ /* 0x000fe20000010000 */
[-C--:B------:R-:W-:Y:S01]  /*0e80*/  FFMA.FTZ R124, R201, R89.reuse, R124 ;  /* 0x00000059c97c7223 */ /* 0x080fe2000001007c */
[----:B------:R-:W-:Y:S01]  /*0e90*/  FMUL.FTZ R200, R24, R89 ;  /* 0x0000005918c87220 */ /* 0x000fe20000410000 */
[----:B------:R-:W-:Y:S01]  /*0ea0*/  SHF.R.U64 R114, R94, 0x10, R95 ;  /* 0x000000105e727819 */ /* 0x000fe2000000125f */
[----:B------:R-:W-:Y:S01]  /*0eb0*/  FMUL.FTZ R194, R188, R195 ;  /* 0x000000c3bcc27220 */ /* 0x000fe20000410000 */
[----:B------:R-:W-:Y:S01]  /*0ec0*/  MOV R76, R98 ;  /* 0x00000062004c7202 */ /* 0x000fe20000000f00 */
[----:B------:R-:W-:-:S02]  /*0ed0*/  HADD2.F32 R103, -RZ, R74.H0_H0 ;  /* 0x2000004aff677230 */ /* 0x000fc40000004100 */
[----:B------:R-:W-:Y:S01]  /*0ee0*/  FFMA.FTZ R89, R0, R197, RZ ;  /* 0x000000c500597223 */ /* 0x000fe200000100ff */
[C---:B------:R-:W-:Y:S01]  /*0ef0*/  FADD.FTZ R211, -R196.reuse, R67 ;  /* 0x00000043c4d37221 */ /* 0x040fe20000010100 */
[C---:B------:R-:W-:Y:S01]  /*0f00*/  FADD.FTZ R117, -R196.reuse, R71 ;  /* 0x00000047c4757221 */ /* 0x040fe20000010100 */
[C---:B------:R-:W-:Y:S01]  /*0f10*/  FADD.FTZ R113, -R196.reuse, R73 ;  /* 0x00000049c4717221 */ /* 0x040fe20000010100 */
[----:B------:R-:W-:Y:S01]  /*0f20*/  MOV R94, R97 ;  /* 0x00000061005e7202 */ /* 0x000fe20000000f00 */
[C---:B------:R-:W-:Y:S01]  /*0f30*/  FADD.FTZ R69, -R196.reuse, R83 ;  /* 0x00000053c4457221 */ /* 0x040fe20000010100 */
[----:B------:R-:W-:Y:S02]  /*0f40*/  HADD2.F32 R70, -RZ, R204.H0_H0 ;  /* 0x200000ccff467230 */ /* 0x000fe40000004100 */
[C---:B------:R-:W-:Y:S01]  /*0f50*/  FADD.FTZ R79, -R196.reuse, R79 ;  /* 0x0000004fc44f7221 */ /* 0x040fe20000010100 */
[----:B------:R-:W-:Y:S02]  /*0f60*/  HADD2.F32 R74, -RZ, R198.H0_H0 ;  /* 0x200000c6ff4a7230 */ /* 0x000fe40000004100 */
[----:B------:R-:W-:Y:S01]  /*0f70*/  FADD.FTZ R81, -R196, R81 ;  /* 0x00000051c4517221 */ /* 0x000fe20000010100 */
[----:B------:R-:W-:-:S02]  /*0f80*/  HADD2.F32 R98, -RZ, R192.H0_H0 ;  /* 0x200000c0ff627230 */ /* 0x000fc40000004100 */
        /* <DEDUP_REMOVED lines=13> */
[----:B------:R-:W-:Y:S01]  /*1060*/  MOV R92, R95 ;  /* 0x0000005f005c7202 */ /* 0x000fe20000000f00 */
[----:B------:R-:W-:Y:S01]  /*1070*/  FMUL.FTZ R195, R188, R107 ;  /* 0x0000006bbcc37220 */ /* 0x000fe20000410000 */
[----:B------:R-:W-:Y:S01]  /*1080*/  FFMA.FTZ R68, R194, R199, R89 ;  /* 0x000000c7c2447223 */ /* 0x000fe20000010059 */
        /* <DEDUP_REMOVED lines=9> */
[----:B------:R-:W-:-:S02]  /*1120*/  HADD2.F32 R101, -RZ, R92.H0_H0 ;  /* 0x2000005cff657230 */ /* 0x000fc40000004100 */
[C---:B------:R-:W-:Y:S01]  /*1130*/  FMUL.FTZ R115, R188.reuse, R115 ;  /* 0x00000073bc737220 */ /* 0x040fe20000410000 */
[----:B------:R-:W-:Y:S01]  /*1140*/  FMUL.FTZ R104, R188, R79 ;  /* 0x0000004fbc687220 */ /* 0x000fe20000410000 */
[----:B------:R-:W-:Y:S01]  /*1150*/  FADD.FTZ R79, R70, R85 ;  /* 0x00000055464f7221 */ /* 0x000fe20000010000 */
[----:B------:R-:W-:Y:S02]  /*1160*/  HADD2.F32 R82, -RZ, R116.H0_H0 ;  /* 0x20000074ff527230 */ /* 0x000fe40000004100 */
[----:B------:R-:W-:Y:S01]  /*1170*/  FFMA.FTZ R70, R193, R85, R68 ;  /* 0x00000055c1467223 */ /* 0x000fe20000010044 */
[----:B------:R-:W-:Y:S01]  /*1180*/  FMUL.FTZ R116, R188, R113 ;  /* 0x00000071bc747220 */ /* 0x000fe20000410000 */
[----:B------:R-:W-:Y:S01]  /*1190*/  FADD.FTZ R158, R101, R158 ;  /* 0x0000009e659e7221 */ /* 0x000fe20000010000 */
[-C--:B------:R-:W-:Y:S01]  /*11a0*/  FFMA.FTZ R130, R115, R101.reuse, R130 ;  /* 0x0000006573827223 */ /* 0x080fe20000010082 */
[----:B------:R-:W-:Y:S01]  /*11b0*/  FMUL.FTZ R113, R22, R101 ;  /* 0x0000006516717220 */ /* 0x000fe20000410000 */
[----:B------:R-:W-:Y:S01]  /*11c0*/  FMUL.FTZ R101, R188, R75 ;  /* 0x0000004bbc657220 */ /* 0x000fe20000410000 */
[----:B------:R-:W-:Y:S01]  /*11d0*/  FADD.FTZ R68, R79, R200 ;  /* 0x000000c84f447221 */ /* 0x000fe20000010000 */
[----:B------:R-:W-:-:S02]  /*11e0*/  HADD2.F32 R213, -RZ, R76.H0_H0 ;  /* 0x2000004cffd57230 */ /* 0x000fc40000004100 */
[----:B------:R-:W-:Y:S01]  /*11f0*/  FFMA.FTZ R75, R201, R200, R70 ;  /* 0x000000c8c94b7223 */ /* 0x000fe20000010046 */
[----:B------:R-:W-:Y:S02]  /*1200*/  HADD2.F32 R84, -RZ, R202.H0_H0 ;  /* 0x200000caff547230 */ /* 0x000fe40000004100 */
[----:B------:R-:W-:Y:S02]  /*1210*/  HADD2.F32 R76, -RZ, R190.H0_H0 ;  /* 0x200000beff4c7230 */ /* 0x000fe40000004100 */
        /* <DEDUP_REMOVED lines=20> */
[----:B------:R-:W-:Y:S02]  /*1360*/  HADD2.F32 R211, -RZ, R94.H0_H0 ;  /* 0x2000005effd37230 */ /* 0x000fe40000004100 */
[C---:B------:R-:W-:Y:S01]  /*1370*/  FMUL.FTZ R112, R188.reuse, R109 ;  /* 0x0000006dbc707220 */ /* 0x040fe20000410000 */
        /* <DEDUP_REMOVED lines=11> */
[----:B------:R-:W-:Y:S01]  /*1430*/  FADD.FTZ R160, R103, R160 ;  /* 0x000000a067a07221 */ /* 0x000fe20000010000 */
[----:B------:R-:W-:Y:S01]  /*1440*/  FFMA.FTZ R132, R111, R103, R132 ;  /* 0x000000676f847223 */ /* 0x000fe20000010084 */
[----:B------:R-:W-:Y:S02]  /*1450*/  HADD2.F32 R66, -RZ, R110.H0_H0 ;  /* 0x2000006eff427230 */ /* 0x000fe40000004100 */
        /* <DEDUP_REMOVED lines=17> */
[----:B------:R-:W-:-:S02]  /*1570*/  HADD2.F32 R87, -RZ, R80.H0_H0 ;  /* 0x20000050ff577230 */ /* 0x000fc40000004100 */
[----:B------:R-:W-:Y:S01]  /*1580*/  FFMA.FTZ R71, R105, R99, R70 ;  /* 0x0000006369477223 */ /* 0x000fe20000010046 */
[----:B------:R-:W-:Y:S02]  /*1590*/  HADD2.F32 R77, -RZ, R95.H0_H0 ;  /* 0x2000005fff4d7230 */ /* 0x000fe40000004100 */
        /* <DEDUP_REMOVED lines=103> */
.L_x_3407:
        /* <DEDUP_REMOVED lines=13> */
.L_x_3388:
        /* <DEDUP_REMOVED lines=98> */
[----:B------:R-:W0:Y:S01]  /*2300*/  F2F.F16.F32 R68, R66 ;  /* 0x0000004200447304 */ /* 0x000e220000200800 */
[----:B------:R-:W-:Y:S01]  /*2310*/  @P3 FADD.FTZ R65, R32, R65 ;  /* 0x0000004120413221 */ /* 0x000fe20000010000 */
[----:B------:R-:W-:Y:S01]  /*2320*/  @P3 FADD.FTZ R67, R34, R67 ;  /* 0x0000004322433221 */ /* 0x000fe20000010000 */
[----:B------:R-:W-:Y:S01]  /*2330*/  FMUL.FTZ R196, R188, R209 ;  /* 0x000000d1bcc47220 */ /* 0x000fe20000410000 */
[----:B------:R-:W-:Y:S01]  /*2340*/  FADD.FTZ R93, R93, -R100 ;  /* 0x800000645d5d7221 */ /* 0x000fe20000010000 */
[----:B------:R-:W-:Y:S01]  /*2350*/  ISETP.NE.AND.EX P4, PT, RZ, UR17, PT, P4 ;  /* 0x00000011ff007c0c */ /* 0x000fe2000bf85340 */
[----:B------:R-:W-:Y:S01]  /*2360*/  FADD.FTZ R201, R200, -R201 ;  /* 0x800000c9c8c97221 */ /* 0x000fe20000010000 */
[----:B------:R-:W-:Y:S01]  /*2370*/  FMUL.FTZ R190, R188, R109 ;  /* 0x0000006dbcbe7220 */ /* 0x000fe20000410000 */
[----:B------:R-:W1:Y:S01]  /*2380*/  F2F.F16.F32 R70, R72 ;  /* 0x0000004800467304 */ /* 0x000e620000200800 */
[----:B------:R-:W-:Y:S01]  /*2390*/  @P3 FADD.FTZ R196, R37, R196 ;  /* 0x000000c425c43221 */ /* 0x000fe20000010000 */
[----:B------:R-:W-:Y:S01]  /*23a0*/  FADD.FTZ R101, R96, -R101 ;  /* 0x8000006560657221 */ /* 0x000fe20000010000 */
[C---:B------:R-:W-:Y:S01]  /*23b0*/  FMUL.FTZ R100, R188.reuse, R93 ;  /* 0x0000005dbc647220 */ /* 0x040fe20000410000 */
[----:B------:R-:W-:Y:S01]  /*23c0*/  FMUL.FTZ R199, R188, R207 ;  /* 0x000000cfbcc77220 */ /* 0x000fe20000410000 */
[----:B------:R-:W-:Y:S01]  /*23d0*/  @P3 FADD.FTZ R84, R39, R84 ;  /* 0x0000005427543221 */ /* 0x000fe20000010000 */
[----:B------:R-:W-:Y:S01]  /*23e0*/  @P3 FADD.FTZ R192, R41, R192 ;  /* 0x000000c029c03221 */ /* 0x000fe20000010000 */
[----:B------:R-:W-:Y:S01]  /*23f0*/  FADD.FTZ R111, R106, -R111 ;  /* 0x8000006f6a6f7221 */ /* 0x000fe20000010000 */
[----:B------:R2:W-:Y:S01]  /*2400*/  F2F.F16.F32 R71, R65 ;  /* 0x0000004100477304 */ /* 0x0005e20000200800 */
[----:B------:R-:W-:Y:S01]  /*2410*/  FADD.FTZ R87, R87, -R86 ;  /* 0x8000005657577221 */ /* 0x000fe20000010000 */
[----:B------:R-:W-:Y:S01]  /*2420*/  FADD.FTZ R83, R80, -R83 ;  /* 0x8000005350537221 */ /* 0x000fe20000010000 */
[----:B------:R-:W-:Y:S01]  /*2430*/  FADD.FTZ R89, R89, -R0 ;  /* 0x8000000059597221 */ /* 0x000fe20000010000 */
[----:B------:R-:W-:Y:S01]  /*2440*/  FADD.FTZ R91, R95, -R64 ;  /* 0x800000405f5b7221 */ /* 0x000fe20000010000 */
[----:B------:R-:W-:Y:S01]  /*2450*/  FADD.FTZ R69, R102, -R69 ;  /* 0x8000004566457221 */ /* 0x000fe20000010000 */
[----:B------:R-:W-:Y:S01]  /*2460*/  FADD.FTZ R93, R107, -R74 ;  /* 0x8000004a6b5d7221 */ /* 0x000fe20000010000 */
[C---:B------:R-:W-:Y:S01]  /*2470*/  FMUL.FTZ R201, R188.reuse, R201 ;  /* 0x000000c9bcc97220 */ /* 0x040fe20000410000 */
[----:B------:R3:W4:Y:S01]  /*2480*/  F2F.F16.F32 R73, R67 ;  /* 0x0000004300497304 */ /* 0x0007220000200800 */
[----:B------:R-:W-:Y:S01]  /*2490*/  FMUL.FTZ R191, R188, R113 ;  /* 0x00000071bcbf7220 */ /* 0x000fe20000410000 */
[----:B------:R-:W-:Y:S01]  /*24a0*/  @P3 FADD.FTZ R190, R43, R190 ;  /* 0x000000be2bbe3221 */ /* 0x000fe20000010000 */
[----:B------:R-:W-:Y:S01]  /*24b0*/  FADD.FTZ R75, R88, -R75 ;  /* 0x8000004b584b7221 */ /* 0x000fe20000010000 */
[C---:B------:R-:W-:Y:S01]  /*24c0*/  FMUL.FTZ R193, R188.reuse, R117 ;  /* 0x00000075bcc17220 */ /* 0x040fe20000410000 */
[----:B------:R-:W-:Y:S01]  /*24d0*/  FMUL.FTZ R105, R188, R101 ;  /* 0x00000065bc697220 */ /* 0x000fe20000410000 */
[----:B------:R-:W-:Y:S01]  /*24e0*/  @P3 FADD.FTZ R199, R38, R199 ;  /* 0x000000c726c73221 */ /* 0x000fe20000010000 */
[C---:B------:R-:W-:Y:S01]  /*24f0*/  FMUL.FTZ R115, R188.reuse, R111 ;  /* 0x0000006fbc737220 */ /* 0x040fe20000410000 */
[----:B------:R-:W-:Y:S01]  /*2500*/  F2F.F16.F32 R195, R196 ;  /* 0x000000c400c37304 */ /* 0x000fe20000200800 */
[C---:B------:R-:W-:Y:S01]  /*2510*/  FMUL.FTZ R113, R188.reuse, R99 ;  /* 0x00000063bc717220 */ /* 0x040fe20000410000 */
[C---:B------:R-:W-:Y:S01]  /*2520*/  FMUL.FTZ R101, R188.reuse, R81 ;  /* 0x00000051bc657220 */ /* 0x040fe20000410000 */
[C---:B------:R-:W-:Y:S01]  /*2530*/  FMUL.FTZ R92, R188.reuse, R87 ;  /* 0x00000057bc5c7220 */ /* 0x040fe20000410000 */
[C---:B------:R-:W-:Y:S01]  /*2540*/  FMUL.FTZ R95, R188.reuse, R83 ;  /* 0x00000053bc5f7220 */ /* 0x040fe20000410000 */
[C---:B------:R-:W-:Y:S01]  /*2550*/  FMUL.FTZ R90, R188.reuse, R89 ;  /* 0x00000059bc5a7220 */ /* 0x040fe20000410000 */
[C---:B------:R-:W-:Y:S01]  /*2560*/  FMUL.FTZ R91, R188.reuse, R91 ;  /* 0x0000005bbc5b7220 */ /* 0x040fe20000410000 */
[C---:B------:R-:W-:Y:S01]  /*2570*/  FMUL.FTZ R86, R188.reuse, R69 ;  /* 0x00000045bc567220 */ /* 0x040fe20000410000 */
[----:B------:R-:W4:Y:S01]  /*2580*/  F2F.F16.F32 R194, R84 ;  /* 0x0000005400c27304 */ /* 0x000f220000200800 */
[----:B------:R-:W-:Y:S01]  /*2590*/  FMUL.FTZ R93, R188, R93 ;  /* 0x0000005dbc5d7220 */ /* 0x000fe20000410000 */
[----:B------:R-:W-:Y:S01]  /*25a0*/  @P3 FADD.FTZ R201, R36, R201 ;  /* 0x000000c924c93221 */ /* 0x000fe20000010000 */
[----:B------:R-:W-:Y:S01]  /*25b0*/  @P3 FADD.FTZ R191, R42, R191 ;  /* 0x000000bf2abf3221 */ /* 0x000fe20000010000 */
[----:B------:R-:W-:Y:S01]  /*25c0*/  FMUL.FTZ R188, R188, R75 ;  /* 0x0000004bbcbc7220 */ /* 0x000fe20000410000 */
[----:B------:R-:W-:Y:S01]  /*25d0*/  @P3 FADD.FTZ R193, R40, R193 ;  /* 0x000000c128c13221 */ /* 0x000fe20000010000 */
[----:B------:R-:W-:Y:S01]  /*25e0*/  @P3 FADD.FTZ R112, R45, R112 ;  /* 0x000000702d703221 */ /* 0x000fe20000010000 */
[----:B------:R-:W-:Y:S01]  /*25f0*/  SEL R64, R65, R60, P0 ;  /* 0x0000003c41407207 */ /* 0x000fe20000000000 */
[----:B------:R-:W-:Y:S01]  /*2600*/  F2F.F16.F32 R116, R192 ;  /* 0x000000c000747304 */ /* 0x000fe20000200800 */
[----:B------:R-:W-:Y:S01]  /*2610*/  SHF.L.U32 R198, R187, 0x3, RZ ;  /* 0x00000003bbc67819 */ /* 0x000fe200000006ff */
[----:B------:R-:W-:Y:S01]  /*2620*/  @P3 FADD.FTZ R110, R47, R110 ;  /* 0x0000006e2f6e3221 */ /* 0x000fe20000010000 */
[----:B------:R-:W-:Y:S01]  /*2630*/  @P3 FADD.FTZ R100, R49, R100 ;  /* 0x0000006431643221 */ /* 0x000fe20000010000 */
[----:B--2---:R-:W-:Y:S01]  /*2640*/  SEL R65, R66, R61, P0 ;  /* 0x0000003d42417207 */ /* 0x004fe20000000000 */
[----:B------:R-:W-:Y:S01]  /*2650*/  @P3 FADD.FTZ R98, R51, R98 ;  /* 0x0000006233623221 */ /* 0x000fe20000010000 */
[----:B------:R-:W-:Y:S01]  /*2660*/  SEL R66, R67, R62, P0 ;  /* 0x0000003e43427207 */ /* 0x000fe20000000000 */
[----:B------:R-:W-:Y:S01]  /*2670*/  @P3 FADD.FTZ R115, R44, R115 ;  /* 0x000000732c733221 */ /* 0x000fe20000010000 */
[----:B------:R-:W2:Y:S01]  /*2680*/  F2F.F16.F32 R114, R190 ;  /* 0x000000be00727304 */ /* 0x000ea20000200800 */
[----:B0-----:R-:W-:Y:S01]  /*2690*/  @P4 PRMT R179, R68, 0x7610, R179 ;  /* 0x0000761044b34816 */ /* 0x001fe200000000b3 */
[----:B------:R-:W-:Y:S01]  /*26a0*/  @P3 FADD.FTZ R113, R46, R113 ;  /* 0x000000712e713221 */ /* 0x000fe20000010000 */
[----:B------:R-:W-:Y:S01]  /*26b0*/  @P3 FADD.FTZ R105, R48, R105 ;  /* 0x0000006930693221 */ /* 0x000fe20000010000 */
[----:B------:R-:W-:Y:S01]  /*26c0*/  @P3 FADD.FTZ R103, R50, R103 ;  /* 0x0000006732673221 */ /* 0x000fe20000010000 */
[----:B------:R-:W-:Y:S01]  /*26d0*/  @P3 FADD.FTZ R101, R52, R101 ;  /* 0x0000006534653221 */ /* 0x000fe20000010000 */
[----:B------:R-:W-:Y:S01]  /*26e0*/  @P3 FADD.FTZ R92, R53, R92 ;  /* 0x0000005c355c3221 */ /* 0x000fe20000010000 */
[----:B------:R-:W-:Y:S01]  /*26f0*/  @P3 FADD.FTZ R95, R54, R95 ;  /* 0x0000005f365f3221 */ /* 0x000fe20000010000 */
[----:B------:R-:W0:Y:S01]  /*2700*/  F2F.F16.F32 R197, R199 ;  /* 0x000000c700c57304 */ /* 0x000e220000200800 */
[----:B------:R-:W-:Y:S01]  /*2710*/  @P3 FADD.FTZ R90, R55, R90 ;  /* 0x0000005a375a3221 */ /* 0x000fe20000010000 */
[----:B---3--:R-:W-:Y:S01]  /*2720*/  SEL R67, R72, R63, P0 ;  /* 0x0000003f48437207 */ /* 0x008fe20000000000 */
[----:B------:R-:W-:Y:S01]  /*2730*/  @P3 FADD.FTZ R86, R57, R86 ;  /* 0x0000005639563221 */ /* 0x000fe20000010000 */
[----:B------:R-:W-:-:S04]  /*2740*/  IMAD.WIDE.U32 R68, R68, 0x10000, RZ ;  /* 0x0001000044447825 */ /* 0x000fc800078e00ff */
[----:B------:R-:W-:Y:S01]  /*2750*/  @P3 FADD.FTZ R93, R58, R93 ;  /* 0x0000005d3a5d3221 */ /* 0x000fe20000010000 */
[----:B------:R-:W-:Y:S01]  /*2760*/  @P3 FADD.FTZ R188, R59, R188 ;  /* 0x000000bc3bbc3221 */ /* 0x000fe20000010000 */
[----:B------:R-:W-:Y:S01]  /*2770*/  @P3 FADD.FTZ R91, R56, R91 ;  /* 0x0000005b385b3221 */ /* 0x000fe20000010000 */
[----:B------:R-:W3:Y:S01]  /*2780*/  F2F.F16.F32 R85, R201 ;  /* 0x000000c900557304 */ /* 0x000ee20000200800 */
[----:B-1----:R-:W-:Y:S01]  /*2790*/  SHF.L.U32 R72, R70, 0x10, RZ ;  /* 0x0000001046487819 */ /* 0x002fe200000006ff */
[----:B------:R1:W-:Y:S01]  /*27a0*/  @P1 STG.E.128 desc[UR6][R2.64], R64 ;  /* 0x0000004002001986 */ /* 0x0003e2000c101d06 */
[----:B------:R-:W-:Y:S02]  /*27b0*/  SHF.R.U32.HI R200, RZ, 0x1d, R187 ;  /* 0x0000001dffc87819 */ /* 0x000fe400000116bb */
[----:B------:R-:W-:Y:S02]  /*27c0*/  IADD3 R82, P3, R198, UR20, RZ ;  /* 0x00000014c6527c10 */ /* 0x000fe4000ff7e0ff */
[----:B----4-:R-:W-:Y:S01]  /*27d0*/  LOP3.LUT R69, R69, R72, R73, 0xfe, !PT ;  /* 0x0000004845457212 */ /* 0x010fe200078efe49 */
[----:B------:R-:W4:Y:S01]  /*27e0*/  F2F.F16.F32 R189, R191 ;  /* 0x000000bf00bd7304 */ /* 0x000f220000200800 */
[----:B------:R-:W-:-:S02]  /*27f0*/  LOP3.LUT R68, R68, R71, RZ, 0xfc, !PT ;  /* 0x0000004744447212 */ /* 0x000fc400078efcff */
[----:B------:R-:W-:Y:S02]  /*2800*/  IADD3.X R83, R200, UR21, RZ, P3, !PT ;  /* 0x00000015c8537c10 */ /* 0x000fe40009ffe4ff */
[----:B------:R-:W-:Y:S02]  /*2810*/  SHF.L.U32 R80, R194, 0x10, RZ ;  /* 0x00000010c2507819 */ /* 0x000fe400000006ff */
[----:B--2---:R-:W-:Y:S01]  /*2820*/  SHF.L.U32 R78, R114, 0x10, RZ ;  /* 0x00000010724e7819 */ /* 0x004fe200000006ff */
[----:B------:R-:W2:Y:S01]  /*2830*/  F2F.F16.F32 R117, R193 ;  /* 0x000000c100757304 */ /* 0x000ea20000200800 */
[----:B------:R2:W-:Y:S01]  /*2840*/  STG.E.64 desc[UR6][R82.64], R68 ;  /* 0x0000004452007986 */ /* 0x0005e2000c101b06 */
[----:B------:R-:W-:Y:S01]  /*2850*/  @P4 PRMT R180, R70, 0x7610, R180 ;  /* 0x0000761046b44816 */ /* 0x000fe200000000b4 */
[----:B-1----:R-:W-:Y:S01]  /*2860*/  IMAD.WIDE.U32 R64, R195, 0x10000, RZ ;  /* 0x00010000c3407825 */ /* 0x002fe200078e00ff */
[----:B------:R-:W-:Y:S02]  /*2870*/  @P1 LEA R70, P3, R186, UR18, 0x4 ;  /* 0x00000012ba461c11 */ /* 0x000fe4000f8620ff */
[----:B------:R-:W-:-:S02]  /*2880*/  @P4 PRMT R181, R73, 0x7610, R181 ;  /* 0x0000761049b54816 */ /* 0x000fc400000000b5 */
[----:B------:R-:W1:Y:S01]  /*2890*/  F2F.F16.F32 R106, R112 ;  /* 0x00000070006a7304 */ /* 0x000e620000200800 */
[----:B------:R-:W-:Y:S01]  /*28a0*/  IMAD.WIDE.U32 R2, R116, 0x10000, RZ ;  /* 0x0001000074027825 */ /* 0x000fe200078e00ff */
[----:B0-----:R-:W-:Y:S02]  /*28b0*/  LOP3.LUT R81, R65, R80, R197, 0xfe, !PT ;  /* 0x0000005041517212 */ /* 0x001fe400078efec5 */
[----:B---3--:R-:W-:Y:S02]  /*28c0*/  LOP3.LUT R80, R64, R85, RZ, 0xfc, !PT ;  /* 0x0000005540507212 */ /* 0x008fe400078efcff */
[----:B----4-:R-:W-:Y:S02]  /*28d0*/  LOP3.LUT R79, R3, R78, R189, 0xfe, !PT ;  /* 0x0000004e034f7212 */ /* 0x010fe400078efebd */
[----:B------:R-:W0:Y:S01]  /*28e0*/  F2F.F16.F32 R104, R110 ;  /* 0x0000006e00687304 */ /* 0x000e220000200800 */
[----:B--2---:R-:W-:Y:S02]  /*28f0*/  LOP3.LUT R78, R2, R117, RZ, 0xfc, !PT ;  /* 0x00000075024e7212 */ /* 0x004fe400078efcff */
[----:B------:R-:W-:-:S02]  /*2900*/  @P4 PRMT R182, R71, 0x7610, R182 ;  /* 0x0000761047b64816 */ /* 0x000fc400000000b6 */
[----:B------:R-:W-:Y:S01]  /*2910*/  SHF.L.U32 R202, R186, 0x3, RZ ;  /* 0x00000003baca7819 */ /* 0x000fe200000006ff */
[----:B-1----:R-:W-:Y:S02]  /*2920*/  IMAD.WIDE.U32 R64, R106, 0x10000, RZ ;  /* 0x000100006a407825 */ /* 0x002fe400078e00ff */
[----:B------:R-:W1:Y:S01]  /*2930*/  F2F.F16.F32 R94, R100 ;  /* 0x00000064005e7304 */ /* 0x000e620000200800 */
[----:B------:R-:W-:Y:S02]  /*2940*/  @P1 LEA.HI.X R71, R186, UR19, RZ, 0x4, P3 ;  /* 0x00000013ba471c11 */ /* 0x000fe400098f24ff */
[----:B0-----:R-:W-:-:S05]  /*2950*/  SHF.L.U32 R74, R104, 0x10, RZ ;  /* 0x00000010684a7819 */ /* 0x001fca00000006ff */
        /* <DEDUP_REMOVED lines=40> */
.L_x_3389:
        /* <DEDUP_REMOVED lines=25> */
.L_x_3390:
        /* <DEDUP_REMOVED lines=25> */
.L_x_3391:
        /* <DEDUP_REMOVED lines=25> */
.L_x_3392:
        /* <DEDUP_REMOVED lines=24> */
.L_x_3393:
[----:B------:R-:W-:Y:S01]  /*3210*/  @P4 PRMT R179, R0, 0x7610, R179 ;  /* 0x0000761000b34816 */ /* 0x000fe200000000b3 */
[----:B------:R1:W-:Y:S01]  /*3220*/  @P1 STG.E.128 desc[UR6][R78.64], R64 ;  /* 0x000000404e001986 */ /* 0x0003e2000c101d06 */
[----:B------:R-:W-:Y:S02]  /*3230*/  SHF.L.U32 R0, R177, 0x3, RZ ;  /* 0x00000003b1007819 */ /* 0x000fe400000006ff */
[----:B------:R-:W-:Y:S02]  /*3240*/  SHF.R.U32.HI R177, RZ, 0x1d, R177 ;  /* 0x0000001dffb17819 */ /* 0x000fe400000116b1 */
[----:B0-----:R-:W-:Y:S02]  /*3250*/  IADD3 R2, P3, R0, UR20, RZ ;  /* 0x0000001400027c10 */ /* 0x001fe4000ff7e0ff */
[----:B------:R-:W-:Y:S02]  /*3260*/  SHF.L.U32 R70, R178, 0x3, RZ ;  /* 0x00000003b2467819 */ /* 0x000fe400000006ff */
[----:B------:R-:W-:-:S02]  /*3270*/  IADD3.X R3, R177, UR21, RZ, P3, !PT ;  /* 0x00000015b1037c10 */ /* 0x000fc40009ffe4ff */
[----:B------:R-:W-:Y:S02]  /*3280*/  SEL R60, R91, R60, P0 ;  /* 0x0000003c5b3c7207 */ /* 0x000fe40000000000 */
[----:B------:R-:W-:Y:S01]  /*3290*/  SEL R61, R86, R61, P0 ;  /* 0x0000003d563d7207 */ /* 0x000fe20000000000 */
[----:B------:R0:W-:Y:S01]  /*32a0*/  STG.E.64 desc[UR6][R2.64], R72 ;  /* 0x0000004802007986 */ /* 0x0001e2000c101b06 */
[----:B------:R-:W-:Y:S02]  /*32b0*/  SEL R62, R93, R62, P0 ;  /* 0x0000003e5d3e7207 */ /* 0x000fe40000000000 */
[----:B------:R-:W-:Y:S02]  /*32c0*/  SEL R63, R188, R63, P0 ;  /* 0x0000003fbc3f7207 */ /* 0x000fe40000000000 */
[----:B------:R-:W-:Y:S02]  /*32d0*/  SHF.R.U32.HI R74, RZ, 0x1d, R178 ;  /* 0x0000001dff4a7819 */ /* 0x000fe400000116b2 */
[----:B-1----:R-:W-:-:S02]  /*32e0*/  IADD3 R66, P3, R70, UR20, RZ ;  /* 0x0000001446427c10 */ /* 0x002fc4000ff7e0ff */
[----:B------:R-:W-:Y:S02]  /*32f0*/  @P1 LEA R64, P0, R178, UR18, 0x4 ;  /* 0x00000012b2401c11 */ /* 0x000fe4000f8020ff */
        /* <DEDUP_REMOVED lines=14> */
.L_x_3394:
        /* <DEDUP_REMOVED lines=15> */
.L_x_3395:
[----:B------:R-:W-:Y:S01]  /*34d0*/  SEL R189, RZ, 0x1, P5 ;  /* 0x00000001ffbd7807 */ /* 0x000fe20002800000 */
[----:B------:R-:W-:Y:S06]  /*34e0*/  @!P6 BRA `(.L_x_3396) ;  /* 0xffffffd00034e947 */ /* 0x000fec000383ffff */
[----:B------:R-:W-:Y:S01]  /*34f0*/  MOV R4, R121 ;  /* 0x0000007900047202 */ /* 0x000fe20000000f00 */
[----:B------:R-:W-:Y:S01]  /*3500*/  IMAD.MOV.U32 R29, RZ, RZ, R155 ;  /* 0x000000ffff1d7224 */ /* 0x000fe200078e009b */
[----:B------:R-:W-:Y:S01]  /*3510*/  MOV R8, R148 ;  /* 0x0000009400087202 */ /* 0x000fe20000000f00 */
[----:B-1----:R-:W-:Y:S01]  /*3520*/  IMAD.MOV.U32 R61, RZ, RZ, R171 ;  /* 0x000000ffff3d7224 */ /* 0x002fe200078e00ab */
        /* <DEDUP_REMOVED lines=52> */
.L_x_3386:
        /* <DEDUP_REMOVED lines=25> */
.L_x_3387:
[----:B------:R-:W-:Y:S01]  /*3a00*/  HFMA2.MMA R72, -RZ, RZ, 0, 9.5367431640625e-07 ;  /* 0x00000010ff487435 */ /* 0x000fe200000001ff */
[----:B------:R-:W-:Y:S02]  /*3a10*/  MOV R73, R3 ;  /* 0x0000000300497202 */ /* 0x000fe40000000f00 */
[----:B------:R-:W-:Y:S02]  /*3a20*/  MOV R75, 0x1f ;  /* 0x0000001f004b7802 */ /* 0x000fe40000000f00 */
[----:B------:R-:W-:-:S07]  /*3a30*/  MOV R70, 0xffffffff ;  /* 0xffffffff00467802 */ /* 0x000fce0000000f00 */
[----:B-----5:R-:W-:Y:S05]  /*3a40*/  WARPSYNC.COLLECTIVE R70, `(.L_x_3397) ;  /* 0x0000000046087348 */ /* 0x020fea0003c00000 */
[----:B------:R0:W1:Y:S02]  /*3a50*/  SHFL.DOWN P3, R71, R73, R72, R75 ;  /* 0x0800004849477389 */ /* 0x000064000006004b */
[----:B01---5:R-:W-:Y:S01]  /*3a60*/  ENDCOLLECTIVE ;  /* 0x000000000000791b */ /* 0x023fe20003800000 */
.L_x_3397:
[----:B------:R-:W-:Y:S02]  /*3a70*/  MOV R73, R65 ;  /* 0x0000004100497202 */ /* 0x000fe40000000f00 */
[----:B------:R-:W-:-:S07]  /*3a80*/  MOV R2, R71 ;  /* 0x0000004700027202 */ /* 0x000fce0000000f00 */
[----:B------:R-:W-:Y:S05]  /*3a90*/  WARPSYNC.COLLECTIVE R70, `(.L_x_3398) ;  /* 0x0000000046087348 */ /* 0x000fea0003c00000 */
[----:B------:R0:W1:Y:S02]  /*3aa0*/  SHFL.DOWN P3, R71, R73, R72, R75 ;  /* 0x0800004849477389 */ /* 0x000064000006004b */
[----:B01----:R-:W-:Y:S01]  /*3ab0*/  ENDCOLLECTIVE ;  /* 0x000000000000791b */ /* 0x003fe20003800000 */
.L_x_3398:
[----:B------:R-:W-:Y:S01]  /*3ac0*/  FADD.FTZ R2, R3, R2 ;  /* 0x0000000203027221 */ /* 0x000fe20000010000 */
[----:B------:R-:W-:-:S04]  /*3ad0*/  HFMA2.MMA R72, -RZ, RZ, 0, 4.76837158203125e-07 ;  /* 0x00000008ff487435 */ /* 0x000fc800000001ff */
[----:B------:R-:W-:Y:S02]  /*3ae0*/  MOV R73, R2 ;  /* 0x0000000200497202 */ /* 0x000fe40000000f00 */
[----:B------:R-:W-:-:S07]  /*3af0*/  MOV R64, R71 ;  /* 0x0000004700407202 */ /* 0x000fce0000000f00 */
[----:B------:R-:W-:Y:S05]  /*3b00*/  WARPSYNC.COLLECTIVE R70, `(.L_x_3399) ;  /* 0x0000000046087348 */ /* 0x000fea0003c00000 */
[----:B------:R0:W1:Y:S02]  /*3b10*/  SHFL.DOWN P3, R71, R73, R72, R75 ;  /* 0x0800004849477389 */ /* 0x000064000006004b */
[----:B01----:R-:W-:Y:S01]  /*3b20*/  ENDCOLLECTIVE ;  /* 0x000000000000791b */ /* 0x003fe20003800000 */
.L_x_3399:
[----:B------:R-:W-:-:S05]  /*3b30*/  FADD.FTZ R64, R65, R64 ;  /* 0x0000004041407221 */ /* 0x000fca0000010000 */
[----:B------:R-:W-:Y:S02]  /*3b40*/  MOV R73, R64 ;  /* 0x0000004000497202 */ /* 0x000fe40000000f00 */
[----:B------:R-:W-:-:S07]  /*3b50*/  MOV R67, R71 ;  /* 0x0000004700437202 */ /* 0x000fce0000000f00 */
[----:B------:R-:W-:Y:S05]  /*3b60*/  WARPSYNC.COLLECTIVE R70, `(.L_x_3400) ;  /* 0x0000000046087348 */ /* 0x000fea0003c00000 */
[----:B------:R0:W1:Y:S02]  /*3b70*/  SHFL.DOWN P3, R71, R73, R72, R75 ;  /* 0x0800004849477389 */ /* 0x000064000006004b */
[----:B01----:R-:W-:Y:S01]  /*3b80*/  ENDCOLLECTIVE ;  /* 0x000000000000791b */ /* 0x003fe20003800000 */
.L_x_3400:
[----:B------:R-:W-:Y:S01]  /*3b90*/  FADD.FTZ R67, R2, R67 ;  /* 0x0000004302437221 */ /* 0x000fe20000010000 */
[----:B------:R-:W-:-:S04]  /*3ba0*/  HFMA2.MMA R72, -RZ, RZ, 0, 2.384185791015625e-07 ;  /* 0x00000004ff487435 */ /* 0x000fc800000001ff */
[----:B------:R-:W-:Y:S02]  /*3bb0*/  MOV R73, R67 ;  /* 0x0000004300497202 */ /* 0x000fe40000000f00 */
[----:B------:R-:W-:-:S07]  /*3bc0*/  MOV R69, R71 ;  /* 0x0000004700457202 */ /* 0x000fce0000000f00 */
[----:B------:R-:W-:Y:S05]  /*3bd0*/  WARPSYNC.COLLECTIVE R70, `(.L_x_3401) ;  /* 0x0000000046087348 */ /* 0x000fea0003c00000 */
[----:B------:R0:W1:Y:S02]  /*3be0*/  SHFL.DOWN P3, R71, R73, R72, R75 ;  /* 0x0800004849477389 */ /* 0x000064000006004b */
[----:B01----:R-:W-:Y:S01]  /*3bf0*/  ENDCOLLECTIVE ;  /* 0x000000000000791b */ /* 0x003fe20003800000 */
.L_x_3401:
[----:B------:R-:W-:-:S05]  /*3c00*/  FADD.FTZ R69, R64, R69 ;  /* 0x0000004540457221 */ /* 0x000fca0000010000 */
[----:B------:R-:W-:Y:S02]  /*3c10*/  MOV R73, R69 ;  /* 0x0000004500497202 */ /* 0x000fe40000000f00 */
[----:B------:R-:W-:-:S07]  /*3c20*/  MOV R66, R71 ;  /* 0x0000004700427202 */ /* 0x000fce0000000f00 */
[----:B------:R-:W-:Y:S05]  /*3c30*/  WARPSYNC.COLLECTIVE R70, `(.L_x_3402) ;  /* 0x0000000046087348 */ /* 0x000fea0003c00000 */
[----:B------:R0:W1:Y:S02]  /*3c40*/  SHFL.DOWN P3, R71, R73, R72, R75 ;  /* 0x0800004849477389 */ /* 0x000064000006004b */
[----:B01----:R-:W-:Y:S01]  /*3c50*/  ENDCOLLECTIVE ;  /* 0x000000000000791b */ /* 0x003fe20003800000 */
.L_x_3402:
[----:B------:R-:W-:Y:S01]  /*3c60*/  FADD.FTZ R66, R67, R66 ;  /* 0x0000004243427221 */ /* 0x000fe20000010000 */
[----:B------:R-:W-:-:S04]  /*3c70*/  HFMA2.MMA R72, -RZ, RZ, 0, 1.1920928955078125e-07 ;  /* 0x00000002ff487435 */ /* 0x000fc800000001ff */
[----:B------:R-:W-:Y:S02]  /*3c80*/  MOV R73, R66 ;  /* 0x0000004200497202 */ /* 0x000fe40000000f00 */
[----:B------:R-:W-:-:S07]  /*3c90*/  MOV R68, R71 ;  /* 0x0000004700447202 */ /* 0x000fce0000000f00 */
[----:B------:R-:W-:Y:S05]  /*3ca0*/  WARPSYNC.COLLECTIVE R70, `(.L_x_3403) ;  /* 0x0000000046087348 */ /* 0x000fea0003c00000 */
[----:B------:R0:W1:Y:S02]  /*3cb0*/  SHFL.DOWN P3, R71, R73, R72, R75 ;  /* 0x0800004849477389 */ /* 0x000064000006004b */
[----:B01----:R-:W-:Y:S01]  /*3cc0*/  ENDCOLLECTIVE ;  /* 0x000000000000791b */ /* 0x003fe20003800000 */
.L_x_3403:
[----:B------:R-:W-:-:S05]  /*3cd0*/  FADD.FTZ R68, R69, R68 ;  /* 0x0000004445447221 */ /* 0x000fca0000010000 */
[----:B------:R-:W-:Y:S02]  /*3ce0*/  MOV R73, R68 ;  /* 0x0000004400497202 */ /* 0x000fe40000000f00 */
[----:B------:R-:W-:-:S07]  /*3cf0*/  MOV R3, R71 ;  /* 0x0000004700037202 */ /* 0x000fce0000000f00 */
[----:B------:R-:W-:Y:S05]  /*3d00*/  WARPSYNC.COLLECTIVE R70, `(.L_x_3404) ;  /* 0x0000000046087348 */ /* 0x000fea0003c00000 */
[----:B------:R0:W1:Y:S02]  /*3d10*/  SHFL.DOWN P3, R71, R73, R72, R75 ;  /* 0x0800004849477389 */ /* 0x000064000006004b */
[----:B01----:R-:W-:Y:S01]  /*3d20*/  ENDCOLLECTIVE ;  /* 0x000000000000791b */ /* 0x003fe20003800000 */
.L_x_3404:
[----:B------:R-:W-:Y:S01]  /*3d30*/  FADD.FTZ R3, R66, R3 ;  /* 0x0000000342037221 */ /* 0x000fe20000010000 */
[----:B------:R-:W-:-:S04]  /*3d40*/  HFMA2.MMA R72, -RZ, RZ, 0, 5.9604644775390625e-08 ;  /* 0x00000001ff487435 */ /* 0x000fc800000001ff */
[----:B------:R-:W-:Y:S02]  /*3d50*/  MOV R73, R3 ;  /* 0x0000000300497202 */ /* 0x000fe40000000f00 */
[----:B------:R-:W-:-:S07]  /*3d60*/  MOV R65, R71 ;  /* 0x0000004700417202 */ /* 0x000fce0000000f00 */
[----:B------:R-:W-:Y:S05]  /*3d70*/  WARPSYNC.COLLECTIVE R70, `(.L_x_3405) ;  /* 0x0000000046087348 */ /* 0x000fea0003c00000 */
[----:B------:R0:W1:Y:S02]  /*3d80*/  SHFL.DOWN P3, R71, R73, R72, R75 ;  /* 0x0800004849477389 */ /* 0x000064000006004b */
[----:B01----:R-:W-:Y:S01]  /*3d90*/  ENDCOLLECTIVE ;  /* 0x000000000000791b */ /* 0x003fe20003800000 */
.L_x_3405:
[----:B------:R-:W-:-:S05]  /*3da0*/  FADD.FTZ R65, R68, R65 ;  /* 0x0000004144417221 */ /* 0x000fca0000010000 */
[----:B------:R-:W-:Y:S02]  /*3db0*/  MOV R73, R65 ;  /* 0x0000004100497202 */ /* 0x000fe40000000f00 */
[----:B------:R-:W-:-:S07]  /*3dc0*/  MOV R2, R71 ;  /* 0x0000004700027202 */ /* 0x000fce0000000f00 */
[----:B------:R-:W-:Y:S05]  /*3dd0*/  WARPSYNC.COLLECTIVE R70, `(.L_x_3406) ;  /* 0x0000000046087348 */ /* 0x000fea0003c00000 */
[----:B------:R0:W1:Y:S02]  /*3de0*/  SHFL.DOWN P3, R71, R73, R72, R75 ;  /* 0x0800004849477389 */ /* 0x000064000006004b */
[----:B01----:R-:W-:Y:S01]  /*3df0*/  ENDCOLLECTIVE ;  /* 0x000000000000791b */ /* 0x003fe20003800000 */
.L_x_3406:
[----:B------:R-:W-:Y:S01]  /*3e00*/  MOV R64, R71 ;  /* 0x0000004700407202 */ /* 0x000fe20000000f00 */
[----:B------:R-:W-:Y:S06]  /*3e10*/  BRA `(.L_x_3407) ;  /* 0xffffffdc007c7947 */ /* 0x000fec000383ffff */
.L_x_3408:
        /* <DEDUP_REMOVED lines=14> */
.L_x_4579:


//--------------------- .text._ZN10layer_norm31ln_parallel_residual_bwd_kernelINS_13Kernel_traitsIf6__halffS2_fjLj7168ELj1ELj1ELj8ELj8ENS_18Kernel_traits_baseILj7168EfS2_fS2_fjLj256EEEEELb1ELb0ELb0EEEvNS_9BwdParamsE --------------------------
	.section	.text._ZN10layer_norm31ln_parallel_residual_bwd_kernelINS_13Kernel_traitsIf6__halffS2_fjLj7168ELj1ELj1ELj8ELj8ENS_18Kernel_traits_baseILj7168EfS2_fS2_fjLj256EEEEELb1ELb0ELb0EEEvNS_9BwdParamsE,"ax",@progbits
	.align	128
        .global         _ZN10layer_norm31ln_parallel_residual_bwd_kernelINS_13Kernel_traitsIf6__halffS2_fjLj7168ELj1ELj1ELj8ELj8ENS_18Kernel_traits_baseILj7168EfS2_fS2_fjLj256EEEEELb1ELb0ELb0EEEvNS_9BwdParamsE
        .type           _ZN10layer_norm31ln_parallel_residual_bwd_kernelINS_13Kernel_traitsIf6__halffS2_fjLj7168ELj1ELj1ELj8ELj8ENS_18Kernel_traits_baseILj7168EfS2_fS2_fjLj256EEEEELb1ELb0ELb0EEEvNS_9BwdParamsE,@function
        .size           _ZN10layer_norm31ln_parallel_residual_bwd_kernelINS_13Kernel_traitsIf6__halffS2_fjLj7168ELj1ELj1ELj8ELj8ENS_18Kernel_traits_baseILj7168EfS2_fS2_fjLj256EEEEELb1ELb0ELb0EEEvNS_9BwdParamsE,(.L_x_4580 - _ZN10layer_norm31ln_parallel_residual_bwd_kernelINS_13Kernel_traitsIf6__halffS2_fjLj7168ELj1ELj1ELj8ELj8ENS_18Kernel_traits_baseILj7168EfS2_fS2_fjLj256EEEEELb1ELb0ELb0EEEvNS_9BwdParamsE)
        .other          _ZN10layer_norm31ln_parallel_residual_bwd_kernelINS_13Kernel_traitsIf6__halffS2_fjLj7168ELj1ELj1ELj8ELj8ENS_18Kernel_traits_baseILj7168EfS2_fS2_fjLj256EEEEELb1ELb0ELb0EEEvNS_9BwdParamsE,@"STO_CUDA_ENTRY STV_DEFAULT"
_ZN10layer_norm31ln_parallel_residual_bwd_kernelINS_13Kernel_traitsIf6__halffS2_fjLj7168ELj1ELj1ELj8ELj8ENS_18Kernel_traits_baseILj7168EfS2_fS2_fjLj256EEEEELb1ELb0ELb0EEEvNS_9BwdParamsE:
.text._ZN10layer_norm31ln_parallel_residual_bwd_kernelINS_13Kernel_traitsIf6__halffS2_fjLj7168ELj1ELj1ELj8ELj8ENS_18Kernel_traits_baseILj7168EfS2_fS2_fjLj256EEEEELb1ELb0ELb0EEEvNS_9BwdParamsE:
[----:B------:R-:W0:Y:S01]  /*0000*/  LDC R1, c[0x0][0x28] ;  /* 0x00000a00ff017b82 */ /* 0x000e220000000800 */
[----:B------:R-:W-:Y:S01]  /*0010*/  ULDC UR4, c[0x0][0x218] ;  /* 0x0000860000047ab9 */ /* 0x000fe20000000800 */
[----:B0-----:R-:W-:Y:S01]  /*0020*/  IADD3 R1, R1, -0xa0, RZ ;  /* 0xffffff6001017810 */ /* 0x001fe20007ffe0ff */
[----:B------:R-:W0:Y:S01]  /*0030*/  S2R R132, SR_TID.X ;  /* 0x0000000000847919 */ /* 0x000e220000002100 */
[----:B------:R-:W-:Y:S02]  /*0040*/  MOV R2, UR4 ;  /* 0x0000000400027c02 */ /* 0x000fe40008000f00 */
[----:B------:R-:W-:Y:S02]  /*0050*/  LOP3.LUT R4, R4, 0xfffffff7, RZ, 0xc0, !PT ;  /* 0xfffffff704047812 */ /* 0x000fe400078ec0ff */
[----:B------:R-:W1:Y:S01]  /*0060*/  S2UR UR6, SR_CTAID.X ;  /* 0x00000000000679c3 */ /* 0x000e620000002500 */
[----:B------:R-:W-:Y:S01]  /*0070*/  SHF.R.S32.HI R0, RZ, 0x1f, R2 ;  /* 0x0000001fff007819 */ /* 0x000fe20000011402 */
[----:B------:R2:W-:Y:S01]  /*0080*/  STL [R1+0x14], R2 ;  /* 0x0000140201007387 */ /* 0x0005e20000100800 */
[----:B------:R-:W-:Y:S01]  /*0090*/  ULDC UR7, c[0x0][0x214] ;  /* 0x0000850000077ab9 */ /* 0x000fe20000000800 */
[----:B------:R-:W-:Y:S01]  /*00a0*/  ULDC UR17, c[0x0][0x298] ;  /* 0x0000a60000117ab9 */ /* 0x000fe20000000800 */
[----:B------:R-:W-:Y:S01]  /*00b0*/  LEA.HI R0, R0, R2, RZ, 0x2 ;  /* 0x0000000200007211 */ /* 0x000fe200078f10ff */
[----:B------:R-:W3:Y:S01]  /*00c0*/  LDL.64 R68, [R1+0x88] ;  /* 0x0000880001447983 */ /* 0x000ee20000100a00 */
[----:B------:R-:W-:Y:S01]  /*00d0*/  ULDC UR22, c[0x0][0x218] ;  /* 0x0000860000167ab9 */ /* 0x000fe20000000800 */
[----:B------:R-:W-:Y:S01]  /*00e0*/  ULDC UR16, c[0x0][0x290] ;  /* 0x0000a40000107ab9 */ /* 0x000fe20000000800 */
[----:B------:R-:W-:Y:S01]  /*00f0*/  ULDC.64 UR8, c[0x0][0x2c8] ;  /* 0x0000b20000087ab9 */ /* 0x000fe20000000a00 */
[----:B------:R-:W3:Y:S01]  /*0100*/  LDL.64 R70, [R1+0x90] ;  /* 0x0000900001467983 */ /* 0x000ee20000100a00 */
[----:B------:R-:W-:Y:S01]  /*0110*/  ULDC.64 UR14, c[0x0][0x300] ;  /* 0x0000c000000e7ab9 */ /* 0x000fe20000000a00 */
[----:B------:R-:W-:Y:S01]  /*0120*/  ULDC.64 UR10, c[0x0][0x238] ;  /* 0x00008e00000a7ab9 */ /* 0x000fe20000000a00 */
[----:B------:R-:W-:Y:S01]  /*0130*/  ULDC.64 UR12, c[0x0][0x240] ;  /* 0x00009000000c7ab9 */ /* 0x000fe20000000a00 */
[----:B------:R-:W4:Y:S01]  /*0140*/  LDL.64 R64, [R1+0x78] ;  /* 0x0000780001407983 */ /* 0x000f220000100a00 */
[----:B------:R-:W-:Y:S01]  /*0150*/  ULDC.64 UR18, c[0x0][0x308] ;  /* 0x0000c20000127ab9 */ /* 0x000fe20000000a00 */
[----:B------:R-:W-:-:S02]  /*0160*/  ULDC.64 UR20, c[0x0][0x210] ;  /* 0x0000840000147ab9 */ /* 0x000fc40000000a00 */
        /* <DEDUP_REMOVED lines=44> */
[----:B------:R-:W-:Y:S02]  /*0430*/  @P4 LOP3.LUT R4, R4, 0x2, RZ, 0xfc, !PT ;  /* 0x0000000204044812 */ /* 0x000fe400078efcff */
[----:B------:R-:W1:Y:S01]  /*0440*/  @P0 LDC.64 R26, c[0x0][0x268] ;  /* 0x00009a00ff1a0b82 */ /* 0x000e620000000a00 */
[----:B------:R-:W-:Y:S01]  /*0450*/  @P5 VIADD R5, R5, 0x100 ;  /* 0x0000010005055836 */ /* 0x000fe20000000000 */
[----:B------:R-:W-:-:S03]  /*0460*/  LOP3.LUT R4, R4, 0xfffffffe, RZ, 0xc0, !PT ;  /* 0xfffffffe04047812 */ /* 0x000fc600078ec0ff */
[C---:B------:R-:W-:Y:S01]  /*0470*/  @P4 IMAD.WIDE.U32 R16, R5.reuse, 0x10, R16 ;  /* 0x0000001005104825 */ /* 0x040fe200078e0010 */
[----:B------:R-:W-:Y:S02]  /*0480*/  @P3 LOP3.LUT R4, R4, 0x1, RZ, 0xfc, !PT ;  /* 0x0000000104043812 */ /* 0x000fe400078efcff */
[----:B------:R-:W2:Y:S01]  /*0490*/  @P1 LDC.64 R8, c[0x0][0x260] ;  /* 0x00009800ff081b82 */ /* 0x000ea20000000a00 */
[C---:B------:R-:W-:Y:S01]  /*04a0*/  @P4 IMAD.WIDE.U32 R18, R5.reuse, 0x10, R18 ;  /* 0x0000001005124825 */ /* 0x040fe200078e0012 */
[----:B------:R-:W-:-:S05]  /*04b0*/  @P4 IADD3 R5, R5, 0x100, RZ ;  /* 0x0000010005054810 */ /* 0x000fca0007ffe0ff */
        /* <DEDUP_REMOVED lines=107> */
[----:B------:R-:W-:Y:S01]  /*0b70*/  HFMA2.MMA R0, -RZ, RZ, 0, 5.9604644775390625e-08 ;  /* 0x00000001ff007435 */ /* 0x000fe200000001ff */
[----:B------:R-:W-:-:S06]  /*0b80*/  IMAD.MOV.U32 R29, RZ, RZ, RZ ;  /* 0x000000ffff1d7224 */ /* 0x000fcc00078e00ff */
[----:B------:R0:W-:Y:S04]  /*0b90*/  STL.S16 [R1+0x10], R0 ;  /* 0x0000100001007387 */ /* 0x0001e80000100600 */
.L_x_3445:
[----:B-1234-:R-:W1:Y:S01]  /*0ba0*/  LDC.64 R174, c[0x0][0x250] ;  /* 0x00009400ffae7b82 */ /* 0x01ee620000000a00 */
[----:B------:R-:W2:Y:S01]  /*0bb0*/  S2R R199, SR_TID.X ;  /* 0x0000000000c77919 */ /* 0x000ea20000002100 */
[----:B------:R-:W-:-:S06]  /*0bc0*/  LOP3.LUT P2, RZ, R4, 0x8, RZ, 0xc0, !PT ;  /* 0x0000000804ff7812 */ /* 0x000fcc000784c0ff */
[----:B------:R-:W3:Y:S01]  /*0bd0*/  LDC.64 R172, c[0x0][0x258] ;  /* 0x00009600ffac7b82 */ /* 0x000ee20000000a00 */
[----:B-1----:R-:W-:-:S05]  /*0be0*/  IMAD.WIDE R174, R3, 0x4, R174 ;  /* 0x0000000403ae7825 */ /* 0x002fca00078e02ae */
[----:B-----5:R-:W5:Y:S01]  /*0bf0*/  LDG.E R200, desc[UR4][R174.64] ;  /* 0x00000004aec87981 */ /* 0x020f62000c1e1900 */
[----:B------:R-:W-:Y:S01]  /*0c00*/  MOV R6, UR22 ;  /* 0x0000001600067c02 */ /* 0x000fe20008000f00 */
[----:B---3--:R-:W-:-:S04]  /*0c10*/  IMAD.WIDE R172, R3, 0x4, R172 ;  /* 0x0000000403ac7825 */ /* 0x008fc800078e02ac */
        /* <DEDUP_REMOVED lines=13> */
[----:B------:R-:W1:Y:S01]  /*0cf0*/  LDC.U8 R202, c[0x0][0x2a0] ;  /* 0x0000a800ffca7b82 */ /* 0x000e620000000000 */
[----:B------:R2:W-:Y:S02]  /*0d00*/  STL [R1+0x98], R2 ;  /* 0x0000980201007387 */ /* 0x0005e40000100800 */
[----:B------:R-:W-:Y:S02]  /*0d10*/  ISETP.NE.AND.EX P2, PT, RZ, UR9, PT, P2 ;  /* 0x00000009ff007c0c */ /* 0x000fe4000bf45320 */
[C---:B------:R-:W-:Y:S01]  /*0d20*/  SHF.L.U32 R9, R6.reuse, 0x2, RZ ;  /* 0x0000000206097819 */ /* 0x040fe200000006ff */
[----:B------:R-:W3:Y:S01]  /*0d30*/  LDL R250, [R1+0x8c] ;  /* 0x00008c0001fa7983 */ /* 0x000ee20000100800 */
[----:B0-----:R-:W-:-:S03]  /*0d40*/  SHF.L.U64.HI R0, R6, 0x2, RZ ;  /* 0x0000000206007819 */ /* 0x001fc600000102ff */
[----:B------:R-:W4:Y:S04]  /*0d50*/  LDL R249, [R1+0x90] ;  /* 0x0000900001f97983 */ /* 0x000f280000100800 */
[----:B--2---:R-:W2:Y:S02]  /*0d60*/  LDL R2, [R1+0x88] ;  /* 0x0000880001027983 */ /* 0x004ea40000100800 */
[C---:B------:R-:W-:Y:S02]  /*0d70*/  @P2 LEA R24, P3, R6.reuse, UR8, 0x4 ;  /* 0x0000000806182c11 */ /* 0x040fe4000f8620ff */
[----:B------:R-:W4:Y:S02]  /*0d80*/  LDL R248, [R1+0x94] ;  /* 0x0000940001f87983 */ /* 0x000f240000100800 */
[----:B------:R-:W-:-:S05]  /*0d90*/  @P2 LEA.HI.X R25, R6, UR9, RZ, 0x4, P3 ;  /* 0x0000000906192c11 */ /* 0x000fca00098f24ff */
[----:B------:R0:W5:Y:S01]  /*0da0*/  @P2 LDG.E.128 R136, desc[UR4][R24.64] ;  /* 0x0000000418882981 */ /* 0x000162000c1e1d00 */
        /* <DEDUP_REMOVED lines=14> */
[----:B------:R-:W1:Y:S01]  /*0e90*/  LDC.64 R202, c[0x0][0x2c0] ;  /* 0x0000b000ffca7b82 */ /* 0x000e620000000a00 */
[----:B0-----:R-:W-:-:S06]  /*0ea0*/  IMAD.WIDE.U32 R24, R6, 0x8, R24 ;  /* 0x0000000806187825 */ /* 0x001fcc00078e0018 */
[----:B------:R-:W2:Y:S01]  /*0eb0*/  LDG.E.64 R24, desc[UR4][R24.64] ;  /* 0x0000000418187981 */ /* 0x000ea2000c1e1b00 */
[----:B-1----:R-:W-:Y:S01]  /*0ec0*/  IMAD.WIDE.U32 R202, R6, 0x8, R202 ;  /* 0x0000000806ca7825 */ /* 0x002fe200078e00ca */
[----:B-----5:R-:W-:-:S05]  /*0ed0*/  FSEL R0, R200, RZ, !P2 ;  /* 0x000000ffc8007208 */ /* 0x020fca0005000000 */
[----:B------:R-:W4:Y:S01]  /*0ee0*/  LDG.E.64 R202, desc[UR4][R202.64] ;  /* 0x00000004caca7981 */ /* 0x000f22000c1e1b00 */
[--C-:B---3--:R-:W-:Y:S01]  /*0ef0*/  FADD.FTZ R172, R172, -R0.reuse ;  /* 0x80000000acac7221 */ /* 0x108fe20000010000 */
[--C-:B------:R-:W-:Y:S01]  /*0f00*/  FADD.FTZ R23, R173, -R0.reuse ;  /* 0x80000000ad177221 */ /* 0x100fe20000010000 */
[--C-:B------:R-:W-:Y:S01]  /*0f10*/  FADD.FTZ R174, R174, -R0.reuse ;  /* 0x80000000aeae7221 */ /* 0x100fe20000010000 */
[----:B------:R-:W-:Y:S01]  /*0f20*/  FADD.FTZ R175, R175, -R0 ;  /* 0x80000000afaf7221 */ /* 0x000fe20000010000 */
[----:B--2---:R-:W-:-:S05]  /*0f30*/  MOV R0, R24 ;  /* 0x0000001800007202 */ /* 0x004fca0000000f00 */
[----:B------:R-:W-:Y:S02]  /*0f40*/  HADD2.F32 R205, -RZ, R0.H0_H0 ;  /* 0x20000000ffcd7230 */ /* 0x000fe40000004100 */
[----:B------:R-:W-:Y:S02]  /*0f50*/  FMUL.FTZ R0, R5, R172 ;  /* 0x000000ac05007220 */ /* 0x000fe40000410000 */
[----:B------:R-:W2:Y:S01]  /*0f60*/  LDL R172, [R1+0x78] ;  /* 0x0000780001ac7983 */ /* 0x000ea20000100800 */
[----:B----4-:R-:W-:Y:S01]  /*0f70*/  IMAD.MOV.U32 R204, RZ, RZ, R202 ;  /* 0x000000ffffcc7224 */ /* 0x010fe200078e00ca */
[--C-:B------:R-:W-:Y:S02]  /*0f80*/  SHF.R.U64 R202, R202, 0x10, R203.reuse ;  /* 0x00000010caca7819 */ /* 0x100fe400000012cb */
[----:B------:R-:W-:Y:S02]  /*0f90*/  MOV R173, R203 ;  /* 0x000000cb00ad7202 */ /* 0x000fe40000000f00 */
[----:B------:R-:W-:Y:S01]  /*0fa0*/  SHF.R.U32.HI R201, RZ, 0x10, R203 ;  /* 0x00000010ffc97819 */ /* 0x000fe200000116cb */
[----:B------:R-:W-:-:S02]  /*0fb0*/  HADD2.F32 R203, -RZ, R204.H0_H0 ;  /* 0x200000ccffcb7230 */ /* 0x000fc40000004100 */
[----:B------:R-:W-:Y:S01]  /*0fc0*/  FADD.FTZ R56, R56, R205 ;  /* 0x000000cd38387221 */ /* 0x000fe20000010000 */
[----:B------:R-:W-:Y:S01]  /*0fd0*/  FFMA.FTZ R28, R0, R205, R28 ;  /* 0x000000cd001c7223 */ /* 0x000fe2000001001c */
[----:B------:R-:W3:Y:S01]  /*0fe0*/  LDL R204, [R1+0x84] ;  /* 0x0000840001cc7983 */ /* 0x000ee20000100800 */
[----:B------:R-:W-:Y:S01]  /*0ff0*/  FADD.FTZ R108, R108, R203 ;  /* 0x000000cb6c6c7221 */ /* 0x000fe20000010000 */
[-C--:B------:R-:W-:Y:S01]  /*1000*/  FFMA.FTZ R84, R0, R203.reuse, R84 ;  /* 0x000000cb00547223 */ /* 0x080fe20000010054 */
[----:B--2---:R-:W-:-:S04]  /*1010*/  FMUL.FTZ R172, R172, R203 ;  /* 0x000000cbacac7220 */ /* 0x004fc80000410000 */
[----:B------:R-:W-:Y:S01]  /*1020*/  FFMA.FTZ R205, R2, R205, R172 ;  /* 0x000000cd02cd7223 */ /* 0x000fe200000100ac */
[----:B------:R-:W-:Y:S01]  /*1030*/  HADD2.F32 R172, -RZ, R202.H0_H0 ;  /* 0x200000caffac7230 */ /* 0x000fe20000004100 */
[----:B------:R1:W5:Y:S04]  /*1040*/  LDL.LU R2, [R1+0x98] ;  /* 0x0000980001027983 */ /* 0x0003680000300800 */
[----:B------:R-:W2:Y:S04]  /*1050*/  LDL R202, [R1+0x7c] ;  /* 0x00007c0001ca7983 */ /* 0x000ea80000100800 */
[----:B------:R-:W4:Y:S01]  /*1060*/  LDL R203, [R1+0x80] ;  /* 0x0000800001cb7983 */ /* 0x000f220000100800 */
[----:B------:R-:W-:Y:S01]  /*1070*/  SHF.R.U64 R24, R24, 0x10, R25 ;  /* 0x0000001018187819 */ /* 0x000fe20000001219 */
[----:B------:R-:W-:Y:S01]  /*1080*/  FMUL.FTZ R23, R5, R23 ;  /* 0x0000001705177220 */ /* 0x000fe20000410000 */
[----:B------:R-:W-:Y:S01]  /*1090*/  MOV R199, R25 ;  /* 0x0000001900c77202 */ /* 0x000fe20000000f00 */
[----:B------:R-:W-:-:S02]  /*10a0*/  HADD2.F32 R173, -RZ, R173.H0_H0 ;  /* 0x200000adffad7230 */ /* 0x000fc40000004100 */
[----:B------:R-:W-:Y:S02]  /*10b0*/  HADD2.F32 R24, -RZ, R24.H0_H0 ;  /* 0x20000018ff187230 */ /* 0x000fe40000004100 */
[----:B------:R-:W-:Y:S01]  /*10c0*/  FADD.FTZ R109, R109, R172 ;  /* 0x000000ac6d6d7221 */ /* 0x000fe20000010000 */
[----:B------:R-:W-:Y:S02]  /*10d0*/  FFMA.FTZ R85, R23, R172, R85 ;  /* 0x000000ac17557223 */ /* 0x000fe40000010055 */
[----:B------:R-:W-:Y:S01]  /*10e0*/  FADD.FTZ R57, R57, R24 ;  /* 0x0000001839397221 */ /* 0x000fe20000010000 */
[----:B------:R-:W-:Y:S01]  /*10f0*/  FFMA.FTZ R29, R23, R24, R29 ;  /* 0x00000018171d7223 */ /* 0x000fe2000001001d */
[----:B------:R-:W-:Y:S01]  /*1100*/  SHF.R.U32.HI R25, RZ, 0x10, R25 ;  /* 0x00000010ff197819 */ /* 0x000fe20000011619 */
[----:B------:R-:W-:Y:S01]  /*1110*/  FADD.FTZ R110, R110, R173 ;  /* 0x000000ad6e6e7221 */ /* 0x000fe20000010000 */
[----:B--2---:R-:W-:Y:S01]  /*1120*/  FMUL.FTZ R202, R202, R172 ;  /* 0x000000accaca7220 */ /* 0x004fe20000410000 */
[----:B------:R-:W-:-:S03]  /*1130*/  HADD2.F32 R172, -RZ, R199.H0_H0 ;  /* 0x200000c7ffac7230 */ /* 0x000fc60000004100 */
[----:B------:R-:W-:Y:S01]  /*1140*/  FFMA.FTZ R250, R250, R24, R202 ;  /* 0x00000018fafa7223 */ /* 0x000fe200000100ca */
[----:B------:R-:W-:Y:S01]  /*1150*/  FMUL.FTZ R24, R5, R174 ;  /* 0x000000ae05187220 */ /* 0x000fe20000410000 */
[-C--:B----4-:R-:W-:Y:S01]  /*1160*/  FMUL.FTZ R174, R203, R173.reuse ;  /* 0x000000adcbae7220 */ /* 0x090fe20000410000 */
[----:B------:R-:W-:Y:S02]  /*1170*/  FADD.FTZ R58, R58, R172 ;  /* 0x000000ac3a3a7221 */ /* 0x000fe40000010000 */
[CC--:B------:R-:W-:Y:S01]  /*1180*/  FFMA.FTZ R30, R24.reuse, R172.reuse, R30 ;  /* 0x000000ac181e7223 */ /* 0x0c0fe2000001001e */
[----:B------:R-:W-:Y:S01]  /*1190*/  FFMA.FTZ R249, R249, R172, R174 ;  /* 0x000000acf9f97223 */ /* 0x000fe200000100ae */
[----:B------:R-:W-:Y:S02]  /*11a0*/  HADD2.F32 R172, -RZ, R201.H0_H0 ;  /* 0x200000c9ffac7230 */ /* 0x000fe40000004100 */
[----:B------:R-:W-:Y:S01]  /*11b0*/  FFMA.FTZ R86, R24, R173, R86 ;  /* 0x000000ad18567223 */ /* 0x000fe20000010056 */
[----:B------:R-:W-:-:S02]  /*11c0*/  HADD2.F32 R173, -RZ, R25.H0_H0 ;  /* 0x20000019ffad7230 */ /* 0x000fc40000004100 */
[----:B------:R-:W-:Y:S01]  /*11d0*/  FMUL.FTZ R25, R5, R175 ;  /* 0x000000af05197220 */ /* 0x000fe20000410000 */
[-C--:B---3--:R-:W-:Y:S01]  /*11e0*/  FMUL.FTZ R174, R204, R172.reuse ;  /* 0x000000acccae7220 */ /* 0x088fe20000410000 */
        /* <DEDUP_REMOVED lines=11> */
[----:B------:R-:W-:Y:S02]  /*12a0*/  IADD3 R201, R6, 0x100, RZ ;  /* 0x0000010006c97810 */ /* 0x000fe40007ffe0ff */
[----:B------:R-:W-:Y:S01]  /*12b0*/  FADD.FTZ R199, R173, R248 ;  /* 0x000000f8adc77221 */ /* 0x000fe20000010000 */
[----:B-1----:R-:W-:-:S07]  /*12c0*/  FFMA.FTZ R204, R25, R248, R172 ;  /* 0x000000f819cc7223 */ /* 0x002fce00000100ac */
.L_x_3411:
[----:B------:R-:W-:Y:S05]  /*12d0*/  BSYNC B0 ;  /* 0x0000000000007941 */ /* 0x000fea0003800000 */
.L_x_3410:
[----:B------:R-:W-:Y:S01]  /*12e0*/  LOP3.LUT P2, RZ, R4, 0x4, RZ, 0xc0, !PT ;  /* 0x0000000404ff7812 */ /* 0x000fe2000784c0ff */
[----:B------:R-:W-:-:S12]  /*12f0*/  BSSY B0, `(.L_x_3412) ;  /* 0x000005f000007945 */ /* 0x000fd80003800000 */
[----:B------:R-:W-:Y:S05]  /*1300*/  @!P2 BRA `(.L_x_3413) ;  /* 0x000000040074a947 */ /* 0x000fea0003800000 */
[----:B------:R-:W-:Y:S01]  /*1310*/  ISETP.NE.U32.AND P2, PT, RZ, UR8, PT ;  /* 0x00000008ff007c0c */ /* 0x000fe2000bf45070 */
[C---:B------:R-:W-:Y:S01]  /*1320*/  IMAD.SHL.U32 R174, R201.reuse, 0x4, RZ ;  /* 0x00000004c9ae7824 */ /* 0x040fe200078e00ff */
[----:B------:R-:W1:Y:S01]  /*1330*/  LDC.64 R184, c[0x0][0x2b8] ;  /* 0x0000ae00ffb87b82 */ /* 0x000e620000000a00 */
[----:B------:R-:W-:Y:S01]  /*1340*/  SHF.L.U64.HI R11, R201, 0x2, RZ ;  /* 0x00000002c90b7819 */ /* 0x000fe200000102ff */
        /* <DEDUP_REMOVED lines=31> */
[----:B--2---:R-:W-:-:S05]  /*1540*/  MOV R184, R186 ;  /* 0x000000ba00b87202 */ /* 0x004fca0000000f00 */
[----:B------:R-:W-:Y:S02]  /*1550*/  HADD2.F32 R246, -RZ, R184.H0_H0 ;  /* 0x200000b8fff67230 */ /* 0x000fe40000004100 */
[----:B------:R-:W-:Y:S02]  /*1560*/  FMUL.FTZ R184, R5, R172 ;  /* 0x000000ac05b87220 */ /* 0x000fe40000410000 */
[----:B------:R-:W2:Y:S01]  /*1570*/  LDL R172, [R1+0x58] ;  /* 0x0000580001ac7983 */ /* 0x000ea20000100800 */
[--C-:B------:R-:W-:Y:S01]  /*1580*/  IMAD.MOV.U32 R245, RZ, RZ, R185.reuse ;  /* 0x000000fffff57224 */ /* 0x100fe200078e00b9 */
[----:B------:R-:W-:Y:S01]  /*1590*/  SHF.R.U32.HI R202, RZ, 0x10, R185 ;  /* 0x00000010ffca7819 */ /* 0x000fe200000116b9 */
[----:B------:R-:W-:Y:S01]  /*15a0*/  HADD2.F32 R244, -RZ, R244.H0_H0 ;  /* 0x200000f4fff47230 */ /* 0x000fe20000004100 */
[----:B------:R-:W-:Y:S01]  /*15b0*/  SHF.R.U64 R185, R186, 0x10, R187 ;  /* 0x00000010bab97819 */ /* 0x000fe200000012bb */
[----:B------:R-:W-:Y:S01]  /*15c0*/  FADD.FTZ R112, R112, R246 ;  /* 0x000000f670707221 */ /* 0x000fe20000010000 */
[-C--:B------:R-:W-:Y:S01]  /*15d0*/  FFMA.FTZ R88, R184, R246.reuse, R88 ;  /* 0x000000f6b8587223 */ /* 0x080fe20000010058 */
[----:B--2---:R-:W-:-:S02]  /*15e0*/  FMUL.FTZ R172, R172, R246 ;  /* 0x000000f6acac7220 */ /* 0x004fc40000410000 */
[----:B------:R-:W2:Y:S02]  /*15f0*/  LDL R246, [R1+0x6c] ;  /* 0x00006c0001f67983 */ /* 0x000ea40000100800 */
[----:B------:R-:W-:Y:S01]  /*1600*/  FFMA.FTZ R247, R247, R244, R172 ;  /* 0x000000f4f7f77223 */ /* 0x000fe200000100ac */
[----:B------:R-:W-:Y:S02]  /*1610*/  HADD2.F32 R172, -RZ, R185.H0_H0 ;  /* 0x200000b9ffac7230 */ /* 0x000fe40000004100 */
[----:B------:R-:W-:Y:S02]  /*1620*/  FMUL.FTZ R185, R5, R173 ;  /* 0x000000ad05b97220 */ /* 0x000fe40000410000 */
[----:B------:R-:W3:Y:S01]  /*1630*/  LDL R173, [R1+0x5c] ;  /* 0x00005c0001ad7983 */ /* 0x000ee20000100800 */
[----:B------:R-:W-:Y:S01]  /*1640*/  MOV R186, R187 ;  /* 0x000000bb00ba7202 */ /* 0x000fe20000000f00 */
[----:B------:R-:W-:Y:S02]  /*1650*/  HADD2.F32 R203, -RZ, R203.H0_H0 ;  /* 0x200000cbffcb7230 */ /* 0x000fe40000004100 */
[----:B------:R-:W-:Y:S01]  /*1660*/  FADD.FTZ R113, R113, R172 ;  /* 0x000000ac71717221 */ /* 0x000fe20000010000 */
[----:B------:R-:W-:-:S02]  /*1670*/  FFMA.FTZ R89, R185, R172, R89 ;  /* 0x000000acb9597223 */ /* 0x000fc40000010059 */
[----:B------:R-:W-:Y:S01]  /*1680*/  FADD.FTZ R61, R61, R203 ;  /* 0x000000cb3d3d7221 */ /* 0x000fe20000010000 */
[-C--:B------:R-:W-:Y:S01]  /*1690*/  FFMA.FTZ R33, R185, R203.reuse, R33 ;  /* 0x000000cbb9217223 */ /* 0x080fe20000010021 */
[----:B------:R-:W-:Y:S01]  /*16a0*/  FADD.FTZ R60, R60, R244 ;  /* 0x000000f43c3c7221 */ /* 0x000fe20000010000 */
[----:B------:R-:W-:Y:S02]  /*16b0*/  FFMA.FTZ R32, R184, R244, R32 ;  /* 0x000000f4b8207223 */ /* 0x000fe40000010020 */
[----:B------:R-:W4:Y:S01]  /*16c0*/  LDL R244, [R1+0x74] ;  /* 0x0000740001f47983 */ /* 0x000f220000100800 */
[----:B---3--:R-:W-:Y:S01]  /*16d0*/  FMUL.FTZ R173, R173, R172 ;  /* 0x000000acadad7220 */ /* 0x008fe20000410000 */
[----:B------:R-:W-:Y:S02]  /*16e0*/  HADD2.F32 R172, -RZ, R186.H0_H0 ;  /* 0x200000baffac7230 */ /* 0x000fe40000004100 */
[----:B------:R-:W-:Y:S02]  /*16f0*/  FMUL.FTZ R186, R5, R174 ;  /* 0x000000ae05ba7220 */ /* 0x000fe40000410000 */
[----:B------:R-:W3:Y:S01]  /*1700*/  LDL R174, [R1+0x60] ;  /* 0x0000600001ae7983 */ /* 0x000ee20000100800 */
[----:B--2---:R-:W-:Y:S01]  /*1710*/  FFMA.FTZ R246, R246, R203, R173 ;  /* 0x000000cbf6f67223 */ /* 0x004fe200000100ad */
[----:B------:R-:W-:-:S02]  /*1720*/  HADD2.F32 R173, -RZ, R245.H0_H0 ;  /* 0x200000f5ffad7230 */ /* 0x000fc40000004100 */
        /* <DEDUP_REMOVED lines=9> */
[----:B------:R-:W-:Y:S02]  /*17c0*/  HADD2.F32 R172, -RZ, R187.H0_H0 ;  /* 0x200000bbffac7230 */ /* 0x000fe40000004100 */
[----:B------:R-:W-:Y:S01]  /*17d0*/  FMUL.FTZ R187, R5, R175 ;  /* 0x000000af05bb7220 */ /* 0x000fe20000410000 */
[----:B--2---:R-:W-:Y:S01]  /*17e0*/  FFMA.FTZ R245, R245, R173, R174 ;  /* 0x000000adf5f57223 */ /* 0x004fe200000100ae */
[----:B------:R-:W-:Y:S02]  /*17f0*/  HADD2.F32 R173, -RZ, R202.H0_H0 ;  /* 0x200000caffad7230 */ /* 0x000fe40000004100 */
[-C--:B----4-:R-:W-:Y:S01]  /*1800*/  FMUL.FTZ R174, R203, R172.reuse ;  /* 0x000000accbae7220 */ /* 0x090fe20000410000 */
        /* <DEDUP_REMOVED lines=13> */
.L_x_3413:
[----:B------:R-:W-:Y:S05]  /*18e0*/  BSYNC B0 ;  /* 0x0000000000007941 */ /* 0x000fea0003800000 */
.L_x_3412:
        /* <DEDUP_REMOVED lines=8> */
[----:B-----5:R-:W-:-:S03]  /*1970*/  SHF.L.U64.HI R2, R201, 0x2, RZ ;  /* 0x00000002c9027819 */ /* 0x020fc600000102ff */
        /* <DEDUP_REMOVED lines=28> */
[----:B------:R-:W-:Y:S01]  /*1b40*/  IMAD.MOV.U32 R240, RZ, RZ, R188 ;  /* 0x000000fffff07224 */ /* 0x000fe200078e00bc */
[----:B--2---:R-:W-:-:S05]  /*1b50*/  MOV R188, R190 ;  /* 0x000000be00bc7202 */ /* 0x004fca0000000f00 */
[----:B------:R-:W-:Y:S02]  /*1b60*/  HADD2.F32 R242, -RZ, R188.H0_H0 ;  /* 0x200000bcfff27230 */ /* 0x000fe40000004100 */
[----:B------:R-:W-:Y:S02]  /*1b70*/  FMUL.FTZ R188, R5, R172 ;  /* 0x000000ac05bc7220 */ /* 0x000fe40000410000 */
[----:B------:R-:W2:Y:S01]  /*1b80*/  LDL R172, [R1+0x38] ;  /* 0x0000380001ac7983 */ /* 0x000ea20000100800 */
[----:B------:R-:W-:Y:S01]  /*1b90*/  MOV R241, R189 ;  /* 0x000000bd00f17202 */ /* 0x000fe20000000f00 */
[----:B------:R-:W-:Y:S01]  /*1ba0*/  HADD2.F32 R240, -RZ, R240.H0_H0 ;  /* 0x200000f0fff07230 */ /* 0x000fe20000004100 */
[----:B------:R-:W-:Y:S02]  /*1bb0*/  SHF.R.U32.HI R202, RZ, 0x10, R189 ;  /* 0x00000010ffca7819 */ /* 0x000fe400000116bd */
        /* <DEDUP_REMOVED lines=9> */
[----:B------:R-:W-:Y:S02]  /*1c50*/  IMAD.MOV.U32 R190, RZ, RZ, R191 ;  /* 0x000000ffffbe7224 */ /* 0x000fe400078e00bf */
[----:B------:R-:W-:Y:S01]  /*1c60*/  FADD.FTZ R149, R149, R172 ;  /* 0x000000ac95957221 */ /* 0x000fe20000010000 */
[----:B------:R-:W-:-:S02]  /*1c70*/  HADD2.F32 R203, -RZ, R203.H0_H0 ;  /* 0x200000cbffcb7230 */ /* 0x000fc40000004100 */
[----:B------:R-:W-:-:S03]  /*1c80*/  FFMA.FTZ R117, R189, R172, R117 ;  /* 0x000000acbd757223 */ /* 0x000fc60000010075 */
        /* <DEDUP_REMOVED lines=20> */
[----:B------:R-:W-:-:S02]  /*1dd0*/  HADD2.F32 R172, -RZ, R191.H0_H0 ;  /* 0x200000bfffac7230 */ /* 0x000fc40000004100 */
        /* <DEDUP_REMOVED lines=17> */
.L_x_3415:
[----:B------:R-:W-:Y:S05]  /*1ef0*/  BSYNC B0 ;  /* 0x0000000000007941 */ /* 0x000fea0003800000 */
.L_x_3414:
        /* <DEDUP_REMOVED lines=96> */
.L_x_3417:
[----:B------:R-:W-:Y:S05]  /*2500*/  BSYNC B0 ;  /* 0x0000000000007941 */ /* 0x000fea0003800000 */
.L_x_3416:
[----:B------:R-:W-:Y:S04]  /*2510*/  BSSY B0, `(.L_x_3418) ;  /* 0x000005b000007945 */ /* 0x000fe80003800000 */
[----:B------:R-:W-:Y:S05]  /*2520*/  @!P0 BRA `(.L_x_3419) ;  /* 0x0000000400648947 */ /* 0x000fea0003800000 */
[----:B------:R-:W-:Y:S01]  /*2530*/  ISETP.NE.U32.AND P2, PT, RZ, UR8, PT ;  /* 0x00000008ff007c0c */ /* 0x000fe2000bf45070 */
[----:B------:R-:W1:Y:S01]  /*2540*/  LDC.64 R176, c[0x0][0x2c0] ;  /* 0x0000b000ffb07b82 */ /* 0x000e620000000a00 */
[C---:B------:R-:W-:Y:S01]  /*2550*/  SHF.L.U32 R172, R201.reuse, 0x2, RZ ;  /* 0x00000002c9ac7819 */ /* 0x040fe200000006ff */
[----:B------:R-:W2:Y:S01]  /*2560*/  LDL R235, [R1] ;  /* 0x0000000001eb7983 */ /* 0x000ea20000100800 */
[----:B------:R-:W-:Y:S02]  /*2570*/  ISETP.NE.AND.EX P2, PT, RZ, UR9, PT, P2 ;  /* 0x00000009ff007c0c */ /* 0x000fe4000bf45320 */
[----:B------:R-:W-:-:S03]  /*2580*/  SHF.L.U64.HI R17, R201, 0x2, RZ ;  /* 0x00000002c9117819 */ /* 0x000fc600000102ff */
[----:B------:R-:W3:Y:S08]  /*2590*/  LDC.U8 R174, c[0x0][0x2a0] ;  /* 0x0000a800ffae7b82 */ /* 0x000ef00000000000 */
        /* <DEDUP_REMOVED lines=27> */
[----:B-1----:R-:W-:Y:S02]  /*2750*/  SHF.R.U64 R203, R26, 0x10, R27 ;  /* 0x000000101acb7819 */ /* 0x002fe4000000121b */
[----:B--2---:R-:W-:-:S05]  /*2760*/  MOV R26, R176 ;  /* 0x000000b0001a7202 */ /* 0x004fca0000000f00 */
[----:B------:R-:W-:Y:S02]  /*2770*/  HADD2.F32 R234, -RZ, R26.H0_H0 ;  /* 0x2000001affea7230 */ /* 0x000fe40000004100 */
[----:B------:R-:W-:-:S03]  /*2780*/  FMUL.FTZ R26, R5, R172 ;  /* 0x000000ac051a7220 */ /* 0x000fc60000410000 */
[-C--:B------:R-:W-:Y:S01]  /*2790*/  FMUL.FTZ R172, R224, R234.reuse ;  /* 0x000000eae0ac7220 */ /* 0x080fe20000410000 */
[----:B------:R-:W-:Y:S01]  /*27a0*/  FADD.FTZ R124, R124, R234 ;  /* 0x000000ea7c7c7221 */ /* 0x000fe20000010000 */
[----:B------:R-:W-:Y:S02]  /*27b0*/  FFMA.FTZ R96, R26, R234, R96 ;  /* 0x000000ea1a607223 */ /* 0x000fe40000010060 */
[----:B------:R-:W2:Y:S01]  /*27c0*/  LDL R234, [R1+0x4] ;  /* 0x0000040001ea7983 */ /* 0x000ea20000100800 */
[----:B------:R-:W-:Y:S01]  /*27d0*/  MOV R233, R27 ;  /* 0x0000001b00e97202 */ /* 0x000fe20000000f00 */
[----:B------:R-:W-:Y:S01]  /*27e0*/  HADD2.F32 R232, -RZ, R232.H0_H0 ;  /* 0x200000e8ffe87230 */ /* 0x000fe20000004100 */
[----:B------:R-:W-:Y:S02]  /*27f0*/  SHF.R.U32.HI R202, RZ, 0x10, R27 ;  /* 0x00000010ffca7819 */ /* 0x000fe4000001161b */
[----:B------:R-:W-:Y:S02]  /*2800*/  SHF.R.U64 R27, R176, 0x10, R177 ;  /* 0x00000010b01b7819 */ /* 0x000fe400000012b1 */
[----:B------:R-:W-:-:S03]  /*2810*/  FFMA.FTZ R235, R235, R232, R172 ;  /* 0x000000e8ebeb7223 */ /* 0x000fc600000100ac */
[----:B------:R-:W-:Y:S02]  /*2820*/  HADD2.F32 R172, -RZ, R27.H0_H0 ;  /* 0x2000001bffac7230 */ /* 0x000fe40000004100 */
[----:B------:R-:W-:Y:S01]  /*2830*/  FMUL.FTZ R27, R5, R173 ;  /* 0x000000ad051b7220 */ /* 0x000fe20000410000 */
[----:B------:R-:W-:Y:S02]  /*2840*/  HADD2.F32 R203, -RZ, R203.H0_H0 ;  /* 0x200000cbffcb7230 */ /* 0x000fe40000004100 */
[----:B------:R-:W-:-:S03]  /*2850*/  FMUL.FTZ R173, R225, R172 ;  /* 0x000000ace1ad7220 */ /* 0x000fc60000410000 */
[----:B------:R-:W-:Y:S01]  /*2860*/  FADD.FTZ R73, R73, R203 ;  /* 0x000000cb49497221 */ /* 0x000fe20000010000 */
[-C--:B------:R-:W-:Y:S01]  /*2870*/  FFMA.FTZ R45, R27, R203.reuse, R45 ;  /* 0x000000cb1b2d7223 */ /* 0x080fe2000001002d */
[----:B------:R-:W-:Y:S01]  /*2880*/  FADD.FTZ R72, R72, R232 ;  /* 0x000000e848487221 */ /* 0x000fe20000010000 */
[----:B------:R-:W-:Y:S02]  /*2890*/  FFMA.FTZ R44, R26, R232, R44 ;  /* 0x000000e81a2c7223 */ /* 0x000fe4000001002c */
[----:B------:R-:W3:Y:S01]  /*28a0*/  LDL R232, [R1+0xc] ;  /* 0x00000c0001e87983 */ /* 0x000ee20000100800 */
[----:B--2---:R-:W-:-:S03]  /*28b0*/  FFMA.FTZ R234, R234, R203, R173 ;  /* 0x000000cbeaea7223 */ /* 0x004fc600000100ad */
[----:B------:R-:W2:Y:S01]  /*28c0*/  LDL R203, [R1+0x8] ;  /* 0x0000080001cb7983 */ /* 0x000ea20000100800 */
[----:B------:R-:W-:Y:S01]  /*28d0*/  MOV R176, R177 ;  /* 0x000000b100b07202 */ /* 0x000fe20000000f00 */
[----:B------:R-:W-:Y:S01]  /*28e0*/  FADD.FTZ R125, R125, R172 ;  /* 0x000000ac7d7d7221 */ /* 0x000fe20000010000 */
[----:B------:R-:W-:Y:S01]  /*28f0*/  FFMA.FTZ R97, R27, R172, R97 ;  /* 0x000000ac1b617223 */ /* 0x000fe20000010061 */
[----:B------:R-:W-:Y:S02]  /*2900*/  SHF.R.U32.HI R177, RZ, 0x10, R177 ;  /* 0x00000010ffb17819 */ /* 0x000fe400000116b1 */
[----:B------:R-:W-:Y:S02]  /*2910*/  HADD2.F32 R172, -RZ, R176.H0_H0 ;  /* 0x200000b0ffac7230 */ /* 0x000fe40000004100 */
[----:B------:R-:W-:Y:S01]  /*2920*/  FMUL.FTZ R176, R5, R174 ;  /* 0x000000ae05b07220 */ /* 0x000fe20000410000 */
[----:B------:R-:W-:Y:S02]  /*2930*/  HADD2.F32 R173, -RZ, R233.H0_H0 ;  /* 0x200000e9ffad7230 */ /* 0x000fe40000004100 */
[-C--:B------:R-:W-:Y:S01]  /*2940*/  FMUL.FTZ R174, R226, R172.reuse ;  /* 0x000000ace2ae7220 */ /* 0x080fe20000410000 */
[----:B------:R-:W-:Y:S01]  /*2950*/  FADD.FTZ R126, R126, R172 ;  /* 0x000000ac7e7e7221 */ /* 0x000fe20000010000 */
[----:B------:R-:W-:Y:S01]  /*2960*/  FFMA.FTZ R98, R176, R172, R98 ;  /* 0x000000acb0627223 */ /* 0x000fe20000010062 */
[----:B------:R-:W-:-:S02]  /*2970*/  HADD2.F32 R172, -RZ, R177.H0_H0 ;  /* 0x200000b1ffac7230 */ /* 0x000fc40000004100 */
[----:B------:R-:W-:Y:S01]  /*2980*/  FADD.FTZ R74, R74, R173 ;  /* 0x000000ad4a4a7221 */ /* 0x000fe20000010000 */
[----:B------:R-:W-:Y:S01]  /*2990*/  FFMA.FTZ R46, R176, R173, R46 ;  /* 0x000000adb02e7223 */ /* 0x000fe2000001002e */
[----:B------:R-:W-:Y:S01]  /*29a0*/  FMUL.FTZ R177, R5, R175 ;  /* 0x000000af05b17220 */ /* 0x000fe20000410000 */
[----:B------:R-:W-:-:S03]  /*29b0*/  FADD.FTZ R127, R127, R172 ;  /* 0x000000ac7f7f7221 */ /* 0x000fc60000010000 */
[-C--:B------:R-:W-:Y:S01]  /*29c0*/  FFMA.FTZ R99, R177, R172.reuse, R99 ;  /* 0x000000acb1637223 */ /* 0x080fe20000010063 */
[----:B------:R-:W-:Y:S02]  /*29d0*/  VIADD R201, R201, 0x100 ;  /* 0x00000100c9c97836 */ /* 0x000fe40000000000 */
[----:B--2---:R-:W-:Y:S01]  /*29e0*/  FFMA.FTZ R233, R203, R173, R174 ;  /* 0x000000adcbe97223 */ /* 0x004fe200000100ae */
[----:B------:R-:W-:Y:S02]  /*29f0*/  HADD2.F32 R173, -RZ, R202.H0_H0 ;  /* 0x200000caffad7230 */ /* 0x000fe40000004100 */
[----:B------:R-:W-:Y:S01]  /*2a00*/  FMUL.FTZ R174, R227, R172 ;  /* 0x000000ace3ae7220 */ /* 0x000fe20000410000 */
[----:B------:R-:W-:Y:S02]  /*2a10*/  FADD.FTZ R172, R199, R235 ;  /* 0x000000ebc7ac7221 */ /* 0x000fe40000010000 */
        /* <DEDUP_REMOVED lines=10> */
.L_x_3419:
[----:B------:R-:W-:Y:S05]  /*2ac0*/  BSYNC B0 ;  /* 0x0000000000007941 */ /* 0x000fea0003800000 */
.L_x_3418:
        /* <DEDUP_REMOVED lines=19> */
[----:B----4-:R-:W-:-:S04]  /*2c00*/  @P2 IADD3 R172, P3, R174, R172, RZ ;  /* 0x000000acaeac2210 */ /* 0x010fc80007f7e0ff */
[----:B------:R-:W-:-:S05]  /*2c10*/  @P2 IADD3.X R173, R19, R173, RZ, P3, !PT ;  /* 0x000000ad13ad2210 */ /* 0x000fca0001ffe4ff */
        /* <DEDUP_REMOVED lines=14> */
[----:B------:R-:W-:-:S02]  /*2d00*/  HADD2.F32 R203, -RZ, R203.H0_H0 ;  /* 0x200000cbffcb7230 */ /* 0x000fc40000004100 */
[C---:B---3--:R-:W-:Y:S01]  /*2d10*/  FADD.FTZ R172, -R228.reuse, R172 ;  /* 0x000000ace4ac7221 */ /* 0x048fe20000010100 */
[C---:B------:R-:W-:Y:S01]  /*2d20*/  FADD.FTZ R173, -R228.reuse, R173 ;  /* 0x000000ade4ad7221 */ /* 0x040fe20000010100 */
[C---:B------:R-:W-:Y:S01]  /*2d30*/  FADD.FTZ R174, -R228.reuse, R174 ;  /* 0x000000aee4ae7221 */ /* 0x040fe20000010100 */
[----:B------:R-:W-:Y:S01]  /*2d40*/  FADD.FTZ R175, -R228, R175 ;  /* 0x000000afe4af7221 */ /* 0x000fe20000010100 */
[----:B------:R-:W-:Y:S02]  /*2d50*/  MOV R228, R178 ;  /* 0x000000b200e47202 */ /* 0x000fe40000000f00 */
[----:B------:R-:W-:-:S05]  /*2d60*/  MOV R178, R180 ;  /* 0x000000b400b27202 */ /* 0x000fca0000000f00 */
[----:B------:R-:W-:Y:S02]  /*2d70*/  HADD2.F32 R230, -RZ, R178.H0_H0 ;  /* 0x200000b2ffe67230 */ /* 0x000fe40000004100 */
[----:B------:R-:W-:Y:S01]  /*2d80*/  FMUL.FTZ R178, R5, R172 ;  /* 0x000000ac05b27220 */ /* 0x000fe20000410000 */
[----:B------:R-:W-:Y:S02]  /*2d90*/  HADD2.F32 R228, -RZ, R228.H0_H0 ;  /* 0x200000e4ffe47230 */ /* 0x000fe40000004100 */
[----:B------:R-:W-:Y:S01]  /*2da0*/  FMUL.FTZ R172, R216, R230 ;  /* 0x000000e6d8ac7220 */ /* 0x000fe20000410000 */
[----:B------:R-:W-:-:S03]  /*2db0*/  MOV R180, R181 ;  /* 0x000000b500b47202 */ /* 0x000fc60000000f00 */
[----:B------:R-:W-:Y:S01]  /*2dc0*/  FFMA.FTZ R231, R220, R228, R172 ;  /* 0x000000e4dce77223 */ /* 0x000fe200000100ac */
[----:B------:R-:W-:Y:S02]  /*2dd0*/  HADD2.F32 R172, -RZ, R179.H0_H0 ;  /* 0x200000b3ffac7230 */ /* 0x000fe40000004100 */
[----:B------:R-:W-:Y:S01]  /*2de0*/  FMUL.FTZ R179, R5, R173 ;  /* 0x000000ad05b37220 */ /* 0x000fe20000410000 */
[----:B------:R-:W-:Y:S02]  /*2df0*/  SHF.R.U32.HI R181, RZ, 0x10, R181 ;  /* 0x00000010ffb57819 */ /* 0x000fe400000116b5 */
[-C--:B------:R-:W-:Y:S01]  /*2e00*/  FMUL.FTZ R173, R217, R172.reuse ;  /* 0x000000acd9ad7220 */ /* 0x080fe20000410000 */
[----:B------:R-:W-:Y:S01]  /*2e10*/  FADD.FTZ R129, R129, R172 ;  /* 0x000000ac81817221 */ /* 0x000fe20000010000 */
[----:B------:R-:W-:Y:S01]  /*2e20*/  FFMA.FTZ R101, R179, R172, R101 ;  /* 0x000000acb3657223 */ /* 0x000fe20000010065 */
[----:B------:R-:W-:Y:S02]  /*2e30*/  HADD2.F32 R172, -RZ, R180.H0_H0 ;  /* 0x200000b4ffac7230 */ /* 0x000fe40000004100 */
[----:B------:R-:W-:Y:S01]  /*2e40*/  FMUL.FTZ R180, R5, R174 ;  /* 0x000000ae05b47220 */ /* 0x000fe20000410000 */
[----:B------:R-:W-:Y:S01]  /*2e50*/  FADD.FTZ R128, R128, R230 ;  /* 0x000000e680807221 */ /* 0x000fe20000010000 */
[----:B------:R-:W-:Y:S01]  /*2e60*/  FFMA.FTZ R100, R178, R230, R100 ;  /* 0x000000e6b2647223 */ /* 0x000fe20000010064 */
[----:B------:R-:W-:Y:S01]  /*2e70*/  FFMA.FTZ R230, R221, R203, R173 ;  /* 0x000000cbdde67223 */ /* 0x000fe200000100ad */
[----:B------:R-:W-:-:S02]  /*2e80*/  HADD2.F32 R173, -RZ, R229.H0_H0 ;  /* 0x200000e5ffad7230 */ /* 0x000fc40000004100 */
[-C--:B------:R-:W-:Y:S01]  /*2e90*/  FMUL.FTZ R174, R218, R172.reuse ;  /* 0x000000acdaae7220 */ /* 0x080fe20000410000 */
[----:B------:R-:W-:Y:S01]  /*2ea0*/  FADD.FTZ R130, R130, R172 ;  /* 0x000000ac82827221 */ /* 0x000fe20000010000 */
[----:B------:R-:W-:Y:S01]  /*2eb0*/  FFMA.FTZ R102, R180, R172, R102 ;  /* 0x000000acb4667223 */ /* 0x000fe20000010066 */
[----:B------:R-:W-:Y:S02]  /*2ec0*/  HADD2.F32 R172, -RZ, R181.H0_H0 ;  /* 0x200000b5ffac7230 */ /* 0x000fe40000004100 */
[----:B------:R-:W-:Y:S01]  /*2ed0*/  FADD.FTZ R78, R78, R173 ;  /* 0x000000ad4e4e7221 */ /* 0x000fe20000010000 */
[-C--:B------:R-:W-:Y:S01]  /*2ee0*/  FFMA.FTZ R50, R180, R173.reuse, R50 ;  /* 0x000000adb4327223 */ /* 0x080fe20000010032 */
[----:B------:R-:W-:Y:S01]  /*2ef0*/  FFMA.FTZ R229, R222, R173, R174 ;  /* 0x000000addee57223 */ /* 0x000fe200000100ae */
[----:B------:R-:W-:Y:S02]  /*2f00*/  HADD2.F32 R173, -RZ, R202.H0_H0 ;  /* 0x200000caffad7230 */ /* 0x000fe40000004100 */
[----:B------:R-:W-:Y:S01]  /*2f10*/  FMUL.FTZ R181, R5, R175 ;  /* 0x000000af05b57220 */ /* 0x000fe20000410000 */
        /* <DEDUP_REMOVED lines=18> */
.L_x_3421:
[----:B------:R-:W-:Y:S05]  /*3040*/  BSYNC B0 ;  /* 0x0000000000007941 */ /* 0x000fea0003800000 */
.L_x_3420:
        /* <DEDUP_REMOVED lines=22> */
[----:B------:R-:W2:Y:S03]  /*31b0*/  LDG.E.64 R202, desc[UR4][R182.64] ;  /* 0x00000004b6ca7981 */ /* 0x000ea6000c1e1b00 */
[----:B------:R-:W-:Y:S02]  /*31c0*/  IADD3.X R197, R174, UR13, RZ, P2, !PT ;  /* 0x0000000daec57c10 */ /* 0x000fe400097fe4ff */
[----:B------:R-:W1:Y:S01]  /*31d0*/  LDC.64 R174, c[0x0][0x2c0] ;  /* 0x0000b000ffae7b82 */ /* 0x000e620000000a00 */
[C---:B---3--:R-:W-:Y:S02]  /*31e0*/  LEA R172, P2, R201.reuse, UR10, 0x4 ;  /* 0x0000000ac9ac7c11 */ /* 0x048fe4000f8420ff */
[----:B------:R3:W5:Y:S02]  /*31f0*/  LDG.E R196, desc[UR4][R196.64] ;  /* 0x00000004c4c47981 */ /* 0x000764000c1e1900 */
[C---:B------:R-:W-:Y:S01]  /*3200*/  LEA.HI.X R173, R201.reuse, UR11, RZ, 0x4, P2 ;  /* 0x0000000bc9ad7c11 */ /* 0x040fe200090f24ff */
[----:B-1----:R-:W-:-:S05]  /*3210*/  IMAD.WIDE.U32 R200, R201, 0x8, R174 ;  /* 0x00000008c9c87825 */ /* 0x002fca00078e00ae */
[----:B------:R-:W4:Y:S04]  /*3220*/  LDG.E.128 R172, desc[UR4][R172.64] ;  /* 0x00000004acac7981 */ /* 0x000f28000c1e1d00 */
[----:B------:R-:W3:Y:S01]  /*3230*/  LDG.E.64 R200, desc[UR4][R200.64] ;  /* 0x00000004c8c87981 */ /* 0x000ee2000c1e1b00 */
[C---:B----4-:R-:W-:Y:S01]  /*3240*/  FADD.FTZ R172, -R198.reuse, R172 ;  /* 0x000000acc6ac7221 */ /* 0x050fe20000010100 */
[C---:B------:R-:W-:Y:S01]  /*3250*/  FADD.FTZ R173, -R198.reuse, R173 ;  /* 0x000000adc6ad7221 */ /* 0x040fe20000010100 */
[----:B---3--:R-:W-:Y:S01]  /*3260*/  MOV R206, R200 ;  /* 0x000000c800ce7202 */ /* 0x008fe20000000f00 */
[C---:B------:R-:W-:Y:S01]  /*3270*/  FADD.FTZ R174, -R198.reuse, R174 ;  /* 0x000000aec6ae7221 */ /* 0x040fe20000010100 */
[----:B------:R-:W-:Y:S01]  /*3280*/  FADD.FTZ R175, -R198, R175 ;  /* 0x000000afc6af7221 */ /* 0x000fe20000010100 */
[----:B--2---:R-:W-:Y:S01]  /*3290*/  MOV R198, R202 ;  /* 0x000000ca00c67202 */ /* 0x004fe20000000f00 */
[----:B------:R-:W-:Y:S01]  /*32a0*/  FMUL.FTZ R182, R5, R172 ;  /* 0x000000ac05b67220 */ /* 0x000fe20000410000 */
[----:B------:R-:W-:-:S03]  /*32b0*/  HADD2.F32 R183, -RZ, R206.H0_H0 ;  /* 0x200000ceffb77230 */ /* 0x000fc60000004100 */
[----:B------:R-:W-:Y:S02]  /*32c0*/  HADD2.F32 R198, -RZ, R198.H0_H0 ;  /* 0x200000c6ffc67230 */ /* 0x000fe40000004100 */
[-C--:B------:R-:W-:Y:S01]  /*32d0*/  FMUL.FTZ R172, R208, R183.reuse ;  /* 0x000000b7d0ac7220 */ /* 0x080fe20000410000 */
[----:B------:R-:W-:Y:S01]  /*32e0*/  FADD.FTZ R132, R132, R183 ;  /* 0x000000b784847221 */ /* 0x000fe20000010000 */
[----:B------:R-:W-:Y:S01]  /*32f0*/  FFMA.FTZ R104, R182, R183, R104 ;  /* 0x000000b7b6687223 */ /* 0x000fe20000010068 */
[----:B------:R-:W-:Y:S01]  /*3300*/  SHF.R.U64 R183, R200, 0x10, R201 ;  /* 0x00000010c8b77819 */ /* 0x000fe200000012c9 */
[-C--:B------:R-:W-:Y:S01]  /*3310*/  FFMA.FTZ R252, R212, R198.reuse, R172 ;  /* 0x000000c6d4fc7223 */ /* 0x080fe200000100ac */
[----:B------:R-:W-:Y:S01]  /*3320*/  FFMA.FTZ R52, R182, R198, R52 ;  /* 0x000000c6b6347223 */ /* 0x000fe20000010034 */
[----:B------:R-:W-:Y:S01]  /*3330*/  FADD.FTZ R80, R80, R198 ;  /* 0x000000c650507221 */ /* 0x000fe20000010000 */
[----:B------:R-:W-:Y:S01]  /*3340*/  SHF.R.U64 R172, R202, 0x10, R203 ;  /* 0x00000010caac7819 */ /* 0x000fe200000012cb */
[----:B------:R-:W-:-:S02]  /*3350*/  HADD2.F32 R198, -RZ, R183.H0_H0 ;  /* 0x200000b7ffc67230 */ /* 0x000fc40000004100 */
[----:B------:R-:W-:Y:S01]  /*3360*/  FMUL.FTZ R183, R5, R173 ;  /* 0x000000ad05b77220 */ /* 0x000fe20000410000 */
[----:B------:R-:W-:Y:S01]  /*3370*/  MOV R200, R201 ;  /* 0x000000c900c87202 */ /* 0x000fe20000000f00 */
[----:B------:R-:W-:Y:S02]  /*3380*/  HADD2.F32 R172, -RZ, R172.H0_H0 ;  /* 0x200000acffac7230 */ /* 0x000fe40000004100 */
[-C--:B------:R-:W-:Y:S01]  /*3390*/  FMUL.FTZ R173, R209, R198.reuse ;  /* 0x000000c6d1ad7220 */ /* 0x080fe20000410000 */
[----:B------:R-:W-:Y:S01]  /*33a0*/  FADD.FTZ R133, R133, R198 ;  /* 0x000000c685857221 */ /* 0x000fe20000010000 */
[----:B------:R-:W-:Y:S02]  /*33b0*/  FFMA.FTZ R105, R183, R198, R105 ;  /* 0x000000c6b7697223 */ /* 0x000fe40000010069 */
[----:B------:R-:W-:Y:S01]  /*33c0*/  FFMA.FTZ R251, R213, R172, R173 ;  /* 0x000000acd5fb7223 */ /* 0x000fe200000100ad */
[----:B------:R-:W-:Y:S02]  /*33d0*/  IMAD.MOV.U32 R173, RZ, RZ, R203 ;  /* 0x000000ffffad7224 */ /* 0x000fe400078e00cb */
[----:B------:R-:W-:-:S02]  /*33e0*/  HADD2.F32 R198, -RZ, R200.H0_H0 ;  /* 0x200000c8ffc67230 */ /* 0x000fc40000004100 */
[----:B------:R-:W-:Y:S01]  /*33f0*/  FMUL.FTZ R197, R5, R174 ;  /* 0x000000ae05c57220 */ /* 0x000fe20000410000 */
[----:B------:R-:W-:Y:S01]  /*3400*/  SHF.R.U32.HI R201, RZ, 0x10, R201 ;  /* 0x00000010ffc97819 */ /* 0x000fe200000116c9 */
[----:B------:R-:W-:Y:S02]  /*3410*/  HADD2.F32 R173, -RZ, R173.H0_H0 ;  /* 0x200000adffad7230 */ /* 0x000fe40000004100 */
[----:B------:R-:W-:Y:S01]  /*3420*/  FMUL.FTZ R174, R210, R198 ;  /* 0x000000c6d2ae7220 */ /* 0x000fe20000410000 */
[----:B------:R-:W-:Y:S01]  /*3430*/  FFMA.FTZ R53, R183, R172, R53 ;  /* 0x000000acb7357223 */ /* 0x000fe20000010035 */
[----:B------:R-:W-:Y:S01]  /*3440*/  FADD.FTZ R81, R81, R172 ;  /* 0x000000ac51517221 */ /* 0x000fe20000010000 */
[----:B------:R-:W-:Y:S01]  /*3450*/  SHF.R.U32.HI R172, RZ, 0x10, R203 ;  /* 0x00000010ffac7819 */ /* 0x000fe200000116cb */
        /* <DEDUP_REMOVED lines=22> */
.L_x_3423:
[----:B------:R-:W-:Y:S05]  /*35c0*/  BSYNC B0 ;  /* 0x0000000000007941 */ /* 0x000fea0003800000 */
.L_x_3422:
[----:B------:R-:W2:Y:S01]  /*35d0*/  LDL.LU R174, [R1+0x10] ;  /* 0x0000100001ae7983 */ /* 0x000ea20000300800 */
[----:B------:R-:W-:Y:S01]  /*35e0*/  UMOV UR6, 0xffffffff ;  /* 0xffffffff00067882 */ /* 0x000fe20000000000 */
[----:B------:R-:W1:Y:S02]  /*35f0*/  S2R R172, SR_TID.X ;  /* 0x0000000000ac7919 */ /* 0x000e640000002100 */
[----:B-1----:R-:W-:Y:S02]  /*3600*/  SHF.R.U32.HI R173, RZ, 0x5, R172 ;  /* 0x00000005ffad7819 */ /* 0x002fe400000116ac */
[----:B------:R-:W-:Y:S02]  /*3610*/  LOP3.LUT P3, RZ, R172, 0x1f, RZ, 0xc0, !PT ;  /* 0x0000001facff7812 */ /* 0x000fe4000786c0ff */
[----:B--2---:R-:W-:Y:S02]  /*3620*/  LOP3.LUT P2, RZ, R174, 0xff, RZ, 0xc0, !PT ;  /* 0x000000ffaeff7812 */ /* 0x004fe4000784c0ff */
[----:B------:R-:W-:-:S11]  /*3630*/  LOP3.LUT R174, R173, 0x7fffff8, RZ, 0xc0, !PT ;  /* 0x07fffff8adae7812 */ /* 0x000fd600078ec0ff */
[----:B------:R-:W-:Y:S01]  /*3640*/  @!P2 IADD3 R174, R174, 0x8, RZ ;  /* 0x00000008aeaea810 */ /* 0x000fe20007ffe0ff */
        /* <DEDUP_REMOVED lines=19> */
.L_x_3468:
        /* <DEDUP_REMOVED lines=82> */
[----:B------:R-:W-:-:S04]  /*3ca0*/  @P3 F2FP.F16.F32.PACK_AB R174, RZ, R174 ;  /* 0x000000aeffae323e */ /* 0x000fc800000000ff */
        /* <DEDUP_REMOVED lines=10> */
[----:B------:R-:W-:Y:S01]  /*3d50*/  F2F.F16.F32 R175, R175 ;  /* 0x000000af00af7304 */ /* 0x000fe20000200800 */
[----:B------:R-:W-:-:S04]  /*3d60*/  @P3 LOP3.LUT P4, RZ, R8, 0xff000000, RZ, 0xc0, !PT ;  /* 0xff00000008ff3812 */ /* 0x000fc8000788c0ff */
[----:B------:R-:W-:Y:S02]  /*3d70*/  @P3 FSEL R201, R200, RZ, P4 ;  /* 0x000000ffc8c93208 */ /* 0x000fe40002000000 */
[----:B------:R-:W-:-:S04]  /*3d80*/  LOP3.LUT P4, RZ, R9, 0xff000000, RZ, 0xc0, !PT ;  /* 0xff00000009ff7812 */ /* 0x000fc8000788c0ff */
[----:B------:R-:W-:Y:S02]  /*3d90*/  FSEL R202, R200, RZ, P4 ;  /* 0x000000ffc8ca7208 */ /* 0x000fe40002000000 */
[----:B------:R1:W-:Y:S02]  /*3da0*/  F2F.F16.F32 R200, R199 ;  /* 0x000000c700c87304 */ /* 0x0003e40000200800 */
[----:B-1----:R-:W-:-:S06]  /*3db0*/  @P3 F2FP.F16.F32.PACK_AB R199, RZ, R201 ;  /* 0x000000c9ffc7323e */ /* 0x002fcc00000000ff */
[----:B------:R-:W1:Y:S01]  /*3dc0*/  F2F.F16.F32 R201, R202 ;  /* 0x000000ca00c97304 */ /* 0x000e620000200800 */
[----:B------:R-:W-:-:S07]  /*3dd0*/  @P3 PRMT R7, R199, 0x7610, R7 ;  /* 0x00007610c7073816 */ /* 0x000fce0000000007 */
[----:B------:R2:W3:Y:S01]  /*3de0*/  F2F.F16.F32 R199, R174 ;  /* 0x000000ae00c77304 */ /* 0x0004e20000200800 */
[----:B-1----:R-:W-:Y:S01]  /*3df0*/  SHF.L.U32 R201, R201, 0x10, RZ ;  /* 0x00000010c9c97819 */ /* 0x002fe200000006ff */
        /* <DEDUP_REMOVED lines=15> */
.L_x_3427:
[----:B------:R-:W-:-:S07]  /*3ef0*/  IADD3 R6, R6, 0x100, RZ ;  /* 0x0000010006067810 */ /* 0x000fce0007ffe0ff */
.L_x_3426:
[----:B------:R-:W-:Y:S05]  /*3f00*/  BSYNC B0 ;  /* 0x0000000000007941 */ /* 0x000fea0003800000 */
.L_x_3425:
        /* <DEDUP_REMOVED lines=83> */
.L_x_3430:
[----:B------:R-:W-:-:S07]  /*4440*/  IADD3 R6, R6, 0x100, RZ ;  /* 0x0000010006067810 */ /* 0x000fce0007ffe0ff */
.L_x_3429:
[----:B------:R-:W-:Y:S05]  /*4450*/  BSYNC B0 ;  /* 0x0000000000007941 */ /* 0x000fea0003800000 */
.L_x_3428:
        /* <DEDUP_REMOVED lines=83> */
.L_x_3433:
[----:B------:R-:W-:-:S07]  /*4990*/  IADD3 R6, R6, 0x100, RZ ;  /* 0x0000010006067810 */ /* 0x000fce0007ffe0ff */
.L_x_3432:
[----:B------:R-:W-:Y:S05]  /*49a0*/  BSYNC B0 ;  /* 0x0000000000007941 */ /* 0x000fea0003800000 */
.L_x_3431:
        /* <DEDUP_REMOVED lines=83> */
.L_x_3436:
[----:B------:R-:W-:-:S07]  /*4ee0*/  IADD3 R6, R6, 0x100, RZ ;  /* 0x0000010006067810 */ /* 0x000fce0007ffe0ff */
.L_x_3435:
[----:B------:R-:W-:Y:S05]  /*4ef0*/  BSYNC B0 ;  /* 0x0000000000007941 */ /* 0x000fea0003800000 */
.L_x_3434:
        /* <DEDUP_REMOVED lines=82> */
.L_x_3439:
[----:B------:R-:W-:-:S07]  /*5420*/  IADD3 R6, R6, 0x100, RZ ;  /* 0x0000010006067810 */ /* 0x000fce0007ffe0ff */
.L_x_3438:
[----:B------:R-:W-:Y:S05]  /*5430*/  BSYNC B0 ;  /* 0x0000000000007941 */ /* 0x000fea0003800000 */
.L_x_3437:
        /* <DEDUP_REMOVED lines=82> */
.L_x_3442:
[----:B------:R-:W-:-:S07]  /*5960*/  IADD3 R6, R6, 0x100, RZ ;  /* 0x0000010006067810 */ /* 0x000fce0007ffe0ff */
.L_x_3441:
[----:B------:R-:W-:Y:S05]  /*5970*/  BSYNC B0 ;  /* 0x0000000000007941 */ /* 0x000fea0003800000 */
.L_x_3440:
        /* <DEDUP_REMOVED lines=36> */
[----:B------:R-:W-:Y:S02]  /*5bc0*/  @P3 F2FP.F16.F32.PACK_AB R173, RZ, R173 ;  /* 0x000000adffad323e */ /* 0x000fe400000000ff */
[C---:B------:R-:W-:Y:S01]  /*5bd0*/  SEL R170, R175.reuse, R170, P4 ;  /* 0x000000aaafaa7207 */ /* 0x040fe20002000000 */
[----:B------:R-:W-:Y:S01]  /*5be0*/  FMUL.FTZ R175, R175, UR17 ;  /* 0x00000011afaf7c20 */ /* 0x000fe20008410000 */
[----:B------:R-:W-:-:S02]  /*5bf0*/  @P3 PRMT R21, R173, 0x7610, R21 ;  /* 0x00007610ad153816 */ /* 0x000fc40000000015 */
[----:B------:R-:W-:Y:S02]  /*5c00*/  @P3 FSEL R173, R174, RZ, P6 ;  /* 0x000000ffaead3208 */ /* 0x000fe40003000000 */
[C---:B------:R-:W-:Y:S02]  /*5c10*/  @P3 LOP3.LUT P6, RZ, R20.reuse, 0xff0000, RZ, 0xc0, !PT ;  /* 0x00ff000014ff3812 */ /* 0x040fe400078cc0ff */
[----:B------:R-:W-:Y:S02]  /*5c20*/  @P3 F2FP.F16.F32.PACK_AB R173, RZ, R173 ;  /* 0x000000adffad323e */ /* 0x000fe400000000ff */
[----:B------:R-:W-:Y:S02]  /*5c30*/  @P3 LOP3.LUT P5, RZ, R20, 0xff000000, RZ, 0xc0, !PT ;  /* 0xff00000014ff3812 */ /* 0x000fe400078ac0ff */
[----:B------:R-:W-:Y:S02]  /*5c40*/  @P3 PRMT R22, R173, 0x7610, R22 ;  /* 0x00007610ad163816 */ /* 0x000fe40000000016 */
[----:B------:R-:W-:-:S02]  /*5c50*/  SEL R171, R172, R171, P4 ;  /* 0x000000abacab7207 */ /* 0x000fc40002000000 */
[----:B------:R-:W-:Y:S02]  /*5c60*/  @P3 FSEL R173, R175, RZ, P6 ;  /* 0x000000ffafad3208 */ /* 0x000fe40003000000 */
[----:B------:R-:W-:Y:S02]  /*5c70*/  @P3 FSEL R172, R199, RZ, P5 ;  /* 0x000000ffc7ac3208 */ /* 0x000fe40002800000 */
[----:B------:R-:W-:Y:S02]  /*5c80*/  @P3 F2FP.F16.F32.PACK_AB R173, RZ, R173 ;  /* 0x000000adffad323e */ /* 0x000fe400000000ff */
[----:B------:R-:W-:Y:S02]  /*5c90*/  @P3 F2FP.F16.F32.PACK_AB R172, RZ, R172 ;  /* 0x000000acffac323e */ /* 0x000fe400000000ff */
        /* <DEDUP_REMOVED lines=11> */
[----:B------:R-:W-:Y:S01]  /*5d50*/  F2F.F16.F32 R173, R174 ;  /* 0x000000ae00ad7304 */ /* 0x000fe20000200800 */
[----:B------:R-:W-:-:S04]  /*5d60*/  LOP3.LUT P4, RZ, R196, 0xff, RZ, 0xc0, !PT ;  /* 0x000000ffc4ff7812 */ /* 0x000fc8000788c0ff */
[----:B------:R-:W-:-:S03]  /*5d70*/  FSEL R5, R5, RZ, P4 ;  /* 0x000000ff05057208 */ /* 0x000fc60002000000 */
[----:B------:R-:W1:Y:S08]  /*5d80*/  F2F.F16.F32 R172, R172 ;  /* 0x000000ac00ac7304 */ /* 0x000e700000200800 */
[----:B------:R1:W2:Y:S08]  /*5d90*/  F2F.F16.F32 R174, R175 ;  /* 0x000000af00ae7304 */ /* 0x0002b00000200800 */
[----:B------:R-:W3:Y:S01]  /*5da0*/  F2F.F16.F32 R5, R5 ;  /* 0x0000000500057304 */ /* 0x000ee20000200800 */
[----:B-1----:R-:W-:Y:S01]  /*5db0*/  SHF.L.U32 R175, R172, 0x10, RZ ;  /* 0x00000010acaf7819 */ /* 0x002fe200000006ff */
        /* <DEDUP_REMOVED lines=15> */
.L_x_3444:
[----:B------:R-:W-:Y:S05]  /*5eb0*/  BSYNC B0 ;  /* 0x0000000000007941 */ /* 0x000fea0003800000 */
.L_x_3443:
[----:B------:R-:W-:Y:S02]  /*5ec0*/  SEL R5, RZ, 0x1, P2 ;  /* 0x00000001ff057807 */ /* 0x000fe40001000000 */
[----:B------:R-:W-:-:S03]  /*5ed0*/  IADD3 R3, R3, UR20, RZ ;  /* 0x0000001403037c10 */ /* 0x000fc6000fffe0ff */
[----:B------:R0:W-:Y:S01]  /*5ee0*/  STL.S16 [R1+0x10], R5 ;  /* 0x0000100501007387 */ /* 0x0001e20000100600 */
[----:B------:R-:W-:-:S13]  /*5ef0*/  ISETP.GE.AND P2, PT, R3, UR21, PT ;  /* 0x0000001503007c0c */ /* 0x000fda000bf46270 */
[----:B0-----:R-:W-:Y:S05]  /*5f00*/  @!P2 BRA `(.L_x_3445) ;  /* 0xffffffac0024a947 */ /* 0x001fea000383ffff */
.L_x_3409:
        /* <DEDUP_REMOVED lines=23> */
.L_x_3447:
[----:B------:R-:W-:Y:S05]  /*6080*/  BSYNC B0 ;  /* 0x0000000000007941 */ /* 0x000fea0003800000 */
.L_x_3446:
        /* <DEDUP_REMOVED lines=16> */
.L_x_3449:
[----:B------:R-:W-:Y:S05]  /*6190*/  BSYNC B0 ;  /* 0x0000000000007941 */ /* 0x000fea0003800000 */
.L_x_3448:
        /* <DEDUP_REMOVED lines=16> */
.L_x_3451:
[----:B------:R-:W-:Y:S05]  /*62a0*/  BSYNC B0 ;  /* 0x0000000000007941 */ /* 0x000fea0003800000 */
.L_x_3450:
        /* <DEDUP_REMOVED lines=16> */
.L_x_3453:
[----:B------:R-:W-:Y:S05]  /*63b0*/  BSYNC B0 ;  /* 0x0000000000007941 */ /* 0x000fea0003800000 */
.L_x_3452:
        /* <DEDUP_REMOVED lines=15> */
.L_x_3455:
[----:B------:R-:W-:Y:S05]  /*64b0*/  BSYNC B0 ;  /* 0x0000000000007941 */ /* 0x000fea0003800000 */
.L_x_3454:
        /* <DEDUP_REMOVED lines=15> */
.L_x_3457:
[----:B------:R-:W-:Y:S05]  /*65b0*/  BSYNC B0 ;  /* 0x0000000000007941 */ /* 0x000fea0003800000 */
.L_x_3456:
        /* <DEDUP_REMOVED lines=15> */
.L_x_3424:
[----:B------:R-:W-:Y:S01]  /*66b0*/  HFMA2.MMA R172, -RZ, RZ, 0, 9.5367431640625e-07 ;  /* 0x00000010ffac7435 */ /* 0x000fe200000001ff */
[----:B------:R-:W-:Y:S01]  /*66c0*/  MOV R173, 0x1f ;  /* 0x0000001f00ad7802 */ /* 0x000fe20000000f00 */
[----:B------:R-:W-:-:S09]  /*66d0*/  IMAD.MOV.U32 R175, RZ, RZ, -0x1 ;  /* 0xffffffffffaf7424 */ /* 0x000fd200078e00ff */
[----:B0----5:R-:W-:Y:S05]  /*66e0*/  WARPSYNC.COLLECTIVE R175, `(.L_x_3458) ;  /* 0x00000000af087348 */ /* 0x021fea0003c00000 */
[----:B------:R1:W2:Y:S02]  /*66f0*/  SHFL.DOWN P4, R202, R199, R172, R173 ;  /* 0x080000acc7ca7389 */ /* 0x0002a400000800ad */
[----:B012--5:R-:W-:Y:S01]  /*6700*/  ENDCOLLECTIVE ;  /* 0x000000000000791b */ /* 0x027fe20003800000 */
.L_x_3458:
[----:B------:R-:W-:-:S05]  /*6710*/  MOV R172, R202 ;  /* 0x000000ca00ac7202 */ /* 0x000fca0000000f00 */
[----:B------:R-:W-:Y:S01]  /*6720*/  FADD.FTZ R200, R172, R199 ;  /* 0x000000c7acc87221 */ /* 0x000fe20000010000 */
[----:B------:R-:W-:Y:S01]  /*6730*/  HFMA2.MMA R172, -RZ, RZ, 0, 9.5367431640625e-07 ;  /* 0x00000010ffac7435 */ /* 0x000fe200000001ff */
[----:B------:R-:W-:-:S10]  /*6740*/  MOV R199, R204 ;  /* 0x000000cc00c77202 */ /* 0x000fd40000000f00 */
[----:B------:R-:W-:Y:S05]  /*6750*/  WARPSYNC.COLLECTIVE R175, `(.L_x_3459) ;  /* 0x00000000af087348 */ /* 0x000fea0003c00000 */
[----:B------:R0:W1:Y:S02]  /*6760*/  SHFL.DOWN P4, R202, R199, R172, R173 ;  /* 0x080000acc7ca7389 */ /* 0x00006400000800ad */
[----:B01----:R-:W-:Y:S01]  /*6770*/  ENDCOLLECTIVE ;  /* 0x000000000000791b */ /* 0x003fe20003800000 */
.L_x_3459:
[----:B------:R-:W-:Y:S01]  /*6780*/  MOV R199, R200 ;  /* 0x000000c800c77202 */ /* 0x000fe20000000f00 */
[----:B------:R-:W-:-:S04]  /*6790*/  IMAD.MOV.U32 R172, RZ, RZ, R202 ;  /* 0x000000ffffac7224 */ /* 0x000fc800078e00ca */
[----:B------:R-:W-:Y:S01]  /*67a0*/  FADD.FTZ R201, R172, R204 ;  /* 0x000000ccacc97221 */ /* 0x000fe20000010000 */
[----:B------:R-:W-:-:S11]  /*67b0*/  HFMA2.MMA R172, -RZ, RZ, 0, 4.76837158203125e-07 ;  /* 0x00000008ffac7435 */ /* 0x000fd600000001ff */
[----:B------:R-:W-:Y:S05]  /*67c0*/  WARPSYNC.COLLECTIVE R175, `(.L_x_3460) ;  /* 0x00000000af087348 */ /* 0x000fea0003c00000 */
[----:B------:R0:W1:Y:S02]  /*67d0*/  SHFL.DOWN P4, R202, R199, R172, R173 ;  /* 0x080000acc7ca7389 */ /* 0x00006400000800ad */
[----:B01----:R-:W-:Y:S01]  /*67e0*/  ENDCOLLECTIVE ;  /* 0x000000000000791b */ /* 0x003fe20003800000 */
.L_x_3460:
[----:B------:R-:W-:Y:S01]  /*67f0*/  IMAD.MOV.U32 R199, RZ, RZ, R201 ;  /* 0x000000ffffc77224 */ /* 0x000fe200078e00c9 */
[----:B------:R-:W-:-:S05]  /*6800*/  MOV R172, R202 ;  /* 0x000000ca00ac7202 */ /* 0x000fca0000000f00 */
[----:B------:R-:W-:Y:S01]  /*6810*/  FADD.FTZ R200, R200, R172 ;  /* 0x000000acc8c87221 */ /* 0x000fe20000010000 */
[----:B------:R-:W-:-:S11]  /*6820*/  HFMA2.MMA R172, -RZ, RZ, 0, 4.76837158203125e-07 ;  /* 0x00000008ffac7435 */ /* 0x000fd600000001ff */
[----:B------:R-:W-:Y:S05]  /*6830*/  WARPSYNC.COLLECTIVE R175, `(.L_x_3461) ;  /* 0x00000000af087348 */ /* 0x000fea0003c00000 */
[----:B------:R0:W1:Y:S02]  /*6840*/  SHFL.DOWN P4, R202, R199, R172, R173 ;  /* 0x080000acc7ca7389 */ /* 0x00006400000800ad */
[----:B01----:R-:W-:Y:S01]  /*6850*/  ENDCOLLECTIVE ;  /* 0x000000000000791b */ /* 0x003fe20003800000 */
.L_x_3461:
[----:B------:R-:W-:Y:S02]  /*6860*/  MOV R199, R200 ;  /* 0x000000c800c77202 */ /* 0x000fe40000000f00 */
[----:B------:R-:W-:-:S05]  /*6870*/  MOV R172, R202 ;  /* 0x000000ca00ac7202 */ /* 0x000fca0000000f00 */
[----:B------:R-:W-:Y:S01]  /*6880*/  FADD.FTZ R201, R201, R172 ;  /* 0x000000acc9c97221 */ /* 0x000fe20000010000 */
[----:B------:R-:W-:-:S07]  /*6890*/  IMAD.MOV.U32 R172, RZ, RZ, 0x4 ;  /* 0x00000004ffac7424 */ /* 0x000fce00078e00ff */
[----:B------:R-:W-:Y:S05]  /*68a0*/  WARPSYNC.COLLECTIVE R175, `(.L_x_3462) ;  /* 0x00000000af087348 */ /* 0x000fea0003c00000 */
[----:B------:R0:W1:Y:S02]  /*68b0*/  SHFL.DOWN P4, R202, R199, R172, R173 ;  /* 0x080000acc7ca7389 */ /* 0x00006400000800ad */
[----:B01----:R-:W-:Y:S01]  /*68c0*/  ENDCOLLECTIVE ;  /* 0x000000000000791b */ /* 0x003fe20003800000 */
.L_x_3462:
[----:B------:R-:W-:Y:S02]  /*68d0*/  MOV R199, R201 ;  /* 0x000000c900c77202 */ /* 0x000fe40000000f00 */
[----:B------:R-:W-:-:S05]  /*68e0*/  MOV R172, R202 ;  /* 0x000000ca00ac7202 */ /* 0x000fca0000000f00 */
[----:B------:R-:W-:Y:S01]  /*68f0*/  FADD.FTZ R200, R200, R172 ;  /* 0x000000acc8c87221 */ /* 0x000fe20000010000 */
[----:B------:R-:W-:-:S11]  /*6900*/  HFMA2.MMA R172, -RZ, RZ, 0, 2.384185791015625e-07 ;  /* 0x00000004ffac7435 */ /* 0x000fd600000001ff */
[----:B------:R-:W-:Y:S05]  /*6910*/  WARPSYNC.COLLECTIVE R175, `(.L_x_3463) ;  /* 0x00000000af087348 */ /* 0x000fea0003c00000 */
[----:B------:R0:W1:Y:S02]  /*6920*/  SHFL.DOWN P4, R202, R199, R172, R173 ;  /* 0x080000acc7ca7389 */ /* 0x00006400000800ad */
[----:B01----:R-:W-:Y:S01]  /*6930*/  ENDCOLLECTIVE ;  /* 0x000000000000791b */ /* 0x003fe20003800000 */
.L_x_3463:
[----:B------:R-:W-:Y:S01]  /*6940*/  MOV R199, R200 ;  /* 0x000000c800c77202 */ /* 0x000fe20000000f00 */
[----:B------:R-:W-:-:S04]  /*6950*/  IMAD.MOV.U32 R172, RZ, RZ, R202 ;  /* 0x000000ffffac7224 */ /* 0x000fc800078e00ca */
[----:B------:R-:W-:Y:S01]  /*6960*/  FADD.FTZ R203, R201, R172 ;  /* 0x000000acc9cb7221 */ /* 0x000fe20000010000 */
[----:B------:R-:W-:-:S11]  /*6970*/  HFMA2.MMA R172, -RZ, RZ, 0, 1.1920928955078125e-07 ;  /* 0x00000002ffac7435 */ /* 0x000fd600000001ff */
[----:B------:R-:W-:Y:S05]  /*6980*/  WARPSYNC.COLLECTIVE R175, `(.L_x_3464) ;  /* 0x00000000af087348 */ /* 0x000fea0003c00000 */
[----:B------:R0:W1:Y:S02]  /*6990*/  SHFL.DOWN P4, R202, R199, R172, R173 ;  /* 0x080000acc7ca7389 */ /* 0x00006400000800ad */
[----:B01----:R-:W-:Y:S01]  /*69a0*/  ENDCOLLECTIVE ;  /* 0x000000000000791b */ /* 0x003fe20003800000 */
.L_x_3464:
[----:B------:R-:W-:Y:S01]  /*69b0*/  IMAD.MOV.U32 R199, RZ, RZ, R203 ;  /* 0x000000ffffc77224 */ /* 0x000fe200078e00cb */
[----:B------:R-:W-:-:S05]  /*69c0*/  MOV R172, R202 ;  /* 0x000000ca00ac7202 */ /* 0x000fca0000000f00 */
[----:B------:R-:W-:Y:S01]  /*69d0*/  FADD.FTZ R201, R200, R172 ;  /* 0x000000acc8c97221 */ /* 0x000fe20000010000 */
[----:B------:R-:W-:-:S11]  /*69e0*/  HFMA2.MMA R172, -RZ, RZ, 0, 1.1920928955078125e-07 ;  /* 0x00000002ffac7435 */ /* 0x000fd600000001ff */
[----:B------:R-:W-:Y:S05]  /*69f0*/  WARPSYNC.COLLECTIVE R175, `(.L_x_3465) ;  /* 0x00000000af087348 */ /* 0x000fea0003c00000 */
[----:B------:R0:W1:Y:S02]  /*6a00*/  SHFL.DOWN P4, R202, R199, R172, R173 ;  /* 0x080000acc7ca7389 */ /* 0x00006400000800ad */
[----:B01----:R-:W-:Y:S01]  /*6a10*/  ENDCOLLECTIVE ;  /* 0x000000000000791b */ /* 0x003fe20003800000 */
.L_x_3465:
[----:B------:R-:W-:Y:S02]  /*6a20*/  MOV R199, R201 ;  /* 0x000000c900c77202 */ /* 0x000fe40000000f00 */
[----:B------:R-:W-:-:S05]  /*6a30*/  MOV R172, R202 ;  /* 0x000000ca00ac7202 */ /* 0x000fca0000000f00 */
[----:B------:R-:W-:Y:S01]  /*6a40*/  FADD.FTZ R200, R203, R172 ;  /* 0x000000accbc87221 */ /* 0x000fe20000010000 */
[----:B------:R-:W-:-:S07]  /*6a50*/  IMAD.MOV.U32 R172, RZ, RZ, 0x1 ;  /* 0x00000001ffac7424 */ /* 0x000fce00078e00ff */
[----:B------:R-:W-:Y:S05]  /*6a60*/  WARPSYNC.COLLECTIVE R175, `(.L_x_3466) ;  /* 0x00000000af087348 */ /* 0x000fea0003c00000 */
[----:B------:R0:W1:Y:S02]  /*6a70*/  SHFL.DOWN P4, R202, R199, R172, R173 ;  /* 0x080000acc7ca7389 */ /* 0x00006400000800ad */
[----:B01----:R-:W-:Y:S01]  /*6a80*/  ENDCOLLECTIVE ;  /* 0x000000000000791b */ /* 0x003fe20003800000 */
.L_x_3466:
[----:B------:R-:W-:Y:S02]  /*6a90*/  MOV R199, R200 ;  /* 0x000000c800c77202 */ /* 0x000fe40000000f00 */
[----:B------:R-:W-:-:S07]  /*6aa0*/  MOV R203, R202 ;  /* 0x000000ca00cb7202 */ /* 0x000fce0000000f00 */
[----:B------:R-:W-:Y:S05]  /*6ab0*/  WARPSYNC.COLLECTIVE R175, `(.L_x_3467) ;  /* 0x00000000af087348 */ /* 0x000fea0003c00000 */
[----:B------:R0:W1:Y:S02]  /*6ac0*/  SHFL.DOWN P4, R202, R199, R172, R173 ;  /* 0x080000acc7ca7389 */ /* 0x00006400000800ad */
[----:B01----:R-:W-:Y:S01]  /*6ad0*/  ENDCOLLECTIVE ;  /* 0x000000000000791b */ /* 0x003fe20003800000 */
.L_x_3467:
[----:B------:R-:W-:Y:S01]  /*6ae0*/  MOV R173, R202 ;  /* 0x000000ca00ad7202 */ /* 0x000fe20000000f00 */
[----:B------:R-:W-:Y:S06]  /*6af0*/  BRA `(.L_x_3468) ;  /* 0xffffffcc00207947 */ /* 0x000fec000383ffff */
.L_x_3469:
        /* <DEDUP_REMOVED lines=16> */
.L_x_4580:


//--------------------- .text._ZN10layer_norm31ln_parallel_residual_bwd_kernelINS_13Kernel_traitsIf6__halffS2_fjLj7168ELj1ELj1ELj8ELj8ENS_18Kernel_traits_baseILj7168EfS2_fS2_fjLj256EEEEELb1ELb0ELb1EEEvNS_9BwdParamsE --------------------------
	.section	.text._ZN10layer_norm31ln_parallel_residual_bwd_kernelINS_13Kernel_traitsIf6__halffS2_fjLj7168ELj1ELj1ELj8ELj8ENS_18Kernel_traits_baseILj7168EfS2_fS2_fjLj256EEEEELb1ELb0ELb1EEEvNS_9BwdParamsE,"ax",@progbits
	.align	128
        .global         _ZN10layer_norm31ln_parallel_residual_bwd_kernelINS_13Kernel_traitsIf6__halffS2_fjLj7168ELj1ELj1ELj8ELj8ENS_18Kernel_traits_baseILj7168EfS2_fS2_fjLj256EEEEELb1ELb0ELb1EEEvNS_9BwdParamsE
        .type           _ZN10layer_norm31ln_parallel_residual_bwd_kernelINS_13Kernel_traitsIf6__halffS2_fjLj7168ELj1ELj1ELj8ELj8ENS_18Kernel_traits_baseILj7168EfS2_fS2_fjLj256EEEEELb1ELb0ELb1EEEvNS_9BwdParamsE,@function
        .size           _ZN10layer_norm31ln_parallel_residual_bwd_kernelINS_13Kernel_traitsIf6__halffS2_fjLj7168ELj1ELj1ELj8ELj8ENS_18Kernel_traits_baseILj7168EfS2_fS2_fjLj256EEEEELb1ELb0ELb1EEEvNS_9BwdParamsE,(.L_x_4581 - _ZN10layer_norm31ln_parallel_residual_bwd_kernelINS_13Kernel_traitsIf6__halffS2_fjLj7168ELj1ELj1ELj8ELj8ENS_18Kernel_traits_baseILj7168EfS2_fS2_fjLj256EEEEELb1ELb0ELb1EEEvNS_9BwdParamsE)
        .other          _ZN10layer_norm31ln_parallel_residual_bwd_kernelINS_13Kernel_traitsIf6__halffS2_fjLj7168ELj1ELj1ELj8ELj8ENS_18Kernel_traits_baseILj7168EfS2_fS2_fjLj256EEEEELb1ELb0ELb1EEEvNS_9BwdParamsE,@"STO_CUDA_ENTRY STV_DEFAULT"
_ZN10layer_norm31ln_parallel_residual_bwd_kernelINS_13Kernel_traitsIf6__halffS2_fjLj7168ELj1ELj1ELj8ELj8ENS_18Kernel_traits_baseILj7168EfS2_fS2_fjLj256EEEEELb1ELb0ELb1EEEvNS_9BwdParamsE:
.text._ZN10layer_norm31ln_parallel_residual_bwd_kernelINS_13Kernel_traitsIf6__halffS2_fjLj7168ELj1ELj1ELj8ELj8ENS_18Kernel_traits_baseILj7168EfS2_fS2_fjLj256EEEEELb1ELb0ELb1EEEvNS_9BwdParamsE:
        /* <DEDUP_REMOVED lines=75> */
.L_x_3470:
[----:B------:R-:W-:Y:S01]  /*04b0*/  SHF.L.U32 R0, R0, 0x4, RZ ;  /* 0x0000000400007819 */ /* 0x000fe200000006ff */
[----:B------:R-:W-:Y:S01]  /*04c0*/  ULDC.64 UR6, c[0x0][0x260] ;  /* 0x0000980000067ab9 */ /* 0x000fe20000000a00 */
[----:B------:R-:W-:Y:S02]  /*04d0*/  ULDC.64 UR8, c[0x0][0x268] ;  /* 0x00009a0000087ab9 */ /* 0x000fe40000000a00 */
        /* <DEDUP_REMOVED lines=29> */
[----:B------:R-:W-:Y:S01]  /*06b0*/  HFMA2.MMA R11, -RZ, RZ, 0, 0 ;  /* 0x00000000ff0b7435 */ /* 0x000fe200000001ff */
[----:B------:R-:W-:-:S02]  /*06c0*/  CS2R R148, SRZ ;  /* 0x0000000000947805 */ /* 0x000fc4000001ff00 */
[----:B------:R-:W-:Y:S01]  /*06d0*/  CS2R R34, SRZ ;  /* 0x0000000000227805 */ /* 0x000fe2000001ff00 */
[----:B------:R0:W-:Y:S01]  /*06e0*/  STL [R1+0xc4], RZ ;  /* 0x0000c4ff01007387 */ /* 0x0001e20000100800 */
[----:B------:R-:W-:Y:S02]  /*06f0*/  MOV R252, RZ ;  /* 0x000000ff00fc7202 */ /* 0x000fe40000000f00 */
        /* <DEDUP_REMOVED lines=11> */
[----:B------:R-:W-:Y:S01]  /*07b0*/  CS2R R242, SRZ ;  /* 0x0000000000f27805 */ /* 0x000fe2000001ff00 */
[----:B------:R-:W-:Y:S01]  /*07c0*/  IMAD.MOV.U32 R238, RZ, RZ, RZ ;  /* 0x000000ffffee7224 */ /* 0x000fe200078e00ff */
[----:B------:R-:W-:Y:S01]  /*07d0*/  MOV R232, RZ ;  /* 0x000000ff00e87202 */ /* 0x000fe20000000f00 */
[----:B------:R0:W-:Y:S01]  /*07e0*/  STL [R1+0xb4], RZ ;  /* 0x0000b4ff01007387 */ /* 0x0001e20000100800 */
[----:B------:R-:W-:-:S02]  /*07f0*/  CS2R R230, SRZ ;  /* 0x0000000000e67805 */ /* 0x000fc4000001ff00 */
[----:B------:R-:W-:Y:S02]  /*0800*/  CS2R R228, SRZ ;  /* 0x0000000000e47805 */ /* 0x000fe4000001ff00 */
[----:B------:R-:W-:Y:S01]  /*0810*/  CS2R R24, SRZ ;  /* 0x0000000000187805 */ /* 0x000fe2000001ff00 */
[----:B------:R0:W-:Y:S01]  /*0820*/  STL [R1+0x98], RZ ;  /* 0x000098ff01007387 */ /* 0x0001e20000100800 */
[----:B------:R-:W-:Y:S01]  /*0830*/  CS2R R22, SRZ ;  /* 0x0000000000167805 */ /* 0x000fe2000001ff00 */
[----:B------:R-:W-:Y:S01]  /*0840*/  IMAD.MOV.U32 R225, RZ, RZ, RZ ;  /* 0x000000ffffe17224 */ /* 0x000fe200078e00ff */
[----:B------:R-:W-:Y:S01]  /*0850*/  MOV R222, RZ ;  /* 0x000000ff00de7202 */ /* 0x000fe20000000f00 */
        /* <DEDUP_REMOVED lines=13> */
[----:B------:R-:W-:-:S03]  /*0930*/  CS2R R12, SRZ ;  /* 0x00000000000c7805 */ /* 0x000fc6000001ff00 */
        /* <DEDUP_REMOVED lines=40> */
.L_x_3480:
[----:B-1----:R-:W1:Y:S01]  /*0bc0*/  S2R R223, SR_TID.X ;  /* 0x0000000000df7919 */ /* 0x002e620000002100 */
[----:B------:R-:W2:Y:S01]  /*0bd0*/  LDC.64 R210, c[0x0][0x2c0] ;  /* 0x0000b000ffd27b82 */ /* 0x000ea20000000a00 */
[----:B------:R-:W-:Y:S01]  /*0be0*/  IMAD R0, R151, UR10, RZ ;  /* 0x0000000a97007c24 */ /* 0x000fe2000f8e02ff */
[----:B------:R-:W3:Y:S06]  /*0bf0*/  LDL.LU R202, [R1] ;  /* 0x0000000001ca7983 */ /* 0x000eec0000300800 */
[----:B------:R-:W4:Y:S01]  /*0c00*/  LDC.64 R200, c[0x0][0x2b8] ;  /* 0x0000ae00ffc87b82 */ /* 0x000f220000000a00 */
[----:B------:R-:W-:Y:S01]  /*0c10*/  SHF.R.S32.HI R7, RZ, 0x1f, R0 ;  /* 0x0000001fff077819 */ /* 0x000fe20000011400 */
[----:B------:R-:W3:Y:S03]  /*0c20*/  LDL.LU R203, [R1+0x8] ;  /* 0x0000080001cb7983 */ /* 0x000ee60000300800 */
[----:B------:R-:W-:-:S03]  /*0c30*/  LEA.HI R7, R7, R0, RZ, 0x2 ;  /* 0x0000000007077211 */ /* 0x000fc600078f10ff */
[----:B0-----:R-:W0:Y:S08]  /*0c40*/  LDC.64 R208, c[0x0][0x250] ;  /* 0x00009400ffd07b82 */ /* 0x001e300000000a00 */
[----:B------:R-:W0:Y:S01]  /*0c50*/  LDC.64 R36, c[0x0][0x258] ;  /* 0x00009600ff247b82 */ /* 0x000e220000000a00 */
[----:B-1----:R-:W-:-:S07]  /*0c60*/  LOP3.LUT R0, R223, 0xff, RZ, 0xc0, !PT ;  /* 0x000000ffdf007812 */ /* 0x002fce00078ec0ff */
[----:B------:R-:W1:Y:S01]  /*0c70*/  LDC.64 R160, c[0x0][0x300] ;  /* 0x0000c000ffa07b82 */ /* 0x000e620000000a00 */
[----:B------:R-:W-:-:S04]  /*0c80*/  LEA.HI.SX32 R169, R7, R0, 0x1e ;  /* 0x0000000007a97211 */ /* 0x000fc800078ff2ff */
[C---:B------:R-:W-:Y:S01]  /*0c90*/  LEA R144, P1, R169.reuse, UR14, 0x4 ;  /* 0x0000000ea9907c11 */ /* 0x040fe2000f8220ff */
[C---:B--2---:R-:W-:Y:S02]  /*0ca0*/  IMAD.WIDE.U32 R96, R169.reuse, 0x8, R210 ;  /* 0x00000008a9607825 */ /* 0x044fe400078e00d2 */
[----:B------:R-:W2:Y:S02]  /*0cb0*/  LDC.64 R172, c[0x0][0x2c8] ;  /* 0x0000b200ffac7b82 */ /* 0x000ea40000000a00 */
[----:B----4-:R-:W-:Y:S02]  /*0cc0*/  IMAD.WIDE.U32 R98, R169, 0x8, R200 ;  /* 0x00000008a9627825 */ /* 0x010fe400078e00c8 */
[----:B------:R-:W4:Y:S02]  /*0cd0*/  LDG.E.64 R96, desc[UR4][R96.64] ;  /* 0x0000000460607981 */ /* 0x000f24000c1e1b00 */
[----:B0-----:R-:W-:Y:S02]  /*0ce0*/  IMAD.WIDE R208, R151, 0x4, R208 ;  /* 0x0000000497d07825 */ /* 0x001fe400078e02d0 */
[----:B------:R-:W2:Y:S01]  /*0cf0*/  LDG.E.64 R98, desc[UR4][R98.64] ;  /* 0x0000000462627981 */ /* 0x000ea2000c1e1b00 */
[----:B------:R-:W-:-:S03]  /*0d00*/  LEA.HI.X R145, R169, UR15, RZ, 0x4, P1 ;  /* 0x0000000fa9917c11 */ /* 0x000fc600088f24ff */
[----:B------:R-:W3:Y:S01]  /*0d10*/  LDG.E R208, desc[UR4][R208.64] ;  /* 0x00000004d0d07981 */ /* 0x000ee2000c1e1900 */
[----:B------:R-:W-:-:S03]  /*0d20*/  IMAD.WIDE R36, R151, 0x4, R36 ;  /* 0x0000000497247825 */ /* 0x000fc600078e0224 */
[----:B------:R-:W3:Y:S04]  /*0d30*/  LDG.E.128 R144, desc[UR4][R144.64] ;  /* 0x0000000490907981 */ /* 0x000ee8000c1e1d00 */
[----:B------:R0:W3:Y:S01]  /*0d40*/  LDG.E R159, desc[UR4][R36.64] ;  /* 0x00000004249f7981 */ /* 0x0000e2000c1e1900 */
[----:B------:R-:W-:-:S05]  /*0d50*/  VIADD R166, R169, 0x100 ;  /* 0x00000100a9a67836 */ /* 0x000fca0000000000 */
[----:B0-----:R-:W-:-:S04]  /*0d60*/  LEA R36, P1, R166, UR14, 0x4 ;  /* 0x0000000ea6247c11 */ /* 0x001fc8000f8220ff */
[----:B------:R-:W-:Y:S02]  /*0d70*/  LEA.HI.X R37, R166, UR15, RZ, 0x4, P1 ;  /* 0x0000000fa6257c11 */ /* 0x000fe400088f24ff */
[----:B-1----:R-:W-:-:S04]  /*0d80*/  ISETP.NE.U32.AND P1, PT, R160, RZ, PT ;  /* 0x000000ffa000720c */ /* 0x002fc80003f25070 */
[----:B------:R-:W-:Y:S02]  /*0d90*/  ISETP.NE.AND.EX P1, PT, R161, RZ, PT, P1 ;  /* 0x000000ffa100720c */ /* 0x000fe40003f25310 */
[C---:B------:R-:W-:Y:S01]  /*0da0*/  IADD3 R165, R169.reuse, 0x200, RZ ;  /* 0x00000200a9a57810 */ /* 0x040fe20007ffe0ff */
[----:B------:R-:W-:Y:S01]  /*0db0*/  IMAD.SHL.U32 R182, R166, 0x4, RZ ;  /* 0x00000004a6b67824 */ /* 0x000fe200078e00ff */
[C---:B------:R-:W-:Y:S02]  /*0dc0*/  SHF.L.U32 R170, R169.reuse, 0x2, RZ ;  /* 0x00000002a9aa7819 */ /* 0x040fe400000006ff */
[----:B------:R-:W-:Y:S02]  /*0dd0*/  SHF.R.U32.HI R171, RZ, 0x1e, R169 ;  /* 0x0000001effab7819 */ /* 0x000fe400000116a9 */
[----:B------:R-:W-:Y:S02]  /*0de0*/  SHF.R.U32.HI R167, RZ, 0x1e, R166 ;  /* 0x0000001effa77819 */ /* 0x000fe400000116a6 */
[----:B------:R-:W-:-:S02]  /*0df0*/  IADD3 R158, R169, 0x300, RZ ;  /* 0x00000300a99e7810 */ /* 0x000fc40007ffe0ff */
[C---:B------:R-:W-:Y:S01]  /*0e00*/  IADD3 R7, R169.reuse, 0x500, RZ ;  /* 0x00000500a9077810 */ /* 0x040fe20007ffe0ff */
[----:B------:R-:W0:Y:S01]  /*0e10*/  @P1 LDC.64 R104, c[0x0][0x248] ;  /* 0x00009200ff681b82 */ /* 0x000e220000000a00 */
[----:B------:R-:W-:Y:S01]  /*0e20*/  IADD3 R4, R169, 0x600, RZ ;  /* 0x00000600a9047810 */ /* 0x000fe20007ffe0ff */
[----:B------:R-:W-:Y:S01]  /*0e30*/  IMAD.WIDE.U32 R192, R166, 0x8, R210 ;  /* 0x00000008a6c07825 */ /* 0x000fe200078e00d2 */
[----:B------:R-:W3:Y:S05]  /*0e40*/  LDG.E.128 R36, desc[UR4][R36.64] ;  /* 0x0000000424247981 */ /* 0x000eea000c1e1d00 */
[----:B------:R-:W1:Y:S01]  /*0e50*/  @P1 LDC.64 R156, c[0x0][0x248] ;  /* 0x00009200ff9c1b82 */ /* 0x000e620000000a00 */
[----:B------:R-:W-:-:S07]  /*0e60*/  LEA R112, P2, R165, UR14, 0x4 ;  /* 0x0000000ea5707c11 */ /* 0x000fce000f8420ff */
[----:B------:R-:W2:Y:S01]  /*0e70*/  @P1 LDC.64 R108, c[0x0][0x248] ;  /* 0x00009200ff6c1b82 */ /* 0x000ea20000000a00 */
[----:B------:R-:W-:-:S07]  /*0e80*/  LEA.HI.X R113, R165, UR15, RZ, 0x4, P2 ;  /* 0x0000000fa5717c11 */ /* 0x000fce00090f24ff */
[----:B------:R-:W4:Y:S01]  /*0e90*/  @P1 LDC.64 R106, c[0x0][0x248] ;  /* 0x00009200ff6a1b82 */ /* 0x000f220000000a00 */
[----:B0-----:R-:W-:-:S07]  /*0ea0*/  @P1 IADD3 R162, P2, R170, R104, RZ ;  /* 0x00000068aaa21210 */ /* 0x001fce0007f5e0ff */
[----:B------:R-:W0:Y:S01]  /*0eb0*/  @P1 LDC.64 R110, c[0x0][0x248] ;  /* 0x00009200ff6e1b82 */ /* 0x000e220000000a00 */
[----:B-1----:R-:W-:Y:S01]  /*0ec0*/  @P1 IADD3 R104, P3, R182, R156, RZ ;  /* 0x0000009cb6681210 */ /* 0x002fe20007f7e0ff */
[----:B------:R-:W-:Y:S01]  /*0ed0*/  IMAD.SHL.U32 R184, R165, 0x4, RZ ;  /* 0x00000004a5b87824 */ /* 0x000fe200078e00ff */
[----:B------:R-:W-:Y:S02]  /*0ee0*/  @P1 IADD3.X R163, R171, R105, RZ, P2, !PT ;  /* 0x00000069aba31210 */ /* 0x000fe400017fe4ff */
[----:B------:R-:W-:Y:S01]  /*0ef0*/  SHF.L.U32 R186, R158, 0x2, RZ ;  /* 0x000000029eba7819 */ /* 0x000fe200000006ff */
[----:B------:R-:W-:Y:S01]  /*0f00*/  IMAD.SHL.U32 R194, R7, 0x4, RZ ;  /* 0x0000000407c27824 */ /* 0x000fe200078e00ff */
[----:B------:R-:W-:Y:S01]  /*0f10*/  @P1 IADD3.X R105, R167, R157, RZ, P3, !PT ;  /* 0x0000009da7691210 */ /* 0x000fe20001ffe4ff */
[----:B-----5:R1:W5:Y:S04]  /*0f20*/  @P1 LDG.E R10, desc[UR4][R162.64] ;  /* 0x00000004a20a1981 */ /* 0x020368000c1e1900 */
[----:B------:R2:W5:Y:S01]  /*0f30*/  @P1 LDG.E R9, desc[UR4][R104.64] ;  /* 0x0000000468091981 */ /* 0x000562000c1e1900 */
[----:B------:R-:W-:-:S02]  /*0f40*/  SHF.R.U32.HI R164, RZ, 0x1e, R158 ;  /* 0x0000001effa47819 */ /* 0x000fc4000001169e */
[----:B------:R-:W-:Y:S01]  /*0f50*/  SHF.L.U32 R188, R4, 0x2, RZ ;  /* 0x0000000204bc7819 */ /* 0x000fe200000006ff */
[----:B------:R-:W-:Y:S01]  /*0f60*/  IMAD.WIDE.U32 R190, R166, 0x8, R200 ;  /* 0x00000008a6be7825 */ /* 0x000fe200078e00c8 */
[----:B------:R-:W-:Y:S01]  /*0f70*/  SHF.R.U32.HI R189, RZ, 0x1e, R7 ;  /* 0x0000001effbd7819 */ /* 0x000fe20000011607 */
[----:B-1----:R-:W1:Y:S01]  /*0f80*/  @P1 LDC.64 R162, c[0x0][0x248] ;  /* 0x00009200ffa21b82 */ /* 0x002e620000000a00 */
[----:B------:R-:W-:Y:S01]  /*0f90*/  IADD3 R156, R169, 0x400, RZ ;  /* 0x00000400a99c7810 */ /* 0x000fe20007ffe0ff */
[----:B------:R-:W3:Y:S01]  /*0fa0*/  LDG.E.64 R192, desc[UR4][R192.64] ;  /* 0x00000004c0c07981 */ /* 0x000ee2000c1e1b00 */
[----:B------:R-:W-:Y:S02]  /*0fb0*/  SHF.R.U32.HI R196, RZ, 0x1e, R4 ;  /* 0x0000001effc47819 */ /* 0x000fe40000011604 */
[----:B--2---:R-:W-:-:S03]  /*0fc0*/  SHF.R.U32.HI R198, RZ, 0x10, R99 ;  /* 0x00000010ffc67819 */ /* 0x004fc60000011663 */
[----:B------:R-:W2:Y:S01]  /*0fd0*/  @P1 LDC.64 R104, c[0x0][0x248] ;  /* 0x00009200ff681b82 */ /* 0x000ea20000000a00 */
[----:B------:R-:W-:Y:S01]  /*0fe0*/  SHF.R.U32.HI R157, RZ, 0x1e, R165 ;  /* 0x0000001eff9d7819 */ /* 0x000fe200000116a5 */
[----:B------:R-:W3:Y:S01]  /*0ff0*/  LDG.E.64 R190, desc[UR4][R190.64] ;  /* 0x00000004bebe7981 */ /* 0x000ee2000c1e1b00 */
[----:B------:R-:W-:Y:S02]  /*1000*/  @P1 IADD3 R108, P2, R184, R108, RZ ;  /* 0x0000006cb86c1210 */ /* 0x000fe40007f5e0ff */
[----:B------:R-:W-:Y:S02]  /*1010*/  SHF.L.U32 R168, R156, 0x2, RZ ;  /* 0x000000029ca87819 */ /* 0x000fe400000006ff */
[----:B----4-:R-:W-:Y:S01]  /*1020*/  MOV R197, R97 ;  /* 0x0000006100c57202 */ /* 0x010fe20000000f00 */
[----:B------:R-:W-:Y:S01]  /*1030*/  @P1 IMAD.X R109, R157, 0x1, R109, P2 ;  /* 0x000000019d6d1824 */ /* 0x000fe200010e066d */
[----:B------:R-:W-:Y:S02]  /*1040*/  SHF.R.U32.HI R0, RZ, 0x1e, R156 ;  /* 0x0000001eff007819 */ /* 0x000fe4000001169c */
[----:B------:R-:W-:Y:S01]  /*1050*/  SHF.R.U32.HI R199, RZ, 0x10, R97 ;  /* 0x00000010ffc77819 */ /* 0x000fe20000011661 */
[----:B------:R-:W-:Y:S01]  /*1060*/  IMAD.WIDE.U32 R174, R165, 0x8, R200 ;  /* 0x00000008a5ae7825 */ /* 0x000fe200078e00c8 */
[----:B------:R-:W-:Y:S01]  /*1070*/  @P1 IADD3 R106, P2, R186, R106, RZ ;  /* 0x0000006aba6a1210 */ /* 0x000fe20007f5e0ff */
[----:B------:R4:W5:Y:S01]  /*1080*/  @P1 LDG.E R8, desc[UR4][R108.64] ;  /* 0x000000046c081981 */ /* 0x000962000c1e1900 */
[----:B0-----:R-:W-:-:S02]  /*1090*/  @P1 IADD3 R110, P3, R168, R110, RZ ;  /* 0x0000006ea86e1210 */ /* 0x001fc40007f7e0ff */
[----:B-1----:R-:W-:Y:S01]  /*10a0*/  @P1 IADD3 R162, P4, R188, R162, RZ ;  /* 0x000000a2bca21210 */ /* 0x002fe20007f9e0ff */
[----:B------:R-:W-:Y:S01]  /*10b0*/  @P1 IMAD.X R107, R164, 0x1, R107, P2 ;  /* 0x00000001a46b1824 */ /* 0x000fe200010e066b */
[----:B------:R-:W-:Y:S01]  /*10c0*/  @P1 IADD3.X R111, R0, R111, RZ, P3, !PT ;  /* 0x0000006f006f1210 */ /* 0x000fe20001ffe4ff */
[----:B------:R-:W-:Y:S01]  /*10d0*/  IMAD.WIDE.U32 R178, R158, 0x8, R200 ;  /* 0x000000089eb27825 */ /* 0x000fe200078e00c8 */
[----:B------:R-:W-:Y:S01]  /*10e0*/  @P1 IADD3.X R163, R196, R163, RZ, P4, !PT ;  /* 0x000000a3c4a31210 */ /* 0x000fe200027fe4ff */
[----:B------:R-:W3:Y:S01]  /*10f0*/  LDG.E.64 R174, desc[UR4][R174.64] ;  /* 0x00000004aeae7981 */ /* 0x000ee2000c1e1b00 */
[----:B--2---:R-:W-:-:S03]  /*1100*/  @P1 IADD3 R104, P3, R194, R104, RZ ;  /* 0x00000068c2681210 */ /* 0x004fc60007f7e0ff */
[----:B------:R0:W5:Y:S02]  /*1110*/  @P1 LDG.E R6, desc[UR4][R106.64] ;  /* 0x000000046a061981 */ /* 0x000164000c1e1900 */
[----:B------:R-:W-:Y:S01]  /*1120*/  @P1 IMAD.X R105, R189, 0x1, R105, P3 ;  /* 0x00000001bd691824 */ /* 0x000fe200018e0669 */
[----:B----4-:R-:W-:Y:S01]  /*1130*/  LEA R108, P2, R158, UR14, 0x4 ;  /* 0x0000000e9e6c7c11 */ /* 0x010fe2000f8420ff */
[----:B------:R1:W5:Y:S04]  /*1140*/  @P1 LDG.E R2, desc[UR4][R162.64] ;  /* 0x00000004a2021981 */ /* 0x000368000c1e1900 */
[----:B------:R2:W5:Y:S01]  /*1150*/  @P1 LDG.E R3, desc[UR4][R104.64] ;  /* 0x0000000468031981 */ /* 0x000562000c1e1900 */
[----:B0-----:R-:W-:Y:S01]  /*1160*/  @P0 LEA R106, P3, R169, R172, 0x4 ;  /* 0x000000aca96a0211 */ /* 0x001fe200078620ff */
[----:B------:R-:W-:-:S02]  /*1170*/  IMAD.WIDE.U32 R176, R165, 0x8, R210 ;  /* 0x00000008a5b07825 */ /* 0x000fc400078e00d2 */
[----:B------:R-:W4:Y:S01]  /*1180*/  LDG.E.128 R112, desc[UR4][R112.64] ;  /* 0x0000000470707981 */ /* 0x000f22000c1e1d00 */
[-C--:B------:R-:W-:Y:S02]  /*1190*/  @P0 LEA.HI.X R107, R169, R173.reuse, RZ, 0x4, P3 ;  /* 0x000000ada96b0211 */ /* 0x080fe400018f24ff */
[-C--:B-1----:R-:W-:Y:S01]  /*11a0*/  @P0 LEA R162, P4, R165, R172.reuse, 0x4 ;  /* 0x000000aca5a20211 */ /* 0x082fe200078820ff */
[C---:B------:R-:W-:Y:S01]  /*11b0*/  IMAD.WIDE.U32 R180, R158.reuse, 0x8, R210 ;  /* 0x000000089eb47825 */ /* 0x040fe200078e00d2 */
[----:B------:R-:W-:Y:S01]  /*11c0*/  LEA.HI.X R109, R158, UR15, RZ, 0x4, P2 ;  /* 0x0000000f9e6d7c11 */ /* 0x000fe200090f24ff */
[----:B------:R0:W5:Y:S01]  /*11d0*/  @P0 LDG.E.128 R116, desc[UR4][R106.64] ;  /* 0x000000046a740981 */ /* 0x000162000c1e1d00 */
[----:B--2---:R-:W-:Y:S02]  /*11e0*/  @P0 LEA R104, P3, R166, R172, 0x4 ;  /* 0x000000aca6680211 */ /* 0x004fe400078620ff */
[----:B------:R-:W-:Y:S01]  /*11f0*/  IADD3 R170, P2, R170, UR16, RZ ;  /* 0x00000010aaaa7c10 */ /* 0x000fe2000ff5e0ff */
[----:B------:R-:W2:Y:S01]  /*1200*/  LDG.E.64 R176, desc[UR4][R176.64] ;  /* 0x00000004b0b07981 */ /* 0x000ea2000c1e1b00 */
[----:B------:R-:W-:-:S02]  /*1210*/  @P0 LEA.HI.X R105, R166, R173, RZ, 0x4, P3 ;  /* 0x000000ada6690211 */ /* 0x000fc400018f24ff */
[----:B------:R-:W-:Y:S01]  /*1220*/  @P0 LEA.HI.X R163, R165, R173, RZ, 0x4, P4 ;  /* 0x000000ada5a30211 */ /* 0x000fe200020f24ff */
[----:B------:R-:W2:Y:S01]  /*1230*/  LDG.E.64 R178, desc[UR4][R178.64] ;  /* 0x00000004b2b27981 */ /* 0x000ea2000c1e1b00 */
[----:B------:R-:W-:Y:S02]  /*1240*/  IADD3 R182, P3, R182, UR16, RZ ;  /* 0x00000010b6b67c10 */ /* 0x000fe4000ff7e0ff */
[----:B0-----:R-:W-:Y:S01]  /*1250*/  @P0 LEA R106, P5, R156, R172, 0x4 ;  /* 0x000000ac9c6a0211 */ /* 0x001fe200078a20ff */
[----:B------:R0:W5:Y:S01]  /*1260*/  @P0 LDG.E.128 R124, desc[UR4][R162.64] ;  /* 0x00000004a27c0981 */ /* 0x000162000c1e1d00 */
[----:B------:R-:W-:Y:S02]  /*1270*/  IADD3.X R171, R171, UR17, RZ, P2, !PT ;  /* 0x00000011abab7c10 */ /* 0x000fe400097fe4ff */
[----:B------:R-:W-:Y:S01]  /*1280*/  LOP3.LUT P2, RZ, R183, 0xff, RZ, 0xc0, !PT ;  /* 0x000000ffb7ff7812 */ /* 0x000fe2000784c0ff */
[----:B------:R1:W5:Y:S01]  /*1290*/  @P0 LDG.E.128 R120, desc[UR4][R104.64] ;  /* 0x0000000468780981 */ /* 0x000362000c1e1d00 */
[----:B------:R-:W-:-:S02]  /*12a0*/  IADD3.X R183, R167, UR17, RZ, P3, !PT ;  /* 0x00000011a7b77c10 */ /* 0x000fc40009ffe4ff */
[----:B------:R-:W-:Y:S01]  /*12b0*/  @P0 LEA.HI.X R107, R156, R173, RZ, 0x4, P5 ;  /* 0x000000ad9c6b0211 */ /* 0x000fe200028f24ff */
[----:B------:R-:W5:Y:S01]  /*12c0*/  LDG.E R170, desc[UR4][R170.64] ;  /* 0x00000004aaaa7981 */ /* 0x000f62000c1e1900 */
[----:B0-----:R-:W-:-:S03]  /*12d0*/  @P0 LEA R162, P3, R7, R172, 0x4 ;  /* 0x000000ac07a20211 */ /* 0x001fc600078620ff */
[----:B------:R0:W5:Y:S01]  /*12e0*/  @P0 LDG.E.128 R132, desc[UR4][R106.64] ;  /* 0x000000046a840981 */ /* 0x000162000c1e1d00 */
[C---:B-1----:R-:W-:Y:S02]  /*12f0*/  @P0 LEA R104, P4, R158.reuse, R172, 0x4 ;  /* 0x000000ac9e680211 */ /* 0x042fe400078820ff */
[-C--:B------:R-:W-:Y:S01]  /*1300*/  @P0 LEA.HI.X R163, R7, R173.reuse, RZ, 0x4, P3 ;  /* 0x000000ad07a30211 */ /* 0x080fe200018f24ff */
[----:B------:R-:W5:Y:S01]  /*1310*/  LDG.E R167, desc[UR4][R182.64] ;  /* 0x00000004b6a77981 */ /* 0x000f62000c1e1900 */
[----:B------:R-:W-:-:S03]  /*1320*/  @P0 LEA.HI.X R105, R158, R173, RZ, 0x4, P4 ;  /* 0x000000ad9e690211 */ /* 0x000fc600020f24ff */
[----:B------:R1:W5:Y:S01]  /*1330*/  @P0 LDG.E.128 R136, desc[UR4][R162.64] ;  /* 0x00000004a2880981 */ /* 0x000362000c1e1d00 */
[----:B0-----:R-:W-:-:S03]  /*1340*/  IADD3 R106, P3, R184, UR16, RZ ;  /* 0x00000010b86a7c10 */ /* 0x001fc6000ff7e0ff */
[----:B------:R0:W5:Y:S01]  /*1350*/  @P0 LDG.E.128 R128, desc[UR4][R104.64] ;  /* 0x0000000468800981 */ /* 0x000162000c1e1d00 */
[----:B------:R-:W-:-:S03]  /*1360*/  IADD3.X R107, R157, UR17, RZ, P3, !PT ;  /* 0x000000119d6b7c10 */ /* 0x000fc60009ffe4ff */
[----:B------:R-:W2:Y:S01]  /*1370*/  LDG.E.64 R180, desc[UR4][R180.64] ;  /* 0x00000004b4b47981 */ /* 0x000ea2000c1e1b00 */
[----:B-1----:R-:W-:Y:S02]  /*1380*/  IADD3 R162, P3, R168, UR16, RZ ;  /* 0x00000010a8a27c10 */ /* 0x002fe4000ff7e0ff */
[----:B------:R-:W-:Y:S01]  /*1390*/  MOV R171, R96 ;  /* 0x0000006000ab7202 */ /* 0x000fe20000000f00 */
[----:B------:R-:W5:Y:S01]  /*13a0*/  @P1 LDG.E R5, desc[UR4][R110.64] ;  /* 0x000000046e051981 */ /* 0x000f62000c1e1900 */
[----:B0-----:R-:W-:Y:S02]  /*13b0*/  LEA R104, P5, R156, UR14, 0x4 ;  /* 0x0000000e9c687c11 */ /* 0x001fe4000f8a20ff */
[----:B------:R-:W-:Y:S02]  /*13c0*/  IADD3.X R163, R0, UR17, RZ, P3, !PT ;  /* 0x0000001100a37c10 */ /* 0x000fe40009ffe4ff */
[----:B------:R-:W-:Y:S01]  /*13d0*/  IADD3 R186, P4, R186, UR16, RZ ;  /* 0x00000010baba7c10 */ /* 0x000fe2000ff9e0ff */
[C---:B------:R-:W-:Y:S01]  /*13e0*/  IMAD.WIDE.U32 R182, R156.reuse, 0x8, R200 ;  /* 0x000000089cb67825 */ /* 0x040fe200078e00c8 */
[----:B------:R-:W-:Y:S01]  /*13f0*/  LEA.HI.X R105, R156, UR15, RZ, 0x4, P5 ;  /* 0x0000000f9c697c11 */ /* 0x000fe2000a8f24ff */
[----:B------:R-:W5:Y:S01]  /*1400*/  LDG.E R168, desc[UR4][R106.64] ;  /* 0x000000046aa87981 */ /* 0x000f62000c1e1900 */
[----:B------:R-:W-:-:S02]  /*1410*/  IADD3 R194, P3, R194, UR16, RZ ;  /* 0x00000010c2c27c10 */ /* 0x000fc4000ff7e0ff */
[----:B------:R-:W-:Y:S01]  /*1420*/  IADD3 R188, P5, R188, UR16, RZ ;  /* 0x00000010bcbc7c10 */ /* 0x000fe2000ffbe0ff */
[----:B------:R-:W5:Y:S01]  /*1430*/  LDG.E R163, desc[UR4][R162.64] ;  /* 0x00000004a2a37981 */ /* 0x000f62000c1e1900 */
[----:B------:R-:W-:Y:S02]  /*1440*/  IADD3.X R195, R189, UR17, RZ, P3, !PT ;  /* 0x00000011bdc37c10 */ /* 0x000fe40009ffe4ff */
[----:B------:R-:W-:Y:S01]  /*1450*/  IADD3.X R189, R196, UR17, RZ, P5, !PT ;  /* 0x00000011c4bd7c10 */ /* 0x000fe2000affe4ff */
[----:B------:R-:W-:Y:S01]  /*1460*/  IMAD.MOV.U32 R196, RZ, RZ, R99 ;  /* 0x000000ffffc47224 */ /* 0x000fe200078e0063 */
[----:B------:R-:W-:Y:S01]  /*1470*/  MOV R0, R98 ;  /* 0x0000006200007202 */ /* 0x000fe20000000f00 */
[----:B---3--:R-:W-:Y:S01]  /*1480*/  IMAD.MOV.U32 R205, RZ, RZ, R193 ;  /* 0x000000ffffcd7224 */ /* 0x008fe200078e00c1 */
[----:B------:R-:W-:Y:S01]  /*1490*/  SHF.R.U64 R98, R98, 0x10, R99 ;  /* 0x0000001062627819 */ /* 0x000fe20000001263 */
[----:B------:R-:W5:Y:S01]  /*14a0*/  LDG.E R157, desc[UR4][R188.64] ;  /* 0x00000004bc9d7981 */ /* 0x000f62000c1e1900 */
[----:B------:R-:W-:Y:S01]  /*14b0*/  SHF.R.U64 R99, R96, 0x10, R97 ;  /* 0x0000001060637819 */ /* 0x000fe20000001261 */
[----:B------:R-:W-:-:S02]  /*14c0*/  HADD2.F32 R96, -RZ, R171.H0_H0 ;  /* 0x200000abff607230 */ /* 0x000fc40000004100 */
[----:B------:R0:W5:Y:S03]  /*14d0*/  LDG.E R162, desc[UR4][R194.64] ;  /* 0x00000004c2a27981 */ /* 0x000166000c1e1900 */
[----:B------:R-:W-:Y:S01]  /*14e0*/  FADD.FTZ R202, R96, R202 ;  /* 0x000000ca60ca7221 */ /* 0x000fe20000010000 */
[----:B------:R-:W-:Y:S01]  /*14f0*/  ISETP.NE.AND P5, PT, RZ, UR11, PT ;  /* 0x0000000bff007c0c */ /* 0x000fe2000bfa5270 */
[----:B------:R-:W-:Y:S01]  /*1500*/  IMAD.WIDE.U32 R184, R156, 0x8, R210 ;  /* 0x000000089cb87825 */ /* 0x000fe200078e00d2 */
[----:B------:R-:W-:Y:S01]  /*1510*/  IADD3.X R187, R164, UR17, RZ, P4, !PT ;  /* 0x00000011a4bb7c10 */ /* 0x000fe2000a7fe4ff */
[----:B------:R-:W3:Y:S04]  /*1520*/  LDG.E.128 R108, desc[UR4][R108.64] ;  /* 0x000000046c6c7981 */ /* 0x000ee8000c1e1d00 */
[----:B------:R1:W-:Y:S01]  /*1530*/  STL [R1], R202 ;  /* 0x000000ca01007387 */ /* 0x0003e20000100800 */
[----:B------:R-:W-:Y:S01]  /*1540*/  FSEL R208, R208, RZ, !P5 ;  /* 0x000000ffd0d07208 */ /* 0x000fe20006800000 */
[----:B------:R-:W-:-:S02]  /*1550*/  HADD2.F32 R171, -RZ, R0.H0_H0 ;  /* 0x20000000ffab7230 */ /* 0x000fc40000004100 */
[----:B0-----:R-:W-:Y:S01]  /*1560*/  HADD2.F32 R195, -RZ, R98.H0_H0 ;  /* 0x20000062ffc37230 */ /* 0x001fe20000004100 */
[----:B------:R0:W5:Y:S01]  /*1570*/  LDG.E R164, desc[UR4][R186.64] ;  /* 0x00000004baa47981 */ /* 0x000162000c1e1900 */
[----:B------:R-:W-:Y:S01]  /*1580*/  SHF.R.U32.HI R207, RZ, 0x10, R193 ;  /* 0x00000010ffcf7819 */ /* 0x000fe200000116c1 */
[----:B------:R-:W-:Y:S02]  /*1590*/  IMAD.WIDE.U32 R188, R7, 0x8, R210 ;  /* 0x0000000807bc7825 */ /* 0x000fe400078e00d2 */
[----:B------:R-:W2:Y:S04]  /*15a0*/  LDG.E.64 R182, desc[UR4][R182.64] ;  /* 0x00000004b6b67981 */ /* 0x000ea8000c1e1b00 */
[----:B-1----:R-:W2:Y:S01]  /*15b0*/  LDL.LU R202, [R1+0x4] ;  /* 0x0000040001ca7983 */ /* 0x002ea20000300800 */
[--C-:B------:R-:W-:Y:S01]  /*15c0*/  FADD.FTZ R144, R144, -R208.reuse ;  /* 0x800000d090907221 */ /* 0x100fe20000010000 */
[----:B------:R-:W-:-:S02]  /*15d0*/  FADD.FTZ R145, R145, -R208 ;  /* 0x800000d091917221 */ /* 0x000fc40000010000 */
[----:B------:R-:W2:Y:S01]  /*15e0*/  LDL.LU R236, [R1+0x30] ;  /* 0x0000300001ec7983 */ /* 0x000ea20000300800 */
[C---:B------:R-:W-:Y:S01]  /*15f0*/  FMUL.FTZ R0, R159.reuse, R144 ;  /* 0x000000909f007220 */ /* 0x040fe20000410000 */
[----:B------:R-:W-:Y:S02]  /*1600*/  HADD2.F32 R144, -RZ, R99.H0_H0 ;  /* 0x20000063ff907230 */ /* 0x000fe40000004100 */
[----:B------:R-:W-:Y:S01]  /*1610*/  FMUL.FTZ R194, R159, R145 ;  /* 0x000000919fc27220 */ /* 0x000fe20000410000 */
[----:B------:R-:W2:Y:S02]  /*1620*/  LDL.LU R235, [R1+0x20] ;  /* 0x0000200001eb7983 */ /* 0x000ea40000300800 */
[-C--:B------:R-:W-:Y:S01]  /*1630*/  FMUL.FTZ R145, R69, R144.reuse ;  /* 0x0000009045917220 */ /* 0x080fe20000410000 */
[----:B------:R-:W-:Y:S01]  /*1640*/  FADD.FTZ R252, R144, R252 ;  /* 0x000000fc90fc7221 */ /* 0x000fe20000010000 */
[----:B------:R-:W-:Y:S01]  /*1650*/  FFMA.FTZ R248, R194, R144, R248 ;  /* 0x00000090c2f87223 */ /* 0x000fe200000100f8 */
[----:B------:R-:W-:-:S02]  /*1660*/  HADD2.F32 R144, -RZ, R197.H0_H0 ;  /* 0x200000c5ff907230 */ /* 0x000fc40000004100 */
[--C-:B------:R-:W-:Y:S01]  /*1670*/  FADD.FTZ R146, R146, -R208.reuse ;  /* 0x800000d092927221 */ /* 0x100fe20000010000 */
[----:B------:R-:W-:Y:S01]  /*1680*/  FADD.FTZ R227, R195, R227 ;  /* 0x000000e3c3e37221 */ /* 0x000fe20000010000 */
[----:B0-----:R-:W-:Y:S01]  /*1690*/  @P0 LEA R186, P4, R4, R172, 0x4 ;  /* 0x000000ac04ba0211 */ /* 0x001fe200078820ff */
[----:B------:R-:W-:Y:S01]  /*16a0*/  FADD.FTZ R147, R147, -R208 ;  /* 0x800000d093937221 */ /* 0x000fe20000010000 */
[----:B------:R-:W-:Y:S01]  /*16b0*/  FADD.FTZ R203, R144, R203 ;  /* 0x000000cb90cb7221 */ /* 0x000fe20000010000 */
[----:B------:R-:W-:Y:S01]  /*16c0*/  FADD.FTZ R37, -R208, R37 ;  /* 0x00000025d0257221 */ /* 0x000fe20000010100 */
[----:B------:R-:W-:-:S03]  /*16d0*/  MOV R204, R191 ;  /* 0x000000bf00cc7202 */ /* 0x000fc60000000f00 */
[----:B------:R0:W-:Y:S04]  /*16e0*/  STL [R1+0x8], R203 ;  /* 0x000008cb01007387 */ /* 0x0001e80000100800 */
[----:B------:R-:W2:Y:S04]  /*16f0*/  LDL.LU R234, [R1+0x2c] ;  /* 0x00002c0001ea7983 */ /* 0x000ea80000300800 */
[----:B------:R-:W2:Y:S01]  /*1700*/  LDL.LU R233, [R1+0x1c] ;  /* 0x00001c0001e97983 */ /* 0x000ea20000300800 */
[----:B------:R-:W-:Y:S01]  /*1710*/  FMUL.FTZ R197, R159, R146 ;  /* 0x000000929fc57220 */ /* 0x000fe20000410000 */
[-C--:B------:R-:W-:Y:S01]  /*1720*/  FFMA.FTZ R11, R194, R195.reuse, R11 ;  /* 0x000000c3c20b7223 */ /* 0x080fe2000001000b */
[----:B------:R-:W-:Y:S01]  /*1730*/  FFMA.FTZ R195, R41, R195, R145 ;  /* 0x000000c329c37223 */ /* 0x000fe20000010091 */
[-C--:B------:R-:W-:Y:S01]  /*1740*/  FMUL.FTZ R145, R70, R144.reuse ;  /* 0x0000009046917220 */ /* 0x080fe20000410000 */
[----:B------:R-:W-:Y:S01]  /*1750*/  FFMA.FTZ R251, R197, R144, R251 ;  /* 0x00000090c5fb7223 */ /* 0x000fe200000100fb */
[----:B------:R-:W-:Y:S01]  /*1760*/  HADD2.F32 R144, -RZ, R199.H0_H0 ;  /* 0x200000c7ff907230 */ /* 0x000fe20000004100 */
[----:B------:R-:W-:Y:S01]  /*1770*/  @P0 LEA.HI.X R187, R4, R173, RZ, 0x4, P4 ;  /* 0x000000ad04bb0211 */ /* 0x000fe200020f24ff */
[----:B------:R-:W-:Y:S01]  /*1780*/  FMUL.FTZ R199, R159, R147 ;  /* 0x000000939fc77220 */ /* 0x000fe20000410000 */
[----:B------:R-:W2:Y:S01]  /*1790*/  LDL.LU R226, [R1+0x38] ;  /* 0x0000380001e27983 */ /* 0x000ea20000300800 */
[----:B------:R-:W-:Y:S01]  /*17a0*/  MOV R147, R192 ;  /* 0x000000c000937202 */ /* 0x000fe20000000f00 */
[----:B------:R-:W-:Y:S01]  /*17b0*/  IMAD.MOV.U32 R146, RZ, RZ, R190 ;  /* 0x000000ffff927224 */ /* 0x000fe200078e00be */
[----:B------:R-:W-:Y:S01]  /*17c0*/  SHF.R.U32.HI R206, RZ, 0x10, R191 ;  /* 0x00000010ffce7819 */ /* 0x000fe200000116bf */
[----:B------:R1:W5:Y:S01]  /*17d0*/  @P0 LDG.E.128 R140, desc[UR4][R186.64] ;  /* 0x00000004ba8c0981 */ /* 0x000362000c1e1d00 */
[----:B0-----:R-:W-:Y:S01]  /*17e0*/  SHF.R.U64 R203, R192, 0x10, R193 ;  /* 0x00000010c0cb7819 */ /* 0x001fe200000012c1 */
[C---:B------:R-:W-:Y:S01]  /*17f0*/  FADD.FTZ R38, -R208.reuse, R38 ;  /* 0x00000026d0267221 */ /* 0x040fe20000010100 */
[----:B------:R-:W-:Y:S01]  /*1800*/  FADD.FTZ R39, -R208, R39 ;  /* 0x00000027d0277221 */ /* 0x000fe20000010100 */
[----:B------:R-:W2:Y:S04]  /*1810*/  LDG.E.64 R184, desc[UR4][R184.64] ;  /* 0x00000004b8b87981 */ /* 0x000ea8000c1e1b00 */
[----:B------:R-:W2:Y:S01]  /*1820*/  LDG.E.128 R104, desc[UR4][R104.64] ;  /* 0x0000000468687981 */ /* 0x000ea2000c1e1d00 */
[----:B-1----:R-:W-:-:S04]  /*1830*/  IMAD.WIDE.U32 R186, R7, 0x8, R200 ;  /* 0x0000000807ba7825 */ /* 0x002fc800078e00c8 */
[----:B----4-:R-:W-:Y:S01]  /*1840*/  FADD.FTZ R112, -R208, R112 ;  /* 0x00000070d0707221 */ /* 0x010fe20000010100 */
[----:B------:R-:W-:-:S04]  /*1850*/  IMAD.WIDE.U32 R192, R4, 0x8, R210 ;  /* 0x0000000804c07825 */ /* 0x000fc800078e00d2 */
[C---:B------:R-:W-:Y:S01]  /*1860*/  FADD.FTZ R113, -R208.reuse, R113 ;  /* 0x00000071d0717221 */ /* 0x040fe20000010100 */
[C---:B------:R-:W-:Y:S01]  /*1870*/  FADD.FTZ R114, -R208.reuse, R114 ;  /* 0x00000072d0727221 */ /* 0x040fe20000010100 */
[C---:B------:R-:W-:Y:S01]  /*1880*/  FADD.FTZ R115, -R208.reuse, R115 ;  /* 0x00000073d0737221 */ /* 0x040fe20000010100 */
[C---:B---3--:R-:W-:Y:S01]  /*1890*/  FADD.FTZ R108, -R208.reuse, R108 ;  /* 0x0000006cd06c7221 */ /* 0x048fe20000010100 */
[C---:B------:R-:W-:Y:S01]  /*18a0*/  FADD.FTZ R109, -R208.reuse, R109 ;  /* 0x0000006dd06d7221 */ /* 0x040fe20000010100 */
[C---:B------:R-:W-:Y:S01]  /*18b0*/  FADD.FTZ R110, -R208.reuse, R110 ;  /* 0x0000006ed06e7221 */ /* 0x040fe20000010100 */
[----:B------:R-:W-:Y:S01]  /*18c0*/  FADD.FTZ R111, -R208, R111 ;  /* 0x0000006fd06f7221 */ /* 0x000fe20000010100 */
[----:B------:R-:W-:Y:S01]  /*18d0*/  FMUL.FTZ R97, R68, R96 ;  /* 0x0000006044617220 */ /* 0x000fe20000410000 */
[----:B------:R-:W-:Y:S01]  /*18e0*/  FADD.FTZ R228, R171, R228 ;  /* 0x000000e4abe47221 */ /* 0x000fe20000010000 */
[----:B------:R-:W3:Y:S01]  /*18f0*/  LDG.E.64 R188, desc[UR4][R188.64] ;  /* 0x00000004bcbc7981 */ /* 0x000ee2000c1e1b00 */
[----:B--2---:R-:W-:Y:S01]  /*1900*/  FADD.FTZ R202, R144, R202 ;  /* 0x000000ca90ca7221 */ /* 0x004fe20000010000 */
[----:B------:R-:W-:-:S02]  /*1910*/  HADD2.F32 R204, -RZ, R204.H0_H0 ;  /* 0x200000ccffcc7230 */ /* 0x000fc40000004100 */
[----:B------:R-:W2:Y:S04]  /*1920*/  LDG.E.64 R186, desc[UR4][R186.64] ;  /* 0x00000004baba7981 */ /* 0x000ea8000c1e1b00 */
[----:B------:R0:W-:Y:S04]  /*1930*/  STL [R1+0x4], R202 ;  /* 0x000004ca01007387 */ /* 0x0001e80000100800 */
[----:B------:R-:W4:Y:S04]  /*1940*/  LDL.LU R224, [R1+0x28] ;  /* 0x0000280001e07983 */ /* 0x000f280000300800 */
[----:B------:R-:W3:Y:S01]  /*1950*/  LDL.LU R210, [R1+0x34] ;  /* 0x0000340001d27983 */ /* 0x000ee20000300800 */
[----:B0-----:R-:W-:Y:S01]  /*1960*/  SHF.R.U64 R202, R190, 0x10, R191 ;  /* 0x00000010beca7819 */ /* 0x001fe200000012bf */
[----:B------:R-:W-:-:S04]  /*1970*/  IMAD.WIDE.U32 R190, R4, 0x8, R200 ;  /* 0x0000000804be7825 */ /* 0x000fc800078e00c8 */
[----:B------:R-:W-:Y:S01]  /*1980*/  FADD.FTZ R200, -R208, R36 ;  /* 0x00000024d0c87221 */ /* 0x000fe20000010100 */
[C---:B------:R-:W-:Y:S01]  /*1990*/  FFMA.FTZ R249, R0.reuse, R96, R249 ;  /* 0x0000006000f97223 */ /* 0x040fe200000100f9 */
[----:B------:R-:W-:Y:S01]  /*19a0*/  FFMA.FTZ R12, R0, R171, R12 ;  /* 0x000000ab000c7223 */ /* 0x000fe2000001000c */
[----:B------:R-:W-:Y:S02]  /*19b0*/  HADD2.F32 R36, -RZ, R147.H0_H0 ;  /* 0x20000093ff247230 */ /* 0x000fe40000004100 */
[----:B------:R-:W-:Y:S01]  /*19c0*/  FMUL.FTZ R200, R159, R200 ;  /* 0x000000c89fc87220 */ /* 0x000fe20000410000 */
[----:B------:R-:W-:Y:S02]  /*19d0*/  HADD2.F32 R201, -RZ, R146.H0_H0 ;  /* 0x20000092ffc97230 */ /* 0x000fe40000004100 */
[----:B------:R-:W-:Y:S01]  /*19e0*/  FADD.FTZ R241, R204, R241 ;  /* 0x000000f1ccf17221 */ /* 0x000fe20000010000 */
[----:B------:R-:W-:Y:S02]  /*19f0*/  HADD2.F32 R202, -RZ, R202.H0_H0 ;  /* 0x200000caffca7230 */ /* 0x000fe40000004100 */
[----:B------:R-:W-:Y:S01]  /*1a00*/  FMUL.FTZ R209, R72, R36 ;  /* 0x0000002448d17220 */ /* 0x000fe20000410000 */
[----:B------:R-:W-:-:S02]  /*1a10*/  HADD2.F32 R206, -RZ, R206.H0_H0 ;  /* 0x200000ceffce7230 */ /* 0x000fc40000004100 */
[----:B------:R-:W-:Y:S01]  /*1a20*/  FADD.FTZ R232, R201, R232 ;  /* 0x000000e8c9e87221 */ /* 0x000fe20000010000 */
[-C--:B------:R-:W-:Y:S01]  /*1a30*/  FFMA.FTZ R16, R200, R201.reuse, R16 ;  /* 0x000000c9c8107223 */ /* 0x080fe20000010010 */
[----:B------:R-:W-:Y:S01]  /*1a40*/  FFMA.FTZ R201, R44, R201, R209 ;  /* 0x000000c92cc97223 */ /* 0x000fe200000100d1 */
[----:B------:R-:W-:Y:S01]  /*1a50*/  HADD2.F32 R196, -RZ, R196.H0_H0 ;  /* 0x200000c4ffc47230 */ /* 0x000fe20000004100 */
[----:B------:R-:W2:Y:S01]  /*1a60*/  LDL.LU R209, [R1+0x24] ;  /* 0x0000240001d17983 */ /* 0x000ea20000300800 */
[----:B------:R-:W-:Y:S01]  /*1a70*/  FADD.FTZ R236, R36, R236 ;  /* 0x000000ec24ec7221 */ /* 0x000fe20000010000 */
[----:B------:R-:W-:Y:S01]  /*1a80*/  FFMA.FTZ R235, R200, R36, R235 ;  /* 0x00000024c8eb7223 */ /* 0x000fe200000100eb */
[----:B------:R-:W-:Y:S02]  /*1a90*/  HADD2.F32 R36, -RZ, R203.H0_H0 ;  /* 0x200000cbff247230 */ /* 0x000fe40000004100 */
[----:B------:R-:W-:Y:S01]  /*1aa0*/  FMUL.FTZ R203, R159, R37 ;  /* 0x000000259fcb7220 */ /* 0x000fe20000410000 */
[----:B------:R-:W-:Y:S01]  /*1ab0*/  HADD2.F32 R198, -RZ, R198.H0_H0 ;  /* 0x200000c6ffc67230 */ /* 0x000fe20000004100 */
[----:B------:R-:W-:Y:S04]  /*1ac0*/  STL [R1+0x30], R236 ;  /* 0x000030ec01007387 */ /* 0x000fe80000100800 */
[----:B------:R-:W-:Y:S01]  /*1ad0*/  STL [R1+0x20], R235 ;  /* 0x000020eb01007387 */ /* 0x000fe20000100800 */
[----:B------:R-:W-:-:S03]  /*1ae0*/  FFMA.FTZ R250, R199, R144, R250 ;  /* 0x00000090c7fa7223 */ /* 0x000fc600000100fa */
[----:B------:R-:W2:Y:S04]  /*1af0*/  LDG.E.64 R192, desc[UR4][R192.64] ;  /* 0x00000004c0c07981 */ /* 0x000ea8000c1e1b00 */
[----:B------:R-:W2:Y:S01]  /*1b00*/  LDG.E.64 R190, desc[UR4][R190.64] ;  /* 0x00000004bebe7981 */ /* 0x000ea2000c1e1b00 */
[----:B------:R-:W-:Y:S01]  /*1b10*/  FADD.FTZ R234, R36, R234 ;  /* 0x000000ea24ea7221 */ /* 0x000fe20000010000 */
[----:B------:R-:W-:-:S04]  /*1b20*/  FFMA.FTZ R233, R203, R36, R233 ;  /* 0x00000024cbe97223 */ /* 0x000fc800000100e9 */
[----:B------:R0:W-:Y:S04]  /*1b30*/  STL [R1+0x2c], R234 ;  /* 0x00002cea01007387 */ /* 0x0001e80000100800 */
[----:B------:R1:W-:Y:S04]  /*1b40*/  STL [R1+0x1c], R233 ;  /* 0x00001ce901007387 */ /* 0x0003e80000100800 */
[----:B0-----:R-:W2:Y:S04]  /*1b50*/  LDL.LU R234, [R1+0x60] ;  /* 0x0000600001ea7983 */ /* 0x001ea80000300800 */
[----:B------:R-:W2:Y:S01]  /*1b60*/  LDL.LU R211, [R1+0x50] ;  /* 0x0000500001d37983 */ /* 0x000ea20000300800 */
[----:B------:R-:W-:Y:S01]  /*1b70*/  FMUL.FTZ R37, R73, R36 ;  /* 0x0000002449257220 */ /* 0x000fe20000410000 */
[----:B------:R-:W-:-:S02]  /*1b80*/  HADD2.F32 R36, -RZ, R205.H0_H0 ;  /* 0x200000cdff247230 */ /* 0x000fc40000004100 */
        /* <DEDUP_REMOVED lines=9> */
[----:B------:R-:W-:Y:S01]  /*1c20*/  SHF.R.U64 R38, R174, 0x10, R175 ;  /* 0x00000010ae267819 */ /* 0x000fe200000012af */
[----:B------:R-:W-:Y:S01]  /*1c30*/  FADD.FTZ R238, R206, R238 ;  /* 0x000000eeceee7221 */ /* 0x000fe20000010000 */
[----:B----4-:R-:W-:Y:S01]  /*1c40*/  FFMA.FTZ R224, R205, R36, R224 ;  /* 0x00000024cde07223 */ /* 0x010fe200000100e0 */
[----:B------:R-:W-:Y:S02]  /*1c50*/  HADD2.F32 R36, -RZ, R207.H0_H0 ;  /* 0x200000cfff247230 */ /* 0x000fe40000004100 */
[----:B------:R-:W-:Y:S02]  /*1c60*/  FMUL.FTZ R207, R159, R39 ;  /* 0x000000279fcf7220 */ /* 0x000fe40000410000 */
[----:B------:R4:W-:Y:S01]  /*1c70*/  STL [R1+0x28], R224 ;  /* 0x000028e001007387 */ /* 0x0009e20000100800 */
[----:B---3--:R-:W-:-:S03]  /*1c80*/  FADD.FTZ R210, R36, R210 ;  /* 0x000000d224d27221 */ /* 0x008fc60000010000 */
[----:B-1----:R-:W3:Y:S04]  /*1c90*/  LDL.LU R233, [R1+0x5c] ;  /* 0x00005c0001e97983 */ /* 0x002ee80000300800 */
[----:B0-----:R-:W3:Y:S04]  /*1ca0*/  LDL.LU R226, [R1+0x4c] ;  /* 0x00004c0001e27983 */ /* 0x001ee80000300800 */
[----:B------:R0:W-:Y:S01]  /*1cb0*/  STL [R1+0x34], R210 ;  /* 0x000034d201007387 */ /* 0x0001e20000100800 */
[----:B------:R-:W-:-:S03]  /*1cc0*/  FMUL.FTZ R37, R75, R36 ;  /* 0x000000244b257220 */ /* 0x000fc60000410000 */
[----:B----4-:R-:W4:Y:S01]  /*1cd0*/  LDL.LU R224, [R1+0x68] ;  /* 0x0000680001e07983 */ /* 0x010f220000300800 */
[----:B--2---:R-:W-:-:S05]  /*1ce0*/  FFMA.FTZ R209, R207, R36, R209 ;  /* 0x00000024cfd17223 */ /* 0x004fca00000100d1 */
[----:B------:R1:W-:Y:S04]  /*1cf0*/  STL [R1+0x24], R209 ;  /* 0x000024d101007387 */ /* 0x0003e80000100800 */
[----:B0-----:R-:W2:Y:S01]  /*1d00*/  LDL.LU R210, [R1+0x58] ;  /* 0x0000580001d27983 */ /* 0x001ea20000300800 */
[-C--:B------:R-:W-:Y:S01]  /*1d10*/  FFMA.FTZ R17, R207, R206.reuse, R17 ;  /* 0x000000cecf117223 */ /* 0x080fe20000010011 */
[----:B------:R-:W-:Y:S01]  /*1d20*/  FFMA.FTZ R206, R47, R206, R37 ;  /* 0x000000ce2fce7223 */ /* 0x000fe20000010025 */
[----:B-1----:R-:W-:Y:S01]  /*1d30*/  MOV R209, R174 ;  /* 0x000000ae00d17202 */ /* 0x002fe20000000f00 */
[----:B------:R-:W-:Y:S01]  /*1d40*/  IMAD.MOV.U32 R174, RZ, RZ, R176 ;  /* 0x000000ffffae7224 */ /* 0x000fe200078e00b0 */
[----:B------:R-:W-:Y:S02]  /*1d50*/  MOV R36, R175 ;  /* 0x000000af00247202 */ /* 0x000fe40000000f00 */
[----:B------:R-:W-:-:S02]  /*1d60*/  SHF.R.U32.HI R37, RZ, 0x10, R175 ;  /* 0x00000010ff257819 */ /* 0x000fc400000116af */
[----:B------:R-:W-:Y:S01]  /*1d70*/  SHF.R.U64 R175, R176, 0x10, R177 ;  /* 0x00000010b0af7819 */ /* 0x000fe200000012b1 */
[----:B------:R-:W-:Y:S02]  /*1d80*/  HADD2.F32 R176, -RZ, R174.H0_H0 ;  /* 0x200000aeffb07230 */ /* 0x000fe40000004100 */
[----:B------:R-:W-:-:S04]  /*1d90*/  FMUL.FTZ R174, R159, R112 ;  /* 0x000000709fae7220 */ /* 0x000fc80000410000 */
[----:B------:R-:W-:-:S05]  /*1da0*/  FFMA.FTZ R211, R174, R176, R211 ;  /* 0x000000b0aed37223 */ /* 0x000fca00000100d3 */
[----:B------:R0:W-:Y:S04]  /*1db0*/  STL [R1+0x50], R211 ;  /* 0x000050d301007387 */ /* 0x0001e80000100800 */
[----:B0-----:R-:W2:Y:S01]  /*1dc0*/  LDL.LU R211, [R1+0x64] ;  /* 0x0000640001d37983 */ /* 0x001ea20000300800 */
[----:B------:R-:W-:Y:S02]  /*1dd0*/  HADD2.F32 R209, -RZ, R209.H0_H0 ;  /* 0x200000d1ffd17230 */ /* 0x000fe40000004100 */
[----:B------:R-:W-:Y:S01]  /*1de0*/  FADD.FTZ R234, R176, R234 ;  /* 0x000000eab0ea7221 */ /* 0x000fe20000010000 */
[----:B------:R-:W-:Y:S02]  /*1df0*/  FMUL.FTZ R112, R76, R176 ;  /* 0x000000b04c707220 */ /* 0x000fe40000410000 */
[----:B------:R-:W-:Y:S01]  /*1e00*/  FADD.FTZ R243, R209, R243 ;  /* 0x000000f3d1f37221 */ /* 0x000fe20000010000 */
[-C--:B------:R-:W-:Y:S01]  /*1e10*/  FFMA.FTZ R20, R174, R209.reuse, R20 ;  /* 0x000000d1ae147223 */ /* 0x080fe20000010014 */
[----:B------:R-:W-:Y:S01]  /*1e20*/  FFMA.FTZ R112, R48, R209, R112 ;  /* 0x000000d130707223 */ /* 0x000fe20000010070 */
[----:B------:R-:W-:Y:S01]  /*1e30*/  STL [R1+0x60], R234 ;  /* 0x000060ea01007387 */ /* 0x000fe20000100800 */
[----:B------:R-:W-:Y:S01]  /*1e40*/  MOV R39, R177 ;  /* 0x000000b100277202 */ /* 0x000fe20000000f00 */
[----:B------:R-:W-:-:S02]  /*1e50*/  HADD2.F32 R176, -RZ, R175.H0_H0 ;  /* 0x200000afffb07230 */ /* 0x000fc40000004100 */
[----:B------:R-:W2:Y:S01]  /*1e60*/  LDL.LU R209, [R1+0x54] ;  /* 0x0000540001d17983 */ /* 0x000ea20000300800 */
[----:B------:R-:W-:Y:S01]  /*1e70*/  FMUL.FTZ R175, R159, R113 ;  /* 0x000000719faf7220 */ /* 0x000fe20000410000 */
[----:B------:R-:W-:Y:S02]  /*1e80*/  HADD2.F32 R39, -RZ, R39.H0_H0 ;  /* 0x20000027ff277230 */ /* 0x000fe40000004100 */
[----:B------:R-:W-:Y:S01]  /*1e90*/  FMUL.FTZ R113, R77, R176 ;  /* 0x000000b04d717220 */ /* 0x000fe20000410000 */
[----:B------:R-:W-:Y:S01]  /*1ea0*/  HADD2.F32 R36, -RZ, R36.H0_H0 ;  /* 0x20000024ff247230 */ /* 0x000fe20000004100 */
[----:B------:R-:W-:-:S04]  /*1eb0*/  SHF.R.U32.HI R177, RZ, 0x10, R177 ;  /* 0x00000010ffb17819 */ /* 0x000fc800000116b1 */
[----:B------:R-:W-:Y:S01]  /*1ec0*/  FADD.FTZ R245, R36, R245 ;  /* 0x000000f524f57221 */ /* 0x000fe20000010000 */
[----:B---3--:R-:W-:Y:S01]  /*1ed0*/  FADD.FTZ R233, R176, R233 ;  /* 0x000000e9b0e97221 */ /* 0x008fe20000010000 */
[----:B------:R-:W-:Y:S01]  /*1ee0*/  FFMA.FTZ R226, R175, R176, R226 ;  /* 0x000000b0afe27223 */ /* 0x000fe200000100e2 */
[----:B------:R-:W-:-:S03]  /*1ef0*/  FMUL.FTZ R176, R159, R114 ;  /* 0x000000729fb07220 */ /* 0x000fc60000410000 */
[----:B------:R-:W-:Y:S04]  /*1f00*/  STL [R1+0x5c], R233 ;  /* 0x00005ce901007387 */ /* 0x000fe80000100800 */
[----:B------:R-:W-:Y:S01]  /*1f10*/  STL [R1+0x4c], R226 ;  /* 0x00004ce201007387 */ /* 0x000fe20000100800 */
[----:B----4-:R-:W-:-:S03]  /*1f20*/  FADD.FTZ R224, R39, R224 ;  /* 0x000000e027e07221 */ /* 0x010fc60000010000 */
[----:B------:R-:W3:Y:S01]  /*1f30*/  LDL.LU R236, [R1+0x90] ;  /* 0x0000900001ec7983 */ /* 0x000ee20000300800 */
[-C--:B--2---:R-:W-:Y:S01]  /*1f40*/  FFMA.FTZ R210, R176, R39.reuse, R210 ;  /* 0x00000027b0d27223 */ /* 0x084fe200000100d2 */
[----:B------:R-:W-:-:S04]  /*1f50*/  FMUL.FTZ R114, R78, R39 ;  /* 0x000000274e727220 */ /* 0x000fc80000410000 */
[----:B------:R0:W-:Y:S04]  /*1f60*/  STL [R1+0x58], R210 ;  /* 0x000058d201007387 */ /* 0x0001e80000100800 */
[----:B------:R1:W-:Y:S04]  /*1f70*/  STL [R1+0x68], R224 ;  /* 0x000068e001007387 */ /* 0x0003e80000100800 */
[----:B0-----:R-:W2:Y:S01]  /*1f80*/  LDL.LU R210, [R1+0x78] ;  /* 0x0000780001d27983 */ /* 0x001ea20000300800 */
[-C--:B------:R-:W-:Y:S01]  /*1f90*/  FFMA.FTZ R22, R176, R36.reuse, R22 ;  /* 0x00000024b0167223 */ /* 0x080fe20000010016 */
[----:B------:R-:W-:Y:S01]  /*1fa0*/  FFMA.FTZ R114, R50, R36, R114 ;  /* 0x0000002432727223 */ /* 0x000fe20000010072 */
[----:B------:R-:W-:Y:S01]  /*1fb0*/  HADD2.F32 R36, -RZ, R177.H0_H0 ;  /* 0x200000b1ff247230 */ /* 0x000fe20000004100 */
[----:B------:R-:W4:Y:S04]  /*1fc0*/  LDL.LU R235, [R1+0x8c] ;  /* 0x00008c0001eb7983 */ /* 0x000f280000300800 */
[----:B------:R-:W4:Y:S01]  /*1fd0*/  LDL.LU R234, [R1+0x74] ;  /* 0x0000740001ea7983 */ /* 0x000f220000300800 */
[----:B------:R-:W-:-:S05]  /*1fe0*/  FADD.FTZ R211, R36, R211 ;  /* 0x000000d324d37221 */ /* 0x000fca0000010000 */
[----:B------:R-:W-:Y:S04]  /*1ff0*/  STL [R1+0x64], R211 ;  /* 0x000064d301007387 */ /* 0x000fe80000100800 */
[----:B-1----:R-:W4:Y:S01]  /*2000*/  LDL.LU R224, [R1+0x10] ;  /* 0x0000100001e07983 */ /* 0x002f220000300800 */
[----:B------:R-:W-:Y:S01]  /*2010*/  FMUL.FTZ R177, R159, R115 ;  /* 0x000000739fb17220 */ /* 0x000fe20000410000 */
[----:B------:R-:W-:-:S03]  /*2020*/  HADD2.F32 R38, -RZ, R38.H0_H0 ;  /* 0x20000026ff267230 */ /* 0x000fc60000004100 */
[----:B------:R-:W-:Y:S01]  /*2030*/  FFMA.FTZ R209, R177, R36, R209 ;  /* 0x00000024b1d17223 */ /* 0x000fe200000100d1 */
[----:B------:R-:W-:Y:S02]  /*2040*/  HADD2.F32 R37, -RZ, R37.H0_H0 ;  /* 0x20000025ff257230 */ /* 0x000fe40000004100 */
[----:B------:R-:W-:Y:S01]  /*2050*/  FADD.FTZ R242, R38, R242 ;  /* 0x000000f226f27221 */ /* 0x000fe20000010000 */
[-C--:B------:R-:W-:Y:S01]  /*2060*/  FFMA.FTZ R19, R175, R38.reuse, R19 ;  /* 0x00000026af137223 */ /* 0x080fe20000010013 */
[----:B------:R0:W-:Y:S01]  /*2070*/  STL [R1+0x54], R209 ;  /* 0x000054d101007387 */ /* 0x0001e20000100800 */
[----:B------:R-:W-:Y:S01]  /*2080*/  FFMA.FTZ R113, R49, R38, R113 ;  /* 0x0000002631717223 */ /* 0x000fe20000010071 */
[----:B------:R-:W-:Y:S02]  /*2090*/  FMUL.FTZ R115, R79, R36 ;  /* 0x000000244f737220 */ /* 0x000fe40000410000 */
[----:B------:R-:W4:Y:S01]  /*20a0*/  LDL.LU R233, [R1+0x98] ;  /* 0x0000980001e97983 */ /* 0x000f220000300800 */
[----:B------:R-:W-:-:S03]  /*20b0*/  SHF.R.U64 R38, R178, 0x10, R179 ;  /* 0x00000010b2267819 */ /* 0x000fc600000012b3 */
[----:B------:R-:W4:Y:S01]  /*20c0*/  LDL.LU R226, [R1+0x80] ;  /* 0x0000800001e27983 */ /* 0x000f220000300800 */
[----:B0-----:R-:W-:-:S03]  /*20d0*/  MOV R209, R178 ;  /* 0x000000b200d17202 */ /* 0x001fc60000000f00 */
[----:B------:R-:W4:Y:S01]  /*20e0*/  LDL.LU R211, [R1+0xc] ;  /* 0x00000c0001d37983 */ /* 0x000f220000300800 */
[----:B------:R-:W-:Y:S01]  /*20f0*/  MOV R178, R180 ;  /* 0x000000b400b27202 */ /* 0x000fe20000000f00 */
[----:B------:R-:W-:Y:S01]  /*2100*/  FADD.FTZ R244, R37, R244 ;  /* 0x000000f425f47221 */ /* 0x000fe20000010000 */
[-C--:B------:R-:W-:Y:S01]  /*2110*/  FFMA.FTZ R21, R177, R37.reuse, R21 ;  /* 0x00000025b1157223 */ /* 0x080fe20000010015 */
[----:B------:R-:W-:Y:S01]  /*2120*/  FFMA.FTZ R115, R51, R37, R115 ;  /* 0x0000002533737223 */ /* 0x000fe20000010073 */
[--C-:B------:R-:W-:Y:S01]  /*2130*/  IMAD.MOV.U32 R36, RZ, RZ, R179.reuse ;  /* 0x000000ffff247224 */ /* 0x100fe200078e00b3 */
[----:B------:R-:W-:Y:S02]  /*2140*/  SHF.R.U32.HI R37, RZ, 0x10, R179 ;  /* 0x00000010ff257819 */ /* 0x000fe400000116b3 */
[----:B------:R-:W-:Y:S01]  /*2150*/  SHF.R.U64 R179, R180, 0x10, R181 ;  /* 0x00000010b4b37819 */ /* 0x000fe200000012b5 */
[----:B------:R-:W-:Y:S02]  /*2160*/  HADD2.F32 R180, -RZ, R178.H0_H0 ;  /* 0x200000b2ffb47230 */ /* 0x000fe40000004100 */
[----:B------:R-:W-:Y:S01]  /*2170*/  FMUL.FTZ R178, R159, R108 ;  /* 0x0000006c9fb27220 */ /* 0x000fe20000410000 */
[----:B------:R-:W-:-:S02]  /*2180*/  HADD2.F32 R209, -RZ, R209.H0_H0 ;  /* 0x200000d1ffd17230 */ /* 0x000fc40000004100 */
[----:B------:R-:W-:-:S03]  /*2190*/  FMUL.FTZ R108, R80, R180 ;  /* 0x000000b4506c7220 */ /* 0x000fc60000410000 */
[----:B------:R-:W-:Y:S01]  /*21a0*/  FADD.FTZ R247, R209, R247 ;  /* 0x000000f7d1f77221 */ /* 0x000fe20000010000 */
[-C--:B------:R-:W-:Y:S01]  /*21b0*/  FFMA.FTZ R213, R178, R209.reuse, R213 ;  /* 0x000000d1b2d57223 */ /* 0x080fe200000100d5 */
[----:B------:R-:W-:Y:S01]  /*21c0*/  FFMA.FTZ R108, R52, R209, R108 ;  /* 0x000000d1346c7223 */ /* 0x000fe2000001006c */
[----:B------:R-:W-:Y:S02]  /*21d0*/  HADD2.F32 R36, -RZ, R36.H0_H0 ;  /* 0x20000024ff247230 */ /* 0x000fe40000004100 */
[----:B---3--:R-:W-:Y:S01]  /*21e0*/  FADD.FTZ R236, R180, R236 ;  /* 0x000000ecb4ec7221 */ /* 0x008fe20000010000 */
[----:B--2---:R-:W-:-:S05]  /*21f0*/  FFMA.FTZ R210, R178, R180, R210 ;  /* 0x000000b4b2d27223 */ /* 0x004fca00000100d2 */
[----:B------:R0:W-:Y:S01]  /*2200*/  STL [R1+0x78], R210 ;  /* 0x000078d201007387 */ /* 0x0001e20000100800 */
[----:B------:R-:W-:Y:S02]  /*2210*/  HADD2.F32 R180, -RZ, R179.H0_H0 ;  /* 0x200000b3ffb47230 */ /* 0x000fe40000004100 */
[----:B------:R-:W-:Y:S01]  /*2220*/  FMUL.FTZ R179, R159, R109 ;  /* 0x0000006d9fb37220 */ /* 0x000fe20000410000 */
[----:B0-----:R-:W2:Y:S04]  /*2230*/  LDL.LU R210, [R1+0x94] ;  /* 0x0000940001d27983 */ /* 0x001ea80000300800 */
[----:B------:R-:W-:Y:S04]  /*2240*/  STL [R1+0x90], R236 ;  /* 0x000090ec01007387 */ /* 0x000fe80000100800 */
[----:B------:R-:W3:Y:S01]  /*2250*/  LDL.LU R209, [R1+0x7c] ;  /* 0x00007c0001d17983 */ /* 0x000ee20000300800 */
[----:B----4-:R-:W-:Y:S01]  /*2260*/  FADD.FTZ R235, R180, R235 ;  /* 0x000000ebb4eb7221 */ /* 0x010fe20000010000 */
[----:B------:R-:W-:-:S04]  /*2270*/  FFMA.FTZ R234, R179, R180, R234 ;  /* 0x000000b4b3ea7223 */ /* 0x000fc800000100ea */
[----:B------:R-:W-:Y:S04]  /*2280*/  STL [R1+0x8c], R235 ;  /* 0x00008ceb01007387 */ /* 0x000fe80000100800 */
[----:B------:R-:W-:Y:S01]  /*2290*/  STL [R1+0x74], R234 ;  /* 0x000074ea01007387 */ /* 0x000fe20000100800 */
[----:B------:R-:W-:-:S05]  /*22a0*/  FADD.FTZ R224, R36, R224 ;  /* 0x000000e024e07221 */ /* 0x000fca0000010000 */
[----:B------:R0:W-:Y:S04]  /*22b0*/  STL [R1+0x10], R224 ;  /* 0x000010e001007387 */ /* 0x0001e80000100800 */
[----:B0-----:R-:W4:Y:S01]  /*22c0*/  LDL.LU R224, [R1+0x18] ;  /* 0x0000180001e07983 */ /* 0x001f220000300800 */
[----:B------:R-:W-:Y:S01]  /*22d0*/  MOV R39, R181 ;  /* 0x000000b500277202 */ /* 0x000fe20000000f00 */
[----:B------:R-:W-:Y:S01]  /*22e0*/  FMUL.FTZ R109, R81, R180 ;  /* 0x000000b4516d7220 */ /* 0x000fe20000410000 */
[----:B------:R-:W-:-:S03]  /*22f0*/  FMUL.FTZ R180, R159, R110 ;  /* 0x0000006e9fb47220 */ /* 0x000fc60000410000 */
[----:B------:R-:W-:Y:S02]  /*2300*/  HADD2.F32 R39, -RZ, R39.H0_H0 ;  /* 0x20000027ff277230 */ /* 0x000fe40000004100 */
[----:B------:R-:W-:-:S03]  /*2310*/  HADD2.F32 R37, -RZ, R37.H0_H0 ;  /* 0x20000025ff257230 */ /* 0x000fc60000004100 */
[----:B------:R-:W-:Y:S01]  /*2320*/  FADD.FTZ R233, R39, R233 ;  /* 0x000000e927e97221 */ /* 0x000fe20000010000 */
[----:B------:R-:W-:Y:S01]  /*2330*/  FFMA.FTZ R226, R180, R39, R226 ;  /* 0x00000027b4e27223 */ /* 0x000fe200000100e2 */
[----:B------:R-:W-:-:S03]  /*2340*/  FADD.FTZ R211, R37, R211 ;  /* 0x000000d325d37221 */ /* 0x000fc60000010000 */
[----:B------:R0:W-:Y:S01]  /*2350*/  STL [R1+0x98], R233 ;  /* 0x000098e901007387 */ /* 0x0001e20000100800 */
[----:B------:R-:W-:-:S03]  /*2360*/  SHF.R.U32.HI R181, RZ, 0x10, R181 ;  /* 0x00000010ffb57819 */ /* 0x000fc600000116b5 */
[----:B------:R-:W-:Y:S01]  /*2370*/  STL [R1+0x80], R226 ;  /* 0x000080e201007387 */ /* 0x000fe20000100800 */
[----:B------:R-:W-:-:S03]  /*2380*/  FMUL.FTZ R110, R82, R39 ;  /* 0x00000027526e7220 */ /* 0x000fc60000410000 */
[----:B0-----:R-:W4:Y:S04]  /*2390*/  LDL.LU R233, [R1+0xb8] ;  /* 0x0000b80001e97983 */ /* 0x001f280000300800 */
[----:B------:R0:W-:Y:S01]  /*23a0*/  STL [R1+0xc], R211 ;  /* 0x00000cd301007387 */ /* 0x0001e20000100800 */
[-C--:B------:R-:W-:Y:S01]  /*23b0*/  FFMA.FTZ R215, R180, R36.reuse, R215 ;  /* 0x00000024b4d77223 */ /* 0x080fe200000100d7 */
[----:B------:R-:W-:Y:S01]  /*23c0*/  FFMA.FTZ R110, R54, R36, R110 ;  /* 0x00000024366e7223 */ /* 0x000fe2000001006e */
[----:B------:R-:W-:Y:S01]  /*23d0*/  HADD2.F32 R36, -RZ, R181.H0_H0 ;  /* 0x200000b5ff247230 */ /* 0x000fe20000004100 */
        /* <DEDUP_REMOVED lines=11> */
[----:B0-----:R-:W-:-:S05]  /*2490*/  IMAD.MOV.U32 R209, RZ, RZ, R182 ;  /* 0x000000ffffd17224 */ /* 0x001fca00078e00b6 */
[----:B------:R-:W-:-:S05]  /*24a0*/  HADD2.F32 R209, -RZ, R209.H0_H0 ;  /* 0x200000d1ffd17230 */ /* 0x000fca0000004100 */
[----:B----4-:R-:W-:-:S05]  /*24b0*/  FADD.FTZ R224, R209, R224 ;  /* 0x000000e0d1e07221 */ /* 0x010fca0000010000 */
[----:B------:R0:W-:Y:S04]  /*24c0*/  STL [R1+0x18], R224 ;  /* 0x000018e001007387 */ /* 0x0001e80000100800 */
[----:B0-----:R-:W4:Y:S01]  /*24d0*/  LDL.LU R224, [R1+0xa0] ;  /* 0x0000a00001e07983 */ /* 0x001f220000300800 */
[----:B------:R-:W-:Y:S02]  /*24e0*/  HADD2.F32 R38, -RZ, R38.H0_H0 ;  /* 0x20000026ff267230 */ /* 0x000fe40000004100 */
[----:B------:R-:W-:-:S03]  /*24f0*/  FMUL.FTZ R111, R83, R36 ;  /* 0x00000024536f7220 */ /* 0x000fc60000410000 */
[----:B------:R-:W-:Y:S01]  /*2500*/  FADD.FTZ R246, R38, R246 ;  /* 0x000000f626f67221 */ /* 0x000fe20000010000 */
[-C--:B------:R-:W-:Y:S01]  /*2510*/  FFMA.FTZ R212, R179, R38.reuse, R212 ;  /* 0x00000026b3d47223 */ /* 0x080fe200000100d4 */
[----:B------:R-:W-:Y:S01]  /*2520*/  FFMA.FTZ R109, R53, R38, R109 ;  /* 0x00000026356d7223 */ /* 0x000fe2000001006d */
[----:B------:R-:W-:Y:S02]  /*2530*/  SHF.R.U64 R38, R182, 0x10, R183 ;  /* 0x00000010b6267819 */ /* 0x000fe400000012b7 */
[----:B------:R-:W-:Y:S01]  /*2540*/  MOV R182, R184 ;  /* 0x000000b800b67202 */ /* 0x000fe20000000f00 */
[-C--:B------:R-:W-:Y:S01]  /*2550*/  FFMA.FTZ R214, R181, R37.reuse, R214 ;  /* 0x00000025b5d67223 */ /* 0x080fe200000100d6 */
[----:B------:R-:W-:Y:S01]  /*2560*/  FFMA.FTZ R111, R55, R37, R111 ;  /* 0x00000025376f7223 */ /* 0x000fe2000001006f */
[----:B------:R-:W-:Y:S01]  /*2570*/  MOV R36, R183 ;  /* 0x000000b700247202 */ /* 0x000fe20000000f00 */
[----:B------:R-:W-:Y:S01]  /*2580*/  FADD.FTZ R104, -R208, R104 ;  /* 0x00000068d0687221 */ /* 0x000fe20000010100 */
[----:B------:R-:W-:-:S02]  /*2590*/  SHF.R.U32.HI R37, RZ, 0x10, R183 ;  /* 0x00000010ff257819 */ /* 0x000fc400000116b7 */
[----:B------:R-:W-:Y:S01]  /*25a0*/  SHF.R.U64 R183, R184, 0x10, R185 ;  /* 0x00000010b8b77819 */ /* 0x000fe200000012b9 */
[----:B------:R-:W-:Y:S02]  /*25b0*/  HADD2.F32 R184, -RZ, R182.H0_H0 ;  /* 0x200000b6ffb87230 */ /* 0x000fe40000004100 */
[----:B------:R-:W-:-:S03]  /*25c0*/  FMUL.FTZ R182, R159, R104 ;  /* 0x000000689fb67220 */ /* 0x000fc60000410000 */
[----:B------:R-:W-:Y:S01]  /*25d0*/  FADD.FTZ R233, R184, R233 ;  /* 0x000000e9b8e97221 */ /* 0x000fe20000010000 */
[-C--:B------:R-:W-:Y:S01]  /*25e0*/  FFMA.FTZ R211, R182, R184.reuse, R211 ;  /* 0x000000b8b6d37223 */ /* 0x080fe200000100d3 */
[----:B------:R-:W-:-:S03]  /*25f0*/  FMUL.FTZ R104, R84, R184 ;  /* 0x000000b854687220 */ /* 0x000fc60000410000 */
[----:B------:R0:W-:Y:S01]  /*2600*/  STL [R1+0xb8], R233 ;  /* 0x0000b8e901007387 */ /* 0x0001e20000100800 */
[-C--:B------:R-:W-:Y:S01]  /*2610*/  FFMA.FTZ R217, R182, R209.reuse, R217 ;  /* 0x000000d1b6d97223 */ /* 0x080fe200000100d9 */
[----:B------:R-:W-:Y:S01]  /*2620*/  FFMA.FTZ R104, R56, R209, R104 ;  /* 0x000000d138687223 */ /* 0x000fe20000010068 */
[----:B------:R-:W-:Y:S01]  /*2630*/  FADD.FTZ R105, -R208, R105 ;  /* 0x00000069d0697221 */ /* 0x000fe20000010100 */
[----:B0-----:R-:W4:Y:S04]  /*2640*/  LDL.LU R233, [R1+0x3c] ;  /* 0x00003c0001e97983 */ /* 0x001f280000300800 */
[----:B------:R0:W-:Y:S01]  /*2650*/  STL [R1+0x88], R211 ;  /* 0x000088d301007387 */ /* 0x0001e20000100800 */
[----:B------:R-:W-:Y:S02]  /*2660*/  HADD2.F32 R38, -RZ, R38.H0_H0 ;  /* 0x20000026ff267230 */ /* 0x000fe40000004100 */
[----:B------:R-:W-:Y:S01]  /*2670*/  HADD2.F32 R184, -RZ, R183.H0_H0 ;  /* 0x200000b7ffb87230 */ /* 0x000fe20000004100 */
[----:B0-----:R-:W4:Y:S04]  /*2680*/  LDL.LU R211, [R1+0xbc] ;  /* 0x0000bc0001d37983 */ /* 0x001f280000300800 */
[----:B------:R-:W4:Y:S01]  /*2690*/  LDL.LU R209, [R1+0x9c] ;  /* 0x00009c0001d17983 */ /* 0x000f220000300800 */
[----:B------:R-:W-:Y:S01]  /*26a0*/  FMUL.FTZ R183, R159, R105 ;  /* 0x000000699fb77220 */ /* 0x000fe20000410000 */
[----:B------:R-:W-:Y:S01]  /*26b0*/  FADD.FTZ R236, R38, R236 ;  /* 0x000000ec26ec7221 */ /* 0x000fe20000010000 */
[----:B------:R-:W-:Y:S01]  /*26c0*/  LEA R96, P3, R7, UR14, 0x4 ;  /* 0x0000000e07607c11 */ /* 0x000fe2000f8620ff */
[----:B------:R-:W-:-:S03]  /*26d0*/  IMAD.MOV.U32 R39, RZ, RZ, R185 ;  /* 0x000000ffff277224 */ /* 0x000fc600078e00b9 */
[----:B------:R-:W-:Y:S01]  /*26e0*/  STL [R1+0x14], R236 ;  /* 0x000014ec01007387 */ /* 0x000fe20000100800 */
[----:B------:R-:W-:Y:S01]  /*26f0*/  FFMA.FTZ R171, R40, R171, R97 ;  /* 0x000000ab28ab7223 */ /* 0x000fe20000010061 */
[----:B------:R-:W-:Y:S01]  /*2700*/  LEA.HI.X R97, R7, UR15, RZ, 0x4, P3 ;  /* 0x0000000f07617c11 */ /* 0x000fe200098f24ff */
[----:B------:R-:W-:Y:S01]  /*2710*/  FADD.FTZ R106, -R208, R106 ;  /* 0x0000006ad06a7221 */ /* 0x000fe20000010100 */
[----:B------:R-:W-:Y:S02]  /*2720*/  HADD2.F32 R36, -RZ, R36.H0_H0 ;  /* 0x20000024ff247230 */ /* 0x000fe40000004100 */
[----:B------:R-:W-:Y:S02]  /*2730*/  HADD2.F32 R39, -RZ, R39.H0_H0 ;  /* 0x20000027ff277230 */ /* 0x000fe40000004100 */
[----:B------:R-:W-:Y:S01]  /*2740*/  FADD.FTZ R235, R184, R235 ;  /* 0x000000ebb8eb7221 */ /* 0x000fe20000010000 */
[----:B------:R-:W-:Y:S01]  /*2750*/  FMUL.FTZ R106, R159, R106 ;  /* 0x0000006a9f6a7220 */ /* 0x000fe20000410000 */
[----:B------:R-:W4:Y:S01]  /*2760*/  LDG.E.128 R96, desc[UR4][R96.64] ;  /* 0x0000000460607981 */ /* 0x000f22000c1e1d00 */
[----:B--2---:R-:W-:-:S05]  /*2770*/  FFMA.FTZ R210, R183, R184, R210 ;  /* 0x000000b8b7d27223 */ /* 0x004fca00000100d2 */
[----:B------:R0:W-:Y:S04]  /*2780*/  STL [R1+0x84], R210 ;  /* 0x000084d201007387 */ /* 0x0001e80000100800 */
[----:B0-----:R-:W2:Y:S01]  /*2790*/  LDL.LU R210, [R1+0x48] ;  /* 0x0000480001d27983 */ /* 0x001ea20000300800 */
[----:B---3--:R-:W-:Y:S01]  /*27a0*/  FADD.FTZ R234, R36, R234 ;  /* 0x000000ea24ea7221 */ /* 0x008fe20000010000 */
[----:B------:R-:W-:Y:S02]  /*27b0*/  FADD.FTZ R226, R39, R226 ;  /* 0x000000e227e27221 */ /* 0x000fe40000010000 */
        /* <DEDUP_REMOVED lines=8> */
[----:B------:R-:W-:Y:S01]  /*2840*/  SHF.R.U32.HI R185, RZ, 0x10, R185 ;  /* 0x00000010ffb97819 */ /* 0x000fe200000116b9 */
[----:B------:R-:W-:Y:S01]  /*2850*/  FMUL.FTZ R184, R86, R39 ;  /* 0x0000002756b87220 */ /* 0x000fe20000410000 */
[----:B------:R-:W-:Y:S01]  /*2860*/  FADD.FTZ R107, -R208, R107 ;  /* 0x0000006bd06b7221 */ /* 0x000fe20000010100 */
[----:B------:R-:W-:Y:S01]  /*2870*/  FFMA.FTZ R219, R106, R36, R219 ;  /* 0x000000246adb7223 */ /* 0x000fe200000100db */
[----:B------:R-:W-:-:S02]  /*2880*/  HADD2.F32 R37, -RZ, R37.H0_H0 ;  /* 0x20000025ff257230 */ /* 0x000fc40000004100 */
[----:B------:R-:W-:Y:S01]  /*2890*/  FFMA.FTZ R184, R58, R36, R184 ;  /* 0x000000243ab87223 */ /* 0x000fe200000100b8 */
[----:B------:R-:W-:Y:S02]  /*28a0*/  HADD2.F32 R36, -RZ, R185.H0_H0 ;  /* 0x200000b9ff247230 */ /* 0x000fe40000004100 */
[----:B------:R-:W-:Y:S01]  /*28b0*/  FMUL.FTZ R107, R159, R107 ;  /* 0x0000006b9f6b7220 */ /* 0x000fe20000410000 */
[----:B------:R-:W-:-:S05]  /*28c0*/  FADD.FTZ R233, R37, R233 ;  /* 0x000000e925e97221 */ /* 0x000fca0000010000 */
[----:B------:R-:W-:Y:S01]  /*28d0*/  STL [R1+0x3c], R233 ;  /* 0x00003ce901007387 */ /* 0x000fe20000100800 */
[----:B------:R-:W-:-:S05]  /*28e0*/  FFMA.FTZ R209, R107, R36, R209 ;  /* 0x000000246bd17223 */ /* 0x000fca00000100d1 */
[----:B------:R0:W-:Y:S01]  /*28f0*/  STL [R1+0x9c], R209 ;  /* 0x00009cd101007387 */ /* 0x0001e20000100800 */
[----:B------:R-:W-:Y:S01]  /*2900*/  FADD.FTZ R211, R36, R211 ;  /* 0x000000d324d37221 */ /* 0x000fe20000010000 */
[----:B0-----:R-:W-:-:S05]  /*2910*/  MOV R209, R186 ;  /* 0x000000ba00d17202 */ /* 0x001fca0000000f00 */
[----:B------:R-:W-:Y:S01]  /*2920*/  HADD2.F32 R209, -RZ, R209.H0_H0 ;  /* 0x200000d1ffd17230 */ /* 0x000fe20000004100 */
[----:B------:R0:W-:Y:S01]  /*2930*/  STL [R1+0xbc], R211 ;  /* 0x0000bcd301007387 */ /* 0x0001e20000100800 */
[-C--:B------:R-:W-:Y:S01]  /*2940*/  FFMA.FTZ R216, R183, R38.reuse, R216 ;  /* 0x00000026b7d87223 */ /* 0x080fe200000100d8 */
[----:B------:R-:W-:Y:S01]  /*2950*/  FFMA.FTZ R105, R57, R38, R105 ;  /* 0x0000002639697223 */ /* 0x000fe20000010069 */
[----:B------:R-:W-:Y:S01]  /*2960*/  SHF.R.U64 R38, R186, 0x10, R187 ;  /* 0x00000010ba267819 */ /* 0x000fe200000012bb */
[----:B------:R-:W4:Y:S01]  /*2970*/  LDL.LU R239, [R1+0x44] ;  /* 0x0000440001ef7983 */ /* 0x000f220000300800 */
[----:B------:R-:W-:-:S03]  /*2980*/  IMAD.MOV.U32 R186, RZ, RZ, R188 ;  /* 0x000000ffffba7224 */ /* 0x000fc600078e00bc */
[----:B------:R-:W4:Y:S01]  /*2990*/  LDL.LU R237, [R1+0xc4] ;  /* 0x0000c40001ed7983 */ /* 0x000f220000300800 */
[--C-:B------:R-:W-:Y:S01]  /*29a0*/  SHF.R.U64 R188, R188, 0x10, R189.reuse ;  /* 0x00000010bcbc7819 */ /* 0x100fe200000012bd */
[----:B------:R-:W-:Y:S01]  /*29b0*/  FADD.FTZ R96, -R208, R96 ;  /* 0x00000060d0607221 */ /* 0x000fe20000010100 */
[----:B------:R-:W-:Y:S02]  /*29c0*/  MOV R39, R189 ;  /* 0x000000bd00277202 */ /* 0x000fe40000000f00 */
[----:B0-----:R-:W-:Y:S01]  /*29d0*/  SHF.R.U32.HI R211, RZ, 0x10, R189 ;  /* 0x00000010ffd37819 */ /* 0x001fe200000116bd */
[----:B------:R-:W-:Y:S02]  /*29e0*/  HADD2.F32 R189, -RZ, R186.H0_H0 ;  /* 0x200000baffbd7230 */ /* 0x000fe40000004100 */
[----:B------:R-:W-:Y:S01]  /*29f0*/  FMUL.FTZ R186, R159, R96 ;  /* 0x000000609fba7220 */ /* 0x000fe20000410000 */
[----:B------:R-:W-:Y:S01]  /*2a00*/  FADD.FTZ R230, R196, R230 ;  /* 0x000000e6c4e67221 */ /* 0x000fe20000010000 */
[-C--:B------:R-:W-:Y:S01]  /*2a10*/  FFMA.FTZ R14, R197, R196.reuse, R14 ;  /* 0x000000c4c50e7223 */ /* 0x080fe2000001000e */
        /* <DEDUP_REMOVED lines=22> */
[----:B------:R-:W-:-:S02]  /*2b80*/  HADD2.F32 R38, -RZ, R38.H0_H0 ;  /* 0x20000026ff267230 */ /* 0x000fc40000004100 */
[----:B------:R-:W-:Y:S01]  /*2b90*/  FMUL.FTZ R185, R87, R36 ;  /* 0x0000002457b97220 */ /* 0x000fe20000410000 */
[----:B------:R-:W-:Y:S02]  /*2ba0*/  HADD2.F32 R96, -RZ, R188.H0_H0 ;  /* 0x200000bcff607230 */ /* 0x000fe40000004100 */
[----:B------:R-:W-:Y:S01]  /*2bb0*/  FMUL.FTZ R188, R159, R97 ;  /* 0x000000619fbc7220 */ /* 0x000fe20000410000 */
[-C--:B------:R-:W-:Y:S01]  /*2bc0*/  FFMA.FTZ R218, R107, R37.reuse, R218 ;  /* 0x000000256bda7223 */ /* 0x080fe200000100da */
[----:B------:R-:W-:Y:S01]  /*2bd0*/  FFMA.FTZ R185, R59, R37, R185 ;  /* 0x000000253bb97223 */ /* 0x000fe200000100b9 */
[----:B------:R-:W-:Y:S01]  /*2be0*/  MOV R36, R187 ;  /* 0x000000bb00247202 */ /* 0x000fe20000000f00 */
[----:B------:R-:W-:Y:S01]  /*2bf0*/  HADD2.F32 R39, -RZ, R39.H0_H0 ;  /* 0x20000027ff277230 */ /* 0x000fe20000004100 */
[----:B------:R-:W-:Y:S01]  /*2c00*/  SHF.R.U32.HI R37, RZ, 0x10, R187 ;  /* 0x00000010ff257819 */ /* 0x000fe200000116bb */
[----:B------:R-:W-:Y:S01]  /*2c10*/  FMUL.FTZ R187, R88, R189 ;  /* 0x000000bd58bb7220 */ /* 0x000fe20000410000 */
[----:B------:R-:W-:Y:S01]  /*2c20*/  FADD.FTZ R98, -R208, R98 ;  /* 0x00000062d0627221 */ /* 0x000fe20000010100 */
[----:B------:R-:W-:Y:S01]  /*2c30*/  FFMA.FTZ R221, R186, R209, R221 ;  /* 0x000000d1badd7223 */ /* 0x000fe200000100dd */
[----:B------:R-:W-:-:S02]  /*2c40*/  HADD2.F32 R36, -RZ, R36.H0_H0 ;  /* 0x20000024ff247230 */ /* 0x000fc40000004100 */
[----:B------:R-:W-:Y:S01]  /*2c50*/  FFMA.FTZ R187, R60, R209, R187 ;  /* 0x000000d13cbb7223 */ /* 0x000fe200000100bb */
[----:B------:R-:W-:Y:S01]  /*2c60*/  FMUL.FTZ R209, R159, R98 ;  /* 0x000000629fd17220 */ /* 0x000fe20000410000 */
[----:B------:R-:W-:-:S03]  /*2c70*/  FADD.FTZ R99, -R208, R99 ;  /* 0x00000063d0637221 */ /* 0x000fc60000010100 */
[----:B------:R-:W-:Y:S01]  /*2c80*/  FFMA.FTZ R225, R209, R36, R225 ;  /* 0x00000024d1e17223 */ /* 0x000fe200000100e1 */
[----:B------:R-:W-:Y:S01]  /*2c90*/  FMUL.FTZ R189, R89, R96 ;  /* 0x0000006059bd7220 */ /* 0x000fe20000410000 */
[----:B------:R-:W-:Y:S02]  /*2ca0*/  HADD2.F32 R37, -RZ, R37.H0_H0 ;  /* 0x20000025ff257230 */ /* 0x000fe40000004100 */
[----:B------:R-:W-:Y:S01]  /*2cb0*/  FMUL.FTZ R99, R159, R99 ;  /* 0x000000639f637220 */ /* 0x000fe20000410000 */
[-C--:B------:R-:W-:Y:S01]  /*2cc0*/  FFMA.FTZ R220, R188, R38.reuse, R220 ;  /* 0x00000026bcdc7223 */ /* 0x080fe200000100dc */
[----:B------:R-:W-:Y:S01]  /*2cd0*/  FFMA.FTZ R189, R61, R38, R189 ;  /* 0x000000263dbd7223 */ /* 0x000fe200000100bd */
[----:B------:R-:W-:Y:S01]  /*2ce0*/  SHF.R.U64 R97, R192, 0x10, R193 ;  /* 0x00000010c0617819 */ /* 0x000fe200000012c1 */
[----:B------:R-:W-:Y:S01]  /*2cf0*/  FFMA.FTZ R222, R99, R37, R222 ;  /* 0x0000002563de7223 */ /* 0x000fe200000100de */
[----:B------:R-:W-:Y:S01]  /*2d00*/  FADD.FTZ R239, R38, R239 ;  /* 0x000000ef26ef7221 */ /* 0x000fe20000010000 */
[----:B------:R-:W-:-:S04]  /*2d10*/  FADD.FTZ R237, R96, R237 ;  /* 0x000000ed60ed7221 */ /* 0x000fc80000010000 */
[----:B------:R-:W-:Y:S04]  /*2d20*/  STL [R1+0x44], R239 ;  /* 0x000044ef01007387 */ /* 0x000fe80000100800 */
[----:B------:R-:W-:Y:S01]  /*2d30*/  STL [R1+0xc4], R237 ;  /* 0x0000c4ed01007387 */ /* 0x000fe20000100800 */
[----:B------:R-:W-:-:S05]  /*2d40*/  IMAD.MOV.U32 R38, RZ, RZ, R191 ;  /* 0x000000ffff267224 */ /* 0x000fca00078e00bf */
[----:B------:R-:W-:-:S05]  /*2d50*/  HADD2.F32 R38, -RZ, R38.H0_H0 ;  /* 0x20000026ff267230 */ /* 0x000fca0000004100 */
[----:B------:R-:W-:Y:S01]  /*2d60*/  FADD.FTZ R30, R38, R30 ;  /* 0x0000001e261e7221 */ /* 0x000fe20000010000 */
[----:B--2---:R-:W-:-:S05]  /*2d70*/  FFMA.FTZ R210, R188, R96, R210 ;  /* 0x00000060bcd27223 */ /* 0x004fca00000100d2 */
[----:B------:R0:W-:Y:S01]  /*2d80*/  STL [R1+0xa4], R210 ;  /* 0x0000a4d201007387 */ /* 0x0001e20000100800 */
[----:B------:R-:W-:Y:S01]  /*2d90*/  FADD.FTZ R236, R36, R236 ;  /* 0x000000ec24ec7221 */ /* 0x000fe20000010000 */
[----:B0-----:R-:W-:-:S04]  /*2da0*/  FMUL.FTZ R210, R90, R39 ;  /* 0x000000275ad27220 */ /* 0x001fc80000410000 */
[----:B------:R-:W-:Y:S01]  /*2db0*/  FFMA.FTZ R210, R62, R36, R210 ;  /* 0x000000243ed27223 */ /* 0x000fe200000100d2 */
[----:B------:R-:W-:Y:S02]  /*2dc0*/  HADD2.F32 R36, -RZ, R211.H0_H0 ;  /* 0x200000d3ff247230 */ /* 0x000fe40000004100 */
[----:B---3--:R-:W-:Y:S01]  /*2dd0*/  FADD.FTZ R235, R39, R235 ;  /* 0x000000eb27eb7221 */ /* 0x008fe20000010000 */
[----:B------:R-:W-:Y:S01]  /*2de0*/  FFMA.FTZ R234, R209, R39, R234 ;  /* 0x00000027d1ea7223 */ /* 0x000fe200000100ea */
[----:B------:R-:W-:Y:S01]  /*2df0*/  MOV R39, R193 ;  /* 0x000000c100277202 */ /* 0x000fe20000000f00 */
[----:B------:R-:W-:Y:S01]  /*2e00*/  FMUL.FTZ R211, R91, R36 ;  /* 0x000000245bd37220 */ /* 0x000fe20000410000 */
[----:B------:R-:W-:-:S03]  /*2e10*/  SHF.R.U64 R96, R190, 0x10, R191 ;  /* 0x00000010be607819 */ /* 0x000fc600000012bf */
[----:B------:R-:W-:Y:S01]  /*2e20*/  FFMA.FTZ R211, R63, R37, R211 ;  /* 0x000000253fd37223 */ /* 0x000fe200000100d3 */
[----:B------:R-:W-:Y:S01]  /*2e30*/  HADD2.F32 R39, -RZ, R39.H0_H0 ;  /* 0x20000027ff277230 */ /* 0x000fe20000004100 */
[----:B------:R-:W-:Y:S01]  /*2e40*/  MOV R98, R190 ;  /* 0x000000be00627202 */ /* 0x000fe20000000f00 */
[----:B------:R-:W-:Y:S01]  /*2e50*/  STL [R1+0x70], R236 ;  /* 0x000070ec01007387 */ /* 0x000fe20000100800 */
[C---:B------:R-:W-:Y:S01]  /*2e60*/  FADD.FTZ R144, -R208.reuse, R144 ;  /* 0x00000090d0907221 */ /* 0x040fe20000010100 */
[----:B------:R-:W-:Y:S02]  /*2e70*/  FADD.FTZ R190, -R208, R145 ;  /* 0x00000091d0be7221 */ /* 0x000fe40000010100 */
[----:B------:R-:W-:Y:S01]  /*2e80*/  STL [R1+0xd0], R235 ;  /* 0x0000d0eb01007387 */ /* 0x000fe20000100800 */
[----:B------:R-:W-:Y:S02]  /*2e90*/  HADD2.F32 R98, -RZ, R98.H0_H0 ;  /* 0x20000062ff627230 */ /* 0x000fe40000004100 */
[----:B------:R-:W-:Y:S01]  /*2ea0*/  FMUL.FTZ R145, R159, R144 ;  /* 0x000000909f917220 */ /* 0x000fe20000410000 */
[----:B------:R-:W-:Y:S01]  /*2eb0*/  STL [R1+0xb0], R234 ;  /* 0x0000b0ea01007387 */ /* 0x000fe20000100800 */
[----:B------:R-:W-:-:S02]  /*2ec0*/  HADD2.F32 R97, -RZ, R97.H0_H0 ;  /* 0x20000061ff617230 */ /* 0x000fc40000004100 */
[----:B------:R-:W-:Y:S02]  /*2ed0*/  HADD2.F32 R96, -RZ, R96.H0_H0 ;  /* 0x20000060ff607230 */ /* 0x000fe40000004100 */
[----:B----4-:R-:W-:Y:S01]  /*2ee0*/  FADD.FTZ R233, R37, R233 ;  /* 0x000000e925e97221 */ /* 0x010fe20000010000 */
[----:B------:R-:W-:Y:S01]  /*2ef0*/  SHF.R.U32.HI R37, RZ, 0x10, R193 ;  /* 0x00000010ff257819 */ /* 0x000fe200000116c1 */
[----:B------:R-:W-:Y:S01]  /*2f00*/  FADD.FTZ R226, R36, R226 ;  /* 0x000000e224e27221 */ /* 0x000fe20000010000 */
[----:B------:R-:W-:Y:S01]  /*2f10*/  FFMA.FTZ R224, R99, R36, R224 ;  /* 0x0000002463e07223 */ /* 0x000fe200000100e0 */
[----:B------:R-:W-:Y:S02]  /*2f20*/  SHF.R.U32.HI R36, RZ, 0x10, R191 ;  /* 0x00000010ff247819 */ /* 0x000fe400000116bf */
[----:B------:R-:W-:Y:S01]  /*2f30*/  MOV R191, R192 ;  /* 0x000000c000bf7202 */ /* 0x000fe20000000f00 */
[C---:B------:R-:W-:Y:S01]  /*2f40*/  FADD.FTZ R192, -R208.reuse, R146 ;  /* 0x00000092d0c07221 */ /* 0x040fe20000010100 */
[----:B------:R-:W-:Y:S01]  /*2f50*/  FADD.FTZ R146, -R208, R147 ;  /* 0x00000093d0927221 */ /* 0x000fe20000010100 */
[----:B------:R-:W-:-:S02]  /*2f60*/  HADD2.F32 R37, -RZ, R37.H0_H0 ;  /* 0x20000025ff257230 */ /* 0x000fc40000004100 */
        /* <DEDUP_REMOVED lines=53> */
[----:B------:R-:W-:Y:S01]  /*32c0*/  STL [R1+0x6c], R233 ;  /* 0x00006ce901007387 */ /* 0x000fe20000100800 */
[----:B------:R-:W-:Y:S01]  /*32d0*/  FMUL.FTZ R144, R92, R191 ;  /* 0x000000bf5c907220 */ /* 0x000fe20000410000 */
[----:B------:R-:W-:Y:S01]  /*32e0*/  FADD.FTZ R38, R210, R38 ;  /* 0x00000026d2267221 */ /* 0x000fe20000010000 */
[----:B------:R-:W-:Y:S01]  /*32f0*/  FFMA.FTZ R37, R209, R210, R37 ;  /* 0x000000d2d1257223 */ /* 0x000fe20000010025 */
[----:B------:R0:W-:Y:S01]  /*3300*/  STL [R1+0xcc], R226 ;  /* 0x0000cce201007387 */ /* 0x0001e20000100800 */
[----:B------:R-:W-:-:S03]  /*3310*/  FADD.FTZ R148, R191, R148 ;  /* 0x00000094bf947221 */ /* 0x000fc60000010000 */
[----:B------:R1:W-:Y:S01]  /*3320*/  STL [R1+0xac], R224 ;  /* 0x0000ace001007387 */ /* 0x0003e20000100800 */
        /* <DEDUP_REMOVED lines=9> */
[----:B------:R-:W-:Y:S01]  /*33c0*/  HADD2.F32 R36, -RZ, R36.H0_H0 ;  /* 0x20000024ff247230 */ /* 0x000fe20000004100 */
[----:B0-----:R-:W-:Y:S01]  /*33d0*/  SHF.R.U32.HI R226, RZ, 0x5, R223 ;  /* 0x00000005ffe27819 */ /* 0x001fe200000116df */
[----:B------:R-:W-:-:S02]  /*33e0*/  VIADD R151, R151, UR12 ;  /* 0x0000000c97977c36 */ /* 0x000fc40008000000 */
[----:B------:R-:W-:Y:S01]  /*33f0*/  FADD.FTZ R38, R38, R191 ;  /* 0x000000bf26267221 */ /* 0x000fe20000010000 */
[----:B------:R-:W-:Y:S01]  /*3400*/  FFMA.FTZ R37, R190, R191, R37 ;  /* 0x000000bfbe257223 */ /* 0x000fe20000010025 */
[----:B------:R-:W-:Y:S01]  /*3410*/  FADD.FTZ R29, R36, R29 ;  /* 0x0000001d241d7221 */ /* 0x000fe20000010000 */
[-C--:B------:R-:W-:Y:S01]  /*3420*/  FFMA.FTZ R25, R146, R36.reuse, R25 ;  /* 0x0000002492197223 */ /* 0x080fe20000010019 */
[----:B------:R-:W-:Y:S01]  /*3430*/  FFMA.FTZ R147, R67, R36, R147 ;  /* 0x0000002443937223 */ /* 0x000fe20000010093 */
[----:B------:R-:W-:Y:S01]  /*3440*/  UMOV UR6, 0xffffffff ;  /* 0xffffffff00067882 */ /* 0x000fe20000000000 */
[----:B------:R-:W-:Y:S01]  /*3450*/  ISETP.GE.AND P3, PT, R151, UR13, PT ;  /* 0x0000000d97007c0c */ /* 0x000fe2000bf66270 */
[----:B------:R-:W-:Y:S01]  /*3460*/  FADD.FTZ R38, R38, R193 ;  /* 0x000000c126267221 */ /* 0x000fe20000010000 */
[----:B------:R-:W-:Y:S01]  /*3470*/  LOP3.LUT R36, R226, 0x7fffff8, RZ, 0xc0, !PT ;  /* 0x07fffff8e2247812 */ /* 0x000fe200078ec0ff */
        /* <DEDUP_REMOVED lines=9> */
[----:B------:R-:W-:Y:S01]  /*3510*/  LOP3.LUT P4, RZ, R223, 0x1f, RZ, 0xc0, !PT ;  /* 0x0000001fdfff7812 */ /* 0x000fe2000788c0ff */
[----:B------:R-:W-:Y:S01]  /*3520*/  FADD.FTZ R38, R38, R147 ;  /* 0x0000009326267221 */ /* 0x000fe20000010000 */
[----:B------:R-:W-:Y:S01]  /*3530*/  P2R R98, PR, RZ, 0x8 ;  /* 0x00000008ff627803 */ /* 0x000fe20000000000 */
[----:B------:R-:W-:Y:S01]  /*3540*/  FFMA.FTZ R37, R146, R147, R37 ;  /* 0x0000009392257223 */ /* 0x000fe20000010025 */
[----:B------:R-:W-:Y:S01]  /*3550*/  @!P2 IADD3 R36, R36, 0x8, RZ ;  /* 0x000000082424a810 */ /* 0x000fe20007ffe0ff */
[----:B-1----:R-:W-:Y:S08]  /*3560*/  BRA.DIV UR6, `(.L_x_3472) ;  /* 0x0000002e06607947 */ /* 0x002ff0000b800000 */
        /* <DEDUP_REMOVED lines=18> */
.L_x_3491:
        /* <DEDUP_REMOVED lines=60> */
[--C-:B------:R-:W-:Y:S01]  /*3a50*/  FFMA.FTZ R38, R197, R172, R173.reuse ;  /* 0x000000acc5267223 */ /* 0x100fe200000100ad */
[----:B------:R-:W-:Y:S01]  /*3a60*/  FSEL R226, R235, RZ, P4 ;  /* 0x000000ffebe27208 */ /* 0x000fe20002000000 */
        /* <DEDUP_REMOVED lines=72> */
[----:B------:R-:W-:Y:S01]  /*3ef0*/  F2F.F16.F32 R239, R239 ;  /* 0x000000ef00ef7304 */ /* 0x000fe20000200800 */
[----:B------:R-:W-:Y:S01]  /*3f00*/  LOP3.LUT P6, RZ, R168, 0xff0000, RZ, 0xc0, !PT ;  /* 0x00ff0000a8ff7812 */ /* 0x000fe200078cc0ff */
[----:B------:R-:W-:Y:S01]  /*3f10*/  @P3 FADD.FTZ R203, R127, R203 ;  /* 0x000000cb7fcb3221 */ /* 0x000fe20000010000 */
[----:B------:R-:W-:-:S02]  /*3f20*/  @P4 LEA.HI.X R97, R169, UR21, RZ, 0x4, P5 ;  /* 0x00000015a9614c11 */ /* 0x000fc4000a8f24ff */
[----:B------:R-:W-:Y:S02]  /*3f30*/  FSEL R197, R176, RZ, P6 ;  /* 0x000000ffb0c57208 */ /* 0x000fe40003000000 */
[----:B------:R-:W-:Y:S01]  /*3f40*/  ISETP.NE.U32.AND P5, PT, RZ, UR20, PT ;  /* 0x00000014ff007c0c */ /* 0x000fe2000bfa5070 */
[----:B------:R-:W-:Y:S01]  /*3f50*/  F2F.F16.F32 R226, R226 ;  /* 0x000000e200e27304 */ /* 0x000fe20000200800 */
        /* <DEDUP_REMOVED lines=11> */
[----:B------:R-:W-:-:S02]  /*4010*/  @P1 F2FP.F16.F32.PACK_AB R235, RZ, R235 ;  /* 0x000000ebffeb123e */ /* 0x000fc400000000ff */
[----:B------:R-:W-:Y:S02]  /*4020*/  @P1 FSEL R174, R174, RZ, P6 ;  /* 0x000000ffaeae1208 */ /* 0x000fe40003000000 */
[----:B------:R-:W-:Y:S02]  /*4030*/  LOP3.LUT P6, RZ, R168, 0xff000000, RZ, 0xc0, !PT ;  /* 0xff000000a8ff7812 */ /* 0x000fe400078cc0ff */
[----:B------:R-:W-:Y:S02]  /*4040*/  @P1 F2FP.F16.F32.PACK_AB R237, RZ, R237 ;  /* 0x000000edffed123e */ /* 0x000fe400000000ff */
[----:B------:R-:W-:Y:S02]  /*4050*/  @P1 F2FP.F16.F32.PACK_AB R233, RZ, R233 ;  /* 0x000000e9ffe9123e */ /* 0x000fe400000000ff */
[----:B------:R-:W-:Y:S02]  /*4060*/  @P1 F2FP.F16.F32.PACK_AB R234, RZ, R234 ;  /* 0x000000eaffea123e */ /* 0x000fe400000000ff */
[----:B------:R-:W-:-:S02]  /*4070*/  @P1 PRMT R152, R235, 0x7610, R152 ;  /* 0x00007610eb981816 */ /* 0x000fc40000000098 */
[----:B------:R-:W-:Y:S02]  /*4080*/  @P1 PRMT R153, R237, 0x7610, R153 ;  /* 0x00007610ed991816 */ /* 0x000fe40000000099 */
[----:B------:R-:W-:Y:S01]  /*4090*/  @P1 PRMT R154, R233, 0x7610, R154 ;  /* 0x00007610e99a1816 */ /* 0x000fe2000000009a */
[----:B0-----:R-:W-:Y:S01]  /*40a0*/  FMUL.FTZ R36, R203, UR19 ;  /* 0x00000013cb247c20 */ /* 0x001fe20008410000 */
[----:B------:R-:W0:Y:S01]  /*40b0*/  F2F.F16.F32 R38, R240 ;  /* 0x000000f000267304 */ /* 0x000e220000200800 */
[----:B------:R-:W-:Y:S01]  /*40c0*/  IMAD.SHL.U32 R96, R169, 0x8, RZ ;  /* 0x00000008a9607824 */ /* 0x000fe200078e00ff */
[----:B------:R-:W-:Y:S02]  /*40d0*/  SHF.R.U32.HI R169, RZ, 0x1d, R169 ;  /* 0x0000001dffa97819 */ /* 0x000fe400000116a9 */
[----:B------:R-:W-:Y:S02]  /*40e0*/  FSEL R177, R36, RZ, P6 ;  /* 0x000000ff24b17208 */ /* 0x000fe40003000000 */
[----:B------:R-:W-:-:S02]  /*40f0*/  @P1 LOP3.LUT P6, RZ, R8, 0xff000000, RZ, 0xc0, !PT ;  /* 0xff00000008ff1812 */ /* 0x000fc400078cc0ff */
[----:B------:R-:W-:Y:S02]  /*4100*/  @P1 PRMT R155, R234, 0x7610, R155 ;  /* 0x00007610ea9b1816 */ /* 0x000fe4000000009b */
[----:B------:R-:W-:Y:S02]  /*4110*/  @P1 FSEL R168, R36, RZ, P6 ;  /* 0x000000ff24a81208 */ /* 0x000fe40003000000 */
[----:B------:R-:W1:Y:S01]  /*4120*/  F2F.F16.F32 R36, R236 ;  /* 0x000000ec00247304 */ /* 0x000e620000200800 */
[----:B0-----:R-:W-:Y:S01]  /*4130*/  SHF.L.U32 R38, R38, 0x10, RZ ;  /* 0x0000001026267819 */ /* 0x001fe200000006ff */
        /* <DEDUP_REMOVED lines=15> */
.L_x_3473:
        /* <DEDUP_REMOVED lines=42> */
[----:B------:R-:W0:Y:S01]  /*44d0*/  F2F.F16.F32 R36, R195 ;  /* 0x000000c300247304 */ /* 0x000e220000200800 */
[----:B------:R-:W-:Y:S01]  /*44e0*/  @P3 FADD.FTZ R105, R133, R105 ;  /* 0x0000006985693221 */ /* 0x000fe20000010000 */
[----:B------:R-:W-:Y:S01]  /*44f0*/  FMUL.FTZ R106, R159, R106 ;  /* 0x0000006a9f6a7220 */ /* 0x000fe20000410000 */
[----:B------:R-:W-:Y:S01]  /*4500*/  IADD3.X R113, R165, UR23, RZ, P6, !PT ;  /* 0x00000017a5717c10 */ /* 0x000fe2000b7fe4ff */
[----:B------:R-:W-:Y:S01]  /*4510*/  FADD.FTZ R104, R104, -R182 ;  /* 0x800000b668687221 */ /* 0x000fe20000010000 */
[----:B------:R-:W-:Y:S01]  /*4520*/  LOP3.LUT P6, RZ, R164, 0xff00, RZ, 0xc0, !PT ;  /* 0x0000ff00a4ff7812 */ /* 0x000fe200078cc0ff */
[----:B------:R-:W-:Y:S01]  /*4530*/  FFMA.FTZ R107, R107, R172, R173 ;  /* 0x000000ac6b6b7223 */ /* 0x000fe200000100ad */
[----:B------:R-:W-:Y:S01]  /*4540*/  FMUL.FTZ R181, R105, UR19 ;  /* 0x0000001369b57c20 */ /* 0x000fe20008410000 */
[----:B------:R-:W1:Y:S01]  /*4550*/  F2F.F16.F32 R38, R204 ;  /* 0x000000cc00267304 */ /* 0x000e620000200800 */
[----:B------:R-:W-:Y:S01]  /*4560*/  FSEL R207, R169, RZ, P6 ;  /* 0x000000ffa9cf7208 */ /* 0x000fe20003000000 */
[----:B------:R-:W-:Y:S01]  /*4570*/  @P3 FADD.FTZ R106, R134, R106 ;  /* 0x0000006a866a3221 */ /* 0x000fe20000010000 */
[----:B------:R-:W-:Y:S01]  /*4580*/  LOP3.LUT P6, RZ, R164, 0xff0000, RZ, 0xc0, !PT ;  /* 0x00ff0000a4ff7812 */ /* 0x000fe200078cc0ff */
[----:B------:R-:W-:Y:S01]  /*4590*/  FMUL.FTZ R104, R159, R104 ;  /* 0x000000689f687220 */ /* 0x000fe20000410000 */
[----:B------:R-:W-:Y:S01]  /*45a0*/  FADD.FTZ R185, R185, -R107 ;  /* 0x8000006bb9b97221 */ /* 0x000fe20000010000 */
[----:B------:R-:W-:Y:S01]  /*45b0*/  FFMA.FTZ R188, R188, R172, R173 ;  /* 0x000000acbcbc7223 */ /* 0x000fe200000100ad */
[----:B------:R-:W-:Y:S01]  /*45c0*/  FSEL R208, R179, RZ, P6 ;  /* 0x000000ffb3d07208 */ /* 0x000fe20003000000 */
[----:B------:R-:W2:Y:S01]  /*45d0*/  F2F.F16.F32 R196, R196 ;  /* 0x000000c400c47304 */ /* 0x000ea20000200800 */
        /* <DEDUP_REMOVED lines=12> */
[----:B------:R-:W0:Y:S01]  /*46a0*/  F2F.F16.F32 R194, R194 ;  /* 0x000000c200c27304 */ /* 0x000e220000200800 */
        /* <DEDUP_REMOVED lines=39> */
[----:B------:R-:W-:-:S02]  /*4920*/  @P1 F2FP.F16.F32.PACK_AB R170, RZ, R170 ;  /* 0x000000aaffaa123e */ /* 0x000fc400000000ff */
[----:B------:R-:W-:Y:S01]  /*4930*/  FSEL R209, R186, RZ, P6 ;  /* 0x000000ffbad17208 */ /* 0x000fe20003000000 */
[----:B------:R-:W-:Y:S01]  /*4940*/  FMUL.FTZ R191, R190, UR19 ;  /* 0x00000013bebf7c20 */ /* 0x000fe20008410000 */
[----:B------:R-:W-:Y:S02]  /*4950*/  LOP3.LUT P6, RZ, R162, 0xff000000, RZ, 0xc0, !PT ;  /* 0xff000000a2ff7812 */ /* 0x000fe400078cc0ff */
[----:B------:R-:W-:Y:S02]  /*4960*/  @P1 F2FP.F16.F32.PACK_AB R171, RZ, R171 ;  /* 0x000000abffab123e */ /* 0x000fe400000000ff */
[----:B------:R-:W-:Y:S02]  /*4970*/  @P1 F2FP.F16.F32.PACK_AB R198, RZ, R198 ;  /* 0x000000c6ffc6123e */ /* 0x000fe400000000ff */
[----:B0-----:R-:W-:Y:S02]  /*4980*/  FSEL R114, R99, RZ, P6 ;  /* 0x000000ff63727208 */ /* 0x001fe40003000000 */
[----:B------:R-:W-:Y:S01]  /*4990*/  @P1 F2FP.F16.F32.PACK_AB R36, RZ, R0 ;  /* 0x00000000ff24123e */ /* 0x000fe200000000ff */
        /* <DEDUP_REMOVED lines=17> */
.L_x_3474:
[-CC-:B------:R-:W-:Y:S01]  /*4ab0*/  FFMA.FTZ R146, R146, R172.reuse, R173.reuse ;  /* 0x000000ac92927223 */ /* 0x180fe200000100ad */
[----:B0-----:R-:W-:Y:S01]  /*4ac0*/  SEL R37, R200, R101, P5 ;  /* 0x00000065c8257207 */ /* 0x001fe20002800000 */
[----:B------:R-:W-:Y:S01]  /*4ad0*/  FFMA.FTZ R145, R145, R172, R173 ;  /* 0x000000ac91917223 */ /* 0x000fe200000100ad */
[----:B------:R-:W-:Y:S01]  /*4ae0*/  SEL R38, R202, R102, P5 ;  /* 0x00000066ca267207 */ /* 0x000fe20002800000 */
[----:B------:R-:W-:Y:S01]  /*4af0*/  FADD.FTZ R172, R147, -R146 ;  /* 0x8000009293ac7221 */ /* 0x000fe20000010000 */
[----:B------:R-:W-:Y:S01]  /*4b00*/  SEL R39, R203, R103, P5 ;  /* 0x00000067cb277207 */ /* 0x000fe20002800000 */
[----:B------:R-:W0:Y:S01]  /*4b10*/  F2F.F16.F32 R224, R224 ;  /* 0x000000e000e07304 */ /* 0x000e220000200800 */
[----:B------:R-:W-:Y:S01]  /*4b20*/  SEL R36, R201, R100, P5 ;  /* 0x00000064c9247207 */ /* 0x000fe20002800000 */
[----:B------:R-:W-:Y:S01]  /*4b30*/  FADD.FTZ R145, R144, -R145 ;  /* 0x8000009190917221 */ /* 0x000fe20000010000 */
[C---:B------:R-:W-:Y:S01]  /*4b40*/  FMUL.FTZ R172, R159.reuse, R172 ;  /* 0x000000ac9fac7220 */ /* 0x040fe20000410000 */
[----:B------:R-:W-:Y:S01]  /*4b50*/  FMUL.FTZ R0, R159, R0 ;  /* 0x000000009f007220 */ /* 0x000fe20000410000 */
[----:B------:R-:W-:Y:S01]  /*4b60*/  LOP3.LUT P6, RZ, R157, 0xff0000, RZ, 0xc0, !PT ;  /* 0x00ff00009dff7812 */ /* 0x000fe200078cc0ff */
[----:B------:R1:W-:Y:S01]  /*4b70*/  @P4 STG.E.128 desc[UR4][R96.64], R36 ;  /* 0x0000002460004986 */ /* 0x0003e2000c101d04 */
[----:B------:R-:W-:Y:S01]  /*4b80*/  FMUL.FTZ R171, R159, R145 ;  /* 0x000000919fab7220 */ /* 0x000fe20000410000 */
[----:B------:R-:W-:Y:S01]  /*4b90*/  F2F.F16.F32 R208, R208 ;  /* 0x000000d000d07304 */ /* 0x000fe20000200800 */
[----:B------:R-:W-:Y:S01]  /*4ba0*/  @P3 FADD.FTZ R172, R143, R172 ;  /* 0x000000ac8fac3221 */ /* 0x000fe20000010000 */
[----:B------:R-:W-:Y:S01]  /*4bb0*/  @P3 FADD.FTZ R0, R142, R0 ;  /* 0x000000008e003221 */ /* 0x000fe20000010000 */
[----:B------:R-:W-:Y:S01]  /*4bc0*/  @P3 FADD.FTZ R171, R140, R171 ;  /* 0x000000ab8cab3221 */ /* 0x000fe20000010000 */
[----:B------:R-:W-:Y:S01]  /*4bd0*/  LOP3.LUT P3, RZ, R157, 0xff000000, RZ, 0xc0, !PT ;  /* 0xff0000009dff7812 */ /* 0x000fe2000786c0ff */
[----:B------:R-:W-:Y:S01]  /*4be0*/  FMUL.FTZ R173, R172, UR19 ;  /* 0x00000013acad7c20 */ /* 0x000fe20008410000 */
[----:B------:R-:W-:Y:S01]  /*4bf0*/  FMUL.FTZ R170, R0, UR19 ;  /* 0x0000001300aa7c20 */ /* 0x000fe20008410000 */
[----:B0-----:R-:W-:Y:S01]  /*4c00*/  SHF.L.U32 R224, R224, 0x10, RZ ;  /* 0x00000010e0e07819 */ /* 0x001fe200000006ff */
[----:B------:R-:W-:Y:S01]  /*4c10*/  F2F.F16.F32 R223, R223 ;  /* 0x000000df00df7304 */ /* 0x000fe20000200800 */
[----:B------:R-:W-:-:S02]  /*4c20*/  @P1 F2FP.F16.F32.PACK_AB R167, RZ, R167 ;  /* 0x000000a7ffa7123e */ /* 0x000fc400000000ff */
[----:B------:R-:W-:Y:S02]  /*4c30*/  FSEL R145, R173, RZ, P3 ;  /* 0x000000ffad917208 */ /* 0x000fe40001800000 */
[----:B------:R-:W-:Y:S02]  /*4c40*/  FSEL R162, R170, RZ, P6 ;  /* 0x000000ffaaa27208 */ /* 0x000fe40003000000 */
[----:B------:R-:W-:Y:S01]  /*4c50*/  LOP3.LUT P3, RZ, R157, 0xff, RZ, 0xc0, !PT ;  /* 0x000000ff9dff7812 */ /* 0x000fe2000786c0ff */
[----:B-1----:R-:W0:Y:S01]  /*4c60*/  F2F.F16.F32 R38, R207 ;  /* 0x000000cf00267304 */ /* 0x002e220000200800 */
[----:B------:R-:W-:Y:S01]  /*4c70*/  FMUL.FTZ R157, R171, UR19 ;  /* 0x00000013ab9d7c20 */ /* 0x000fe20008410000 */
[----:B------:R-:W-:Y:S02]  /*4c80*/  @P1 F2FP.F16.F32.PACK_AB R174, RZ, R174 ;  /* 0x000000aeffae123e */ /* 0x000fe400000000ff */
[----:B------:R-:W-:Y:S02]  /*4c90*/  @P1 F2FP.F16.F32.PACK_AB R168, RZ, R168 ;  /* 0x000000a8ffa8123e */ /* 0x000fe400000000ff */
[----:B------:R-:W-:-:S02]  /*4ca0*/  FSEL R159, R157, RZ, P3 ;  /* 0x000000ff9d9f7208 */ /* 0x000fc40001800000 */
[----:B------:R-:W1:Y:S01]  /*4cb0*/  F2F.F16.F32 R226, R226 ;  /* 0x000000e200e27304 */ /* 0x000e620000200800 */
[----:B------:R-:W-:Y:S02]  /*4cc0*/  @P1 LOP3.LUT P3, RZ, R6, 0xff00, RZ, 0xc0, !PT ;  /* 0x0000ff0006ff1812 */ /* 0x000fe4000786c0ff */
[----:B------:R-:W-:Y:S02]  /*4cd0*/  @P1 PRMT R153, R167, 0x7610, R153 ;  /* 0x00007610a7991816 */ /* 0x000fe40000000099 */
[----:B------:R-:W-:Y:S01]  /*4ce0*/  @P1 FSEL R169, R169, RZ, P3 ;  /* 0x000000ffa9a91208 */ /* 0x000fe20001800000 */
[----:B0-----:R-:W-:Y:S02]  /*4cf0*/  IMAD.WIDE.U32 R38, R38, 0x10000, RZ ;  /* 0x0001000026267825 */ /* 0x001fe400078e00ff */
[----:B------:R-:W0:Y:S01]  /*4d00*/  F2F.F16.F32 R163, R163 ;  /* 0x000000a300a37304 */ /* 0x000e220000200800 */
[----:B------:R-:W-:Y:S02]  /*4d10*/  @P1 LOP3.LUT P3, RZ, R6, 0xff0000, RZ, 0xc0, !PT ;  /* 0x00ff000006ff1812 */ /* 0x000fe4000786c0ff */
[----:B------:R-:W-:-:S02]  /*4d20*/  @P1 PRMT R152, R174, 0x7610, R152 ;  /* 0x00007610ae981816 */ /* 0x000fc40000000098 */
[----:B------:R-:W-:Y:S02]  /*4d30*/  LOP3.LUT R147, R39, R224, R208, 0xfe, !PT ;  /* 0x000000e027937212 */ /* 0x000fe400078efed0 */
[----:B------:R-:W-:Y:S01]  /*4d40*/  LOP3.LUT R146, R38, R223, RZ, 0xfc, !PT ;  /* 0x000000df26927212 */ /* 0x000fe200078efcff */
[----:B------:R-:W2:Y:S01]  /*4d50*/  F2F.F16.F32 R195, R195 ;  /* 0x000000c300c37304 */ /* 0x000ea20000200800 */
[----:B-1----:R-:W-:Y:S01]  /*4d60*/  IMAD.WIDE.U32 R38, R226, 0x10000, RZ ;  /* 0x00010000e2267825 */ /* 0x002fe200078e00ff */
[----:B------:R-:W-:Y:S02]  /*4d70*/  @P1 FSEL R179, R179, RZ, P3 ;  /* 0x000000ffb3b31208 */ /* 0x000fe40001800000 */
[----:B------:R-:W-:Y:S02]  /*4d80*/  @P1 PRMT R155, R168, 0x7610, R155 ;  /* 0x00007610a89b1816 */ /* 0x000fe4000000009b */
[----:B0-----:R-:W-:Y:S02]  /*4d90*/  SHF.L.U32 R163, R163, 0x10, RZ ;  /* 0x00000010a3a37819 */ /* 0x001fe400000006ff */
[----:B------:R-:W0:Y:S02]  /*4da0*/  F2F.F16.F32 R196, R196 ;  /* 0x000000c400c47304 */ /* 0x000e240000200800 */
[----:B--2---:R-:W-:-:S06]  /*4db0*/  LOP3.LUT R97, R39, R163, R195, 0xfe, !PT ;  /* 0x000000a327617212 */ /* 0x004fcc00078efec3 */
[----:B------:R-:W1:Y:S01]  /*4dc0*/  F2F.F16.F32 R204, R204 ;  /* 0x000000cc00cc7304 */ /* 0x000e620000200800 */
[----:B0-----:R-:W-:-:S07]  /*4dd0*/  LOP3.LUT R96, R38, R196, RZ, 0xfc, !PT ;  /* 0x000000c426607212 */ /* 0x001fce00078efcff */
[----:B------:R-:W0:Y:S01]  /*4de0*/  F2F.F16.F32 R114, R114 ;  /* 0x0000007200727304 */ /* 0x000e220000200800 */
[----:B-1----:R-:W-:-:S07]  /*4df0*/  IMAD.WIDE.U32 R38, R204, 0x10000, RZ ;  /* 0x00010000cc267825 */ /* 0x002fce00078e00ff */
[----:B------:R1:W2:Y:S01]  /*4e00*/  F2F.F16.F32 R36, R175 ;  /* 0x000000af00247304 */ /* 0x0002a20000200800 */
[----:B0-----:R-:W-:-:S07]  /*4e10*/  IMAD.U32 R114, R114, 0x10000, RZ ;  /* 0x0001000072727824 */ /* 0x001fce00078e00ff */
[----:B------:R-:W0:Y:S01]  /*4e20*/  F2F.F16.F32 R177, R177 ;  /* 0x000000b100b17304 */ /* 0x000e220000200800 */
[----:B-1----:R-:W-:Y:S01]  /*4e30*/  SHF.R.U32.HI R175, RZ, 0x1d, R158 ;  /* 0x0000001dffaf7819 */ /* 0x002fe2000001169e */
[----:B--2---:R-:W-:-:S06]  /*4e40*/  IMAD.WIDE.U32 R36, R36, 0x10000, RZ ;  /* 0x0001000024247825 */ /* 0x004fcc00078e00ff */
[----:B------:R-:W1:Y:S01]  /*4e50*/  F2F.F16.F32 R210, R210 ;  /* 0x000000d200d27304 */ /* 0x000e620000200800 */
[----:B0-----:R-:W-:-:S07]  /*4e60*/  IMAD.U32 R177, R177, 0x10000, RZ ;  /* 0x00010000b1b17824 */ /* 0x001fce00078e00ff */
[----:B------:R-:W0:Y:S08]  /*4e70*/  F2F.F16.F32 R209, R209 ;  /* 0x000000d100d17304 */ /* 0x000e300000200800 */
[----:B------:R1:W2:Y:S08]  /*4e80*/  F2F.F16.F32 R144, R115 ;  /* 0x0000007300907304 */ /* 0x0002b00000200800 */
[----:B------:R-:W3:Y:S01]  /*4e90*/  F2F.F16.F32 R197, R197 ;  /* 0x000000c500c57304 */ /* 0x000ee20000200800 */
[----:B-1----:R-:W-:-:S02]  /*4ea0*/  LOP3.LUT R115, R39, R114, R210, 0xfe, !PT ;  /* 0x0000007227737212 */ /* 0x002fc400078efed2 */
[----:B0-----:R-:W-:Y:S01]  /*4eb0*/  LOP3.LUT R114, R38, R209, RZ, 0xfc, !PT ;  /* 0x000000d126727212 */ /* 0x001fe200078efcff */
[----:B--2---:R-:W-:-:S04]  /*4ec0*/  IMAD.WIDE.U32 R38, R144, 0x10000, RZ ;  /* 0x0001000090267825 */ /* 0x004fc800078e00ff */
[----:B------:R-:W0:Y:S01]  /*4ed0*/  F2F.F16.F32 R199, R199 ;  /* 0x000000c700c77304 */ /* 0x000e220000200800 */
[----:B---3--:R-:W-:-:S07]  /*4ee0*/  LOP3.LUT R37, R37, R177, R197, 0xfe, !PT ;  /* 0x000000b125257212 */ /* 0x008fce00078efec5 */
[----:B------:R-:W1:Y:S01]  /*4ef0*/  F2F.F16.F32 R145, R145 ;  /* 0x0000009100917304 */ /* 0x000e620000200800 */
[----:B0-----:R-:W-:-:S07]  /*4f00*/  LOP3.LUT R36, R36, R199, RZ, 0xfc, !PT ;  /* 0x000000c724247212 */ /* 0x001fce00078efcff */
[----:B------:R-:W0:Y:S01]  /*4f10*/  F2F.F16.F32 R162, R162 ;  /* 0x000000a200a27304 */ /* 0x000e220000200800 */
[----:B------:R2:W-:Y:S01]  /*4f20*/  STG.E.64 desc[UR4][R112.64], R36 ;  /* 0x0000002470007986 */ /* 0x0005e2000c101b04 */
[----:B-1----:R-:W-:-:S06]  /*4f30*/  SHF.L.U32 R145, R145, 0x10, RZ ;  /* 0x0000001091917819 */ /* 0x002fcc00000006ff */
[----:B------:R-:W1:Y:S01]  /*4f40*/  F2F.F16.F32 R159, R159 ;  /* 0x0000009f009f7304 */ /* 0x000e620000200800 */
[----:B0-----:R-:W-:Y:S02]  /*4f50*/  LOP3.LUT R145, R39, R145, R162, 0xfe, !PT ;  /* 0x0000009127917212 */ /* 0x001fe400078efea2 */
[----:B------:R-:W-:-:S04]  /*4f60*/  @P4 LEA R162, P3, R158, UR20, 0x4 ;  /* 0x000000149ea24c11 */ /* 0x000fc8000f8620ff */
[----:B------:R-:W-:Y:S02]  /*4f70*/  @P4 LEA.HI.X R163, R158, UR21, RZ, 0x4, P3 ;  /* 0x000000159ea34c11 */ /* 0x000fe400098f24ff */
[----:B------:R-:W-:Y:S02]  /*4f80*/  @P1 LOP3.LUT P3, RZ, R6, 0xff, RZ, 0xc0, !PT ;  /* 0x000000ff06ff1812 */ /* 0x000fe4000786c0ff */
[----:B-1----:R-:W-:Y:S02]  /*4f90*/  LOP3.LUT R144, R38, R159, RZ, 0xfc, !PT ;  /* 0x0000009f26907212 */ /* 0x002fe400078efcff */
[----:B------:R-:W-:Y:S02]  /*4fa0*/  @P1 FSEL R178, R178, RZ, P3 ;  /* 0x000000ffb2b21208 */ /* 0x000fe40001800000 */
[----:B------:R-:W-:Y:S02]  /*4fb0*/  @P1 F2FP.F16.F32.PACK_AB R38, RZ, R176 ;  /* 0x000000b0ff26123e */ /* 0x000fe400000000ff */
[----:B------:R-:W-:-:S02]  /*4fc0*/  @P1 LOP3.LUT P3, RZ, R6, 0xff000000, RZ, 0xc0, !PT ;  /* 0xff00000006ff1812 */ /* 0x000fc4000786c0ff */
[----:B------:R-:W-:Y:S02]  /*4fd0*/  SHF.L.U32 R176, R158, 0x3, RZ ;  /* 0x000000039eb07819 */ /* 0x000fe400000006ff */
[----:B------:R-:W-:Y:S02]  /*4fe0*/  @P1 FSEL R180, R180, RZ, P3 ;  /* 0x000000ffb4b41208 */ /* 0x000fe40001800000 */
[----:B------:R-:W-:Y:S02]  /*4ff0*/  IADD3 R158, P3, R176, UR22, RZ ;  /* 0x00000016b09e7c10 */ /* 0x000fe4000ff7e0ff */
[----:B------:R-:W-:Y:S02]  /*5000*/  @P1 PRMT R154, R38, 0x7610, R154 ;  /* 0x00007610269a1816 */ /* 0x000fe4000000009a */
        /* <DEDUP_REMOVED lines=11> */
.L_x_3475:
        /* <DEDUP_REMOVED lines=22> */
[----:B------:R-:W-:Y:S01]  /*5220*/  SHF.L.U32 R107, R156, 0x3, RZ ;  /* 0x000000039c6b7819 */ /* 0x000fe200000006ff */
        /* <DEDUP_REMOVED lines=9> */
.L_x_3476:
        /* <DEDUP_REMOVED lines=38> */
.L_x_3477:
[----:B------:R-:W-:Y:S01]  /*5520*/  @P1 FSEL R186, R186, RZ, P3 ;  /* 0x000000ffbaba1208 */ /* 0x000fe20001800000 */
[----:B------:R1:W-:Y:S01]  /*5530*/  @P4 STG.E.128 desc[UR4][R104.64], R36 ;  /* 0x0000002468004986 */ /* 0x0003e2000c101d04 */
[----:B------:R-:W-:Y:S02]  /*5540*/  @P1 LOP3.LUT P3, RZ, R3, 0xff000000, RZ, 0xc0, !PT ;  /* 0xff00000003ff1812 */ /* 0x000fe4000786c0ff */
[----:B0-----:R-:W-:Y:S02]  /*5550*/  SHF.R.U32.HI R106, RZ, 0x1d, R7 ;  /* 0x0000001dff6a7819 */ /* 0x001fe40000011607 */
[----:B------:R-:W-:Y:S02]  /*5560*/  @P1 FSEL R99, R99, RZ, P3 ;  /* 0x000000ff63631208 */ /* 0x000fe40001800000 */
[----:B------:R-:W-:Y:S02]  /*5570*/  SEL R101, R190, R101, P5 ;  /* 0x00000065be657207 */ /* 0x000fe40002800000 */
[----:B------:R-:W-:-:S02]  /*5580*/  @P1 F2FP.F16.F32.PACK_AB R97, RZ, R99 ;  /* 0x00000063ff61123e */ /* 0x000fc400000000ff */
[----:B------:R-:W-:Y:S02]  /*5590*/  SHF.L.U32 R99, R7, 0x3, RZ ;  /* 0x0000000307637819 */ /* 0x000fe400000006ff */
[----:B------:R-:W-:Y:S02]  /*55a0*/  SHF.L.U32 R7, R4, 0x3, RZ ;  /* 0x0000000304077819 */ /* 0x000fe400000006ff */
[----:B------:R-:W-:Y:S02]  /*55b0*/  SEL R102, R0, R102, P5 ;  /* 0x0000006600667207 */ /* 0x000fe40002800000 */
[----:B------:R-:W-:Y:S02]  /*55c0*/  SEL R100, R171, R100, P5 ;  /* 0x00000064ab647207 */ /* 0x000fe40002800000 */
[----:B-1----:R-:W-:Y:S02]  /*55d0*/  IADD3 R36, P3, R99, UR22, RZ ;  /* 0x0000001663247c10 */ /* 0x002fe4000ff7e0ff */
[----:B------:R-:W-:-:S02]  /*55e0*/  SEL R103, R172, R103, P5 ;  /* 0x00000067ac677207 */ /* 0x000fc40002800000 */
[----:B------:R-:W-:Y:S02]  /*55f0*/  IADD3.X R37, R106, UR23, RZ, P3, !PT ;  /* 0x000000176a257c10 */ /* 0x000fe40009ffe4ff */
[----:B------:R-:W-:Y:S02]  /*5600*/  @P1 F2FP.F16.F32.PACK_AB R183, RZ, R183 ;  /* 0x000000b7ffb7123e */ /* 0x000fe400000000ff */
[----:B------:R-:W-:Y:S01]  /*5610*/  @P1 F2FP.F16.F32.PACK_AB R189, RZ, R189 ;  /* 0x000000bdffbd123e */ /* 0x000fe200000000ff */
[----:B------:R0:W-:Y:S01]  /*5620*/  STG.E.64 desc[UR4][R36.64], R114 ;  /* 0x0000007224007986 */ /* 0x0001e2000c101b04 */
[----:B------:R-:W-:Y:S02]  /*5630*/  @P1 F2FP.F16.F32.PACK_AB R186, RZ, R186 ;  /* 0x000000baffba123e */ /* 0x000fe400000000ff */
[----:B------:R-:W-:Y:S02]  /*5640*/  SHF.R.U32.HI R0, RZ, 0x1d, R4 ;  /* 0x0000001dff007819 */ /* 0x000fe40000011604 */
        /* <DEDUP_REMOVED lines=17> */
.L_x_3478:
        /* <DEDUP_REMOVED lines=27> */
.L_x_3479:
        /* <DEDUP_REMOVED lines=113> */
[----:B--2---:R-:W-:-:S07]  /*6020*/  MOV R123, R33 ;  /* 0x00000021007b7202 */ /* 0x004fce0000000f00 */
.L_x_3471:
        /* <DEDUP_REMOVED lines=44> */
.L_x_3472:
[----:B------:R-:W-:Y:S01]  /*62f0*/  HFMA2.MMA R96, -RZ, RZ, 0, 9.5367431640625e-07 ;  /* 0x00000010ff607435 */ /* 0x000fe200000001ff */
[----:B------:R-:W-:Y:S01]  /*6300*/  MOV R97, R38 ;  /* 0x0000002600617202 */ /* 0x000fe20000000f00 */
[----:B------:R-:W-:Y:S01]  /*6310*/  IMAD.MOV.U32 R223, RZ, RZ, -0x1 ;  /* 0xffffffffffdf7424 */ /* 0x000fe200078e00ff */
[----:B------:R-:W-:-:S08]  /*6320*/  MOV R208, 0x1f ;  /* 0x0000001f00d07802 */ /* 0x000fd00000000f00 */
[----:B-----5:R-:W-:Y:S05]  /*6330*/  WARPSYNC.COLLECTIVE R223, `(.L_x_3481) ;  /* 0x00000000df087348 */ /* 0x020fea0003c00000 */
[----:B------:R0:W1:Y:S02]  /*6340*/  SHFL.DOWN P3, R224, R97, R96, R208 ;  /* 0x0800006061e07389 */ /* 0x00006400000600d0 */
[----:B01---5:R-:W-:Y:S01]  /*6350*/  ENDCOLLECTIVE ;  /* 0x000000000000791b */ /* 0x023fe20003800000 */
.L_x_3481:
[----:B------:R-:W-:Y:S01]  /*6360*/  MOV R97, R37 ;  /* 0x0000002500617202 */ /* 0x000fe20000000f00 */
[----:B------:R-:W-:-:S07]  /*6370*/  FADD.FTZ R38, R38, R224 ;  /* 0x000000e026267221 */ /* 0x000fce0000010000 */
[----:B------:R-:W-:Y:S05]  /*6380*/  WARPSYNC.COLLECTIVE R223, `(.L_x_3482) ;  /* 0x00000000df087348 */ /* 0x000fea0003c00000 */
[----:B------:R0:W1:Y:S02]  /*6390*/  SHFL.DOWN P3, R224, R97, R96, R208 ;  /* 0x0800006061e07389 */ /* 0x00006400000600d0 */
[----:B01----:R-:W-:Y:S01]  /*63a0*/  ENDCOLLECTIVE ;  /* 0x000000000000791b */ /* 0x003fe20003800000 */
.L_x_3482:
[----:B------:R-:W-:Y:S01]  /*63b0*/  HFMA2.MMA R96, -RZ, RZ, 0, 4.76837158203125e-07 ;  /* 0x00000008ff607435 */ /* 0x000fe200000001ff */
[----:B------:R-:W-:Y:S01]  /*63c0*/  MOV R97, R38 ;  /* 0x0000002600617202 */ /* 0x000fe20000000f00 */
[----:B------:R-:W-:-:S09]  /*63d0*/  FADD.FTZ R37, R37, R224 ;  /* 0x000000e025257221 */ /* 0x000fd20000010000 */
[----:B------:R-:W-:Y:S05]  /*63e0*/  WARPSYNC.COLLECTIVE R223, `(.L_x_3483) ;  /* 0x00000000df087348 */ /* 0x000fea0003c00000 */
[----:B------:R0:W1:Y:S02]  /*63f0*/  SHFL.DOWN P3, R224, R97, R96, R208 ;  /* 0x0800006061e07389 */ /* 0x00006400000600d0 */
[----:B01----:R-:W-:Y:S01]  /*6400*/  ENDCOLLECTIVE ;  /* 0x000000000000791b */ /* 0x003fe20003800000 */
.L_x_3483:
[----:B------:R-:W-:Y:S02]  /*6410*/  IMAD.MOV.U32 R97, RZ, RZ, R37 ;  /* 0x000000ffff617224 */ /* 0x000fe400078e0025 */
[----:B------:R-:W-:-:S07]  /*6420*/  FADD.FTZ R38, R38, R224 ;  /* 0x000000e026267221 */ /* 0x000fce0000010000 */
[----:B------:R-:W-:Y:S05]  /*6430*/  WARPSYNC.COLLECTIVE R223, `(.L_x_3484) ;  /* 0x00000000df087348 */ /* 0x000fea0003c00000 */
[----:B------:R0:W1:Y:S02]  /*6440*/  SHFL.DOWN P3, R224, R97, R96, R208 ;  /* 0x0800006061e07389 */ /* 0x00006400000600d0 */
[----:B01----:R-:W-:Y:S01]  /*6450*/  ENDCOLLECTIVE ;  /* 0x000000000000791b */ /* 0x003fe20003800000 */
.L_x_3484:
[----:B------:R-:W-:Y:S01]  /*6460*/  HFMA2.MMA R96, -RZ, RZ, 0, 2.384185791015625e-07 ;  /* 0x00000004ff607435 */ /* 0x000fe200000001ff */
[----:B------:R-:W-:Y:S01]  /*6470*/  MOV R97, R38 ;  /* 0x0000002600617202 */ /* 0x000fe20000000f00 */
[----:B------:R-:W-:-:S09]  /*6480*/  FADD.FTZ R37, R37, R224 ;  /* 0x000000e025257221 */ /* 0x000fd20000010000 */
[----:B------:R-:W-:Y:S05]  /*6490*/  WARPSYNC.COLLECTIVE R223, `(.L_x_3485) ;  /* 0x00000000df087348 */ /* 0x000fea0003c00000 */
[----:B------:R0:W1:Y:S02]  /*64a0*/  SHFL.DOWN P3, R224, R97, R96, R208 ;  /* 0x0800006061e07389 */ /* 0x00006400000600d0 */
[----:B01----:R-:W-:Y:S01]  /*64b0*/  ENDCOLLECTIVE ;  /* 0x000000000000791b */ /* 0x003fe20003800000 */
.L_x_3485:
[----:B------:R-:W-:Y:S01]  /*64c0*/  MOV R97, R37 ;  /* 0x0000002500617202 */ /* 0x000fe20000000f00 */
[----:B------:R-:W-:-:S07]  /*64d0*/  FADD.FTZ R38, R38, R224 ;  /* 0x000000e026267221 */ /* 0x000fce0000010000 */
[----:B------:R-:W-:Y:S05]  /*64e0*/  WARPSYNC.COLLECTIVE R223, `(.L_x_3486) ;  /* 0x00000000df087348 */ /* 0x000fea0003c00000 */
[----:B------:R0:W1:Y:S02]  /*64f0*/  SHFL.DOWN P3, R224, R97, R96, R208 ;  /* 0x0800006061e07389 */ /* 0x00006400000600d0 */
[----:B01----:R-:W-:Y:S01]  /*6500*/  ENDCOLLECTIVE ;  /* 0x000000000000791b */ /* 0x003fe20003800000 */
.L_x_3486:
[----:B------:R-:W-:Y:S01]  /*6510*/  HFMA2.MMA R96, -RZ, RZ, 0, 1.1920928955078125e-07 ;  /* 0x00000002ff607435 */ /* 0x000fe200000001ff */
[----:B------:R-:W-:Y:S02]  /*6520*/  IMAD.MOV.U32 R97, RZ, RZ, R38 ;  /* 0x000000ffff617224 */ /* 0x000fe400078e0026 */
[----:B------:R-:W-:-:S08]  /*6530*/  FADD.FTZ R37, R37, R224 ;  /* 0x000000e025257221 */ /* 0x000fd00000010000 */
[----:B------:R-:W-:Y:S05]  /*6540*/  WARPSYNC.COLLECTIVE R223, `(.L_x_3487) ;  /* 0x00000000df087348 */ /* 0x000fea0003c00000 */
[----:B------:R0:W1:Y:S02]  /*6550*/  SHFL.DOWN P3, R224, R97, R96, R208 ;  /* 0x0800006061e07389 */ /* 0x00006400000600d0 */
[----:B01----:R-:W-:Y:S01]  /*6560*/  ENDCOLLECTIVE ;  /* 0x000000000000791b */ /* 0x003fe20003800000 */
.L_x_3487:
[----:B------:R-:W-:Y:S01]  /*6570*/  MOV R97, R37 ;  /* 0x0000002500617202 */ /* 0x000fe20000000f00 */
[----:B------:R-:W-:-:S07]  /*6580*/  FADD.FTZ R38, R38, R224 ;  /* 0x000000e026267221 */ /* 0x000fce0000010000 */
[----:B------:R-:W-:Y:S05]  /*6590*/  WARPSYNC.COLLECTIVE R223, `(.L_x_3488) ;  /* 0x00000000df087348 */ /* 0x000fea0003c00000 */
[----:B------:R0:W1:Y:S02]  /*65a0*/  SHFL.DOWN P3, R224, R97, R96, R208 ;  /* 0x0800006061e07389 */ /* 0x00006400000600d0 */
[----:B01----:R-:W-:Y:S01]  /*65b0*/  ENDCOLLECTIVE ;  /* 0x000000000000791b */ /* 0x003fe20003800000 */
.L_x_3488:
[----:B------:R-:W-:Y:S01]  /*65c0*/  MOV R97, R38 ;  /* 0x0000002600617202 */ /* 0x000fe20000000f00 */
[----:B------:R-:W-:Y:S02]  /*65d0*/  IMAD.MOV.U32 R96, RZ, RZ, 0x1 ;  /* 0x00000001ff607424 */ /* 0x000fe400078e00ff */
[----:B------:R-:W-:-:S07]  /*65e0*/  FADD.FTZ R37, R37, R224 ;  /* 0x000000e025257221 */ /* 0x000fce0000010000 */
[----:B------:R-:W-:Y:S05]  /*65f0*/  WARPSYNC.COLLECTIVE R223, `(.L_x_3489) ;  /* 0x00000000df087348 */ /* 0x000fea0003c00000 */
[----:B------:R0:W1:Y:S02]  /*6600*/  SHFL.DOWN P3, R224, R97, R96, R208 ;  /* 0x0800006061e07389 */ /* 0x00006400000600d0 */
[----:B01----:R-:W-:Y:S01]  /*6610*/  ENDCOLLECTIVE ;  /* 0x000000000000791b */ /* 0x003fe20003800000 */
.L_x_3489:
[----:B------:R-:W-:Y:S02]  /*6620*/  MOV R97, R37 ;  /* 0x0000002500617202 */ /* 0x000fe40000000f00 */
[----:B------:R-:W-:-:S07]  /*6630*/  MOV R39, R224 ;  /* 0x000000e000277202 */ /* 0x000fce0000000f00 */
[----:B------:R-:W-:Y:S05]  /*6640*/  WARPSYNC.COLLECTIVE R223, `(.L_x_3490) ;  /* 0x00000000df087348 */ /* 0x000fea0003c00000 */
[----:B------:R0:W1:Y:S02]  /*6650*/  SHFL.DOWN P3, R224, R97, R96, R208 ;  /* 0x0800006061e07389 */ /* 0x00006400000600d0 */
[----:B01----:R-:W-:Y:S01]  /*6660*/  ENDCOLLECTIVE ;  /* 0x000000000000791b */ /* 0x003fe20003800000 */
.L_x_3490:
[----:B------:R-:W-:Y:S01]  /*6670*/  MOV R96, R224 ;  /* 0x000000e000607202 */ /* 0x000fe20000000f00 */
[----:B------:R-:W-:Y:S06]  /*6680*/  BRA `(.L_x_3491) ;  /* 0xffffffd000007947 */ /* 0x000fec000383ffff */
.L_x_3492:
        /* <DEDUP_REMOVED lines=15> */
.L_x_4581:


//--------------------- .text._ZN10layer_norm22ln_bwd_finalize_kernelINS_22Kernel_traits_finalizeILj7168Ef6__halffS2_fjLb0ELj1024ELj4ENS_18Kernel_traits_baseILj7168EfS2_fS2_fjLj1024EEEEELb0ELb0EEEvNS_9BwdParamsE --------------------------
	.section	.text._ZN10layer_norm22ln_bwd_finalize_kernelINS_22Kernel_traits_finalizeILj7168Ef6__halffS2_fjLb0ELj1024ELj4ENS_18Kernel_traits_baseILj7168EfS2_fS2_fjLj1024EEEEELb0ELb0EEEvNS_9BwdParamsE,"ax",@progbits
	.align	128
        .global         _ZN10layer_norm22ln_bwd_finalize_kernelINS_22Kernel_traits_finalizeILj7168Ef6__halffS2_fjLb0ELj1024ELj4ENS_18Kernel_traits_baseILj7168EfS2_fS2_fjLj1024EEEEELb0ELb0EEEvNS_9BwdParamsE
        .type           _ZN10layer_norm22ln_bwd_finalize_kernelINS_22Kernel_traits_finalizeILj7168Ef6__halffS2_fjLb0ELj1024ELj4ENS_18Kernel_traits_baseILj7168EfS2_fS2_fjLj1024EEEEELb0ELb0EEEvNS_9BwdParamsE,@function
        .size           _ZN10layer_norm22ln_bwd_finalize_kernelINS_22Kernel_traits_finalizeILj7168Ef6__halffS2_fjLb0ELj1024ELj4ENS_18Kernel_traits_baseILj7168EfS2_fS2_fjLj1024EEEEELb0ELb0EEEvNS_9BwdParamsE,(.L_x_4582 - _ZN10layer_norm22ln_bwd_finalize_kernelINS_22Kernel_traits_finalizeILj7168Ef6__halffS2_fjLb0ELj1024ELj4ENS_18Kernel_traits_baseILj7168EfS2_fS2_fjLj1024EEEEELb0ELb0EEEvNS_9BwdParamsE)
        .other          _ZN10layer_norm22ln_bwd_finalize_kernelINS_22Kernel_traits_finalizeILj7168Ef6__halffS2_fjLb0ELj1024ELj4ENS_18Kernel_traits_baseILj7168EfS2_fS2_fjLj1024EEEEELb0ELb0EEEvNS_9BwdParamsE,@"STO_CUDA_ENTRY STV_DEFAULT"
_ZN10layer_norm22ln_bwd_finalize_kernelINS_22Kernel_traits_finalizeILj7168Ef6__halffS2_fjLb0ELj1024ELj4ENS_18Kernel_traits_baseILj7168EfS2_fS2_fjLj1024EEEEELb0ELb0EEEvNS_9BwdParamsE:
.text._ZN10layer_norm22ln_bwd_finalize_kernelINS_22Kernel_traits_finalizeILj7168Ef6__halffS2_fjLb0ELj1024ELj4ENS_18Kernel_traits_baseILj7168EfS2_fS2_fjLj1024EEEEELb0ELb0EEEvNS_9BwdParamsE:
        /* <DEDUP_REMOVED lines=25> */
.L_x_3505:
        /* <DEDUP_REMOVED lines=30> */
.L_x_3497:
        /* <DEDUP_REMOVED lines=36> */
.L_x_3496:
[----:B------:R-:W-:Y:S05]  /*05b0*/  BSYNC B1 ;  /* 0x0000000000017941 */ /* 0x000fea0003800000 */
.L_x_3495:
        /* <DEDUP_REMOVED lines=24> */
.L_x_3499:
[----:B------:R-:W-:Y:S05]  /*0740*/  BSYNC B1 ;  /* 0x0000000000017941 */ /* 0x000fea0003800000 */
.L_x_3498:
        /* <DEDUP_REMOVED lines=12> */
.L_x_3500:
[----:B------:R-:W-:Y:S05]  /*0810*/  BSYNC B1 ;  /* 0x0000000000017941 */ /* 0x000fea0003800000 */
.L_x_3494:
[----:B------:R-:W-:Y:S05]  /*0820*/  BSYNC B0 ;  /* 0x0000000000007941 */ /* 0x000fea0003800000 */
.L_x_3493:
        /* <DEDUP_REMOVED lines=29> */
.L_x_3516:
[----:B---3--:R-:W-:Y:S01]  /*0a00*/  FADD.FTZ R9, R18, R9 ;  /* 0x0000000912097221 */ /* 0x008fe20000010000 */
[----:B--2---:R-:W-:-:S04]  /*0a10*/  FADD.FTZ R11, R10, R11 ;  /* 0x0000000b0a0b7221 */ /* 0x004fc80000010000 */
[----:B------:R2:W-:Y:S04]  /*0a20*/  @!P1 STS [R6+0x2000], R9 ;  /* 0x0020000906009388 */ /* 0x0005e80000000800 */
[----:B------:R2:W-:Y:S02]  /*0a30*/  @!P1 STS [R6+0x2080], R11 ;  /* 0x0020800b06009388 */ /* 0x0005e40000000800 */
.L_x_3501:
        /* <DEDUP_REMOVED lines=16> */
.L_x_3504:
[----:B------:R-:W-:Y:S05]  /*0b40*/  BSYNC B0 ;  /* 0x0000000000007941 */ /* 0x000fea0003800000 */
.L_x_3503:
[C---:B------:R-:W-:Y:S01]  /*0b50*/  ISETP.GT.U32.AND P1, PT, R3.reuse, -0x1c01, PT ;  /* 0xffffe3ff0300780c */ /* 0x040fe20003f24070 */
[----:B------:R-:W-:Y:S01]  /*0b60*/  VIADD R4, R4, 0xe00 ;  /* 0x00000e0004047836 */ /* 0x000fe20000000000 */
[----:B------:R-:W-:-:S11]  /*0b70*/  IADD3 R3, R3, 0x1c00, RZ ;  /* 0x00001c0003037810 */ /* 0x000fd60007ffe0ff */
[----:B------:R-:W-:Y:S05]  /*0b80*/  @P1 BRA `(.L_x_3505) ;  /* 0xfffffff400801947 */ /* 0x000fea000383ffff */
[----:B------:R-:W-:Y:S05]  /*0b90*/  EXIT ;  /* 0x000000000000794d */ /* 0x000fea0003800000 */
.L_x_3502:
[----:B------:R-:W-:Y:S01]  /*0ba0*/  HFMA2.MMA R21, -RZ, RZ, 0, 5.9604644775390625e-08 ;  /* 0x00000001ff157435 */ /* 0x000fe200000001ff */
[----:B0--3--:R-:W-:Y:S01]  /*0bb0*/  MOV R22, R10 ;  /* 0x0000000a00167202 */ /* 0x009fe20000000f00 */
[----:B------:R-:W-:Y:S01]  /*0bc0*/  IMAD.MOV.U32 R19, RZ, RZ, -0x1 ;  /* 0xffffffffff137424 */ /* 0x000fe200078e00ff */
[----:B------:R-:W-:-:S08]  /*0bd0*/  MOV R24, 0x1f ;  /* 0x0000001f00187802 */ /* 0x000fd00000000f00 */
[----:B-12---:R-:W-:Y:S05]  /*0be0*/  WARPSYNC.COLLECTIVE R19, `(.L_x_3506) ;  /* 0x0000000013087348 */ /* 0x006fea0003c00000 */
[----:B------:R0:W3:Y:S02]  /*0bf0*/  SHFL.BFLY P2, R20, R22, R21, R24 ;  /* 0x0c00001516147389 */ /* 0x0000e40000040018 */
[----:B0123--:R-:W-:Y:S01]  /*0c00*/  ENDCOLLECTIVE ;  /* 0x000000000000791b */ /* 0x00ffe20003800000 */
.L_x_3506:
[----:B------:R-:W-:Y:S01]  /*0c10*/  HFMA2.MMA R21, -RZ, RZ, 0, 1.1920928955078125e-07 ;  /* 0x00000002ff157435 */ /* 0x000fe200000001ff */
[----:B------:R-:W-:-:S05]  /*0c20*/  MOV R11, R20 ;  /* 0x00000014000b7202 */ /* 0x000fca0000000f00 */
[----:B------:R-:W-:-:S05]  /*0c30*/  FADD.FTZ R11, R10, R11 ;  /* 0x0000000b0a0b7221 */ /* 0x000fca0000010000 */
[----:B------:R-:W-:-:S07]  /*0c40*/  MOV R22, R11 ;  /* 0x0000000b00167202 */ /* 0x000fce0000000f00 */
[----:B------:R-:W-:Y:S05]  /*0c50*/  WARPSYNC.COLLECTIVE R19, `(.L_x_3507) ;  /* 0x0000000013087348 */ /* 0x000fea0003c00000 */
[----:B------:R0:W1:Y:S02]  /*0c60*/  SHFL.BFLY P2, R20, R22, R21, R24 ;  /* 0x0c00001516147389 */ /* 0x0000640000040018 */
[----:B01----:R-:W-:Y:S01]  /*0c70*/  ENDCOLLECTIVE ;  /* 0x000000000000791b */ /* 0x003fe20003800000 */
.L_x_3507:
[----:B------:R-:W-:Y:S01]  /*0c80*/  HFMA2.MMA R21, -RZ, RZ, 0, 2.384185791015625e-07 ;  /* 0x00000004ff157435 */ /* 0x000fe200000001ff */
[----:B------:R-:W-:-:S04]  /*0c90*/  IMAD.MOV.U32 R14, RZ, RZ, R20 ;  /* 0x000000ffff0e7224 */ /* 0x000fc800078e0014 */
[----:B------:R-:W-:-:S05]  /*0ca0*/  FADD.FTZ R14, R11, R14 ;  /* 0x0000000e0b0e7221 */ /* 0x000fca0000010000 */
[----:B------:R-:W-:-:S07]  /*0cb0*/  MOV R22, R14 ;  /* 0x0000000e00167202 */ /* 0x000fce0000000f00 */
[----:B------:R-:W-:Y:S05]  /*0cc0*/  WARPSYNC.COLLECTIVE R19, `(.L_x_3508) ;  /* 0x0000000013087348 */ /* 0x000fea0003c00000 */
[----:B------:R0:W1:Y:S02]  /*0cd0*/  SHFL.BFLY P2, R20, R22, R21, R24 ;  /* 0x0c00001516147389 */ /* 0x0000640000040018 */
[----:B01----:R-:W-:Y:S01]  /*0ce0*/  ENDCOLLECTIVE ;  /* 0x000000000000791b */ /* 0x003fe20003800000 */
.L_x_3508:
[----:B------:R-:W-:Y:S01]  /*0cf0*/  IMAD.MOV.U32 R21, RZ, RZ, 0x8 ;  /* 0x00000008ff157424 */ /* 0x000fe200078e00ff */
[----:B------:R-:W-:-:S05]  /*0d00*/  MOV R13, R20 ;  /* 0x00000014000d7202 */ /* 0x000fca0000000f00 */
[----:B------:R-:W-:-:S05]  /*0d10*/  FADD.FTZ R13, R14, R13 ;  /* 0x0000000d0e0d7221 */ /* 0x000fca0000010000 */
[----:B------:R-:W-:-:S07]  /*0d20*/  MOV R22, R13 ;  /* 0x0000000d00167202 */ /* 0x000fce0000000f00 */
[----:B------:R-:W-:Y:S05]  /*0d30*/  WARPSYNC.COLLECTIVE R19, `(.L_x_3509) ;  /* 0x0000000013087348 */ /* 0x000fea0003c00000 */
[----:B------:R0:W1:Y:S02]  /*0d40*/  SHFL.BFLY P2, R20, R22, R21, R24 ;  /* 0x0c00001516147389 */ /* 0x0000640000040018 */
[----:B01----:R-:W-:Y:S01]  /*0d50*/  ENDCOLLECTIVE ;  /* 0x000000000000791b */ /* 0x003fe20003800000 */
.L_x_3509:
[----:B------:R-:W-:Y:S01]  /*0d60*/  HFMA2.MMA R21, -RZ, RZ, 0, 9.5367431640625e-07 ;  /* 0x00000010ff157435 */ /* 0x000fe200000001ff */
[----:B------:R-:W-:-:S05]  /*0d70*/  MOV R10, R20 ;  /* 0x00000014000a7202 */ /* 0x000fca0000000f00 */
[----:B------:R-:W-:-:S05]  /*0d80*/  FADD.FTZ R10, R13, R10 ;  /* 0x0000000a0d0a7221 */ /* 0x000fca0000010000 */
[----:B------:R-:W-:-:S07]  /*0d90*/  MOV R22, R10 ;  /* 0x0000000a00167202 */ /* 0x000fce0000000f00 */
[----:B------:R-:W-:Y:S05]  /*0da0*/  WARPSYNC.COLLECTIVE R19, `(.L_x_3510) ;  /* 0x0000000013087348 */ /* 0x000fea0003c00000 */
[----:B------:R0:W1:Y:S02]  /*0db0*/  SHFL.BFLY P2, R20, R22, R21, R24 ;  /* 0x0c00001516147389 */ /* 0x0000640000040018 */
[----:B01----:R-:W-:Y:S01]  /*0dc0*/  ENDCOLLECTIVE ;  /* 0x000000000000791b */ /* 0x003fe20003800000 */
.L_x_3510:
[----:B------:R-:W-:Y:S01]  /*0dd0*/  HFMA2.MMA R21, -RZ, RZ, 0, 5.9604644775390625e-08 ;  /* 0x00000001ff157435 */ /* 0x000fe200000001ff */
[----:B------:R-:W-:Y:S01]  /*0de0*/  IMAD.MOV.U32 R22, RZ, RZ, R9 ;  /* 0x000000ffff167224 */ /* 0x000fe200078e0009 */
[----:B------:R-:W-:-:S09]  /*0df0*/  MOV R11, R20 ;  /* 0x00000014000b7202 */ /* 0x000fd20000000f00 */
[----:B------:R-:W-:Y:S05]  /*0e00*/  WARPSYNC.COLLECTIVE R19, `(.L_x_3511) ;  /* 0x0000000013087348 */ /* 0x000fea0003c00000 */
[----:B------:R0:W1:Y:S02]  /*0e10*/  SHFL.BFLY P2, R20, R22, R21, R24 ;  /* 0x0c00001516147389 */ /* 0x0000640000040018 */
[----:B01----:R-:W-:Y:S01]  /*0e20*/  ENDCOLLECTIVE ;  /* 0x000000000000791b */ /* 0x003fe20003800000 */
.L_x_3511:
[----:B------:R-:W-:Y:S01]  /*0e30*/  HFMA2.MMA R21, -RZ, RZ, 0, 1.1920928955078125e-07 ;  /* 0x00000002ff157435 */ /* 0x000fe200000001ff */
[----:B------:R-:W-:-:S05]  /*0e40*/  MOV R14, R20 ;  /* 0x00000014000e7202 */ /* 0x000fca0000000f00 */
[----:B------:R-:W-:-:S05]  /*0e50*/  FADD.FTZ R15, R9, R14 ;  /* 0x0000000e090f7221 */ /* 0x000fca0000010000 */
[----:B------:R-:W-:-:S07]  /*0e60*/  MOV R22, R15 ;  /* 0x0000000f00167202 */ /* 0x000fce0000000f00 */
[----:B------:R-:W-:Y:S05]  /*0e70*/  WARPSYNC.COLLECTIVE R19, `(.L_x_3512) ;  /* 0x0000000013087348 */ /* 0x000fea0003c00000 */
[----:B------:R0:W1:Y:S02]  /*0e80*/  SHFL.BFLY P2, R20, R22, R21, R24 ;  /* 0x0c00001516147389 */ /* 0x0000640000040018 */
[----:B01----:R-:W-:Y:S01]  /*0e90*/  ENDCOLLECTIVE ;  /* 0x000000000000791b */ /* 0x003fe20003800000 */
.L_x_3512:
[----:B------:R-:W-:Y:S01]  /*0ea0*/  HFMA2.MMA R21, -RZ, RZ, 0, 2.384185791015625e-07 ;  /* 0x00000004ff157435 */ /* 0x000fe200000001ff */
[----:B------:R-:W-:-:S04]  /*0eb0*/  IMAD.MOV.U32 R16, RZ, RZ, R20 ;  /* 0x000000ffff107224 */ /* 0x000fc800078e0014 */
[----:B------:R-:W-:-:S05]  /*0ec0*/  FADD.FTZ R16, R15, R16 ;  /* 0x000000100f107221 */ /* 0x000fca0000010000 */
[----:B------:R-:W-:-:S07]  /*0ed0*/  MOV R22, R16 ;  /* 0x0000001000167202 */ /* 0x000fce0000000f00 */
[----:B------:R-:W-:Y:S05]  /*0ee0*/  WARPSYNC.COLLECTIVE R19, `(.L_x_3513) ;  /* 0x0000000013087348 */ /* 0x000fea0003c00000 */
[----:B------:R0:W1:Y:S02]  /*0ef0*/  SHFL.BFLY P2, R20, R22, R21, R24 ;  /* 0x0c00001516147389 */ /* 0x0000640000040018 */
[----:B01----:R-:W-:Y:S01]  /*0f00*/  ENDCOLLECTIVE ;  /* 0x000000000000791b */ /* 0x003fe20003800000 */
.L_x_3513:
[----:B------:R-:W-:Y:S01]  /*0f10*/  IMAD.MOV.U32 R21, RZ, RZ, 0x8 ;  /* 0x00000008ff157424 */ /* 0x000fe200078e00ff */
[----:B------:R-:W-:-:S05]  /*0f20*/  MOV R17, R20 ;  /* 0x0000001400117202 */ /* 0x000fca0000000f00 */
[----:B------:R-:W-:-:S05]  /*0f30*/  FADD.FTZ R17, R16, R17 ;  /* 0x0000001110117221 */ /* 0x000fca0000010000 */
[----:B------:R-:W-:-:S07]  /*0f40*/  MOV R22, R17 ;  /* 0x0000001100167202 */ /* 0x000fce0000000f00 */
[----:B------:R-:W-:Y:S05]  /*0f50*/  WARPSYNC.COLLECTIVE R19, `(.L_x_3514) ;  /* 0x0000000013087348 */ /* 0x000fea0003c00000 */
[----:B------:R0:W1:Y:S02]  /*0f60*/  SHFL.BFLY P2, R20, R22, R21, R24 ;  /* 0x0c00001516147389 */ /* 0x0000640000040018 */
[----:B01----:R-:W-:Y:S01]  /*0f70*/  ENDCOLLECTIVE ;  /* 0x000000000000791b */ /* 0x003fe20003800000 */
.L_x_3514:
[----:B------:R-:W-:Y:S01]  /*0f80*/  HFMA2.MMA R21, -RZ, RZ, 0, 9.5367431640625e-07 ;  /* 0x00000010ff157435 */ /* 0x000fe200000001ff */
[----:B------:R-:W-:-:S05]  /*0f90*/  MOV R18, R20 ;  /* 0x0000001400127202 */ /* 0x000fca0000000f00 */
[----:B------:R-:W-:-:S05]  /*0fa0*/  FADD.FTZ R18, R17, R18 ;  /* 0x0000001211127221 */ /* 0x000fca0000010000 */
[----:B------:R-:W-:-:S07]  /*0fb0*/  MOV R22, R18 ;  /* 0x0000001200167202 */ /* 0x000fce0000000f00 */
[----:B------:R-:W-:Y:S05]  /*0fc0*/  WARPSYNC.COLLECTIVE R19, `(.L_x_3515) ;  /* 0x0000000013087348 */ /* 0x000fea0003c00000 */
[----:B------:R0:W1:Y:S02]  /*0fd0*/  SHFL.BFLY P2, R20, R22, R21, R24 ;  /* 0x0c00001516147389 */ /* 0x0000640000040018 */
[----:B01----:R-:W-:Y:S01]  /*0fe0*/  ENDCOLLECTIVE ;  /* 0x000000000000791b */ /* 0x003fe20003800000 */
.L_x_3515:
[----:B------:R-:W-:Y:S01]  /*0ff0*/  MOV R9, R20 ;  /* 0x0000001400097202 */ /* 0x000fe20000000f00 */
[----:B------:R-:W-:Y:S06]  /*1000*/  BRA `(.L_x_3516) ;  /* 0xfffffff8007c7947 */ /* 0x000fec000383ffff */
.L_x_3517:
        /* <DEDUP_REMOVED lines=15> */
.L_x_4582:


//--------------------- .text._ZN10layer_norm40ln_parallel_residual_bwd_finalize_kernelINS_22Kernel_traits_finalizeILj7168Ef6__halffS2_fjLb0ELj1024ELj4ENS_18Kernel_traits_baseILj7168EfS2_fS2_fjLj1024EEEEELb0EEEvNS_9BwdParamsE --------------------------
	.section	.text._ZN10layer_norm40ln_parallel_residual_bwd_finalize_kernelINS_22Kernel_traits_finalizeILj7168Ef6__halffS2_fjLb0ELj1024ELj4ENS_18Kernel_traits_baseILj7168EfS2_fS2_fjLj1024EEEEELb0EEEvNS_9BwdParamsE,"ax",@progbits
	.align	128
        .global         _ZN10layer_norm40ln_parallel_residual_bwd_finalize_kernelINS_22Kernel_traits_finalizeILj7168Ef6__halffS2_fjLb0ELj1024ELj4ENS_18Kernel_traits_baseILj7168EfS2_fS2_fjLj1024EEEEELb0EEEvNS_9BwdParamsE
        .type           _ZN10layer_norm40ln_parallel_residual_bwd_finalize_kernelINS_22Kernel_traits_finalizeILj7168Ef6__halffS2_fjLb0ELj1024ELj4ENS_18Kernel_traits_baseILj7168EfS2_fS2_fjLj1024EEEEELb0EEEvNS_9BwdParamsE,@function
        .size           _ZN10layer_norm40ln_parallel_residual_bwd_finalize_kernelINS_22Kernel_traits_finalizeILj7168Ef6__halffS2_fjLb0ELj1024ELj4ENS_18Kernel_traits_baseILj7168EfS2_fS2_fjLj1024EEEEELb0EEEvNS_9BwdParamsE,(.L_x_4583 - _ZN10layer_norm40ln_parallel_residual_bwd_finalize_kernelINS_22Kernel_traits_finalizeILj7168Ef6__halffS2_fjLb0ELj1024ELj4ENS_18Kernel_traits_baseILj7168EfS2_fS2_fjLj1024EEEEELb0EEEvNS_9BwdParamsE)
        .other          _ZN10layer_norm40ln_parallel_residual_bwd_finalize_kernelINS_22Kernel_traits_finalizeILj7168Ef6__halffS2_fjLb0ELj1024ELj4ENS_18Kernel_traits_baseILj7168EfS2_fS2_fjLj1024EEEEELb0EEEvNS_9BwdParamsE,@"STO_CUDA_ENTRY STV_DEFAULT"
_ZN10layer_norm40ln_parallel_residual_bwd_finalize_kernelINS_22Kernel_traits_finalizeILj7168Ef6__halffS2_fjLb0ELj1024ELj4ENS_18Kernel_traits_baseILj7168EfS2_fS2_fjLj1024EEEEELb0EEEvNS_9BwdParamsE:
.text._ZN10layer_norm40ln_parallel_residual_bwd_finalize_kernelINS_22Kernel_traits_finalizeILj7168Ef6__halffS2_fjLb0ELj1024ELj4ENS_18Kernel_traits_baseILj7168EfS2_fS2_fjLj1024EEEEELb0EEEvNS_9BwdParamsE:
        /* <DEDUP_REMOVED lines=22> */
.L_x_3530:
        /* <DEDUP_REMOVED lines=42> */
.L_x_3522:
        /* <DEDUP_REMOVED lines=62> */
.L_x_3521:
[----:B------:R-:W-:Y:S05]  /*07e0*/  BSYNC B1 ;  /* 0x0000000000017941 */ /* 0x000fea0003800000 */
.L_x_3520:
        /* <DEDUP_REMOVED lines=38> */
.L_x_3524:
[----:B------:R-:W-:Y:S05]  /*0a50*/  BSYNC B1 ;  /* 0x0000000000017941 */ /* 0x000fea0003800000 */
.L_x_3523:
        /* <DEDUP_REMOVED lines=20> */
.L_x_3525:
[----:B------:R-:W-:Y:S05]  /*0ba0*/  BSYNC B1 ;  /* 0x0000000000017941 */ /* 0x000fea0003800000 */
.L_x_3519:
[----:B------:R-:W-:Y:S05]  /*0bb0*/  BSYNC B0 ;  /* 0x0000000000007941 */ /* 0x000fea0003800000 */
.L_x_3518:
        /* <DEDUP_REMOVED lines=54> */
.L_x_3551:
        /* <DEDUP_REMOVED lines=10> */
.L_x_3526:
        /* <DEDUP_REMOVED lines=24> */
.L_x_3529:
[----:B------:R-:W-:Y:S05]  /*1140*/  BSYNC B0 ;  /* 0x0000000000007941 */ /* 0x000fea0003800000 */
.L_x_3528:
[C---:B------:R-:W-:Y:S02]  /*1150*/  ISETP.GT.U32.AND P1, PT, R4.reuse, -0x1c01, PT ;  /* 0xffffe3ff0400780c */ /* 0x040fe40003f24070 */
[----:B------:R-:W-:Y:S02]  /*1160*/  IADD3 R4, R4, 0x1c00, RZ ;  /* 0x00001c0004047810 */ /* 0x000fe40007ffe0ff */
[----:B------:R-:W-:-:S09]  /*1170*/  IADD3 R5, R5, 0xe00, RZ ;  /* 0x00000e0005057810 */ /* 0x000fd20007ffe0ff */
[----:B------:R-:W-:Y:S05]  /*1180*/  @P1 BRA `(.L_x_3530) ;  /* 0xffffffec00f41947 */ /* 0x000fea000383ffff */
[----:B------:R-:W-:Y:S05]  /*1190*/  EXIT ;  /* 0x000000000000794d */ /* 0x000fea0003800000 */
.L_x_3527:
[----:B------:R-:W-:Y:S01]  /*11a0*/  HFMA2.MMA R14, -RZ, RZ, 0, 5.9604644775390625e-08 ;  /* 0x00000001ff0e7435 */ /* 0x000fe200000001ff */
[----:B----4-:R-:W-:Y:S02]  /*11b0*/  MOV R27, R10 ;  /* 0x0000000a001b7202 */ /* 0x010fe40000000f00 */
[----:B------:R-:W-:Y:S02]  /*11c0*/  MOV R13, 0x1f ;  /* 0x0000001f000d7802 */ /* 0x000fe40000000f00 */
[----:B------:R-:W-:-:S07]  /*11d0*/  MOV R12, 0xffffffff ;  /* 0xffffffff000c7802 */ /* 0x000fce0000000f00 */
[----:B0123--:R-:W-:Y:S05]  /*11e0*/  WARPSYNC.COLLECTIVE R12, `(.L_x_3531) ;  /* 0x000000000c087348 */ /* 0x00ffea0003c00000 */
[----:B------:R4:W0:Y:S02]  /*11f0*/  SHFL.BFLY P2, R17, R27, R14, R13 ;  /* 0x0c00000e1b117389 */ /* 0x000824000004000d */
[----:B01234-:R-:W-:Y:S01]  /*1200*/  ENDCOLLECTIVE ;  /* 0x000000000000791b */ /* 0x01ffe20003800000 */
.L_x_3531:
[----:B------:R-:W-:Y:S01]  /*1210*/  HFMA2.MMA R14, -RZ, RZ, 0, 1.1920928955078125e-07 ;  /* 0x00000002ff0e7435 */ /* 0x000fe200000001ff */
[----:B------:R-:W-:-:S05]  /*1220*/  FADD.FTZ R11, R10, R17 ;  /* 0x000000110a0b7221 */ /* 0x000fca0000010000 */
[----:B------:R-:W-:-:S07]  /*1230*/  MOV R27, R11 ;  /* 0x0000000b001b7202 */ /* 0x000fce0000000f00 */
[----:B------:R-:W-:Y:S05]  /*1240*/  WARPSYNC.COLLECTIVE R12, `(.L_x_3532) ;  /* 0x000000000c087348 */ /* 0x000fea0003c00000 */
[----:B------:R0:W1:Y:S02]  /*1250*/  SHFL.BFLY P2, R17, R27, R14, R13 ;  /* 0x0c00000e1b117389 */ /* 0x000064000004000d */
[----:B01----:R-:W-:Y:S01]  /*1260*/  ENDCOLLECTIVE ;  /* 0x000000000000791b */ /* 0x003fe20003800000 */
.L_x_3532:
[----:B------:R-:W-:Y:S01]  /*1270*/  HFMA2.MMA R14, -RZ, RZ, 0, 2.384185791015625e-07 ;  /* 0x00000004ff0e7435 */ /* 0x000fe200000001ff */
[----:B------:R-:W-:-:S05]  /*1280*/  FADD.FTZ R10, R11, R17 ;  /* 0x000000110b0a7221 */ /* 0x000fca0000010000 */
[----:B------:R-:W-:-:S07]  /*1290*/  MOV R27, R10 ;  /* 0x0000000a001b7202 */ /* 0x000fce0000000f00 */
[----:B------:R-:W-:Y:S05]  /*12a0*/  WARPSYNC.COLLECTIVE R12, `(.L_x_3533) ;  /* 0x000000000c087348 */ /* 0x000fea0003c00000 */
[----:B------:R0:W1:Y:S02]  /*12b0*/  SHFL.BFLY P2, R17, R27, R14, R13 ;  /* 0x0c00000e1b117389 */ /* 0x000064000004000d */
[----:B01----:R-:W-:Y:S01]  /*12c0*/  ENDCOLLECTIVE ;  /* 0x000000000000791b */ /* 0x003fe20003800000 */
.L_x_3533:
[----:B------:R-:W-:Y:S01]  /*12d0*/  HFMA2.MMA R14, -RZ, RZ, 0, 4.76837158203125e-07 ;  /* 0x00000008ff0e7435 */ /* 0x000fe200000001ff */
[----:B------:R-:W-:-:S05]  /*12e0*/  FADD.FTZ R19, R10, R17 ;  /* 0x000000110a137221 */ /* 0x000fca0000010000 */
[----:B------:R-:W-:-:S07]  /*12f0*/  MOV R27, R19 ;  /* 0x00000013001b7202 */ /* 0x000fce0000000f00 */
[----:B------:R-:W-:Y:S05]  /*1300*/  WARPSYNC.COLLECTIVE R12, `(.L_x_3534) ;  /* 0x000000000c087348 */ /* 0x000fea0003c00000 */
[----:B------:R0:W1:Y:S02]  /*1310*/  SHFL.BFLY P2, R17, R27, R14, R13 ;  /* 0x0c00000e1b117389 */ /* 0x000064000004000d */
[----:B01----:R-:W-:Y:S01]  /*1320*/  ENDCOLLECTIVE ;  /* 0x000000000000791b */ /* 0x003fe20003800000 */
.L_x_3534:
[----:B------:R-:W-:Y:S01]  /*1330*/  HFMA2.MMA R14, -RZ, RZ, 0, 9.5367431640625e-07 ;  /* 0x00000010ff0e7435 */ /* 0x000fe200000001ff */
[----:B------:R-:W-:-:S05]  /*1340*/  FADD.FTZ R11, R19, R17 ;  /* 0x00000011130b7221 */ /* 0x000fca0000010000 */
[----:B------:R-:W-:-:S07]  /*1350*/  MOV R27, R11 ;  /* 0x0000000b001b7202 */ /* 0x000fce0000000f00 */
[----:B------:R-:W-:Y:S05]  /*1360*/  WARPSYNC.COLLECTIVE R12, `(.L_x_3535) ;  /* 0x000000000c087348 */ /* 0x000fea0003c00000 */
[----:B------:R0:W1:Y:S02]  /*1370*/  SHFL.BFLY P2, R17, R27, R14, R13 ;  /* 0x0c00000e1b117389 */ /* 0x000064000004000d */
[----:B01----:R-:W-:Y:S01]  /*1380*/  ENDCOLLECTIVE ;  /* 0x000000000000791b */ /* 0x003fe20003800000 */
.L_x_3535:
[----:B------:R-:W-:Y:S01]  /*1390*/  HFMA2.MMA R14, -RZ, RZ, 0, 5.9604644775390625e-08 ;  /* 0x00000001ff0e7435 */ /* 0x000fe200000001ff */
[----:B------:R-:W-:Y:S01]  /*13a0*/  IMAD.MOV.U32 R27, RZ, RZ, R15 ;  /* 0x000000ffff1b7224 */ /* 0x000fe200078e000f */
[----:B------:R-:W-:-:S09]  /*13b0*/  MOV R10, R17 ;  /* 0x00000011000a7202 */ /* 0x000fd20000000f00 */
[----:B------:R-:W-:Y:S05]  /*13c0*/  WARPSYNC.COLLECTIVE R12, `(.L_x_3536) ;  /* 0x000000000c087348 */ /* 0x000fea0003c00000 */
[----:B------:R0:W1:Y:S02]  /*13d0*/  SHFL.BFLY P2, R17, R27, R14, R13 ;  /* 0x0c00000e1b117389 */ /* 0x000064000004000d */
[----:B01----:R-:W-:Y:S01]  /*13e0*/  ENDCOLLECTIVE ;  /* 0x000000000000791b */ /* 0x003fe20003800000 */
.L_x_3536:
[----:B------:R-:W-:Y:S01]  /*13f0*/  HFMA2.MMA R14, -RZ, RZ, 0, 1.1920928955078125e-07 ;  /* 0x00000002ff0e7435 */ /* 0x000fe200000001ff */
[----:B------:R-:W-:-:S05]  /*1400*/  MOV R16, R17 ;  /* 0x0000001100107202 */ /* 0x000fca0000000f00 */
[----:B------:R-:W-:-:S05]  /*1410*/  FADD.FTZ R16, R15, R16 ;  /* 0x000000100f107221 */ /* 0x000fca0000010000 */
[----:B------:R-:W-:-:S07]  /*1420*/  MOV R27, R16 ;  /* 0x00000010001b7202 */ /* 0x000fce0000000f00 */
[----:B------:R-:W-:Y:S05]  /*1430*/  WARPSYNC.COLLECTIVE R12, `(.L_x_3537) ;  /* 0x000000000c087348 */ /* 0x000fea0003c00000 */
[----:B------:R0:W1:Y:S02]  /*1440*/  SHFL.BFLY P2, R17, R27, R14, R13 ;  /* 0x0c00000e1b117389 */ /* 0x000064000004000d */
[----:B01----:R-:W-:Y:S01]  /*1450*/  ENDCOLLECTIVE ;  /* 0x000000000000791b */ /* 0x003fe20003800000 */
.L_x_3537:
[----:B------:R-:W-:Y:S01]  /*1460*/  HFMA2.MMA R14, -RZ, RZ, 0, 2.384185791015625e-07 ;  /* 0x00000004ff0e7435 */ /* 0x000fe200000001ff */
[----:B------:R-:W-:-:S05]  /*1470*/  MOV R19, R17 ;  /* 0x0000001100137202 */ /* 0x000fca0000000f00 */
[----:B------:R-:W-:-:S05]  /*1480*/  FADD.FTZ R15, R16, R19 ;  /* 0x00000013100f7221 */ /* 0x000fca0000010000 */
[----:B------:R-:W-:-:S07]  /*1490*/  MOV R27, R15 ;  /* 0x0000000f001b7202 */ /* 0x000fce0000000f00 */
[----:B------:R-:W-:Y:S05]  /*14a0*/  WARPSYNC.COLLECTIVE R12, `(.L_x_3538) ;  /* 0x000000000c087348 */ /* 0x000fea0003c00000 */
[----:B------:R0:W1:Y:S02]  /*14b0*/  SHFL.BFLY P2, R17, R27, R14, R13 ;  /* 0x0c00000e1b117389 */ /* 0x000064000004000d */
[----:B01----:R-:W-:Y:S01]  /*14c0*/  ENDCOLLECTIVE ;  /* 0x000000000000791b */ /* 0x003fe20003800000 */
.L_x_3538:
[----:B------:R-:W-:Y:S01]  /*14d0*/  HFMA2.MMA R14, -RZ, RZ, 0, 4.76837158203125e-07 ;  /* 0x00000008ff0e7435 */ /* 0x000fe200000001ff */
[----:B------:R-:W-:-:S05]  /*14e0*/  MOV R18, R17 ;  /* 0x0000001100127202 */ /* 0x000fca0000000f00 */
[----:B------:R-:W-:-:S05]  /*14f0*/  FADD.FTZ R20, R15, R18 ;  /* 0x000000120f147221 */ /* 0x000fca0000010000 */
[----:B------:R-:W-:-:S07]  /*1500*/  MOV R27, R20 ;  /* 0x00000014001b7202 */ /* 0x000fce0000000f00 */
[----:B------:R-:W-:Y:S05]  /*1510*/  WARPSYNC.COLLECTIVE R12, `(.L_x_3539) ;  /* 0x000000000c087348 */ /* 0x000fea0003c00000 */
[----:B------:R0:W1:Y:S02]  /*1520*/  SHFL.BFLY P2, R17, R27, R14, R13 ;  /* 0x0c00000e1b117389 */ /* 0x000064000004000d */
[----:B01----:R-:W-:Y:S01]  /*1530*/  ENDCOLLECTIVE ;  /* 0x000000000000791b */ /* 0x003fe20003800000 */
.L_x_3539:
[----:B------:R-:W-:Y:S01]  /*1540*/  HFMA2.MMA R14, -RZ, RZ, 0, 9.5367431640625e-07 ;  /* 0x00000010ff0e7435 */ /* 0x000fe200000001ff */
[----:B------:R-:W-:-:S05]  /*1550*/  MOV R21, R17 ;  /* 0x0000001100157202 */ /* 0x000fca0000000f00 */
[----:B------:R-:W-:-:S05]  /*1560*/  FADD.FTZ R16, R20, R21 ;  /* 0x0000001514107221 */ /* 0x000fca0000010000 */
[----:B------:R-:W-:-:S07]  /*1570*/  MOV R27, R16 ;  /* 0x00000010001b7202 */ /* 0x000fce0000000f00 */
[----:B------:R-:W-:Y:S05]  /*1580*/  WARPSYNC.COLLECTIVE R12, `(.L_x_3540) ;  /* 0x000000000c087348 */ /* 0x000fea0003c00000 */
[----:B------:R0:W1:Y:S02]  /*1590*/  SHFL.BFLY P2, R17, R27, R14, R13 ;  /* 0x0c00000e1b117389 */ /* 0x000064000004000d */
[----:B01----:R-:W-:Y:S01]  /*15a0*/  ENDCOLLECTIVE ;  /* 0x000000000000791b */ /* 0x003fe20003800000 */
.L_x_3540:
[----:B------:R-:W-:Y:S01]  /*15b0*/  HFMA2.MMA R14, -RZ, RZ, 0, 5.9604644775390625e-08 ;  /* 0x00000001ff0e7435 */ /* 0x000fe200000001ff */
[----:B------:R-:W-:Y:S02]  /*15c0*/  MOV R27, R9 ;  /* 0x00000009001b7202 */ /* 0x000fe40000000f00 */
[----:B------:R-:W-:-:S08]  /*15d0*/  MOV R15, R17 ;  /* 0x00000011000f7202 */ /* 0x000fd00000000f00 */
[----:B------:R-:W-:Y:S05]  /*15e0*/  WARPSYNC.COLLECTIVE R12, `(.L_x_3541) ;  /* 0x000000000c087348 */ /* 0x000fea0003c00000 */
[----:B------:R0:W1:Y:S02]  /*15f0*/  SHFL.BFLY P2, R17, R27, R14, R13 ;  /* 0x0c00000e1b117389 */ /* 0x000064000004000d */
[----:B01----:R-:W-:Y:S01]  /*1600*/  ENDCOLLECTIVE ;  /* 0x000000000000791b */ /* 0x003fe20003800000 */
.L_x_3541:
[----:B------:R-:W-:Y:S01]  /*1610*/  HFMA2.MMA R14, -RZ, RZ, 0, 1.1920928955078125e-07 ;  /* 0x00000002ff0e7435 */ /* 0x000fe200000001ff */
[----:B------:R-:W-:-:S05]  /*1620*/  MOV R18, R17 ;  /* 0x0000001100127202 */ /* 0x000fca0000000f00 */
[----:B------:R-:W-:-:S05]  /*1630*/  FADD.FTZ R20, R9, R18 ;  /* 0x0000001209147221 */ /* 0x000fca0000010000 */
[----:B------:R-:W-:-:S07]  /*1640*/  MOV R27, R20 ;  /* 0x00000014001b7202 */ /* 0x000fce0000000f00 */
[----:B------:R-:W-:Y:S05]  /*1650*/  WARPSYNC.COLLECTIVE R12, `(.L_x_3542) ;  /* 0x000000000c087348 */ /* 0x000fea0003c00000 */
[----:B------:R0:W1:Y:S02]  /*1660*/  SHFL.BFLY P2, R17, R27, R14, R13 ;  /* 0x0c00000e1b117389 */ /* 0x000064000004000d */
[----:B01----:R-:W-:Y:S01]  /*1670*/  ENDCOLLECTIVE ;  /* 0x000000000000791b */ /* 0x003fe20003800000 */
.L_x_3542:
[----:B------:R-:W-:Y:S01]  /*1680*/  IMAD.MOV.U32 R14, RZ, RZ, 0x4 ;  /* 0x00000004ff0e7424 */ /* 0x000fe200078e00ff */
[----:B------:R-:W-:-:S05]  /*1690*/  MOV R21, R17 ;  /* 0x0000001100157202 */ /* 0x000fca0000000f00 */
[----:B------:R-:W-:-:S05]  /*16a0*/  FADD.FTZ R9, R20, R21 ;  /* 0x0000001514097221 */ /* 0x000fca0000010000 */
[----:B------:R-:W-:-:S07]  /*16b0*/  MOV R27, R9 ;  /* 0x00000009001b7202 */ /* 0x000fce0000000f00 */
[----:B------:R-:W-:Y:S05]  /*16c0*/  WARPSYNC.COLLECTIVE R12, `(.L_x_3543) ;  /* 0x000000000c087348 */ /* 0x000fea0003c00000 */
[----:B------:R0:W1:Y:S02]  /*16d0*/  SHFL.BFLY P2, R17, R27, R14, R13 ;  /* 0x0c00000e1b117389 */ /* 0x000064000004000d */
[----:B01----:R-:W-:Y:S01]  /*16e0*/  ENDCOLLECTIVE ;  /* 0x000000000000791b */ /* 0x003fe20003800000 */
.L_x_3543:
[----:B------:R-:W-:Y:S01]  /*16f0*/  HFMA2.MMA R14, -RZ, RZ, 0, 4.76837158203125e-07 ;  /* 0x00000008ff0e7435 */ /* 0x000fe200000001ff */
[----:B------:R-:W-:-:S05]  /*1700*/  MOV R22, R17 ;  /* 0x0000001100167202 */ /* 0x000fca0000000f00 */
[----:B------:R-:W-:-:S05]  /*1710*/  FADD.FTZ R22, R9, R22 ;  /* 0x0000001609167221 */ /* 0x000fca0000010000 */
[----:B------:R-:W-:-:S07]  /*1720*/  MOV R27, R22 ;  /* 0x00000016001b7202 */ /* 0x000fce0000000f00 */
[----:B------:R-:W-:Y:S05]  /*1730*/  WARPSYNC.COLLECTIVE R12, `(.L_x_3544) ;  /* 0x000000000c087348 */ /* 0x000fea0003c00000 */
[----:B------:R0:W1:Y:S02]  /*1740*/  SHFL.BFLY P2, R17, R27, R14, R13 ;  /* 0x0c00000e1b117389 */ /* 0x000064000004000d */
[----:B01----:R-:W-:Y:S01]  /*1750*/  ENDCOLLECTIVE ;  /* 0x000000000000791b */ /* 0x003fe20003800000 */
.L_x_3544:
[----:B------:R-:W-:Y:S01]  /*1760*/  HFMA2.MMA R14, -RZ, RZ, 0, 9.5367431640625e-07 ;  /* 0x00000010ff0e7435 */ /* 0x000fe200000001ff */
[----:B------:R-:W-:-:S05]  /*1770*/  MOV R23, R17 ;  /* 0x0000001100177202 */ /* 0x000fca0000000f00 */
[----:B------:R-:W-:-:S05]  /*1780*/  FADD.FTZ R18, R22, R23 ;  /* 0x0000001716127221 */ /* 0x000fca0000010000 */
[----:B------:R-:W-:-:S07]  /*1790*/  MOV R27, R18 ;  /* 0x00000012001b7202 */ /* 0x000fce0000000f00 */
[----:B------:R-:W-:Y:S05]  /*17a0*/  WARPSYNC.COLLECTIVE R12, `(.L_x_3545) ;  /* 0x000000000c087348 */ /* 0x000fea0003c00000 */
[----:B------:R0:W1:Y:S02]  /*17b0*/  SHFL.BFLY P2, R17, R27, R14, R13 ;  /* 0x0c00000e1b117389 */ /* 0x000064000004000d */
[----:B01----:R-:W-:Y:S01]  /*17c0*/  ENDCOLLECTIVE ;  /* 0x000000000000791b */ /* 0x003fe20003800000 */
.L_x_3545:
[----:B------:R-:W-:Y:S01]  /*17d0*/  HFMA2.MMA R14, -RZ, RZ, 0, 5.9604644775390625e-08 ;  /* 0x00000001ff0e7435 */ /* 0x000fe200000001ff */
[----:B------:R-:W-:Y:S02]  /*17e0*/  MOV R27, R8 ;  /* 0x00000008001b7202 */ /* 0x000fe40000000f00 */
[----:B------:R-:W-:-:S08]  /*17f0*/  MOV R9, R17 ;  /* 0x0000001100097202 */ /* 0x000fd00000000f00 */
[----:B------:R-:W-:Y:S05]  /*1800*/  WARPSYNC.COLLECTIVE R12, `(.L_x_3546) ;  /* 0x000000000c087348 */ /* 0x000fea0003c00000 */
[----:B------:R0:W1:Y:S02]  /*1810*/  SHFL.BFLY P2, R17, R27, R14, R13 ;  /* 0x0c00000e1b117389 */ /* 0x000064000004000d */
[----:B01----:R-:W-:Y:S01]  /*1820*/  ENDCOLLECTIVE ;  /* 0x000000000000791b */ /* 0x003fe20003800000 */
.L_x_3546:
[----:B------:R-:W-:Y:S01]  /*1830*/  HFMA2.MMA R14, -RZ, RZ, 0, 1.1920928955078125e-07 ;  /* 0x00000002ff0e7435 */ /* 0x000fe200000001ff */
[----:B------:R-:W-:-:S05]  /*1840*/  MOV R19, R17 ;  /* 0x0000001100137202 */ /* 0x000fca0000000f00 */
[----:B------:R-:W-:-:S05]  /*1850*/  FADD.FTZ R23, R8, R19 ;  /* 0x0000001308177221 */ /* 0x000fca0000010000 */
[----:B------:R-:W-:-:S07]  /*1860*/  MOV R27, R23 ;  /* 0x00000017001b7202 */ /* 0x000fce0000000f00 */
[----:B------:R-:W-:Y:S05]  /*1870*/  WARPSYNC.COLLECTIVE R12, `(.L_x_3547) ;  /* 0x000000000c087348 */ /* 0x000fea0003c00000 */
[----:B------:R0:W1:Y:S02]  /*1880*/  SHFL.BFLY P2, R17, R27, R14, R13 ;  /* 0x0c00000e1b117389 */ /* 0x000064000004000d */
[----:B01----:R-:W-:Y:S01]  /*1890*/  ENDCOLLECTIVE ;  /* 0x000000000000791b */ /* 0x003fe20003800000 */
.L_x_3547:
[----:B------:R-:W-:Y:S01]  /*18a0*/  HFMA2.MMA R14, -RZ, RZ, 0, 2.384185791015625e-07 ;  /* 0x00000004ff0e7435 */ /* 0x000fe200000001ff */
[----:B------:R-:W-:-:S05]  /*18b0*/  MOV R22, R17 ;  /* 0x0000001100167202 */ /* 0x000fca0000000f00 */
[----:B------:R-:W-:-:S05]  /*18c0*/  FADD.FTZ R8, R23, R22 ;  /* 0x0000001617087221 */ /* 0x000fca0000010000 */
[----:B------:R-:W-:-:S07]  /*18d0*/  MOV R27, R8 ;  /* 0x00000008001b7202 */ /* 0x000fce0000000f00 */
[----:B------:R-:W-:Y:S05]  /*18e0*/  WARPSYNC.COLLECTIVE R12, `(.L_x_3548) ;  /* 0x000000000c087348 */ /* 0x000fea0003c00000 */
[----:B------:R0:W1:Y:S02]  /*18f0*/  SHFL.BFLY P2, R17, R27, R14, R13 ;  /* 0x0c00000e1b117389 */ /* 0x000064000004000d */
[----:B01----:R-:W-:Y:S01]  /*1900*/  ENDCOLLECTIVE ;  /* 0x000000000000791b */ /* 0x003fe20003800000 */
.L_x_3548:
[----:B------:R-:W-:Y:S01]  /*1910*/  HFMA2.MMA R14, -RZ, RZ, 0, 4.76837158203125e-07 ;  /* 0x00000008ff0e7435 */ /* 0x000fe200000001ff */
[----:B------:R-:W-:-:S05]  /*1920*/  MOV R21, R17 ;  /* 0x0000001100157202 */ /* 0x000fca0000000f00 */
[----:B------:R-:W-:-:S05]  /*1930*/  FADD.FTZ R24, R8, R21 ;  /* 0x0000001508187221 */ /* 0x000fca0000010000 */
[----:B------:R-:W-:-:S07]  /*1940*/  MOV R27, R24 ;  /* 0x00000018001b7202 */ /* 0x000fce0000000f00 */
[----:B------:R-:W-:Y:S05]  /*1950*/  WARPSYNC.COLLECTIVE R12, `(.L_x_3549) ;  /* 0x000000000c087348 */ /* 0x000fea0003c00000 */
[----:B------:R0:W1:Y:S02]  /*1960*/  SHFL.BFLY P2, R17, R27, R14, R13 ;  /* 0x0c00000e1b117389 */ /* 0x000064000004000d */
[----:B01----:R-:W-:Y:S01]  /*1970*/  ENDCOLLECTIVE ;  /* 0x000000000000791b */ /* 0x003fe20003800000 */
.L_x_3549:
[----:B------:R-:W-:Y:S01]  /*1980*/  HFMA2.MMA R14, -RZ, RZ, 0, 9.5367431640625e-07 ;  /* 0x00000010ff0e7435 */ /* 0x000fe200000001ff */
[----:B------:R-:W-:-:S05]  /*1990*/  MOV R25, R17 ;  /* 0x0000001100197202 */ /* 0x000fca0000000f00 */
[----:B------:R-:W-:-:S05]  /*19a0*/  FADD.FTZ R25, R24, R25 ;  /* 0x0000001918197221 */ /* 0x000fca0000010000 */
[----:B------:R-:W-:-:S07]  /*19b0*/  MOV R27, R25 ;  /* 0x00000019001b7202 */ /* 0x000fce0000000f00 */
[----:B------:R-:W-:Y:S05]  /*19c0*/  WARPSYNC.COLLECTIVE R12, `(.L_x_3550) ;  /* 0x000000000c087348 */ /* 0x000fea0003c00000 */
[----:B------:R0:W1:Y:S02]  /*19d0*/  SHFL.BFLY P2, R17, R27, R14, R13 ;  /* 0x0c00000e1b117389 */ /* 0x000064000004000d */
[----:B01----:R-:W-:Y:S01]  /*19e0*/  ENDCOLLECTIVE ;  /* 0x000000000000791b */ /* 0x003fe20003800000 */
.L_x_3550:
[----:B------:R-:W-:Y:S05]  /*19f0*/  BRA `(.L_x_3551) ;  /* 0xfffffff400487947 */ /* 0x000fea000383ffff */
.L_x_3552:
        /* <DEDUP_REMOVED lines=16> */
.L_x_4583:


//--------------------- .text._ZN10layer_norm31ln_parallel_residual_bwd_kernelINS_13Kernel_traitsIf6__halffS2_fjLj7168ELj1ELj1ELj8ELj8ENS_18Kernel_traits_baseILj7168EfS2_fS2_fjLj256EEEEELb1ELb1ELb0EEEvNS_9BwdParamsE --------------------------
	.section	.text._ZN10layer_norm31ln_parallel_residual_bwd_kernelINS_13Kernel_traitsIf6__halffS2_fjLj7168ELj1ELj1ELj8ELj8ENS_18Kernel_traits_baseILj7168EfS2_fS2_fjLj256EEEEELb1ELb1ELb0EEEvNS_9BwdParamsE,"ax",@progbits
	.align	128
        .global         _ZN10layer_norm31ln_parallel_residual_bwd_kernelINS_13Kernel_traitsIf6__halffS2_fjLj7168ELj1ELj1ELj8ELj8ENS_18Kernel_traits_baseILj7168EfS2_fS2_fjLj256EEEEELb1ELb1ELb0EEEvNS_9BwdParamsE
        .type           _ZN10layer_norm31ln_parallel_residual_bwd_kernelINS_13Kernel_traitsIf6__halffS2_fjLj7168ELj1ELj1ELj8ELj8ENS_18Kernel_traits_baseILj7168EfS2_fS2_fjLj256EEEEELb1ELb1ELb0EEEvNS_9BwdParamsE,@function
        .size           _ZN10layer_norm31ln_parallel_residual_bwd_kernelINS_13Kernel_traitsIf6__halffS2_fjLj7168ELj1ELj1ELj8ELj8ENS_18Kernel_traits_baseILj7168EfS2_fS2_fjLj256EEEEELb1ELb1ELb0EEEvNS_9BwdParamsE,(.L_x_4584 - _ZN10layer_norm31ln_parallel_residual_bwd_kernelINS_13Kernel_traitsIf6__halffS2_fjLj7168ELj1ELj1ELj8ELj8ENS_18Kernel_traits_baseILj7168EfS2_fS2_fjLj256EEEEELb1ELb1ELb0EEEvNS_9BwdParamsE)
        .other          _ZN10layer_norm31ln_parallel_residual_bwd_kernelINS_13Kernel_traitsIf6__halffS2_fjLj7168ELj1ELj1ELj8ELj8ENS_18Kernel_traits_baseILj7168EfS2_fS2_fjLj256EEEEELb1ELb1ELb0EEEvNS_9BwdParamsE,@"STO_CUDA_ENTRY STV_DEFAULT"
_ZN10layer_norm31ln_parallel_residual_bwd_kernelINS_13Kernel_traitsIf6__halffS2_fjLj7168ELj1ELj1ELj8ELj8ENS_18Kernel_traits_baseILj7168EfS2_fS2_fjLj256EEEEELb1ELb1ELb0EEEvNS_9BwdParamsE:
.text._ZN10layer_norm31ln_parallel_residual_bwd_kernelINS_13Kernel_traitsIf6__halffS2_fjLj7168ELj1ELj1ELj8ELj8ENS_18Kernel_traits_baseILj7168EfS2_fS2_fjLj256EEEEELb1ELb1ELb0EEEvNS_9BwdParamsE:
        /* <DEDUP_REMOVED lines=51> */
[----:B---3--:R-:W-:-:S04]  /*0330*/  @P1 IMAD.WIDE.U32 R20, R3, 0x10, R20 ;  /* 0x0000001003141825 */ /* 0x008fc800078e0014 */
[----:B------:R-:W-:Y:S01]  /*0340*/  @P1 VIADD R3, R3, 0x100 ;  /* 0x0000010003031836 */ /* 0x000fe20000000000 */
[----:B------:R0:W5:Y:S03]  /*0350*/  @P1 LDG.E.128 R108, desc[UR4][R20.64] ;  /* 0x00000004146c1981 */ /* 0x000166000c1e1d00 */
[C---:B----4-:R-:W-:Y:S01]  /*0360*/  @P2 IMAD.WIDE.U32 R22, R3.reuse, 0x10, R22 ;  /* 0x0000001003162825 */ /* 0x050fe200078e0016 */
[----:B------:R-:W-:-:S04]  /*0370*/  @P2 IADD3 R3, R3, 0x100, RZ ;  /* 0x0000010003032810 */ /* 0x000fc80007ffe0ff */
[----:B------:R0:W5:Y:S01]  /*0380*/  @P2 LDG.E.128 R104, desc[UR4][R22.64] ;  /* 0x0000000416682981 */ /* 0x000162000c1e1d00 */
        /* <DEDUP_REMOVED lines=36> */
.L_x_3589:
        /* <DEDUP_REMOVED lines=44> */
[----:B------:R-:W-:Y:S01]  /*0890*/  HADD2.F32 R217, -RZ, R162.H0_H0 ;  /* 0x200000a2ffd97230 */ /* 0x000fe20000004100 */
[----:B--2---:R-:W-:-:S04]  /*08a0*/  MOV R160, R153 ;  /* 0x0000009900a07202 */ /* 0x004fc80000000f00 */
[----:B------:R-:W-:Y:S01]  /*08b0*/  FADD.FTZ R64, R64, R217 ;  /* 0x000000d940407221 */ /* 0x000fe20000010000 */
[----:B------:R-:W-:-:S05]  /*08c0*/  SHF.R.U32.HI R161, RZ, 0x10, R153 ;  /* 0x00000010ffa17819 */ /* 0x000fca0000011699 */
[----:B------:R-:W-:-:S05]  /*08d0*/  HADD2.F32 R152, -RZ, R161.H0_H0 ;  /* 0x200000a1ff987230 */ /* 0x000fca0000004100 */
[----:B------:R-:W-:Y:S01]  /*08e0*/  FMUL.FTZ R207, R123, R152 ;  /* 0x000000987bcf7220 */ /* 0x000fe20000410000 */
[----:B------:R-:W-:Y:S01]  /*08f0*/  FADD.FTZ R67, R67, R152 ;  /* 0x0000009843437221 */ /* 0x000fe20000010000 */
[----:B------:R-:W-:Y:S02]  /*0900*/  VIADD R162, R10, 0x100 ;  /* 0x000001000aa27836 */ /* 0x000fe40000000000 */
[--C-:B---3--:R-:W-:Y:S01]  /*0910*/  FADD.FTZ R204, R148, -R200.reuse ;  /* 0x800000c894cc7221 */ /* 0x108fe20000010000 */
[----:B------:R-:W-:-:S03]  /*0920*/  FADD.FTZ R206, R149, -R200 ;  /* 0x800000c895ce7221 */ /* 0x000fc60000010000 */
[C---:B------:R-:W-:Y:S01]  /*0930*/  FMUL.FTZ R219, R11.reuse, R204 ;  /* 0x000000cc0bdb7220 */ /* 0x040fe20000410000 */
[----:B------:R-:W-:Y:S02]  /*0940*/  HADD2.F32 R148, -RZ, R163.H0_H0 ;  /* 0x200000a3ff947230 */ /* 0x000fe40000004100 */
[----:B------:R-:W-:Y:S01]  /*0950*/  FADD.FTZ R150, R150, -R200 ;  /* 0x800000c896967221 */ /* 0x000fe20000010000 */
[----:B------:R-:W-:Y:S01]  /*0960*/  FMUL.FTZ R204, R11, R206 ;  /* 0x000000ce0bcc7220 */ /* 0x000fe20000410000 */
[-C--:B------:R-:W-:Y:S01]  /*0970*/  FFMA.FTZ R92, R219, R217.reuse, R92 ;  /* 0x000000d9db5c7223 */ /* 0x080fe2000001005c */
[----:B------:R-:W-:Y:S01]  /*0980*/  FMUL.FTZ R217, R120, R217 ;  /* 0x000000d978d97220 */ /* 0x000fe20000410000 */
[----:B------:R-:W-:Y:S01]  /*0990*/  FADD.FTZ R208, R151, -R200 ;  /* 0x800000c897d07221 */ /* 0x000fe20000010000 */
[----:B------:R-:W-:Y:S02]  /*09a0*/  HADD2.F32 R151, -RZ, R160.H0_H0 ;  /* 0x200000a0ff977230 */ /* 0x000fe40000004100 */
        /* <DEDUP_REMOVED lines=17> */
.L_x_3555:
[----:B------:R-:W-:Y:S05]  /*0ac0*/  BSYNC B0 ;  /* 0x0000000000007941 */ /* 0x000fea0003800000 */
.L_x_3554:
        /* <DEDUP_REMOVED lines=13> */
[----:B--2---:R-:W-:-:S04]  /*0ba0*/  @P4 IADD3 R160, P6, R153, R30, RZ ;  /* 0x0000001e99a04210 */ /* 0x004fc80007fde0ff */
[----:B------:R-:W-:Y:S02]  /*0bb0*/  @P4 IADD3.X R161, R150, R31, RZ, P6, !PT ;  /* 0x0000001f96a14210 */ /* 0x000fe400037fe4ff */
[----:B------:R-:W2:Y:S01]  /*0bc0*/  LDC.64 R30, c[0x0][0x2b8] ;  /* 0x0000ae00ff1e7b82 */ /* 0x000ea20000000a00 */
[----:B------:R-:W-:Y:S02]  /*0bd0*/  LEA R148, P6, R162, UR10, 0x4 ;  /* 0x0000000aa2947c11 */ /* 0x000fe4000f8c20ff */
        /* <DEDUP_REMOVED lines=10> */
[----:B------:R-:W-:Y:S01]  /*0c80*/  IADD3 R162, R162, 0x100, RZ ;  /* 0x00000100a2a27810 */ /* 0x000fe20007ffe0ff */
[C---:B-1----:R-:W-:Y:S01]  /*0c90*/  FADD.FTZ R164, -R168.reuse, R148 ;  /* 0x00000094a8a47221 */ /* 0x042fe20000010100 */
[C---:B------:R-:W-:Y:S01]  /*0ca0*/  FADD.FTZ R166, -R168.reuse, R149 ;  /* 0x00000095a8a67221 */ /* 0x040fe20000010100 */
[C---:B------:R-:W-:Y:S01]  /*0cb0*/  FADD.FTZ R150, -R168.reuse, R150 ;  /* 0x00000096a8967221 */ /* 0x040fe20000010100 */
[----:B------:R-:W-:Y:S01]  /*0cc0*/  FADD.FTZ R168, -R168, R151 ;  /* 0x00000097a8a87221 */ /* 0x000fe20000010100 */
[----:B--2---:R-:W-:Y:S01]  /*0cd0*/  IMAD.MOV.U32 R29, RZ, RZ, R30 ;  /* 0x000000ffff1d7224 */ /* 0x004fe200078e001e */
[--C-:B------:R-:W-:Y:S01]  /*0ce0*/  SHF.R.U64 R163, R30, 0x10, R31.reuse ;  /* 0x000000101ea37819 */ /* 0x100fe2000000121f */
[--C-:B---3--:R-:W-:Y:S01]  /*0cf0*/  IMAD.MOV.U32 R160, RZ, RZ, R31.reuse ;  /* 0x000000ffffa07224 */ /* 0x108fe200078e001f */
[----:B------:R-:W-:Y:S02]  /*0d00*/  SHF.R.U32.HI R161, RZ, 0x10, R31 ;  /* 0x00000010ffa17819 */ /* 0x000fe4000001161f */
[----:B------:R-:W-:-:S02]  /*0d10*/  HADD2.F32 R31, -RZ, R29.H0_H0 ;  /* 0x2000001dff1f7230 */ /* 0x000fc40000004100 */
[C---:B------:R-:W-:Y:S01]  /*0d20*/  FMUL.FTZ R29, R11.reuse, R164 ;  /* 0x000000a40b1d7220 */ /* 0x040fe20000410000 */
[----:B------:R-:W-:Y:S02]  /*0d30*/  HADD2.F32 R148, -RZ, R163.H0_H0 ;  /* 0x200000a3ff947230 */ /* 0x000fe40000004100 */
        /* <DEDUP_REMOVED lines=14> */
[----:B0-----:R-:W-:-:S02]  /*0e20*/  HADD2.F32 R152, -RZ, R161.H0_H0 ;  /* 0x200000a1ff987230 */ /* 0x001fc40000004100 */
        /* <DEDUP_REMOVED lines=10> */
.L_x_3557:
[----:B------:R-:W-:Y:S05]  /*0ed0*/  BSYNC B0 ;  /* 0x0000000000007941 */ /* 0x000fea0003800000 */
.L_x_3556:
        /* <DEDUP_REMOVED lines=29> */
[----:B-1----:R-:W-:-:S03]  /*10b0*/  SHF.R.U64 R173, R152, 0x10, R153 ;  /* 0x0000001098ad7819 */ /* 0x002fc60000001299 */
[----:B------:R-:W-:Y:S01]  /*10c0*/  HADD2.F32 R163, -RZ, R163.H0_H0 ;  /* 0x200000a3ffa37230 */ /* 0x000fe20000004100 */
[----:B---3--:R-:W-:-:S05]  /*10d0*/  SHF.R.U32.HI R171, RZ, 0x10, R153 ;  /* 0x00000010ffab7819 */ /* 0x008fca0000011699 */
[----:B------:R-:W-:Y:S02]  /*10e0*/  HADD2.F32 R152, -RZ, R171.H0_H0 ;  /* 0x200000abff987230 */ /* 0x000fe40000004100 */
[----:B------:R-:W-:-:S03]  /*10f0*/  FADD.FTZ R56, R56, R163 ;  /* 0x000000a338387221 */ /* 0x000fc60000010000 */
[----:B------:R-:W-:Y:S01]  /*1100*/  FMUL.FTZ R175, R115, R152 ;  /* 0x0000009873af7220 */ /* 0x000fe20000410000 */
[----:B------:R-:W-:Y:S01]  /*1110*/  FADD.FTZ R59, R59, R152 ;  /* 0x000000983b3b7221 */ /* 0x000fe20000010000 */
[C---:B----4-:R-:W-:Y:S01]  /*1120*/  FADD.FTZ R170, -R176.reuse, R148 ;  /* 0x00000094b0aa7221 */ /* 0x050fe20000010100 */
        /* <DEDUP_REMOVED lines=26> */
.L_x_3559:
[----:B------:R-:W-:Y:S05]  /*12d0*/  BSYNC B0 ;  /* 0x0000000000007941 */ /* 0x000fea0003800000 */
.L_x_3558:
        /* <DEDUP_REMOVED lines=29> */
[--C-:B-1----:R-:W-:Y:S02]  /*14b0*/  SHF.R.U64 R181, R152, 0x10, R153.reuse ;  /* 0x0000001098b57819 */ /* 0x102fe40000001299 */
        /* <DEDUP_REMOVED lines=33> */
.L_x_3561:
[----:B------:R-:W-:Y:S05]  /*16d0*/  BSYNC B0 ;  /* 0x0000000000007941 */ /* 0x000fea0003800000 */
.L_x_3560:
        /* <DEDUP_REMOVED lines=19> */
[----:B------:R-:W-:-:S06]  /*1810*/  LEA.HI.X R149, R162, UR11, RZ, 0x4, P6 ;  /* 0x0000000ba2957c11 */ /* 0x000fcc000b0f24ff */
        /* <DEDUP_REMOVED lines=11> */
[----:B------:R-:W-:-:S03]  /*18d0*/  HADD2.F32 R163, -RZ, R163.H0_H0 ;  /* 0x200000a3ffa37230 */ /* 0x000fc60000004100 */
[----:B------:R-:W-:-:S05]  /*18e0*/  HADD2.F32 R152, -RZ, R187.H0_H0 ;  /* 0x200000bbff987230 */ /* 0x000fca0000004100 */
[----:B------:R-:W-:Y:S01]  /*18f0*/  FMUL.FTZ R191, R107, R152 ;  /* 0x000000986bbf7220 */ /* 0x000fe20000410000 */
[----:B------:R-:W-:Y:S01]  /*1900*/  FADD.FTZ R48, R48, R163 ;  /* 0x000000a330307221 */ /* 0x000fe20000010000 */
[----:B------:R-:W-:Y:S01]  /*1910*/  FADD.FTZ R51, R51, R152 ;  /* 0x0000009833337221 */ /* 0x000fe20000010000 */
[C---:B----4-:R-:W-:Y:S01]  /*1920*/  FADD.FTZ R186, -R192.reuse, R148 ;  /* 0x00000094c0ba7221 */ /* 0x050fe20000010100 */
        /* <DEDUP_REMOVED lines=26> */
.L_x_3563:
[----:B------:R-:W-:Y:S05]  /*1ad0*/  BSYNC B0 ;  /* 0x0000000000007941 */ /* 0x000fea0003800000 */
.L_x_3562:
        /* <DEDUP_REMOVED lines=63> */
.L_x_3565:
[----:B------:R-:W-:Y:S05]  /*1ed0*/  BSYNC B0 ;  /* 0x0000000000007941 */ /* 0x000fea0003800000 */
.L_x_3564:
[----:B------:R-:W-:Y:S01]  /*1ee0*/  ISETP.NE.AND P4, PT, R2, RZ, PT ;  /* 0x000000ff0200720c */ /* 0x000fe20003f85270 */
[----:B------:R-:W-:-:S12]  /*1ef0*/  BSSY B0, `(.L_x_3566) ;  /* 0x000003e000007945 */ /* 0x000fd80003800000 */
[----:B------:R-:W-:Y:S05]  /*1f00*/  @!P4 BRA `(.L_x_3567) ;  /* 0x0000000000f0c947 */ /* 0x000fea0003800000 */
[----:B------:R-:W-:Y:S01]  /*1f10*/  ISETP.NE.U32.AND P5, PT, RZ, UR8, PT ;  /* 0x00000008ff007c0c */ /* 0x000fe2000bfa5070 */
[----:B------:R-:W1:Y:S01]  /*1f20*/  LDC.64 R150, c[0x0][0x2b8] ;  /* 0x0000ae00ff967b82 */ /* 0x000e620000000a00 */
[----:B------:R-:W-:Y:S02]  /*1f30*/  SHF.L.U32 R161, R162, 0x2, RZ ;  /* 0x00000002a2a17819 */ /* 0x000fe400000006ff */
[----:B------:R-:W-:Y:S02]  /*1f40*/  ISETP.NE.AND.EX P5, PT, RZ, UR9, PT, P5 ;  /* 0x00000009ff007c0c */ /* 0x000fe4000bfa5350 */
[----:B------:R-:W-:-:S11]  /*1f50*/  SHF.R.U32.HI R22, RZ, 0x1e, R162 ;  /* 0x0000001eff167819 */ /* 0x000fd600000116a2 */
        /* <DEDUP_REMOVED lines=19> */
[----:B--2---:R-:W-:Y:S01]  /*2090*/  IMAD.MOV.U32 R157, RZ, RZ, R152 ;  /* 0x000000ffff9d7224 */ /* 0x004fe200078e0098 */
[--C-:B0-----:R-:W-:Y:S02]  /*20a0*/  SHF.R.U64 R201, R152, 0x10, R153.reuse ;  /* 0x0000001098c97819 */ /* 0x101fe40000001299 */
[----:B------:R-:W-:Y:S02]  /*20b0*/  MOV R162, R153 ;  /* 0x0000009900a27202 */ /* 0x000fe40000000f00 */
[----:B------:R-:W-:Y:S01]  /*20c0*/  HADD2.F32 R157, -RZ, R157.H0_H0 ;  /* 0x2000009dff9d7230 */ /* 0x000fe20000004100 */
[----:B------:R-:W-:-:S04]  /*20d0*/  SHF.R.U32.HI R163, RZ, 0x10, R153 ;  /* 0x00000010ffa37819 */ /* 0x000fc80000011699 */
[----:B------:R-:W-:Y:S01]  /*20e0*/  FMUL.FTZ R212, R96, R157 ;  /* 0x0000009d60d47220 */ /* 0x000fe20000410000 */
[----:B------:R-:W-:Y:S02]  /*20f0*/  HADD2.F32 R152, -RZ, R163.H0_H0 ;  /* 0x200000a3ff987230 */ /* 0x000fe40000004100 */
[----:B------:R-:W-:-:S03]  /*2100*/  FADD.FTZ R40, R40, R157 ;  /* 0x0000009d28287221 */ /* 0x000fc60000010000 */
[----:B------:R-:W-:Y:S01]  /*2110*/  FMUL.FTZ R215, R99, R152 ;  /* 0x0000009863d77220 */ /* 0x000fe20000410000 */
[----:B------:R-:W-:Y:S01]  /*2120*/  FADD.FTZ R43, R43, R152 ;  /* 0x000000982b2b7221 */ /* 0x000fe20000010000 */
[C---:B---3--:R-:W-:Y:S01]  /*2130*/  FADD.FTZ R210, -R216.reuse, R149 ;  /* 0x00000095d8d27221 */ /* 0x048fe20000010100 */
[C---:B------:R-:W-:Y:S01]  /*2140*/  FADD.FTZ R200, -R216.reuse, R148 ;  /* 0x00000094d8c87221 */ /* 0x040fe20000010100 */
[----:B------:R-:W-:Y:S02]  /*2150*/  HADD2.F32 R148, -RZ, R201.H0_H0 ;  /* 0x200000c9ff947230 */ /* 0x000fe40000004100 */
[C---:B------:R-:W-:Y:S01]  /*2160*/  FADD.FTZ R150, -R216.reuse, R150 ;  /* 0x00000096d8967221 */ /* 0x040fe20000010100 */
[C---:B------:R-:W-:Y:S01]  /*2170*/  FMUL.FTZ R210, R11.reuse, R210 ;  /* 0x000000d20bd27220 */ /* 0x040fe20000410000 */
[----:B------:R-:W-:Y:S01]  /*2180*/  FADD.FTZ R216, -R216, R151 ;  /* 0x00000097d8d87221 */ /* 0x000fe20000010100 */
        /* <DEDUP_REMOVED lines=20> */
.L_x_3567:
[----:B------:R-:W-:Y:S05]  /*22d0*/  BSYNC B0 ;  /* 0x0000000000007941 */ /* 0x000fea0003800000 */
.L_x_3566:
        /* <DEDUP_REMOVED lines=23> */
.L_x_3600:
        /* <DEDUP_REMOVED lines=116> */
.L_x_3571:
[----:B------:R-:W-:-:S07]  /*2b90*/  IADD3 R10, R10, 0x100, RZ ;  /* 0x000001000a0a7810 */ /* 0x000fce0007ffe0ff */
.L_x_3570:
[----:B------:R-:W-:Y:S05]  /*2ba0*/  BSYNC B0 ;  /* 0x0000000000007941 */ /* 0x000fea0003800000 */
.L_x_3569:
        /* <DEDUP_REMOVED lines=82> */
.L_x_3574:
[----:B------:R-:W-:-:S07]  /*30d0*/  VIADD R10, R10, 0x100 ;  /* 0x000001000a0a7836 */ /* 0x000fce0000000000 */
.L_x_3573:
[----:B------:R-:W-:Y:S05]  /*30e0*/  BSYNC B0 ;  /* 0x0000000000007941 */ /* 0x000fea0003800000 */
.L_x_3572:
        /* <DEDUP_REMOVED lines=81> */
.L_x_3577:
[----:B------:R-:W-:-:S07]  /*3600*/  VIADD R10, R10, 0x100 ;  /* 0x000001000a0a7836 */ /* 0x000fce0000000000 */
.L_x_3576:
[----:B------:R-:W-:Y:S05]  /*3610*/  BSYNC B0 ;  /* 0x0000000000007941 */ /* 0x000fea0003800000 */
.L_x_3575:
        /* <DEDUP_REMOVED lines=81> */
.L_x_3580:
[----:B------:R-:W-:-:S07]  /*3b30*/  IADD3 R10, R10, 0x100, RZ ;  /* 0x000001000a0a7810 */ /* 0x000fce0007ffe0ff */
.L_x_3579:
[----:B------:R-:W-:Y:S05]  /*3b40*/  BSYNC B0 ;  /* 0x0000000000007941 */ /* 0x000fea0003800000 */
.L_x_3578:
        /* <DEDUP_REMOVED lines=81> */
.L_x_3583:
[----:B------:R-:W-:-:S07]  /*4060*/  VIADD R10, R10, 0x100 ;  /* 0x000001000a0a7836 */ /* 0x000fce0000000000 */
.L_x_3582:
[----:B------:R-:W-:Y:S05]  /*4070*/  BSYNC B0 ;  /* 0x0000000000007941 */ /* 0x000fea0003800000 */
.L_x_3581:
        /* <DEDUP_REMOVED lines=81> */
.L_x_3586:
[----:B------:R-:W-:-:S07]  /*4590*/  VIADD R10, R10, 0x100 ;  /* 0x000001000a0a7836 */ /* 0x000fce0000000000 */
.L_x_3585:
[----:B------:R-:W-:Y:S05]  /*45a0*/  BSYNC B0 ;  /* 0x0000000000007941 */ /* 0x000fea0003800000 */
.L_x_3584:
        /* <DEDUP_REMOVED lines=82> */
.L_x_3588:
[----:B------:R-:W-:Y:S05]  /*4ad0*/  BSYNC B0 ;  /* 0x0000000000007941 */ /* 0x000fea0003800000 */
.L_x_3587:
[----:B------:R-:W-:Y:S02]  /*4ae0*/  IADD3 R13, R13, UR20, RZ ;  /* 0x000000140d0d7c10 */ /* 0x000fe4000fffe0ff */
[----:B------:R-:W-:Y:S02]  /*4af0*/  SEL R155, RZ, 0x1, P4 ;  /* 0x00000001ff9b7807 */ /* 0x000fe40002000000 */
[----:B------:R-:W-:-:S13]  /*4b00*/  ISETP.GE.AND P4, PT, R13, UR21, PT ;  /* 0x000000150d007c0c */ /* 0x000fda000bf86270 */
[----:B------:R-:W-:Y:S05]  /*4b10*/  @!P4 BRA `(.L_x_3589) ;  /* 0xffffffb800acc947 */ /* 0x000fea000383ffff */
.L_x_3553:
        /* <DEDUP_REMOVED lines=24> */
[----:B---3--:R-:W-:-:S04]  /*4ca0*/  @P5 IMAD.WIDE.U32 R10, R29, 0x10, R10 ;  /* 0x000000101d0a5825 */ /* 0x008fc800078e000a */
[----:B------:R-:W-:Y:S01]  /*4cb0*/  @P5 VIADD R29, R29, 0x100 ;  /* 0x000001001d1d5836 */ /* 0x000fe20000000000 */
[----:B------:R3:W-:Y:S02]  /*4cc0*/  @P5 STG.E.128 desc[UR4][R10.64], R88 ;  /* 0x000000580a005986 */ /* 0x0007e4000c101d04 */
[----:B------:R-:W3:Y:S01]  /*4cd0*/  @P2 LDC.64 R20, c[0x0][0x2d0] ;  /* 0x0000b400ff142b82 */ /* 0x000ee20000000a00 */
[----:B-1----:R-:W-:-:S04]  /*4ce0*/  @P0 IMAD.WIDE.U32 R12, R29, 0x10, R12 ;  /* 0x000000101d0c0825 */ /* 0x002fc800078e000c */
[C---:B0-----:R-:W-:Y:S01]  /*4cf0*/  @P0 IMAD.WIDE.U32 R14, R29.reuse, 0x10, R14 ;  /* 0x000000101d0e0825 */ /* 0x041fe200078e000e */
[----:B------:R-:W-:Y:S01]  /*4d00*/  @P0 IADD3 R29, R29, 0x100, RZ ;  /* 0x000001001d1d0810 */ /* 0x000fe20007ffe0ff */
[----:B------:R0:W-:Y:S01]  /*4d10*/  @P0 STG.E.128 desc[UR4][R12.64], R56 ;  /* 0x000000380c000986 */ /* 0x0001e2000c101d04 */
[----:B------:R-:W1:Y:S03]  /*4d20*/  @P2 LDC.64 R22, c[0x0][0x2d8] ;  /* 0x0000b600ff162b82 */ /* 0x000e660000000a00 */
[C---:B--2---:R-:W-:Y:S01]  /*4d30*/  @P1 IMAD.WIDE.U32 R16, R29.reuse, 0x10, R16 ;  /* 0x000000101d101825 */ /* 0x044fe200078e0010 */
[----:B------:R0:W-:Y:S04]  /*4d40*/  @P0 STG.E.128 desc[UR4][R14.64], R84 ;  /* 0x000000540e000986 */ /* 0x0001e8000c101d04 */
[----:B------:R-:W2:Y:S01]  /*4d50*/  @P3 LDC.64 R24, c[0x0][0x2d0] ;  /* 0x0000b400ff183b82 */ /* 0x000ea20000000a00 */
[C---:B----4-:R-:W-:Y:S01]  /*4d60*/  @P1 IMAD.WIDE.U32 R18, R29.reuse, 0x10, R18 ;  /* 0x000000101d121825 */ /* 0x050fe200078e0012 */
[----:B------:R0:W-:Y:S03]  /*4d70*/  @P1 STG.E.128 desc[UR4][R16.64], R52 ;  /* 0x0000003410001986 */ /* 0x0001e6000c101d04 */
[----:B------:R-:W-:Y:S01]  /*4d80*/  @P1 VIADD R29, R29, 0x100 ;  /* 0x000001001d1d1836 */ /* 0x000fe20000000000 */
[----:B------:R0:W-:Y:S02]  /*4d90*/  @P1 STG.E.128 desc[UR4][R18.64], R80 ;  /* 0x0000005012001986 */ /* 0x0001e4000c101d04 */
        /* <DEDUP_REMOVED lines=12> */
[----:B------:R-:W-:-:S07]  /*4e60*/  @P3 IADD3 R29, R29, 0x100, RZ ;  /* 0x000001001d1d3810 */ /* 0x000fce0007ffe0ff */
[----:B------:R-:W2:Y:S01]  /*4e70*/  LDC.64 R4, c[0x0][0x2d8] ;  /* 0x0000b600ff047b82 */ /* 0x000ea20000000a00 */
[----:B-1----:R-:W-:-:S05]  /*4e80*/  IMAD.WIDE.U32 R2, R29, 0x10, R2 ;  /* 0x000000101d027825 */ /* 0x002fca00078e0002 */
[----:B------:R-:W-:Y:S01]  /*4e90*/  STG.E.128 desc[UR4][R2.64], R40 ;  /* 0x0000002802007986 */ /* 0x000fe2000c101d04 */
[----:B--2---:R-:W-:-:S05]  /*4ea0*/  IMAD.WIDE.U32 R4, R29, 0x10, R4 ;  /* 0x000000101d047825 */ /* 0x004fca00078e0004 */
[----:B------:R-:W-:Y:S01]  /*4eb0*/  STG.E.128 desc[UR4][R4.64], R68 ;  /* 0x0000004404007986 */ /* 0x000fe2000c101d04 */
[----:B------:R-:W-:Y:S05]  /*4ec0*/  EXIT ;  /* 0x000000000000794d */ /* 0x000fea0003800000 */
.L_x_3568:
[----:B------:R-:W-:Y:S01]  /*4ed0*/  HFMA2.MMA R162, -RZ, RZ, 0, 1.847743988037109375e-06 ;  /* 0x0000001fffa27435 */ /* 0x000fe200000001ff */
[----:B------:R-:W-:Y:S02]  /*4ee0*/  IMAD.MOV.U32 R160, RZ, RZ, R159 ;  /* 0x000000ffffa07224 */ /* 0x000fe400078e009f */
[----:B------:R-:W-:Y:S02]  /*4ef0*/  IMAD.MOV.U32 R161, RZ, RZ, 0x10 ;  /* 0x00000010ffa17424 */ /* 0x000fe400078e00ff */
[----:B-----5:R-:W-:-:S07]  /*4f00*/  IMAD.MOV.U32 R157, RZ, RZ, -0x1 ;  /* 0xffffffffff9d7424 */ /* 0x020fce00078e00ff */
[----:B0-----:R-:W-:Y:S05]  /*4f10*/  WARPSYNC.COLLECTIVE R157, `(.L_x_3590) ;  /* 0x000000009d087348 */ /* 0x001fea0003c00000 */
[----:B------:R1:W2:Y:S02]  /*4f20*/  SHFL.DOWN P6, R201, R160, R161, R162 ;  /* 0x080000a1a0c97389 */ /* 0x0002a400000c00a2 */
[----:B012---:R-:W-:Y:S01]  /*4f30*/  ENDCOLLECTIVE ;  /* 0x000000000000791b */ /* 0x007fe20003800000 */
.L_x_3590:
[----:B------:R-:W-:Y:S01]  /*4f40*/  MOV R160, R158 ;  /* 0x0000009e00a07202 */ /* 0x000fe20000000f00 */
[----:B------:R-:W-:-:S07]  /*4f50*/  IMAD.MOV.U32 R148, RZ, RZ, R201 ;  /* 0x000000ffff947224 */ /* 0x000fce00078e00c9 */
[----:B------:R-:W-:Y:S05]  /*4f60*/  WARPSYNC.COLLECTIVE R157, `(.L_x_3591) ;  /* 0x000000009d087348 */ /* 0x000fea0003c00000 */
[----:B------:R0:W1:Y:S02]  /*4f70*/  SHFL.DOWN P6, R201, R160, R161, R162 ;  /* 0x080000a1a0c97389 */ /* 0x00006400000c00a2 */
[----:B01----:R-:W-:Y:S01]  /*4f80*/  ENDCOLLECTIVE ;  /* 0x000000000000791b */ /* 0x003fe20003800000 */
.L_x_3591:
[----:B------:R-:W-:Y:S01]  /*4f90*/  FADD.FTZ R148, R148, R159 ;  /* 0x0000009f94947221 */ /* 0x000fe20000010000 */
[----:B------:R-:W-:-:S03]  /*4fa0*/  HFMA2.MMA R161, -RZ, RZ, 0, 4.76837158203125e-07 ;  /* 0x00000008ffa17435 */ /* 0x000fc600000001ff */
[----:B------:R-:W-:Y:S02]  /*4fb0*/  IMAD.MOV.U32 R160, RZ, RZ, R148 ;  /* 0x000000ffffa07224 */ /* 0x000fe400078e0094 */
[----:B------:R-:W-:-:S07]  /*4fc0*/  IMAD.MOV.U32 R149, RZ, RZ, R201 ;  /* 0x000000ffff957224 */ /* 0x000fce00078e00c9 */
[----:B------:R-:W-:Y:S05]  /*4fd0*/  WARPSYNC.COLLECTIVE R157, `(.L_x_3592) ;  /* 0x000000009d087348 */ /* 0x000fea0003c00000 */
[----:B------:R0:W1:Y:S02]  /*4fe0*/  SHFL.DOWN P6, R201, R160, R161, R162 ;  /* 0x080000a1a0c97389 */ /* 0x00006400000c00a2 */
[----:B01----:R-:W-:Y:S01]  /*4ff0*/  ENDCOLLECTIVE ;  /* 0x000000000000791b */ /* 0x003fe20003800000 */
.L_x_3592:
[----:B------:R-:W-:-:S04]  /*5000*/  FADD.FTZ R149, R149, R158 ;  /* 0x0000009e95957221 */ /* 0x000fc80000010000 */
[----:B------:R-:W-:Y:S02]  /*5010*/  IMAD.MOV.U32 R160, RZ, RZ, R149 ;  /* 0x000000ffffa07224 */ /* 0x000fe400078e0095 */
[----:B------:R-:W-:-:S07]  /*5020*/  IMAD.MOV.U32 R151, RZ, RZ, R201 ;  /* 0x000000ffff977224 */ /* 0x000fce00078e00c9 */
[----:B------:R-:W-:Y:S05]  /*5030*/  WARPSYNC.COLLECTIVE R157, `(.L_x_3593) ;  /* 0x000000009d087348 */ /* 0x000fea0003c00000 */
[----:B------:R0:W1:Y:S02]  /*5040*/  SHFL.DOWN P6, R201, R160, R161, R162 ;  /* 0x080000a1a0c97389 */ /* 0x00006400000c00a2 */
[----:B01----:R-:W-:Y:S01]  /*5050*/  ENDCOLLECTIVE ;  /* 0x000000000000791b */ /* 0x003fe20003800000 */
.L_x_3593:
[----:B------:R-:W-:-:S04]  /*5060*/  FADD.FTZ R151, R148, R151 ;  /* 0x0000009794977221 */ /* 0x000fc80000010000 */
[----:B------:R-:W-:Y:S02]  /*5070*/  IMAD.MOV.U32 R160, RZ, RZ, R151 ;  /* 0x000000ffffa07224 */ /* 0x000fe400078e0097 */
[----:B------:R-:W-:Y:S01]  /*5080*/  IMAD.MOV.U32 R161, RZ, RZ, 0x4 ;  /* 0x00000004ffa17424 */ /* 0x000fe200078e00ff */
[----:B------:R-:W-:-:S07]  /*5090*/  MOV R150, R201 ;  /* 0x000000c900967202 */ /* 0x000fce0000000f00 */
[----:B------:R-:W-:Y:S05]  /*50a0*/  WARPSYNC.COLLECTIVE R157, `(.L_x_3594) ;  /* 0x000000009d087348 */ /* 0x000fea0003c00000 */
[----:B------:R0:W1:Y:S02]  /*50b0*/  SHFL.DOWN P6, R201, R160, R161, R162 ;  /* 0x080000a1a0c97389 */ /* 0x00006400000c00a2 */
[----:B01----:R-:W-:Y:S01]  /*50c0*/  ENDCOLLECTIVE ;  /* 0x000000000000791b */ /* 0x003fe20003800000 */
.L_x_3594:
[----:B------:R-:W-:-:S04]  /*50d0*/  FADD.FTZ R150, R149, R150 ;  /* 0x0000009695967221 */ /* 0x000fc80000010000 */
[----:B------:R-:W-:Y:S01]  /*50e0*/  IMAD.MOV.U32 R160, RZ, RZ, R150 ;  /* 0x000000ffffa07224 */ /* 0x000fe200078e0096 */
[----:B------:R-:W-:-:S07]  /*50f0*/  MOV R152, R201 ;  /* 0x000000c900987202 */ /* 0x000fce0000000f00 */
[----:B------:R-:W-:Y:S05]  /*5100*/  WARPSYNC.COLLECTIVE R157, `(.L_x_3595) ;  /* 0x000000009d087348 */ /* 0x000fea0003c00000 */
[----:B------:R0:W1:Y:S02]  /*5110*/  SHFL.DOWN P6, R201, R160, R161, R162 ;  /* 0x080000a1a0c97389 */ /* 0x00006400000c00a2 */
[----:B01----:R-:W-:Y:S01]  /*5120*/  ENDCOLLECTIVE ;  /* 0x000000000000791b */ /* 0x003fe20003800000 */
.L_x_3595:
[----:B------:R-:W-:-:S05]  /*5130*/  FADD.FTZ R152, R151, R152 ;  /* 0x0000009897987221 */ /* 0x000fca0000010000 */
[----:B------:R-:W-:Y:S01]  /*5140*/  MOV R160, R152 ;  /* 0x0000009800a07202 */ /* 0x000fe20000000f00 */
[----:B------:R-:W-:Y:S02]  /*5150*/  IMAD.MOV.U32 R161, RZ, RZ, 0x2 ;  /* 0x00000002ffa17424 */ /* 0x000fe400078e00ff */
[----:B------:R-:W-:-:S07]  /*5160*/  IMAD.MOV.U32 R153, RZ, RZ, R201 ;  /* 0x000000ffff997224 */ /* 0x000fce00078e00c9 */
[----:B------:R-:W-:Y:S05]  /*5170*/  WARPSYNC.COLLECTIVE R157, `(.L_x_3596) ;  /* 0x000000009d087348 */ /* 0x000fea0003c00000 */
[----:B------:R0:W1:Y:S02]  /*5180*/  SHFL.DOWN P6, R201, R160, R161, R162 ;  /* 0x080000a1a0c97389 */ /* 0x00006400000c00a2 */
[----:B01----:R-:W-:Y:S01]  /*5190*/  ENDCOLLECTIVE ;  /* 0x000000000000791b */ /* 0x003fe20003800000 */
.L_x_3596:
[----:B------:R-:W-:-:S04]  /*51a0*/  FADD.FTZ R153, R150, R153 ;  /* 0x0000009996997221 */ /* 0x000fc80000010000 */
[----:B------:R-:W-:Y:S01]  /*51b0*/  IMAD.MOV.U32 R160, RZ, RZ, R153 ;  /* 0x000000ffffa07224 */ /* 0x000fe200078e0099 */
[----:B------:R-:W-:-:S07]  /*51c0*/  MOV R155, R201 ;  /* 0x000000c9009b7202 */ /* 0x000fce0000000f00 */
[----:B------:R-:W-:Y:S05]  /*51d0*/  WARPSYNC.COLLECTIVE R157, `(.L_x_3597) ;  /* 0x000000009d087348 */ /* 0x000fea0003c00000 */
[----:B------:R0:W1:Y:S02]  /*51e0*/  SHFL.DOWN P6, R201, R160, R161, R162 ;  /* 0x080000a1a0c97389 */ /* 0x00006400000c00a2 */
[----:B01----:R-:W-:Y:S01]  /*51f0*/  ENDCOLLECTIVE ;  /* 0x000000000000791b */ /* 0x003fe20003800000 */
.L_x_3597:
[----:B------:R-:W-:Y:S01]  /*5200*/  FADD.FTZ R155, R152, R155 ;  /* 0x0000009b989b7221 */ /* 0x000fe20000010000 */
[----:B------:R-:W-:-:S03]  /*5210*/  HFMA2.MMA R161, -RZ, RZ, 0, 5.9604644775390625e-08 ;  /* 0x00000001ffa17435 */ /* 0x000fc600000001ff */
[----:B------:R-:W-:Y:S01]  /*5220*/  IMAD.MOV.U32 R160, RZ, RZ, R155 ;  /* 0x000000ffffa07224 */ /* 0x000fe200078e009b */
[----:B------:R-:W-:-:S07]  /*5230*/  MOV R158, R201 ;  /* 0x000000c9009e7202 */ /* 0x000fce0000000f00 */
[----:B------:R-:W-:Y:S05]  /*5240*/  WARPSYNC.COLLECTIVE R157, `(.L_x_3598) ;  /* 0x000000009d087348 */ /* 0x000fea0003c00000 */
[----:B------:R0:W1:Y:S02]  /*5250*/  SHFL.DOWN P6, R201, R160, R161, R162 ;  /* 0x080000a1a0c97389 */ /* 0x00006400000c00a2 */
[----:B01----:R-:W-:Y:S01]  /*5260*/  ENDCOLLECTIVE ;  /* 0x000000000000791b */ /* 0x003fe20003800000 */
.L_x_3598:
[----:B------:R-:W-:-:S05]  /*5270*/  FADD.FTZ R158, R153, R158 ;  /* 0x0000009e999e7221 */ /* 0x000fca0000010000 */
[----:B------:R-:W-:Y:S01]  /*5280*/  MOV R160, R158 ;  /* 0x0000009e00a07202 */ /* 0x000fe20000000f00 */
[----:B------:R-:W-:-:S07]  /*5290*/  IMAD.MOV.U32 R200, RZ, RZ, R201 ;  /* 0x000000ffffc87224 */ /* 0x000fce00078e00c9 */
[----:B------:R-:W-:Y:S05]  /*52a0*/  WARPSYNC.COLLECTIVE R157, `(.L_x_3599) ;  /* 0x000000009d087348 */ /* 0x000fea0003c00000 */
[----:B------:R0:W1:Y:S02]  /*52b0*/  SHFL.DOWN P6, R201, R160, R161, R162 ;  /* 0x080000a1a0c97389 */ /* 0x00006400000c00a2 */
[----:B01----:R-:W-:Y:S01]  /*52c0*/  ENDCOLLECTIVE ;  /* 0x000000000000791b */ /* 0x003fe20003800000 */
.L_x_3599:
[----:B------:R-:W-:Y:S05]  /*52d0*/  BRA `(.L_x_3600) ;  /* 0xffffffd0005c7947 */ /* 0x000fea000383ffff */
.L_x_3601:
        /* <DEDUP_REMOVED lines=10> */
.L_x_4584:


//--------------------- .text._ZN10layer_norm22ln_bwd_finalize_kernelINS_22Kernel_traits_finalizeILj7168Ef6__halffS2_fjLb0ELj1024ELj4ENS_18Kernel_traits_baseILj7168EfS2_fS2_fjLj1024EEEEELb0ELb1EEEvNS_9BwdParamsE --------------------------
	.section	.text._ZN10layer_norm22ln_bwd_finalize_kernelINS_22Kernel_traits_finalizeILj7168Ef6__halffS2_fjLb0ELj1024ELj4ENS_18Kernel_traits_baseILj7168EfS2_fS2_fjLj1024EEEEELb0ELb1EEEvNS_9BwdParamsE,"ax",@progbits
	.align	128
        .global         _ZN10layer_norm22ln_bwd_finalize_kernelINS_22Kernel_traits_finalizeILj7168Ef6__halffS2_fjLb0ELj1024ELj4ENS_18Kernel_traits_baseILj7168EfS2_fS2_fjLj1024EEEEELb0ELb1EEEvNS_9BwdParamsE
        .type           _ZN10layer_norm22ln_bwd_finalize_kernelINS_22Kernel_traits_finalizeILj7168Ef6__halffS2_fjLb0ELj1024ELj4ENS_18Kernel_traits_baseILj7168EfS2_fS2_fjLj1024EEEEELb0ELb1EEEvNS_9BwdParamsE,@function
        .size           _ZN10layer_norm22ln_bwd_finalize_kernelINS_22Kernel_traits_finalizeILj7168Ef6__halffS2_fjLb0ELj1024ELj4ENS_18Kernel_traits_baseILj7168EfS2_fS2_fjLj1024EEEEELb0ELb1EEEvNS_9BwdParamsE,(.L_x_4585 - _ZN10layer_norm22ln_bwd_finalize_kernelINS_22Kernel_traits_finalizeILj7168Ef6__halffS2_fjLb0ELj1024ELj4ENS_18Kernel_traits_baseILj7168EfS2_fS2_fjLj1024EEEEELb0ELb1EEEvNS_9BwdParamsE)
        .other          _ZN10layer_norm22ln_bwd_finalize_kernelINS_22Kernel_traits_finalizeILj7168Ef6__halffS2_fjLb0ELj1024ELj4ENS_18Kernel_traits_baseILj7168EfS2_fS2_fjLj1024EEEEELb0ELb1EEEvNS_9BwdParamsE,@"STO_CUDA_ENTRY STV_DEFAULT"
_ZN10layer_norm22ln_bwd_finalize_kernelINS_22Kernel_traits_finalizeILj7168Ef6__halffS2_fjLb0ELj1024ELj4ENS_18Kernel_traits_baseILj7168EfS2_fS2_fjLj1024EEEEELb0ELb1EEEvNS_9BwdParamsE:
.text._ZN10layer_norm22ln_bwd_finalize_kernelINS_22Kernel_traits_finalizeILj7168Ef6__halffS2_fjLb0ELj1024ELj4ENS_18Kernel_traits_baseILj7168EfS2_fS2_fjLj1024EEEEELb0ELb1EEEvNS_9BwdParamsE:
        /* <DEDUP_REMOVED lines=26> */
.L_x_3611:
        /* <DEDUP_REMOVED lines=31> */
.L_x_3606:
        /* <DEDUP_REMOVED lines=34> */
.L_x_3605:
[----:B------:R-:W-:Y:S05]  /*05b0*/  BSYNC B1 ;  /* 0x0000000000017941 */ /* 0x000fea0003800000 */
.L_x_3604:
        /* <DEDUP_REMOVED lines=25> */
.L_x_3608:
[----:B------:R-:W-:Y:S05]  /*0750*/  BSYNC B1 ;  /* 0x0000000000017941 */ /* 0x000fea0003800000 */
.L_x_3607:
        /* <DEDUP_REMOVED lines=12> */
.L_x_3603:
[----:B------:R-:W-:Y:S05]  /*0820*/  BSYNC B0 ;  /* 0x0000000000007941 */ /* 0x000fea0003800000 */
.L_x_3602:
        /* <DEDUP_REMOVED lines=29> */
.L_x_3622:
[----:B------:R-:W-:Y:S01]  /*0a00*/  @!P1 SHF.R.U32.HI R12, RZ, 0x3, R0 ;  /* 0x00000003ff0c9819 */ /* 0x000fe20000011600 */
[----:B----4-:R-:W-:Y:S01]  /*0a10*/  FADD.FTZ R14, R9, R14 ;  /* 0x0000000e090e7221 */ /* 0x010fe20000010000 */
[----:B---3--:R-:W-:Y:S02]  /*0a20*/  FADD.FTZ R11, R10, R11 ;  /* 0x0000000b0a0b7221 */ /* 0x008fe40000010000 */
[----:B------:R-:W-:-:S05]  /*0a30*/  @!P1 LOP3.LUT R12, R12, 0x1ffffffc, RZ, 0xc0, !PT ;  /* 0x1ffffffc0c0c9812 */ /* 0x000fca00078ec0ff */
[----:B------:R3:W-:Y:S04]  /*0a40*/  @!P1 STS [R12+UR4+0x2000], R14 ;  /* 0x0020000e0c009988 */ /* 0x0007e80008000804 */
[----:B------:R3:W-:Y:S02]  /*0a50*/  @!P1 STS [R12+UR4+0x2080], R11 ;  /* 0x0020800b0c009988 */ /* 0x0007e40008000804 */
.L_x_3609:
        /* <DEDUP_REMOVED lines=15> */
.L_x_3610:
[----:B------:R-:W-:Y:S01]  /*0b50*/  HFMA2.MMA R19, -RZ, RZ, 0, 5.9604644775390625e-08 ;  /* 0x00000001ff137435 */ /* 0x000fe200000001ff */
[----:B0--3--:R-:W-:Y:S01]  /*0b60*/  MOV R20, R10 ;  /* 0x0000000a00147202 */ /* 0x009fe20000000f00 */
[----:B------:R-:W-:Y:S01]  /*0b70*/  IMAD.MOV.U32 R22, RZ, RZ, 0x1f ;  /* 0x0000001fff167424 */ /* 0x000fe200078e00ff */
[----:B------:R-:W-:-:S08]  /*0b80*/  MOV R17, 0xffffffff ;  /* 0xffffffff00117802 */ /* 0x000fd00000000f00 */
[----:B-12---:R-:W-:Y:S05]  /*0b90*/  WARPSYNC.COLLECTIVE R17, `(.L_x_3612) ;  /* 0x0000000011087348 */ /* 0x006fea0003c00000 */
[----:B------:R0:W3:Y:S02]  /*0ba0*/  SHFL.BFLY P2, R18, R20, R19, R22 ;  /* 0x0c00001314127389 */ /* 0x0000e40000040016 */
[----:B0123--:R-:W-:Y:S01]  /*0bb0*/  ENDCOLLECTIVE ;  /* 0x000000000000791b */ /* 0x00ffe20003800000 */
.L_x_3612:
[----:B------:R-:W-:Y:S01]  /*0bc0*/  HFMA2.MMA R19, -RZ, RZ, 0, 1.1920928955078125e-07 ;  /* 0x00000002ff137435 */ /* 0x000fe200000001ff */
[----:B------:R-:W-:-:S05]  /*0bd0*/  MOV R11, R18 ;  /* 0x00000012000b7202 */ /* 0x000fca0000000f00 */
[----:B------:R-:W-:-:S05]  /*0be0*/  FADD.FTZ R11, R10, R11 ;  /* 0x0000000b0a0b7221 */ /* 0x000fca0000010000 */
[----:B------:R-:W-:-:S07]  /*0bf0*/  MOV R20, R11 ;  /* 0x0000000b00147202 */ /* 0x000fce0000000f00 */
[----:B------:R-:W-:Y:S05]  /*0c00*/  WARPSYNC.COLLECTIVE R17, `(.L_x_3613) ;  /* 0x0000000011087348 */ /* 0x000fea0003c00000 */
[----:B------:R0:W1:Y:S02]  /*0c10*/  SHFL.BFLY P2, R18, R20, R19, R22 ;  /* 0x0c00001314127389 */ /* 0x0000640000040016 */
[----:B01----:R-:W-:Y:S01]  /*0c20*/  ENDCOLLECTIVE ;  /* 0x000000000000791b */ /* 0x003fe20003800000 */
.L_x_3613:
[----:B------:R-:W-:Y:S01]  /*0c30*/  HFMA2.MMA R19, -RZ, RZ, 0, 2.384185791015625e-07 ;  /* 0x00000004ff137435 */ /* 0x000fe200000001ff */
[----:B------:R-:W-:-:S04]  /*0c40*/  IMAD.MOV.U32 R12, RZ, RZ, R18 ;  /* 0x000000ffff0c7224 */ /* 0x000fc800078e0012 */
[----:B------:R-:W-:-:S05]  /*0c50*/  FADD.FTZ R12, R11, R12 ;  /* 0x0000000c0b0c7221 */ /* 0x000fca0000010000 */
[----:B------:R-:W-:-:S07]  /*0c60*/  MOV R20, R12 ;  /* 0x0000000c00147202 */ /* 0x000fce0000000f00 */
[----:B------:R-:W-:Y:S05]  /*0c70*/  WARPSYNC.COLLECTIVE R17, `(.L_x_3614) ;  /* 0x0000000011087348 */ /* 0x000fea0003c00000 */
[----:B------:R0:W1:Y:S02]  /*0c80*/  SHFL.BFLY P2, R18, R20, R19, R22 ;  /* 0x0c00001314127389 */ /* 0x0000640000040016 */
[----:B01----:R-:W-:Y:S01]  /*0c90*/  ENDCOLLECTIVE ;  /* 0x000000000000791b */ /* 0x003fe20003800000 */
.L_x_3614:
[----:B------:R-:W-:Y:S01]  /*0ca0*/  IMAD.MOV.U32 R19, RZ, RZ, 0x8 ;  /* 0x00000008ff137424 */ /* 0x000fe200078e00ff */
[----:B------:R-:W-:-:S05]  /*0cb0*/  MOV R13, R18 ;  /* 0x00000012000d7202 */ /* 0x000fca0000000f00 */
[----:B------:R-:W-:-:S05]  /*0cc0*/  FADD.FTZ R13, R12, R13 ;  /* 0x0000000d0c0d7221 */ /* 0x000fca0000010000 */
[----:B------:R-:W-:-:S07]  /*0cd0*/  MOV R20, R13 ;  /* 0x0000000d00147202 */ /* 0x000fce0000000f00 */
[----:B------:R-:W-:Y:S05]  /*0ce0*/  WARPSYNC.COLLECTIVE R17, `(.L_x_3615) ;  /* 0x0000000011087348 */ /* 0x000fea0003c00000 */
[----:B------:R0:W1:Y:S02]  /*0cf0*/  SHFL.BFLY P2, R18, R20, R19, R22 ;  /* 0x0c00001314127389 */ /* 0x0000640000040016 */
[----:B01----:R-:W-:Y:S01]  /*0d00*/  ENDCOLLECTIVE ;  /* 0x000000000000791b */ /* 0x003fe20003800000 */
.L_x_3615:
[----:B------:R-:W-:Y:S01]  /*0d10*/  HFMA2.MMA R19, -RZ, RZ, 0, 9.5367431640625e-07 ;  /* 0x00000010ff137435 */ /* 0x000fe200000001ff */
[----:B------:R-:W-:-:S05]  /*0d20*/  MOV R10, R18 ;  /* 0x00000012000a7202 */ /* 0x000fca0000000f00 */
[----:B------:R-:W-:-:S05]  /*0d30*/  FADD.FTZ R10, R13, R10 ;  /* 0x0000000a0d0a7221 */ /* 0x000fca0000010000 */
[----:B------:R-:W-:-:S07]  /*0d40*/  MOV R20, R10 ;  /* 0x0000000a00147202 */ /* 0x000fce0000000f00 */
[----:B------:R-:W-:Y:S05]  /*0d50*/  WARPSYNC.COLLECTIVE R17, `(.L_x_3616) ;  /* 0x0000000011087348 */ /* 0x000fea0003c00000 */
[----:B------:R0:W1:Y:S02]  /*0d60*/  SHFL.BFLY P2, R18, R20, R19, R22 ;  /* 0x0c00001314127389 */ /* 0x0000640000040016 */
[----:B01----:R-:W-:Y:S01]  /*0d70*/  ENDCOLLECTIVE ;  /* 0x000000000000791b */ /* 0x003fe20003800000 */
.L_x_3616:
[----:B------:R-:W-:Y:S01]  /*0d80*/  HFMA2.MMA R19, -RZ, RZ, 0, 5.9604644775390625e-08 ;  /* 0x00000001ff137435 */ /* 0x000fe200000001ff */
[----:B------:R-:W-:Y:S01]  /*0d90*/  IMAD.MOV.U32 R20, RZ, RZ, R9 ;  /* 0x000000ffff147224 */ /* 0x000fe200078e0009 */
[----:B------:R-:W-:-:S09]  /*0da0*/  MOV R11, R18 ;  /* 0x00000012000b7202 */ /* 0x000fd20000000f00 */
[----:B------:R-:W-:Y:S05]  /*0db0*/  WARPSYNC.COLLECTIVE R17, `(.L_x_3617) ;  /* 0x0000000011087348 */ /* 0x000fea0003c00000 */
[----:B------:R0:W1:Y:S02]  /*0dc0*/  SHFL.BFLY P2, R18, R20, R19, R22 ;  /* 0x0c00001314127389 */ /* 0x0000640000040016 */
[----:B01----:R-:W-:Y:S01]  /*0dd0*/  ENDCOLLECTIVE ;  /* 0x000000000000791b */ /* 0x003fe20003800000 */
.L_x_3617:
[----:B------:R-:W-:Y:S01]  /*0de0*/  HFMA2.MMA R19, -RZ, RZ, 0, 1.1920928955078125e-07 ;  /* 0x00000002ff137435 */ /* 0x000fe200000001ff */
[----:B------:R-:W-:-:S05]  /*0df0*/  MOV R12, R18 ;  /* 0x00000012000c7202 */ /* 0x000fca0000000f00 */
[----:B------:R-:W-:-:S05]  /*0e00*/  FADD.FTZ R14, R9, R12 ;  /* 0x0000000c090e7221 */ /* 0x000fca0000010000 */
[----:B------:R-:W-:-:S07]  /*0e10*/  MOV R20, R14 ;  /* 0x0000000e00147202 */ /* 0x000fce0000000f00 */
[----:B------:R-:W-:Y:S05]  /*0e20*/  WARPSYNC.COLLECTIVE R17, `(.L_x_3618) ;  /* 0x0000000011087348 */ /* 0x000fea0003c00000 */
[----:B------:R0:W1:Y:S02]  /*0e30*/  SHFL.BFLY P2, R18, R20, R19, R22 ;  /* 0x0c00001314127389 */ /* 0x0000640000040016 */
[----:B01----:R-:W-:Y:S01]  /*0e40*/  ENDCOLLECTIVE ;  /* 0x000000000000791b */ /* 0x003fe20003800000 */
.L_x_3618:
[----:B------:R-:W-:Y:S01]  /*0e50*/  HFMA2.MMA R19, -RZ, RZ, 0, 2.384185791015625e-07 ;  /* 0x00000004ff137435 */ /* 0x000fe200000001ff */
[----:B------:R-:W-:-:S04]  /*0e60*/  IMAD.MOV.U32 R13, RZ, RZ, R18 ;  /* 0x000000ffff0d7224 */ /* 0x000fc800078e0012 */
[----:B------:R-:W-:-:S05]  /*0e70*/  FADD.FTZ R15, R14, R13 ;  /* 0x0000000d0e0f7221 */ /* 0x000fca0000010000 */
[----:B------:R-:W-:-:S07]  /*0e80*/  MOV R20, R15 ;  /* 0x0000000f00147202 */ /* 0x000fce0000000f00 */
[----:B------:R-:W-:Y:S05]  /*0e90*/  WARPSYNC.COLLECTIVE R17, `(.L_x_3619) ;  /* 0x0000000011087348 */ /* 0x000fea0003c00000 */
[----:B------:R0:W1:Y:S02]  /*0ea0*/  SHFL.BFLY P2, R18, R20, R19, R22 ;  /* 0x0c00001314127389 */ /* 0x0000640000040016 */
[----:B01----:R-:W-:Y:S01]  /*0eb0*/  ENDCOLLECTIVE ;  /* 0x000000000000791b */ /* 0x003fe20003800000 */
.L_x_3619:
[----:B------:R-:W-:Y:S01]  /*0ec0*/  IMAD.MOV.U32 R19, RZ, RZ, 0x8 ;  /* 0x00000008ff137424 */ /* 0x000fe200078e00ff */
[----:B------:R-:W-:-:S05]  /*0ed0*/  MOV R16, R18 ;  /* 0x0000001200107202 */ /* 0x000fca0000000f00 */
[----:B------:R-:W-:-:S05]  /*0ee0*/  FADD.FTZ R16, R15, R16 ;  /* 0x000000100f107221 */ /* 0x000fca0000010000 */
[----:B------:R-:W-:-:S07]  /*0ef0*/  MOV R20, R16 ;  /* 0x0000001000147202 */ /* 0x000fce0000000f00 */
[----:B------:R-:W-:Y:S05]  /*0f00*/  WARPSYNC.COLLECTIVE R17, `(.L_x_3620) ;  /* 0x0000000011087348 */ /* 0x000fea0003c00000 */
[----:B------:R0:W1:Y:S02]  /*0f10*/  SHFL.BFLY P2, R18, R20, R19, R22 ;  /* 0x0c00001314127389 */ /* 0x0000640000040016 */
[----:B01----:R-:W-:Y:S01]  /*0f20*/  ENDCOLLECTIVE ;  /* 0x000000000000791b */ /* 0x003fe20003800000 */
.L_x_3620:
[----:B------:R-:W-:Y:S01]  /*0f30*/  HFMA2.MMA R19, -RZ, RZ, 0, 9.5367431640625e-07 ;  /* 0x00000010ff137435 */ /* 0x000fe200000001ff */
[----:B------:R-:W-:-:S05]  /*0f40*/  MOV R9, R18 ;  /* 0x0000001200097202 */ /* 0x000fca0000000f00 */
[----:B------:R-:W-:-:S05]  /*0f50*/  FADD.FTZ R9, R16, R9 ;  /* 0x0000000910097221 */ /* 0x000fca0000010000 */
[----:B------:R-:W-:-:S07]  /*0f60*/  MOV R20, R9 ;  /* 0x0000000900147202 */ /* 0x000fce0000000f00 */
[----:B------:R-:W-:Y:S05]  /*0f70*/  WARPSYNC.COLLECTIVE R17, `(.L_x_3621) ;  /* 0x0000000011087348 */ /* 0x000fea0003c00000 */
[----:B------:R0:W1:Y:S02]  /*0f80*/  SHFL.BFLY P2, R18, R20, R19, R22 ;  /* 0x0c00001314127389 */ /* 0x0000640000040016 */
[----:B01----:R-:W-:Y:S01]  /*0f90*/  ENDCOLLECTIVE ;  /* 0x000000000000791b */ /* 0x003fe20003800000 */
.L_x_3621:
[----:B------:R-:W-:Y:S01]  /*0fa0*/  MOV R14, R18 ;  /* 0x00000012000e7202 */ /* 0x000fe20000000f00 */
[----:B------:R-:W-:Y:S06]  /*0fb0*/  BRA `(.L_x_3622) ;  /* 0xfffffff800907947 */ /* 0x000fec000383ffff */
.L_x_3623:
        /* <DEDUP_REMOVED lines=12> */
.L_x_4585:


//--------------------- .text._ZN10layer_norm40ln_parallel_residual_bwd_finalize_kernelINS_22Kernel_traits_finalizeILj7168Ef6__halffS2_fjLb0ELj1024ELj4ENS_18Kernel_traits_baseILj7168EfS2_fS2_fjLj1024EEEEELb1EEEvNS_9BwdParamsE --------------------------
	.section	.text._ZN10layer_norm40ln_parallel_residual_bwd_finalize_kernelINS_22Kernel_traits_finalizeILj7168Ef6__halffS2_fjLb0ELj1024ELj4ENS_18Kernel_traits_baseILj7168EfS2_fS2_fjLj1024EEEEELb1EEEvNS_9BwdParamsE,"ax",@progbits
	.align	128
        .global         _ZN10layer_norm40ln_parallel_residual_bwd_finalize_kernelINS_22Kernel_traits_finalizeILj7168Ef6__halffS2_fjLb0ELj1024ELj4ENS_18Kernel_traits_baseILj7168EfS2_fS2_fjLj1024EEEEELb1EEEvNS_9BwdParamsE
        .type           _ZN10layer_norm40ln_parallel_residual_bwd_finalize_kernelINS_22Kernel_traits_finalizeILj7168Ef6__halffS2_fjLb0ELj1024ELj4ENS_18Kernel_traits_baseILj7168EfS2_fS2_fjLj1024EEEEELb1EEEvNS_9BwdParamsE,@function
        .size           _ZN10layer_norm40ln_parallel_residual_bwd_finalize_kernelINS_22Kernel_traits_finalizeILj7168Ef6__halffS2_fjLb0ELj1024ELj4ENS_18Kernel_traits_baseILj7168EfS2_fS2_fjLj1024EEEEELb1EEEvNS_9BwdParamsE,(.L_x_4586 - _ZN10layer_norm40ln_parallel_residual_bwd_finalize_kernelINS_22Kernel_traits_finalizeILj7168Ef6__halffS2_fjLb0ELj1024ELj4ENS_18Kernel_traits_baseILj7168EfS2_fS2_fjLj1024EEEEELb1EEEvNS_9BwdParamsE)
        .other          _ZN10layer_norm40ln_parallel_residual_bwd_finalize_kernelINS_22Kernel_traits_finalizeILj7168Ef6__halffS2_fjLb0ELj1024ELj4ENS_18Kernel_traits_baseILj7168EfS2_fS2_fjLj1024EEEEELb1EEEvNS_9BwdParamsE,@"STO_CUDA_ENTRY STV_DEFAULT"
_ZN10layer_norm40ln_parallel_residual_bwd_finalize_kernelINS_22Kernel_traits_finalizeILj7168Ef6__halffS2_fjLb0ELj1024ELj4ENS_18Kernel_traits_baseILj7168EfS2_fS2_fjLj1024EEEEELb1EEEvNS_9BwdParamsE:
.text._ZN10layer_norm40ln_parallel_residual_bwd_finalize_kernelINS_22Kernel_traits_finalizeILj7168Ef6__halffS2_fjLb0ELj1024ELj4ENS_18Kernel_traits_baseILj7168EfS2_fS2_fjLj1024EEEEELb1EEEvNS_9BwdParamsE:
        /* <DEDUP_REMOVED lines=23> */
.L_x_3635:
        /* <DEDUP_REMOVED lines=41> */
.L_x_3628:
        /* <DEDUP_REMOVED lines=62> */
.L_x_3627:
[----:B------:R-:W-:Y:S05]  /*07e0*/  BSYNC B1 ;  /* 0x0000000000017941 */ /* 0x000fea0003800000 */
.L_x_3626:
        /* <DEDUP_REMOVED lines=39> */
.L_x_3630:
[----:B------:R-:W-:Y:S05]  /*0a60*/  BSYNC B1 ;  /* 0x0000000000017941 */ /* 0x000fea0003800000 */
.L_x_3629:
        /* <DEDUP_REMOVED lines=20> */
.L_x_3625:
[----:B------:R-:W-:Y:S05]  /*0bb0*/  BSYNC B0 ;  /* 0x0000000000007941 */ /* 0x000fea0003800000 */
.L_x_3624:
        /* <DEDUP_REMOVED lines=54> */
.L_x_3656:
        /* <DEDUP_REMOVED lines=10> */
.L_x_3631:
        /* <DEDUP_REMOVED lines=22> */
.L_x_3634:
[----:B------:R-:W-:Y:S05]  /*1120*/  BSYNC B0 ;  /* 0x0000000000007941 */ /* 0x000fea0003800000 */
.L_x_3633:
[C---:B------:R-:W-:Y:S02]  /*1130*/  ISETP.GT.U32.AND P1, PT, R4.reuse, -0x1c01, PT ;  /* 0xffffe3ff0400780c */ /* 0x040fe40003f24070 */
[----:B------:R-:W-:Y:S02]  /*1140*/  IADD3 R4, R4, 0x1c00, RZ ;  /* 0x00001c0004047810 */ /* 0x000fe40007ffe0ff */
[----:B------:R-:W-:-:S09]  /*1150*/  IADD3 R5, R5, 0xe00, RZ ;  /* 0x00000e0005057810 */ /* 0x000fd20007ffe0ff */
[----:B------:R-:W-:Y:S05]  /*1160*/  @P1 BRA `(.L_x_3635) ;  /* 0xfffffff000001947 */ /* 0x000fea000383ffff */
[----:B------:R-:W-:Y:S05]  /*1170*/  EXIT ;  /* 0x000000000000794d */ /* 0x000fea0003800000 */
.L_x_3632:
[----:B------:R-:W-:Y:S01]  /*1180*/  HFMA2.MMA R13, -RZ, RZ, 0, 5.9604644775390625e-08 ;  /* 0x00000001ff0d7435 */ /* 0x000fe200000001ff */
[----:B0-----:R-:W-:Y:S02]  /*1190*/  MOV R26, R9 ;  /* 0x00000009001a7202 */ /* 0x001fe40000000f00 */
[----:B------:R-:W-:Y:S02]  /*11a0*/  MOV R12, 0x1f ;  /* 0x0000001f000c7802 */ /* 0x000fe40000000f00 */
[----:B------:R-:W-:-:S07]  /*11b0*/  MOV R11, 0xffffffff ;  /* 0xffffffff000b7802 */ /* 0x000fce0000000f00 */
[----:B-1234-:R-:W-:Y:S05]  /*11c0*/  WARPSYNC.COLLECTIVE R11, `(.L_x_3636) ;  /* 0x000000000b087348 */ /* 0x01efea0003c00000 */
[----:B------:R0:W0:Y:S02]  /*11d0*/  SHFL.BFLY P2, R16, R26, R13, R12 ;  /* 0x0c00000d1a107389 */ /* 0x000024000004000c */
[----:B01234-:R-:W-:Y:S01]  /*11e0*/  ENDCOLLECTIVE ;  /* 0x000000000000791b */ /* 0x01ffe20003800000 */
.L_x_3636:
[----:B------:R-:W-:Y:S01]  /*11f0*/  HFMA2.MMA R13, -RZ, RZ, 0, 1.1920928955078125e-07 ;  /* 0x00000002ff0d7435 */ /* 0x000fe200000001ff */
[----:B------:R-:W-:-:S05]  /*1200*/  FADD.FTZ R10, R9, R16 ;  /* 0x00000010090a7221 */ /* 0x000fca0000010000 */
[----:B------:R-:W-:-:S07]  /*1210*/  MOV R26, R10 ;  /* 0x0000000a001a7202 */ /* 0x000fce0000000f00 */
[----:B------:R-:W-:Y:S05]  /*1220*/  WARPSYNC.COLLECTIVE R11, `(.L_x_3637) ;  /* 0x000000000b087348 */ /* 0x000fea0003c00000 */
[----:B------:R0:W1:Y:S02]  /*1230*/  SHFL.BFLY P2, R16, R26, R13, R12 ;  /* 0x0c00000d1a107389 */ /* 0x000064000004000c */
[----:B01----:R-:W-:Y:S01]  /*1240*/  ENDCOLLECTIVE ;  /* 0x000000000000791b */ /* 0x003fe20003800000 */
.L_x_3637:
[----:B------:R-:W-:Y:S01]  /*1250*/  HFMA2.MMA R13, -RZ, RZ, 0, 2.384185791015625e-07 ;  /* 0x00000004ff0d7435 */ /* 0x000fe200000001ff */
[----:B------:R-:W-:-:S05]  /*1260*/  FADD.FTZ R9, R10, R16 ;  /* 0x000000100a097221 */ /* 0x000fca0000010000 */
[----:B------:R-:W-:-:S07]  /*1270*/  MOV R26, R9 ;  /* 0x00000009001a7202 */ /* 0x000fce0000000f00 */
[----:B------:R-:W-:Y:S05]  /*1280*/  WARPSYNC.COLLECTIVE R11, `(.L_x_3638) ;  /* 0x000000000b087348 */ /* 0x000fea0003c00000 */
[----:B------:R0:W1:Y:S02]  /*1290*/  SHFL.BFLY P2, R16, R26, R13, R12 ;  /* 0x0c00000d1a107389 */ /* 0x000064000004000c */
[----:B01----:R-:W-:Y:S01]  /*12a0*/  ENDCOLLECTIVE ;  /* 0x000000000000791b */ /* 0x003fe20003800000 */
.L_x_3638:
[----:B------:R-:W-:Y:S01]  /*12b0*/  HFMA2.MMA R13, -RZ, RZ, 0, 4.76837158203125e-07 ;  /* 0x00000008ff0d7435 */ /* 0x000fe200000001ff */
[----:B------:R-:W-:-:S05]  /*12c0*/  FADD.FTZ R18, R9, R16 ;  /* 0x0000001009127221 */ /* 0x000fca0000010000 */
[----:B------:R-:W-:-:S07]  /*12d0*/  MOV R26, R18 ;  /* 0x00000012001a7202 */ /* 0x000fce0000000f00 */
[----:B------:R-:W-:Y:S05]  /*12e0*/  WARPSYNC.COLLECTIVE R11, `(.L_x_3639) ;  /* 0x000000000b087348 */ /* 0x000fea0003c00000 */
[----:B------:R0:W1:Y:S02]  /*12f0*/  SHFL.BFLY P2, R16, R26, R13, R12 ;  /* 0x0c00000d1a107389 */ /* 0x000064000004000c */
[----:B01----:R-:W-:Y:S01]  /*1300*/  ENDCOLLECTIVE ;  /* 0x000000000000791b */ /* 0x003fe20003800000 */
.L_x_3639:
[----:B------:R-:W-:Y:S01]  /*1310*/  HFMA2.MMA R13, -RZ, RZ, 0, 9.5367431640625e-07 ;  /* 0x00000010ff0d7435 */ /* 0x000fe200000001ff */
[----:B------:R-:W-:-:S05]  /*1320*/  FADD.FTZ R10, R18, R16 ;  /* 0x00000010120a7221 */ /* 0x000fca0000010000 */
[----:B------:R-:W-:-:S07]  /*1330*/  MOV R26, R10 ;  /* 0x0000000a001a7202 */ /* 0x000fce0000000f00 */
[----:B------:R-:W-:Y:S05]  /*1340*/  WARPSYNC.COLLECTIVE R11, `(.L_x_3640) ;  /* 0x000000000b087348 */ /* 0x000fea0003c00000 */
[----:B------:R0:W1:Y:S02]  /*1350*/  SHFL.BFLY P2, R16, R26, R13, R12 ;  /* 0x0c00000d1a107389 */ /* 0x000064000004000c */
[----:B01----:R-:W-:Y:S01]  /*1360*/  ENDCOLLECTIVE ;  /* 0x000000000000791b */ /* 0x003fe20003800000 */
.L_x_3640:
[----:B------:R-:W-:Y:S01]  /*1370*/  HFMA2.MMA R13, -RZ, RZ, 0, 5.9604644775390625e-08 ;  /* 0x00000001ff0d7435 */ /* 0x000fe200000001ff */
[----:B------:R-:W-:Y:S02]  /*1380*/  MOV R26, R14 ;  /* 0x0000000e001a7202 */ /* 0x000fe40000000f00 */
[----:B------:R-:W-:-:S08]  /*1390*/  MOV R9, R16 ;  /* 0x0000001000097202 */ /* 0x000fd00000000f00 */
[----:B------:R-:W-:Y:S05]  /*13a0*/  WARPSYNC.COLLECTIVE R11, `(.L_x_3641) ;  /* 0x000000000b087348 */ /* 0x000fea0003c00000 */
[----:B------:R0:W1:Y:S02]  /*13b0*/  SHFL.BFLY P2, R16, R26, R13, R12 ;  /* 0x0c00000d1a107389 */ /* 0x000064000004000c */
[----:B01----:R-:W-:Y:S01]  /*13c0*/  ENDCOLLECTIVE ;  /* 0x000000000000791b */ /* 0x003fe20003800000 */
.L_x_3641:
[----:B------:R-:W-:Y:S01]  /*13d0*/  HFMA2.MMA R13, -RZ, RZ, 0, 1.1920928955078125e-07 ;  /* 0x00000002ff0d7435 */ /* 0x000fe200000001ff */
[----:B------:R-:W-:-:S05]  /*13e0*/  MOV R15, R16 ;  /* 0x00000010000f7202 */ /* 0x000fca0000000f00 */
[----:B------:R-:W-:-:S05]  /*13f0*/  FADD.FTZ R15, R14, R15 ;  /* 0x0000000f0e0f7221 */ /* 0x000fca0000010000 */
[----:B------:R-:W-:-:S07]  /*1400*/  MOV R26, R15 ;  /* 0x0000000f001a7202 */ /* 0x000fce0000000f00 */
[----:B------:R-:W-:Y:S05]  /*1410*/  WARPSYNC.COLLECTIVE R11, `(.L_x_3642) ;  /* 0x000000000b087348 */ /* 0x000fea0003c00000 */
[----:B------:R0:W1:Y:S02]  /*1420*/  SHFL.BFLY P2, R16, R26, R13, R12 ;  /* 0x0c00000d1a107389 */ /* 0x000064000004000c */
[----:B01----:R-:W-:Y:S01]  /*1430*/  ENDCOLLECTIVE ;  /* 0x000000000000791b */ /* 0x003fe20003800000 */
.L_x_3642:
[----:B------:R-:W-:Y:S01]  /*1440*/  HFMA2.MMA R13, -RZ, RZ, 0, 2.384185791015625e-07 ;  /* 0x00000004ff0d7435 */ /* 0x000fe200000001ff */
[----:B------:R-:W-:-:S05]  /*1450*/  MOV R18, R16 ;  /* 0x0000001000127202 */ /* 0x000fca0000000f00 */
[----:B------:R-:W-:-:S05]  /*1460*/  FADD.FTZ R14, R15, R18 ;  /* 0x000000120f0e7221 */ /* 0x000fca0000010000 */
[----:B------:R-:W-:-:S07]  /*1470*/  MOV R26, R14 ;  /* 0x0000000e001a7202 */ /* 0x000fce0000000f00 */
[----:B------:R-:W-:Y:S05]  /*1480*/  WARPSYNC.COLLECTIVE R11, `(.L_x_3643) ;  /* 0x000000000b087348 */ /* 0x000fea0003c00000 */
[----:B------:R0:W1:Y:S02]  /*1490*/  SHFL.BFLY P2, R16, R26, R13, R12 ;  /* 0x0c00000d1a107389 */ /* 0x000064000004000c */
[----:B01----:R-:W-:Y:S01]  /*14a0*/  ENDCOLLECTIVE ;  /* 0x000000000000791b */ /* 0x003fe20003800000 */
.L_x_3643:
[----:B------:R-:W-:Y:S01]  /*14b0*/  HFMA2.MMA R13, -RZ, RZ, 0, 4.76837158203125e-07 ;  /* 0x00000008ff0d7435 */ /* 0x000fe200000001ff */
[----:B------:R-:W-:-:S05]  /*14c0*/  MOV R17, R16 ;  /* 0x0000001000117202 */ /* 0x000fca0000000f00 */
[----:B------:R-:W-:-:S05]  /*14d0*/  FADD.FTZ R19, R14, R17 ;  /* 0x000000110e137221 */ /* 0x000fca0000010000 */
[----:B------:R-:W-:-:S07]  /*14e0*/  MOV R26, R19 ;  /* 0x00000013001a7202 */ /* 0x000fce0000000f00 */
[----:B------:R-:W-:Y:S05]  /*14f0*/  WARPSYNC.COLLECTIVE R11, `(.L_x_3644) ;  /* 0x000000000b087348 */ /* 0x000fea0003c00000 */
[----:B------:R0:W1:Y:S02]  /*1500*/  SHFL.BFLY P2, R16, R26, R13, R12 ;  /* 0x0c00000d1a107389 */ /* 0x000064000004000c */
[----:B01----:R-:W-:Y:S01]  /*1510*/  ENDCOLLECTIVE ;  /* 0x000000000000791b */ /* 0x003fe20003800000 */
.L_x_3644:
[----:B------:R-:W-:Y:S01]  /*1520*/  HFMA2.MMA R13, -RZ, RZ, 0, 9.5367431640625e-07 ;  /* 0x00000010ff0d7435 */ /* 0x000fe200000001ff */
[----:B------:R-:W-:-:S05]  /*1530*/  MOV R20, R16 ;  /* 0x0000001000147202 */ /* 0x000fca0000000f00 */
[----:B------:R-:W-:-:S05]  /*1540*/  FADD.FTZ R15, R19, R20 ;  /* 0x00000014130f7221 */ /* 0x000fca0000010000 */
[----:B------:R-:W-:-:S07]  /*1550*/  MOV R26, R15 ;  /* 0x0000000f001a7202 */ /* 0x000fce0000000f00 */
[----:B------:R-:W-:Y:S05]  /*1560*/  WARPSYNC.COLLECTIVE R11, `(.L_x_3645) ;  /* 0x000000000b087348 */ /* 0x000fea0003c00000 */
[----:B------:R0:W1:Y:S02]  /*1570*/  SHFL.BFLY P2, R16, R26, R13, R12 ;  /* 0x0c00000d1a107389 */ /* 0x000064000004000c */
[----:B01----:R-:W-:Y:S01]  /*1580*/  ENDCOLLECTIVE ;  /* 0x000000000000791b */ /* 0x003fe20003800000 */
.L_x_3645:
[----:B------:R-:W-:Y:S01]  /*1590*/  HFMA2.MMA R13, -RZ, RZ, 0, 5.9604644775390625e-08 ;  /* 0x00000001ff0d7435 */ /* 0x000fe200000001ff */
[----:B------:R-:W-:Y:S02]  /*15a0*/  MOV R26, R8 ;  /* 0x00000008001a7202 */ /* 0x000fe40000000f00 */
[----:B------:R-:W-:-:S08]  /*15b0*/  MOV R14, R16 ;  /* 0x00000010000e7202 */ /* 0x000fd00000000f00 */
[----:B------:R-:W-:Y:S05]  /*15c0*/  WARPSYNC.COLLECTIVE R11, `(.L_x_3646) ;  /* 0x000000000b087348 */ /* 0x000fea0003c00000 */
[----:B------:R0:W1:Y:S02]  /*15d0*/  SHFL.BFLY P2, R16, R26, R13, R12 ;  /* 0x0c00000d1a107389 */ /* 0x000064000004000c */
[----:B01----:R-:W-:Y:S01]  /*15e0*/  ENDCOLLECTIVE ;  /* 0x000000000000791b */ /* 0x003fe20003800000 */
.L_x_3646:
[----:B------:R-:W-:Y:S01]  /*15f0*/  HFMA2.MMA R13, -RZ, RZ, 0, 1.1920928955078125e-07 ;  /* 0x00000002ff0d7435 */ /* 0x000fe200000001ff */
[----:B------:R-:W-:-:S05]  /*1600*/  MOV R17, R16 ;  /* 0x0000001000117202 */ /* 0x000fca0000000f00 */
[----:B------:R-:W-:-:S05]  /*1610*/  FADD.FTZ R19, R8, R17 ;  /* 0x0000001108137221 */ /* 0x000fca0000010000 */
[----:B------:R-:W-:-:S07]  /*1620*/  MOV R26, R19 ;  /* 0x00000013001a7202 */ /* 0x000fce0000000f00 */
[----:B------:R-:W-:Y:S05]  /*1630*/  WARPSYNC.COLLECTIVE R11, `(.L_x_3647) ;  /* 0x000000000b087348 */ /* 0x000fea0003c00000 */
[----:B------:R0:W1:Y:S02]  /*1640*/  SHFL.BFLY P2, R16, R26, R13, R12 ;  /* 0x0c00000d1a107389 */ /* 0x000064000004000c */
[----:B01----:R-:W-:Y:S01]  /*1650*/  ENDCOLLECTIVE ;  /* 0x000000000000791b */ /* 0x003fe20003800000 */
.L_x_3647:
[----:B------:R-:W-:Y:S01]  /*1660*/  HFMA2.MMA R13, -RZ, RZ, 0, 2.384185791015625e-07 ;  /* 0x00000004ff0d7435 */ /* 0x000fe200000001ff */
[----:B------:R-:W-:-:S05]  /*1670*/  MOV R20, R16 ;  /* 0x0000001000147202 */ /* 0x000fca0000000f00 */
[----:B------:R-:W-:-:S05]  /*1680*/  FADD.FTZ R8, R19, R20 ;  /* 0x0000001413087221 */ /* 0x000fca0000010000 */
[----:B------:R-:W-:-:S07]  /*1690*/  MOV R26, R8 ;  /* 0x00000008001a7202 */ /* 0x000fce0000000f00 */
[----:B------:R-:W-:Y:S05]  /*16a0*/  WARPSYNC.COLLECTIVE R11, `(.L_x_3648) ;  /* 0x000000000b087348 */ /* 0x000fea0003c00000 */
[----:B------:R0:W1:Y:S02]  /*16b0*/  SHFL.BFLY P2, R16, R26, R13, R12 ;  /* 0x0c00000d1a107389 */ /* 0x000064000004000c */
[----:B01----:R-:W-:Y:S01]  /*16c0*/  ENDCOLLECTIVE ;  /* 0x000000000000791b */ /* 0x003fe20003800000 */
.L_x_3648:
[----:B------:R-:W-:Y:S01]  /*16d0*/  HFMA2.MMA R13, -RZ, RZ, 0, 4.76837158203125e-07 ;  /* 0x00000008ff0d7435 */ /* 0x000fe200000001ff */
[----:B------:R-:W-:-:S05]  /*16e0*/  MOV R21, R16 ;  /* 0x0000001000157202 */ /* 0x000fca0000000f00 */
[----:B------:R-:W-:-:S05]  /*16f0*/  FADD.FTZ R21, R8, R21 ;  /* 0x0000001508157221 */ /* 0x000fca0000010000 */
[----:B------:R-:W-:-:S07]  /*1700*/  MOV R26, R21 ;  /* 0x00000015001a7202 */ /* 0x000fce0000000f00 */
[----:B------:R-:W-:Y:S05]  /*1710*/  WARPSYNC.COLLECTIVE R11, `(.L_x_3649) ;  /* 0x000000000b087348 */ /* 0x000fea0003c00000 */
[----:B------:R0:W1:Y:S02]  /*1720*/  SHFL.BFLY P2, R16, R26, R13, R12 ;  /* 0x0c00000d1a107389 */ /* 0x000064000004000c */
[----:B01----:R-:W-:Y:S01]  /*1730*/  ENDCOLLECTIVE ;  /* 0x000000000000791b */ /* 0x003fe20003800000 */
.L_x_3649:
[----:B------:R-:W-:Y:S01]  /*1740*/  HFMA2.MMA R13, -RZ, RZ, 0, 9.5367431640625e-07 ;  /* 0x00000010ff0d7435 */ /* 0x000fe200000001ff */
[----:B------:R-:W-:-:S05]  /*1750*/  MOV R22, R16 ;  /* 0x0000001000167202 */ /* 0x000fca0000000f00 */
[----:B------:R-:W-:-:S05]  /*1760*/  FADD.FTZ R17, R21, R22 ;  /* 0x0000001615117221 */ /* 0x000fca0000010000 */
[----:B------:R-:W-:-:S07]  /*1770*/  MOV R26, R17 ;  /* 0x00000011001a7202 */ /* 0x000fce0000000f00 */
[----:B------:R-:W-:Y:S05]  /*1780*/  WARPSYNC.COLLECTIVE R11, `(.L_x_3650) ;  /* 0x000000000b087348 */ /* 0x000fea0003c00000 */
[----:B------:R0:W1:Y:S02]  /*1790*/  SHFL.BFLY P2, R16, R26, R13, R12 ;  /* 0x0c00000d1a107389 */ /* 0x000064000004000c */
[----:B01----:R-:W-:Y:S01]  /*17a0*/  ENDCOLLECTIVE ;  /* 0x000000000000791b */ /* 0x003fe20003800000 */
.L_x_3650:
[----:B------:R-:W-:Y:S01]  /*17b0*/  HFMA2.MMA R13, -RZ, RZ, 0, 5.9604644775390625e-08 ;  /* 0x00000001ff0d7435 */ /* 0x000fe200000001ff */
[----:B------:R-:W-:Y:S02]  /*17c0*/  MOV R26, R7 ;  /* 0x00000007001a7202 */ /* 0x000fe40000000f00 */
[----:B------:R-:W-:-:S08]  /*17d0*/  MOV R8, R16 ;  /* 0x0000001000087202 */ /* 0x000fd00000000f00 */
[----:B------:R-:W-:Y:S05]  /*17e0*/  WARPSYNC.COLLECTIVE R11, `(.L_x_3651) ;  /* 0x000000000b087348 */ /* 0x000fea0003c00000 */
[----:B------:R0:W1:Y:S02]  /*17f0*/  SHFL.BFLY P2, R16, R26, R13, R12 ;  /* 0x0c00000d1a107389 */ /* 0x000064000004000c */
[----:B01----:R-:W-:Y:S01]  /*1800*/  ENDCOLLECTIVE ;  /* 0x000000000000791b */ /* 0x003fe20003800000 */
.L_x_3651:
[----:B------:R-:W-:Y:S01]  /*1810*/  HFMA2.MMA R13, -RZ, RZ, 0, 1.1920928955078125e-07 ;  /* 0x00000002ff0d7435 */ /* 0x000fe200000001ff */
[----:B------:R-:W-:-:S05]  /*1820*/  MOV R18, R16 ;  /* 0x0000001000127202 */ /* 0x000fca0000000f00 */
[----:B------:R-:W-:-:S05]  /*1830*/  FADD.FTZ R22, R7, R18 ;  /* 0x0000001207167221 */ /* 0x000fca0000010000 */
[----:B------:R-:W-:-:S07]  /*1840*/  MOV R26, R22 ;  /* 0x00000016001a7202 */ /* 0x000fce0000000f00 */
[----:B------:R-:W-:Y:S05]  /*1850*/  WARPSYNC.COLLECTIVE R11, `(.L_x_3652) ;  /* 0x000000000b087348 */ /* 0x000fea0003c00000 */
[----:B------:R0:W1:Y:S02]  /*1860*/  SHFL.BFLY P2, R16, R26, R13, R12 ;  /* 0x0c00000d1a107389 */ /* 0x000064000004000c */
[----:B01----:R-:W-:Y:S01]  /*1870*/  ENDCOLLECTIVE ;  /* 0x000000000000791b */ /* 0x003fe20003800000 */
.L_x_3652:
[----:B------:R-:W-:Y:S01]  /*1880*/  HFMA2.MMA R13, -RZ, RZ, 0, 2.384185791015625e-07 ;  /* 0x00000004ff0d7435 */ /* 0x000fe200000001ff */
[----:B------:R-:W-:-:S05]  /*1890*/  MOV R21, R16 ;  /* 0x0000001000157202 */ /* 0x000fca0000000f00 */
[----:B------:R-:W-:-:S05]  /*18a0*/  FADD.FTZ R7, R22, R21 ;  /* 0x0000001516077221 */ /* 0x000fca0000010000 */
[----:B------:R-:W-:-:S07]  /*18b0*/  MOV R26, R7 ;  /* 0x00000007001a7202 */ /* 0x000fce0000000f00 */
[----:B------:R-:W-:Y:S05]  /*18c0*/  WARPSYNC.COLLECTIVE R11, `(.L_x_3653) ;  /* 0x000000000b087348 */ /* 0x000fea0003c00000 */
[----:B------:R0:W1:Y:S02]  /*18d0*/  SHFL.BFLY P2, R16, R26, R13, R12 ;  /* 0x0c00000d1a107389 */ /* 0x000064000004000c */
[----:B01----:R-:W-:Y:S01]  /*18e0*/  ENDCOLLECTIVE ;  /* 0x000000000000791b */ /* 0x003fe20003800000 */
.L_x_3653:
[----:B------:R-:W-:Y:S01]  /*18f0*/  HFMA2.MMA R13, -RZ, RZ, 0, 4.76837158203125e-07 ;  /* 0x00000008ff0d7435 */ /* 0x000fe200000001ff */
[----:B------:R-:W-:-:S05]  /*1900*/  MOV R20, R16 ;  /* 0x0000001000147202 */ /* 0x000fca0000000f00 */
[----:B------:R-:W-:-:S05]  /*1910*/  FADD.FTZ R23, R7, R20 ;  /* 0x0000001407177221 */ /* 0x000fca0000010000 */
[----:B------:R-:W-:-:S07]  /*1920*/  MOV R26, R23 ;  /* 0x00000017001a7202 */ /* 0x000fce0000000f00 */
[----:B------:R-:W-:Y:S05]  /*1930*/  WARPSYNC.COLLECTIVE R11, `(.L_x_3654) ;  /* 0x000000000b087348 */ /* 0x000fea0003c00000 */
[----:B------:R0:W1:Y:S02]  /*1940*/  SHFL.BFLY P2, R16, R26, R13, R12 ;  /* 0x0c00000d1a107389 */ /* 0x000064000004000c */
[----:B01----:R-:W-:Y:S01]  /*1950*/  ENDCOLLECTIVE ;  /* 0x000000000000791b */ /* 0x003fe20003800000 */
.L_x_3654:
[----:B------:R-:W-:Y:S01]  /*1960*/  HFMA2.MMA R13, -RZ, RZ, 0, 9.5367431640625e-07 ;  /* 0x00000010ff0d7435 */ /* 0x000fe200000001ff */
[----:B------:R-:W-:-:S05]  /*1970*/  MOV R24, R16 ;  /* 0x0000001000187202 */ /* 0x000fca0000000f00 */
[----:B------:R-:W-:-:S05]  /*1980*/  FADD.FTZ R24, R23, R24 ;  /* 0x0000001817187221 */ /* 0x000fca0000010000 */
[----:B------:R-:W-:-:S07]  /*1990*/  MOV R26, R24 ;  /* 0x00000018001a7202 */ /* 0x000fce0000000f00 */
[----:B------:R-:W-:Y:S05]  /*19a0*/  WARPSYNC.COLLECTIVE R11, `(.L_x_3655) ;  /* 0x000000000b087348 */ /* 0x000fea0003c00000 */
[----:B------:R0:W1:Y:S02]  /*19b0*/  SHFL.BFLY P2, R16, R26, R13, R12 ;  /* 0x0c00000d1a107389 */ /* 0x000064000004000c */
[----:B01----:R-:W-:Y:S01]  /*19c0*/  ENDCOLLECTIVE ;  /* 0x000000000000791b */ /* 0x003fe20003800000 */
.L_x_3655:
[----:B------:R-:W-:Y:S05]  /*19d0*/  BRA `(.L_x_3656) ;  /* 0xfffffff400507947 */ /* 0x000fea000383ffff */
.L_x_3657:
        /* <DEDUP_REMOVED lines=10> */
.L_x_4586:


//--------------------- .text._ZN10layer_norm31ln_parallel_residual_bwd_kernelINS_13Kernel_traitsIf6__halffS2_fjLj7168ELj1ELj1ELj8ELj8ENS_18Kernel_traits_baseILj7168EfS2_fS2_fjLj256EEEEELb1ELb1ELb1EEEvNS_9BwdParamsE --------------------------
	.section	.text._ZN10layer_norm31ln_parallel_residual_bwd_kernelINS_13Kernel_traitsIf6__halffS2_fjLj7168ELj1ELj1ELj8ELj8ENS_18Kernel_traits_baseILj7168EfS2_fS2_fjLj256EEEEELb1ELb1ELb1EEEvNS_9BwdParamsE,"ax",@progbits
	.align	128
        .global         _ZN10layer_norm31ln_parallel_residual_bwd_kernelINS_13Kernel_traitsIf6__halffS2_fjLj7168ELj1ELj1ELj8ELj8ENS_18Kernel_traits_baseILj7168EfS2_fS2_fjLj256EEEEELb1ELb1ELb1EEEvNS_9BwdParamsE
        .type           _ZN10layer_norm31ln_parallel_residual_bwd_kernelINS_13Kernel_traitsIf6__halffS2_fjLj7168ELj1ELj1ELj8ELj8ENS_18Kernel_traits_baseILj7168EfS2_fS2_fjLj256EEEEELb1ELb1ELb1EEEvNS_9BwdParamsE,@function
        .size           _ZN10layer_norm31ln_parallel_residual_bwd_kernelINS_13Kernel_traitsIf6__halffS2_fjLj7168ELj1ELj1ELj8ELj8ENS_18Kernel_traits_baseILj7168EfS2_fS2_fjLj256EEEEELb1ELb1ELb1EEEvNS_9BwdParamsE,(.L_x_4587 - _ZN10layer_norm31ln_parallel_residual_bwd_kernelINS_13Kernel_traitsIf6__halffS2_fjLj7168ELj1ELj1ELj8ELj8ENS_18Kernel_traits_baseILj7168EfS2_fS2_fjLj256EEEEELb1ELb1ELb1EEEvNS_9BwdParamsE)
        .other          _ZN10layer_norm31ln_parallel_residual_bwd_kernelINS_13Kernel_traitsIf6__halffS2_fjLj7168ELj1ELj1ELj8ELj8ENS_18Kernel_traits_baseILj7168EfS2_fS2_fjLj256EEEEELb1ELb1ELb1EEEvNS_9BwdParamsE,@"STO_CUDA_ENTRY STV_DEFAULT"
_ZN10layer_norm31ln_parallel_residual_bwd_kernelINS_13Kernel_traitsIf6__halffS2_fjLj7168ELj1ELj1ELj8ELj8ENS_18Kernel_traits_baseILj7168EfS2_fS2_fjLj256EEEEELb1ELb1ELb1EEEvNS_9BwdParamsE:
.text._ZN10layer_norm31ln_parallel_residual_bwd_kernelINS_13Kernel_traitsIf6__halffS2_fjLj7168ELj1ELj1ELj8ELj8ENS_18Kernel_traits_baseILj7168EfS2_fS2_fjLj256EEEEELb1ELb1ELb1EEEvNS_9BwdParamsE:
        /* <DEDUP_REMOVED lines=47> */
.L_x_3658:
        /* <DEDUP_REMOVED lines=49> */
.L_x_3669:
        /* <DEDUP_REMOVED lines=12> */
[C---:B------:R-:W-:Y:S01]  /*06c0*/  VIADD R204, R214.reuse, 0x300 ;  /* 0x00000300d6cc7836 */ /* 0x040fe20000000000 */
[C---:B------:R-:W-:Y:S01]  /*06d0*/  IADD3 R201, R214.reuse, 0x400, RZ ;  /* 0x00000400d6c97810 */ /* 0x040fe20007ffe0ff */
[C---:B0-----:R-:W-:Y:S01]  /*06e0*/  IMAD.WIDE.U32 R150, R214.reuse, 0x8, R162 ;  /* 0x00000008d6967825 */ /* 0x041fe200078e00a2 */
[----:B------:R-:W-:Y:S01]  /*06f0*/  LEA.HI.X R109, R213, UR13, RZ, 0x4, P0 ;  /* 0x0000000dd56d7c11 */ /* 0x000fe200080f24ff */
[----:B------:R-:W3:Y:S01]  /*0700*/  LDG.E.128 R104, desc[UR6][R104.64] ;  /* 0x0000000668687981 */ /* 0x000ee2000c1e1d00 */
[----:B------:R-:W-:Y:S01]  /*0710*/  LEA R114, P0, R205, UR12, 0x4 ;  /* 0x0000000ccd727c11 */ /* 0x000fe2000f8020ff */
[----:B------:R-:W-:-:S02]  /*0720*/  VIADD R25, R214, 0x500 ;  /* 0x00000500d6197836 */ /* 0x000fc40000000000 */
[----:B-1----:R-:W-:Y:S01]  /*0730*/  IMAD.WIDE R112, R198, 0x4, R112 ;  /* 0x00000004c6707825 */ /* 0x002fe200078e0270 */
[----:B------:R-:W-:Y:S01]  /*0740*/  LEA.HI.X R115, R205, UR13, RZ, 0x4, P0 ;  /* 0x0000000dcd737c11 */ /* 0x000fe200080f24ff */
[----:B------:R-:W4:Y:S01]  /*0750*/  LDG.E.64 R150, desc[UR6][R150.64] ;  /* 0x0000000696967981 */ /* 0x000f22000c1e1b00 */
[----:B------:R-:W-:Y:S01]  /*0760*/  LEA R116, P0, R204, UR12, 0x4 ;  /* 0x0000000ccc747c11 */ /* 0x000fe2000f8020ff */
[----:B------:R-:W-:Y:S02]  /*0770*/  VIADD R26, R214, 0x600 ;  /* 0x00000600d61a7836 */ /* 0x000fe40000000000 */
[----:B------:R-:W3:Y:S01]  /*0780*/  LDG.E R217, desc[UR6][R112.64] ;  /* 0x0000000670d97981 */ /* 0x000ee2000c1e1900 */
[----:B------:R-:W-:Y:S02]  /*0790*/  LEA.HI.X R117, R204, UR13, RZ, 0x4, P0 ;  /* 0x0000000dcc757c11 */ /* 0x000fe400080f24ff */
[----:B------:R-:W-:Y:S01]  /*07a0*/  LEA R120, P0, R201, UR12, 0x4 ;  /* 0x0000000cc9787c11 */ /* 0x000fe2000f8020ff */
[--C-:B------:R-:W-:Y:S01]  /*07b0*/  IMAD.WIDE.U32 R152, R213, 0x8, R162.reuse ;  /* 0x00000008d5987825 */ /* 0x100fe200078e00a2 */
[----:B------:R-:W3:Y:S02]  /*07c0*/  LDG.E.128 R108, desc[UR6][R108.64] ;  /* 0x000000066c6c7981 */ /* 0x000ee4000c1e1d00 */
[----:B------:R-:W-:Y:S01]  /*07d0*/  LEA.HI.X R121, R201, UR13, RZ, 0x4, P0 ;  /* 0x0000000dc9797c11 */ /* 0x000fe200080f24ff */
[----:B------:R-:W-:-:S04]  /*07e0*/  IMAD.WIDE.U32 R154, R205, 0x8, R162 ;  /* 0x00000008cd9a7825 */ /* 0x000fc800078e00a2 */
        /* <DEDUP_REMOVED lines=35> */
[----:B-1----:R-:W-:Y:S02]  /*0a20*/  IADD3 R166, P2, R187, UR14, RZ ;  /* 0x0000000ebba67c10 */ /* 0x002fe4000ff5e0ff */
[----:B------:R-:W-:Y:S02]  /*0a30*/  SHF.R.U32.HI R186, RZ, 0x1e, R213 ;  /* 0x0000001effba7819 */ /* 0x000fe400000116d5 */
[----:B------:R-:W-:Y:S01]  /*0a40*/  SHF.R.U32.HI R224, RZ, 0x1e, R201 ;  /* 0x0000001effe07819 */ /* 0x000fe200000116c9 */
[----:B------:R-:W1:Y:S01]  /*0a50*/  @P3 LDC.64 R172, c[0x0][0x248] ;  /* 0x00009200ffac3b82 */ /* 0x000e620000000a00 */
[----:B------:R-:W-:Y:S02]  /*0a60*/  IADD3 R180, P0, R203, UR14, RZ ;  /* 0x0000000ecbb47c10 */ /* 0x000fe4000ff1e0ff */
[----:B------:R-:W-:Y:S01]  /*0a70*/  SHF.R.U32.HI R220, RZ, 0x1e, R205 ;  /* 0x0000001effdc7819 */ /* 0x000fe200000116cd */
[----:B------:R-:W-:Y:S01]  /*0a80*/  IMAD.SHL.U32 R221, R25, 0x4, RZ ;  /* 0x0000000419dd7824 */ /* 0x000fe200078e00ff */
[----:B------:R-:W-:Y:S01]  /*0a90*/  IADD3.X R167, R222, UR15, RZ, P2, !PT ;  /* 0x0000000fdea77c10 */ /* 0x000fe200097fe4ff */
[----:B-----5:R0:W5:Y:S01]  /*0aa0*/  LDG.E R211, desc[UR6][R164.64] ;  /* 0x00000006a4d37981 */ /* 0x020162000c1e1900 */
[----:B------:R-:W-:Y:S01]  /*0ab0*/  IADD3.X R181, R186, UR15, RZ, P0, !PT ;  /* 0x0000000fbab57c10 */ /* 0x000fe200087fe4ff */
[----:B------:R-:W1:Y:S01]  /*0ac0*/  @P3 LDC.64 R170, c[0x0][0x248] ;  /* 0x00009200ffaa3b82 */ /* 0x000e620000000a00 */
[----:B------:R-:W-:Y:S01]  /*0ad0*/  IADD3 R176, P0, R219, UR14, RZ ;  /* 0x0000000edbb07c10 */ /* 0x000fe2000ff1e0ff */
[----:B------:R0:W5:Y:S01]  /*0ae0*/  LDG.E R208, desc[UR6][R166.64] ;  /* 0x00000006a6d07981 */ /* 0x000162000c1e1900 */
[----:B------:R-:W-:-:S02]  /*0af0*/  IADD3 R178, P1, R185, UR14, RZ ;  /* 0x0000000eb9b27c10 */ /* 0x000fc4000ff3e0ff */
[----:B------:R-:W-:Y:S01]  /*0b00*/  SHF.L.U32 R223, R26, 0x2, RZ ;  /* 0x000000021adf7819 */ /* 0x000fe200000006ff */
[----:B------:R0:W5:Y:S01]  /*0b10*/  LDG.E R210, desc[UR6][R180.64] ;  /* 0x00000006b4d27981 */ /* 0x000162000c1e1900 */
[----:B------:R-:W-:Y:S01]  /*0b20*/  IADD3.X R177, R224, UR15, RZ, P0, !PT ;  /* 0x0000000fe0b17c10 */ /* 0x000fe200087fe4ff */
[----:B0-----:R-:W0:Y:S01]  /*0b30*/  @P3 LDC.64 R164, c[0x0][0x248] ;  /* 0x00009200ffa43b82 */ /* 0x001e220000000a00 */
[----:B------:R-:W-:Y:S02]  /*0b40*/  IADD3.X R179, R220, UR15, RZ, P1, !PT ;  /* 0x0000000fdcb37c10 */ /* 0x000fe40008ffe4ff */
[----:B------:R-:W-:Y:S01]  /*0b50*/  SHF.R.U32.HI R218, RZ, 0x1e, R26 ;  /* 0x0000001effda7819 */ /* 0x000fe2000001161a */
[----:B------:R1:W5:Y:S01]  /*0b60*/  LDG.E R207, desc[UR6][R176.64] ;  /* 0x00000006b0cf7981 */ /* 0x000362000c1e1900 */
[----:B------:R-:W-:-:S03]  /*0b70*/  IADD3 R182, P2, R223, UR14, RZ ;  /* 0x0000000edfb67c10 */ /* 0x000fc6000ff5e0ff */
[----:B------:R-:W0:Y:S01]  /*0b80*/  @P3 LDC.64 R166, c[0x0][0x248] ;  /* 0x00009200ffa63b82 */ /* 0x000e220000000a00 */
[----:B------:R-:W-:Y:S01]  /*0b90*/  @P3 IADD3 R180, P0, R183, R168, RZ ;  /* 0x000000a8b7b43210 */ /* 0x000fe20007f1e0ff */
[----:B------:R1:W5:Y:S01]  /*0ba0*/  LDG.E R209, desc[UR6][R178.64] ;  /* 0x00000006b2d17981 */ /* 0x000362000c1e1900 */
[----:B------:R-:W-:Y:S02]  /*0bb0*/  IADD3.X R183, R218, UR15, RZ, P2, !PT ;  /* 0x0000000fdab77c10 */ /* 0x000fe400097fe4ff */
[----:B------:R-:W-:-:S03]  /*0bc0*/  SHF.R.U32.HI R226, RZ, 0x1e, R25 ;  /* 0x0000001effe27819 */ /* 0x000fc60000011619 */
[----:B-1----:R-:W1:Y:S01]  /*0bd0*/  @P4 LDC.64 R176, c[0x0][0x2c8] ;  /* 0x0000b200ffb04b82 */ /* 0x002e620000000a00 */
[----:B------:R-:W-:Y:S01]  /*0be0*/  @P3 IMAD.X R181, R184, 0x1, R169, P0 ;  /* 0x00000001b8b53824 */ /* 0x000fe200000e06a9 */
[----:B------:R-:W-:Y:S01]  /*0bf0*/  IADD3 R178, P1, R221, UR14, RZ ;  /* 0x0000000eddb27c10 */ /* 0x000fe2000ff3e0ff */
[----:B------:R0:W5:Y:S01]  /*0c00*/  LDG.E R206, desc[UR6][R182.64] ;  /* 0x00000006b6ce7981 */ /* 0x000162000c1e1900 */
[----:B------:R-:W-:Y:S02]  /*0c10*/  @P3 IADD3 R202, P0, R203, R174, RZ ;  /* 0x000000aecbca3210 */ /* 0x000fe40007f1e0ff */
[----:B------:R-:W-:Y:S02]  /*0c20*/  IADD3.X R179, R226, UR15, RZ, P1, !PT ;  /* 0x0000000fe2b37c10 */ /* 0x000fe40008ffe4ff */
[----:B------:R-:W1:Y:S01]  /*0c30*/  @P3 LDC.64 R168, c[0x0][0x248] ;  /* 0x00009200ffa83b82 */ /* 0x000e620000000a00 */
[----:B------:R-:W-:Y:S01]  /*0c40*/  @P3 IADD3 R172, P1, R187, R172, RZ ;  /* 0x000000acbbac3210 */ /* 0x000fe20007f3e0ff */
[----:B------:R-:W-:Y:S01]  /*0c50*/  @P3 IMAD.X R203, R186, 0x1, R175, P0 ;  /* 0x00000001bacb3824 */ /* 0x000fe200000e06af */
[----:B------:R-:W5:Y:S04]  /*0c60*/  @P3 LDG.E R27, desc[UR6][R180.64] ;  /* 0x00000006b41b3981 */ /* 0x000f68000c1e1900 */
[----:B------:R0:W5:Y:S02]  /*0c70*/  LDG.E R215, desc[UR6][R178.64] ;  /* 0x00000006b2d77981 */ /* 0x000164000c1e1900 */
[----:B0-----:R-:W0:Y:S01]  /*0c80*/  @P4 LDC.64 R182, c[0x0][0x2c8] ;  /* 0x0000b200ffb64b82 */ /* 0x001e220000000a00 */
[----:B------:R-:W-:-:S07]  /*0c90*/  @P3 IMAD.X R173, R222, 0x1, R173, P1 ;  /* 0x00000001dead3824 */ /* 0x000fce00008e06ad */
[----:B------:R-:W0:Y:S08]  /*0ca0*/  @P4 LDC.64 R174, c[0x0][0x2c8] ;  /* 0x0000b200ffae4b82 */ /* 0x000e300000000a00 */
[----:B------:R-:W0:Y:S01]  /*0cb0*/  @P4 LDC.64 R186, c[0x0][0x2c8] ;  /* 0x0000b200ffba4b82 */ /* 0x000e220000000a00 */
[----:B------:R-:W-:Y:S01]  /*0cc0*/  @P3 IADD3 R166, P1, R221, R166, RZ ;  /* 0x000000a6dda63210 */ /* 0x000fe20007f3e0ff */
[----:B------:R-:W5:Y:S06]  /*0cd0*/  @P3 LDG.E R28, desc[UR6][R202.64] ;  /* 0x00000006ca1c3981 */ /* 0x000f6c000c1e1900 */
[----:B------:R-:W0:Y:S01]  /*0ce0*/  @P4 LDC.64 R178, c[0x0][0x2c8] ;  /* 0x0000b200ffb24b82 */ /* 0x000e220000000a00 */
[----:B------:R-:W-:-:S07]  /*0cf0*/  @P3 IADD3 R170, P0, R185, R170, RZ ;  /* 0x000000aab9aa3210 */ /* 0x000fce0007f1e0ff */
[----:B------:R-:W0:Y:S01]  /*0d00*/  @P4 LDC.64 R180, c[0x0][0x2c8] ;  /* 0x0000b200ffb44b82 */ /* 0x000e220000000a00 */
[----:B------:R-:W-:Y:S01]  /*0d10*/  @P3 IADD3.X R171, R220, R171, RZ, P0, !PT ;  /* 0x000000abdcab3210 */ /* 0x000fe200007fe4ff */
[----:B------:R-:W-:Y:S01]  /*0d20*/  @P3 IMAD.X R167, R226, 0x1, R167, P1 ;  /* 0x00000001e2a73824 */ /* 0x000fe200008e06a7 */
[----:B------:R-:W-:Y:S01]  /*0d30*/  @P3 IADD3 R164, P0, R219, R164, RZ ;  /* 0x000000a4dba43210 */ /* 0x000fe20007f1e0ff */
[----:B------:R-:W5:Y:S04]  /*0d40*/  @P3 LDG.E R30, desc[UR6][R172.64] ;  /* 0x00000006ac1e3981 */ /* 0x000f68000c1e1900 */
[----:B------:R-:W4:Y:S01]  /*0d50*/  @P4 LDC.64 R184, c[0x0][0x2c8] ;  /* 0x0000b200ffb84b82 */ /* 0x000f220000000a00 */
[----:B-1----:R-:W-:Y:S01]  /*0d60*/  @P4 LEA R176, P1, R213, R176, 0x4 ;  /* 0x000000b0d5b04211 */ /* 0x002fe200078220ff */
[----:B------:R1:W5:Y:S01]  /*0d70*/  @P3 LDG.E R0, desc[UR6][R166.64] ;  /* 0x00000006a6003981 */ /* 0x000362000c1e1900 */
[----:B------:R-:W-:-:S02]  /*0d80*/  @P3 IADD3.X R165, R224, R165, RZ, P0, !PT ;  /* 0x000000a5e0a53210 */ /* 0x000fc400007fe4ff */
[----:B------:R-:W-:Y:S01]  /*0d90*/  @P4 LEA.HI.X R177, R213, R177, RZ, 0x4, P1 ;  /* 0x000000b1d5b14211 */ /* 0x000fe200008f24ff */
[----:B------:R-:W5:Y:S01]  /*0da0*/  @P3 LDG.E R29, desc[UR6][R170.64] ;  /* 0x00000006aa1d3981 */ /* 0x000f62000c1e1900 */
[----:B------:R-:W-:Y:S02]  /*0db0*/  @P3 IADD3 R168, P0, R223, R168, RZ ;  /* 0x000000a8dfa83210 */ /* 0x000fe40007f1e0ff */
[C---:B0-----:R-:W-:Y:S01]  /*0dc0*/  @P4 LEA R182, P1, R201.reuse, R182, 0x4 ;  /* 0x000000b6c9b64211 */ /* 0x041fe200078220ff */
[----:B------:R-:W5:Y:S01]  /*0dd0*/  @P4 LDG.E.128 R76, desc[UR6][R176.64] ;  /* 0x00000006b04c4981 */ /* 0x000f62000c1e1d00 */
[----:B------:R-:W-:Y:S02]  /*0de0*/  @P3 IADD3.X R169, R218, R169, RZ, P0, !PT ;  /* 0x000000a9daa93210 */ /* 0x000fe400007fe4ff */
[----:B------:R-:W-:Y:S01]  /*0df0*/  @P4 LEA.HI.X R183, R201, R183, RZ, 0x4, P1 ;  /* 0x000000b7c9b74211 */ /* 0x000fe200008f24ff */
[----:B------:R-:W5:Y:S01]  /*0e00*/  @P3 LDG.E R31, desc[UR6][R164.64] ;  /* 0x00000006a41f3981 */ /* 0x000f62000c1e1900 */
[----:B------:R-:W-:-:S02]  /*0e10*/  @P4 LEA R174, P0, R214, R174, 0x4 ;  /* 0x000000aed6ae4211 */ /* 0x000fc400078020ff */
[----:B------:R-:W-:Y:S01]  /*0e20*/  @P4 LEA R186, P5, R26, R186, 0x4 ;  /* 0x000000ba1aba4211 */ /* 0x000fe200078a20ff */
[----:B------:R0:W5:Y:S01]  /*0e30*/  @P3 LDG.E R32, desc[UR6][R168.64] ;  /* 0x00000006a8203981 */ /* 0x000162000c1e1900 */
[----:B------:R-:W-:Y:S02]  /*0e40*/  ISETP.NE.AND P1, PT, RZ, UR9, PT ;  /* 0x00000009ff007c0c */ /* 0x000fe4000bf25270 */
[C---:B------:R-:W-:Y:S01]  /*0e50*/  @P4 LEA R178, P2, R205.reuse, R178, 0x4 ;  /* 0x000000b2cdb24211 */ /* 0x040fe200078420ff */
[----:B------:R-:W5:Y:S01]  /*0e60*/  @P4 LDG.E.128 R88, desc[UR6][R182.64] ;  /* 0x00000006b6584981 */ /* 0x000f62000c1e1d00 */
[----:B------:R-:W-:Y:S02]  /*0e70*/  @P4 LEA.HI.X R175, R214, R175, RZ, 0x4, P0 ;  /* 0x000000afd6af4211 */ /* 0x000fe400000f24ff */
[----:B------:R-:W-:Y:S02]  /*0e80*/  @P4 LEA.HI.X R187, R26, R187, RZ, 0x4, P5 ;  /* 0x000000bb1abb4211 */ /* 0x000fe400028f24ff */
[----:B------:R-:W-:Y:S01]  /*0e90*/  @P4 LEA.HI.X R179, R205, R179, RZ, 0x4, P2 ;  /* 0x000000b3cdb34211 */ /* 0x000fe200010f24ff */
[----:B------:R-:W5:Y:S01]  /*0ea0*/  @P4 LDG.E.128 R72, desc[UR6][R174.64] ;  /* 0x00000006ae484981 */ /* 0x000f62000c1e1d00 */
[----:B------:R-:W-:-:S02]  /*0eb0*/  @P4 LEA R180, P0, R204, R180, 0x4 ;  /* 0x000000b4ccb44211 */ /* 0x000fc400078020ff */
[----:B----4-:R-:W-:Y:S01]  /*0ec0*/  @P4 LEA R184, P2, R25, R184, 0x4 ;  /* 0x000000b819b84211 */ /* 0x010fe200078420ff */
[----:B------:R4:W5:Y:S01]  /*0ed0*/  @P4 LDG.E.128 R96, desc[UR6][R186.64] ;  /* 0x00000006ba604981 */ /* 0x000962000c1e1d00 */
[----:B------:R-:W-:-:S03]  /*0ee0*/  @P4 LEA.HI.X R181, R204, R181, RZ, 0x4, P0 ;  /* 0x000000b5ccb54211 */ /* 0x000fc600000f24ff */
[----:B------:R2:W5:Y:S01]  /*0ef0*/  @P4 LDG.E.128 R80, desc[UR6][R178.64] ;  /* 0x00000006b2504981 */ /* 0x000562000c1e1d00 */
[----:B------:R-:W-:-:S03]  /*0f00*/  @P4 LEA.HI.X R185, R25, R185, RZ, 0x4, P2 ;  /* 0x000000b919b94211 */ /* 0x000fc600010f24ff */
[----:B------:R2:W5:Y:S04]  /*0f10*/  @P4 LDG.E.128 R84, desc[UR6][R180.64] ;  /* 0x00000006b4544981 */ /* 0x000568000c1e1d00 */
[----:B------:R2:W5:Y:S01]  /*0f20*/  @P4 LDG.E.128 R92, desc[UR6][R184.64] ;  /* 0x00000006b85c4981 */ /* 0x000562000c1e1d00 */
[----:B-1----:R-:W-:Y:S01]  /*0f30*/  IMAD.MOV.U32 R166, RZ, RZ, R150 ;  /* 0x000000ffffa67224 */ /* 0x002fe200078e0096 */
[----:B------:R-:W-:Y:S02]  /*0f40*/  SHF.R.U64 R218, R150, 0x10, R151 ;  /* 0x0000001096da7819 */ /* 0x000fe40000001297 */
[----:B---3--:R-:W-:Y:S02]  /*0f50*/  FSEL R202, R217, RZ, !P1 ;  /* 0x000000ffd9ca7208 */ /* 0x008fe40004800000 */
[----:B------:R-:W-:Y:S01]  /*0f60*/  HADD2.F32 R166, -RZ, R166.H0_H0 ;  /* 0x200000a6ffa67230 */ /* 0x000fe20000004100 */
[----:B0-----:R-:W-:-:S02]  /*0f70*/  MOV R168, R151 ;  /* 0x0000009700a87202 */ /* 0x001fc40000000f00 */
[--C-:B------:R-:W-:Y:S01]  /*0f80*/  FADD.FTZ R177, R105, -R202.reuse ;  /* 0x800000ca69b17221 */ /* 0x100fe20000010000 */
[----:B------:R-:W-:Y:S01]  /*0f90*/  FADD.FTZ R173, R104, -R202 ;  /* 0x800000ca68ad7221 */ /* 0x000fe20000010000 */
[C---:B----4-:R-:W-:Y:S01]  /*0fa0*/  FADD.FTZ R187, -R202.reuse, R110 ;  /* 0x0000006ecabb7221 */ /* 0x050fe20000010100 */
[----:B------:R-:W-:Y:S02]  /*0fb0*/  HADD2.F32 R218, -RZ, R218.H0_H0 ;  /* 0x200000daffda7230 */ /* 0x000fe40000004100 */
[C---:B------:R-:W-:Y:S01]  /*0fc0*/  FADD.FTZ R203, -R202.reuse, R109 ;  /* 0x0000006dcacb7221 */ /* 0x040fe20000010100 */
[C---:B------:R-:W-:Y:S01]  /*0fd0*/  FADD.FTZ R165, -R202.reuse, R122 ;  /* 0x0000007acaa57221 */ /* 0x040fe20000010100 */
[----:B------:R-:W-:Y:S01]  /*0fe0*/  FADD.FTZ R109, -R202, R120 ;  /* 0x00000078ca6d7221 */ /* 0x000fe20000010100 */
[----:B------:R-:W-:Y:S01]  /*0ff0*/  FMUL.FTZ R221, R68, R166 ;  /* 0x000000a644dd7220 */ /* 0x000fe20000410000 */
[----:B------:R-:W-:Y:S02]  /*1000*/  SHF.R.U32.HI R174, RZ, 0x10, R151 ;  /* 0x00000010ffae7819 */ /* 0x000fe40000011697 */
[----:B------:R-:W-:-:S02]  /*1010*/  MOV R104, R153 ;  /* 0x0000009900687202 */ /* 0x000fc40000000f00 */
[----:B------:R-:W-:Y:S02]  /*1020*/  SHF.R.U64 R110, R154, 0x10, R155 ;  /* 0x000000109a6e7819 */ /* 0x000fe4000000129b */
[--C-:B--2---:R-:W-:Y:S02]  /*1030*/  SHF.R.U64 R179, R160, 0x10, R161.reuse ;  /* 0x00000010a0b37819 */ /* 0x104fe400000012a1 */
[----:B------:R-:W-:Y:S02]  /*1040*/  MOV R122, R161 ;  /* 0x000000a1007a7202 */ /* 0x000fe40000000f00 */
[----:B------:R-:W-:Y:S02]  /*1050*/  SHF.R.U32.HI R178, RZ, 0x10, R161 ;  /* 0x00000010ffb27819 */ /* 0x000fe400000116a1 */
[----:B------:R-:W-:Y:S01]  /*1060*/  SHF.R.U32.HI R161, RZ, 0x10, R163 ;  /* 0x00000010ffa17819 */ /* 0x000fe200000116a3 */
[C---:B------:R-:W-:Y:S01]  /*1070*/  FMUL.FTZ R220, R212.reuse, R177 ;  /* 0x000000b1d4dc7220 */ /* 0x040fe20000410000 */
[----:B------:R-:W-:Y:S01]  /*1080*/  FMUL.FTZ R120, R212, R173 ;  /* 0x000000add4787220 */ /* 0x000fe20000410000 */
[----:B------:R-:W-:-:S02]  /*1090*/  HADD2.F32 R182, -RZ, R104.H0_H0 ;  /* 0x20000068ffb67230 */ /* 0x000fc40000004100 */
[C---:B------:R-:W-:Y:S01]  /*10a0*/  FADD.FTZ R183, -R202.reuse, R113 ;  /* 0x00000071cab77221 */ /* 0x040fe20000010100 */
[C---:B------:R-:W-:Y:S01]  /*10b0*/  FADD.FTZ R115, -R202.reuse, R115 ;  /* 0x00000073ca737221 */ /* 0x040fe20000010100 */
[C---:B------:R-:W-:Y:S01]  /*10c0*/  FADD.FTZ R181, -R202.reuse, R114 ;  /* 0x00000072cab57221 */ /* 0x040fe20000010100 */
[----:B------:R-:W-:Y:S02]  /*10d0*/  HADD2.F32 R114, -RZ, R110.H0_H0 ;  /* 0x2000006eff727230 */ /* 0x000fe40000004100 */
[----:B------:R-:W-:Y:S01]  /*10e0*/  FADD.FTZ R217, R107, -R202 ;  /* 0x800000ca6bd97221 */ /* 0x000fe20000010000 */
[----:B------:R-:W-:Y:S01]  /*10f0*/  FADD.FTZ R171, -R202, R118 ;  /* 0x00000076caab7221 */ /* 0x000fe20000010100 */
[----:B------:R-:W-:Y:S02]  /*1100*/  HADD2.F32 R168, -RZ, R168.H0_H0 ;  /* 0x200000a8ffa87230 */ /* 0x000fe40000004100 */
[----:B------:R-:W-:Y:S01]  /*1110*/  FADD.FTZ R34, R218, R34 ;  /* 0x00000022da227221 */ /* 0x000fe20000010000 */
[----:B------:R-:W-:Y:S01]  /*1120*/  FFMA.FTZ R35, R220, R218, R35 ;  /* 0x000000dadc237223 */ /* 0x000fe20000010023 */
[----:B------:R-:W-:Y:S01]  /*1130*/  HADD2.F32 R110, -RZ, R179.H0_H0 ;  /* 0x200000b3ff6e7230 */ /* 0x000fe20000004100 */
[----:B------:R-:W-:Y:S01]  /*1140*/  SHF.R.U64 R180, R158, 0x10, R159 ;  /* 0x000000109eb47819 */ /* 0x000fe2000000129f */
[----:B------:R-:W-:-:S02]  /*1150*/  HADD2.F32 R104, -RZ, R161.H0_H0 ;  /* 0x200000a1ff687230 */ /* 0x000fc40000004100 */
[----:B------:R-:W-:Y:S01]  /*1160*/  FMUL.FTZ R218, R69, R218 ;  /* 0x000000da45da7220 */ /* 0x000fe20000410000 */
[----:B------:R-:W-:Y:S02]  /*1170*/  IMAD.MOV.U32 R170, RZ, RZ, R154 ;  /* 0x000000ffffaa7224 */ /* 0x000fe400078e009a */
[----:B------:R-:W-:Y:S01]  /*1180*/  FADD.FTZ R161, RZ, R221 ;  /* 0x000000ddffa17221 */ /* 0x000fe20000010000 */
[----:B------:R-:W-:Y:S02]  /*1190*/  IMAD.MOV.U32 R118, RZ, RZ, R158 ;  /* 0x000000ffff767224 */ /* 0x000fe400078e009e */
[C---:B------:R-:W-:Y:S01]  /*11a0*/  FMUL.FTZ R183, R212.reuse, R183 ;  /* 0x000000b7d4b77220 */ /* 0x040fe20000410000 */
[----:B------:R-:W-:Y:S01]  /*11b0*/  FMUL.FTZ R179, R212, R115 ;  /* 0x00000073d4b37220 */ /* 0x000fe20000410000 */
[----:B------:R-:W-:Y:S01]  /*11c0*/  FADD.FTZ R219, R106, -R202 ;  /* 0x800000ca6adb7221 */ /* 0x000fe20000010000 */
[----:B------:R-:W-:Y:S01]  /*11d0*/  MOV R154, R159 ;  /* 0x0000009f009a7202 */ /* 0x000fe20000000f00 */
[----:B------:R-:W-:Y:S01]  /*11e0*/  FFMA.FTZ R115, R120, R221, RZ ;  /* 0x000000dd78737223 */ /* 0x000fe200000100ff */
[----:B------:R-:W-:Y:S01]  /*11f0*/  SHF.R.U32.HI R158, RZ, 0x10, R159 ;  /* 0x00000010ff9e7819 */ /* 0x000fe2000001169f */
        /* <DEDUP_REMOVED lines=8> */
[----:B------:R-:W-:Y:S01]  /*1280*/  HADD2.F32 R186, -RZ, R174.H0_H0 ;  /* 0x200000aeffba7230 */ /* 0x000fe20000004100 */
        /* <DEDUP_REMOVED lines=15> */
[----:B------:R-:W-:Y:S01]  /*1380*/  FMUL.FTZ R202, R70, R168 ;  /* 0x000000a846ca7220 */ /* 0x000fe20000410000 */
[----:B------:R-:W-:Y:S01]  /*1390*/  FADD.FTZ R137, R114, R137 ;  /* 0x0000008972897221 */ /* 0x000fe20000010000 */
[-C--:B------:R-:W-:Y:S01]  /*13a0*/  FFMA.FTZ R138, R183, R114.reuse, R138 ;  /* 0x00000072b78a7223 */ /* 0x080fe2000001008a */
[----:B------:R-:W-:Y:S01]  /*13b0*/  FMUL.FTZ R177, R61, R114 ;  /* 0x000000723db17220 */ /* 0x000fe20000410000 */
[----:B------:R-:W-:Y:S01]  /*13c0*/  FADD.FTZ R161, R161, R218 ;  /* 0x000000daa1a17221 */ /* 0x000fe20000010000 */
[----:B------:R-:W-:-:S02]  /*13d0*/  IMAD.MOV.U32 R112, RZ, RZ, R156 ;  /* 0x000000ffff707224 */ /* 0x000fc400078e009c */
[----:B------:R-:W-:Y:S01]  /*13e0*/  FMUL.FTZ R219, R212, R219 ;  /* 0x000000dbd4db7220 */ /* 0x000fe20000410000 */
[----:B------:R-:W-:Y:S01]  /*13f0*/  FFMA.FTZ R114, R220, R218, R115 ;  /* 0x000000dadc727223 */ /* 0x000fe20000010073 */
[----:B------:R-:W-:Y:S01]  /*1400*/  FADD.FTZ R38, R186, R38 ;  /* 0x00000026ba267221 */ /* 0x000fe20000010000 */
[-C--:B------:R-:W-:Y:S01]  /*1410*/  FFMA.FTZ R15, R217, R186.reuse, R15 ;  /* 0x000000bad90f7223 */ /* 0x080fe2000001000f */
[----:B------:R-:W-:Y:S02]  /*1420*/  HADD2.F32 R164, -RZ, R164.H0_H0 ;  /* 0x200000a4ffa47230 */ /* 0x000fe40000004100 */
[----:B------:R-:W-:Y:S01]  /*1430*/  FMUL.FTZ R186, R71, R186 ;  /* 0x000000ba47ba7220 */ /* 0x000fe20000410000 */
[----:B------:R-:W-:Y:S01]  /*1440*/  FADD.FTZ R161, R161, R202 ;  /* 0x000000caa1a17221 */ /* 0x000fe20000010000 */
[----:B------:R-:W-:Y:S01]  /*1450*/  FFMA.FTZ R114, R219, R202, R114 ;  /* 0x000000cadb727223 */ /* 0x000fe20000010072 */
[----:B------:R-:W-:Y:S02]  /*1460*/  HADD2.F32 R184, -RZ, R106.H0_H0 ;  /* 0x2000006affb87230 */ /* 0x000fe40000004100 */
[----:B------:R-:W-:Y:S01]  /*1470*/  FMUL.FTZ R203, R212, R203 ;  /* 0x000000cbd4cb7220 */ /* 0x000fe20000410000 */
[----:B------:R-:W-:-:S02]  /*1480*/  HADD2.F32 R128, -RZ, R112.H0_H0 ;  /* 0x20000070ff807230 */ /* 0x000fc40000004100 */
[----:B------:R-:W-:Y:S01]  /*1490*/  FADD.FTZ R115, R161, R186 ;  /* 0x000000baa1737221 */ /* 0x000fe20000010000 */
[----:B------:R-:W-:Y:S02]  /*14a0*/  HADD2.F32 R112, -RZ, R180.H0_H0 ;  /* 0x200000b4ff707230 */ /* 0x000fe40000004100 */
        /* <DEDUP_REMOVED lines=9> */
[----:B------:R-:W-:Y:S01]  /*1540*/  MOV R108, R155 ;  /* 0x0000009b006c7202 */ /* 0x000fe20000000f00 */
[----:B------:R-:W-:Y:S01]  /*1550*/  FFMA.FTZ R114, R129, R180, R114 ;  /* 0x000000b481727223 */ /* 0x000fe20000010072 */
[----:B------:R-:W-:-:S02]  /*1560*/  HADD2.F32 R150, -RZ, R150.H0_H0 ;  /* 0x20000096ff967230 */ /* 0x000fc40000004100 */
[----:B------:R-:W-:Y:S01]  /*1570*/  FADD.FTZ R43, R182, R43 ;  /* 0x0000002bb62b7221 */ /* 0x000fe20000010000 */
[-C--:B------:R-:W-:Y:S01]  /*1580*/  FFMA.FTZ R132, R187, R182.reuse, R132 ;  /* 0x000000b6bb847223 */ /* 0x080fe20000010084 */
[----:B------:R-:W-:Y:S01]  /*1590*/  FMUL.FTZ R182, R66, R182 ;  /* 0x000000b642b67220 */ /* 0x000fe20000410000 */
[----:B------:R-:W-:Y:S01]  /*15a0*/  FADD.FTZ R109, R109, R184 ;  /* 0x000000b86d6d7221 */ /* 0x000fe20000010000 */
[----:B------:R-:W-:Y:S01]  /*15b0*/  FFMA.FTZ R114, R203, R184, R114 ;  /* 0x000000b8cb727223 */ /* 0x000fe20000010072 */
[----:B------:R-:W-:Y:S01]  /*15c0*/  SHF.R.U32.HI R152, RZ, 0x10, R155 ;  /* 0x00000010ff987819 */ /* 0x000fe2000001169b */
[----:B------:R-:W-:Y:S02]  /*15d0*/  HADD2.F32 R170, -RZ, R170.H0_H0 ;  /* 0x200000aaffaa7230 */ /* 0x000fe40000004100 */
[----:B------:R-:W-:Y:S01]  /*15e0*/  FMUL.FTZ R175, R212, R175 ;  /* 0x000000afd4af7220 */ /* 0x000fe20000410000 */
[----:B------:R-:W-:Y:S02]  /*15f0*/  HADD2.F32 R176, -RZ, R108.H0_H0 ;  /* 0x2000006cffb07230 */ /* 0x000fe40000004100 */
[----:B------:R-:W-:Y:S01]  /*1600*/  FADD.FTZ R109, R109, R182 ;  /* 0x000000b66d6d7221 */ /* 0x000fe20000010000 */
[----:B------:R-:W-:Y:S01]  /*1610*/  IMAD.MOV.U32 R155, RZ, RZ, R160 ;  /* 0x000000ffff9b7224 */ /* 0x000fe200078e00a0 */
[----:B------:R-:W-:Y:S01]  /*1620*/  MOV R160, R163 ;  /* 0x000000a300a07202 */ /* 0x000fe20000000f00 */
[----:B------:R-:W-:Y:S01]  /*1630*/  IMAD.MOV.U32 R156, RZ, RZ, R162 ;  /* 0x000000ffff9c7224 */ /* 0x000fe200078e00a2 */
[----:B------:R-:W-:Y:S01]  /*1640*/  SHF.R.U64 R162, R162, 0x10, R163 ;  /* 0x00000010a2a27819 */ /* 0x000fe200000012a3 */
[----:B------:R-:W-:-:S02]  /*1650*/  HADD2.F32 R108, -RZ, R178.H0_H0 ;  /* 0x200000b2ff6c7230 */ /* 0x000fc40000004100 */
[----:B------:R-:W-:Y:S01]  /*1660*/  FMUL.FTZ R178, R67, R150 ;  /* 0x0000009643b27220 */ /* 0x000fe20000410000 */
[----:B------:R-:W-:Y:S02]  /*1670*/  HADD2.F32 R163, -RZ, R118.H0_H0 ;  /* 0x20000076ffa37230 */ /* 0x000fe40000004100 */
        /* <DEDUP_REMOVED lines=9> */
[----:B------:R-:W-:-:S02]  /*1710*/  HADD2.F32 R168, -RZ, R113.H0_H0 ;  /* 0x20000071ffa87230 */ /* 0x000fc40000004100 */
[----:B------:R-:W-:Y:S01]  /*1720*/  FMUL.FTZ R170, R60, R170 ;  /* 0x000000aa3caa7220 */ /* 0x000fe20000410000 */
[----:B------:R-:W-:Y:S01]  /*1730*/  FADD.FTZ R109, R109, R178 ;  /* 0x000000b26d6d7221 */ /* 0x000fe20000010000 */
[----:B------:R-:W-:Y:S02]  /*1740*/  HADD2.F32 R113, -RZ, R160.H0_H0 ;  /* 0x200000a0ff717230 */ /* 0x000fe40000004100 */
        /* <DEDUP_REMOVED lines=22> */
[----:B------:R-:W-:-:S02]  /*18b0*/  HADD2.F32 R172, -RZ, R172.H0_H0 ;  /* 0x200000acffac7230 */ /* 0x000fc40000004100 */
        /* <DEDUP_REMOVED lines=14> */
[-C--:B------:R-:W-:Y:S01]  /*19a0*/  FFMA.FTZ R12, R171, R168.reuse, R12 ;  /* 0x000000a8ab0c7223 */ /* 0x080fe2000001000c */
[----:B------:R-:W-:Y:S02]  /*19b0*/  HADD2.F32 R127, -RZ, R154.H0_H0 ;  /* 0x2000009aff7f7230 */ /* 0x000fe40000004100 */
[----:B------:R-:W-:Y:S01]  /*19c0*/  FMUL.FTZ R168, R58, R168 ;  /* 0x000000a83aa87220 */ /* 0x000fe20000410000 */
[----:B------:R-:W-:Y:S01]  /*19d0*/  FADD.FTZ R109, R109, R172 ;  /* 0x000000ac6d6d7221 */ /* 0x000fe20000010000 */
[----:B------:R-:W-:Y:S01]  /*19e0*/  FMUL.FTZ R165, R212, R165 ;  /* 0x000000a5d4a57220 */ /* 0x000fe20000410000 */
[----:B------:R-:W-:Y:S01]  /*19f0*/  FFMA.FTZ R112, R173, R172, R112 ;  /* 0x000000acad707223 */ /* 0x000fe20000010070 */
[----:B------:R-:W-:Y:S01]  /*1a00*/  FADD.FTZ R188, R164, R188 ;  /* 0x000000bca4bc7221 */ /* 0x000fe20000010000 */
[----:B------:R-:W-:Y:S01]  /*1a10*/  FFMA.FTZ R39, R129, R164, R39 ;  /* 0x000000a481277223 */ /* 0x000fe20000010027 */
[----:B------:R-:W-:-:S02]  /*1a20*/  HADD2.F32 R152, -RZ, R162.H0_H0 ;  /* 0x200000a2ff987230 */ /* 0x000fc40000004100 */
[----:B------:R-:W-:Y:S01]  /*1a30*/  FMUL.FTZ R164, R59, R116 ;  /* 0x000000743ba47220 */ /* 0x000fe20000410000 */
[----:B------:R-:W-:Y:S01]  /*1a40*/  FADD.FTZ R109, R109, R168 ;  /* 0x000000a86d6d7221 */ /* 0x000fe20000010000 */
[----:B------:R-:W-:Y:S02]  /*1a50*/  HADD2.F32 R155, -RZ, R155.H0_H0 ;  /* 0x2000009bff9b7230 */ /* 0x000fe40000004100 */
[----:B------:R-:W-:Y:S01]  /*1a60*/  FMUL.FTZ R167, R212, R119 ;  /* 0x00000077d4a77220 */ /* 0x000fe20000410000 */
[----:B------:R-:W-:Y:S01]  /*1a70*/  FADD.FTZ R192, R127, R192 ;  /* 0x000000c07fc07221 */ /* 0x000fe20000010000 */
[-C--:B------:R-:W-:Y:S01]  /*1a80*/  FFMA.FTZ R8, R165, R127.reuse, R8 ;  /* 0x0000007fa5087223 */ /* 0x080fe20000010008 */
[----:B------:R-:W-:Y:S01]  /*1a90*/  FMUL.FTZ R162, R54, R127 ;  /* 0x0000007f36a27220 */ /* 0x000fe20000410000 */
[----:B------:R-:W-:Y:S01]  /*1aa0*/  FFMA.FTZ R112, R171, R168, R112 ;  /* 0x000000a8ab707223 */ /* 0x000fe20000010070 */
[----:B------:R-:W-:Y:S02]  /*1ab0*/  HADD2.F32 R106, -RZ, R156.H0_H0 ;  /* 0x2000009cff6a7230 */ /* 0x000fe40000004100 */
        /* <DEDUP_REMOVED lines=93> */
[----:B------:R0:W1:Y:S04]  /*2090*/  SHFL.DOWN PT, R113, R112, 0x1, 0x1f ;  /* 0x08201f0070717f89 */ /* 0x00006800000e0000 */
[----:B------:R0:W2:Y:S02]  /*20a0*/  SHFL.DOWN PT, R114, R105, 0x1, 0x1f ;  /* 0x08201f0069727f89 */ /* 0x0000a400000e0000 */
.L_x_3680:
        /* <DEDUP_REMOVED lines=13> */
.L_x_3661:
        /* <DEDUP_REMOVED lines=216> */
[----:B------:R0:W-:Y:S01]  /*2f00*/  F2F.F16.F32 R127, R117 ;  /* 0x00000075007f7304 */ /* 0x0001e20000200800 */
        /* <DEDUP_REMOVED lines=10> */
[----:B------:R0:W-:Y:S01]  /*2fb0*/  F2F.F16.F32 R126, R236 ;  /* 0x000000ec007e7304 */ /* 0x0001e20000200800 */
        /* <DEDUP_REMOVED lines=13> */
[----:B------:R-:W-:Y:S01]  /*3090*/  F2F.F16.F32 R208, R120 ;  /* 0x0000007800d07304 */ /* 0x000fe20000200800 */
[----:B------:R-:W-:Y:S01]  /*30a0*/  FSEL R220, R167, RZ, P5 ;  /* 0x000000ffa7dc7208 */ /* 0x000fe20002800000 */
[C---:B------:R-:W-:Y:S01]  /*30b0*/  FMUL.FTZ R157, R212.reuse, R121 ;  /* 0x00000079d49d7220 */ /* 0x040fe20000410000 */
[C---:B------:R-:W-:Y:S01]  /*30c0*/  LOP3.LUT P5, RZ, R215.reuse, 0xff00, RZ, 0xc0, !PT ;  /* 0x0000ff00d7ff7812 */ /* 0x040fe200078ac0ff */
[----:B------:R-:W-:Y:S01]  /*30d0*/  FMUL.FTZ R212, R212, R237 ;  /* 0x000000edd4d47220 */ /* 0x000fe20000410000 */
[----:B------:R-:W-:Y:S01]  /*30e0*/  @P3 F2FP.F16.F32.PACK_AB R114, RZ, R114 ;  /* 0x00000072ff72323e */ /* 0x000fe200000000ff */
[----:B------:R-:W-:Y:S01]  /*30f0*/  @P0 FADD.FTZ R157, R96, R157 ;  /* 0x0000009d609d0221 */ /* 0x000fe20000010000 */
[----:B------:R-:W-:Y:S01]  /*3100*/  FSEL R214, R162, RZ, P5 ;  /* 0x000000ffa2d67208 */ /* 0x000fe20002800000 */
[----:B------:R-:W-:Y:S01]  /*3110*/  F2F.F16.F32 R120, R238 ;  /* 0x000000ee00787304 */ /* 0x000fe20000200800 */
[----:B------:R-:W-:Y:S01]  /*3120*/  LOP3.LUT P5, RZ, R215, 0xff0000, RZ, 0xc0, !PT ;  /* 0x00ff0000d7ff7812 */ /* 0x000fe200078ac0ff */
[----:B------:R-:W-:Y:S01]  /*3130*/  @P0 FADD.FTZ R212, R99, R212 ;  /* 0x000000d463d40221 */ /* 0x000fe20000010000 */
[----:B------:R-:W-:-:S02]  /*3140*/  @P3 F2FP.F16.F32.PACK_AB R115, RZ, R115 ;  /* 0x00000073ff73323e */ /* 0x000fc400000000ff */
[----:B0-----:R-:W-:Y:S02]  /*3150*/  FSEL R236, R163, RZ, P5 ;  /* 0x000000ffa3ec7208 */ /* 0x001fe40002800000 */
[----:B------:R-:W-:Y:S01]  /*3160*/  LOP3.LUT P5, RZ, R215, 0xff, RZ, 0xc0, !PT ;  /* 0x000000ffd7ff7812 */ /* 0x000fe200078ac0ff */
[----:B------:R-:W0:Y:S01]  /*3170*/  F2F.F16.F32 R235, R235 ;  /* 0x000000eb00eb7304 */ /* 0x000e220000200800 */
[----:B------:R-:W-:Y:S02]  /*3180*/  @P3 F2FP.F16.F32.PACK_AB R228, RZ, R228 ;  /* 0x000000e4ffe4323e */ /* 0x000fe400000000ff */
[----:B------:R-:W-:Y:S02]  /*3190*/  FSEL R207, R131, RZ, P5 ;  /* 0x000000ff83cf7208 */ /* 0x000fe40002800000 */
[----:B------:R-:W-:Y:S02]  /*31a0*/  LOP3.LUT P5, RZ, R215, 0xff000000, RZ, 0xc0, !PT ;  /* 0xff000000d7ff7812 */ /* 0x000fe400078ac0ff */
[----:B------:R-:W-:Y:S01]  /*31b0*/  @P3 PRMT R16, R114, 0x7610, R16 ;  /* 0x0000761072103816 */ /* 0x000fe20000000010 */
[----:B------:R-:W1:Y:S01]  /*31c0*/  F2F.F16.F32 R234, R234 ;  /* 0x000000ea00ea7304 */ /* 0x000e620000200800 */
[----:B------:R-:W-:-:S02]  /*31d0*/  FSEL R123, R152, RZ, P5 ;  /* 0x000000ff987b7208 */ /* 0x000fc40002800000 */
[----:B------:R-:W-:Y:S02]  /*31e0*/  LOP3.LUT P5, RZ, R206, 0xff00, RZ, 0xc0, !PT ;  /* 0x0000ff00ceff7812 */ /* 0x000fe400078ac0ff */
[----:B------:R-:W-:Y:S02]  /*31f0*/  @P3 PRMT R23, R115, 0x7610, R23 ;  /* 0x0000761073173816 */ /* 0x000fe40000000017 */
[----:B------:R-:W-:Y:S01]  /*3200*/  FSEL R122, R154, RZ, P5 ;  /* 0x000000ff9a7a7208 */ /* 0x000fe20002800000 */
[----:B------:R-:W-:Y:S01]  /*3210*/  F2F.F16.F32 R226, R226 ;  /* 0x000000e200e27304 */ /* 0x000fe20000200800 */
[----:B------:R-:W-:Y:S01]  /*3220*/  LOP3.LUT P5, RZ, R206, 0xff0000, RZ, 0xc0, !PT ;  /* 0x00ff0000ceff7812 */ /* 0x000fe200078ac0ff */
[----:B0-----:R-:W-:Y:S01]  /*3230*/  IMAD.WIDE.U32 R114, R235, 0x10000, RZ ;  /* 0x00010000eb727825 */ /* 0x001fe200078e00ff */
[----:B------:R-:W-:Y:S02]  /*3240*/  @P3 PRMT R40, R228, 0x7610, R40 ;  /* 0x00007610e4283816 */ /* 0x000fe40000000028 */
[----:B------:R-:W-:-:S02]  /*3250*/  FSEL R238, R155, RZ, P5 ;  /* 0x000000ff9bee7208 */ /* 0x000fc40002800000 */
[----:B------:R-:W-:Y:S01]  /*3260*/  ISETP.NE.U32.AND P5, PT, RZ, UR18, PT ;  /* 0x00000012ff007c0c */ /* 0x000fe2000bfa5070 */
[----:B------:R-:W0:Y:S01]  /*3270*/  F2F.F16.F32 R222, R222 ;  /* 0x000000de00de7304 */ /* 0x000e220000200800 */
[----:B-1----:R-:W-:Y:S01]  /*3280*/  IMAD.U32 R234, R234, 0x10000, RZ ;  /* 0x00010000eaea7824 */ /* 0x002fe200078e00ff */
[----:B------:R-:W-:Y:S02]  /*3290*/  SHF.L.U32 R126, R126, 0x10, RZ ;  /* 0x000000107e7e7819 */ /* 0x000fe400000006ff */
[----:B------:R-:W-:Y:S02]  /*32a0*/  ISETP.NE.AND.EX P0, PT, RZ, UR19, PT, P5 ;  /* 0x00000013ff007c0c */ /* 0x000fe4000bf05350 */
[----:B------:R-:W-:Y:S02]  /*32b0*/  LOP3.LUT P5, RZ, R206, 0xff000000, RZ, 0xc0, !PT ;  /* 0xff000000ceff7812 */ /* 0x000fe400078ac0ff */
[----:B------:R-:W-:Y:S01]  /*32c0*/  F2F.F16.F32 R230, R230 ;  /* 0x000000e600e67304 */ /* 0x000fe20000200800 */
[----:B------:R-:W-:-:S02]  /*32d0*/  SEL R104, R105, R100, P0 ;  /* 0x0000006469687207 */ /* 0x000fc40000000000 */
[----:B------:R-:W-:Y:S02]  /*32e0*/  SEL R105, R106, R101, P0 ;  /* 0x000000656a697207 */ /* 0x000fe40000000000 */
[----:B------:R-:W-:Y:S02]  /*32f0*/  SEL R106, R107, R102, P0 ;  /* 0x000000666b6a7207 */ /* 0x000fe40000000000 */
[----:B------:R-:W-:Y:S01]  /*3300*/  SEL R107, R232, R103, P0 ;  /* 0x00000067e86b7207 */ /* 0x000fe20000000000 */
[----:B------:R-:W-:Y:S01]  /*3310*/  F2F.F16.F32 R229, R229 ;  /* 0x000000e500e57304 */ /* 0x000fe20000200800 */
[----:B0-----:R-:W-:Y:S01]  /*3320*/  IMAD.U32 R222, R222, 0x10000, RZ ;  /* 0x00010000dede7824 */ /* 0x001fe200078e00ff */
[----:B------:R-:W-:Y:S02]  /*3330*/  @P3 F2FP.F16.F32.PACK_AB R231, RZ, R231 ;  /* 0x000000e7ffe7323e */ /* 0x000fe400000000ff */
[----:B------:R0:W-:Y:S02]  /*3340*/  @P1 STG.E.128 desc[UR6][R112.64], R104 ;  /* 0x0000006870001986 */ /* 0x0001e4000c101d06 */
[----:B------:R-:W-:-:S02]  /*3350*/  @P3 PRMT R11, R231, 0x7610, R11 ;  /* 0x00007610e70b3816 */ /* 0x000fc4000000000b */
[----:B------:R-:W1:Y:S08]  /*3360*/  F2F.F16.F32 R233, R233 ;  /* 0x000000e900e97304 */ /* 0x000e700000200800 */
[----:B------:R-:W2:Y:S01]  /*3370*/  F2F.F16.F32 R224, R224 ;  /* 0x000000e000e07304 */ /* 0x000ea20000200800 */
[----:B0-----:R-:W-:Y:S01]  /*3380*/  IMAD.WIDE.U32 R112, R226, 0x10000, RZ ;  /* 0x00010000e2707825 */ /* 0x001fe200078e00ff */
[----:B-1----:R-:W-:-:S06]  /*3390*/  LOP3.LUT R105, R115, R234, R233, 0xfe, !PT ;  /* 0x000000ea73697212 */ /* 0x002fcc00078efee9 */
[----:B------:R-:W-:Y:S01]  /*33a0*/  F2F.F16.F32 R169, R169 ;  /* 0x000000a900a97304 */ /* 0x000fe20000200800 */
[----:B------:R-:W-:Y:S01]  /*33b0*/  LOP3.LUT R104, R114, R229, RZ, 0xfc, !PT ;  /* 0x000000e572687212 */ /* 0x000fe200078efcff */
[----:B------:R-:W-:-:S04]  /*33c0*/  IMAD.WIDE.U32 R106, R230, 0x10000, RZ ;  /* 0x00010000e66a7825 */ /* 0x000fc800078e00ff */
[----:B------:R0:W-:Y:S01]  /*33d0*/  STG.E.64 desc[UR6][R118.64], R104 ;  /* 0x0000006876007986 */ /* 0x0001e2000c101b06 */
[----:B--2---:R-:W-:Y:S01]  /*33e0*/  SHF.L.U32 R224, R224, 0x10, RZ ;  /* 0x00000010e0e07819 */ /* 0x004fe200000006ff */
[----:B------:R-:W-:Y:S08]  /*33f0*/  F2F.F16.F32 R225, R225 ;  /* 0x000000e100e17304 */ /* 0x000ff00000200800 */
[----:B------:R-:W1:Y:S08]  /*3400*/  F2F.F16.F32 R227, R227 ;  /* 0x000000e300e37304 */ /* 0x000e700000200800 */
[----:B------:R-:W2:Y:S01]  /*3410*/  F2F.F16.F32 R223, R223 ;  /* 0x000000df00df7304 */ /* 0x000ea20000200800 */
[----:B-1----:R-:W-:-:S07]  /*3420*/  LOP3.LUT R125, R107, R224, R227, 0xfe, !PT ;  /* 0x000000e06b7d7212 */ /* 0x002fce00078efee3 */
[----:B------:R-:W1:Y:S01]  /*3430*/  F2F.F16.F32 R220, R220 ;  /* 0x000000dc00dc7304 */ /* 0x000e620000200800 */
[----:B--2---:R-:W-:-:S07]  /*3440*/  LOP3.LUT R124, R106, R223, RZ, 0xfc, !PT ;  /* 0x000000df6a7c7212 */ /* 0x004fce00078efcff */
[----:B------:R2:W-:Y:S01]  /*3450*/  F2F.F16.F32 R117, R158 ;  /* 0x0000009e00757304 */ /* 0x0005e20000200800 */
[----:B------:R-:W-:-:S04]  /*3460*/  IMAD.WIDE.U32 R106, R208, 0x10000, RZ ;  /* 0x00010000d06a7825 */ /* 0x000fc800078e00ff */
[----:B-1----:R-:W-:-:S03]  /*3470*/  IMAD.U32 R220, R220, 0x10000, RZ ;  /* 0x00010000dcdc7824 */ /* 0x002fc600078e00ff */
[----:B------:R-:W-:Y:S01]  /*3480*/  F2F.F16.F32 R219, R219 ;  /* 0x000000db00db7304 */ /* 0x000fe20000200800 */
[----:B--2---:R-:W-:-:S05]  /*3490*/  FMUL.FTZ R158, R212, UR17 ;  /* 0x00000011d49e7c20 */ /* 0x004fca0008410000 */
[----:B------:R-:W-:Y:S02]  /*34a0*/  FSEL R237, R158, RZ, P5 ;  /* 0x000000ff9eed7208 */ /* 0x000fe40002800000 */
[----:B------:R-:W1:Y:S01]  /*34b0*/  F2F.F16.F32 R221, R221 ;  /* 0x000000dd00dd7304 */ /* 0x000e620000200800 */
[----:B------:R-:W-:-:S07]  /*34c0*/  LOP3.LUT P5, RZ, R206, 0xff, RZ, 0xc0, !PT ;  /* 0x000000ffceff7812 */ /* 0x000fce00078ac0ff */
[----:B------:R-:W2:Y:S01]  /*34d0*/  F2F.F16.F32 R214, R214 ;  /* 0x000000d600d67304 */ /* 0x000ea20000200800 */
[----:B-1----:R-:W-:-:S07]  /*34e0*/  LOP3.LUT R121, R107, R126, R221, 0xfe, !PT ;  /* 0x0000007e6b797212 */ /* 0x002fce00078efedd */
[----:B------:R1:W-:Y:S08]  /*34f0*/  F2F.F16.F32 R228, R122 ;  /* 0x0000007a00e47304 */ /* 0x0003f00000200800 */
[----:B------:R3:W4:Y:S01]  /*3500*/  F2F.F16.F32 R232, R123 ;  /* 0x0000007b00e87304 */ /* 0x0007220000200800 */
[----:B-1----:R-:W-:Y:S01]  /*3510*/  LOP3.LUT R122, R112, R169, RZ, 0xfc, !PT ;  /* 0x000000a9707a7212 */ /* 0x002fe200078efcff */
[----:B------:R-:W-:-:S05]  /*3520*/  FMUL.FTZ R169, R157, UR17 ;  /* 0x000000119da97c20 */ /* 0x000fca0008410000 */
[----:B------:R-:W-:Y:S01]  /*3530*/  FSEL R208, R169, RZ, P5 ;  /* 0x000000ffa9d07208 */ /* 0x000fe20002800000 */
[----:B------:R-:W1:Y:S01]  /*3540*/  F2F.F16.F32 R215, R236 ;  /* 0x000000ec00d77304 */ /* 0x000e620000200800 */
[----:B---3--:R-:W-:Y:S01]  /*3550*/  LOP3.LUT R123, R113, R222, R225, 0xfe, !PT ;  /* 0x000000de717b7212 */ /* 0x008fe200078efee1 */
[----:B------:R-:W-:Y:S01]  /*3560*/  IMAD.WIDE.U32 R112, R120, 0x10000, RZ ;  /* 0x0001000078707825 */ /* 0x000fe200078e00ff */
[----:B------:R-:W-:Y:S02]  /*3570*/  @P3 LOP3.LUT P5, RZ, R29, 0xff0000, RZ, 0xc0, !PT ;  /* 0x00ff00001dff3812 */ /* 0x000fe400078ac0ff */
[----:B------:R-:W-:Y:S01]  /*3580*/  LOP3.LUT R120, R106, R127, RZ, 0xfc, !PT ;  /* 0x0000007f6a787212 */ /* 0x000fe200078efcff */
[----:B--2---:R-:W-:Y:S01]  /*3590*/  IMAD.WIDE.U32 R106, R214, 0x10000, RZ ;  /* 0x00010000d66a7825 */ /* 0x004fe200078e00ff */
[----:B------:R-:W-:Y:S01]  /*35a0*/  LOP3.LUT R113, R113, R220, R219, 0xfe, !PT ;  /* 0x000000dc71717212 */ /* 0x000fe200078efedb */
[----:B------:R-:W2:Y:S01]  /*35b0*/  F2F.F16.F32 R237, R237 ;  /* 0x000000ed00ed7304 */ /* 0x000ea20000200800 */
[----:B------:R-:W-:-:S02]  /*35c0*/  @P3 FSEL R206, R116, RZ, P5 ;  /* 0x000000ff74ce3208 */ /* 0x000fc40002800000 */
[C---:B------:R-:W-:Y:S02]  /*35d0*/  @P1 LEA R126, P5, R205.reuse, UR18, 0x4 ;  /* 0x00000012cd7e1c11 */ /* 0x040fe4000f8a20ff */
[----:B----4-:R-:W-:Y:S02]  /*35e0*/  SHF.L.U32 R232, R232, 0x10, RZ ;  /* 0x00000010e8e87819 */ /* 0x010fe400000006ff */
[----:B------:R-:W-:Y:S01]  /*35f0*/  LOP3.LUT R112, R112, R117, RZ, 0xfc, !PT ;  /* 0x0000007570707212 */ /* 0x000fe200078efcff */
[----:B------:R-:W3:Y:S01]  /*3600*/  F2F.F16.F32 R207, R207 ;  /* 0x000000cf00cf7304 */ /* 0x000ee20000200800 */
[----:B------:R-:W-:Y:S01]  /*3610*/  @P1 LEA.HI.X R127, R205, UR19, RZ, 0x4, P5 ;  /* 0x00000013cd7f1c11 */ /* 0x000fe2000a8f24ff */
[----:B------:R-:W-:Y:S01]  /*3620*/  IMAD.WIDE.U32 R116, R228, 0x10000, RZ ;  /* 0x00010000e4747825 */ /* 0x000fe200078e00ff */
[----:B-1----:R-:W-:Y:S02]  /*3630*/  LOP3.LUT R115, R107, R232, R215, 0xfe, !PT ;  /* 0x000000e86b737212 */ /* 0x002fe400078efed7 */
[----:B------:R-:W-:Y:S01]  /*3640*/  @P3 LOP3.LUT P5, RZ, R29, 0xff, RZ, 0xc0, !PT ;  /* 0x000000ff1dff3812 */ /* 0x000fe200078ac0ff */
[----:B--2---:R-:W-:-:S02]  /*3650*/  IMAD.U32 R107, R237, 0x10000, RZ ;  /* 0x00010000ed6b7824 */ /* 0x004fc400078e00ff */
[----:B------:R-:W1:Y:S01]  /*3660*/  F2F.F16.F32 R238, R238 ;  /* 0x000000ee00ee7304 */ /* 0x000e620000200800 */
[----:B------:R-:W-:Y:S02]  /*3670*/  @P3 FSEL R213, R213, RZ, P5 ;  /* 0x000000ffd5d53208 */ /* 0x000fe40002800000 */
[----:B------:R-:W-:Y:S02]  /*3680*/  @P3 LOP3.LUT P5, RZ, R29, 0xff000000, RZ, 0xc0, !PT ;  /* 0xff0000001dff3812 */ /* 0x000fe400078ac0ff */
[----:B---3--:R-:W-:-:S03]  /*3690*/  LOP3.LUT R114, R106, R207, RZ, 0xfc, !PT ;  /* 0x000000cf6a727212 */ /* 0x008fc600078efcff */
        /* <DEDUP_REMOVED lines=13> */
.L_x_3662:
        /* <DEDUP_REMOVED lines=38> */
.L_x_3663:
        /* <DEDUP_REMOVED lines=27> */
.L_x_3664:
        /* <DEDUP_REMOVED lines=32> */
.L_x_3665:
        /* <DEDUP_REMOVED lines=38> */
.L_x_3666:
[----:B------:R-:W-:Y:S01]  /*3fe0*/  @P3 FSEL R131, R131, RZ, P5 ;  /* 0x000000ff83833208 */ /* 0x000fe20002800000 */
[----:B------:R1:W-:Y:S01]  /*3ff0*/  @P1 STG.E.128 desc[UR6][R118.64], R104 ;  /* 0x0000006876001986 */ /* 0x0003e2000c101d06 */
[----:B------:R-:W-:Y:S02]  /*4000*/  @P3 LOP3.LUT P5, RZ, R0, 0xff000000, RZ, 0xc0, !PT ;  /* 0xff00000000ff3812 */ /* 0x000fe400078ac0ff */
[----:B0-----:R-:W-:Y:S02]  /*4010*/  SHF.L.U32 R111, R25, 0x3, RZ ;  /* 0x00000003196f7819 */ /* 0x001fe400000006ff */
[----:B------:R-:W-:Y:S02]  /*4020*/  @P3 FSEL R152, R152, RZ, P5 ;  /* 0x000000ff98983208 */ /* 0x000fe40002800000 */
[----:B------:R-:W-:Y:S01]  /*4030*/  SHF.R.U32.HI R112, RZ, 0x1d, R25 ;  /* 0x0000001dff707819 */ /* 0x000fe20000011619 */
[----:B------:R-:W-:Y:S01]  /*4040*/  IMAD.SHL.U32 R25, R26, 0x8, RZ ;  /* 0x000000081a197824 */ /* 0x000fe200078e00ff */
        /* <DEDUP_REMOVED lines=29> */
.L_x_3667:
        /* <DEDUP_REMOVED lines=27> */
.L_x_3668:
        /* <DEDUP_REMOVED lines=55> */
.L_x_3659:
        /* <DEDUP_REMOVED lines=25> */
.L_x_3660:
[----:B------:R-:W-:Y:S01]  /*48d0*/  HFMA2.MMA R118, -RZ, RZ, 0, 1.847743988037109375e-06 ;  /* 0x0000001fff767435 */ /* 0x000fe200000001ff */
[----:B------:R-:W-:Y:S01]  /*48e0*/  MOV R116, R105 ;  /* 0x0000006900747202 */ /* 0x000fe20000000f00 */
[----:B------:R-:W-:Y:S02]  /*48f0*/  IMAD.MOV.U32 R117, RZ, RZ, 0x10 ;  /* 0x00000010ff757424 */ /* 0x000fe400078e00ff */
[----:B------:R-:W-:-:S07]  /*4900*/  IMAD.MOV.U32 R115, RZ, RZ, -0x1 ;  /* 0xffffffffff737424 */ /* 0x000fce00078e00ff */
[----:B-----5:R-:W-:Y:S05]  /*4910*/  WARPSYNC.COLLECTIVE R115, `(.L_x_3670) ;  /* 0x0000000073087348 */ /* 0x020fea0003c00000 */
[----:B------:R0:W1:Y:S02]  /*4920*/  SHFL.DOWN P2, R114, R116, R117, R118 ;  /* 0x0800007574727389 */ /* 0x0000640000040076 */
[----:B01---5:R-:W-:Y:S01]  /*4930*/  ENDCOLLECTIVE ;  /* 0x000000000000791b */ /* 0x023fe20003800000 */
.L_x_3670:
[----:B------:R-:W-:Y:S01]  /*4940*/  IMAD.MOV.U32 R116, RZ, RZ, R19 ;  /* 0x000000ffff747224 */ /* 0x000fe200078e0013 */
[----:B------:R-:W-:-:S07]  /*4950*/  MOV R14, R114 ;  /* 0x00000072000e7202 */ /* 0x000fce0000000f00 */
[----:B------:R-:W-:Y:S05]  /*4960*/  WARPSYNC.COLLECTIVE R115, `(.L_x_3671) ;  /* 0x0000000073087348 */ /* 0x000fea0003c00000 */
[----:B------:R0:W1:Y:S02]  /*4970*/  SHFL.DOWN P2, R114, R116, R117, R118 ;  /* 0x0800007574727389 */ /* 0x0000640000040076 */
[----:B01----:R-:W-:Y:S01]  /*4980*/  ENDCOLLECTIVE ;  /* 0x000000000000791b */ /* 0x003fe20003800000 */
.L_x_3671:
[----:B------:R-:W-:Y:S01]  /*4990*/  FADD.FTZ R14, R105, R14 ;  /* 0x0000000e690e7221 */ /* 0x000fe20000010000 */
[----:B------:R-:W-:-:S03]  /*49a0*/  HFMA2.MMA R117, -RZ, RZ, 0, 4.76837158203125e-07 ;  /* 0x00000008ff757435 */ /* 0x000fc600000001ff */
[----:B------:R-:W-:Y:S01]  /*49b0*/  IMAD.MOV.U32 R116, RZ, RZ, R14 ;  /* 0x000000ffff747224 */ /* 0x000fe200078e000e */
[----:B------:R-:W-:-:S07]  /*49c0*/  MOV R104, R114 ;  /* 0x0000007200687202 */ /* 0x000fce0000000f00 */
[----:B------:R-:W-:Y:S05]  /*49d0*/  WARPSYNC.COLLECTIVE R115, `(.L_x_3672) ;  /* 0x0000000073087348 */ /* 0x000fea0003c00000 */
[----:B------:R0:W1:Y:S02]  /*49e0*/  SHFL.DOWN P2, R114, R116, R117, R118 ;  /* 0x0800007574727389 */ /* 0x0000640000040076 */
[----:B01----:R-:W-:Y:S01]  /*49f0*/  ENDCOLLECTIVE ;  /* 0x000000000000791b */ /* 0x003fe20003800000 */
.L_x_3672:
[----:B------:R-:W-:-:S05]  /*4a00*/  FADD.FTZ R104, R19, R104 ;  /* 0x0000006813687221 */ /* 0x000fca0000010000 */
[----:B------:R-:W-:Y:S01]  /*4a10*/  MOV R116, R104 ;  /* 0x0000006800747202 */ /* 0x000fe20000000f00 */
[----:B------:R-:W-:-:S07]  /*4a20*/  IMAD.MOV.U32 R109, RZ, RZ, R114 ;  /* 0x000000ffff6d7224 */ /* 0x000fce00078e0072 */
[----:B------:R-:W-:Y:S05]  /*4a30*/  WARPSYNC.COLLECTIVE R115, `(.L_x_3673) ;  /* 0x0000000073087348 */ /* 0x000fea0003c00000 */
[----:B------:R0:W1:Y:S02]  /*4a40*/  SHFL.DOWN P2, R114, R116, R117, R118 ;  /* 0x0800007574727389 */ /* 0x0000640000040076 */
[----:B01----:R-:W-:Y:S01]  /*4a50*/  ENDCOLLECTIVE ;  /* 0x000000000000791b */ /* 0x003fe20003800000 */
.L_x_3673:
        /* <DEDUP_REMOVED lines=8> */
.L_x_3674:
[----:B------:R-:W-:-:S04]  /*4ae0*/  FADD.FTZ R111, R104, R111 ;  /* 0x0000006f686f7221 */ /* 0x000fc80000010000 */
[----:B------:R-:W-:Y:S01]  /*4af0*/  IMAD.MOV.U32 R116, RZ, RZ, R111 ;  /* 0x000000ffff747224 */ /* 0x000fe200078e006f */
[----:B------:R-:W-:-:S07]  /*4b00*/  MOV R108, R114 ;  /* 0x00000072006c7202 */ /* 0x000fce0000000f00 */
[----:B------:R-:W-:Y:S05]  /*4b10*/  WARPSYNC.COLLECTIVE R115, `(.L_x_3675) ;  /* 0x0000000073087348 */ /* 0x000fea0003c00000 */
[----:B------:R0:W1:Y:S02]  /*4b20*/  SHFL.DOWN P2, R114, R116, R117, R118 ;  /* 0x0800007574727389 */ /* 0x0000640000040076 */
[----:B01----:R-:W-:Y:S01]  /*4b30*/  ENDCOLLECTIVE ;  /* 0x000000000000791b */ /* 0x003fe20003800000 */
.L_x_3675:
[----:B------:R-:W-:Y:S01]  /*4b40*/  FADD.FTZ R108, R109, R108 ;  /* 0x0000006c6d6c7221 */ /* 0x000fe20000010000 */
[----:B------:R-:W-:-:S03]  /*4b50*/  HFMA2.MMA R117, -RZ, RZ, 0, 1.1920928955078125e-07 ;  /* 0x00000002ff757435 */ /* 0x000fc600000001ff */
[----:B------:R-:W-:Y:S01]  /*4b60*/  IMAD.MOV.U32 R116, RZ, RZ, R108 ;  /* 0x000000ffff747224 */ /* 0x000fe200078e006c */
[----:B------:R-:W-:-:S07]  /*4b70*/  MOV R110, R114 ;  /* 0x00000072006e7202 */ /* 0x000fce0000000f00 */
[----:B------:R-:W-:Y:S05]  /*4b80*/  WARPSYNC.COLLECTIVE R115, `(.L_x_3676) ;  /* 0x0000000073087348 */ /* 0x000fea0003c00000 */
[----:B------:R0:W1:Y:S02]  /*4b90*/  SHFL.DOWN P2, R114, R116, R117, R118 ;  /* 0x0800007574727389 */ /* 0x0000640000040076 */
[----:B01----:R-:W-:Y:S01]  /*4ba0*/  ENDCOLLECTIVE ;  /* 0x000000000000791b */ /* 0x003fe20003800000 */
.L_x_3676:
[----:B------:R-:W-:-:S05]  /*4bb0*/  FADD.FTZ R110, R111, R110 ;  /* 0x0000006e6f6e7221 */ /* 0x000fca0000010000 */
[----:B------:R-:W-:Y:S01]  /*4bc0*/  MOV R116, R110 ;  /* 0x0000006e00747202 */ /* 0x000fe20000000f00 */
[----:B------:R-:W-:-:S07]  /*4bd0*/  IMAD.MOV.U32 R19, RZ, RZ, R114 ;  /* 0x000000ffff137224 */ /* 0x000fce00078e0072 */
[----:B------:R-:W-:Y:S05]  /*4be0*/  WARPSYNC.COLLECTIVE R115, `(.L_x_3677) ;  /* 0x0000000073087348 */ /* 0x000fea0003c00000 */
[----:B------:R0:W1:Y:S02]  /*4bf0*/  SHFL.DOWN P2, R114, R116, R117, R118 ;  /* 0x0800007574727389 */ /* 0x0000640000040076 */
[----:B01----:R-:W-:Y:S01]  /*4c00*/  ENDCOLLECTIVE ;  /* 0x000000000000791b */ /* 0x003fe20003800000 */
.L_x_3677:
        /* <DEDUP_REMOVED lines=9> */
.L_x_3678:
[----:B------:R-:W-:-:S04]  /*4ca0*/  FADD.FTZ R105, R110, R105 ;  /* 0x000000696e697221 */ /* 0x000fc80000010000 */
[----:B------:R-:W-:Y:S01]  /*4cb0*/  IMAD.MOV.U32 R116, RZ, RZ, R105 ;  /* 0x000000ffff747224 */ /* 0x000fe200078e0069 */
[----:B------:R-:W-:-:S07]  /*4cc0*/  MOV R113, R114 ;  /* 0x0000007200717202 */ /* 0x000fce0000000f00 */
[----:B------:R-:W-:Y:S05]  /*4cd0*/  WARPSYNC.COLLECTIVE R115, `(.L_x_3679) ;  /* 0x0000000073087348 */ /* 0x000fea0003c00000 */
[----:B------:R0:W1:Y:S02]  /*4ce0*/  SHFL.DOWN P2, R114, R116, R117, R118 ;  /* 0x0800007574727389 */ /* 0x0000640000040076 */
[----:B01----:R-:W-:Y:S01]  /*4cf0*/  ENDCOLLECTIVE ;  /* 0x000000000000791b */ /* 0x003fe20003800000 */
.L_x_3679:
[----:B------:R-:W-:Y:S05]  /*4d00*/  BRA `(.L_x_3680) ;  /* 0xffffffd000e87947 */ /* 0x000fea000383ffff */
.L_x_3681:
        /* <DEDUP_REMOVED lines=15> */
.L_x_4587:


//--------------------- .text._ZN10layer_norm31ln_parallel_residual_bwd_kernelINS_13Kernel_traitsI6__halfffffjLj7168ELj1ELj1ELj8ELj16ENS_18Kernel_traits_baseILj7168ES2_ffffjLj256EEEEELb0ELb0ELb0EEEvNS_9BwdParamsE --------------------------
	.section	.text._ZN10layer_norm31ln_parallel_residual_bwd_kernelINS_13Kernel_traitsI6__halfffffjLj7168ELj1ELj1ELj8ELj16ENS_18Kernel_traits_baseILj7168ES2_ffffjLj256EEEEELb0ELb0ELb0EEEvNS_9BwdParamsE,"ax",@progbits
	.align	128
        .global         _ZN10layer_norm31ln_parallel_residual_bwd_kernelINS_13Kernel_traitsI6__halfffffjLj7168ELj1ELj1ELj8ELj16ENS_18Kernel_traits_baseILj7168ES2_ffffjLj256EEEEELb0ELb0ELb0EEEvNS_9BwdParamsE
        .type           _ZN10layer_norm31ln_parallel_residual_bwd_kernelINS_13Kernel_traitsI6__halfffffjLj7168ELj1ELj1ELj8ELj16ENS_18Kernel_traits_baseILj7168ES2_ffffjLj256EEEEELb0ELb0ELb0EEEvNS_9BwdParamsE,@function
        .size           _ZN10layer_norm31ln_parallel_residual_bwd_kernelINS_13Kernel_traitsI6__halfffffjLj7168ELj1ELj1ELj8ELj16ENS_18Kernel_traits_baseILj7168ES2_ffffjLj256EEEEELb0ELb0ELb0EEEvNS_9BwdParamsE,(.L_x_4588 - _ZN10layer_norm31ln_parallel_residual_bwd_kernelINS_13Kernel_traitsI6__halfffffjLj7168ELj1ELj1ELj8ELj16ENS_18Kernel_traits_baseILj7168ES2_ffffjLj256EEEEELb0ELb0ELb0EEEvNS_9BwdParamsE)
        .other          _ZN10layer_norm31ln_parallel_residual_bwd_kernelINS_13Kernel_traitsI6__halfffffjLj7168ELj1ELj1ELj8ELj16ENS_18Kernel_traits_baseILj7168ES2_ffffjLj256EEEEELb0ELb0ELb0EEEvNS_9BwdParamsE,@"STO_CUDA_ENTRY STV_DEFAULT"
_ZN10layer_norm31ln_parallel_residual_bwd_kernelINS_13Kernel_traitsI6__halfffffjLj7168ELj1ELj1ELj8ELj16ENS_18Kernel_traits_baseILj7168ES2_ffffjLj256EEEEELb0ELb0ELb0EEEvNS_9BwdParamsE:
.text._ZN10layer_norm31ln_parallel_residual_bwd_kernelINS_13Kernel_traitsI6__halfffffjLj7168ELj1ELj1ELj8ELj16ENS_18Kernel_traits_baseILj7168ES2_ffffjLj256EEEEELb0ELb0ELb0EEEvNS_9BwdParamsE:
        /* <DEDUP_REMOVED lines=46> */
[----:B------:R-:W5:Y:S05]  /*02e0*/  @P5 LDG.E.64 R140, desc[UR4][R26.64] ;  /* 0x000000041a8c5981 */ /* 0x000f6a000c1e1b00 */
[----:B------:R-:W4:Y:S01]  /*02f0*/  @P1 LDC.64 R36, c[0x0][0x268] ;  /* 0x00009a00ff241b82 */ /* 0x000f220000000a00 */
[----:B0-----:R-:W-:-:S07]  /*0300*/  @P0 IMAD.WIDE.U32 R30, R51, 0x8, R30 ;  /* 0x00000008331e0825 */ /* 0x001fce00078e001e */
[----:B------:R-:W0:Y:S01]  /*0310*/  @P2 LDC.64 R38, c[0x0][0x260] ;  /* 0x00009800ff262b82 */ /* 0x000e220000000a00 */
[C---:B--2---:R-:W-:Y:S01]  /*0320*/  @P0 IMAD.WIDE.U32 R32, R51.reuse, 0x8, R32 ;  /* 0x0000000833200825 */ /* 0x044fe200078e0020 */
[----:B------:R-:W-:Y:S01]  /*0330*/  @P0 IADD3 R51, R51, 0x100, RZ ;  /* 0x0000010033330810 */ /* 0x000fe20007ffe0ff */
[----:B------:R-:W5:Y:S05]  /*0340*/  @P5 LDG.E.64 R142, desc[UR4][R28.64] ;  /* 0x000000041c8e5981 */ /* 0x000f6a000c1e1b00 */
[----:B------:R-:W2:Y:S01]  /*0350*/  @P2 LDC.64 R40, c[0x0][0x268] ;  /* 0x00009a00ff282b82 */ /* 0x000ea20000000a00 */
[----:B-1----:R-:W-:-:S07]  /*0360*/  @P1 IMAD.WIDE.U32 R34, R51, 0x8, R34 ;  /* 0x0000000833221825 */ /* 0x002fce00078e0022 */
[----:B------:R-:W1:Y:S01]  /*0370*/  @P3 LDC.64 R42, c[0x0][0x260] ;  /* 0x00009800ff2a3b82 */ /* 0x000e620000000a00 */
[C---:B----4-:R-:W-:Y:S01]  /*0380*/  @P1 IMAD.WIDE.U32 R36, R51.reuse, 0x8, R36 ;  /* 0x0000000833241825 */ /* 0x050fe200078e0024 */
[----:B------:R-:W-:Y:S01]  /*0390*/  @P1 IADD3 R51, R51, 0x100, RZ ;  /* 0x0000010033331810 */ /* 0x000fe20007ffe0ff */
[----:B------:R-:W5:Y:S05]  /*03a0*/  @P0 LDG.E.64 R20, desc[UR4][R30.64] ;  /* 0x000000041e140981 */ /* 0x000f6a000c1e1b00 */
[----:B------:R-:W4:Y:S08]  /*03b0*/  @P3 LDC.64 R44, c[0x0][0x268] ;  /* 0x00009a00ff2c3b82 */ /* 0x000f300000000a00 */
[----:B------:R-:W3:Y:S08]  /*03c0*/  @P4 LDC.64 R46, c[0x0][0x260] ;  /* 0x00009800ff2e4b82 */ /* 0x000ef00000000a00 */
[----:B------:R-:W3:Y:S01]  /*03d0*/  @P4 LDC.64 R48, c[0x0][0x268] ;  /* 0x00009a00ff304b82 */ /* 0x000ee20000000a00 */
[C---:B0-----:R-:W-:Y:S01]  /*03e0*/  @P2 IMAD.WIDE.U32 R38, R51.reuse, 0x8, R38 ;  /* 0x0000000833262825 */ /* 0x041fe200078e0026 */
[----:B------:R-:W-:Y:S01]  /*03f0*/  LEA.HI R0, R132, UR6, RZ, 0x18 ;  /* 0x0000000684007c11 */ /* 0x000fe2000f8fc0ff */
[----:B------:R-:W5:Y:S01]  /*0400*/  @P0 LDG.E.64 R18, desc[UR4][R32.64] ;  /* 0x0000000420120981 */ /* 0x000f62000c1e1b00 */
[----:B------:R-:W-:Y:S01]  /*0410*/  P2R R226, PR, RZ, 0x10 ;  /* 0x00000010ffe27803 */ /* 0x000fe20000000000 */
[C---:B--2---:R-:W-:Y:S01]  /*0420*/  @P2 IMAD.WIDE.U32 R40, R51.reuse, 0x8, R40 ;  /* 0x0000000833282825 */ /* 0x044fe200078e0028 */
[----:B------:R-:W-:Y:S01]  /*0430*/  @P2 IADD3 R51, R51, 0x100, RZ ;  /* 0x0000010033332810 */ /* 0x000fe20007ffe0ff */
[----:B------:R-:W5:Y:S04]  /*0440*/  @P1 LDG.E.64 R16, desc[UR4][R34.64] ;  /* 0x0000000422101981 */ /* 0x000f68000c1e1b00 */
[C---:B-1----:R-:W-:Y:S01]  /*0450*/  @P3 IMAD.WIDE.U32 R42, R51.reuse, 0x8, R42 ;  /* 0x00000008332a3825 */ /* 0x042fe200078e002a */
[----:B------:R0:W5:Y:S03]  /*0460*/  @P1 LDG.E.64 R14, desc[UR4][R36.64] ;  /* 0x00000004240e1981 */ /* 0x000166000c1e1b00 */
[C---:B----4-:R-:W-:Y:S01]  /*0470*/  @P3 IMAD.WIDE.U32 R44, R51.reuse, 0x8, R44 ;  /* 0x00000008332c3825 */ /* 0x050fe200078e002c */
        /* <DEDUP_REMOVED lines=8> */
[----:B0-----:R-:W-:Y:S02]  /*0500*/  CS2R R36, SRZ ;  /* 0x0000000000247805 */ /* 0x001fe4000001ff00 */
[----:B-1----:R-:W-:Y:S01]  /*0510*/  CS2R R38, SRZ ;  /* 0x0000000000267805 */ /* 0x002fe2000001ff00 */
[----:B------:R0:W5:Y:S01]  /*0520*/  @P3 LDG.E.64 R10, desc[UR4][R42.64] ;  /* 0x000000042a0a3981 */ /* 0x000162000c1e1b00 */
[----:B------:R-:W-:Y:S02]  /*0530*/  CS2R R28, SRZ ;  /* 0x00000000001c7805 */ /* 0x000fe4000001ff00 */
[----:B------:R-:W-:Y:S02]  /*0540*/  CS2R R30, SRZ ;  /* 0x00000000001e7805 */ /* 0x000fe4000001ff00 */
[----:B--2---:R-:W-:Y:S01]  /*0550*/  CS2R R40, SRZ ;  /* 0x0000000000287805 */ /* 0x004fe2000001ff00 */
[----:B------:R1:W5:Y:S01]  /*0560*/  @P3 LDG.E.64 R4, desc[UR4][R44.64] ;  /* 0x000000042c043981 */ /* 0x000362000c1e1b00 */
[----:B------:R-:W-:-:S02]  /*0570*/  CS2R R46, SRZ ;  /* 0x00000000002e7805 */ /* 0x000fc4000001ff00 */
[----:B------:R-:W-:Y:S02]  /*0580*/  CS2R R48, SRZ ;  /* 0x0000000000307805 */ /* 0x000fe4000001ff00 */
[----:B------:R-:W-:Y:S02]  /*0590*/  CS2R R50, SRZ ;  /* 0x0000000000327805 */ /* 0x000fe4000001ff00 */
[----:B------:R-:W-:Y:S02]  /*05a0*/  CS2R R54, SRZ ;  /* 0x0000000000367805 */ /* 0x000fe4000001ff00 */
[----:B------:R-:W-:Y:S02]  /*05b0*/  CS2R R56, SRZ ;  /* 0x0000000000387805 */ /* 0x000fe4000001ff00 */
[----:B0-----:R-:W-:Y:S02]  /*05c0*/  CS2R R42, SRZ ;  /* 0x00000000002a7805 */ /* 0x001fe4000001ff00 */
        /* <DEDUP_REMOVED lines=47> */
[----:B------:R-:W-:Y:S02]  /*08c0*/  SHF.R.U64 R158, R136, 0x10, R137 ;  /* 0x00000010889e7819 */ /* 0x000fe40000001289 */
        /* <DEDUP_REMOVED lines=8> */
[----:B------:R-:W-:Y:S01]  /*0950*/  MOV R2, R0 ;  /* 0x0000000000027202 */ /* 0x000fe20000000f00 */
[----:B------:R-:W-:Y:S01]  /*0960*/  HADD2.F32 R0, -RZ, R158.H0_H0 ;  /* 0x2000009eff007230 */ /* 0x000fe20000004100 */
[----:B------:R-:W-:Y:S01]  /*0970*/  SHF.R.U32.HI R156, RZ, 0x10, R137 ;  /* 0x00000010ff9c7819 */ /* 0x000fe20000011689 */
[----:B------:R0:W-:Y:S01]  /*0980*/  STL [R1+0x7c], R3 ;  /* 0x00007c0301007387 */ /* 0x0001e20000100800 */
[----:B------:R-:W-:Y:S01]  /*0990*/  MOV R23, R138 ;  /* 0x0000008a00177202 */ /* 0x000fe20000000f00 */
[----:B------:R-:W-:Y:S01]  /*09a0*/  HADD2.F32 R232, -RZ, R232.H0_H0 ;  /* 0x200000e8ffe87230 */ /* 0x000fe20000004100 */
[----:B------:R-:W-:Y:S01]  /*09b0*/  MOV R243, R4 ;  /* 0x0000000400f37202 */ /* 0x000fe20000000f00 */
[----:B------:R1:W-:Y:S01]  /*09c0*/  STL [R1+0x74], R0 ;  /* 0x0000740001007387 */ /* 0x0003e20000100800 */
[----:B------:R-:W-:Y:S01]  /*09d0*/  SHF.R.U64 R241, R4, 0x10, R5 ;  /* 0x0000001004f17819 */ /* 0x000fe20000001205 */
[----:B------:R-:W-:Y:S01]  /*09e0*/  HADD2.F32 R4, -RZ, R144.H0_H0 ;  /* 0x20000090ff047230 */ /* 0x000fe20000004100 */
[--C-:B------:R-:W-:Y:S01]  /*09f0*/  SHF.R.U64 R157, R138, 0x10, R139.reuse ;  /* 0x000000108a9d7819 */ /* 0x100fe2000000128b */
[----:B------:R-:W-:Y:S01]  /*0a00*/  HADD2.F32 R243, -RZ, R243.H0_H0 ;  /* 0x200000f3fff37230 */ /* 0x000fe20000004100 */
[----:B------:R-:W-:Y:S01]  /*0a10*/  MOV R136, R139 ;  /* 0x0000008b00887202 */ /* 0x000fe20000000f00 */
[----:B0-----:R-:W-:Y:S01]  /*0a20*/  HADD2.F32 R3, -RZ, R156.H0_H0 ;  /* 0x2000009cff037230 */ /* 0x001fe20000004100 */
[----:B------:R-:W-:Y:S01]  /*0a30*/  SHF.R.U32.HI R155, RZ, 0x10, R139 ;  /* 0x00000010ff9b7819 */ /* 0x000fe2000001168b */
[----:B------:R0:W-:Y:S01]  /*0a40*/  STL [R1+0x6c], R4 ;  /* 0x00006c0401007387 */ /* 0x0001e20000100800 */
[----:B------:R-:W-:Y:S01]  /*0a50*/  MOV R137, R140 ;  /* 0x0000008c00897202 */ /* 0x000fe20000000f00 */
[----:B-1----:R-:W-:Y:S01]  /*0a60*/  HADD2.F32 R0, -RZ, R23.H0_H0 ;  /* 0x20000017ff007230 */ /* 0x002fe20000004100 */
[--C-:B------:R-:W-:Y:S01]  /*0a70*/  SHF.R.U64 R154, R140, 0x10, R141.reuse ;  /* 0x000000108c9a7819 */ /* 0x100fe2000000128d */
[----:B------:R1:W-:Y:S01]  /*0a80*/  STL [R1+0x64], R3 ;  /* 0x0000640301007387 */ /* 0x0003e20000100800 */
[----:B------:R-:W-:Y:S01]  /*0a90*/  MOV R139, R141 ;  /* 0x0000008d008b7202 */ /* 0x000fe20000000f00 */
[----:B------:R-:W-:Y:S01]  /*0aa0*/  HADD2.F32 R241, -RZ, R241.H0_H0 ;  /* 0x200000f1fff17230 */ /* 0x000fe20000004100 */
[----:B------:R-:W-:Y:S01]  /*0ab0*/  SHF.R.U32.HI R152, RZ, 0x10, R141 ;  /* 0x00000010ff987819 */ /* 0x000fe2000001168d */
[----:B------:R2:W-:Y:S01]  /*0ac0*/  STL [R1+0x78], R0 ;  /* 0x0000780001007387 */ /* 0x0005e20000100800 */
        /* <DEDUP_REMOVED lines=8> */
[----:B--2---:R-:W-:-:S02]  /*0b50*/  HADD2.F32 R0, -RZ, R155.H0_H0 ;  /* 0x2000009bff007230 */ /* 0x004fc40000004100 */
[----:B------:R1:W-:Y:S01]  /*0b60*/  STL [R1+0x68], R3 ;  /* 0x0000680301007387 */ /* 0x0003e20000100800 */
[----:B------:R-:W-:Y:S02]  /*0b70*/  MOV R141, R20 ;  /* 0x00000014008d7202 */ /* 0x000fe40000000f00 */
[--C-:B------:R-:W-:Y:S01]  /*0b80*/  SHF.R.U64 R150, R20, 0x10, R21.reuse ;  /* 0x0000001014967819 */ /* 0x100fe20000001215 */
[----:B------:R2:W-:Y:S01]  /*0b90*/  STL [R1+0x60], R0 ;  /* 0x0000600001007387 */ /* 0x0005e20000100800 */
[----:B------:R-:W-:Y:S01]  /*0ba0*/  MOV R142, R21 ;  /* 0x00000015008e7202 */ /* 0x000fe20000000f00 */
[----:B0-----:R-:W-:Y:S01]  /*0bb0*/  HADD2.F32 R4, -RZ, R137.H0_H0 ;  /* 0x20000089ff047230 */ /* 0x001fe20000004100 */
[----:B------:R-:W-:Y:S02]  /*0bc0*/  SHF.R.U32.HI R148, RZ, 0x10, R21 ;  /* 0x00000010ff947819 */ /* 0x000fe40000011615 */
[----:B------:R-:W-:Y:S01]  /*0bd0*/  MOV R20, R18 ;  /* 0x0000001200147202 */ /* 0x000fe20000000f00 */
[----:B-1----:R-:W-:Y:S01]  /*0be0*/  HADD2.F32 R3, -RZ, R154.H0_H0 ;  /* 0x2000009aff037230 */ /* 0x002fe20000004100 */
[----:B------:R0:W-:Y:S01]  /*0bf0*/  STL [R1+0x5c], R4 ;  /* 0x00005c0401007387 */ /* 0x0001e20000100800 */
[----:B------:R-:W-:Y:S01]  /*0c00*/  SHF.R.U64 R149, R18, 0x10, R19 ;  /* 0x0000001012957819 */ /* 0x000fe20000001213 */
[----:B--2---:R-:W-:-:S02]  /*0c10*/  HADD2.F32 R0, -RZ, R139.H0_H0 ;  /* 0x2000008bff007230 */ /* 0x004fc40000004100 */
[----:B------:R1:W-:Y:S01]  /*0c20*/  STL [R1+0x54], R3 ;  /* 0x0000540301007387 */ /* 0x0003e20000100800 */
[----:B------:R-:W-:Y:S02]  /*0c30*/  MOV R21, R19 ;  /* 0x0000001300157202 */ /* 0x000fe40000000f00 */
[----:B------:R-:W-:Y:S01]  /*0c40*/  SHF.R.U32.HI R147, RZ, 0x10, R19 ;  /* 0x00000010ff937819 */ /* 0x000fe20000011613 */
[----:B------:R2:W-:Y:S01]  /*0c50*/  STL [R1+0x4c], R0 ;  /* 0x00004c0001007387 */ /* 0x0005e20000100800 */
[----:B------:R-:W-:Y:S01]  /*0c60*/  MOV R18, R16 ;  /* 0x0000001000127202 */ /* 0x000fe20000000f00 */
[----:B0-----:R-:W-:Y:S01]  /*0c70*/  HADD2.F32 R4, -RZ, R152.H0_H0 ;  /* 0x20000098ff047230 */ /* 0x001fe20000004100 */
[--C-:B------:R-:W-:Y:S02]  /*0c80*/  SHF.R.U64 R146, R16, 0x10, R17.reuse ;  /* 0x0000001010927819 */ /* 0x100fe40000001211 */
        /* <DEDUP_REMOVED lines=37> */
[----:B------:R2:W-:Y:S01]  /*0ee0*/  STL [R1+0x24], R0 ;  /* 0x0000240001007387 */ /* 0x0005e20000100800 */
[----:B0-----:R-:W-:Y:S01]  /*0ef0*/  HADD2.F32 R4, -RZ, R20.H0_H0 ;  /* 0x20000014ff047230 */ /* 0x001fe20000004100 */
[----:B------:R-:W-:Y:S01]  /*0f00*/  SHF.R.U32.HI R238, RZ, 0x10, R11 ;  /* 0x00000010ffee7819 */ /* 0x000fe2000001160b */
[----:B------:R-:W-:Y:S01]  /*0f10*/  HADD2.F32 R251, -RZ, R251.H0_H0 ;  /* 0x200000fbfffb7230 */ /* 0x000fe20000004100 */
[----:B------:R-:W-:Y:S01]  /*0f20*/  MOV R239, R5 ;  /* 0x0000000500ef7202 */ /* 0x000fe20000000f00 */
[----:B------:R-:W-:Y:S01]  /*0f30*/  HADD2.F32 R249, -RZ, R249.H0_H0 ;  /* 0x200000f9fff97230 */ /* 0x000fe20000004100 */
[----:B------:R0:W-:Y:S01]  /*0f40*/  STL [R1+0x38], R4 ;  /* 0x0000380401007387 */ /* 0x0001e20000100800 */
[----:B-1----:R-:W-:Y:S01]  /*0f50*/  HADD2.F32 R3, -RZ, R149.H0_H0 ;  /* 0x20000095ff037230 */ /* 0x002fe20000004100 */
        /* <DEDUP_REMOVED lines=8> */
[----:B0-----:R-:W-:Y:S01]  /*0fe0*/  HADD2.F32 R4, -RZ, R147.H0_H0 ;  /* 0x20000093ff047230 */ /* 0x001fe20000004100 */
[----:B------:R0:W-:Y:S01]  /*0ff0*/  STL [R1+0x28], R0 ;  /* 0x0000280001007387 */ /* 0x0001e20000100800 */
[----:B------:R-:W-:Y:S01]  /*1000*/  SHF.R.U32.HI R229, RZ, 0x10, R7 ;  /* 0x00000010ffe57819 */ /* 0x000fe20000011607 */
[----:B------:R-:W-:Y:S01]  /*1010*/  HADD2.F32 R244, -RZ, R244.H0_H0 ;  /* 0x200000f4fff47230 */ /* 0x000fe20000004100 */
[----:B------:R-:W-:Y:S01]  /*1020*/  MOV R37, RZ ;  /* 0x000000ff00257202 */ /* 0x000fe20000000f00 */
        /* <DEDUP_REMOVED lines=13> */
[----:B------:R-:W-:Y:S02]  /*1100*/  HADD2.F32 R235, -RZ, R235.H0_H0 ;  /* 0x200000ebffeb7230 */ /* 0x000fe40000004100 */
[----:B------:R-:W-:Y:S01]  /*1110*/  HADD2.F32 R233, -RZ, R233.H0_H0 ;  /* 0x200000e9ffe97230 */ /* 0x000fe20000004100 */
[----:B------:R1:W-:Y:S01]  /*1120*/  STL [R1+0x4], R3 ;  /* 0x0000040301007387 */ /* 0x0003e20000100800 */
[----:B0-----:R-:W-:Y:S02]  /*1130*/  HADD2.F32 R0, -RZ, R16.H0_H0 ;  /* 0x20000010ff007230 */ /* 0x001fe40000004100 */
[----:B------:R-:W-:-:S02]  /*1140*/  HADD2.F32 R231, -RZ, R231.H0_H0 ;  /* 0x200000e7ffe77230 */ /* 0x000fc40000004100 */
[----:B--2---:R-:W-:Y:S01]  /*1150*/  HADD2.F32 R4, -RZ, R145.H0_H0 ;  /* 0x20000091ff047230 */ /* 0x004fe20000004100 */
[----:B------:R0:W-:Y:S01]  /*1160*/  STL [R1+0x18], R0 ;  /* 0x0000180001007387 */ /* 0x0001e20000100800 */
[----:B------:R-:W-:Y:S02]  /*1170*/  HADD2.F32 R229, -RZ, R229.H0_H0 ;  /* 0x200000e5ffe57230 */ /* 0x000fe40000004100 */
[----:B-1----:R-:W-:Y:S01]  /*1180*/  HADD2.F32 R3, -RZ, R17.H0_H0 ;  /* 0x20000011ff037230 */ /* 0x002fe20000004100 */
[----:B------:R1:W-:Y:S04]  /*1190*/  STL [R1+0x10], R4 ;  /* 0x0000100401007387 */ /* 0x0003e80000100800 */
[----:B------:R1:W-:Y:S01]  /*11a0*/  STL [R1+0x8], R3 ;  /* 0x0000080301007387 */ /* 0x0003e20000100800 */
[----:B0-----:R-:W-:-:S05]  /*11b0*/  HADD2.F32 R0, -RZ, R14.H0_H0 ;  /* 0x2000000eff007230 */ /* 0x001fca0000004100 */
[----:B------:R1:W-:Y:S02]  /*11c0*/  STL [R1], R0 ;  /* 0x0000000001007387 */ /* 0x0003e40000100800 */
.L_x_3712:
[----:B0-----:R-:W0:Y:S01]  /*11d0*/  LDC.64 R174, c[0x0][0x250] ;  /* 0x00009400ffae7b82 */ /* 0x001e220000000a00 */
[----:B-1----:R-:W1:Y:S01]  /*11e0*/  S2R R4, SR_TID.X ;  /* 0x0000000000047919 */ /* 0x002e620000002100 */
[----:B------:R-:W-:-:S06]  /*11f0*/  ISETP.NE.AND P4, PT, R228, RZ, PT ;  /* 0x000000ffe400720c */ /* 0x000fcc0003f85270 */
[----:B--234-:R-:W2:Y:S01]  /*1200*/  LDC.64 R172, c[0x0][0x258] ;  /* 0x00009600ffac7b82 */ /* 0x01cea20000000a00 */
[----:B0-----:R-:W-:-:S05]  /*1210*/  IMAD.WIDE R174, R2, 0x4, R174 ;  /* 0x0000000402ae7825 */ /* 0x001fca00078e02ae */
[----:B-----5:R-:W5:Y:S01]  /*1220*/  LDG.E R192, desc[UR4][R174.64] ;  /* 0x00000004aec07981 */ /* 0x020f62000c1e1900 */
        /* <DEDUP_REMOVED lines=24> */
[----:B------:R-:W-:-:S03]  /*13b0*/  LEA R184, P4, R4, UR10, 0x4 ;  /* 0x0000000a04b87c11 */ /* 0x000fc6000f8820ff */
[----:B------:R-:W4:Y:S01]  /*13c0*/  LDL R204, [R1+0x74] ;  /* 0x0000740001cc7983 */ /* 0x000f220000100800 */
[----:B------:R-:W-:Y:S02]  /*13d0*/  LEA.HI.X R185, R4, UR11, RZ, 0x4, P4 ;  /* 0x0000000b04b97c11 */ /* 0x000fe4000a0f24ff */
[----:B0-----:R-:W-:Y:S02]  /*13e0*/  ISETP.NE.AND P4, PT, R176, RZ, PT ;  /* 0x000000ffb000720c */ /* 0x001fe40003f85270 */
[----:B------:R-:W0:Y:S02]  /*13f0*/  LDC.64 R176, c[0x0][0x2b8] ;  /* 0x0000ae00ffb07b82 */ /* 0x000e240000000a00 */
[----:B------:R-:W2:Y:S06]  /*1400*/  LDG.E.128 R184, desc[UR4][R184.64] ;  /* 0x00000004b8b87981 */ /* 0x000eac000c1e1d00 */
[----:B-1----:R-:W1:Y:S01]  /*1410*/  LDC.64 R172, c[0x0][0x2c0] ;  /* 0x0000b000ffac7b82 */ /* 0x002e620000000a00 */
[----:B-----5:R-:W-:Y:S01]  /*1420*/  FSEL R0, R192, RZ, !P4 ;  /* 0x000000ffc0007208 */ /* 0x020fe20006000000 */
[----:B0-----:R-:W-:-:S06]  /*1430*/  IMAD.WIDE.U32 R176, R4, 0x10, R176 ;  /* 0x0000001004b07825 */ /* 0x001fcc00078e00b0 */
[----:B------:R-:W3:Y:S01]  /*1440*/  LDG.E.128 R176, desc[UR4][R176.64] ;  /* 0x00000004b0b07981 */ /* 0x000ee2000c1e1d00 */
[----:B-1----:R-:W-:-:S06]  /*1450*/  IMAD.WIDE.U32 R172, R4, 0x10, R172 ;  /* 0x0000001004ac7825 */ /* 0x002fcc00078e00ac */
[----:B------:R-:W4:Y:S01]  /*1460*/  LDG.E.128 R172, desc[UR4][R172.64] ;  /* 0x00000004acac7981 */ /* 0x000f22000c1e1d00 */
[C---:B--2---:R-:W-:Y:S01]  /*1470*/  FADD.FTZ R184, -R0.reuse, R184 ;  /* 0x000000b800b87221 */ /* 0x044fe20000010100 */
[C---:B------:R-:W-:Y:S01]  /*1480*/  FADD.FTZ R181, -R0.reuse, R185 ;  /* 0x000000b900b57221 */ /* 0x040fe20000010100 */
[C---:B------:R-:W-:Y:S01]  /*1490*/  FADD.FTZ R11, -R0.reuse, R186 ;  /* 0x000000ba000b7221 */ /* 0x040fe20000010100 */
[----:B------:R-:W-:Y:S01]  /*14a0*/  FADD.FTZ R18, -R0, R187 ;  /* 0x000000bb00127221 */ /* 0x000fe20000010100 */
[C---:B------:R-:W-:Y:S02]  /*14b0*/  FMUL.FTZ R0, R3.reuse, R184 ;  /* 0x000000b803007220 */ /* 0x040fe40000410000 */
[----:B------:R-:W2:Y:S01]  /*14c0*/  LDL R184, [R1+0x64] ;  /* 0x0000640001b87983 */ /* 0x000ea20000100800 */
[C---:B------:R-:W-:Y:S01]  /*14d0*/  FMUL.FTZ R181, R3.reuse, R181 ;  /* 0x000000b503b57220 */ /* 0x040fe20000410000 */
[C---:B------:R-:W-:Y:S01]  /*14e0*/  FMUL.FTZ R11, R3.reuse, R11 ;  /* 0x0000000b030b7220 */ /* 0x040fe20000410000 */
[----:B------:R-:W-:Y:S01]  /*14f0*/  FMUL.FTZ R18, R3, R18 ;  /* 0x0000001203127220 */ /* 0x000fe20000410000 */
[----:B----4-:R-:W-:-:S04]  /*1500*/  FMUL.FTZ R195, R195, R172 ;  /* 0x000000acc3c37220 */ /* 0x010fc80000410000 */
[----:B---3--:R-:W-:Y:S01]  /*1510*/  FFMA.FTZ R195, R221, R176, R195 ;  /* 0x000000b0ddc37223 */ /* 0x008fe200000100c3 */
[----:B------:R-:W-:Y:S01]  /*1520*/  FMUL.FTZ R221, R216, R173 ;  /* 0x000000add8dd7220 */ /* 0x000fe20000410000 */
[----:B------:R-:W-:Y:S01]  /*1530*/  FMUL.FTZ R216, R202, R174 ;  /* 0x000000aecad87220 */ /* 0x000fe20000410000 */
[----:B------:R-:W-:Y:S01]  /*1540*/  FMUL.FTZ R202, R190, R175 ;  /* 0x000000afbeca7220 */ /* 0x000fe20000410000 */
[----:B------:R-:W-:Y:S01]  /*1550*/  FFMA.FTZ R190, R0, R195, RZ ;  /* 0x000000c300be7223 */ /* 0x000fe200000100ff */
[----:B------:R-:W-:Y:S01]  /*1560*/  FFMA.FTZ R221, R204, R177, R221 ;  /* 0x000000b1ccdd7223 */ /* 0x000fe200000100dd */
[----:B------:R-:W-:Y:S01]  /*1570*/  FFMA.FTZ R216, R191, R178, R216 ;  /* 0x000000b2bfd87223 */ /* 0x000fe200000100d8 */
[----:B------:R-:W-:Y:S02]  /*1580*/  FADD.FTZ R191, RZ, R195 ;  /* 0x000000c3ffbf7221 */ /* 0x000fe40000010000 */
[----:B------:R-:W-:Y:S02]  /*1590*/  FFMA.FTZ R190, R181, R221, R190 ;  /* 0x000000ddb5be7223 */ /* 0x000fe400000100be */
[----:B------:R-:W-:-:S02]  /*15a0*/  FADD.FTZ R191, R191, R221 ;  /* 0x000000ddbfbf7221 */ /* 0x000fc40000010000 */
[----:B------:R-:W-:Y:S02]  /*15b0*/  FFMA.FTZ R190, R11, R216, R190 ;  /* 0x000000d80bbe7223 */ /* 0x000fe400000100be */
[----:B------:R-:W-:Y:S01]  /*15c0*/  FADD.FTZ R191, R191, R216 ;  /* 0x000000d8bfbf7221 */ /* 0x000fe20000010000 */
[----:B------:R-:W-:Y:S01]  /*15d0*/  FADD.FTZ R60, R60, R176 ;  /* 0x000000b03c3c7221 */ /* 0x000fe20000010000 */
[-C--:B------:R-:W-:Y:S01]  /*15e0*/  FFMA.FTZ R36, R176, R0.reuse, R36 ;  /* 0x00000000b0247223 */ /* 0x080fe20000010024 */
[----:B------:R-:W-:Y:S01]  /*15f0*/  FADD.FTZ R108, R108, R172 ;  /* 0x000000ac6c6c7221 */ /* 0x000fe20000010000 */
[----:B------:R-:W-:Y:S01]  /*1600*/  FFMA.FTZ R84, R172, R0, R84 ;  /* 0x00000000ac547223 */ /* 0x000fe20000010054 */
        /* <DEDUP_REMOVED lines=12> */
[----:B------:R-:W-:Y:S01]  /*16d0*/  IADD3 R204, R4, 0x100, RZ ;  /* 0x0000010004cc7810 */ /* 0x000fe20007ffe0ff */
[----:B--2---:R-:W-:-:S04]  /*16e0*/  FFMA.FTZ R202, R184, R179, R202 ;  /* 0x000000b3b8ca7223 */ /* 0x004fc800000100ca */
[----:B------:R-:W-:Y:S01]  /*16f0*/  FADD.FTZ R191, R191, R202 ;  /* 0x000000cabfbf7221 */ /* 0x000fe20000010000 */
[----:B------:R-:W-:-:S07]  /*1700*/  FFMA.FTZ R190, R18, R202, R190 ;  /* 0x000000ca12be7223 */ /* 0x000fce00000100be */
.L_x_3684:
[----:B------:R-:W-:Y:S05]  /*1710*/  BSYNC B0 ;  /* 0x0000000000007941 */ /* 0x000fea0003800000 */
.L_x_3683:
[----:B------:R-:W-:Y:S01]  /*1720*/  ISETP.NE.AND P4, PT, R227, RZ, PT ;  /* 0x000000ffe300720c */ /* 0x000fe20003f85270 */
[----:B------:R-:W-:-:S12]  /*1730*/  BSSY B0, `(.L_x_3685) ;  /* 0x0000044000007945 */ /* 0x000fd80003800000 */
[----:B------:R-:W-:Y:S05]  /*1740*/  @!P4 BRA `(.L_x_3686) ;  /* 0x000000040008c947 */ /* 0x000fea0003800000 */
[----:B------:R-:W-:Y:S01]  /*1750*/  ISETP.NE.U32.AND P4, PT, RZ, UR8, PT ;  /* 0x00000008ff007c0c */ /* 0x000fe2000bf85070 */
[----:B------:R-:W0:Y:S01]  /*1760*/  LDC.U8 R174, c[0x0][0x2a0] ;  /* 0x0000a800ffae7b82 */ /* 0x000e220000000000 */
[----:B------:R-:W2:Y:S02]  /*1770*/  LDL R201, [R1+0x58] ;  /* 0x0000580001c97983 */ /* 0x000ea40000100800 */
[----:B------:R-:W-:Y:S02]  /*1780*/  ISETP.NE.AND.EX P4, PT, RZ, UR9, PT, P4 ;  /* 0x00000009ff007c0c */ /* 0x000fe4000bf85340 */
[----:B------:R-:W3:Y:S03]  /*1790*/  LDL R214, [R1+0x50] ;  /* 0x0000500001d67983 */ /* 0x000ee60000100800 */
[----:B------:R-:W1:Y:S01]  /*17a0*/  LDC.64 R176, c[0x0][0x2b8] ;  /* 0x0000ae00ffb07b82 */ /* 0x000e620000000a00 */
[----:B------:R-:W4:Y:S07]  /*17b0*/  LDL R209, [R1+0x54] ;  /* 0x0000540001d17983 */ /* 0x000f2e0000100800 */
[----:B------:R-:W-:-:S04]  /*17c0*/  @P4 LEA R172, P5, R204, UR8, 0x4 ;  /* 0x00000008ccac4c11 */ /* 0x000fc8000f8a20ff */
[----:B------:R-:W-:-:S05]  /*17d0*/  @P4 LEA.HI.X R173, R204, UR9, RZ, 0x4, P5 ;  /* 0x00000009ccad4c11 */ /* 0x000fca000a8f24ff */
[----:B------:R0:W5:Y:S01]  /*17e0*/  @P4 LDG.E.128 R140, desc[UR4][R172.64] ;  /* 0x00000004ac8c4981 */ /* 0x000162000c1e1d00 */
[----:B------:R-:W-:-:S04]  /*17f0*/  LEA R184, P4, R204, UR10, 0x4 ;  /* 0x0000000accb87c11 */ /* 0x000fc8000f8820ff */
[----:B------:R-:W-:Y:S02]  /*1800*/  LEA.HI.X R185, R204, UR11, RZ, 0x4, P4 ;  /* 0x0000000bccb97c11 */ /* 0x000fe4000a0f24ff */
[----:B0-----:R-:W-:Y:S01]  /*1810*/  ISETP.NE.AND P4, PT, R174, RZ, PT ;  /* 0x000000ffae00720c */ /* 0x001fe20003f85270 */
[----:B------:R-:W0:Y:S03]  /*1820*/  LDC.64 R172, c[0x0][0x2c0] ;  /* 0x0000b000ffac7b82 */ /* 0x000e260000000a00 */
[----:B------:R-:W2:Y:S01]  /*1830*/  LDG.E.128 R184, desc[UR4][R184.64] ;  /* 0x00000004b8b87981 */ /* 0x000ea2000c1e1d00 */
[----:B-----5:R-:W-:Y:S01]  /*1840*/  FSEL R5, R192, RZ, !P4 ;  /* 0x000000ffc0057208 */ /* 0x020fe20006000000 */
[----:B-1----:R-:W-:-:S06]  /*1850*/  IMAD.WIDE.U32 R176, R204, 0x10, R176 ;  /* 0x00000010ccb07825 */ /* 0x002fcc00078e00b0 */
[----:B------:R-:W3:Y:S01]  /*1860*/  LDG.E.128 R176, desc[UR4][R176.64] ;  /* 0x00000004b0b07981 */ /* 0x000ee2000c1e1d00 */
[----:B0-----:R-:W-:-:S06]  /*1870*/  IMAD.WIDE.U32 R172, R204, 0x10, R172 ;  /* 0x00000010ccac7825 */ /* 0x001fcc00078e00ac */
[----:B------:R-:W4:Y:S01]  /*1880*/  LDG.E.128 R172, desc[UR4][R172.64] ;  /* 0x00000004acac7981 */ /* 0x000f22000c1e1d00 */
[----:B--2---:R-:W-:-:S03]  /*1890*/  FADD.FTZ R12, -R5, R186 ;  /* 0x000000ba050c7221 */ /* 0x004fc60000010100 */
[----:B------:R-:W3:Y:S01]  /*18a0*/  LDL R186, [R1+0x5c] ;  /* 0x00005c0001ba7983 */ /* 0x000ee20000100800 */
[C---:B------:R-:W-:Y:S01]  /*18b0*/  FADD.FTZ R184, -R5.reuse, R184 ;  /* 0x000000b805b87221 */ /* 0x040fe20000010100 */
[----:B------:R-:W-:Y:S02]  /*18c0*/  FADD.FTZ R19, -R5, R187 ;  /* 0x000000bb05137221 */ /* 0x000fe40000010100 */
[----:B------:R-:W2:Y:S01]  /*18d0*/  LDL R187, [R1+0x4c] ;  /* 0x00004c0001bb7983 */ /* 0x000ea20000100800 */
[----:B------:R-:W-:-:S03]  /*18e0*/  FMUL.FTZ R194, R3, R184 ;  /* 0x000000b803c27220 */ /* 0x000fc60000410000 */
[----:B------:R-:W2:Y:S01]  /*18f0*/  LDL R184, [R1+0x44] ;  /* 0x0000440001b87983 */ /* 0x000ea20000100800 */
[----:B----4-:R-:W-:-:S03]  /*1900*/  FMUL.FTZ R223, R201, R172 ;  /* 0x000000acc9df7220 */ /* 0x010fc60000410000 */
[----:B------:R-:W4:Y:S01]  /*1910*/  LDL R201, [R1+0x48] ;  /* 0x0000480001c97983 */ /* 0x000f220000100800 */
[----:B---3--:R-:W-:-:S03]  /*1920*/  FFMA.FTZ R223, R186, R176, R223 ;  /* 0x000000b0badf7223 */ /* 0x008fc600000100df */
[----:B------:R-:W3:Y:S01]  /*1930*/  LDL R186, [R1+0x40] ;  /* 0x0000400001ba7983 */ /* 0x000ee20000100800 */
[----:B------:R-:W-:Y:S01]  /*1940*/  FMUL.FTZ R214, R214, R173 ;  /* 0x000000add6d67220 */ /* 0x000fe20000410000 */
[----:B------:R-:W-:Y:S01]  /*1950*/  FADD.FTZ R185, -R5, R185 ;  /* 0x000000b905b97221 */ /* 0x000fe20000010100 */
[----:B------:R-:W-:Y:S01]  /*1960*/  FADD.FTZ R191, R191, R223 ;  /* 0x000000dfbfbf7221 */ /* 0x000fe20000010000 */
[----:B------:R-:W-:Y:S01]  /*1970*/  FFMA.FTZ R190, R194, R223, R190 ;  /* 0x000000dfc2be7223 */ /* 0x000fe200000100be */
[----:B------:R-:W-:Y:S01]  /*1980*/  FFMA.FTZ R214, R209, R177, R214 ;  /* 0x000000b1d1d67223 */ /* 0x000fe200000100d6 */
[C---:B------:R-:W-:Y:S01]  /*1990*/  FMUL.FTZ R5, R3.reuse, R185 ;  /* 0x000000b903057220 */ /* 0x040fe20000410000 */
[----:B------:R-:W-:Y:S02]  /*19a0*/  FMUL.FTZ R12, R3, R12 ;  /* 0x0000000c030c7220 */ /* 0x000fe40000410000 */
[----:B------:R-:W-:Y:S01]  /*19b0*/  FADD.FTZ R191, R191, R214 ;  /* 0x000000d6bfbf7221 */ /* 0x000fe20000010000 */
[----:B------:R-:W-:Y:S01]  /*19c0*/  FFMA.FTZ R190, R5, R214, R190 ;  /* 0x000000d605be7223 */ /* 0x000fe200000100be */
[----:B------:R-:W-:Y:S01]  /*19d0*/  FMUL.FTZ R19, R3, R19 ;  /* 0x0000001303137220 */ /* 0x000fe20000410000 */
[----:B------:R-:W-:Y:S01]  /*19e0*/  FADD.FTZ R32, R32, R176 ;  /* 0x000000b020207221 */ /* 0x000fe20000010000 */
[-C--:B------:R-:W-:Y:S01]  /*19f0*/  FFMA.FTZ R28, R176, R194.reuse, R28 ;  /* 0x000000c2b01c7223 */ /* 0x080fe2000001001c */
[----:B------:R-:W-:Y:S01]  /*1a00*/  FADD.FTZ R24, R24, R172 ;  /* 0x000000ac18187221 */ /* 0x000fe20000010000 */
[----:B------:R-:W-:Y:S01]  /*1a10*/  FFMA.FTZ R112, R172, R194, R112 ;  /* 0x000000c2ac707223 */ /* 0x000fe20000010070 */
[----:B----4-:R-:W-:-:S04]  /*1a20*/  FMUL.FTZ R209, R201, R174 ;  /* 0x000000aec9d17220 */ /* 0x010fc80000410000 */
[----:B--2---:R-:W-:-:S04]  /*1a30*/  FFMA.FTZ R209, R187, R178, R209 ;  /* 0x000000b2bbd17223 */ /* 0x004fc800000100d1 */
        /* <DEDUP_REMOVED lines=15> */
[----:B---3--:R-:W-:-:S04]  /*1b30*/  FMUL.FTZ R201, R186, R175 ;  /* 0x000000afbac97220 */ /* 0x008fc80000410000 */
[----:B------:R-:W-:-:S04]  /*1b40*/  FFMA.FTZ R201, R184, R179, R201 ;  /* 0x000000b3b8c97223 */ /* 0x000fc800000100c9 */
[----:B------:R-:W-:Y:S01]  /*1b50*/  FADD.FTZ R191, R191, R201 ;  /* 0x000000c9bfbf7221 */ /* 0x000fe20000010000 */
[----:B------:R-:W-:-:S07]  /*1b60*/  FFMA.FTZ R190, R19, R201, R190 ;  /* 0x000000c913be7223 */ /* 0x000fce00000100be */
.L_x_3686:
[----:B------:R-:W-:Y:S05]  /*1b70*/  BSYNC B0 ;  /* 0x0000000000007941 */ /* 0x000fea0003800000 */
.L_x_3685:
[----:B------:R-:W-:Y:S04]  /*1b80*/  BSSY B0, `(.L_x_3687) ;  /* 0x0000044000007945 */ /* 0x000fe80003800000 */
        /* <DEDUP_REMOVED lines=67> */
.L_x_3688:
[----:B------:R-:W-:Y:S05]  /*1fc0*/  BSYNC B0 ;  /* 0x0000000000007941 */ /* 0x000fea0003800000 */
.L_x_3687:
        /* <DEDUP_REMOVED lines=32> */
[----:B------:R-:W3:Y:S01]  /*21d0*/  LDL R186, [R1] ;  /* 0x0000000001ba7983 */ /* 0x000ee20000100800 */
        /* <DEDUP_REMOVED lines=35> */
.L_x_3690:
[----:B------:R-:W-:Y:S05]  /*2410*/  BSYNC B0 ;  /* 0x0000000000007941 */ /* 0x000fea0003800000 */
.L_x_3689:
        /* <DEDUP_REMOVED lines=8> */
[----:B------:R2:W5:Y:S01]  /*24a0*/  @P4 LDG.E.128 R152, desc[UR4][R172.64] ;  /* 0x00000004ac984981 */ /* 0x000562000c1e1d00 */
[C---:B------:R-:W-:Y:S01]  /*24b0*/  LEA R184, P4, R204.reuse, UR10, 0x4 ;  /* 0x0000000accb87c11 */ /* 0x040fe2000f8820ff */
[----:B0-----:R-:W-:-:S03]  /*24c0*/  IMAD.WIDE.U32 R176, R204, 0x10, R176 ;  /* 0x00000010ccb07825 */ /* 0x001fc600078e00b0 */
[----:B------:R-:W-:Y:S02]  /*24d0*/  LEA.HI.X R185, R204, UR11, RZ, 0x4, P4 ;  /* 0x0000000bccb97c11 */ /* 0x000fe4000a0f24ff */
[----:B-1----:R-:W-:Y:S01]  /*24e0*/  ISETP.NE.AND P4, PT, R174, RZ, PT ;  /* 0x000000ffae00720c */ /* 0x002fe20003f85270 */
[----:B------:R-:W3:Y:S01]  /*24f0*/  LDG.E.128 R176, desc[UR4][R176.64] ;  /* 0x00000004b0b07981 */ /* 0x000ee2000c1e1d00 */
[----:B--2---:R-:W0:Y:S02]  /*2500*/  LDC.64 R172, c[0x0][0x2c0] ;  /* 0x0000b000ffac7b82 */ /* 0x004e240000000a00 */
[----:B-----5:R-:W-:Y:S01]  /*2510*/  FSEL R8, R192, RZ, !P4 ;  /* 0x000000ffc0087208 */ /* 0x020fe20006000000 */
[----:B------:R-:W2:Y:S01]  /*2520*/  LDG.E.128 R184, desc[UR4][R184.64] ;  /* 0x00000004b8b87981 */ /* 0x000ea2000c1e1d00 */
[----:B0-----:R-:W-:-:S06]  /*2530*/  IMAD.WIDE.U32 R172, R204, 0x10, R172 ;  /* 0x00000010ccac7825 */ /* 0x001fcc00078e00ac */
[----:B------:R-:W4:Y:S01]  /*2540*/  LDG.E.128 R172, desc[UR4][R172.64] ;  /* 0x00000004acac7981 */ /* 0x000f22000c1e1d00 */
[----:B------:R-:W-:Y:S01]  /*2550*/  IADD3 R204, R204, 0x100, RZ ;  /* 0x00000100cccc7810 */ /* 0x000fe20007ffe0ff */
[C---:B--2---:R-:W-:Y:S01]  /*2560*/  FADD.FTZ R184, -R8.reuse, R184 ;  /* 0x000000b808b87221 */ /* 0x044fe20000010100 */
[----:B------:R-:W-:-:S03]  /*2570*/  FADD.FTZ R185, -R8, R185 ;  /* 0x000000b908b97221 */ /* 0x000fc60000010100 */
[C---:B------:R-:W-:Y:S01]  /*2580*/  FMUL.FTZ R188, R3.reuse, R184 ;  /* 0x000000b803bc7220 */ /* 0x040fe20000410000 */
[C---:B------:R-:W-:Y:S01]  /*2590*/  FADD.FTZ R15, -R8.reuse, R186 ;  /* 0x000000ba080f7221 */ /* 0x040fe20000010100 */
[----:B------:R-:W-:Y:S01]  /*25a0*/  FADD.FTZ R22, -R8, R187 ;  /* 0x000000bb08167221 */ /* 0x000fe20000010100 */
[C---:B------:R-:W-:Y:S02]  /*25b0*/  FMUL.FTZ R8, R3.reuse, R185 ;  /* 0x000000b903087220 */ /* 0x040fe40000410000 */
[C---:B------:R-:W-:Y:S01]  /*25c0*/  FMUL.FTZ R15, R3.reuse, R15 ;  /* 0x0000000f030f7220 */ /* 0x040fe20000410000 */
[----:B------:R-:W-:Y:S01]  /*25d0*/  FMUL.FTZ R22, R3, R22 ;  /* 0x0000001603167220 */ /* 0x000fe20000410000 */
[----:B----4-:R-:W-:Y:S01]  /*25e0*/  FMUL.FTZ R219, R251, R172 ;  /* 0x000000acfbdb7220 */ /* 0x010fe20000410000 */
[----:B------:R-:W-:-:S03]  /*25f0*/  FMUL.FTZ R211, R249, R173 ;  /* 0x000000adf9d37220 */ /* 0x000fc60000410000 */
[----:B---3--:R-:W-:Y:S01]  /*2600*/  FFMA.FTZ R219, R252, R176, R219 ;  /* 0x000000b0fcdb7223 */ /* 0x008fe200000100db */
[----:B------:R-:W-:Y:S01]  /*2610*/  FFMA.FTZ R211, R250, R177, R211 ;  /* 0x000000b1fad37223 */ /* 0x000fe200000100d3 */
[----:B------:R-:W-:Y:S02]  /*2620*/  FMUL.FTZ R206, R247, R174 ;  /* 0x000000aef7ce7220 */ /* 0x000fe40000410000 */
[----:B------:R-:W-:Y:S01]  /*2630*/  FADD.FTZ R191, R191, R219 ;  /* 0x000000dbbfbf7221 */ /* 0x000fe20000010000 */
[----:B------:R-:W-:Y:S01]  /*2640*/  FFMA.FTZ R190, R188, R219, R190 ;  /* 0x000000dbbcbe7223 */ /* 0x000fe200000100be */
        /* <DEDUP_REMOVED lines=24> */
[----:B------:R-:W-:-:S07]  /*27d0*/  FFMA.FTZ R190, R22, R198, R190 ;  /* 0x000000c616be7223 */ /* 0x000fce00000100be */
.L_x_3692:
[----:B------:R-:W-:Y:S05]  /*27e0*/  BSYNC B0 ;  /* 0x0000000000007941 */ /* 0x000fea0003800000 */
.L_x_3691:
        /* <DEDUP_REMOVED lines=22> */
[----:B------:R-:W-:Y:S01]  /*2950*/  FMUL.FTZ R183, R3, R183 ;  /* 0x000000b703b77220 */ /* 0x000fe20000410000 */
        /* <DEDUP_REMOVED lines=37> */
.L_x_3694:
[----:B------:R-:W-:Y:S05]  /*2bb0*/  BSYNC B0 ;  /* 0x0000000000007941 */ /* 0x000fea0003800000 */
.L_x_3693:
        /* <DEDUP_REMOVED lines=9> */
[----:B------:R2:W5:Y:S01]  /*2c50*/  @P4 LDG.E.128 R160, desc[UR4][R172.64] ;  /* 0x00000004aca04981 */ /* 0x000562000c1e1d00 */
[----:B0-----:R-:W-:-:S04]  /*2c60*/  ISETP.NE.AND P4, PT, R174, RZ, PT ;  /* 0x000000ffae00720c */ /* 0x001fc80003f85270 */
[----:B-----5:R-:W-:Y:S02]  /*2c70*/  FSEL R192, R192, RZ, !P4 ;  /* 0x000000ffc0c07208 */ /* 0x020fe40006000000 */
[C---:B------:R-:W-:Y:S01]  /*2c80*/  LEA R184, P4, R204.reuse, UR10, 0x4 ;  /* 0x0000000accb87c11 */ /* 0x040fe2000f8820ff */
[C---:B-1----:R-:W-:Y:S01]  /*2c90*/  IMAD.WIDE.U32 R176, R204.reuse, 0x10, R176 ;  /* 0x00000010ccb07825 */ /* 0x042fe200078e00b0 */
[----:B--2---:R-:W0:Y:S02]  /*2ca0*/  LDC.64 R172, c[0x0][0x2c0] ;  /* 0x0000b000ffac7b82 */ /* 0x004e240000000a00 */
[----:B------:R-:W-:-:S03]  /*2cb0*/  LEA.HI.X R185, R204, UR11, RZ, 0x4, P4 ;  /* 0x0000000bccb97c11 */ /* 0x000fc6000a0f24ff */
[----:B------:R-:W2:Y:S04]  /*2cc0*/  LDG.E.128 R176, desc[UR4][R176.64] ;  /* 0x00000004b0b07981 */ /* 0x000ea8000c1e1d00 */
[----:B------:R-:W3:Y:S01]  /*2cd0*/  LDG.E.128 R184, desc[UR4][R184.64] ;  /* 0x00000004b8b87981 */ /* 0x000ee2000c1e1d00 */
[----:B0-----:R-:W-:-:S06]  /*2ce0*/  IMAD.WIDE.U32 R172, R204, 0x10, R172 ;  /* 0x00000010ccac7825 */ /* 0x001fcc00078e00ac */
[----:B------:R-:W4:Y:S01]  /*2cf0*/  LDG.E.128 R172, desc[UR4][R172.64] ;  /* 0x00000004acac7981 */ /* 0x000f22000c1e1d00 */
[C---:B---3--:R-:W-:Y:S01]  /*2d00*/  FADD.FTZ R182, -R192.reuse, R184 ;  /* 0x000000b8c0b67221 */ /* 0x048fe20000010100 */
[----:B------:R-:W-:-:S03]  /*2d10*/  FADD.FTZ R10, -R192, R185 ;  /* 0x000000b9c00a7221 */ /* 0x000fc60000010100 */
[C---:B------:R-:W-:Y:S01]  /*2d20*/  FMUL.FTZ R182, R3.reuse, R182 ;  /* 0x000000b603b67220 */ /* 0x040fe20000410000 */
[C---:B------:R-:W-:Y:S01]  /*2d30*/  FADD.FTZ R17, -R192.reuse, R186 ;  /* 0x000000bac0117221 */ /* 0x040fe20000010100 */
[C---:B------:R-:W-:Y:S01]  /*2d40*/  FMUL.FTZ R10, R3.reuse, R10 ;  /* 0x0000000a030a7220 */ /* 0x040fe20000410000 */
[----:B------:R-:W-:Y:S02]  /*2d50*/  FADD.FTZ R180, -R192, R187 ;  /* 0x000000bbc0b47221 */ /* 0x000fe40000010100 */
[----:B------:R-:W-:Y:S01]  /*2d60*/  FMUL.FTZ R17, R3, R17 ;  /* 0x0000001103117220 */ /* 0x000fe20000410000 */
[----:B----4-:R-:W-:Y:S01]  /*2d70*/  FMUL.FTZ R217, R235, R172 ;  /* 0x000000acebd97220 */ /* 0x010fe20000410000 */
[----:B------:R-:W-:-:S03]  /*2d80*/  FMUL.FTZ R215, R233, R173 ;  /* 0x000000ade9d77220 */ /* 0x000fc60000410000 */
[----:B--2---:R-:W-:Y:S01]  /*2d90*/  FFMA.FTZ R217, R236, R176, R217 ;  /* 0x000000b0ecd97223 */ /* 0x004fe200000100d9 */
[----:B------:R-:W-:Y:S01]  /*2da0*/  FFMA.FTZ R215, R234, R177, R215 ;  /* 0x000000b1ead77223 */ /* 0x000fe200000100d7 */
[----:B------:R-:W-:Y:S02]  /*2db0*/  FMUL.FTZ R203, R231, R174 ;  /* 0x000000aee7cb7220 */ /* 0x000fe40000410000 */
[----:B------:R-:W-:Y:S01]  /*2dc0*/  FADD.FTZ R191, R191, R217 ;  /* 0x000000d9bfbf7221 */ /* 0x000fe20000010000 */
        /* <DEDUP_REMOVED lines=27> */
.L_x_3696:
[----:B------:R-:W-:Y:S05]  /*2f80*/  BSYNC B0 ;  /* 0x0000000000007941 */ /* 0x000fea0003800000 */
.L_x_3695:
        /* <DEDUP_REMOVED lines=26> */
.L_x_3735:
[----:B0-----:R-:W-:Y:S01]  /*3130*/  FADD.FTZ R173, R177, R173 ;  /* 0x000000adb1ad7221 */ /* 0x001fe20000010000 */
[----:B------:R-:W-:Y:S01]  /*3140*/  @!P5 LOP3.LUT R175, R185, 0x7, RZ, 0xc0, !PT ;  /* 0x00000007b9afd812 */ /* 0x000fe200078ec0ff */
[----:B-1----:R-:W0:Y:S01]  /*3150*/  S2R R177, SR_CgaCtaId ;  /* 0x0000000000b17919 */ /* 0x002e220000008800 */
[----:B------:R-:W-:Y:S01]  /*3160*/  MOV R174, 0x400 ;  /* 0x0000040000ae7802 */ /* 0x000fe20000000f00 */
[----:B------:R-:W-:Y:S01]  /*3170*/  FADD.FTZ R172, R178, R184 ;  /* 0x000000b8b2ac7221 */ /* 0x000fe20000010000 */
[----:B------:R-:W-:Y:S01]  /*3180*/  @!P5 IADD3 R175, R176, R175, RZ ;  /* 0x000000afb0afd210 */ /* 0x000fe20007ffe0ff */
[----:B------:R-:W-:Y:S05]  /*3190*/  WARPSYNC.ALL ;  /* 0x0000000000007948 */ /* 0x000fea0003800000 */
[----:B------:R-:W1:Y:S01]  /*31a0*/  LDC.U8 R186, c[0x0][0x2a0] ;  /* 0x0000a800ffba7b82 */ /* 0x000e620000000000 */
        /* <DEDUP_REMOVED lines=29> */
[----:B-1----:R-:W-:Y:S06]  /*3380*/  @!P6 BRA `(.L_x_3699) ;  /* 0x0000000000b0e947 */ /* 0x002fec0003800000 */
        /* <DEDUP_REMOVED lines=12> */
[C---:B-----5:R-:W-:Y:S01]  /*3450*/  FMUL.FTZ R172, R3.reuse, R172 ;  /* 0x000000ac03ac7220 */ /* 0x060fe20000410000 */
        /* <DEDUP_REMOVED lines=10> */
[----:B------:R-:W-:Y:S02]  /*3500*/  SEL R165, R173, R165, P5 ;  /* 0x000000a5ada57207 */ /* 0x000fe40002800000 */
[----:B------:R-:W-:Y:S02]  /*3510*/  SEL R166, R174, R166, P5 ;  /* 0x000000a6aea67207 */ /* 0x000fe40002800000 */
[----:B------:R-:W-:-:S03]  /*3520*/  SEL R167, R175, R167, P5 ;  /* 0x000000a7afa77207 */ /* 0x000fc60002800000 */
[----:B------:R-:W0:Y:S02]  /*3530*/  @P5 LDC.64 R176, c[0x0][0x308] ;  /* 0x0000c200ffb05b82 */ /* 0x000e240000000a00 */
[----:B0-----:R-:W-:-:S05]  /*3540*/  @P5 IMAD.WIDE.U32 R176, R4, 0x10, R176 ;  /* 0x0000001004b05825 */ /* 0x001fca00078e00b0 */
[----:B------:R0:W-:Y:S01]  /*3550*/  @P5 STG.E.128 desc[UR4][R176.64], R164 ;  /* 0x000000a4b0005986 */ /* 0x0001e2000c101d04 */
[----:B------:R-:W-:-:S04]  /*3560*/  ISETP.NE.U32.AND P5, PT, RZ, UR16, PT ;  /* 0x00000010ff007c0c */ /* 0x000fc8000bfa5070 */
[----:B------:R-:W-:-:S04]  /*3570*/  ISETP.NE.AND.EX P5, PT, RZ, UR17, PT, P5 ;  /* 0x00000011ff007c0c */ /* 0x000fc8000bfa5350 */
[----:B------:R-:W-:Y:S02]  /*3580*/  SEL R168, R172, R168, P5 ;  /* 0x000000a8aca87207 */ /* 0x000fe40002800000 */
[----:B------:R-:W-:Y:S02]  /*3590*/  SEL R169, R173, R169, P5 ;  /* 0x000000a9ada97207 */ /* 0x000fe40002800000 */
[----:B------:R-:W-:Y:S02]  /*35a0*/  SEL R170, R174, R170, P5 ;  /* 0x000000aaaeaa7207 */ /* 0x000fe40002800000 */
[----:B------:R-:W-:Y:S02]  /*35b0*/  SEL R171, R175, R171, P5 ;  /* 0x000000abafab7207 */ /* 0x000fe40002800000 */
[----:B------:R-:W-:Y:S01]  /*35c0*/  ISETP.NE.U32.AND P5, PT, RZ, UR16, PT ;  /* 0x00000010ff007c0c */ /* 0x000fe2000bfa5070 */
[----:B0-----:R-:W0:Y:S03]  /*35d0*/  LDC.64 R176, c[0x0][0x2f8] ;  /* 0x0000be00ffb07b82 */ /* 0x001e260000000a00 */
[----:B------:R-:W-:Y:S01]  /*35e0*/  ISETP.NE.AND.EX P5, PT, RZ, UR17, PT, P5 ;  /* 0x00000011ff007c0c */ /* 0x000fe2000bfa5350 */
[----:B0-----:R-:W-:-:S05]  /*35f0*/  IMAD.WIDE.U32 R176, R4, 0x10, R176 ;  /* 0x0000001004b07825 */ /* 0x001fca00078e00b0 */
[----:B------:R0:W-:Y:S07]  /*3600*/  STG.E.128 desc[UR4][R176.64], R172 ;  /* 0x000000acb0007986 */ /* 0x0001ee000c101d04 */
[----:B0-----:R-:W-:-:S04]  /*3610*/  @P5 LEA R172, P6, R4, UR16, 0x4 ;  /* 0x0000001004ac5c11 */ /* 0x001fc8000f8c20ff */
[C---:B------:R-:W-:Y:S02]  /*3620*/  @P5 LEA.HI.X R173, R4.reuse, UR17, RZ, 0x4, P6 ;  /* 0x0000001104ad5c11 */ /* 0x040fe4000b0f24ff */
[----:B------:R-:W-:-:S03]  /*3630*/  IADD3 R4, R4, 0x100, RZ ;  /* 0x0000010004047810 */ /* 0x000fc60007ffe0ff */
[----:B------:R0:W-:Y:S04]  /*3640*/  @P5 STG.E.128 desc[UR4][R172.64], R168 ;  /* 0x000000a8ac005986 */ /* 0x0001e8000c101d04 */
.L_x_3699:
[----:B------:R-:W-:Y:S05]  /*3650*/  BSYNC B0 ;  /* 0x0000000000007941 */ /* 0x000fea0003800000 */
.L_x_3698:
[----:B------:R-:W-:Y:S01]  /*3660*/  ISETP.NE.AND P5, PT, R227, RZ, PT ;  /* 0x000000ffe300720c */ /* 0x000fe20003fa5270 */
[----:B------:R-:W-:-:S12]  /*3670*/  BSSY B0, `(.L_x_3700) ;  /* 0x000002e000007945 */ /* 0x000fd80003800000 */
[----:B------:R-:W-:Y:S05]  /*3680*/  @!P5 BRA `(.L_x_3701) ;  /* 0x0000000000b0d947 */ /* 0x000fea0003800000 */
[----:B------:R-:W-:-:S04]  /*3690*/  ISETP.NE.AND P5, PT, R186, RZ, PT ;  /* 0x000000ffba00720c */ /* 0x000fc80003fa5270 */
[----:B------:R-:W-:Y:S02]  /*36a0*/  FSEL R175, R178, RZ, !P5 ;  /* 0x000000ffb2af7208 */ /* 0x000fe40006800000 */
[----:B------:R-:W-:-:S03]  /*36b0*/  ISETP.NE.U32.AND P5, PT, RZ, UR8, PT ;  /* 0x00000008ff007c0c */ /* 0x000fc6000bfa5070 */
[-CC-:B0-----:R-:W-:Y:S01]  /*36c0*/  FFMA.FTZ R172, R194, R179.reuse, R175.reuse ;  /* 0x000000b3c2ac7223 */ /* 0x181fe200000100af */
        /* <DEDUP_REMOVED lines=40> */
.L_x_3701:
[----:B------:R-:W-:Y:S05]  /*3950*/  BSYNC B0 ;  /* 0x0000000000007941 */ /* 0x000fea0003800000 */
.L_x_3700:
        /* <DEDUP_REMOVED lines=46> */
.L_x_3703:
[----:B------:R-:W-:Y:S05]  /*3c40*/  BSYNC B0 ;  /* 0x0000000000007941 */ /* 0x000fea0003800000 */
.L_x_3702:
[----:B------:R-:W-:Y:S04]  /*3c50*/  BSSY B0, `(.L_x_3704) ;  /* 0x000002e000007945 */ /* 0x000fe80003800000 */
[----:B------:R-:W-:Y:S05]  /*3c60*/  @!P1 BRA `(.L_x_3705) ;  /* 0x0000000000b09947 */ /* 0x000fea0003800000 */
[----:B------:R-:W-:-:S04]  /*3c70*/  ISETP.NE.AND P5, PT, R186, RZ, PT ;  /* 0x000000ffba00720c */ /* 0x000fc80003fa5270 */
[----:B------:R-:W-:Y:S02]  /*3c80*/  FSEL R175, R178, RZ, !P5 ;  /* 0x000000ffb2af7208 */ /* 0x000fe40006800000 */
[----:B------:R-:W-:-:S03]  /*3c90*/  ISETP.NE.U32.AND P5, PT, RZ, UR8, PT ;  /* 0x00000008ff007c0c */ /* 0x000fc6000bfa5070 */
[-CC-:B012---:R-:W-:Y:S01]  /*3ca0*/  FFMA.FTZ R172, R189, R179.reuse, R175.reuse ;  /* 0x000000b3bdac7223 */ /* 0x187fe200000100af */
        /* <DEDUP_REMOVED lines=40> */
.L_x_3705:
[----:B------:R-:W-:Y:S05]  /*3f30*/  BSYNC B0 ;  /* 0x0000000000007941 */ /* 0x000fea0003800000 */
.L_x_3704:
[----:B------:R-:W-:Y:S04]  /*3f40*/  BSSY B0, `(.L_x_3706) ;  /* 0x000002e000007945 */ /* 0x000fe80003800000 */
[----:B------:R-:W-:Y:S05]  /*3f50*/  @!P2 BRA `(.L_x_3707) ;  /* 0x0000000000b0a947 */ /* 0x000fea0003800000 */
[----:B------:R-:W-:-:S04]  /*3f60*/  ISETP.NE.AND P5, PT, R186, RZ, PT ;  /* 0x000000ffba00720c */ /* 0x000fc80003fa5270 */
[----:B------:R-:W-:Y:S02]  /*3f70*/  FSEL R175, R178, RZ, !P5 ;  /* 0x000000ffb2af7208 */ /* 0x000fe40006800000 */
[----:B------:R-:W-:-:S03]  /*3f80*/  ISETP.NE.U32.AND P5, PT, RZ, UR8, PT ;  /* 0x00000008ff007c0c */ /* 0x000fc6000bfa5070 */
[-CC-:B0123--:R-:W-:Y:S01]  /*3f90*/  FFMA.FTZ R172, R188, R179.reuse, R175.reuse ;  /* 0x000000b3bcac7223 */ /* 0x18ffe200000100af */
        /* <DEDUP_REMOVED lines=40> */
.L_x_3707:
[----:B------:R-:W-:Y:S05]  /*4220*/  BSYNC B0 ;  /* 0x0000000000007941 */ /* 0x000fea0003800000 */
.L_x_3706:
[----:B------:R-:W-:Y:S04]  /*4230*/  BSSY B0, `(.L_x_3708) ;  /* 0x000002e000007945 */ /* 0x000fe80003800000 */
[----:B------:R-:W-:Y:S05]  /*4240*/  @!P3 BRA `(.L_x_3709) ;  /* 0x0000000000b0b947 */ /* 0x000fea0003800000 */
[----:B------:R-:W-:-:S04]  /*4250*/  ISETP.NE.AND P5, PT, R186, RZ, PT ;  /* 0x000000ffba00720c */ /* 0x000fc80003fa5270 */
[----:B------:R-:W-:Y:S02]  /*4260*/  FSEL R175, R178, RZ, !P5 ;  /* 0x000000ffb2af7208 */ /* 0x000fe40006800000 */
[----:B------:R-:W-:-:S03]  /*4270*/  ISETP.NE.U32.AND P5, PT, RZ, UR8, PT ;  /* 0x00000008ff007c0c */ /* 0x000fc6000bfa5070 */
[-CC-:B01234-:R-:W-:Y:S01]  /*4280*/  FFMA.FTZ R172, R183, R179.reuse, R175.reuse ;  /* 0x000000b3b7ac7223 */ /* 0x19ffe200000100af */
        /* <DEDUP_REMOVED lines=40> */
.L_x_3709:
[----:B------:R-:W-:Y:S05]  /*4510*/  BSYNC B0 ;  /* 0x0000000000007941 */ /* 0x000fea0003800000 */
.L_x_3708:
[----:B------:R-:W-:Y:S01]  /*4520*/  ISETP.NE.AND P5, PT, R226, RZ, PT ;  /* 0x000000ffe200720c */ /* 0x000fe20003fa5270 */
[----:B------:R-:W-:-:S12]  /*4530*/  BSSY B0, `(.L_x_3710) ;  /* 0x000002d000007945 */ /* 0x000fd80003800000 */
[----:B------:R-:W-:Y:S05]  /*4540*/  @!P5 BRA `(.L_x_3711) ;  /* 0x0000000000acd947 */ /* 0x000fea0003800000 */
[----:B------:R-:W-:-:S04]  /*4550*/  ISETP.NE.AND P5, PT, R186, RZ, PT ;  /* 0x000000ffba00720c */ /* 0x000fc80003fa5270 */
[----:B------:R-:W-:Y:S02]  /*4560*/  FSEL R175, R178, RZ, !P5 ;  /* 0x000000ffb2af7208 */ /* 0x000fe40006800000 */
[----:B------:R-:W-:-:S03]  /*4570*/  ISETP.NE.U32.AND P5, PT, RZ, UR8, PT ;  /* 0x00000008ff007c0c */ /* 0x000fc6000bfa5070 */
[-CC-:B01234-:R-:W-:Y:S01]  /*4580*/  FFMA.FTZ R172, R182, R179.reuse, R175.reuse ;  /* 0x000000b3b6ac7223 */ /* 0x19ffe200000100af */
[-CC-:B------:R-:W-:Y:S01]  /*4590*/  FFMA.FTZ R173, R10, R179.reuse, R175.reuse ;  /* 0x000000b30aad7223 */ /* 0x180fe200000100af */
[-CC-:B------:R-:W-:Y:S01]  /*45a0*/  FFMA.FTZ R174, R17, R179.reuse, R175.reuse ;  /* 0x000000b311ae7223 */ /* 0x180fe200000100af */
[----:B------:R-:W-:Y:S01]  /*45b0*/  ISETP.NE.AND.EX P5, PT, RZ, UR9, PT, P5 ;  /* 0x00000009ff007c0c */ /* 0x000fe2000bfa5350 */
        /* <DEDUP_REMOVED lines=8> */
[----:B------:R-:W-:-:S04]  /*4640*/  FMUL.FTZ R175, R3, R175 ;  /* 0x000000af03af7220 */ /* 0x000fc80000410000 */
        /* <DEDUP_REMOVED lines=25> */
[----:B------:R-:W-:-:S05]  /*47e0*/  @P5 LEA.HI.X R173, R4, UR17, RZ, 0x4, P6 ;  /* 0x0000001104ad5c11 */ /* 0x000fca000b0f24ff */
[----:B------:R0:W-:Y:S04]  /*47f0*/  @P5 STG.E.128 desc[UR4][R172.64], R168 ;  /* 0x000000a8ac005986 */ /* 0x0001e8000c101d04 */
.L_x_3711:
[----:B------:R-:W-:Y:S05]  /*4800*/  BSYNC B0 ;  /* 0x0000000000007941 */ /* 0x000fea0003800000 */
.L_x_3710:
[----:B------:R-:W-:Y:S02]  /*4810*/  IADD3 R2, R2, UR18, RZ ;  /* 0x0000001202027c10 */ /* 0x000fe4000fffe0ff */
[----:B------:R-:W-:Y:S02]  /*4820*/  SEL R224, RZ, 0x1, P4 ;  /* 0x00000001ffe07807 */ /* 0x000fe40002000000 */
[----:B------:R-:W-:-:S13]  /*4830*/  ISETP.GE.AND P4, PT, R2, UR19, PT ;  /* 0x0000001302007c0c */ /* 0x000fda000bf86270 */
[----:B------:R-:W-:Y:S05]  /*4840*/  @!P4 BRA `(.L_x_3712) ;  /* 0xffffffc80060c947 */ /* 0x000fea000383ffff */
.L_x_3682:
        /* <DEDUP_REMOVED lines=22> */
.L_x_3714:
[----:B------:R-:W-:Y:S05]  /*49b0*/  BSYNC B0 ;  /* 0x0000000000007941 */ /* 0x000fea0003800000 */
.L_x_3713:
        /* <DEDUP_REMOVED lines=16> */
.L_x_3716:
[----:B------:R-:W-:Y:S05]  /*4ac0*/  BSYNC B0 ;  /* 0x0000000000007941 */ /* 0x000fea0003800000 */
.L_x_3715:
        /* <DEDUP_REMOVED lines=15> */
.L_x_3718:
[----:B------:R-:W-:Y:S05]  /*4bc0*/  BSYNC B0 ;  /* 0x0000000000007941 */ /* 0x000fea0003800000 */
.L_x_3717:
        /* <DEDUP_REMOVED lines=15> */
.L_x_3720:
[----:B------:R-:W-:Y:S05]  /*4cc0*/  BSYNC B0 ;  /* 0x0000000000007941 */ /* 0x000fea0003800000 */
.L_x_3719:
        /* <DEDUP_REMOVED lines=15> */
.L_x_3722:
[----:B------:R-:W-:Y:S05]  /*4dc0*/  BSYNC B0 ;  /* 0x0000000000007941 */ /* 0x000fea0003800000 */
.L_x_3721:
        /* <DEDUP_REMOVED lines=15> */
.L_x_3724:
[----:B------:R-:W-:Y:S05]  /*4ec0*/  BSYNC B0 ;  /* 0x0000000000007941 */ /* 0x000fea0003800000 */
.L_x_3723:
        /* <DEDUP_REMOVED lines=15> */
.L_x_3697:
[----:B------:R-:W-:Y:S01]  /*4fc0*/  HFMA2.MMA R172, -RZ, RZ, 0, 9.5367431640625e-07 ;  /* 0x00000010ffac7435 */ /* 0x000fe200000001ff */
[----:B------:R-:W-:Y:S02]  /*4fd0*/  MOV R175, R191 ;  /* 0x000000bf00af7202 */ /* 0x000fe40000000f00 */
[----:B------:R-:W-:Y:S02]  /*4fe0*/  MOV R173, 0x1f ;  /* 0x0000001f00ad7802 */ /* 0x000fe40000000f00 */
[----:B------:R-:W-:-:S07]  /*4ff0*/  MOV R174, 0xffffffff ;  /* 0xffffffff00ae7802 */ /* 0x000fce0000000f00 */
[----:B-----5:R-:W-:Y:S05]  /*5000*/  WARPSYNC.COLLECTIVE R174, `(.L_x_3725) ;  /* 0x00000000ae087348 */ /* 0x020fea0003c00000 */
[----:B------:R0:W1:Y:S02]  /*5010*/  SHFL.DOWN P6, R179, R175, R172, R173 ;  /* 0x080000acafb37389 */ /* 0x00006400000c00ad */
[----:B01---5:R-:W-:Y:S01]  /*5020*/  ENDCOLLECTIVE ;  /* 0x000000000000791b */ /* 0x023fe20003800000 */
.L_x_3725:
[----:B------:R-:W-:Y:S01]  /*5030*/  MOV R175, R190 ;  /* 0x000000be00af7202 */ /* 0x000fe20000000f00 */
[----:B------:R-:W-:-:S07]  /*5040*/  FADD.FTZ R191, R179, R191 ;  /* 0x000000bfb3bf7221 */ /* 0x000fce0000010000 */
[----:B------:R-:W-:Y:S05]  /*5050*/  WARPSYNC.COLLECTIVE R174, `(.L_x_3726) ;  /* 0x00000000ae087348 */ /* 0x000fea0003c00000 */
[----:B------:R0:W1:Y:S02]  /*5060*/  SHFL.DOWN P6, R179, R175, R172, R173 ;  /* 0x080000acafb37389 */ /* 0x00006400000c00ad */
[----:B01----:R-:W-:Y:S01]  /*5070*/  ENDCOLLECTIVE ;  /* 0x000000000000791b */ /* 0x003fe20003800000 */
.L_x_3726:
[----:B------:R-:W-:Y:S01]  /*5080*/  HFMA2.MMA R172, -RZ, RZ, 0, 4.76837158203125e-07 ;  /* 0x00000008ffac7435 */ /* 0x000fe200000001ff */
[----:B------:R-:W-:Y:S01]  /*5090*/  MOV R175, R191 ;  /* 0x000000bf00af7202 */ /* 0x000fe20000000f00 */
[----:B------:R-:W-:-:S09]  /*50a0*/  FADD.FTZ R190, R179, R190 ;  /* 0x000000beb3be7221 */ /* 0x000fd20000010000 */
[----:B------:R-:W-:Y:S05]  /*50b0*/  WARPSYNC.COLLECTIVE R174, `(.L_x_3727) ;  /* 0x00000000ae087348 */ /* 0x000fea0003c00000 */
[----:B------:R0:W1:Y:S02]  /*50c0*/  SHFL.DOWN P6, R179, R175, R172, R173 ;  /* 0x080000acafb37389 */ /* 0x00006400000c00ad */
[----:B01----:R-:W-:Y:S01]  /*50d0*/  ENDCOLLECTIVE ;  /* 0x000000000000791b */ /* 0x003fe20003800000 */
.L_x_3727:
[----:B------:R-:W-:Y:S01]  /*50e0*/  MOV R175, R190 ;  /* 0x000000be00af7202 */ /* 0x000fe20000000f00 */
[----:B------:R-:W-:-:S07]  /*50f0*/  FADD.FTZ R191, R191, R179 ;  /* 0x000000b3bfbf7221 */ /* 0x000fce0000010000 */
[----:B------:R-:W-:Y:S05]  /*5100*/  WARPSYNC.COLLECTIVE R174, `(.L_x_3728) ;  /* 0x00000000ae087348 */ /* 0x000fea0003c00000 */
[----:B------:R0:W1:Y:S02]  /*5110*/  SHFL.DOWN P6, R179, R175, R172, R173 ;  /* 0x080000acafb37389 */ /* 0x00006400000c00ad */
[----:B01----:R-:W-:Y:S01]  /*5120*/  ENDCOLLECTIVE ;  /* 0x000000000000791b */ /* 0x003fe20003800000 */
.L_x_3728:
[----:B------:R-:W-:Y:S01]  /*5130*/  HFMA2.MMA R172, -RZ, RZ, 0, 2.384185791015625e-07 ;  /* 0x00000004ffac7435 */ /* 0x000fe200000001ff */
[----:B------:R-:W-:Y:S01]  /*5140*/  MOV R175, R191 ;  /* 0x000000bf00af7202 */ /* 0x000fe20000000f00 */
[----:B------:R-:W-:-:S09]  /*5150*/  FADD.FTZ R190, R190, R179 ;  /* 0x000000b3bebe7221 */ /* 0x000fd20000010000 */
[----:B------:R-:W-:Y:S05]  /*5160*/  WARPSYNC.COLLECTIVE R174, `(.L_x_3729) ;  /* 0x00000000ae087348 */ /* 0x000fea0003c00000 */
[----:B------:R0:W1:Y:S02]  /*5170*/  SHFL.DOWN P6, R179, R175, R172, R173 ;  /* 0x080000acafb37389 */ /* 0x00006400000c00ad */
[----:B01----:R-:W-:Y:S01]  /*5180*/  ENDCOLLECTIVE ;  /* 0x000000000000791b */ /* 0x003fe20003800000 */
.L_x_3729:
[----:B------:R-:W-:Y:S02]  /*5190*/  MOV R175, R190 ;  /* 0x000000be00af7202 */ /* 0x000fe40000000f00 */
[----:B------:R-:W-:-:S07]  /*51a0*/  MOV R178, R179 ;  /* 0x000000b300b27202 */ /* 0x000fce0000000f00 */
[----:B------:R-:W-:Y:S05]  /*51b0*/  WARPSYNC.COLLECTIVE R174, `(.L_x_3730) ;  /* 0x00000000ae087348 */ /* 0x000fea0003c00000 */
[----:B------:R0:W1:Y:S02]  /*51c0*/  SHFL.DOWN P6, R179, R175, R172, R173 ;  /* 0x080000acafb37389 */ /* 0x00006400000c00ad */
[----:B01----:R-:W-:Y:S01]  /*51d0*/  ENDCOLLECTIVE ;  /* 0x000000000000791b */ /* 0x003fe20003800000 */
.L_x_3730:
[----:B------:R-:W-:Y:S01]  /*51e0*/  FADD.FTZ R178, R191, R178 ;  /* 0x000000b2bfb27221 */ /* 0x000fe20000010000 */
[----:B------:R-:W-:-:S04]  /*51f0*/  HFMA2.MMA R172, -RZ, RZ, 0, 1.1920928955078125e-07 ;  /* 0x00000002ffac7435 */ /* 0x000fc800000001ff */
[----:B------:R-:W-:Y:S02]  /*5200*/  MOV R175, R178 ;  /* 0x000000b200af7202 */ /* 0x000fe40000000f00 */
[----:B------:R-:W-:-:S07]  /*5210*/  MOV R177, R179 ;  /* 0x000000b300b17202 */ /* 0x000fce0000000f00 */
[----:B------:R-:W-:Y:S05]  /*5220*/  WARPSYNC.COLLECTIVE R174, `(.L_x_3731) ;  /* 0x00000000ae087348 */ /* 0x000fea0003c00000 */
[----:B------:R0:W1:Y:S02]  /*5230*/  SHFL.DOWN P6, R179, R175, R172, R173 ;  /* 0x080000acafb37389 */ /* 0x00006400000c00ad */
[----:B01----:R-:W-:Y:S01]  /*5240*/  ENDCOLLECTIVE ;  /* 0x000000000000791b */ /* 0x003fe20003800000 */
.L_x_3731:
[----:B------:R-:W-:-:S05]  /*5250*/  FADD.FTZ R177, R190, R177 ;  /* 0x000000b1beb17221 */ /* 0x000fca0000010000 */
[----:B------:R-:W-:Y:S01]  /*5260*/  MOV R175, R177 ;  /* 0x000000b100af7202 */ /* 0x000fe20000000f00 */
[----:B------:R-:W-:-:S07]  /*5270*/  FADD.FTZ R178, R178, R179 ;  /* 0x000000b3b2b27221 */ /* 0x000fce0000010000 */
[----:B------:R-:W-:Y:S05]  /*5280*/  WARPSYNC.COLLECTIVE R174, `(.L_x_3732) ;  /* 0x00000000ae087348 */ /* 0x000fea0003c00000 */
[----:B------:R0:W1:Y:S02]  /*5290*/  SHFL.DOWN P6, R179, R175, R172, R173 ;  /* 0x080000acafb37389 */ /* 0x00006400000c00ad */
[----:B01----:R-:W-:Y:S01]  /*52a0*/  ENDCOLLECTIVE ;  /* 0x000000000000791b */ /* 0x003fe20003800000 */
.L_x_3732:
[----:B------:R-:W-:Y:S01]  /*52b0*/  HFMA2.MMA R172, -RZ, RZ, 0, 5.9604644775390625e-08 ;  /* 0x00000001ffac7435 */ /* 0x000fe200000001ff */
[----:B------:R-:W-:Y:S01]  /*52c0*/  MOV R175, R178 ;  /* 0x000000b200af7202 */ /* 0x000fe20000000f00 */
[----:B------:R-:W-:-:S09]  /*52d0*/  FADD.FTZ R177, R177, R179 ;  /* 0x000000b3b1b17221 */ /* 0x000fd20000010000 */
[----:B------:R-:W-:Y:S05]  /*52e0*/  WARPSYNC.COLLECTIVE R174, `(.L_x_3733) ;  /* 0x00000000ae087348 */ /* 0x000fea0003c00000 */
[----:B------:R0:W1:Y:S02]  /*52f0*/  SHFL.DOWN P6, R179, R175, R172, R173 ;  /* 0x080000acafb37389 */ /* 0x00006400000c00ad */
[----:B01----:R-:W-:Y:S01]  /*5300*/  ENDCOLLECTIVE ;  /* 0x000000000000791b */ /* 0x003fe20003800000 */
.L_x_3733:
[----:B------:R-:W-:Y:S02]  /*5310*/  MOV R175, R177 ;  /* 0x000000b100af7202 */ /* 0x000fe40000000f00 */
[----:B------:R-:W-:-:S07]  /*5320*/  MOV R184, R179 ;  /* 0x000000b300b87202 */ /* 0x000fce0000000f00 */
[----:B------:R-:W-:Y:S05]  /*5330*/  WARPSYNC.COLLECTIVE R174, `(.L_x_3734) ;  /* 0x00000000ae087348 */ /* 0x000fea0003c00000 */
[----:B------:R0:W1:Y:S02]  /*5340*/  SHFL.DOWN P6, R179, R175, R172, R173 ;  /* 0x080000acafb37389 */ /* 0x00006400000c00ad */
[----:B01----:R-:W-:Y:S01]  /*5350*/  ENDCOLLECTIVE ;  /* 0x000000000000791b */ /* 0x003fe20003800000 */
.L_x_3734:
[----:B------:R-:W-:Y:S01]  /*5360*/  MOV R173, R179 ;  /* 0x000000b300ad7202 */ /* 0x000fe20000000f00 */
[----:B------:R-:W-:Y:S06]  /*5370*/  BRA `(.L_x_3735) ;  /* 0xffffffdc006c7947 */ /* 0x000fec000383ffff */
.L_x_3736:
        /* <DEDUP_REMOVED lines=16> */
.L_x_4588:


//--------------------- .text._ZN10layer_norm31ln_parallel_residual_bwd_kernelINS_13Kernel_traitsI6__halfffffjLj7168ELj1ELj1ELj8ELj16ENS_18Kernel_traits_baseILj7168ES2_ffffjLj256EEEEELb0ELb0ELb1EEEvNS_9BwdParamsE --------------------------
	.section	.text._ZN10layer_norm31ln_parallel_residual_bwd_kernelINS_13Kernel_traitsI6__halfffffjLj7168ELj1ELj1ELj8ELj16ENS_18Kernel_traits_baseILj7168ES2_ffffjLj256EEEEELb0ELb0ELb1EEEvNS_9BwdParamsE,"ax",@progbits
	.align	128
        .global         _ZN10layer_norm31ln_parallel_residual_bwd_kernelINS_13Kernel_traitsI6__halfffffjLj7168ELj1ELj1ELj8ELj16ENS_18Kernel_traits_baseILj7168ES2_ffffjLj256EEEEELb0ELb0ELb1EEEvNS_9BwdParamsE
        .type           _ZN10layer_norm31ln_parallel_residual_bwd_kernelINS_13Kernel_traitsI6__halfffffjLj7168ELj1ELj1ELj8ELj16ENS_18Kernel_traits_baseILj7168ES2_ffffjLj256EEEEELb0ELb0ELb1EEEvNS_9BwdParamsE,@function
        .size           _ZN10layer_norm31ln_parallel_residual_bwd_kernelINS_13Kernel_traitsI6__halfffffjLj7168ELj1ELj1ELj8ELj16ENS_18Kernel_traits_baseILj7168ES2_ffffjLj256EEEEELb0ELb0ELb1EEEvNS_9BwdParamsE,(.L_x_4589 - _ZN10layer_norm31ln_parallel_residual_bwd_kernelINS_13Kernel_traitsI6__halfffffjLj7168ELj1ELj1ELj8ELj16ENS_18Kernel_traits_baseILj7168ES2_ffffjLj256EEEEELb0ELb0ELb1EEEvNS_9BwdParamsE)
        .other          _ZN10layer_norm31ln_parallel_residual_bwd_kernelINS_13Kernel_traitsI6__halfffffjLj7168ELj1ELj1ELj8ELj16ENS_18Kernel_traits_baseILj7168ES2_ffffjLj256EEEEELb0ELb0ELb1EEEvNS_9BwdParamsE,@"STO_CUDA_ENTRY STV_DEFAULT"
_ZN10layer_norm31ln_parallel_residual_bwd_kernelINS_13Kernel_traitsI6__halfffffjLj7168ELj1ELj1ELj8ELj16ENS_18Kernel_traits_baseILj7168ES2_ffffjLj256EEEEELb0ELb0ELb1EEEvNS_9BwdParamsE:
.text._ZN10layer_norm31ln_parallel_residual_bwd_kernelINS_13Kernel_traitsI6__halfffffjLj7168ELj1ELj1ELj8ELj16ENS_18Kernel_traits_baseILj7168ES2_ffffjLj256EEEEELb0ELb0ELb1EEEvNS_9BwdParamsE:
        /* <DEDUP_REMOVED lines=75> */
.L_x_3737:
        /* <DEDUP_REMOVED lines=25> */
[----:B------:R-:W-:Y:S01]  /*0640*/  CS2R R246, SRZ ;  /* 0x0000000000f67805 */ /* 0x000fe2000001ff00 */
[----:B------:R-:W-:Y:S01]  /*0650*/  HFMA2.MMA R187, -RZ, RZ, 0, 0 ;  /* 0x00000000ffbb7435 */ /* 0x000fe200000001ff */
[----:B------:R-:W-:Y:S01]  /*0660*/  ISETP.NE.AND.EX P0, PT, RZ, UR5, PT, P0 ;  /* 0x00000005ff007c0c */ /* 0x000fe2000bf05300 */
[----:B------:R-:W-:Y:S01]  /*0670*/  HFMA2.MMA R146, -RZ, RZ, 0, 0 ;  /* 0x00000000ff927435 */ /* 0x000fe200000001ff */
[----:B------:R-:W-:-:S02]  /*0680*/  CS2R R244, SRZ ;  /* 0x0000000000f47805 */ /* 0x000fc4000001ff00 */
[----:B------:R-:W-:Y:S02]  /*0690*/  MOV R252, RZ ;  /* 0x000000ff00fc7202 */ /* 0x000fe40000000f00 */
[----:B------:R-:W-:Y:S02]  /*06a0*/  CS2R R250, SRZ ;  /* 0x0000000000fa7805 */ /* 0x000fe4000001ff00 */
[----:B------:R-:W-:Y:S02]  /*06b0*/  CS2R R248, SRZ ;  /* 0x0000000000f87805 */ /* 0x000fe4000001ff00 */
[----:B------:R-:W-:Y:S02]  /*06c0*/  CS2R R242, SRZ ;  /* 0x0000000000f27805 */ /* 0x000fe4000001ff00 */
[----:B0-----:R-:W-:Y:S02]  /*06d0*/  CS2R R4, SRZ ;  /* 0x0000000000047805 */ /* 0x001fe4000001ff00 */
[----:B-1----:R-:W-:-:S02]  /*06e0*/  CS2R R6, SRZ ;  /* 0x0000000000067805 */ /* 0x002fc4000001ff00 */
[----:B------:R-:W-:Y:S02]  /*06f0*/  CS2R R234, SRZ ;  /* 0x0000000000ea7805 */ /* 0x000fe4000001ff00 */
        /* <DEDUP_REMOVED lines=22> */
[----:B------:R-:W-:-:S02]  /*0860*/  MOV R192, RZ ;  /* 0x000000ff00c07202 */ /* 0x000fc40000000f00 */
        /* <DEDUP_REMOVED lines=25> */
[----:B0-----:R-:W-:Y:S01]  /*0a00*/  HADD2.F32 R0, -RZ, R12.H0_H0 ;  /* 0x2000000cff007230 */ /* 0x001fe20000004100 */
[----:B------:R-:W-:Y:S01]  /*0a10*/  SHF.R.U32.HI R53, RZ, 0x10, R21 ;  /* 0x00000010ff357819 */ /* 0x000fe20000011615 */
[----:B------:R-:W-:Y:S01]  /*0a20*/  HADD2.F32 R63, -RZ, R61.H0_H0 ;  /* 0x2000003dff3f7230 */ /* 0x000fe20000004100 */
[--C-:B------:R-:W-:Y:S01]  /*0a30*/  SHF.R.U64 R51, R24, 0x10, R25.reuse ;  /* 0x0000001018337819 */ /* 0x100fe20000001219 */
[----:B-1----:R-:W-:Y:S01]  /*0a40*/  HADD2.F32 R3, -RZ, R13.H0_H0 ;  /* 0x2000000dff037230 */ /* 0x002fe20000004100 */
        /* <DEDUP_REMOVED lines=8> */
[--C-:B------:R-:W-:Y:S01]  /*0ad0*/  SHF.R.U64 R43, R32, 0x10, R33.reuse ;  /* 0x00000010202b7819 */ /* 0x100fe20000001221 */
[----:B------:R-:W-:Y:S01]  /*0ae0*/  HADD2.F32 R55, -RZ, R53.H0_H0 ;  /* 0x20000035ff377230 */ /* 0x000fe20000004100 */
[----:B------:R-:W-:Y:S01]  /*0af0*/  SHF.R.U32.HI R41, RZ, 0x10, R33 ;  /* 0x00000010ff297819 */ /* 0x000fe20000011621 */
[----:B0-----:R-:W-:Y:S01]  /*0b00*/  HADD2.F32 R0, -RZ, R16.H0_H0 ;  /* 0x20000010ff007230 */ /* 0x001fe20000004100 */
[--C-:B------:R-:W-:Y:S01]  /*0b10*/  SHF.R.U64 R66, R10, 0x10, R11.reuse ;  /* 0x000000100a427819 */ /* 0x100fe2000000120b */
[----:B------:R-:W-:Y:S01]  /*0b20*/  HADD2.F32 R53, -RZ, R51.H0_H0 ;  /* 0x20000033ff357230 */ /* 0x000fe20000004100 */
[----:B------:R-:W-:Y:S01]  /*0b30*/  SHF.R.U32.HI R64, RZ, 0x10, R11 ;  /* 0x00000010ff407819 */ /* 0x000fe2000001160b */
[----:B-1----:R-:W-:Y:S01]  /*0b40*/  HADD2.F32 R3, -RZ, R17.H0_H0 ;  /* 0x20000011ff037230 */ /* 0x002fe20000004100 */
[----:B------:R0:W-:Y:S01]  /*0b50*/  STL [R1+0x9c], R0 ;  /* 0x00009c0001007387 */ /* 0x0001e20000100800 */
[----:B------:R-:W-:Y:S01]  /*0b60*/  HADD2.F32 R51, -RZ, R49.H0_H0 ;  /* 0x20000031ff337230 */ /* 0x000fe20000004100 */
[--C-:B------:R-:W-:Y:S01]  /*0b70*/  SHF.R.U64 R62, R14, 0x10, R15.reuse ;  /* 0x000000100e3e7819 */ /* 0x100fe2000000120f */
[----:B------:R-:W-:Y:S01]  /*0b80*/  HADD2.F32 R49, -RZ, R47.H0_H0 ;  /* 0x2000002fff317230 */ /* 0x000fe20000004100 */
        /* <DEDUP_REMOVED lines=13> */
[----:B------:R-:W-:-:S02]  /*0c60*/  SHF.R.U64 R50, R26, 0x10, R27 ;  /* 0x000000101a327819 */ /* 0x000fc4000000121b */
[----:B------:R-:W-:Y:S02]  /*0c70*/  CS2R R12, SRZ ;  /* 0x00000000000c7805 */ /* 0x000fe4000001ff00 */
[----:B------:R-:W-:Y:S01]  /*0c80*/  SHF.R.U32.HI R48, RZ, 0x10, R27 ;  /* 0x00000010ff307819 */ /* 0x000fe2000001161b */
[----:B------:R1:W-:Y:S01]  /*0c90*/  STL [R1+0x6c], R3 ;  /* 0x00006c0301007387 */ /* 0x0003e20000100800 */
[--C-:B------:R-:W-:Y:S02]  /*0ca0*/  SHF.R.U64 R46, R30, 0x10, R31.reuse ;  /* 0x000000101e2e7819 */ /* 0x100fe4000000121f */
[----:B------:R-:W-:Y:S02]  /*0cb0*/  CS2R R16, SRZ ;  /* 0x0000000000107805 */ /* 0x000fe4000001ff00 */
[----:B------:R-:W-:Y:S02]  /*0cc0*/  SHF.R.U32.HI R44, RZ, 0x10, R31 ;  /* 0x00000010ff2c7819 */ /* 0x000fe4000001161f */
[----:B------:R-:W-:-:S02]  /*0cd0*/  CS2R R20, SRZ ;  /* 0x0000000000147805 */ /* 0x000fc4000001ff00 */
[--C-:B------:R-:W-:Y:S01]  /*0ce0*/  SHF.R.U32.HI R40, RZ, 0x10, R35.reuse ;  /* 0x00000010ff287819 */ /* 0x100fe20000011623 */
[----:B0-----:R-:W-:Y:S01]  /*0cf0*/  HADD2.F32 R0, -RZ, R24.H0_H0 ;  /* 0x20000018ff007230 */ /* 0x001fe20000004100 */
[----:B------:R-:W-:Y:S01]  /*0d00*/  SHF.R.U64 R42, R34, 0x10, R35 ;  /* 0x00000010222a7819 */ /* 0x000fe20000001223 */
[----:B-1----:R-:W-:-:S03]  /*0d10*/  HADD2.F32 R3, -RZ, R25.H0_H0 ;  /* 0x20000019ff037230 */ /* 0x002fc60000004100 */
[----:B------:R0:W-:Y:S01]  /*0d20*/  STL [R1+0x5c], R0 ;  /* 0x00005c0001007387 */ /* 0x0001e20000100800 */
[----:B------:R-:W-:Y:S01]  /*0d30*/  HADD2.F32 R40, -RZ, R40.H0_H0 ;  /* 0x20000028ff287230 */ /* 0x000fe20000004100 */
[----:B------:R-:W-:Y:S02]  /*0d40*/  CS2R R24, SRZ ;  /* 0x0000000000187805 */ /* 0x000fe4000001ff00 */
[----:B------:R1:W-:Y:S01]  /*0d50*/  STL [R1+0x4c], R3 ;  /* 0x00004c0301007387 */ /* 0x0003e20000100800 */
[----:B0-----:R-:W-:Y:S02]  /*0d60*/  HADD2.F32 R0, -RZ, R28.H0_H0 ;  /* 0x2000001cff007230 */ /* 0x001fe40000004100 */
[----:B-1----:R-:W-:-:S03]  /*0d70*/  HADD2.F32 R3, -RZ, R29.H0_H0 ;  /* 0x2000001dff037230 */ /* 0x002fc60000004100 */
[----:B------:R0:W-:Y:S01]  /*0d80*/  STL [R1+0x3c], R0 ;  /* 0x00003c0001007387 */ /* 0x0001e20000100800 */
[----:B------:R-:W-:-:S03]  /*0d90*/  CS2R R28, SRZ ;  /* 0x00000000001c7805 */ /* 0x000fc6000001ff00 */
        /* <DEDUP_REMOVED lines=41> */
[----:B------:R-:W-:Y:S01]  /*1030*/  STL [R1+0xd4], R68 ;  /* 0x0000d44401007387 */ /* 0x000fe20000100800 */
[----:B0-----:R-:W-:-:S03]  /*1040*/  HFMA2.MMA R0, -RZ, RZ, 0, 5.9604644775390625e-08 ;  /* 0x00000001ff007435 */ /* 0x001fc600000001ff */
[----:B------:R-:W-:Y:S01]  /*1050*/  STL [R1+0xc4], R67 ;  /* 0x0000c44301007387 */ /* 0x000fe20000100800 */
[----:B-1----:R-:W-:-:S03]  /*1060*/  HFMA2.MMA R3, -RZ, RZ, 0, 0 ;  /* 0x00000000ff037435 */ /* 0x002fc600000001ff */
        /* <DEDUP_REMOVED lines=38> */
.L_x_3748:
[----:B-1----:R-:W1:Y:S01]  /*12d0*/  S2R R80, SR_TID.X ;  /* 0x0000000000507919 */ /* 0x002e620000002100 */
[----:B------:R-:W2:Y:S01]  /*12e0*/  LDC.64 R78, c[0x0][0x250] ;  /* 0x00009400ff4e7b82 */ /* 0x000ea20000000a00 */
[C---:B------:R-:W-:Y:S01]  /*12f0*/  IMAD R76, R2.reuse, UR8, RZ ;  /* 0x00000008024c7c24 */ /* 0x040fe2000f8e02ff */
[----:B------:R-:W3:Y:S04]  /*1300*/  LDL R169, [R1+0xd8] ;  /* 0x0000d80001a97983 */ /* 0x000ee80000100800 */
[----:B------:R-:W-:Y:S01]  /*1310*/  SHF.R.S32.HI R77, RZ, 0x1f, R76 ;  /* 0x0000001fff4d7819 */ /* 0x000fe2000001144c */
[----:B------:R-:W4:Y:S01]  /*1320*/  LDL R168, [R1+0xdc] ;  /* 0x0000dc0001a87983 */ /* 0x000f220000100800 */
[----:B------:R-:W0:Y:S02]  /*1330*/  LDC.64 R82, c[0x0][0x258] ;  /* 0x00009600ff527b82 */ /* 0x000e240000000a00 */
[----:B------:R-:W-:Y:S01]  /*1340*/  LEA.HI R77, R77, R76, RZ, 0x2 ;  /* 0x0000004c4d4d7211 */ /* 0x000fe200078f10ff */
[----:B------:R-:W3:Y:S04]  /*1350*/  LDL R167, [R1+0xd0] ;  /* 0x0000d00001a77983 */ /* 0x000ee80000100800 */
[----:B------:R-:W4:Y:S01]  /*1360*/  LDL R165, [R1+0xc8] ;  /* 0x0000c80001a57983 */ /* 0x000f220000100800 */
[----:B------:R-:W0:Y:S03]  /*1370*/  @P0 LDC.64 R124, c[0x0][0x2c8] ;  /* 0x0000b200ff7c0b82 */ /* 0x000e260000000a00 */
[----:B------:R-:W4:Y:S04]  /*1380*/  LDL R164, [R1+0xcc] ;  /* 0x0000cc0001a47983 */ /* 0x000f280000100800 */
[----:B------:R-:W4:Y:S01]  /*1390*/  LDL R163, [R1+0xc0] ;  /* 0x0000c00001a37983 */ /* 0x000f220000100800 */
[----:B--2---:R-:W-:Y:S01]  /*13a0*/  IMAD.WIDE R78, R2, 0x4, R78 ;  /* 0x00000004024e7825 */ /* 0x004fe200078e024e */
[----:B------:R-:W2:Y:S02]  /*13b0*/  @P0 LDC.64 R126, c[0x0][0x2c8] ;  /* 0x0000b200ff7e0b82 */ /* 0x000ea40000000a00 */
[----:B------:R-:W4:Y:S01]  /*13c0*/  LDL R166, [R1+0xd4] ;  /* 0x0000d40001a67983 */ /* 0x000f220000100800 */
[----:B-1----:R-:W-:-:S03]  /*13d0*/  LOP3.LUT R218, R80, 0xff, RZ, 0xc0, !PT ;  /* 0x000000ff50da7812 */ /* 0x002fc600078ec0ff */
[----:B------:R-:W3:Y:S02]  /*13e0*/  LDG.E R193, desc[UR6][R78.64] ;  /* 0x000000064ec17981 */ /* 0x000ee4000c1e1900 */
[----:B------:R-:W1:Y:S01]  /*13f0*/  @P0 LDC.64 R158, c[0x0][0x2c8] ;  /* 0x0000b200ff9e0b82 */ /* 0x000e620000000a00 */
[----:B------:R-:W-:-:S04]  /*1400*/  LEA.HI.SX32 R218, R77, R218, 0x1e ;  /* 0x000000da4dda7211 */ /* 0x000fc800078ff2ff */
[----:B------:R-:W-:Y:S02]  /*1410*/  SHF.L.U32 R157, R218, 0x4, RZ ;  /* 0x00000004da9d7819 */ /* 0x000fe400000006ff */
[----:B------:R-:W-:Y:S01]  /*1420*/  SHF.R.U32.HI R156, RZ, 0x1c, R218 ;  /* 0x0000001cff9c7819 */ /* 0x000fe200000116da */
[----:B------:R-:W2:Y:S01]  /*1430*/  LDC.64 R132, c[0x0][0x2c0] ;  /* 0x0000b000ff847b82 */ /* 0x000ea20000000a00 */
[----:B------:R-:W-:-:S04]  /*1440*/  IADD3 R76, P1, R157, UR12, RZ ;  /* 0x0000000c9d4c7c10 */ /* 0x000fc8000ff3e0ff */
[----:B------:R-:W-:Y:S01]  /*1450*/  IADD3.X R77, R156, UR13, RZ, P1, !PT ;  /* 0x0000000d9c4d7c10 */ /* 0x000fe20008ffe4ff */
[----:B0-----:R-:W-:Y:S02]  /*1460*/  IMAD.WIDE R82, R2, 0x4, R82 ;  /* 0x0000000402527825 */ /* 0x001fe400078e0252 */
[----:B------:R-:W0:Y:S03]  /*1470*/  LDC.64 R130, c[0x0][0x2b8] ;  /* 0x0000ae00ff827b82 */ /* 0x000e260000000a00 */
[----:B------:R-:W4:Y:S04]  /*1480*/  LDG.E.128 R76, desc[UR6][R76.64] ;  /* 0x000000064c4c7981 */ /* 0x000f28000c1e1d00 */
[----:B------:R-:W4:Y:S01]  /*1490*/  LDG.E R147, desc[UR6][R82.64] ;  /* 0x0000000652937981 */ /* 0x000f22000c1e1900 */
[----:B------:R-:W-:-:S02]  /*14a0*/  IADD3 R128, R218, 0x100, RZ ;  /* 0x00000100da807810 */ /* 0x000fc40007ffe0ff */
[----:B------:R-:W-:Y:S02]  /*14b0*/  IADD3 R129, R218, 0x200, RZ ;  /* 0x00000200da817810 */ /* 0x000fe40007ffe0ff */
[----:B------:R-:W-:Y:S02]  /*14c0*/  SHF.L.U32 R155, R128, 0x4, RZ ;  /* 0x00000004809b7819 */ /* 0x000fe400000006ff */
[----:B------:R-:W-:Y:S02]  /*14d0*/  SHF.R.U32.HI R154, RZ, 0x1c, R128 ;  /* 0x0000001cff9a7819 */ /* 0x000fe40000011680 */
[----:B------:R-:W-:Y:S02]  /*14e0*/  IADD3 R88, P1, R155, UR12, RZ ;  /* 0x0000000c9b587c10 */ /* 0x000fe4000ff3e0ff */
[----:B------:R-:W-:Y:S02]  /*14f0*/  SHF.L.U32 R153, R129, 0x4, RZ ;  /* 0x0000000481997819 */ /* 0x000fe400000006ff */
[----:B------:R-:W-:-:S02]  /*1500*/  IADD3 R160, R218, 0x300, RZ ;  /* 0x00000300daa07810 */ /* 0x000fc40007ffe0ff */
[----:B------:R-:W-:Y:S02]  /*1510*/  IADD3.X R89, R154, UR13, RZ, P1, !PT ;  /* 0x0000000d9a597c10 */ /* 0x000fe40008ffe4ff */
[----:B------:R-:W-:Y:S02]  /*1520*/  SHF.R.U32.HI R152, RZ, 0x1c, R129 ;  /* 0x0000001cff987819 */ /* 0x000fe40000011681 */
[----:B------:R-:W-:Y:S02]  /*1530*/  IADD3 R100, P1, R153, UR12, RZ ;  /* 0x0000000c99647c10 */ /* 0x000fe4000ff3e0ff */
[----:B------:R-:W-:Y:S02]  /*1540*/  SHF.L.U32 R151, R160, 0x4, RZ ;  /* 0x00000004a0977819 */ /* 0x000fe400000006ff */
[----:B------:R-:W-:Y:S01]  /*1550*/  IADD3 R162, R218, 0x400, RZ ;  /* 0x00000400daa27810 */ /* 0x000fe20007ffe0ff */
[----:B--2---:R-:W-:Y:S01]  /*1560*/  IMAD.WIDE.U32 R116, R160, 0x10, R132 ;  /* 0x00000010a0747825 */ /* 0x004fe200078e0084 */
[----:B------:R-:W-:Y:S01]  /*1570*/  IADD3.X R101, R152, UR13, RZ, P1, !PT ;  /* 0x0000000d98657c10 */ /* 0x000fe20008ffe4ff */
[----:B------:R-:W2:Y:S01]  /*1580*/  LDG.E.128 R88, desc[UR6][R88.64] ;  /* 0x0000000658587981 */ /* 0x000ea2000c1e1d00 */
[----:B------:R-:W-:-:S02]  /*1590*/  SHF.R.U32.HI R150, RZ, 0x1c, R160 ;  /* 0x0000001cff967819 */ /* 0x000fc400000116a0 */
[----:B------:R-:W-:Y:S01]  /*15a0*/  IADD3 R112, P1, R151, UR12, RZ ;  /* 0x0000000c97707c10 */ /* 0x000fe2000ff3e0ff */
[----:B0-----:R-:W-:Y:S01]  /*15b0*/  IMAD.WIDE.U32 R120, R160, 0x10, R130 ;  /* 0x00000010a0787825 */ /* 0x001fe200078e0082 */
[----:B------:R-:W-:Y:S01]  /*15c0*/  SHF.L.U32 R149, R162, 0x4, RZ ;  /* 0x00000004a2957819 */ /* 0x000fe200000006ff */
[----:B------:R-:W2:Y:S01]  /*15d0*/  LDG.E.128 R100, desc[UR6][R100.64] ;  /* 0x0000000664647981 */ /* 0x000ea2000c1e1d00 */
[----:B------:R-:W-:Y:S02]  /*15e0*/  IADD3.X R113, R150, UR13, RZ, P1, !PT ;  /* 0x0000000d96717c10 */ /* 0x000fe40008ffe4ff */
[----:B------:R-:W-:Y:S02]  /*15f0*/  @P0 LEA R124, P1, R128, R124, 0x4 ;  /* 0x0000007c807c0211 */ /* 0x000fe400078220ff */
[C---:B------:R-:W-:Y:S01]  /*1600*/  IADD3 R227, R218.reuse, 0x500, RZ ;  /* 0x00000500dae37810 */ /* 0x040fe20007ffe0ff */
[----:B------:R-:W-:Y:S01]  /*1610*/  IMAD.WIDE.U32 R80, R218, 0x10, R132 ;  /* 0x00000010da507825 */ /* 0x000fe200078e0084 */
[----:B------:R-:W-:Y:S01]  /*1620*/  @P0 LEA.HI.X R125, R128, R125, RZ, 0x4, P1 ;  /* 0x0000007d807d0211 */ /* 0x000fe200008f24ff */
[----:B------:R-:W2:Y:S01]  /*1630*/  LDG.E.128 R112, desc[UR6][R112.64] ;  /* 0x0000000670707981 */ /* 0x000ea2000c1e1d00 */
[----:B------:R-:W-:-:S02]  /*1640*/  @P0 LEA R126, P1, R129, R126, 0x4 ;  /* 0x0000007e817e0211 */ /* 0x000fc400078220ff */
[----:B------:R-:W-:Y:S01]  /*1650*/  SHF.R.U32.HI R148, RZ, 0x1c, R162 ;  /* 0x0000001cff947819 */ /* 0x000fe200000116a2 */
[----:B------:R0:W5:Y:S01]  /*1660*/  @P0 LDG.E.128 R40, desc[UR6][R124.64] ;  /* 0x000000067c280981 */ /* 0x000162000c1e1d00 */
[----:B------:R-:W-:Y:S01]  /*1670*/  @P0 LEA.HI.X R127, R129, R127, RZ, 0x4, P1 ;  /* 0x0000007f817f0211 */ /* 0x000fe200008f24ff */
[----:B------:R-:W-:Y:S01]  /*1680*/  IMAD.WIDE.U32 R84, R218, 0x10, R130 ;  /* 0x00000010da547825 */ /* 0x000fe200078e0082 */
[----:B------:R-:W-:Y:S01]  /*1690*/  ISETP.NE.AND P2, PT, RZ, UR9, PT ;  /* 0x00000009ff007c0c */ /* 0x000fe2000bf45270 */
[----:B------:R-:W4:Y:S02]  /*16a0*/  LDG.E.128 R80, desc[UR6][R80.64] ;  /* 0x0000000650507981 */ /* 0x000f24000c1e1d00 */
[C---:B------:R-:W-:Y:S02]  /*16b0*/  IMAD.WIDE.U32 R92, R128.reuse, 0x10, R132 ;  /* 0x00000010805c7825 */ /* 0x040fe400078e0084 */
[----:B------:R-:W2:Y:S01]  /*16c0*/  LDG.E.128 R84, desc[UR6][R84.64] ;  /* 0x0000000654547981 */ /* 0x000ea2000c1e1d00 */
[----:B0-----:R-:W-:Y:S01]  /*16d0*/  IADD3 R124, P1, R149, UR12, RZ ;  /* 0x0000000c957c7c10 */ /* 0x001fe2000ff3e0ff */
[----:B------:R-:W-:-:S02]  /*16e0*/  IMAD.WIDE.U32 R96, R128, 0x10, R130 ;  /* 0x0000001080607825 */ /* 0x000fc400078e0082 */
[----:B------:R-:W2:Y:S01]  /*16f0*/  LDG.E.128 R92, desc[UR6][R92.64] ;  /* 0x000000065c5c7981 */ /* 0x000ea2000c1e1d00 */
[----:B------:R-:W-:Y:S02]  /*1700*/  IADD3.X R125, R148, UR13, RZ, P1, !PT ;  /* 0x0000000d947d7c10 */ /* 0x000fe40008ffe4ff */
[C---:B-1----:R-:W-:Y:S01]  /*1710*/  @P0 LEA R158, P1, R160.reuse, R158, 0x4 ;  /* 0x0000009ea09e0211 */ /* 0x042fe200078220ff */
[----:B------:R-:W2:Y:S03]  /*1720*/  LDG.E.128 R96, desc[UR6][R96.64] ;  /* 0x0000000660607981 */ /* 0x000ea6000c1e1d00 */
[----:B------:R-:W-:Y:S01]  /*1730*/  @P0 LEA.HI.X R159, R160, R159, RZ, 0x4, P1 ;  /* 0x0000009fa09f0211 */ /* 0x000fe200008f24ff */
[C---:B------:R-:W-:Y:S01]  /*1740*/  IMAD.WIDE.U32 R104, R129.reuse, 0x10, R132 ;  /* 0x0000001081687825 */ /* 0x040fe200078e0084 */
[----:B------:R-:W0:Y:S01]  /*1750*/  @P0 LDC.64 R160, c[0x0][0x2c8] ;  /* 0x0000b200ffa00b82 */ /* 0x000e220000000a00 */
[----:B------:R-:W2:Y:S04]  /*1760*/  LDG.E.128 R116, desc[UR6][R116.64] ;  /* 0x0000000674747981 */ /* 0x000ea8000c1e1d00 */
[----:B------:R1:W5:Y:S01]  /*1770*/  @P0 LDG.E.128 R48, desc[UR6][R158.64] ;  /* 0x000000069e300981 */ /* 0x000362000c1e1d00 */
[----:B------:R-:W-:-:S03]  /*1780*/  IMAD.WIDE.U32 R108, R129, 0x10, R130 ;  /* 0x00000010816c7825 */ /* 0x000fc600078e0082 */
[----:B------:R-:W2:Y:S04]  /*1790*/  LDG.E.128 R104, desc[UR6][R104.64] ;  /* 0x0000000668687981 */ /* 0x000ea8000c1e1d00 */
[----:B------:R-:W2:Y:S01]  /*17a0*/  LDG.E.128 R108, desc[UR6][R108.64] ;  /* 0x000000066c6c7981 */ /* 0x000ea2000c1e1d00 */
[----:B-1----:R-:W1:Y:S03]  /*17b0*/  @P0 LDC.64 R158, c[0x0][0x2c8] ;  /* 0x0000b200ff9e0b82 */ /* 0x002e660000000a00 */
[----:B------:R-:W2:Y:S04]  /*17c0*/  LDG.E.128 R120, desc[UR6][R120.64] ;  /* 0x0000000678787981 */ /* 0x000ea8000c1e1d00 */
[----:B------:R-:W5:Y:S01]  /*17d0*/  @P0 LDG.E.128 R44, desc[UR6][R126.64] ;  /* 0x000000067e2c0981 */ /* 0x000f62000c1e1d00 */
[----:B0-----:R-:W-:-:S04]  /*17e0*/  @P0 LEA R160, P1, R162, R160, 0x4 ;  /* 0x000000a0a2a00211 */ /* 0x001fc800078220ff */
[----:B------:R-:W-:Y:S02]  /*17f0*/  @P0 LEA.HI.X R161, R162, R161, RZ, 0x4, P1 ;  /* 0x000000a1a2a10211 */ /* 0x000fe400008f24ff */
[----:B---3--:R-:W-:-:S03]  /*1800*/  FSEL R193, R193, RZ, !P2 ;  /* 0x000000ffc1c17208 */ /* 0x008fc60005000000 */
[----:B------:R0:W5:Y:S01]  /*1810*/  @P0 LDG.E.128 R52, desc[UR6][R160.64] ;  /* 0x00000006a0340981 */ /* 0x000162000c1e1d00 */
[----:B-1----:R-:W-:Y:S01]  /*1820*/  @P0 LEA R158, P1, R227, R158, 0x4 ;  /* 0x0000009ee39e0211 */ /* 0x002fe200078220ff */
[----:B----4-:R-:W-:Y:S01]  /*1830*/  FMUL.FTZ R181, R167, R81 ;  /* 0x00000051a7b57220 */ /* 0x010fe20000410000 */
[----:B0-----:R-:W0:Y:S02]  /*1840*/  @P0 LDC.64 R160, c[0x0][0x2c8] ;  /* 0x0000b200ffa00b82 */ /* 0x001e240000000a00 */
[----:B------:R-:W-:Y:S01]  /*1850*/  @P0 LEA.HI.X R159, R227, R159, RZ, 0x4, P1 ;  /* 0x0000009fe39f0211 */ /* 0x000fe200008f24ff */
[----:B--2---:R-:W-:Y:S01]  /*1860*/  FADD.FTZ R21, R84, R21 ;  /* 0x0000001554157221 */ /* 0x004fe20000010000 */
[----:B------:R-:W-:Y:S01]  /*1870*/  FADD.FTZ R234, R81, R234 ;  /* 0x000000ea51ea7221 */ /* 0x000fe20000010000 */
[----:B------:R-:W-:Y:S02]  /*1880*/  FADD.FTZ R233, R80, R233 ;  /* 0x000000e950e97221 */ /* 0x000fe40000010000 */
[----:B------:R1:W5:Y:S01]  /*1890*/  @P0 LDG.E.128 R56, desc[UR6][R158.64] ;  /* 0x000000069e380981 */ /* 0x000362000c1e1d00 */
[----:B------:R-:W-:Y:S01]  /*18a0*/  FMUL.FTZ R184, R165, R82 ;  /* 0x00000052a5b87220 */ /* 0x000fe20000410000 */
[----:B------:R-:W-:Y:S01]  /*18b0*/  FADD.FTZ R231, R82, R231 ;  /* 0x000000e752e77221 */ /* 0x000fe20000010000 */
[----:B------:R-:W-:-:S04]  /*18c0*/  IMAD.WIDE.U32 R128, R162, 0x10, R132 ;  /* 0x00000010a2807825 */ /* 0x000fc800078e0084 */
[----:B------:R-:W-:Y:S01]  /*18d0*/  FMUL.FTZ R186, R163, R83 ;  /* 0x00000053a3ba7220 */ /* 0x000fe20000410000 */
[----:B------:R-:W-:Y:S01]  /*18e0*/  FADD.FTZ R232, R83, R232 ;  /* 0x000000e853e87221 */ /* 0x000fe20000010000 */
[----:B------:R-:W-:Y:S01]  /*18f0*/  FADD.FTZ R229, R92, R229 ;  /* 0x000000e55ce57221 */ /* 0x000fe20000010000 */
[----:B------:R-:W-:Y:S01]  /*1900*/  FADD.FTZ R230, R93, R230 ;  /* 0x000000e65de67221 */ /* 0x000fe20000010000 */
[----:B------:R-:W-:Y:S01]  /*1910*/  FADD.FTZ R17, R96, R17 ;  /* 0x0000001160117221 */ /* 0x000fe20000010000 */
[----:B------:R-:W-:Y:S01]  /*1920*/  FADD.FTZ R18, R97, R18 ;  /* 0x0000001261127221 */ /* 0x000fe20000010000 */
[----:B-1----:R-:W1:Y:S01]  /*1930*/  @P0 LDC.64 R158, c[0x0][0x2c8] ;  /* 0x0000b200ff9e0b82 */ /* 0x002e620000000a00 */
[----:B------:R-:W2:Y:S01]  /*1940*/  LDG.E.128 R124, desc[UR6][R124.64] ;  /* 0x000000067c7c7981 */ /* 0x000ea2000c1e1d00 */
[----:B0-----:R-:W-:-:S04]  /*1950*/  @P0 LEA R160, P1, R218, R160, 0x4 ;  /* 0x000000a0daa00211 */ /* 0x001fc800078220ff */
[C---:B------:R-:W-:Y:S02]  /*1960*/  @P0 LEA.HI.X R161, R218.reuse, R161, RZ, 0x4, P1 ;  /* 0x000000a1daa10211 */ /* 0x040fe400008f24ff */
[----:B------:R-:W-:Y:S01]  /*1970*/  IADD3 R218, R218, 0x600, RZ ;  /* 0x00000600dada7810 */ /* 0x000fe20007ffe0ff */
[----:B------:R-:W-:Y:S02]  /*1980*/  FADD.FTZ R76, -R193, R76 ;  /* 0x0000004cc14c7221 */ /* 0x000fe40000010100 */
[----:B------:R0:W5:Y:S01]  /*1990*/  @P0 LDG.E.128 R60, desc[UR6][R160.64] ;  /* 0x00000006a03c0981 */ /* 0x000162000c1e1d00 */
[----:B-1----:R-:W-:-:S03]  /*19a0*/  @P0 LEA R158, P1, R218, R158, 0x4 ;  /* 0x0000009eda9e0211 */ /* 0x002fc600078220ff */
[----:B------:R-:W3:Y:S01]  /*19b0*/  LDL R160, [R1+0xb8] ;  /* 0x0000b80001a07983 */ /* 0x000ee20000100800 */
[----:B------:R-:W-:Y:S02]  /*19c0*/  @P0 LEA.HI.X R159, R218, R159, RZ, 0x4, P1 ;  /* 0x0000009fda9f0211 */ /* 0x000fe400008f24ff */
[----:B------:R-:W-:Y:S01]  /*19d0*/  LOP3.LUT P1, RZ, R0, 0xff, RZ, 0xc0, !PT ;  /* 0x000000ff00ff7812 */ /* 0x000fe2000782c0ff */
[----:B------:R-:W-:Y:S02]  /*19e0*/  FMUL.FTZ R0, R147, R76 ;  /* 0x0000004c93007220 */ /* 0x000fe40000410000 */
[----:B------:R-:W4:Y:S01]  /*19f0*/  LDL R76, [R1+0xbc] ;  /* 0x0000bc00014c7983 */ /* 0x000f220000100800 */
[----:B------:R-:W-:-:S03]  /*1a00*/  FADD.FTZ R78, -R193, R78 ;  /* 0x0000004ec14e7221 */ /* 0x000fc60000010100 */
[----:B------:R1:W5:Y:S01]  /*1a10*/  @P0 LDG.E.128 R64, desc[UR6][R158.64] ;  /* 0x000000069e400981 */ /* 0x000362000c1e1d00 */
[----:B------:R-:W-:-:S03]  /*1a20*/  FMUL.FTZ R183, R147, R78 ;  /* 0x0000004e93b77220 */ /* 0x000fc60000410000 */
[----:B------:R-:W2:Y:S04]  /*1a30*/  LDL R78, [R1+0xb4] ;  /* 0x0000b400014e7983 */ /* 0x000ea80000100800 */
[----:B------:R-:W2:Y:S01]  /*1a40*/  LDL R158, [R1+0xb0] ;  /* 0x0000b000019e7983 */ /* 0x000ea20000100800 */
[----:B0-----:R-:W-:Y:S01]  /*1a50*/  FMUL.FTZ R161, R169, R80 ;  /* 0x00000050a9a17220 */ /* 0x001fe20000410000 */
[----:B------:R-:W-:Y:S01]  /*1a60*/  FADD.FTZ R77, -R193, R77 ;  /* 0x0000004dc14d7221 */ /* 0x000fe20000010100 */
[-C--:B------:R-:W-:Y:S01]  /*1a70*/  FFMA.FTZ R145, R84, R0.reuse, R145 ;  /* 0x0000000054917223 */ /* 0x080fe20000010091 */
[----:B------:R-:W-:Y:S01]  /*1a80*/  FFMA.FTZ R204, R80, R0, R204 ;  /* 0x0000000050cc7223 */ /* 0x000fe200000100cc */
[----:B------:R-:W-:Y:S01]  /*1a90*/  FFMA.FTZ R161, R168, R84, R161 ;  /* 0x00000054a8a17223 */ /* 0x000fe200000100a1 */
[----:B------:R-:W-:Y:S01]  /*1aa0*/  FMUL.FTZ R180, R147, R77 ;  /* 0x0000004d93b47220 */ /* 0x000fe20000410000 */
[----:B------:R-:W2:Y:S03]  /*1ab0*/  LDL R84, [R1+0xa8] ;  /* 0x0000a80001547983 */ /* 0x000ea60000100800 */
[----:B------:R-:W-:Y:S01]  /*1ac0*/  FFMA.FTZ R203, R81, R180, R203 ;  /* 0x000000b451cb7223 */ /* 0x000fe200000100cb */
[----:B------:R-:W-:Y:S01]  /*1ad0*/  FADD.FTZ R79, -R193, R79 ;  /* 0x0000004fc14f7221 */ /* 0x000fe20000010100 */
[----:B------:R-:W2:Y:S04]  /*1ae0*/  LDL R81, [R1+0xac] ;  /* 0x0000ac0001517983 */ /* 0x000ea80000100800 */
[----:B------:R-:W2:Y:S01]  /*1af0*/  LDL R80, [R1+0xa0] ;  /* 0x0000a00001507983 */ /* 0x000ea20000100800 */
[----:B------:R-:W-:-:S03]  /*1b00*/  FMUL.FTZ R185, R147, R79 ;  /* 0x0000004f93b97220 */ /* 0x000fc60000410000 */
[----:B------:R-:W2:Y:S04]  /*1b10*/  LDL R77, [R1+0xa4] ;  /* 0x0000a400014d7983 */ /* 0x000ea80000100800 */
[----:B------:R-:W2:Y:S01]  /*1b20*/  LDL R79, [R1+0x9c] ;  /* 0x00009c00014f7983 */ /* 0x000ea20000100800 */
[----:B------:R-:W-:Y:S01]  /*1b30*/  FADD.FTZ R100, -R193, R100 ;  /* 0x00000064c1647221 */ /* 0x000fe20000010100 */
[----:B------:R-:W-:Y:S02]  /*1b40*/  FADD.FTZ R187, R108, R187 ;  /* 0x000000bb6cbb7221 */ /* 0x000fe40000010000 */
[----:B------:R-:W2:Y:S01]  /*1b50*/  LDL R159, [R1+0xc4] ;  /* 0x0000c400019f7983 */ /* 0x000ea20000100800 */
[----:B---3--:R-:W-:-:S04]  /*1b60*/  FMUL.FTZ R160, R160, R92 ;  /* 0x0000005ca0a07220 */ /* 0x008fc80000410000 */
[----:B----4-:R-:W-:Y:S02]  /*1b70*/  FFMA.FTZ R160, R76, R96, R160 ;  /* 0x000000604ca07223 */ /* 0x010fe400000100a0 */
[----:B------:R-:W3:Y:S01]  /*1b80*/  LDL R76, [R1+0x98] ;  /* 0x00009800014c7983 */ /* 0x000ee20000100800 */
[----:B--2---:R-:W-:-:S04]  /*1b90*/  FMUL.FTZ R173, R158, R93 ;  /* 0x0000005d9ead7220 */ /* 0x004fc80000410000 */
[----:B------:R-:W-:Y:S02]  /*1ba0*/  FFMA.FTZ R173, R78, R97, R173 ;  /* 0x000000614ead7223 */ /* 0x000fe400000100ad */
[----:B------:R-:W2:Y:S01]  /*1bb0*/  LDL R78, [R1+0x90] ;  /* 0x00009000014e7983 */ /* 0x000ea20000100800 */
[----:B------:R-:W-:-:S04]  /*1bc0*/  FMUL.FTZ R179, R84, R94 ;  /* 0x0000005e54b37220 */ /* 0x000fc80000410000 */
[----:B------:R-:W-:Y:S02]  /*1bd0*/  FFMA.FTZ R179, R81, R98, R179 ;  /* 0x0000006251b37223 */ /* 0x000fe400000100b3 */
[----:B------:R-:W4:Y:S01]  /*1be0*/  LDL R81, [R1+0x88] ;  /* 0x0000880001517983 */ /* 0x000f220000100800 */
[----:B-1----:R-:W-:Y:S01]  /*1bf0*/  FMUL.FTZ R158, R147, R100 ;  /* 0x00000064939e7220 */ /* 0x002fe20000410000 */
[----:B------:R-:W-:Y:S02]  /*1c00*/  FMUL.FTZ R169, R80, R95 ;  /* 0x0000005f50a97220 */ /* 0x000fe40000410000 */
[----:B------:R-:W4:Y:S01]  /*1c10*/  LDL R80, [R1+0x8c] ;  /* 0x00008c0001507983 */ /* 0x000f220000100800 */
[----:B------:R-:W-:Y:S01]  /*1c20*/  FFMA.FTZ R206, R82, R183, R206 ;  /* 0x000000b752ce7223 */ /* 0x000fe200000100ce */
[----:B------:R-:W-:Y:S01]  /*1c30*/  FFMA.FTZ R169, R77, R99, R169 ;  /* 0x000000634da97223 */ /* 0x000fe200000100a9 */
[----:B------:R-:W-:Y:S01]  /*1c40*/  FFMA.FTZ R137, R108, R158, R137 ;  /* 0x0000009e6c897223 */ /* 0x000fe20000010089 */
[----:B------:R-:W4:Y:S04]  /*1c50*/  LDL R77, [R1+0x80] ;  /* 0x00008000014d7983 */ /* 0x000f280000100800 */
[----:B------:R-:W4:Y:S01]  /*1c60*/  LDL R82, [R1+0x94] ;  /* 0x0000940001527983 */ /* 0x000f220000100800 */
[----:B---3--:R-:W-:-:S04]  /*1c70*/  FMUL.FTZ R76, R76, R104 ;  /* 0x000000684c4c7220 */ /* 0x008fc80000410000 */
[----:B------:R-:W-:Y:S02]  /*1c80*/  FFMA.FTZ R108, R79, R108, R76 ;  /* 0x0000006c4f6c7223 */ /* 0x000fe4000001004c */
[----:B------:R-:W3:Y:S01]  /*1c90*/  LDL R79, [R1+0x78] ;  /* 0x00007800014f7983 */ /* 0x000ee20000100800 */
[----:B--2---:R-:W-:-:S03]  /*1ca0*/  FMUL.FTZ R76, R78, R105 ;  /* 0x000000694e4c7220 */ /* 0x004fc60000410000 */
[----:B------:R-:W2:Y:S01]  /*1cb0*/  LDL R78, [R1+0x7c] ;  /* 0x00007c00014e7983 */ /* 0x000ea20000100800 */
[----:B------:R-:W-:Y:S01]  /*1cc0*/  FFMA.FTZ R184, R164, R86, R184 ;  /* 0x00000056a4b87223 */ /* 0x000fe200000100b8 */
[----:B------:R-:W-:Y:S01]  /*1cd0*/  FADD.FTZ R101, -R193, R101 ;  /* 0x00000065c1657221 */ /* 0x000fe20000010100 */
[----:B------:R-:W-:-:S04]  /*1ce0*/  IMAD.WIDE.U32 R132, R162, 0x10, R130 ;  /* 0x00000010a2847825 */ /* 0x000fc800078e0082 */
[----:B------:R-:W-:Y:S01]  /*1cf0*/  FADD.FTZ R112, -R193, R112 ;  /* 0x00000070c1707221 */ /* 0x000fe20000010100 */
[----:B------:R-:W-:Y:S01]  /*1d00*/  FADD.FTZ R182, R109, R182 ;  /* 0x000000b66db67221 */ /* 0x000fe20000010000 */
[----:B----4-:R-:W-:Y:S01]  /*1d10*/  FMUL.FTZ R164, R81, R106 ;  /* 0x0000006a51a47220 */ /* 0x010fe20000410000 */
[C---:B------:R-:W-:Y:S01]  /*1d20*/  FMUL.FTZ R162, R147.reuse, R101 ;  /* 0x0000006593a27220 */ /* 0x040fe20000410000 */
[----:B------:R-:W-:Y:S01]  /*1d30*/  FMUL.FTZ R168, R147, R112 ;  /* 0x0000007093a87220 */ /* 0x000fe20000410000 */
[----:B------:R-:W-:Y:S01]  /*1d40*/  FFMA.FTZ R205, R83, R185, R205 ;  /* 0x000000b953cd7223 */ /* 0x000fe200000100cd */
[----:B------:R-:W-:Y:S01]  /*1d50*/  FFMA.FTZ R164, R80, R110, R164 ;  /* 0x0000006e50a47223 */ /* 0x000fe200000100a4 */
[----:B------:R-:W-:Y:S01]  /*1d60*/  FFMA.FTZ R138, R109, R162, R138 ;  /* 0x000000a26d8a7223 */ /* 0x000fe2000001008a */
[----:B------:R-:W4:Y:S01]  /*1d70*/  LDL R80, [R1+0x68] ;  /* 0x0000680001507983 */ /* 0x000f220000100800 */
[----:B------:R-:W-:-:S03]  /*1d80*/  FMUL.FTZ R167, R77, R107 ;  /* 0x0000006b4da77220 */ /* 0x000fc60000410000 */
[----:B------:R-:W4:Y:S01]  /*1d90*/  LDL R77, [R1+0x6c] ;  /* 0x00006c00014d7983 */ /* 0x000f220000100800 */
[----:B------:R-:W-:-:S03]  /*1da0*/  FFMA.FTZ R109, R82, R109, R76 ;  /* 0x0000006d526d7223 */ /* 0x000fc6000001004c */
[----:B------:R-:W4:Y:S01]  /*1db0*/  LDL R82, [R1+0x70] ;  /* 0x0000700001527983 */ /* 0x000f220000100800 */
[C---:B------:R-:W-:Y:S01]  /*1dc0*/  FADD.FTZ R191, R120.reuse, R191 ;  /* 0x000000bf78bf7221 */ /* 0x040fe20000010000 */
[----:B------:R-:W-:Y:S02]  /*1dd0*/  FFMA.FTZ R37, R120, R168, R37 ;  /* 0x000000a878257223 */ /* 0x000fe40000010025 */
[----:B------:R-:W4:Y:S04]  /*1de0*/  LDL R83, [R1+0x84] ;  /* 0x0000840001537983 */ /* 0x000f280000100800 */
[----:B------:R-:W4:Y:S01]  /*1df0*/  LDL R81, [R1+0x74] ;  /* 0x0000740001517983 */ /* 0x000f220000100800 */
[C---:B------:R-:W-:Y:S01]  /*1e00*/  FADD.FTZ R88, -R193.reuse, R88 ;  /* 0x00000058c1587221 */ /* 0x040fe20000010100 */
[----:B------:R-:W-:Y:S01]  /*1e10*/  FADD.FTZ R89, -R193, R89 ;  /* 0x00000059c1597221 */ /* 0x000fe20000010100 */
[----:B------:R-:W-:Y:S01]  /*1e20*/  FFMA.FTZ R186, R159, R87, R186 ;  /* 0x000000579fba7223 */ /* 0x000fe200000100ba */
[----:B------:R-:W4:Y:S01]  /*1e30*/  LDG.E.128 R128, desc[UR6][R128.64] ;  /* 0x0000000680807981 */ /* 0x000f22000c1e1d00 */
[----:B------:R-:W-:Y:S01]  /*1e40*/  SHF.L.U32 R100, R227, 0x4, RZ ;  /* 0x00000004e3647819 */ /* 0x000fe200000006ff */
[C---:B------:R-:W-:Y:S01]  /*1e50*/  FADD.FTZ R90, -R193.reuse, R90 ;  /* 0x0000005ac15a7221 */ /* 0x040fe20000010100 */
[C---:B------:R-:W-:Y:S01]  /*1e60*/  FADD.FTZ R103, -R193.reuse, R103 ;  /* 0x00000067c1677221 */ /* 0x040fe20000010100 */
[----:B------:R-:W4:Y:S01]  /*1e70*/  LDG.E.128 R132, desc[UR6][R132.64] ;  /* 0x0000000684847981 */ /* 0x000f22000c1e1d00 */
[----:B------:R-:W-:Y:S01]  /*1e80*/  SHF.R.U32.HI R101, RZ, 0x1c, R227 ;  /* 0x0000001cff657819 */ /* 0x000fe200000116e3 */
[C---:B------:R-:W-:Y:S01]  /*1e90*/  FADD.FTZ R224, R104.reuse, R224 ;  /* 0x000000e068e07221 */ /* 0x040fe20000010000 */
[----:B------:R-:W-:Y:S01]  /*1ea0*/  FFMA.FTZ R212, R104, R158, R212 ;  /* 0x0000009e68d47223 */ /* 0x000fe200000100d4 */
[----:B------:R-:W-:Y:S01]  /*1eb0*/  FADD.FTZ R113, -R193, R113 ;  /* 0x00000071c1717221 */ /* 0x000fe20000010100 */
[C---:B------:R-:W-:Y:S01]  /*1ec0*/  FADD.FTZ R22, R85.reuse, R22 ;  /* 0x0000001655167221 */ /* 0x040fe20000010000 */
[----:B------:R-:W-:Y:S01]  /*1ed0*/  FFMA.FTZ R146, R85, R180, R146 ;  /* 0x000000b455927223 */ /* 0x000fe20000010092 */
[----:B------:R-:W-:Y:S01]  /*1ee0*/  FFMA.FTZ R181, R166, R85, R181 ;  /* 0x00000055a6b57223 */ /* 0x000fe200000100b5 */
[C---:B------:R-:W-:Y:S01]  /*1ef0*/  FADD.FTZ R91, -R193.reuse, R91 ;  /* 0x0000005bc15b7221 */ /* 0x040fe20000010100 */
[----:B------:R-:W-:Y:S01]  /*1f00*/  FADD.FTZ R102, -R193, R102 ;  /* 0x00000066c1667221 */ /* 0x000fe20000010100 */
[----:B------:R-:W-:Y:S01]  /*1f10*/  FADD.FTZ R188, R111, R188 ;  /* 0x000000bc6fbc7221 */ /* 0x000fe20000010000 */
[C---:B------:R-:W-:Y:S01]  /*1f20*/  FADD.FTZ R19, R86.reuse, R19 ;  /* 0x0000001356137221 */ /* 0x040fe20000010000 */
[----:B------:R-:W-:Y:S01]  /*1f30*/  FFMA.FTZ R143, R86, R183, R143 ;  /* 0x000000b7568f7223 */ /* 0x000fe2000001008f */
[C---:B------:R-:W-:Y:S01]  /*1f40*/  FADD.FTZ R20, R87.reuse, R20 ;  /* 0x0000001457147221 */ /* 0x040fe20000010000 */
[----:B------:R-:W-:Y:S01]  /*1f50*/  FFMA.FTZ R144, R87, R185, R144 ;  /* 0x000000b957907223 */ /* 0x000fe20000010090 */
[C---:B------:R-:W-:Y:S01]  /*1f60*/  FADD.FTZ R225, R105.reuse, R225 ;  /* 0x000000e169e17221 */ /* 0x040fe20000010000 */
[----:B------:R-:W-:Y:S01]  /*1f70*/  FFMA.FTZ R211, R105, R162, R211 ;  /* 0x000000a269d37223 */ /* 0x000fe200000100d3 */
[----:B------:R-:W4:Y:S01]  /*1f80*/  LDL R112, [R1+0x44] ;  /* 0x0000440001707983 */ /* 0x000f220000100800 */
[----:B---3--:R-:W-:Y:S01]  /*1f90*/  FMUL.FTZ R76, R79, R116 ;  /* 0x000000744f4c7220 */ /* 0x008fe20000410000 */
[----:B------:R-:W-:-:S02]  /*1fa0*/  FMUL.FTZ R159, R147, R88 ;  /* 0x00000058939f7220 */ /* 0x000fc40000410000 */
[----:B------:R-:W3:Y:S01]  /*1fb0*/  LDL R79, [R1+0x60] ;  /* 0x00006000014f7983 */ /* 0x000ee20000100800 */
[C---:B------:R-:W-:Y:S01]  /*1fc0*/  FMUL.FTZ R171, R147.reuse, R89 ;  /* 0x0000005993ab7220 */ /* 0x040fe20000410000 */
[C---:B------:R-:W-:Y:S01]  /*1fd0*/  FMUL.FTZ R165, R147.reuse, R103 ;  /* 0x0000006793a57220 */ /* 0x040fe20000410000 */
[C---:B------:R-:W-:Y:S01]  /*1fe0*/  FMUL.FTZ R178, R147.reuse, R90 ;  /* 0x0000005a93b27220 */ /* 0x040fe20000410000 */
[----:B------:R-:W3:Y:S01]  /*1ff0*/  LDL R104, [R1+0x48] ;  /* 0x0000480001687983 */ /* 0x000ee20000100800 */
[C---:B------:R-:W-:Y:S01]  /*2000*/  FMUL.FTZ R170, R147.reuse, R113 ;  /* 0x0000007193aa7220 */ /* 0x040fe20000410000 */
[C---:B------:R-:W-:Y:S01]  /*2010*/  FMUL.FTZ R166, R147.reuse, R91 ;  /* 0x0000005b93a67220 */ /* 0x040fe20000410000 */
[----:B------:R-:W-:Y:S01]  /*2020*/  FMUL.FTZ R163, R147, R102 ;  /* 0x0000006693a37220 */ /* 0x000fe20000410000 */
[----:B------:R-:W3:Y:S01]  /*2030*/  LDL R105, [R1+0x38] ;  /* 0x0000380001697983 */ /* 0x000ee20000100800 */
[----:B--2---:R-:W-:Y:S01]  /*2040*/  FFMA.FTZ R120, R78, R120, R76 ;  /* 0x000000784e787223 */ /* 0x004fe2000001004c */
[----:B------:R-:W-:-:S02]  /*2050*/  FFMA.FTZ R208, R92, R159, R208 ;  /* 0x0000009f5cd07223 */ /* 0x000fc400000100d0 */
[----:B------:R-:W2:Y:S01]  /*2060*/  LDL R78, [R1+0x64] ;  /* 0x00006400014e7983 */ /* 0x000ea20000100800 */
[----:B------:R-:W-:Y:S02]  /*2070*/  FFMA.FTZ R207, R93, R171, R207 ;  /* 0x000000ab5dcf7223 */ /* 0x000fe400000100cf */
[----:B------:R-:W0:Y:S01]  /*2080*/  LDC.64 R92, c[0x0][0x2c0] ;  /* 0x0000b000ff5c7b82 */ /* 0x000e220000000a00 */
[----:B------:R-:W-:Y:S01]  /*2090*/  FFMA.FTZ R141, R96, R159, R141 ;  /* 0x0000009f608d7223 */ /* 0x000fe2000001008d */
[----:B------:R-:W-:Y:S01]  /*20a0*/  FFMA.FTZ R142, R97, R171, R142 ;  /* 0x000000ab618e7223 */ /* 0x000fe2000001008e */
[----:B------:R-:W2:Y:S01]  /*20b0*/  LDL R88, [R1+0x58] ;  /* 0x0000580001587983 */ /* 0x000ea20000100800 */
[----:B----4-:R-:W-:-:S04]  /*20c0*/  FMUL.FTZ R175, R80, R118 ;  /* 0x0000007650af7220 */ /* 0x010fc80000410000 */
[----:B------:R-:W1:Y:S01]  /*20d0*/  LDC.64 R96, c[0x0][0x2b8] ;  /* 0x0000ae00ff607b82 */ /* 0x000e620000000a00 */
[----:B------:R-:W4:Y:S01]  /*20e0*/  LDL R89, [R1+0x5c] ;  /* 0x00005c0001597983 */ /* 0x000f220000100800 */
[----:B------:R-:W-:Y:S01]  /*20f0*/  IADD3 R76, P3, R100, UR12, RZ ;  /* 0x0000000c644c7c10 */ /* 0x000fe2000ff7e0ff */
[----:B------:R-:W-:Y:S02]  /*2100*/  FFMA.FTZ R175, R77, R122, R175 ;  /* 0x0000007a4daf7223 */ /* 0x000fe400000100af */
[----:B------:R-:W4:Y:S01]  /*2110*/  LDL R90, [R1+0x50] ;  /* 0x00005000015a7983 */ /* 0x000f220000100800 */
[----:B------:R-:W-:Y:S01]  /*2120*/  IADD3.X R77, R101, UR13, RZ, P3, !PT ;  /* 0x0000000d654d7c10 */ /* 0x000fe20009ffe4ff */
[----:B------:R-:W-:Y:S01]  /*2130*/  FMUL.FTZ R172, R82, R117 ;  /* 0x0000007552ac7220 */ /* 0x000fe20000410000 */
[----:B------:R-:W-:Y:S01]  /*2140*/  FFMA.FTZ R136, R111, R165, R136 ;  /* 0x000000a56f887223 */ /* 0x000fe20000010088 */
[----:B------:R-:W4:Y:S01]  /*2150*/  LDL R113, [R1+0x40] ;  /* 0x0000400001717983 */ /* 0x000f220000100800 */
[----:B------:R-:W-:-:S03]  /*2160*/  FFMA.FTZ R167, R83, R111, R167 ;  /* 0x0000006f53a77223 */ /* 0x000fc600000100a7 */
[----:B------:R-:W4:Y:S01]  /*2170*/  LDL R111, [R1+0x4c] ;  /* 0x00004c00016f7983 */ /* 0x000f220000100800 */
[----:B0-----:R-:W-:-:S04]  /*2180*/  IMAD.WIDE.U32 R84, R227, 0x10, R92 ;  /* 0x00000010e3547825 */ /* 0x001fc800078e005c */
[----:B------:R-:W-:Y:S01]  /*2190*/  FFMA.FTZ R172, R81, R121, R172 ;  /* 0x0000007951ac7223 */ /* 0x000fe200000100ac */
[----:B------:R-:W4:Y:S01]  /*21a0*/  LDL R91, [R1+0x54] ;  /* 0x00005400015b7983 */ /* 0x000f220000100800 */
[----:B------:R-:W-:-:S03]  /*21b0*/  FADD.FTZ R222, R106, R222 ;  /* 0x000000de6ade7221 */ /* 0x000fc60000010000 */
[----:B------:R-:W4:Y:S01]  /*21c0*/  LDG.E.128 R84, desc[UR6][R84.64] ;  /* 0x0000000654547981 */ /* 0x000f22000c1e1d00 */
[----:B-1----:R-:W-:-:S04]  /*21d0*/  IMAD.WIDE.U32 R80, R227, 0x10, R96 ;  /* 0x00000010e3507825 */ /* 0x002fc800078e0060 */
[----:B------:R-:W-:Y:S02]  /*21e0*/  FFMA.FTZ R214, R106, R163, R214 ;  /* 0x000000a36ad67223 */ /* 0x000fe400000100d6 */
[----:B------:R-:W4:Y:S04]  /*21f0*/  LDL R106, [R1+0x3c] ;  /* 0x00003c00016a7983 */ /* 0x000f280000100800 */
[----:B------:R-:W4:Y:S01]  /*2200*/  LDG.E.128 R80, desc[UR6][R80.64] ;  /* 0x0000000650507981 */ /* 0x000f22000c1e1d00 */
[C---:B------:R-:W-:Y:S01]  /*2210*/  FADD.FTZ R223, R107.reuse, R223 ;  /* 0x000000df6bdf7221 */ /* 0x040fe20000010000 */
[----:B------:R-:W-:Y:S02]  /*2220*/  FFMA.FTZ R213, R107, R165, R213 ;  /* 0x000000a56bd57223 */ /* 0x000fe400000100d5 */
[----:B------:R-:W4:Y:S01]  /*2230*/  LDL R107, [R1+0x30] ;  /* 0x00003000016b7983 */ /* 0x000f220000100800 */
[C---:B------:R-:W-:Y:S01]  /*2240*/  FADD.FTZ R189, R110.reuse, R189 ;  /* 0x000000bd6ebd7221 */ /* 0x040fe20000010000 */
[----:B------:R-:W-:-:S02]  /*2250*/  FFMA.FTZ R39, R110, R163, R39 ;  /* 0x000000a36e277223 */ /* 0x000fc40000010027 */
[----:B------:R-:W4:Y:S01]  /*2260*/  LDL R110, [R1+0x34] ;  /* 0x00003400016e7983 */ /* 0x000f220000100800 */
[----:B---3--:R-:W-:-:S04]  /*2270*/  FMUL.FTZ R177, R79, R119 ;  /* 0x000000774fb17220 */ /* 0x008fc80000410000 */
[----:B--2---:R-:W-:Y:S02]  /*2280*/  FFMA.FTZ R177, R78, R123, R177 ;  /* 0x0000007b4eb17223 */ /* 0x004fe400000100b1 */
[----:B------:R-:W2:Y:S01]  /*2290*/  LDG.E.128 R76, desc[UR6][R76.64] ;  /* 0x000000064c4c7981 */ /* 0x000ea2000c1e1d00 */
[----:B------:R-:W-:Y:S01]  /*22a0*/  FADD.FTZ R124, -R193, R124 ;  /* 0x0000007cc17c7221 */ /* 0x000fe20000010100 */
[----:B------:R-:W-:Y:S01]  /*22b0*/  SHF.L.U32 R103, R218, 0x4, RZ ;  /* 0x00000004da677819 */ /* 0x000fe200000006ff */
[----:B------:R-:W-:Y:S02]  /*22c0*/  FMUL.FTZ R88, R88, R128 ;  /* 0x0000008058587220 */ /* 0x000fe40000410000 */
[----:B------:R-:W-:Y:S01]  /*22d0*/  FMUL.FTZ R124, R147, R124 ;  /* 0x0000007c937c7220 */ /* 0x000fe20000410000 */
[C---:B------:R-:W-:Y:S01]  /*22e0*/  FADD.FTZ R196, R132.reuse, R196 ;  /* 0x000000c484c47221 */ /* 0x040fe20000010000 */
[----:B------:R-:W-:Y:S02]  /*22f0*/  FADD.FTZ R126, -R193, R126 ;  /* 0x0000007ec17e7221 */ /* 0x000fe40000010100 */
[----:B------:R-:W-:Y:S01]  /*2300*/  FFMA.FTZ R33, R132, R124, R33 ;  /* 0x0000007c84217223 */ /* 0x000fe20000010021 */
[----:B----4-:R-:W-:Y:S01]  /*2310*/  FFMA.FTZ R132, R89, R132, R88 ;  /* 0x0000008459847223 */ /* 0x010fe20000010058 */
[----:B------:R-:W-:Y:S01]  /*2320*/  SHF.R.U32.HI R102, RZ, 0x1c, R218 ;  /* 0x0000001cff667819 */ /* 0x000fe200000116da */
[----:B------:R-:W-:Y:S01]  /*2330*/  FADD.FTZ R125, -R193, R125 ;  /* 0x0000007dc17d7221 */ /* 0x000fe20000010100 */
[----:B------:R-:W-:Y:S01]  /*2340*/  IADD3 R88, P3, R103, UR12, RZ ;  /* 0x0000000c67587c10 */ /* 0x000fe2000ff7e0ff */
[----:B------:R-:W-:Y:S01]  /*2350*/  FMUL.FTZ R126, R147, R126 ;  /* 0x0000007e937e7220 */ /* 0x000fe20000410000 */
[C---:B------:R-:W-:Y:S01]  /*2360*/  FADD.FTZ R114, -R193.reuse, R114 ;  /* 0x00000072c1727221 */ /* 0x040fe20000010100 */
[----:B------:R-:W-:Y:S01]  /*2370*/  FMUL.FTZ R104, R104, R130 ;  /* 0x0000008268687220 */ /* 0x000fe20000410000 */
[----:B------:R-:W-:Y:S01]  /*2380*/  FADD.FTZ R127, -R193, R127 ;  /* 0x0000007fc17f7221 */ /* 0x000fe20000010100 */
[----:B------:R-:W-:Y:S01]  /*2390*/  FMUL.FTZ R125, R147, R125 ;  /* 0x0000007d937d7220 */ /* 0x000fe20000410000 */
[----:B------:R-:W-:Y:S01]  /*23a0*/  IADD3.X R89, R102, UR13, RZ, P3, !PT ;  /* 0x0000000d66597c10 */ /* 0x000fe20009ffe4ff */
[----:B------:R-:W-:Y:S01]  /*23b0*/  FMUL.FTZ R90, R90, R129 ;  /* 0x000000815a5a7220 */ /* 0x000fe20000410000 */
[C---:B------:R-:W-:Y:S01]  /*23c0*/  FADD.FTZ R198, R134.reuse, R198 ;  /* 0x000000c686c67221 */ /* 0x040fe20000010000 */
[----:B------:R-:W-:Y:S01]  /*23d0*/  FFMA.FTZ R31, R134, R126, R31 ;  /* 0x0000007e861f7223 */ /* 0x000fe2000001001f */
[----:B------:R-:W-:Y:S01]  /*23e0*/  FFMA.FTZ R134, R111, R134, R104 ;  /* 0x000000866f867223 */ /* 0x000fe20000010068 */
[C---:B------:R-:W-:Y:S01]  /*23f0*/  FMUL.FTZ R127, R147.reuse, R127 ;  /* 0x0000007f937f7220 */ /* 0x040fe20000410000 */
[----:B------:R-:W-:Y:S01]  /*2400*/  FMUL.FTZ R174, R147, R114 ;  /* 0x0000007293ae7220 */ /* 0x000fe20000410000 */
[C---:B------:R-:W-:Y:S01]  /*2410*/  FADD.FTZ R195, R133.reuse, R195 ;  /* 0x000000c385c37221 */ /* 0x040fe20000010000 */
[----:B------:R-:W-:Y:S01]  /*2420*/  FFMA.FTZ R34, R133, R125, R34 ;  /* 0x0000007d85227223 */ /* 0x000fe20000010022 */
[----:B------:R-:W-:Y:S01]  /*2430*/  FMUL.FTZ R104, R113, R131 ;  /* 0x0000008371687220 */ /* 0x000fe20000410000 */
[----:B------:R-:W-:-:S04]  /*2440*/  IMAD.WIDE.U32 R92, R218, 0x10, R92 ;  /* 0x00000010da5c7825 */ /* 0x000fc800078e005c */
[----:B------:R-:W-:Y:S01]  /*2450*/  FFMA.FTZ R133, R91, R133, R90 ;  /* 0x000000855b857223 */ /* 0x000fe2000001005a */
[----:B------:R-:W3:Y:S01]  /*2460*/  LDL R114, [R1+0x20] ;  /* 0x0000200001727983 */ /* 0x000ee20000100800 */
[----:B------:R-:W-:Y:S01]  /*2470*/  FMUL.FTZ R105, R105, R84 ;  /* 0x0000005469697220 */ /* 0x000fe20000410000 */
[C---:B------:R-:W-:Y:S01]  /*2480*/  FADD.FTZ R197, R135.reuse, R197 ;  /* 0x000000c587c57221 */ /* 0x040fe20000010000 */
[----:B------:R-:W-:Y:S01]  /*2490*/  FFMA.FTZ R32, R135, R127, R32 ;  /* 0x0000007f87207223 */ /* 0x000fe20000010020 */
[----:B------:R-:W4:Y:S01]  /*24a0*/  LDG.E.128 R88, desc[UR6][R88.64] ;  /* 0x0000000658587981 */ /* 0x000f22000c1e1d00 */
[----:B------:R-:W-:-:S04]  /*24b0*/  IMAD.WIDE.U32 R96, R218, 0x10, R96 ;  /* 0x00000010da607825 */ /* 0x000fc800078e0060 */
[----:B------:R-:W-:Y:S01]  /*24c0*/  FFMA.FTZ R135, R112, R135, R104 ;  /* 0x0000008770877223 */ /* 0x000fe20000010068 */
[----:B------:R-:W-:Y:S01]  /*24d0*/  FADD.FTZ R115, -R193, R115 ;  /* 0x00000073c1737221 */ /* 0x000fe20000010100 */
[----:B------:R-:W4:Y:S01]  /*24e0*/  LDL R112, [R1+0x24] ;  /* 0x0000240001707983 */ /* 0x000f220000100800 */
[C---:B------:R-:W-:Y:S01]  /*24f0*/  FADD.FTZ R226, R94.reuse, R226 ;  /* 0x000000e25ee27221 */ /* 0x040fe20000010000 */
[----:B------:R-:W-:Y:S01]  /*2500*/  FFMA.FTZ R210, R94, R178, R210 ;  /* 0x000000b25ed27223 */ /* 0x000fe200000100d2 */
[C---:B------:R-:W-:Y:S01]  /*2510*/  FADD.FTZ R228, R95.reuse, R228 ;  /* 0x000000e45fe47221 */ /* 0x040fe20000010000 */
[----:B------:R-:W-:Y:S01]  /*2520*/  FFMA.FTZ R209, R95, R166, R209 ;  /* 0x000000a65fd17223 */ /* 0x000fe200000100d1 */
[----:B------:R-:W-:Y:S01]  /*2530*/  FFMA.FTZ R105, R106, R80, R105 ;  /* 0x000000506a697223 */ /* 0x000fe20000010069 */
[----:B------:R-:W4:Y:S01]  /*2540*/  LDG.E.128 R92, desc[UR6][R92.64] ;  /* 0x000000065c5c7981 */ /* 0x000f22000c1e1d00 */
[C---:B------:R-:W-:Y:S01]  /*2550*/  FADD.FTZ R15, R98.reuse, R15 ;  /* 0x0000000f620f7221 */ /* 0x040fe20000010000 */
[----:B------:R-:W-:Y:S01]  /*2560*/  FFMA.FTZ R139, R98, R178, R139 ;  /* 0x000000b2628b7223 */ /* 0x000fe2000001008b */
[C---:B------:R-:W-:Y:S01]  /*2570*/  FADD.FTZ R16, R99.reuse, R16 ;  /* 0x0000001063107221 */ /* 0x040fe20000010000 */
[----:B------:R-:W-:Y:S01]  /*2580*/  FFMA.FTZ R140, R99, R166, R140 ;  /* 0x000000a6638c7223 */ /* 0x000fe2000001008c */
[----:B------:R-:W-:Y:S01]  /*2590*/  FMUL.FTZ R176, R147, R115 ;  /* 0x0000007393b07220 */ /* 0x000fe20000410000 */
[----:B------:R-:W4:Y:S01]  /*25a0*/  LDG.E.128 R96, desc[UR6][R96.64] ;  /* 0x0000000660607981 */ /* 0x000f22000c1e1d00 */
[----:B------:R-:W-:Y:S01]  /*25b0*/  FMUL.FTZ R107, R107, R85 ;  /* 0x000000556b6b7220 */ /* 0x000fe20000410000 */
[----:B------:R-:W-:-:S02]  /*25c0*/  FADD.FTZ R221, R85, R221 ;  /* 0x000000dd55dd7221 */ /* 0x000fc40000010000 */
[----:B------:R-:W4:Y:S01]  /*25d0*/  LDL R115, [R1+0x1c] ;  /* 0x00001c0001737983 */ /* 0x000f220000100800 */
[----:B------:R-:W-:Y:S01]  /*25e0*/  FADD.FTZ R220, R84, R220 ;  /* 0x000000dc54dc7221 */ /* 0x000fe20000010000 */
[----:B------:R-:W-:Y:S01]  /*25f0*/  FADD.FTZ R199, R81, R199 ;  /* 0x000000c751c77221 */ /* 0x000fe20000010000 */
[----:B------:R-:W-:Y:S01]  /*2600*/  FFMA.FTZ R107, R110, R81, R107 ;  /* 0x000000516e6b7223 */ /* 0x000fe2000001006b */
[----:B------:R-:W-:Y:S01]  /*2610*/  FADD.FTZ R200, R80, R200 ;  /* 0x000000c850c87221 */ /* 0x000fe20000010000 */
[----:B------:R-:W4:Y:S04]  /*2620*/  LDL R111, [R1+0x28] ;  /* 0x00002800016f7983 */ /* 0x000f280000100800 */
[----:B------:R-:W4:Y:S01]  /*2630*/  LDL R113, [R1+0x2c] ;  /* 0x00002c0001717983 */ /* 0x000f220000100800 */
[C---:B--2---:R-:W-:Y:S01]  /*2640*/  FADD.FTZ R76, -R193.reuse, R76 ;  /* 0x0000004cc14c7221 */ /* 0x044fe20000010100 */
[----:B------:R-:W-:-:S03]  /*2650*/  FADD.FTZ R77, -R193, R77 ;  /* 0x0000004dc14d7221 */ /* 0x000fc60000010100 */
[C---:B------:R-:W-:Y:S01]  /*2660*/  FMUL.FTZ R104, R147.reuse, R76 ;  /* 0x0000004c93687220 */ /* 0x040fe20000410000 */
[----:B------:R-:W-:Y:S01]  /*2670*/  FMUL.FTZ R106, R147, R77 ;  /* 0x0000004d936a7220 */ /* 0x000fe20000410000 */
[----:B------:R-:W2:Y:S03]  /*2680*/  LDL R76, [R1+0x18] ;  /* 0x00001800014c7983 */ /* 0x000ea60000100800 */
[----:B------:R-:W-:Y:S01]  /*2690*/  FFMA.FTZ R248, R85, R106, R248 ;  /* 0x0000006a55f87223 */ /* 0x000fe200000100f8 */
[----:B------:R-:W-:Y:S01]  /*26a0*/  FFMA.FTZ R247, R84, R104, R247 ;  /* 0x0000006854f77223 */ /* 0x000fe200000100f7 */
[----:B------:R-:W2:Y:S01]  /*26b0*/  LDL R85, [R1+0x10] ;  /* 0x0000100001557983 */ /* 0x000ea20000100800 */
[----:B------:R-:W-:Y:S01]  /*26c0*/  FFMA.FTZ R30, R81, R106, R30 ;  /* 0x0000006a511e7223 */ /* 0x000fe2000001001e */
[----:B------:R-:W-:Y:S02]  /*26d0*/  FADD.FTZ R78, -R193, R78 ;  /* 0x0000004ec14e7221 */ /* 0x000fe40000010100 */
[----:B------:R-:W2:Y:S01]  /*26e0*/  LDL R84, [R1+0x14] ;  /* 0x0000140001547983 */ /* 0x000ea20000100800 */
[----:B------:R-:W-:-:S03]  /*26f0*/  FFMA.FTZ R29, R80, R104, R29 ;  /* 0x00000068501d7223 */ /* 0x000fc6000001001d */
[----:B------:R-:W2:Y:S01]  /*2700*/  LDL R81, [R1+0x8] ;  /* 0x0000080001517983 */ /* 0x000ea20000100800 */
[----:B------:R-:W-:-:S03]  /*2710*/  FMUL.FTZ R110, R147, R78 ;  /* 0x0000004e936e7220 */ /* 0x000fc60000410000 */
[----:B------:R-:W2:Y:S04]  /*2720*/  LDL R80, [R1+0xc] ;  /* 0x00000c0001507983 */ /* 0x000ea80000100800 */
[----:B------:R-:W2:Y:S04]  /*2730*/  LDL R78, [R1] ;  /* 0x00000000014e7983 */ /* 0x000ea80000100800 */
[----:B------:R-:W2:Y:S01]  /*2740*/  LDL R77, [R1+0x4] ;  /* 0x00000400014d7983 */ /* 0x000ea20000100800 */
[----:B---3--:R-:W-:Y:S01]  /*2750*/  FMUL.FTZ R114, R114, R87 ;  /* 0x0000005772727220 */ /* 0x008fe20000410000 */
[C---:B----4-:R-:W-:Y:S01]  /*2760*/  FADD.FTZ R88, -R193.reuse, R88 ;  /* 0x00000058c1587221 */ /* 0x050fe20000010100 */
[----:B------:R-:W-:-:S02]  /*2770*/  FADD.FTZ R89, -R193, R89 ;  /* 0x00000059c1597221 */ /* 0x000fc40000010100 */
[----:B------:R-:W-:Y:S01]  /*2780*/  FFMA.FTZ R114, R112, R83, R114 ;  /* 0x0000005370727223 */ /* 0x000fe20000010072 */
[----:B------:R-:W-:Y:S01]  /*2790*/  FMUL.FTZ R112, R147, R88 ;  /* 0x0000005893707220 */ /* 0x000fe20000410000 */
[----:B------:R-:W-:Y:S01]  /*27a0*/  FADD.FTZ R90, -R193, R90 ;  /* 0x0000005ac15a7221 */ /* 0x000fe20000010100 */
[C---:B------:R-:W-:Y:S02]  /*27b0*/  FADD.FTZ R8, R92.reuse, R8 ;  /* 0x000000085c087221 */ /* 0x040fe40000010000 */
[-C--:B------:R-:W-:Y:S01]  /*27c0*/  FFMA.FTZ R4, R92, R112.reuse, R4 ;  /* 0x000000705c047223 */ /* 0x080fe20000010004 */
[C---:B------:R-:W-:Y:S01]  /*27d0*/  FADD.FTZ R13, R96.reuse, R13 ;  /* 0x0000000d600d7221 */ /* 0x040fe20000010000 */
[----:B------:R-:W-:Y:S01]  /*27e0*/  FFMA.FTZ R25, R96, R112, R25 ;  /* 0x0000007060197223 */ /* 0x000fe20000010019 */
[----:B------:R-:W-:Y:S01]  /*27f0*/  FADD.FTZ R14, R97, R14 ;  /* 0x0000000e610e7221 */ /* 0x000fe20000010000 */
[----:B------:R-:W-:Y:S01]  /*2800*/  FADD.FTZ R7, R93, R7 ;  /* 0x000000075d077221 */ /* 0x000fe20000010000 */
[----:B------:R-:W-:Y:S01]  /*2810*/  FADD.FTZ R91, -R193, R91 ;  /* 0x0000005bc15b7221 */ /* 0x000fe20000010100 */
[----:B------:R-:W-:Y:S01]  /*2820*/  FADD.FTZ R11, R98, R11 ;  /* 0x0000000b620b7221 */ /* 0x000fe20000010000 */
[----:B------:R-:W-:Y:S01]  /*2830*/  FADD.FTZ R12, R99, R12 ;  /* 0x0000000c630c7221 */ /* 0x000fe20000010000 */
[C---:B------:R-:W-:Y:S01]  /*2840*/  FADD.FTZ R241, R116.reuse, R241 ;  /* 0x000000f174f17221 */ /* 0x040fe20000010000 */
[----:B------:R-:W-:-:S02]  /*2850*/  FFMA.FTZ R216, R116, R168, R216 ;  /* 0x000000a874d87223 */ /* 0x000fc400000100d8 */
[----:B------:R-:W0:Y:S01]  /*2860*/  S2R R116, SR_TID.X ;  /* 0x0000000000747919 */ /* 0x000e220000002100 */
[----:B------:R-:W-:Y:S01]  /*2870*/  FMUL.FTZ R111, R111, R86 ;  /* 0x000000566f6f7220 */ /* 0x000fe20000410000 */
[----:B------:R-:W-:-:S03]  /*2880*/  FADD.FTZ R79, -R193, R79 ;  /* 0x0000004fc14f7221 */ /* 0x000fc60000010100 */
[----:B------:R-:W-:Y:S01]  /*2890*/  FFMA.FTZ R111, R113, R82, R111 ;  /* 0x00000052716f7223 */ /* 0x000fe2000001006f */
[----:B------:R-:W-:Y:S01]  /*28a0*/  FMUL.FTZ R113, R147, R79 ;  /* 0x0000004f93717220 */ /* 0x000fe20000410000 */
[----:B------:R-:W-:Y:S01]  /*28b0*/  IADD3 R2, R2, UR10, RZ ;  /* 0x0000000a02027c10 */ /* 0x000fe2000fffe0ff */
[----:B------:R-:W-:-:S03]  /*28c0*/  UMOV UR4, 0xffffffff ;  /* 0xffffffff00047882 */ /* 0x000fc60000000000 */
[----:B------:R-:W-:Y:S01]  /*28d0*/  ISETP.GE.AND P4, PT, R2, UR11, PT ;  /* 0x0000000b02007c0c */ /* 0x000fe2000bf86270 */
[C---:B------:R-:W-:Y:S01]  /*28e0*/  FADD.FTZ R190, R121.reuse, R190 ;  /* 0x000000be79be7221 */ /* 0x040fe20000010000 */
[-C--:B------:R-:W-:Y:S01]  /*28f0*/  FFMA.FTZ R38, R121, R170.reuse, R38 ;  /* 0x000000aa79267223 */ /* 0x080fe20000010026 */
[C---:B------:R-:W-:Y:S01]  /*2900*/  FADD.FTZ R242, R117.reuse, R242 ;  /* 0x000000f275f27221 */ /* 0x040fe20000010000 */
[----:B------:R-:W-:Y:S01]  /*2910*/  FFMA.FTZ R215, R117, R170, R215 ;  /* 0x000000aa75d77223 */ /* 0x000fe200000100d7 */
        /* <DEDUP_REMOVED lines=24> */
[----:B------:R-:W-:Y:S01]  /*2aa0*/  FADD.FTZ R10, R94, R10 ;  /* 0x0000000a5e0a7221 */ /* 0x000fe20000010000 */
[----:B------:R-:W-:Y:S01]  /*2ab0*/  FADD.FTZ R9, R95, R9 ;  /* 0x000000095f097221 */ /* 0x000fe20000010000 */
[----:B0-----:R-:W-:-:S02]  /*2ac0*/  LOP3.LUT P3, RZ, R116, 0x1f, RZ, 0xc0, !PT ;  /* 0x0000001f74ff7812 */ /* 0x001fc4000786c0ff */
[----:B------:R-:W-:Y:S01]  /*2ad0*/  P2R R121, PR, RZ, 0x10 ;  /* 0x00000010ff797803 */ /* 0x000fe20000000000 */
[----:B--2---:R-:W-:Y:S01]  /*2ae0*/  FMUL.FTZ R76, R76, R92 ;  /* 0x0000005c4c4c7220 */ /* 0x004fe20000410000 */
[----:B------:R-:W-:-:S03]  /*2af0*/  FMUL.FTZ R92, R147, R89 ;  /* 0x00000059935c7220 */ /* 0x000fc60000410000 */
[----:B------:R-:W-:Y:S01]  /*2b00*/  FFMA.FTZ R96, R115, R96, R76 ;  /* 0x0000006073607223 */ /* 0x000fe2000001004c */
[----:B------:R-:W-:Y:S01]  /*2b10*/  FMUL.FTZ R76, R85, R93 ;  /* 0x0000005d554c7220 */ /* 0x000fe20000410000 */
[-C--:B------:R-:W-:Y:S01]  /*2b20*/  FFMA.FTZ R26, R97, R92.reuse, R26 ;  /* 0x0000005c611a7223 */ /* 0x080fe2000001001a */
[----:B------:R-:W-:Y:S01]  /*2b30*/  FFMA.FTZ R3, R93, R92, R3 ;  /* 0x0000005c5d037223 */ /* 0x000fe20000010003 */
[----:B------:R-:W-:Y:S01]  /*2b40*/  FMUL.FTZ R93, R147, R90 ;  /* 0x0000005a935d7220 */ /* 0x000fe20000410000 */
[----:B------:R-:W-:Y:S01]  /*2b50*/  FFMA.FTZ R97, R84, R97, R76 ;  /* 0x0000006154617223 */ /* 0x000fe2000001004c */
[----:B------:R-:W-:Y:S02]  /*2b60*/  FMUL.FTZ R76, R81, R94 ;  /* 0x0000005e514c7220 */ /* 0x000fe40000410000 */
[----:B------:R-:W-:Y:S01]  /*2b70*/  FFMA.FTZ R23, R98, R93, R23 ;  /* 0x0000005d62177223 */ /* 0x000fe20000010017 */
[----:B------:R-:W-:Y:S01]  /*2b80*/  FMUL.FTZ R115, R147, R91 ;  /* 0x0000005b93737220 */ /* 0x000fe20000410000 */
[----:B------:R-:W-:Y:S01]  /*2b90*/  FFMA.FTZ R98, R80, R98, R76 ;  /* 0x0000006250627223 */ /* 0x000fe2000001004c */
[----:B------:R-:W-:-:S02]  /*2ba0*/  FMUL.FTZ R76, R78, R95 ;  /* 0x0000005f4e4c7220 */ /* 0x000fc40000410000 */
[----:B------:R-:W-:Y:S02]  /*2bb0*/  FFMA.FTZ R24, R99, R115, R24 ;  /* 0x0000007363187223 */ /* 0x000fe40000010018 */
        /* <DEDUP_REMOVED lines=55> */
[----:B------:R-:W-:Y:S01]  /*2f30*/  FFMA.FTZ R6, R94, R93, R6 ;  /* 0x0000005d5e067223 */ /* 0x000fe20000010006 */
        /* <DEDUP_REMOVED lines=22> */
.L_x_3759:
        /* <DEDUP_REMOVED lines=12> */
.L_x_3740:
        /* <DEDUP_REMOVED lines=48> */
[----:B------:R-:W-:Y:S01]  /*3460*/  P2R R0, PR, RZ, 0x40 ;  /* 0x00000040ff007803 */ /* 0x000fe20000000000 */
[----:B-----5:R-:W-:Y:S01]  /*3470*/  @P2 FADD.FTZ R76, R60, R76 ;  /* 0x0000004c3c4c2221 */ /* 0x020fe20000010000 */
[----:B------:R-:W-:Y:S01]  /*3480*/  @P2 FADD.FTZ R77, R61, R77 ;  /* 0x0000004d3d4d2221 */ /* 0x000fe20000010000 */
[----:B------:R-:W-:Y:S01]  /*3490*/  @P2 FADD.FTZ R78, R62, R78 ;  /* 0x0000004e3e4e2221 */ /* 0x000fe20000010000 */
[----:B------:R-:W-:Y:S01]  /*34a0*/  @P2 FADD.FTZ R79, R63, R79 ;  /* 0x0000004f3f4f2221 */ /* 0x000fe20000010000 */
[----:B------:R-:W-:Y:S06]  /*34b0*/  @!P6 BRA `(.L_x_3741) ;  /* 0x000000000024e947 */ /* 0x000fec0003800000 */
[----:B------:R-:W-:Y:S02]  /*34c0*/  ISETP.NE.U32.AND P3, PT, RZ, UR16, PT ;  /* 0x00000010ff007c0c */ /* 0x000fe4000bf65070 */
[----:B------:R-:W-:Y:S02]  /*34d0*/  IADD3 R84, P4, R157, UR16, RZ ;  /* 0x000000109d547c10 */ /* 0x000fe4000ff9e0ff */
[----:B------:R-:W-:Y:S02]  /*34e0*/  ISETP.NE.AND.EX P3, PT, RZ, UR17, PT, P3 ;  /* 0x00000011ff007c0c */ /* 0x000fe4000bf65330 */
[----:B------:R-:W-:Y:S02]  /*34f0*/  IADD3.X R85, R156, UR17, RZ, P4, !PT ;  /* 0x000000119c557c10 */ /* 0x000fe4000a7fe4ff */
[----:B------:R-:W-:Y:S02]  /*3500*/  SEL R83, R79, R71, P3 ;  /* 0x000000474f537207 */ /* 0x000fe40001800000 */
[----:B------:R-:W-:-:S02]  /*3510*/  SEL R82, R78, R70, P3 ;  /* 0x000000464e527207 */ /* 0x000fc40001800000 */
[----:B------:R-:W-:Y:S02]  /*3520*/  SEL R81, R77, R69, P3 ;  /* 0x000000454d517207 */ /* 0x000fe40001800000 */
[----:B------:R-:W-:-:S05]  /*3530*/  SEL R80, R76, R68, P3 ;  /* 0x000000444c507207 */ /* 0x000fca0001800000 */
[----:B------:R0:W-:Y:S02]  /*3540*/  STG.E.128 desc[UR6][R84.64], R80 ;  /* 0x0000005054007986 */ /* 0x0001e4000c101d06 */
.L_x_3741:
[----:B0-----:R-:W-:Y:S02]  /*3550*/  IADD3 R80, P4, R157, UR20, RZ ;  /* 0x000000149d507c10 */ /* 0x001fe4000ff9e0ff */
[----:B------:R-:W-:Y:S02]  /*3560*/  ISETP.NE.U32.AND P3, PT, RZ, UR18, PT ;  /* 0x00000012ff007c0c */ /* 0x000fe4000bf65070 */
[----:B------:R-:W-:Y:S02]  /*3570*/  IADD3.X R81, R156, UR21, RZ, P4, !PT ;  /* 0x000000159c517c10 */ /* 0x000fe4000a7fe4ff */
[----:B------:R-:W-:-:S03]  /*3580*/  ISETP.NE.AND.EX P3, PT, RZ, UR19, PT, P3 ;  /* 0x00000013ff007c0c */ /* 0x000fc6000bf65330 */
[----:B------:R0:W-:Y:S10]  /*3590*/  STG.E.128 desc[UR6][R80.64], R76 ;  /* 0x0000004c50007986 */ /* 0x0001f4000c101d06 */
[----:B------:R-:W-:Y:S05]  /*35a0*/  @!P3 BRA `(.L_x_3742) ;  /* 0x000000000024b947 */ /* 0x000fea0003800000 */
[----:B0-----:R-:W-:-:S04]  /*35b0*/  IADD3 R80, P4, R157, UR18, RZ ;  /* 0x000000129d507c10 */ /* 0x001fc8000ff9e0ff */
[----:B------:R-:W-:Y:S02]  /*35c0*/  IADD3.X R81, R156, UR19, RZ, P4, !PT ;  /* 0x000000139c517c10 */ /* 0x000fe4000a7fe4ff */
[----:B------:R-:W-:-:S04]  /*35d0*/  ISETP.NE.U32.AND P4, PT, RZ, UR18, PT ;  /* 0x00000012ff007c0c */ /* 0x000fc8000bf85070 */
[----:B------:R-:W-:-:S04]  /*35e0*/  ISETP.NE.AND.EX P4, PT, RZ, UR19, PT, P4 ;  /* 0x00000013ff007c0c */ /* 0x000fc8000bf85340 */
[----:B------:R-:W-:Y:S02]  /*35f0*/  SEL R79, R79, R75, P4 ;  /* 0x0000004b4f4f7207 */ /* 0x000fe40002000000 */
[----:B------:R-:W-:Y:S02]  /*3600*/  SEL R78, R78, R74, P4 ;  /* 0x0000004a4e4e7207 */ /* 0x000fe40002000000 */
[----:B------:R-:W-:Y:S02]  /*3610*/  SEL R77, R77, R73, P4 ;  /* 0x000000494d4d7207 */ /* 0x000fe40002000000 */
[----:B------:R-:W-:-:S05]  /*3620*/  SEL R76, R76, R72, P4 ;  /* 0x000000484c4c7207 */ /* 0x000fca0002000000 */
[----:B------:R1:W-:Y:S02]  /*3630*/  STG.E.128 desc[UR6][R80.64], R76 ;  /* 0x0000004c50007986 */ /* 0x0003e4000c101d06 */
.L_x_3742:
[----:B------:R-:W-:Y:S01]  /*3640*/  IADD3 R86, P4, R155, UR20, RZ ;  /* 0x000000149b567c10 */ /* 0x000fe2000ff9e0ff */
[-CC-:B01----:R-:W-:Y:S01]  /*3650*/  FFMA.FTZ R76, R159, R128.reuse, R129.reuse ;  /* 0x000000809f4c7223 */ /* 0x183fe20000010081 */
[-CC-:B------:R-:W-:Y:S01]  /*3660*/  FFMA.FTZ R77, R171, R128.reuse, R129.reuse ;  /* 0x00000080ab4d7223 */ /* 0x180fe20000010081 */
[-CC-:B------:R-:W-:Y:S01]  /*3670*/  FFMA.FTZ R78, R178, R128.reuse, R129.reuse ;  /* 0x00000080b24e7223 */ /* 0x180fe20000010081 */
[----:B------:R-:W-:Y:S01]  /*3680*/  IADD3.X R87, R154, UR21, RZ, P4, !PT ;  /* 0x000000159a577c10 */ /* 0x000fe2000a7fe4ff */
[----:B------:R-:W-:Y:S01]  /*3690*/  FFMA.FTZ R79, R166, R128, R129 ;  /* 0x00000080a64f7223 */ /* 0x000fe20000010081 */
[----:B------:R-:W-:Y:S01]  /*36a0*/  @P3 IADD3 R84, P4, R155, UR18, RZ ;  /* 0x000000129b543c10 */ /* 0x000fe2000ff9e0ff */
[----:B------:R-:W-:Y:S01]  /*36b0*/  FADD.FTZ R76, R160, -R76 ;  /* 0x8000004ca04c7221 */ /* 0x000fe20000010000 */
[----:B------:R-:W-:Y:S01]  /*36c0*/  FADD.FTZ R77, R173, -R77 ;  /* 0x8000004dad4d7221 */ /* 0x000fe20000010000 */
[----:B------:R-:W-:Y:S01]  /*36d0*/  FADD.FTZ R78, R179, -R78 ;  /* 0x8000004eb34e7221 */ /* 0x000fe20000010000 */
[----:B------:R-:W-:Y:S01]  /*36e0*/  @P3 IADD3.X R85, R154, UR19, RZ, P4, !PT ;  /* 0x000000139a553c10 */ /* 0x000fe2000a7fe4ff */
[----:B------:R-:W-:Y:S01]  /*36f0*/  FADD.FTZ R79, R169, -R79 ;  /* 0x8000004fa94f7221 */ /* 0x000fe20000010000 */
[----:B------:R-:W-:Y:S01]  /*3700*/  IADD3 R88, P4, R153, UR20, RZ ;  /* 0x0000001499587c10 */ /* 0x000fe2000ff9e0ff */
[C---:B------:R-:W-:Y:S01]  /*3710*/  FMUL.FTZ R76, R147.reuse, R76 ;  /* 0x0000004c934c7220 */ /* 0x040fe20000410000 */
[C---:B------:R-:W-:Y:S01]  /*3720*/  FMUL.FTZ R77, R147.reuse, R77 ;  /* 0x0000004d934d7220 */ /* 0x040fe20000410000 */
[C---:B------:R-:W-:Y:S01]  /*3730*/  FMUL.FTZ R78, R147.reuse, R78 ;  /* 0x0000004e934e7220 */ /* 0x040fe20000410000 */
[----:B------:R-:W-:Y:S01]  /*3740*/  IADD3.X R89, R152, UR21, RZ, P4, !PT ;  /* 0x0000001598597c10 */ /* 0x000fe2000a7fe4ff */
[----:B------:R-:W-:Y:S01]  /*3750*/  FMUL.FTZ R79, R147, R79 ;  /* 0x0000004f934f7220 */ /* 0x000fe20000410000 */
[----:B------:R-:W-:Y:S01]  /*3760*/  @P3 IADD3 R90, P4, R153, UR18, RZ ;  /* 0x00000012995a3c10 */ /* 0x000fe2000ff9e0ff */
[----:B------:R-:W-:Y:S01]  /*3770*/  @P2 FADD.FTZ R76, R40, R76 ;  /* 0x0000004c284c2221 */ /* 0x000fe20000010000 */
[----:B------:R-:W-:Y:S01]  /*3780*/  @P2 FADD.FTZ R77, R41, R77 ;  /* 0x0000004d294d2221 */ /* 0x000fe20000010000 */
[----:B------:R-:W-:Y:S01]  /*3790*/  @P2 FADD.FTZ R78, R42, R78 ;  /* 0x0000004e2a4e2221 */ /* 0x000fe20000010000 */
[----:B------:R-:W-:Y:S01]  /*37a0*/  @P3 IADD3.X R91, R152, UR19, RZ, P4, !PT ;  /* 0x00000013985b3c10 */ /* 0x000fe2000a7fe4ff */
[----:B------:R-:W-:Y:S01]  /*37b0*/  @P2 FADD.FTZ R79, R43, R79 ;  /* 0x0000004f2b4f2221 */ /* 0x000fe20000010000 */
[----:B------:R-:W-:-:S04]  /*37c0*/  IADD3 R122, P4, R151, UR20, RZ ;  /* 0x00000014977a7c10 */ /* 0x000fc8000ff9e0ff */
[----:B------:R-:W-:Y:S02]  /*37d0*/  IADD3.X R123, R150, UR21, RZ, P4, !PT ;  /* 0x00000015967b7c10 */ /* 0x000fe4000a7fe4ff */
[----:B------:R-:W-:-:S04]  /*37e0*/  IADD3 R94, P4, R149, UR20, RZ ;  /* 0x00000014955e7c10 */ /* 0x000fc8000ff9e0ff */
[----:B------:R-:W-:Y:S02]  /*37f0*/  IADD3.X R95, R148, UR21, RZ, P4, !PT ;  /* 0x00000015945f7c10 */ /* 0x000fe4000a7fe4ff */
[----:B------:R-:W-:-:S04]  /*3800*/  ISETP.NE.U32.AND P4, PT, RZ, UR16, PT ;  /* 0x00000010ff007c0c */ /* 0x000fc8000bf85070 */
[----:B------:R-:W-:Y:S01]  /*3810*/  ISETP.NE.AND.EX P4, PT, RZ, UR17, PT, P4 ;  /* 0x00000011ff007c0c */ /* 0x000fe2000bf85340 */
[----:B------:R-:W-:-:S12]  /*3820*/  @!P6 BRA `(.L_x_3743) ;  /* 0x00000000001ce947 */ /* 0x000fd80003800000 */
[----:B------:R-:W-:Y:S02]  /*3830*/  IADD3 R116, P5, R155, UR16, RZ ;  /* 0x000000109b747c10 */ /* 0x000fe4000ffbe0ff */
[----:B------:R-:W-:Y:S02]  /*3840*/  SEL R83, R79, R71, P4 ;  /* 0x000000474f537207 */ /* 0x000fe40002000000 */
[----:B------:R-:W-:Y:S02]  /*3850*/  IADD3.X R117, R154, UR17, RZ, P5, !PT ;  /* 0x000000119a757c10 */ /* 0x000fe4000affe4ff */
[----:B------:R-:W-:Y:S02]  /*3860*/  SEL R82, R78, R70, P4 ;  /* 0x000000464e527207 */ /* 0x000fe40002000000 */
[----:B------:R-:W-:Y:S02]  /*3870*/  SEL R81, R77, R69, P4 ;  /* 0x000000454d517207 */ /* 0x000fe40002000000 */
[----:B------:R-:W-:-:S05]  /*3880*/  SEL R80, R76, R68, P4 ;  /* 0x000000444c507207 */ /* 0x000fca0002000000 */
[----:B------:R0:W-:Y:S02]  /*3890*/  STG.E.128 desc[UR6][R116.64], R80 ;  /* 0x0000005074007986 */ /* 0x0001e4000c101d06 */
.L_x_3743:
[----:B------:R-:W-:Y:S01]  /*38a0*/  @P3 IADD3 R118, P5, R151, UR18, RZ ;  /* 0x0000001297763c10 */ /* 0x000fe2000ffbe0ff */
[----:B------:R1:W-:Y:S01]  /*38b0*/  STG.E.128 desc[UR6][R86.64], R76 ;  /* 0x0000004c56007986 */ /* 0x0003e2000c101d06 */
[-CC-:B------:R-:W-:Y:S01]  /*38c0*/  FFMA.FTZ R168, R168, R128.reuse, R129.reuse ;  /* 0x00000080a8a87223 */ /* 0x180fe20000010081 */
[-CC-:B------:R-:W-:Y:S01]  /*38d0*/  FFMA.FTZ R170, R170, R128.reuse, R129.reuse ;  /* 0x00000080aaaa7223 */ /* 0x180fe20000010081 */
[----:B------:R-:W-:Y:S01]  /*38e0*/  @P3 IADD3.X R119, R150, UR19, RZ, P5, !PT ;  /* 0x0000001396773c10 */ /* 0x000fe2000affe4ff */
[-CC-:B------:R-:W-:Y:S01]  /*38f0*/  FFMA.FTZ R174, R174, R128.reuse, R129.reuse ;  /* 0x00000080aeae7223 */ /* 0x180fe20000010081 */
[----:B0-----:R-:W-:Y:S01]  /*3900*/  @P3 IADD3 R116, P5, R149, UR18, RZ ;  /* 0x0000001295743c10 */ /* 0x001fe2000ffbe0ff */
[-CC-:B------:R-:W-:Y:S01]  /*3910*/  FFMA.FTZ R176, R176, R128.reuse, R129.reuse ;  /* 0x00000080b0b07223 */ /* 0x180fe20000010081 */
[-CC-:B------:R-:W-:Y:S01]  /*3920*/  FFMA.FTZ R124, R124, R128.reuse, R129.reuse ;  /* 0x000000807c7c7223 */ /* 0x180fe20000010081 */
[-CC-:B------:R-:W-:Y:S01]  /*3930*/  FFMA.FTZ R125, R125, R128.reuse, R129.reuse ;  /* 0x000000807d7d7223 */ /* 0x180fe20000010081 */
[----:B------:R-:W-:Y:S01]  /*3940*/  @P3 IADD3.X R117, R148, UR19, RZ, P5, !PT ;  /* 0x0000001394753c10 */ /* 0x000fe2000affe4ff */
[-CC-:B------:R-:W-:Y:S01]  /*3950*/  FFMA.FTZ R126, R126, R128.reuse, R129.reuse ;  /* 0x000000807e7e7223 */ /* 0x180fe20000010081 */
[----:B------:R-:W-:Y:S01]  /*3960*/  ISETP.NE.U32.AND P5, PT, RZ, UR18, PT ;  /* 0x00000012ff007c0c */ /* 0x000fe2000bfa5070 */
[----:B------:R-:W-:Y:S01]  /*3970*/  FFMA.FTZ R127, R127, R128, R129 ;  /* 0x000000807f7f7223 */ /* 0x000fe20000010081 */
[----:B------:R-:W-:Y:S01]  /*3980*/  FADD.FTZ R120, R120, -R168 ;  /* 0x800000a878787221 */ /* 0x000fe20000010000 */
[----:B------:R-:W-:Y:S01]  /*3990*/  FADD.FTZ R172, R172, -R170 ;  /* 0x800000aaacac7221 */ /* 0x000fe20000010000 */
[----:B------:R-:W-:Y:S01]  /*39a0*/  ISETP.NE.AND.EX P5, PT, RZ, UR19, PT, P5 ;  /* 0x00000013ff007c0c */ /* 0x000fe2000bfa5350 */
[----:B------:R-:W-:Y:S01]  /*39b0*/  FADD.FTZ R175, R175, -R174 ;  /* 0x800000aeafaf7221 */ /* 0x000fe20000010000 */
[----:B------:R-:W-:Y:S01]  /*39c0*/  FADD.FTZ R177, R177, -R176 ;  /* 0x800000b0b1b17221 */ /* 0x000fe20000010000 */
[----:B------:R-:W-:Y:S01]  /*39d0*/  FADD.FTZ R132, R132, -R124 ;  /* 0x8000007c84847221 */ /* 0x000fe20000010000 */
[----:B-1----:R-:W-:Y:S01]  /*39e0*/  SEL R76, R76, R72, P5 ;  /* 0x000000484c4c7207 */ /* 0x002fe20002800000 */
[----:B------:R-:W-:Y:S01]  /*39f0*/  FADD.FTZ R133, R133, -R125 ;  /* 0x8000007d85857221 */ /* 0x000fe20000010000 */
[----:B------:R-:W-:Y:S01]  /*3a00*/  SEL R77, R77, R73, P5 ;  /* 0x000000494d4d7207 */ /* 0x000fe20002800000 */
[----:B------:R-:W-:Y:S01]  /*3a10*/  FADD.FTZ R134, R134, -R126 ;  /* 0x8000007e86867221 */ /* 0x000fe20000010000 */
[----:B------:R-:W-:Y:S01]  /*3a20*/  SEL R78, R78, R74, P5 ;  /* 0x0000004a4e4e7207 */ /* 0x000fe20002800000 */
[----:B------:R-:W-:Y:S01]  /*3a30*/  FADD.FTZ R135, R135, -R127 ;  /* 0x8000007f87877221 */ /* 0x000fe20000010000 */
[----:B------:R-:W-:-:S05]  /*3a40*/  SEL R79, R79, R75, P5 ;  /* 0x0000004b4f4f7207 */ /* 0x000fca0002800000 */
[----:B------:R0:W-:Y:S02]  /*3a50*/  @P3 STG.E.128 desc[UR6][R84.64], R76 ;  /* 0x0000004c54003986 */ /* 0x0001e4000c101d06 */
[-CC-:B0-----:R-:W-:Y:S01]  /*3a60*/  FFMA.FTZ R76, R158, R128.reuse, R129.reuse ;  /* 0x000000809e4c7223 */ /* 0x181fe20000010081 */
        /* <DEDUP_REMOVED lines=14> */
[----:B------:R-:W-:-:S02]  /*3b50*/  @P2 FADD.FTZ R79, R47, R79 ;  /* 0x0000004f2f4f2221 */ /* 0x000fc40000010000 */
[----:B------:R-:W-:Y:S02]  /*3b60*/  SEL R80, R76, R72, P5 ;  /* 0x000000484c507207 */ /* 0x000fe40002800000 */
[----:B------:R-:W-:Y:S02]  /*3b70*/  SEL R82, R78, R74, P5 ;  /* 0x0000004a4e527207 */ /* 0x000fe40002800000 */
[----:B------:R-:W-:Y:S02]  /*3b80*/  SEL R83, R79, R75, P5 ;  /* 0x0000004b4f537207 */ /* 0x000fe40002800000 */
[----:B------:R-:W-:Y:S01]  /*3b90*/  SEL R81, R77, R73, P5 ;  /* 0x000000494d517207 */ /* 0x000fe20002800000 */
[----:B------:R-:W-:Y:S06]  /*3ba0*/  @!P6 BRA `(.L_x_3744) ;  /* 0x00000000001ce947 */ /* 0x000fec0003800000 */
[----:B------:R-:W-:Y:S02]  /*3bb0*/  IADD3 R108, P6, R153, UR16, RZ ;  /* 0x00000010996c7c10 */ /* 0x000fe4000ffde0ff */
[----:B------:R-:W-:Y:S02]  /*3bc0*/  SEL R87, R79, R71, P4 ;  /* 0x000000474f577207 */ /* 0x000fe40002000000 */
[----:B------:R-:W-:Y:S02]  /*3bd0*/  IADD3.X R109, R152, UR17, RZ, P6, !PT ;  /* 0x00000011986d7c10 */ /* 0x000fe4000b7fe4ff */
[----:B------:R-:W-:Y:S02]  /*3be0*/  SEL R86, R78, R70, P4 ;  /* 0x000000464e567207 */ /* 0x000fe40002000000 */
[----:B------:R-:W-:Y:S02]  /*3bf0*/  SEL R85, R77, R69, P4 ;  /* 0x000000454d557207 */ /* 0x000fe40002000000 */
[----:B------:R-:W-:-:S05]  /*3c00*/  SEL R84, R76, R68, P4 ;  /* 0x000000444c547207 */ /* 0x000fca0002000000 */
[----:B------:R0:W-:Y:S02]  /*3c10*/  STG.E.128 desc[UR6][R108.64], R84 ;  /* 0x000000546c007986 */ /* 0x0001e4000c101d06 */
.L_x_3744:
[----:B------:R-:W-:Y:S01]  /*3c20*/  ISETP.NE.AND P6, PT, R0, RZ, PT ;  /* 0x000000ff0000720c */ /* 0x000fe20003fc5270 */
[----:B------:R1:W-:Y:S04]  /*3c30*/  STG.E.128 desc[UR6][R88.64], R76 ;  /* 0x0000004c58007986 */ /* 0x0003e8000c101d06 */
[----:B------:R2:W-:Y:S01]  /*3c40*/  @P3 STG.E.128 desc[UR6][R90.64], R80 ;  /* 0x000000505a003986 */ /* 0x0005e2000c101d06 */
[C---:B-1----:R-:W-:Y:S01]  /*3c50*/  FMUL.FTZ R88, R147.reuse, R120 ;  /* 0x0000007893587220 */ /* 0x042fe20000410000 */
[C---:B------:R-:W-:Y:S01]  /*3c60*/  FMUL.FTZ R89, R147.reuse, R172 ;  /* 0x000000ac93597220 */ /* 0x040fe20000410000 */
[C---:B--2---:R-:W-:Y:S01]  /*3c70*/  FMUL.FTZ R90, R147.reuse, R175 ;  /* 0x000000af935a7220 */ /* 0x044fe20000410000 */
[----:B------:R-:W-:Y:S01]  /*3c80*/  FMUL.FTZ R91, R147, R177 ;  /* 0x000000b1935b7220 */ /* 0x000fe20000410000 */
[----:B------:R-:W-:Y:S01]  /*3c90*/  @P2 FADD.FTZ R88, R48, R88 ;  /* 0x0000005830582221 */ /* 0x000fe20000010000 */
[----:B------:R-:W-:Y:S01]  /*3ca0*/  @P2 FADD.FTZ R89, R49, R89 ;  /* 0x0000005931592221 */ /* 0x000fe20000010000 */
[----:B------:R-:W-:Y:S01]  /*3cb0*/  @P2 FADD.FTZ R90, R50, R90 ;  /* 0x0000005a325a2221 */ /* 0x000fe20000010000 */
[----:B------:R-:W-:Y:S01]  /*3cc0*/  @P2 FADD.FTZ R91, R51, R91 ;  /* 0x0000005b335b2221 */ /* 0x000fe20000010000 */
        /* <DEDUP_REMOVED lines=8> */
.L_x_3745:
[----:B0-----:R-:W-:Y:S01]  /*3d50*/  SEL R84, R88, R72, P5 ;  /* 0x0000004858547207 */ /* 0x001fe20002800000 */
[----:B------:R0:W-:Y:S01]  /*3d60*/  STG.E.128 desc[UR6][R122.64], R88 ;  /* 0x000000587a007986 */ /* 0x0001e2000c101d06 */
[----:B------:R-:W-:Y:S01]  /*3d70*/  SEL R85, R89, R73, P5 ;  /* 0x0000004959557207 */ /* 0x000fe20002800000 */
[C---:B-1----:R-:W-:Y:S01]  /*3d80*/  FMUL.FTZ R76, R147.reuse, R132 ;  /* 0x00000084934c7220 */ /* 0x042fe20000410000 */
[----:B------:R-:W-:Y:S01]  /*3d90*/  SEL R86, R90, R74, P5 ;  /* 0x0000004a5a567207 */ /* 0x000fe20002800000 */
[----:B------:R-:W-:Y:S01]  /*3da0*/  FMUL.FTZ R77, R147, R133 ;  /* 0x00000085934d7220 */ /* 0x000fe20000410000 */
[----:B------:R-:W-:Y:S01]  /*3db0*/  SEL R87, R91, R75, P5 ;  /* 0x0000004b5b577207 */ /* 0x000fe20002800000 */
[C---:B------:R-:W-:Y:S01]  /*3dc0*/  FMUL.FTZ R78, R147.reuse, R134 ;  /* 0x00000086934e7220 */ /* 0x040fe20000410000 */
[----:B------:R-:W-:Y:S01]  /*3dd0*/  ISETP.NE.AND P6, PT, R0, RZ, PT ;  /* 0x000000ff0000720c */ /* 0x000fe20003fc5270 */
[----:B------:R-:W-:Y:S01]  /*3de0*/  FMUL.FTZ R79, R147, R135 ;  /* 0x00000087934f7220 */ /* 0x000fe20000410000 */
[----:B------:R-:W-:Y:S01]  /*3df0*/  @P2 FADD.FTZ R76, R52, R76 ;  /* 0x0000004c344c2221 */ /* 0x000fe20000010000 */
[----:B------:R0:W-:Y:S01]  /*3e00*/  @P3 STG.E.128 desc[UR6][R118.64], R84 ;  /* 0x0000005476003986 */ /* 0x0001e2000c101d06 */
[----:B------:R-:W-:Y:S01]  /*3e10*/  @P2 FADD.FTZ R77, R53, R77 ;  /* 0x0000004d354d2221 */ /* 0x000fe20000010000 */
[----:B------:R-:W-:Y:S01]  /*3e20*/  @P2 FADD.FTZ R78, R54, R78 ;  /* 0x0000004e364e2221 */ /* 0x000fe20000010000 */
[----:B------:R-:W-:Y:S01]  /*3e30*/  @P2 FADD.FTZ R79, R55, R79 ;  /* 0x0000004f374f2221 */ /* 0x000fe20000010000 */
[----:B------:R-:W-:-:S02]  /*3e40*/  SEL R80, R76, R72, P5 ;  /* 0x000000484c507207 */ /* 0x000fc40002800000 */
[----:B------:R-:W-:Y:S02]  /*3e50*/  SEL R81, R77, R73, P5 ;  /* 0x000000494d517207 */ /* 0x000fe40002800000 */
[----:B------:R-:W-:Y:S02]  /*3e60*/  SEL R83, R79, R75, P5 ;  /* 0x0000004b4f537207 */ /* 0x000fe40002800000 */
[----:B------:R-:W-:Y:S01]  /*3e70*/  SEL R82, R78, R74, P5 ;  /* 0x0000004a4e527207 */ /* 0x000fe20002800000 */
[----:B------:R-:W-:Y:S06]  /*3e80*/  @!P6 BRA `(.L_x_3746) ;  /* 0x00000000001ce947 */ /* 0x000fec0003800000 */
[----:B0-----:R-:W-:Y:S02]  /*3e90*/  IADD3 R88, P6, R149, UR16, RZ ;  /* 0x0000001095587c10 */ /* 0x001fe4000ffde0ff */
[----:B------:R-:W-:Y:S02]  /*3ea0*/  SEL R87, R79, R71, P4 ;  /* 0x000000474f577207 */ /* 0x000fe40002000000 */
[----:B------:R-:W-:Y:S02]  /*3eb0*/  IADD3.X R89, R148, UR17, RZ, P6, !PT ;  /* 0x0000001194597c10 */ /* 0x000fe4000b7fe4ff */
[----:B------:R-:W-:Y:S02]  /*3ec0*/  SEL R86, R78, R70, P4 ;  /* 0x000000464e567207 */ /* 0x000fe40002000000 */
[----:B------:R-:W-:Y:S02]  /*3ed0*/  SEL R85, R77, R69, P4 ;  /* 0x000000454d557207 */ /* 0x000fe40002000000 */
[----:B------:R-:W-:-:S05]  /*3ee0*/  SEL R84, R76, R68, P4 ;  /* 0x000000444c547207 */ /* 0x000fca0002000000 */
[----:B------:R1:W-:Y:S02]  /*3ef0*/  STG.E.128 desc[UR6][R88.64], R84 ;  /* 0x0000005458007986 */ /* 0x0003e4000c101d06 */
.L_x_3746:
[----:B------:R2:W-:Y:S01]  /*3f00*/  STG.E.128 desc[UR6][R94.64], R76 ;  /* 0x0000004c5e007986 */ /* 0x0005e2000c101d06 */
[----:B------:R-:W-:Y:S01]  /*3f10*/  ISETP.NE.AND P6, PT, R0, RZ, PT ;  /* 0x000000ff0000720c */ /* 0x000fe20003fc5270 */
[-CC-:B------:R-:W-:Y:S01]  /*3f20*/  FFMA.FTZ R104, R104, R128.reuse, R129.reuse ;  /* 0x0000008068687223 */ /* 0x180fe20000010081 */
[-CC-:B------:R-:W-:Y:S01]  /*3f30*/  FFMA.FTZ R106, R106, R128.reuse, R129.reuse ;  /* 0x000000806a6a7223 */ /* 0x180fe20000010081 */
[----:B------:R3:W-:Y:S01]  /*3f40*/  @P3 STG.E.128 desc[UR6][R116.64], R80 ;  /* 0x0000005074003986 */ /* 0x0007e2000c101d06 */
[-CC-:B------:R-:W-:Y:S01]  /*3f50*/  FFMA.FTZ R110, R110, R128.reuse, R129.reuse ;  /* 0x000000806e6e7223 */ /* 0x180fe20000010081 */
[----:B------:R-:W-:Y:S01]  /*3f60*/  FFMA.FTZ R113, R113, R128, R129 ;  /* 0x0000008071717223 */ /* 0x000fe20000010081 */
[----:B------:R-:W-:Y:S01]  /*3f70*/  FADD.FTZ R104, R105, -R104 ;  /* 0x8000006869687221 */ /* 0x000fe20000010000 */
[----:B------:R-:W-:Y:S01]  /*3f80*/  FADD.FTZ R106, R107, -R106 ;  /* 0x8000006a6b6a7221 */ /* 0x000fe20000010000 */
[----:B------:R-:W-:Y:S01]  /*3f90*/  FADD.FTZ R110, R111, -R110 ;  /* 0x8000006e6f6e7221 */ /* 0x000fe20000010000 */
[----:B------:R-:W-:Y:S01]  /*3fa0*/  FADD.FTZ R114, R114, -R113 ;  /* 0x8000007172727221 */ /* 0x000fe20000010000 */
[C---:B--2---:R-:W-:Y:S01]  /*3fb0*/  FMUL.FTZ R76, R147.reuse, R104 ;  /* 0x00000068934c7220 */ /* 0x044fe20000410000 */
[C---:B------:R-:W-:Y:S01]  /*3fc0*/  FMUL.FTZ R77, R147.reuse, R106 ;  /* 0x0000006a934d7220 */ /* 0x040fe20000410000 */
[C---:B------:R-:W-:Y:S01]  /*3fd0*/  FMUL.FTZ R78, R147.reuse, R110 ;  /* 0x0000006e934e7220 */ /* 0x040fe20000410000 */
[----:B------:R-:W-:Y:S01]  /*3fe0*/  FMUL.FTZ R79, R147, R114 ;  /* 0x00000072934f7220 */ /* 0x000fe20000410000 */
[----:B------:R-:W-:Y:S01]  /*3ff0*/  @P2 FADD.FTZ R76, R56, R76 ;  /* 0x0000004c384c2221 */ /* 0x000fe20000010000 */
[----:B------:R-:W-:Y:S01]  /*4000*/  @P2 FADD.FTZ R77, R57, R77 ;  /* 0x0000004d394d2221 */ /* 0x000fe20000010000 */
[----:B------:R-:W-:Y:S01]  /*4010*/  @P2 FADD.FTZ R78, R58, R78 ;  /* 0x0000004e3a4e2221 */ /* 0x000fe20000010000 */
[----:B------:R-:W-:Y:S01]  /*4020*/  @P2 FADD.FTZ R79, R59, R79 ;  /* 0x0000004f3b4f2221 */ /* 0x000fe20000010000 */
[----:B---3--:R-:W-:Y:S06]  /*4030*/  @!P6 BRA `(.L_x_3747) ;  /* 0x00000000001ce947 */ /* 0x008fec0003800000 */
[----:B01----:R-:W-:Y:S02]  /*4040*/  IADD3 R84, P6, R100, UR16, RZ ;  /* 0x0000001064547c10 */ /* 0x003fe4000ffde0ff */
[----:B------:R-:W-:Y:S02]  /*4050*/  SEL R83, R79, R71, P4 ;  /* 0x000000474f537207 */ /* 0x000fe40002000000 */
[----:B------:R-:W-:Y:S02]  /*4060*/  IADD3.X R85, R101, UR17, RZ, P6, !PT ;  /* 0x0000001165557c10 */ /* 0x000fe4000b7fe4ff */
[----:B------:R-:W-:Y:S02]  /*4070*/  SEL R82, R78, R70, P4 ;  /* 0x000000464e527207 */ /* 0x000fe40002000000 */
[----:B------:R-:W-:Y:S02]  /*4080*/  SEL R81, R77, R69, P4 ;  /* 0x000000454d517207 */ /* 0x000fe40002000000 */
[----:B------:R-:W-:-:S05]  /*4090*/  SEL R80, R76, R68, P4 ;  /* 0x000000444c507207 */ /* 0x000fca0002000000 */
[----:B------:R2:W-:Y:S02]  /*40a0*/  STG.E.128 desc[UR6][R84.64], R80 ;  /* 0x0000005054007986 */ /* 0x0005e4000c101d06 */
.L_x_3747:
        /* <DEDUP_REMOVED lines=16> */
[----:B01----:R-:W-:-:S02]  /*41b0*/  IADD3 R88, P6, R100, UR20, RZ ;  /* 0x0000001464587c10 */ /* 0x003fc4000ffde0ff */
[----:B------:R-:W-:Y:S02]  /*41c0*/  SEL R68, R80, R68, P4 ;  /* 0x0000004450447207 */ /* 0x000fe40002000000 */
[----:B------:R-:W-:Y:S02]  /*41d0*/  SEL R69, R81, R69, P4 ;  /* 0x0000004551457207 */ /* 0x000fe40002000000 */
[----:B------:R-:W-:Y:S02]  /*41e0*/  SEL R70, R82, R70, P4 ;  /* 0x0000004652467207 */ /* 0x000fe40002000000 */
[----:B------:R-:W-:Y:S02]  /*41f0*/  SEL R71, R83, R71, P4 ;  /* 0x0000004753477207 */ /* 0x000fe40002000000 */
[----:B------:R-:W-:Y:S02]  /*4200*/  ISETP.NE.AND P4, PT, R0, RZ, PT ;  /* 0x000000ff0000720c */ /* 0x000fe40003f85270 */
[----:B------:R-:W-:-:S02]  /*4210*/  @P3 IADD3 R100, P2, R100, UR18, RZ ;  /* 0x0000001264643c10 */ /* 0x000fc4000ff5e0ff */
[C---:B------:R-:W-:Y:S02]  /*4220*/  IADD3.X R89, R101.reuse, UR21, RZ, P6, !PT ;  /* 0x0000001565597c10 */ /* 0x040fe4000b7fe4ff */
[----:B------:R-:W-:Y:S02]  /*4230*/  @P3 IADD3.X R101, R101, UR19, RZ, P2, !PT ;  /* 0x0000001365653c10 */ /* 0x000fe400097fe4ff */
[----:B------:R-:W-:Y:S01]  /*4240*/  SEL R87, R79, R75, P5 ;  /* 0x0000004b4f577207 */ /* 0x000fe20002800000 */
[----:B------:R1:W-:Y:S01]  /*4250*/  STG.E.128 desc[UR6][R88.64], R76 ;  /* 0x0000004c58007986 */ /* 0x0003e2000c101d06 */
[----:B------:R-:W-:Y:S02]  /*4260*/  SEL R86, R78, R74, P5 ;  /* 0x0000004a4e567207 */ /* 0x000fe40002800000 */
[----:B------:R-:W-:Y:S02]  /*4270*/  SEL R85, R77, R73, P5 ;  /* 0x000000494d557207 */ /* 0x000fe40002800000 */
[----:B------:R-:W-:-:S02]  /*4280*/  @P4 IADD3 R90, P2, R103, UR16, RZ ;  /* 0x00000010675a4c10 */ /* 0x000fc4000ff5e0ff */
[-C--:B------:R-:W-:Y:S02]  /*4290*/  SEL R84, R76, R72.reuse, P5 ;  /* 0x000000484c547207 */ /* 0x080fe40002800000 */
[----:B------:R-:W-:Y:S02]  /*42a0*/  @P4 IADD3.X R91, R102, UR17, RZ, P2, !PT ;  /* 0x00000011665b4c10 */ /* 0x000fe400097fe4ff */
[C---:B------:R-:W-:Y:S01]  /*42b0*/  IADD3 R92, P2, R103.reuse, UR20, RZ ;  /* 0x00000014675c7c10 */ /* 0x040fe2000ff5e0ff */
[----:B------:R1:W-:Y:S01]  /*42c0*/  @P3 STG.E.128 desc[UR6][R100.64], R84 ;  /* 0x0000005464003986 */ /* 0x0003e2000c101d06 */
[----:B------:R-:W-:Y:S02]  /*42d0*/  SEL R72, R80, R72, P5 ;  /* 0x0000004850487207 */ /* 0x000fe40002800000 */
[----:B------:R-:W-:Y:S01]  /*42e0*/  IADD3.X R93, R102, UR21, RZ, P2, !PT ;  /* 0x00000015665d7c10 */ /* 0x000fe200097fe4ff */
[----:B------:R1:W-:Y:S01]  /*42f0*/  @P4 STG.E.128 desc[UR6][R90.64], R68 ;  /* 0x000000445a004986 */ /* 0x0003e2000c101d06 */
[----:B------:R-:W-:-:S02]  /*4300*/  @P3 IADD3 R94, P2, R103, UR18, RZ ;  /* 0x00000012675e3c10 */ /* 0x000fc4000ff5e0ff */
[----:B------:R-:W-:Y:S01]  /*4310*/  SEL R73, R81, R73, P5 ;  /* 0x0000004951497207 */ /* 0x000fe20002800000 */
[----:B------:R1:W-:Y:S01]  /*4320*/  STG.E.128 desc[UR6][R92.64], R80 ;  /* 0x000000505c007986 */ /* 0x0003e2000c101d06 */
[----:B------:R-:W-:Y:S02]  /*4330*/  @P3 IADD3.X R95, R102, UR19, RZ, P2, !PT ;  /* 0x00000013665f3c10 */ /* 0x000fe400097fe4ff */
[----:B------:R-:W-:Y:S02]  /*4340*/  SEL R74, R82, R74, P5 ;  /* 0x0000004a524a7207 */ /* 0x000fe40002800000 */
[----:B------:R-:W-:Y:S02]  /*4350*/  SEL R75, R83, R75, P5 ;  /* 0x0000004b534b7207 */ /* 0x000fe40002800000 */
[----:B------:R-:W-:Y:S02]  /*4360*/  ISETP.NE.AND P6, PT, R121, RZ, PT ;  /* 0x000000ff7900720c */ /* 0x000fe40003fc5270 */
[----:B------:R-:W-:Y:S01]  /*4370*/  SEL R0, RZ, 0x1, P1 ;  /* 0x00000001ff007807 */ /* 0x000fe20000800000 */
[----:B------:R1:W-:Y:S10]  /*4380*/  @P3 STG.E.128 desc[UR6][R94.64], R72 ;  /* 0x000000485e003986 */ /* 0x0003f4000c101d06 */
[----:B------:R-:W-:Y:S05]  /*4390*/  @!P6 BRA `(.L_x_3748) ;  /* 0xffffffcc00cce947 */ /* 0x000fea000383ffff */
        /* <DEDUP_REMOVED lines=108> */
.L_x_3738:
        /* <DEDUP_REMOVED lines=44> */
.L_x_3739:
[----:B------:R-:W-:Y:S01]  /*4d20*/  HFMA2.MMA R78, -RZ, RZ, 0, 9.5367431640625e-07 ;  /* 0x00000010ff4e7435 */ /* 0x000fe200000001ff */
[----:B------:R-:W-:Y:S02]  /*4d30*/  MOV R80, R76 ;  /* 0x0000004c00507202 */ /* 0x000fe40000000f00 */
[----:B------:R-:W-:Y:S02]  /*4d40*/  MOV R81, 0x1f ;  /* 0x0000001f00517802 */ /* 0x000fe40000000f00 */
[----:B------:R-:W-:-:S07]  /*4d50*/  MOV R82, 0xffffffff ;  /* 0xffffffff00527802 */ /* 0x000fce0000000f00 */
[----:B-----5:R-:W-:Y:S05]  /*4d60*/  WARPSYNC.COLLECTIVE R82, `(.L_x_3749) ;  /* 0x0000000052087348 */ /* 0x020fea0003c00000 */
[----:B------:R0:W1:Y:S02]  /*4d70*/  SHFL.DOWN P4, R83, R80, R78, R81 ;  /* 0x0800004e50537389 */ /* 0x0000640000080051 */
[----:B01---5:R-:W-:Y:S01]  /*4d80*/  ENDCOLLECTIVE ;  /* 0x000000000000791b */ /* 0x023fe20003800000 */
.L_x_3749:
[----:B------:R-:W-:Y:S01]  /*4d90*/  MOV R80, R77 ;  /* 0x0000004d00507202 */ /* 0x000fe20000000f00 */
[----:B------:R-:W-:-:S07]  /*4da0*/  FADD.FTZ R76, R76, R83 ;  /* 0x000000534c4c7221 */ /* 0x000fce0000010000 */
[----:B------:R-:W-:Y:S05]  /*4db0*/  WARPSYNC.COLLECTIVE R82, `(.L_x_3750) ;  /* 0x0000000052087348 */ /* 0x000fea0003c00000 */
[----:B------:R0:W1:Y:S02]  /*4dc0*/  SHFL.DOWN P4, R83, R80, R78, R81 ;  /* 0x0800004e50537389 */ /* 0x0000640000080051 */
[----:B01----:R-:W-:Y:S01]  /*4dd0*/  ENDCOLLECTIVE ;  /* 0x000000000000791b */ /* 0x003fe20003800000 */
.L_x_3750:
[----:B------:R-:W-:Y:S01]  /*4de0*/  HFMA2.MMA R78, -RZ, RZ, 0, 4.76837158203125e-07 ;  /* 0x00000008ff4e7435 */ /* 0x000fe200000001ff */
[----:B------:R-:W-:Y:S01]  /*4df0*/  MOV R80, R76 ;  /* 0x0000004c00507202 */ /* 0x000fe20000000f00 */
[----:B------:R-:W-:-:S09]  /*4e00*/  FADD.FTZ R77, R77, R83 ;  /* 0x000000534d4d7221 */ /* 0x000fd20000010000 */
[----:B------:R-:W-:Y:S05]  /*4e10*/  WARPSYNC.COLLECTIVE R82, `(.L_x_3751) ;  /* 0x0000000052087348 */ /* 0x000fea0003c00000 */
[----:B------:R0:W1:Y:S02]  /*4e20*/  SHFL.DOWN P4, R83, R80, R78, R81 ;  /* 0x0800004e50537389 */ /* 0x0000640000080051 */
[----:B01----:R-:W-:Y:S01]  /*4e30*/  ENDCOLLECTIVE ;  /* 0x000000000000791b */ /* 0x003fe20003800000 */
.L_x_3751:
[----:B------:R-:W-:Y:S01]  /*4e40*/  MOV R80, R77 ;  /* 0x0000004d00507202 */ /* 0x000fe20000000f00 */
[----:B------:R-:W-:-:S07]  /*4e50*/  FADD.FTZ R76, R76, R83 ;  /* 0x000000534c4c7221 */ /* 0x000fce0000010000 */
[----:B------:R-:W-:Y:S05]  /*4e60*/  WARPSYNC.COLLECTIVE R82, `(.L_x_3752) ;  /* 0x0000000052087348 */ /* 0x000fea0003c00000 */
[----:B------:R0:W1:Y:S02]  /*4e70*/  SHFL.DOWN P4, R83, R80, R78, R81 ;  /* 0x0800004e50537389 */ /* 0x0000640000080051 */
[----:B01----:R-:W-:Y:S01]  /*4e80*/  ENDCOLLECTIVE ;  /* 0x000000000000791b */ /* 0x003fe20003800000 */
.L_x_3752:
[----:B------:R-:W-:Y:S01]  /*4e90*/  HFMA2.MMA R78, -RZ, RZ, 0, 2.384185791015625e-07 ;  /* 0x00000004ff4e7435 */ /* 0x000fe200000001ff */
[----:B------:R-:W-:Y:S01]  /*4ea0*/  MOV R80, R76 ;  /* 0x0000004c00507202 */ /* 0x000fe20000000f00 */
[----:B------:R-:W-:-:S09]  /*4eb0*/  FADD.FTZ R77, R77, R83 ;  /* 0x000000534d4d7221 */ /* 0x000fd20000010000 */
[----:B------:R-:W-:Y:S05]  /*4ec0*/  WARPSYNC.COLLECTIVE R82, `(.L_x_3753) ;  /* 0x0000000052087348 */ /* 0x000fea0003c00000 */
[----:B------:R0:W1:Y:S02]  /*4ed0*/  SHFL.DOWN P4, R83, R80, R78, R81 ;  /* 0x0800004e50537389 */ /* 0x0000640000080051 */
[----:B01----:R-:W-:Y:S01]  /*4ee0*/  ENDCOLLECTIVE ;  /* 0x000000000000791b */ /* 0x003fe20003800000 */
.L_x_3753:
[----:B------:R-:W-:Y:S01]  /*4ef0*/  MOV R80, R77 ;  /* 0x0000004d00507202 */ /* 0x000fe20000000f00 */
[----:B------:R-:W-:-:S07]  /*4f00*/  FADD.FTZ R76, R76, R83 ;  /* 0x000000534c4c7221 */ /* 0x000fce0000010000 */
[----:B------:R-:W-:Y:S05]  /*4f10*/  WARPSYNC.COLLECTIVE R82, `(.L_x_3754) ;  /* 0x0000000052087348 */ /* 0x000fea0003c00000 */
[----:B------:R0:W1:Y:S02]  /*4f20*/  SHFL.DOWN P4, R83, R80, R78, R81 ;  /* 0x0800004e50537389 */ /* 0x0000640000080051 */
[----:B01----:R-:W-:Y:S01]  /*4f30*/  ENDCOLLECTIVE ;  /* 0x000000000000791b */ /* 0x003fe20003800000 */
.L_x_3754:
[----:B------:R-:W-:Y:S01]  /*4f40*/  HFMA2.MMA R78, -RZ, RZ, 0, 1.1920928955078125e-07 ;  /* 0x00000002ff4e7435 */ /* 0x000fe200000001ff */
[----:B------:R-:W-:Y:S01]  /*4f50*/  MOV R80, R76 ;  /* 0x0000004c00507202 */ /* 0x000fe20000000f00 */
[----:B------:R-:W-:-:S09]  /*4f60*/  FADD.FTZ R77, R77, R83 ;  /* 0x000000534d4d7221 */ /* 0x000fd20000010000 */
[----:B------:R-:W-:Y:S05]  /*4f70*/  WARPSYNC.COLLECTIVE R82, `(.L_x_3755) ;  /* 0x0000000052087348 */ /* 0x000fea0003c00000 */
[----:B------:R0:W1:Y:S02]  /*4f80*/  SHFL.DOWN P4, R83, R80, R78, R81 ;  /* 0x0800004e50537389 */ /* 0x0000640000080051 */
[----:B01----:R-:W-:Y:S01]  /*4f90*/  ENDCOLLECTIVE ;  /* 0x000000000000791b */ /* 0x003fe20003800000 */
.L_x_3755:
[----:B------:R-:W-:Y:S01]  /*4fa0*/  MOV R80, R77 ;  /* 0x0000004d00507202 */ /* 0x000fe20000000f00 */
[----:B------:R-:W-:-:S07]  /*4fb0*/  FADD.FTZ R76, R76, R83 ;  /* 0x000000534c4c7221 */ /* 0x000fce0000010000 */
[----:B------:R-:W-:Y:S05]  /*4fc0*/  WARPSYNC.COLLECTIVE R82, `(.L_x_3756) ;  /* 0x0000000052087348 */ /* 0x000fea0003c00000 */
[----:B------:R0:W1:Y:S02]  /*4fd0*/  SHFL.DOWN P4, R83, R80, R78, R81 ;  /* 0x0800004e50537389 */ /* 0x0000640000080051 */
[----:B01----:R-:W-:Y:S01]  /*4fe0*/  ENDCOLLECTIVE ;  /* 0x000000000000791b */ /* 0x003fe20003800000 */
.L_x_3756:
[----:B------:R-:W-:Y:S01]  /*4ff0*/  HFMA2.MMA R78, -RZ, RZ, 0, 5.9604644775390625e-08 ;  /* 0x00000001ff4e7435 */ /* 0x000fe200000001ff */
[----:B------:R-:W-:Y:S01]  /*5000*/  MOV R80, R76 ;  /* 0x0000004c00507202 */ /* 0x000fe20000000f00 */
[----:B------:R-:W-:-:S09]  /*5010*/  FADD.FTZ R77, R77, R83 ;  /* 0x000000534d4d7221 */ /* 0x000fd20000010000 */
[----:B------:R-:W-:Y:S05]  /*5020*/  WARPSYNC.COLLECTIVE R82, `(.L_x_3757) ;  /* 0x0000000052087348 */ /* 0x000fea0003c00000 */
[----:B------:R0:W1:Y:S02]  /*5030*/  SHFL.DOWN P4, R83, R80, R78, R81 ;  /* 0x0800004e50537389 */ /* 0x0000640000080051 */
[----:B01----:R-:W-:Y:S01]  /*5040*/  ENDCOLLECTIVE ;  /* 0x000000000000791b */ /* 0x003fe20003800000 */
.L_x_3757:
[----:B------:R-:W-:Y:S02]  /*5050*/  MOV R80, R77 ;  /* 0x0000004d00507202 */ /* 0x000fe40000000f00 */
[----:B------:R-:W-:-:S07]  /*5060*/  MOV R79, R83 ;  /* 0x00000053004f7202 */ /* 0x000fce0000000f00 */
[----:B------:R-:W-:Y:S05]  /*5070*/  WARPSYNC.COLLECTIVE R82, `(.L_x_3758) ;  /* 0x0000000052087348 */ /* 0x000fea0003c00000 */
[----:B------:R0:W1:Y:S02]  /*5080*/  SHFL.DOWN P4, R83, R80, R78, R81 ;  /* 0x0800004e50537389 */ /* 0x0000640000080051 */
[----:B01----:R-:W-:Y:S01]  /*5090*/  ENDCOLLECTIVE ;  /* 0x000000000000791b */ /* 0x003fe20003800000 */
.L_x_3758:
[----:B------:R-:W-:Y:S01]  /*50a0*/  MOV R78, R83 ;  /* 0x00000053004e7202 */ /* 0x000fe20000000f00 */
[----:B------:R-:W-:Y:S06]  /*50b0*/  BRA `(.L_x_3759) ;  /* 0xffffffdc00f87947 */ /* 0x000fec000383ffff */
.L_x_3760:
        /* <DEDUP_REMOVED lines=12> */
.L_x_4589:


//--------------------- .text._ZN10layer_norm31ln_parallel_residual_bwd_kernelINS_13Kernel_traitsI6__halfffffjLj7168ELj1ELj1ELj8ELj16ENS_18Kernel_traits_baseILj7168ES2_ffffjLj256EEEEELb0ELb1ELb0EEEvNS_9BwdParamsE --------------------------
	.section	.text._ZN10layer_norm31ln_parallel_residual_bwd_kernelINS_13Kernel_traitsI6__halfffffjLj7168ELj1ELj1ELj8ELj16ENS_18Kernel_traits_baseILj7168ES2_ffffjLj256EEEEELb0ELb1ELb0EEEvNS_9BwdParamsE,"ax",@progbits
	.align	128
        .global         _ZN10layer_norm31ln_parallel_residual_bwd_kernelINS_13Kernel_traitsI6__halfffffjLj7168ELj1ELj1ELj8ELj16ENS_18Kernel_traits_baseILj7168ES2_ffffjLj256EEEEELb0ELb1ELb0EEEvNS_9BwdParamsE
        .type           _ZN10layer_norm31ln_parallel_residual_bwd_kernelINS_13Kernel_traitsI6__halfffffjLj7168ELj1ELj1ELj8ELj16ENS_18Kernel_traits_baseILj7168ES2_ffffjLj256EEEEELb0ELb1ELb0EEEvNS_9BwdParamsE,@function
        .size           _ZN10layer_norm31ln_parallel_residual_bwd_kernelINS_13Kernel_traitsI6__halfffffjLj7168ELj1ELj1ELj8ELj16ENS_18Kernel_traits_baseILj7168ES2_ffffjLj256EEEEELb0ELb1ELb0EEEvNS_9BwdParamsE,(.L_x_4590 - _ZN10layer_norm31ln_parallel_residual_bwd_kernelINS_13Kernel_traitsI6__halfffffjLj7168ELj1ELj1ELj8ELj16ENS_18Kernel_traits_baseILj7168ES2_ffffjLj256EEEEELb0ELb1ELb0EEEvNS_9BwdParamsE)
        .other          _ZN10layer_norm31ln_parallel_residual_bwd_kernelINS_13Kernel_traitsI6__halfffffjLj7168ELj1ELj1ELj8ELj16ENS_18Kernel_traits_baseILj7168ES2_ffffjLj256EEEEELb0ELb1ELb0EEEvNS_9BwdParamsE,@"STO_CUDA_ENTRY STV_DEFAULT"
_ZN10layer_norm31ln_parallel_residual_bwd_kernelINS_13Kernel_traitsI6__halfffffjLj7168ELj1ELj1ELj8ELj16ENS_18Kernel_traits_baseILj7168ES2_ffffjLj256EEEEELb0ELb1ELb0EEEvNS_9BwdParamsE:
.text._ZN10layer_norm31ln_parallel_residual_bwd_kernelINS_13Kernel_traitsI6__halfffffjLj7168ELj1ELj1ELj8ELj16ENS_18Kernel_traits_baseILj7168ES2_ffffjLj256EEEEELb0ELb1ELb0EEEvNS_9BwdParamsE:
        /* <DEDUP_REMOVED lines=94> */
[----:B------:R-:W-:Y:S01]  /*05e0*/  MOV R29, R7 ;  /* 0x00000007001d7202 */ /* 0x000fe20000000f00 */
[----:B------:R-:W-:Y:S01]  /*05f0*/  HADD2.F32 R32, -RZ, R32.H0_H0 ;  /* 0x20000020ff207230 */ /* 0x000fe20000004100 */
        /* <DEDUP_REMOVED lines=17> */
[----:B------:R-:W-:-:S02]  /*0710*/  MOV R19, R12 ;  /* 0x0000000c00137202 */ /* 0x000fc40000000f00 */
[--C-:B------:R-:W-:Y:S01]  /*0720*/  SHF.R.U64 R94, R12, 0x10, R13.reuse ;  /* 0x000000100c5e7819 */ /* 0x100fe2000000120d */
[----:B------:R-:W-:Y:S01]  /*0730*/  HADD2.F32 R22, -RZ, R22.H0_H0 ;  /* 0x20000016ff167230 */ /* 0x000fe20000004100 */
[----:B------:R-:W-:Y:S01]  /*0740*/  MOV R3, R13 ;  /* 0x0000000d00037202 */ /* 0x000fe20000000f00 */
[----:B------:R-:W-:Y:S01]  /*0750*/  HADD2.F32 R19, -RZ, R19.H0_H0 ;  /* 0x20000013ff137230 */ /* 0x000fe20000004100 */
[----:B------:R-:W-:Y:S02]  /*0760*/  SHF.R.U32.HI R18, RZ, 0x10, R13 ;  /* 0x00000010ff127819 */ /* 0x000fe4000001160d */
[----:B------:R-:W-:Y:S02]  /*0770*/  SHF.R.U64 R93, R14, 0x10, R15 ;  /* 0x000000100e5d7819 */ /* 0x000fe4000000120f */
[----:B------:R-:W-:Y:S01]  /*0780*/  MOV R6, R21 ;  /* 0x0000001500067202 */ /* 0x000fe20000000f00 */
[----:B------:R-:W-:Y:S01]  /*0790*/  HADD2.F32 R18, -RZ, R18.H0_H0 ;  /* 0x20000012ff127230 */ /* 0x000fe20000004100 */
[----:B------:R-:W-:-:S02]  /*07a0*/  MOV R13, R15 ;  /* 0x0000000f000d7202 */ /* 0x000fc40000000f00 */
        /* <DEDUP_REMOVED lines=23> */
[----:B0-----:R-:W-:-:S07]  /*0920*/  HADD2.F32 R6, -RZ, R92.H0_H0 ;  /* 0x2000005cff067230 */ /* 0x001fce0000004100 */
.L_x_3791:
[----:B------:R-:W0:Y:S01]  /*0930*/  LDC.64 R128, c[0x0][0x258] ;  /* 0x00009600ff807b82 */ /* 0x000e220000000a00 */
        /* <DEDUP_REMOVED lines=26> */
[C---:B------:R-:W-:Y:S01]  /*0ae0*/  @P4 LEA.HI.X R143, R2.reuse, UR9, RZ, 0x4, P5 ;  /* 0x00000009028f4c11 */ /* 0x040fe2000a8f24ff */
[----:B------:R-:W3:Y:S01]  /*0af0*/  LDG.E.128 R132, desc[UR4][R132.64] ;  /* 0x0000000484847981 */ /* 0x000ee2000c1e1d00 */
[----:B------:R-:W-:Y:S02]  /*0b00*/  ISETP.NE.AND P5, PT, R33, RZ, PT ;  /* 0x000000ff2100720c */ /* 0x000fe40003fa5270 */
[----:B------:R-:W-:Y:S01]  /*0b10*/  IADD3 R141, R2, 0x100, RZ ;  /* 0x00000100028d7810 */ /* 0x000fe20007ffe0ff */
[----:B------:R0:W5:Y:S02]  /*0b20*/  @P4 LDG.E.128 R92, desc[UR4][R142.64] ;  /* 0x000000048e5c4981 */ /* 0x000164000c1e1d00 */
[----:B-----5:R-:W-:-:S05]  /*0b30*/  FSEL R139, R140, RZ, !P5 ;  /* 0x000000ff8c8b7208 */ /* 0x020fca0006800000 */
[C---:B--2---:R-:W-:Y:S01]  /*0b40*/  FADD.FTZ R160, -R139.reuse, R128 ;  /* 0x000000808ba07221 */ /* 0x044fe20000010100 */
[----:B------:R-:W-:-:S03]  /*0b50*/  FADD.FTZ R174, -R139, R129 ;  /* 0x000000818bae7221 */ /* 0x000fc60000010100 */
[C---:B------:R-:W-:Y:S01]  /*0b60*/  FMUL.FTZ R3, R147.reuse, R160 ;  /* 0x000000a093037220 */ /* 0x040fe20000410000 */
[----:B------:R-:W-:Y:S01]  /*0b70*/  FMUL.FTZ R160, R147, R174 ;  /* 0x000000ae93a07220 */ /* 0x000fe20000410000 */
[C---:B------:R-:W-:Y:S01]  /*0b80*/  FADD.FTZ R130, -R139.reuse, R130 ;  /* 0x000000828b827221 */ /* 0x040fe20000010100 */
[----:B------:R-:W-:-:S03]  /*0b90*/  FADD.FTZ R208, -R139, R131 ;  /* 0x000000838bd07221 */ /* 0x000fc60000010100 */
[----:B------:R-:W-:Y:S01]  /*0ba0*/  FMUL.FTZ R185, R147, R130 ;  /* 0x0000008293b97220 */ /* 0x000fe20000410000 */
[----:B---3--:R-:W-:Y:S01]  /*0bb0*/  FMUL.FTZ R174, R31, R132 ;  /* 0x000000841fae7220 */ /* 0x008fe20000410000 */
[----:B------:R-:W-:-:S03]  /*0bc0*/  FMUL.FTZ R187, R32, R133 ;  /* 0x0000008520bb7220 */ /* 0x000fc60000410000 */
[----:B------:R-:W-:Y:S01]  /*0bd0*/  FADD.FTZ R128, RZ, R174 ;  /* 0x000000aeff807221 */ /* 0x000fe20000010000 */
[----:B------:R-:W-:Y:S01]  /*0be0*/  FFMA.FTZ R129, R3, R174, RZ ;  /* 0x000000ae03817223 */ /* 0x000fe200000100ff */
[----:B------:R-:W-:Y:S02]  /*0bf0*/  FMUL.FTZ R210, R29, R134 ;  /* 0x000000861dd27220 */ /* 0x000fe40000410000 */
        /* <DEDUP_REMOVED lines=15> */
[----:B0-----:R-:W-:-:S07]  /*0cf0*/  FFMA.FTZ R142, R208, R197, R129 ;  /* 0x000000c5d08e7223 */ /* 0x001fce0000010081 */
.L_x_3763:
[----:B------:R-:W-:Y:S05]  /*0d00*/  BSYNC B0 ;  /* 0x0000000000007941 */ /* 0x000fea0003800000 */
.L_x_3762:
[----:B------:R-:W-:Y:S01]  /*0d10*/  ISETP.NE.AND P4, PT, R0, RZ, PT ;  /* 0x000000ff0000720c */ /* 0x000fe20003f85270 */
[----:B------:R-:W-:-:S12]  /*0d20*/  BSSY B0, `(.L_x_3764) ;  /* 0x000002c000007945 */ /* 0x000fd80003800000 */
        /* <DEDUP_REMOVED lines=10> */
[----:B------:R-:W3:Y:S01]  /*0dd0*/  LDG.E.128 R132, desc[UR4][R132.64] ;  /* 0x0000000484847981 */ /* 0x000ee2000c1e1d00 */
[----:B------:R-:W-:-:S03]  /*0de0*/  ISETP.NE.AND P5, PT, R33, RZ, PT ;  /* 0x000000ff2100720c */ /* 0x000fc60003fa5270 */
[----:B------:R0:W5:Y:S02]  /*0df0*/  @P4 LDG.E.128 R96, desc[UR4][R188.64] ;  /* 0x00000004bc604981 */ /* 0x000164000c1e1d00 */
[----:B-----5:R-:W-:Y:S02]  /*0e00*/  FSEL R204, R140, RZ, !P5 ;  /* 0x000000ff8ccc7208 */ /* 0x020fe40006800000 */
[----:B------:R-:W-:-:S03]  /*0e10*/  IADD3 R141, R141, 0x100, RZ ;  /* 0x000001008d8d7810 */ /* 0x000fc60007ffe0ff */
        /* <DEDUP_REMOVED lines=9> */
[----:B------:R-:W-:Y:S01]  /*0eb0*/  FADD.FTZ R128, R139, R172 ;  /* 0x000000ac8b807221 */ /* 0x000fe20000010000 */
[----:B------:R-:W-:Y:S01]  /*0ec0*/  FFMA.FTZ R129, R157, R172, R142 ;  /* 0x000000ac9d817223 */ /* 0x000fe2000001008e */
        /* <DEDUP_REMOVED lines=17> */
.L_x_3765:
[----:B------:R-:W-:Y:S05]  /*0fe0*/  BSYNC B0 ;  /* 0x0000000000007941 */ /* 0x000fea0003800000 */
.L_x_3764:
        /* <DEDUP_REMOVED lines=44> */
.L_x_3767:
[----:B------:R-:W-:Y:S05]  /*12b0*/  BSYNC B0 ;  /* 0x0000000000007941 */ /* 0x000fea0003800000 */
.L_x_3766:
        /* <DEDUP_REMOVED lines=44> */
.L_x_3769:
[----:B------:R-:W-:Y:S05]  /*1580*/  BSYNC B0 ;  /* 0x0000000000007941 */ /* 0x000fea0003800000 */
.L_x_3768:
        /* <DEDUP_REMOVED lines=44> */
.L_x_3771:
[----:B------:R-:W-:Y:S05]  /*1850*/  BSYNC B0 ;  /* 0x0000000000007941 */ /* 0x000fea0003800000 */
.L_x_3770:
        /* <DEDUP_REMOVED lines=44> */
.L_x_3773:
[----:B------:R-:W-:Y:S05]  /*1b20*/  BSYNC B0 ;  /* 0x0000000000007941 */ /* 0x000fea0003800000 */
.L_x_3772:
        /* <DEDUP_REMOVED lines=12> */
[----:B------:R0:W5:Y:S01]  /*1bf0*/  @P4 LDG.E.128 R116, desc[UR4][R188.64] ;  /* 0x00000004bc744981 */ /* 0x000162000c1e1d00 */
[----:B------:R-:W-:-:S03]  /*1c00*/  LEA.HI.X R129, R141, UR11, RZ, 0x4, P5 ;  /* 0x0000000b8d817c11 */ /* 0x000fc6000a8f24ff */
[----:B------:R-:W2:Y:S04]  /*1c10*/  LDG.E.128 R132, desc[UR4][R132.64] ;  /* 0x0000000484847981 */ /* 0x000ea8000c1e1d00 */
[----:B------:R-:W3:Y:S01]  /*1c20*/  LDG.E.128 R128, desc[UR4][R128.64] ;  /* 0x0000000480807981 */ /* 0x000ee2000c1e1d00 */
[----:B--2---:R-:W-:Y:S01]  /*1c30*/  FMUL.FTZ R162, R7, R132 ;  /* 0x0000008407a27220 */ /* 0x004fe20000410000 */
[C---:B---3--:R-:W-:Y:S01]  /*1c40*/  FADD.FTZ R140, -R178.reuse, R128 ;  /* 0x00000080b28c7221 */ /* 0x048fe20000010100 */
[----:B------:R-:W-:-:S03]  /*1c50*/  FADD.FTZ R148, -R178, R129 ;  /* 0x00000081b2947221 */ /* 0x000fc60000010100 */
[----:B------:R-:W-:Y:S01]  /*1c60*/  FMUL.FTZ R159, R147, R140 ;  /* 0x0000008c939f7220 */ /* 0x000fe20000410000 */
[----:B------:R-:W-:Y:S01]  /*1c70*/  FMUL.FTZ R171, R8, R133 ;  /* 0x0000008508ab7220 */ /* 0x000fe20000410000 */
[----:B------:R-:W-:Y:S01]  /*1c80*/  FADD.FTZ R128, R139, R162 ;  /* 0x000000a28b807221 */ /* 0x000fe20000010000 */
[C---:B------:R-:W-:Y:S01]  /*1c90*/  FADD.FTZ R130, -R178.reuse, R130 ;  /* 0x00000082b2827221 */ /* 0x040fe20000010100 */
[----:B------:R-:W-:Y:S01]  /*1ca0*/  FMUL.FTZ R148, R147, R148 ;  /* 0x0000009493947220 */ /* 0x000fe20000410000 */
[----:B------:R-:W-:Y:S01]  /*1cb0*/  FFMA.FTZ R129, R159, R162, R142 ;  /* 0x000000a29f817223 */ /* 0x000fe2000001008e */
[----:B------:R-:W-:Y:S01]  /*1cc0*/  FADD.FTZ R178, -R178, R131 ;  /* 0x00000083b2b27221 */ /* 0x000fe20000010100 */
        /* <DEDUP_REMOVED lines=18> */
.L_x_3775:
[----:B------:R-:W-:Y:S05]  /*1df0*/  BSYNC B0 ;  /* 0x0000000000007941 */ /* 0x000fea0003800000 */
.L_x_3774:
        /* <DEDUP_REMOVED lines=23> */
.L_x_3802:
        /* <DEDUP_REMOVED lines=53> */
[----:B------:R-:W-:-:S04]  /*22c0*/  @P5 LEA R134, P6, R2, UR16, 0x4 ;  /* 0x0000001002865c11 */ /* 0x000fc8000f8c20ff */
[----:B------:R-:W-:Y:S02]  /*22d0*/  @P5 LEA.HI.X R135, R2, UR17, RZ, 0x4, P6 ;  /* 0x0000001102875c11 */ /* 0x000fe4000b0f24ff */
[----:B------:R-:W-:-:S04]  /*22e0*/  ISETP.NE.U32.AND P6, PT, RZ, UR8, PT ;  /* 0x00000008ff007c0c */ /* 0x000fc8000bfc5070 */
[----:B------:R-:W-:-:S13]  /*22f0*/  ISETP.NE.AND.EX P6, PT, RZ, UR9, PT, P6 ;  /* 0x00000009ff007c0c */ /* 0x000fda000bfc5360 */
        /* <DEDUP_REMOVED lines=11> */
[----:B0-----:R-:W-:-:S06]  /*23b0*/  @P6 IMAD.WIDE.U32 R136, R2, 0x10, R132 ;  /* 0x0000001002886825 */ /* 0x001fcc00078e0084 */
[----:B------:R-:W0:Y:S01]  /*23c0*/  LDC.64 R132, c[0x0][0x2f8] ;  /* 0x0000be00ff847b82 */ /* 0x000e220000000a00 */
[----:B------:R1:W-:Y:S01]  /*23d0*/  @P6 STG.E.128 desc[UR4][R136.64], R120 ;  /* 0x0000007888006986 */ /* 0x0003e2000c101d04 */
[----:B------:R-:W-:-:S04]  /*23e0*/  ISETP.NE.U32.AND P6, PT, RZ, UR16, PT ;  /* 0x00000010ff007c0c */ /* 0x000fc8000bfc5070 */
[----:B------:R-:W-:-:S04]  /*23f0*/  ISETP.NE.AND.EX P6, PT, RZ, UR17, PT, P6 ;  /* 0x00000011ff007c0c */ /* 0x000fc8000bfc5360 */
[----:B------:R-:W-:Y:S02]  /*2400*/  SEL R124, R128, R124, P6 ;  /* 0x0000007c807c7207 */ /* 0x000fe40003000000 */
[----:B------:R-:W-:Y:S02]  /*2410*/  SEL R125, R129, R125, P6 ;  /* 0x0000007d817d7207 */ /* 0x000fe40003000000 */
[----:B------:R-:W-:Y:S02]  /*2420*/  SEL R126, R130, R126, P6 ;  /* 0x0000007e827e7207 */ /* 0x000fe40003000000 */
[----:B------:R-:W-:Y:S01]  /*2430*/  SEL R127, R131, R127, P6 ;  /* 0x0000007f837f7207 */ /* 0x000fe20003000000 */
[C---:B0-----:R-:W-:Y:S01]  /*2440*/  IMAD.WIDE.U32 R132, R2.reuse, 0x10, R132 ;  /* 0x0000001002847825 */ /* 0x041fe200078e0084 */
[----:B------:R-:W-:-:S04]  /*2450*/  IADD3 R2, R2, 0x100, RZ ;  /* 0x0000010002027810 */ /* 0x000fc80007ffe0ff */
[----:B------:R1:W-:Y:S04]  /*2460*/  STG.E.128 desc[UR4][R132.64], R128 ;  /* 0x0000008084007986 */ /* 0x0003e8000c101d04 */
[----:B------:R1:W-:Y:S02]  /*2470*/  @P5 STG.E.128 desc[UR4][R134.64], R124 ;  /* 0x0000007c86005986 */ /* 0x0003e4000c101d04 */
.L_x_3778:
[----:B------:R-:W-:Y:S05]  /*2480*/  BSYNC B0 ;  /* 0x0000000000007941 */ /* 0x000fea0003800000 */
.L_x_3777:
[----:B------:R-:W-:Y:S01]  /*2490*/  ISETP.NE.AND P5, PT, R0, RZ, PT ;  /* 0x000000ff0000720c */ /* 0x000fe20003fa5270 */
[----:B------:R-:W-:-:S12]  /*24a0*/  BSSY B0, `(.L_x_3779) ;  /* 0x000002e000007945 */ /* 0x000fd80003800000 */
[----:B------:R-:W-:Y:S05]  /*24b0*/  @!P5 BRA `(.L_x_3780) ;  /* 0x0000000000b0d947 */ /* 0x000fea0003800000 */
[----:B------:R-:W-:-:S04]  /*24c0*/  ISETP.NE.AND P5, PT, R33, RZ, PT ;  /* 0x000000ff2100720c */ /* 0x000fc80003fa5270 */
        /* <DEDUP_REMOVED lines=24> */
[----:B------:R-:W-:Y:S01]  /*2650*/  ISETP.NE.U32.AND P6, PT, RZ, UR14, PT ;  /* 0x0000000eff007c0c */ /* 0x000fe2000bfc5070 */
[----:B0-----:R-:W-:-:S03]  /*2660*/  IMAD.WIDE.U32 R132, R2, 0x10, R132 ;  /* 0x0000001002847825 */ /* 0x001fc600078e0084 */
[----:B------:R-:W-:-:S04]  /*2670*/  ISETP.NE.AND.EX P6, PT, RZ, UR15, PT, P6 ;  /* 0x0000000fff007c0c */ /* 0x000fc8000bfc5360 */
[----:B------:R-:W-:Y:S02]  /*2680*/  SEL R120, R128, R120, P6 ;  /* 0x0000007880787207 */ /* 0x000fe40003000000 */
[----:B------:R-:W-:Y:S02]  /*2690*/  SEL R121, R129, R121, P6 ;  /* 0x0000007981797207 */ /* 0x000fe40003000000 */
[----:B------:R-:W-:Y:S02]  /*26a0*/  SEL R122, R130, R122, P6 ;  /* 0x0000007a827a7207 */ /* 0x000fe40003000000 */
[----:B------:R-:W-:-:S03]  /*26b0*/  SEL R123, R131, R123, P6 ;  /* 0x0000007b837b7207 */ /* 0x000fc60003000000 */
[----:B------:R-:W0:Y:S02]  /*26c0*/  @P6 LDC.64 R136, c[0x0][0x308] ;  /* 0x0000c200ff886b82 */ /* 0x000e240000000a00 */
[C---:B0-----:R-:W-:Y:S01]  /*26d0*/  @P6 IMAD.WIDE.U32 R136, R2.reuse, 0x10, R136 ;  /* 0x0000001002886825 */ /* 0x041fe200078e0088 */
[----:B------:R-:W-:-:S04]  /*26e0*/  IADD3 R2, R2, 0x100, RZ ;  /* 0x0000010002027810 */ /* 0x000fc80007ffe0ff */
[----:B------:R0:W-:Y:S01]  /*26f0*/  @P6 STG.E.128 desc[UR4][R136.64], R120 ;  /* 0x0000007888006986 */ /* 0x0001e2000c101d04 */
[----:B------:R-:W-:-:S03]  /*2700*/  ISETP.NE.U32.AND P6, PT, RZ, UR16, PT ;  /* 0x00000010ff007c0c */ /* 0x000fc6000bfc5070 */
[----:B------:R0:W-:Y:S01]  /*2710*/  STG.E.128 desc[UR4][R132.64], R128 ;  /* 0x0000008084007986 */ /* 0x0001e2000c101d04 */
[----:B------:R-:W-:-:S04]  /*2720*/  ISETP.NE.AND.EX P6, PT, RZ, UR17, PT, P6 ;  /* 0x00000011ff007c0c */ /* 0x000fc8000bfc5360 */
[----:B------:R-:W-:Y:S02]  /*2730*/  SEL R124, R128, R124, P6 ;  /* 0x0000007c807c7207 */ /* 0x000fe40003000000 */
[----:B------:R-:W-:Y:S02]  /*2740*/  SEL R125, R129, R125, P6 ;  /* 0x0000007d817d7207 */ /* 0x000fe40003000000 */
[----:B------:R-:W-:Y:S02]  /*2750*/  SEL R126, R130, R126, P6 ;  /* 0x0000007e827e7207 */ /* 0x000fe40003000000 */
[----:B------:R-:W-:-:S05]  /*2760*/  SEL R127, R131, R127, P6 ;  /* 0x0000007f837f7207 */ /* 0x000fca0003000000 */
[----:B------:R0:W-:Y:S02]  /*2770*/  @P5 STG.E.128 desc[UR4][R134.64], R124 ;  /* 0x0000007c86005986 */ /* 0x0001e4000c101d04 */
.L_x_3780:
[----:B------:R-:W-:Y:S05]  /*2780*/  BSYNC B0 ;  /* 0x0000000000007941 */ /* 0x000fea0003800000 */
.L_x_3779:
        /* <DEDUP_REMOVED lines=46> */
.L_x_3782:
[----:B------:R-:W-:Y:S05]  /*2a70*/  BSYNC B0 ;  /* 0x0000000000007941 */ /* 0x000fea0003800000 */
.L_x_3781:
[----:B------:R-:W-:Y:S04]  /*2a80*/  BSSY B0, `(.L_x_3783) ;  /* 0x000002e000007945 */ /* 0x000fe80003800000 */
[----:B------:R-:W-:Y:S05]  /*2a90*/  @!P1 BRA `(.L_x_3784) ;  /* 0x0000000000b09947 */ /* 0x000fea0003800000 */
[----:B------:R-:W-:-:S04]  /*2aa0*/  ISETP.NE.AND P5, PT, R33, RZ, PT ;  /* 0x000000ff2100720c */ /* 0x000fc80003fa5270 */
[----:B012---:R-:W-:Y:S02]  /*2ab0*/  FSEL R136, R138, RZ, !P5 ;  /* 0x000000ff8a887208 */ /* 0x007fe40006800000 */
        /* <DEDUP_REMOVED lines=42> */
.L_x_3784:
[----:B------:R-:W-:Y:S05]  /*2d60*/  BSYNC B0 ;  /* 0x0000000000007941 */ /* 0x000fea0003800000 */
.L_x_3783:
[----:B------:R-:W-:Y:S04]  /*2d70*/  BSSY B0, `(.L_x_3785) ;  /* 0x000002e000007945 */ /* 0x000fe80003800000 */
[----:B------:R-:W-:Y:S05]  /*2d80*/  @!P2 BRA `(.L_x_3786) ;  /* 0x0000000000b0a947 */ /* 0x000fea0003800000 */
[----:B------:R-:W-:-:S04]  /*2d90*/  ISETP.NE.AND P5, PT, R33, RZ, PT ;  /* 0x000000ff2100720c */ /* 0x000fc80003fa5270 */
[----:B0123--:R-:W-:Y:S02]  /*2da0*/  FSEL R128, R138, RZ, !P5 ;  /* 0x000000ff8a807208 */ /* 0x00ffe40006800000 */
        /* <DEDUP_REMOVED lines=42> */
.L_x_3786:
[----:B------:R-:W-:Y:S05]  /*3050*/  BSYNC B0 ;  /* 0x0000000000007941 */ /* 0x000fea0003800000 */
.L_x_3785:
[----:B------:R-:W-:Y:S04]  /*3060*/  BSSY B0, `(.L_x_3787) ;  /* 0x000002e000007945 */ /* 0x000fe80003800000 */
[----:B------:R-:W-:Y:S05]  /*3070*/  @!P3 BRA `(.L_x_3788) ;  /* 0x0000000000b0b947 */ /* 0x000fea0003800000 */
[----:B------:R-:W-:-:S04]  /*3080*/  ISETP.NE.AND P5, PT, R33, RZ, PT ;  /* 0x000000ff2100720c */ /* 0x000fc80003fa5270 */
[----:B01234-:R-:W-:Y:S02]  /*3090*/  FSEL R128, R138, RZ, !P5 ;  /* 0x000000ff8a807208 */ /* 0x01ffe40006800000 */
        /* <DEDUP_REMOVED lines=42> */
.L_x_3788:
[----:B------:R-:W-:Y:S05]  /*3340*/  BSYNC B0 ;  /* 0x0000000000007941 */ /* 0x000fea0003800000 */
.L_x_3787:
[----:B------:R-:W-:Y:S01]  /*3350*/  ISETP.NE.AND P5, PT, R146, RZ, PT ;  /* 0x000000ff9200720c */ /* 0x000fe20003fa5270 */
[----:B------:R-:W-:-:S12]  /*3360*/  BSSY B0, `(.L_x_3789) ;  /* 0x000002d000007945 */ /* 0x000fd80003800000 */
        /* <DEDUP_REMOVED lines=41> */
[----:B0-----:R-:W-:-:S05]  /*3600*/  IMAD.WIDE.U32 R134, R2, 0x10, R134 ;  /* 0x0000001002867825 */ /* 0x001fca00078e0086 */
[----:B------:R1:W-:Y:S04]  /*3610*/  STG.E.128 desc[UR4][R134.64], R128 ;  /* 0x0000008086007986 */ /* 0x0003e8000c101d04 */
[----:B------:R1:W-:Y:S02]  /*3620*/  @P5 STG.E.128 desc[UR4][R132.64], R124 ;  /* 0x0000007c84005986 */ /* 0x0003e4000c101d04 */
.L_x_3790:
[----:B------:R-:W-:Y:S05]  /*3630*/  BSYNC B0 ;  /* 0x0000000000007941 */ /* 0x000fea0003800000 */
.L_x_3789:
[----:B------:R-:W-:Y:S02]  /*3640*/  IADD3 R34, R34, UR18, RZ ;  /* 0x0000001222227c10 */ /* 0x000fe4000fffe0ff */
[----:B01234-:R-:W-:Y:S02]  /*3650*/  SEL R137, RZ, 0x1, P4 ;  /* 0x00000001ff897807 */ /* 0x01ffe40002000000 */
[----:B------:R-:W-:-:S13]  /*3660*/  ISETP.GE.AND P4, PT, R34, UR19, PT ;  /* 0x0000001322007c0c */ /* 0x000fda000bf86270 */
[----:B------:R-:W-:Y:S05]  /*3670*/  @!P4 BRA `(.L_x_3791) ;  /* 0xffffffd000acc947 */ /* 0x000fea000383ffff */
.L_x_3761:
[----:B------:R-:W-:Y:S01]  /*3680*/  ISETP.NE.AND P5, PT, R0, RZ, PT ;  /* 0x000000ff0000720c */ /* 0x000fe20003fa5270 */
[----:B------:R-:W0:Y:S01]  /*3690*/  S2UR UR6, SR_CTAID.X ;  /* 0x00000000000679c3 */ /* 0x000e220000002500 */
[----:B------:R-:W0:Y:S01]  /*36a0*/  S2R R0, SR_TID.X ;  /* 0x0000000000007919 */ /* 0x000e220000002100 */
[----:B------:R-:W-:Y:S02]  /*36b0*/  ISETP.NE.AND P6, PT, R4, RZ, PT ;  /* 0x000000ff0400720c */ /* 0x000fe40003fc5270 */
[----:B------:R-:W-:-:S04]  /*36c0*/  ISETP.NE.AND P4, PT, R146, RZ, PT ;  /* 0x000000ff9200720c */ /* 0x000fc80003f85270 */
[----:B-----5:R-:W1:Y:S08]  /*36d0*/  @P0 LDC.64 R12, c[0x0][0x2d8] ;  /* 0x0000b600ff0c0b82 */ /* 0x020e700000000a00 */
[----:B------:R-:W2:Y:S08]  /*36e0*/  @P6 LDC.64 R2, c[0x0][0x2d0] ;  /* 0x0000b400ff026b82 */ /* 0x000eb00000000a00 */
[----:B------:R-:W3:Y:S08]  /*36f0*/  @P6 LDC.64 R4, c[0x0][0x2d8] ;  /* 0x0000b600ff046b82 */ /* 0x000ef00000000a00 */
[----:B------:R-:W4:Y:S01]  /*3700*/  @P5 LDC.64 R6, c[0x0][0x2d0] ;  /* 0x0000b400ff065b82 */ /* 0x000f220000000a00 */
[----:B0-----:R-:W-:-:S02]  /*3710*/  LEA.HI R10, R0, UR6, RZ, 0x18 ;  /* 0x00000006000a7c11 */ /* 0x001fc4000f8fc0ff */
[----:B------:R-:W-:-:S03]  /*3720*/  LOP3.LUT R0, R0, 0xff, RZ, 0xc0, !PT ;  /* 0x000000ff00007812 */ /* 0x000fc600078ec0ff */
[----:B------:R-:W-:Y:S02]  /*3730*/  IMAD R145, R10, R145, RZ ;  /* 0x000000910a917224 */ /* 0x000fe400078e02ff */
[----:B------:R-:W0:Y:S03]  /*3740*/  @P5 LDC.64 R8, c[0x0][0x2d8] ;  /* 0x0000b600ff085b82 */ /* 0x000e260000000a00 */
[----:B------:R-:W-:-:S05]  /*3750*/  LEA.HI R145, R145, R0, RZ, 0x1e ;  /* 0x0000000091917211 */ /* 0x000fca00078ff0ff */
[----:B------:R-:W1:Y:S01]  /*3760*/  @P0 LDC.64 R10, c[0x0][0x2d0] ;  /* 0x0000b400ff0a0b82 */ /* 0x000e620000000a00 */
[----:B--2---:R-:W-:-:S04]  /*3770*/  @P6 IMAD.WIDE.U32 R2, R145, 0x10, R2 ;  /* 0x0000001091026825 */ /* 0x004fc800078e0002 */
[C---:B---3--:R-:W-:Y:S01]  /*3780*/  @P6 IMAD.WIDE.U32 R4, R145.reuse, 0x10, R4 ;  /* 0x0000001091046825 */ /* 0x048fe200078e0004 */
[----:B------:R-:W-:Y:S01]  /*3790*/  @P6 IADD3 R145, R145, 0x100, RZ ;  /* 0x0000010091916810 */ /* 0x000fe20007ffe0ff */
[----:B------:R2:W-:Y:S01]  /*37a0*/  @P6 STG.E.128 desc[UR4][R2.64], R64 ;  /* 0x0000004002006986 */ /* 0x0005e2000c101d04 */
[----:B------:R-:W3:Y:S03]  /*37b0*/  @P1 LDC.64 R14, c[0x0][0x2d0] ;  /* 0x0000b400ff0e1b82 */ /* 0x000ee60000000a00 */
[C---:B----4-:R-:W-:Y:S01]  /*37c0*/  @P5 IMAD.WIDE.U32 R6, R145.reuse, 0x10, R6 ;  /* 0x0000001091065825 */ /* 0x050fe200078e0006 */
[----:B------:R2:W-:Y:S04]  /*37d0*/  @P6 STG.E.128 desc[UR4][R4.64], R36 ;  /* 0x0000002404006986 */ /* 0x0005e8000c101d04 */
[----:B------:R-:W4:Y:S01]  /*37e0*/  @P1 LDC.64 R16, c[0x0][0x2d8] ;  /* 0x0000b600ff101b82 */ /* 0x000f220000000a00 */
[C---:B0-----:R-:W-:Y:S01]  /*37f0*/  @P5 IMAD.WIDE.U32 R8, R145.reuse, 0x10, R8 ;  /* 0x0000001091085825 */ /* 0x041fe200078e0008 */
[----:B------:R-:W-:Y:S01]  /*3800*/  @P5 IADD3 R145, R145, 0x100, RZ ;  /* 0x0000010091915810 */ /* 0x000fe20007ffe0ff */
[----:B------:R2:W-:Y:S04]  /*3810*/  @P5 STG.E.128 desc[UR4][R6.64], R68 ;  /* 0x0000004406005986 */ /* 0x0005e8000c101d04 */
[C---:B-1----:R-:W-:Y:S01]  /*3820*/  @P0 IMAD.WIDE.U32 R12, R145.reuse, 0x10, R12 ;  /* 0x00000010910c0825 */ /* 0x042fe200078e000c */
[----:B------:R-:W0:Y:S01]  /*3830*/  @P2 LDC.64 R18, c[0x0][0x2d0] ;  /* 0x0000b400ff122b82 */ /* 0x000e220000000a00 */
[----:B------:R2:W-:Y:S02]  /*3840*/  @P5 STG.E.128 desc[UR4][R8.64], R40 ;  /* 0x0000002808005986 */ /* 0x0005e4000c101d04 */
[C---:B------:R-:W-:Y:S01]  /*3850*/  @P0 IMAD.WIDE.U32 R10, R145.reuse, 0x10, R10 ;  /* 0x00000010910a0825 */ /* 0x040fe200078e000a */
[----:B------:R-:W-:-:S04]  /*3860*/  @P0 IADD3 R145, R145, 0x100, RZ ;  /* 0x0000010091910810 */ /* 0x000fc80007ffe0ff */
[----:B------:R-:W1:Y:S01]  /*3870*/  @P2 LDC.64 R20, c[0x0][0x2d8] ;  /* 0x0000b600ff142b82 */ /* 0x000e620000000a00 */
[C---:B---3--:R-:W-:Y:S01]  /*3880*/  @P1 IMAD.WIDE.U32 R14, R145.reuse, 0x10, R14 ;  /* 0x00000010910e1825 */ /* 0x048fe200078e000e */
[----:B------:R2:W-:Y:S04]  /*3890*/  @P0 STG.E.128 desc[UR4][R10.64], R72 ;  /* 0x000000480a000986 */ /* 0x0005e8000c101d04 */
[----:B------:R2:W-:Y:S02]  /*38a0*/  @P0 STG.E.128 desc[UR4][R12.64], R44 ;  /* 0x0000002c0c000986 */ /* 0x0005e4000c101d04 */
[----:B------:R-:W3:Y:S01]  /*38b0*/  @P3 LDC.64 R22, c[0x0][0x2d0] ;  /* 0x0000b400ff163b82 */ /* 0x000ee20000000a00 */
[C---:B----4-:R-:W-:Y:S01]  /*38c0*/  @P1 IMAD.WIDE.U32 R16, R145.reuse, 0x10, R16 ;  /* 0x0000001091101825 */ /* 0x050fe200078e0010 */
[----:B------:R-:W-:Y:S01]  /*38d0*/  @P1 IADD3 R145, R145, 0x100, RZ ;  /* 0x0000010091911810 */ /* 0x000fe20007ffe0ff */
[----:B------:R2:W-:Y:S04]  /*38e0*/  @P1 STG.E.128 desc[UR4][R14.64], R76 ;  /* 0x0000004c0e001986 */ /* 0x0005e8000c101d04 */
[----:B------:R2:W-:Y:S01]  /*38f0*/  @P1 STG.E.128 desc[UR4][R16.64], R48 ;  /* 0x0000003010001986 */ /* 0x0005e2000c101d04 */
[----:B------:R-:W4:Y:S01]  /*3900*/  @P3 LDC.64 R24, c[0x0][0x2d8] ;  /* 0x0000b600ff183b82 */ /* 0x000f220000000a00 */
[----:B0-----:R-:W-:-:S05]  /*3910*/  @P2 IMAD.WIDE.U32 R18, R145, 0x10, R18 ;  /* 0x0000001091122825 */ /* 0x001fca00078e0012 */
[----:B------:R2:W-:Y:S01]  /*3920*/  @P2 STG.E.128 desc[UR4][R18.64], R80 ;  /* 0x0000005012002986 */ /* 0x0005e2000c101d04 */
[C---:B-1----:R-:W-:Y:S01]  /*3930*/  @P2 IMAD.WIDE.U32 R20, R145.reuse, 0x10, R20 ;  /* 0x0000001091142825 */ /* 0x042fe200078e0014 */
[----:B------:R-:W-:-:S04]  /*3940*/  @P2 IADD3 R145, R145, 0x100, RZ ;  /* 0x0000010091912810 */ /* 0x000fc80007ffe0ff */
[----:B------:R2:W-:Y:S01]  /*3950*/  @P2 STG.E.128 desc[UR4][R20.64], R52 ;  /* 0x0000003414002986 */ /* 0x0005e2000c101d04 */
[----:B---3--:R-:W-:-:S05]  /*3960*/  @P3 IMAD.WIDE.U32 R22, R145, 0x10, R22 ;  /* 0x0000001091163825 */ /* 0x008fca00078e0016 */
[----:B------:R2:W-:Y:S01]  /*3970*/  @P3 STG.E.128 desc[UR4][R22.64], R84 ;  /* 0x0000005416003986 */ /* 0x0005e2000c101d04 */
[----:B----4-:R-:W-:-:S05]  /*3980*/  @P3 IMAD.WIDE.U32 R24, R145, 0x10, R24 ;  /* 0x0000001091183825 */ /* 0x010fca00078e0018 */
[----:B------:R2:W-:Y:S01]  /*3990*/  @P3 STG.E.128 desc[UR4][R24.64], R56 ;  /* 0x0000003818003986 */ /* 0x0005e2000c101d04 */
[----:B------:R-:W-:Y:S05]  /*39a0*/  @!P4 EXIT ;  /* 0x000000000000c94d */ /* 0x000fea0003800000 */
[----:B--2---:R-:W0:Y:S01]  /*39b0*/  LDC.64 R2, c[0x0][0x2d0] ;  /* 0x0000b400ff027b82 */ /* 0x004e220000000a00 */
[----:B------:R-:W-:-:S07]  /*39c0*/  @P3 IADD3 R145, R145, 0x100, RZ ;  /* 0x0000010091913810 */ /* 0x000fce0007ffe0ff */
[----:B------:R-:W1:Y:S01]  /*39d0*/  LDC.64 R4, c[0x0][0x2d8] ;  /* 0x0000b600ff047b82 */ /* 0x000e620000000a00 */
[----:B0-----:R-:W-:-:S05]  /*39e0*/  IMAD.WIDE.U32 R2, R145, 0x10, R2 ;  /* 0x0000001091027825 */ /* 0x001fca00078e0002 */
[----:B------:R-:W-:Y:S01]  /*39f0*/  STG.E.128 desc[UR4][R2.64], R88 ;  /* 0x0000005802007986 */ /* 0x000fe2000c101d04 */
[----:B-1----:R-:W-:-:S05]  /*3a00*/  IMAD.WIDE.U32 R4, R145, 0x10, R4 ;  /* 0x0000001091047825 */ /* 0x002fca00078e0004 */
[----:B------:R-:W-:Y:S01]  /*3a10*/  STG.E.128 desc[UR4][R4.64], R60 ;  /* 0x0000003c04007986 */ /* 0x000fe2000c101d04 */
[----:B------:R-:W-:Y:S05]  /*3a20*/  EXIT ;  /* 0x000000000000794d */ /* 0x000fea0003800000 */
.L_x_3776:
[----:B------:R-:W-:Y:S01]  /*3a30*/  HFMA2.MMA R141, -RZ, RZ, 0, 9.5367431640625e-07 ;  /* 0x00000010ff8d7435 */ /* 0x000fe200000001ff */
[----:B-----5:R-:W-:Y:S02]  /*3a40*/  MOV R140, R139 ;  /* 0x0000008b008c7202 */ /* 0x020fe40000000f00 */
[----:B------:R-:W-:Y:S02]  /*3a50*/  MOV R212, 0x1f ;  /* 0x0000001f00d47802 */ /* 0x000fe40000000f00 */
[----:B------:R-:W-:-:S07]  /*3a60*/  MOV R137, 0xffffffff ;  /* 0xffffffff00897802 */ /* 0x000fce0000000f00 */
[----:B------:R-:W-:Y:S05]  /*3a70*/  WARPSYNC.COLLECTIVE R137, `(.L_x_3792) ;  /* 0x0000000089087348 */ /* 0x000fea0003c00000 */
[----:B------:R0:W1:Y:S02]  /*3a80*/  SHFL.DOWN P6, R189, R140, R141, R212 ;  /* 0x0800008d8cbd7389 */ /* 0x00006400000c00d4 */
[----:B01----:R-:W-:Y:S01]  /*3a90*/  ENDCOLLECTIVE ;  /* 0x000000000000791b */ /* 0x003fe20003800000 */
.L_x_3792:
[----:B------:R-:W-:Y:S02]  /*3aa0*/  MOV R140, R142 ;  /* 0x0000008e008c7202 */ /* 0x000fe40000000f00 */
[----:B------:R-:W-:-:S07]  /*3ab0*/  MOV R128, R189 ;  /* 0x000000bd00807202 */ /* 0x000fce0000000f00 */
[----:B------:R-:W-:Y:S05]  /*3ac0*/  WARPSYNC.COLLECTIVE R137, `(.L_x_3793) ;  /* 0x0000000089087348 */ /* 0x000fea0003c00000 */
[----:B------:R0:W1:Y:S02]  /*3ad0*/  SHFL.DOWN P6, R189, R140, R141, R212 ;  /* 0x0800008d8cbd7389 */ /* 0x00006400000c00d4 */
[----:B01----:R-:W-:Y:S01]  /*3ae0*/  ENDCOLLECTIVE ;  /* 0x000000000000791b */ /* 0x003fe20003800000 */
.L_x_3793:
[----:B------:R-:W-:Y:S01]  /*3af0*/  FADD.FTZ R128, R128, R139 ;  /* 0x0000008b80807221 */ /* 0x000fe20000010000 */
[----:B------:R-:W-:-:S04]  /*3b00*/  HFMA2.MMA R141, -RZ, RZ, 0, 4.76837158203125e-07 ;  /* 0x00000008ff8d7435 */ /* 0x000fc800000001ff */
[----:B------:R-:W-:Y:S02]  /*3b10*/  MOV R140, R128 ;  /* 0x00000080008c7202 */ /* 0x000fe40000000f00 */
[----:B------:R-:W-:-:S07]  /*3b20*/  MOV R129, R189 ;  /* 0x000000bd00817202 */ /* 0x000fce0000000f00 */
[----:B------:R-:W-:Y:S05]  /*3b30*/  WARPSYNC.COLLECTIVE R137, `(.L_x_3794) ;  /* 0x0000000089087348 */ /* 0x000fea0003c00000 */
[----:B------:R0:W1:Y:S02]  /*3b40*/  SHFL.DOWN P6, R189, R140, R141, R212 ;  /* 0x0800008d8cbd7389 */ /* 0x00006400000c00d4 */
[----:B01----:R-:W-:Y:S01]  /*3b50*/  ENDCOLLECTIVE ;  /* 0x000000000000791b */ /* 0x003fe20003800000 */
.L_x_3794:
[----:B------:R-:W-:-:S05]  /*3b60*/  FADD.FTZ R129, R129, R142 ;  /* 0x0000008e81817221 */ /* 0x000fca0000010000 */
[----:B------:R-:W-:Y:S02]  /*3b70*/  MOV R140, R129 ;  /* 0x00000081008c7202 */ /* 0x000fe40000000f00 */
[----:B------:R-:W-:-:S07]  /*3b80*/  MOV R131, R189 ;  /* 0x000000bd00837202 */ /* 0x000fce0000000f00 */
[----:B------:R-:W-:Y:S05]  /*3b90*/  WARPSYNC.COLLECTIVE R137, `(.L_x_3795) ;  /* 0x0000000089087348 */ /* 0x000fea0003c00000 */
[----:B------:R0:W1:Y:S02]  /*3ba0*/  SHFL.DOWN P6, R189, R140, R141, R212 ;  /* 0x0800008d8cbd7389 */ /* 0x00006400000c00d4 */
[----:B01----:R-:W-:Y:S01]  /*3bb0*/  ENDCOLLECTIVE ;  /* 0x000000000000791b */ /* 0x003fe20003800000 */
.L_x_3795:
[----:B------:R-:W-:Y:S01]  /*3bc0*/  FADD.FTZ R131, R128, R131 ;  /* 0x0000008380837221 */ /* 0x000fe20000010000 */
[----:B------:R-:W-:-:S04]  /*3bd0*/  HFMA2.MMA R141, -RZ, RZ, 0, 2.384185791015625e-07 ;  /* 0x00000004ff8d7435 */ /* 0x000fc800000001ff */
[----:B------:R-:W-:Y:S02]  /*3be0*/  MOV R140, R131 ;  /* 0x00000083008c7202 */ /* 0x000fe40000000f00 */
[----:B------:R-:W-:-:S07]  /*3bf0*/  MOV R130, R189 ;  /* 0x000000bd00827202 */ /* 0x000fce0000000f00 */
[----:B------:R-:W-:Y:S05]  /*3c00*/  WARPSYNC.COLLECTIVE R137, `(.L_x_3796) ;  /* 0x0000000089087348 */ /* 0x000fea0003c00000 */
[----:B------:R0:W1:Y:S02]  /*3c10*/  SHFL.DOWN P6, R189, R140, R141, R212 ;  /* 0x0800008d8cbd7389 */ /* 0x00006400000c00d4 */
[----:B01----:R-:W-:Y:S01]  /*3c20*/  ENDCOLLECTIVE ;  /* 0x000000000000791b */ /* 0x003fe20003800000 */
.L_x_3796:
[----:B------:R-:W-:-:S05]  /*3c30*/  FADD.FTZ R130, R129, R130 ;  /* 0x0000008281827221 */ /* 0x000fca0000010000 */
[----:B------:R-:W-:Y:S02]  /*3c40*/  MOV R140, R130 ;  /* 0x00000082008c7202 */ /* 0x000fe40000000f00 */
[----:B------:R-:W-:-:S07]  /*3c50*/  MOV R132, R189 ;  /* 0x000000bd00847202 */ /* 0x000fce0000000f00 */
[----:B------:R-:W-:Y:S05]  /*3c60*/  WARPSYNC.COLLECTIVE R137, `(.L_x_3797) ;  /* 0x0000000089087348 */ /* 0x000fea0003c00000 */
[----:B------:R0:W1:Y:S02]  /*3c70*/  SHFL.DOWN P6, R189, R140, R141, R212 ;  /* 0x0800008d8cbd7389 */ /* 0x00006400000c00d4 */
[----:B01----:R-:W-:Y:S01]  /*3c80*/  ENDCOLLECTIVE ;  /* 0x000000000000791b */ /* 0x003fe20003800000 */
.L_x_3797:
[----:B------:R-:W-:Y:S01]  /*3c90*/  FADD.FTZ R132, R131, R132 ;  /* 0x0000008483847221 */ /* 0x000fe20000010000 */
[----:B------:R-:W-:-:S04]  /*3ca0*/  HFMA2.MMA R141, -RZ, RZ, 0, 1.1920928955078125e-07 ;  /* 0x00000002ff8d7435 */ /* 0x000fc800000001ff */
[----:B------:R-:W-:Y:S02]  /*3cb0*/  MOV R140, R132 ;  /* 0x00000084008c7202 */ /* 0x000fe40000000f00 */
[----:B------:R-:W-:-:S07]  /*3cc0*/  MOV R133, R189 ;  /* 0x000000bd00857202 */ /* 0x000fce0000000f00 */
[----:B------:R-:W-:Y:S05]  /*3cd0*/  WARPSYNC.COLLECTIVE R137, `(.L_x_3798) ;  /* 0x0000000089087348 */ /* 0x000fea0003c00000 */
[----:B------:R0:W1:Y:S02]  /*3ce0*/  SHFL.DOWN P6, R189, R140, R141, R212 ;  /* 0x0800008d8cbd7389 */ /* 0x00006400000c00d4 */
[----:B01----:R-:W-:Y:S01]  /*3cf0*/  ENDCOLLECTIVE ;  /* 0x000000000000791b */ /* 0x003fe20003800000 */
.L_x_3798:
[----:B------:R-:W-:-:S05]  /*3d00*/  FADD.FTZ R133, R130, R133 ;  /* 0x0000008582857221 */ /* 0x000fca0000010000 */
[----:B------:R-:W-:Y:S02]  /*3d10*/  MOV R140, R133 ;  /* 0x00000085008c7202 */ /* 0x000fe40000000f00 */
[----:B------:R-:W-:-:S07]  /*3d20*/  MOV R135, R189 ;  /* 0x000000bd00877202 */ /* 0x000fce0000000f00 */
[----:B------:R-:W-:Y:S05]  /*3d30*/  WARPSYNC.COLLECTIVE R137, `(.L_x_3799) ;  /* 0x0000000089087348 */ /* 0x000fea0003c00000 */
[----:B------:R0:W1:Y:S02]  /*3d40*/  SHFL.DOWN P6, R189, R140, R141, R212 ;  /* 0x0800008d8cbd7389 */ /* 0x00006400000c00d4 */
[----:B01----:R-:W-:Y:S01]  /*3d50*/  ENDCOLLECTIVE ;  /* 0x000000000000791b */ /* 0x003fe20003800000 */
.L_x_3799:
[----:B------:R-:W-:Y:S01]  /*3d60*/  FADD.FTZ R135, R132, R135 ;  /* 0x0000008784877221 */ /* 0x000fe20000010000 */
[----:B------:R-:W-:-:S04]  /*3d70*/  HFMA2.MMA R141, -RZ, RZ, 0, 5.9604644775390625e-08 ;  /* 0x00000001ff8d7435 */ /* 0x000fc800000001ff */
[----:B------:R-:W-:Y:S02]  /*3d80*/  MOV R140, R135 ;  /* 0x00000087008c7202 */ /* 0x000fe40000000f00 */
[----:B------:R-:W-:-:S07]  /*3d90*/  MOV R134, R189 ;  /* 0x000000bd00867202 */ /* 0x000fce0000000f00 */
[----:B------:R-:W-:Y:S05]  /*3da0*/  WARPSYNC.COLLECTIVE R137, `(.L_x_3800) ;  /* 0x0000000089087348 */ /* 0x000fea0003c00000 */
[----:B------:R0:W1:Y:S02]  /*3db0*/  SHFL.DOWN P6, R189, R140, R141, R212 ;  /* 0x0800008d8cbd7389 */ /* 0x00006400000c00d4 */
[----:B01----:R-:W-:Y:S01]  /*3dc0*/  ENDCOLLECTIVE ;  /* 0x000000000000791b */ /* 0x003fe20003800000 */
.L_x_3800:
[----:B------:R-:W-:-:S05]  /*3dd0*/  FADD.FTZ R134, R133, R134 ;  /* 0x0000008685867221 */ /* 0x000fca0000010000 */
[----:B------:R-:W-:Y:S02]  /*3de0*/  MOV R140, R134 ;  /* 0x00000086008c7202 */ /* 0x000fe40000000f00 */
[----:B------:R-:W-:-:S07]  /*3df0*/  MOV R188, R189 ;  /* 0x000000bd00bc7202 */ /* 0x000fce0000000f00 */
[----:B------:R-:W-:Y:S05]  /*3e00*/  WARPSYNC.COLLECTIVE R137, `(.L_x_3801) ;  /* 0x0000000089087348 */ /* 0x000fea0003c00000 */
[----:B------:R0:W1:Y:S02]  /*3e10*/  SHFL.DOWN P6, R189, R140, R141, R212 ;  /* 0x0800008d8cbd7389 */ /* 0x00006400000c00d4 */
[----:B01----:R-:W-:Y:S01]  /*3e20*/  ENDCOLLECTIVE ;  /* 0x000000000000791b */ /* 0x003fe20003800000 */
.L_x_3801:
[----:B------:R-:W-:Y:S05]  /*3e30*/  BRA `(.L_x_3802) ;  /* 0xffffffe0004c7947 */ /* 0x000fea000383ffff */
.L_x_3803:
        /* <DEDUP_REMOVED lines=12> */
.L_x_4590:


//--------------------- .text._ZN10layer_norm31ln_parallel_residual_bwd_kernelINS_13Kernel_traitsI6__halfffffjLj7168ELj1ELj1ELj8ELj16ENS_18Kernel_traits_baseILj7168ES2_ffffjLj256EEEEELb0ELb1ELb1EEEvNS_9BwdParamsE --------------------------
	.section	.text._ZN10layer_norm31ln_parallel_residual_bwd_kernelINS_13Kernel_traitsI6__halfffffjLj7168ELj1ELj1ELj8ELj16ENS_18Kernel_traits_baseILj7168ES2_ffffjLj256EEEEELb0ELb1ELb1EEEvNS_9BwdParamsE,"ax",@progbits
	.align	128
        .global         _ZN10layer_norm31ln_parallel_residual_bwd_kernelINS_13Kernel_traitsI6__halfffffjLj7168ELj1ELj1ELj8ELj16ENS_18Kernel_traits_baseILj7168ES2_ffffjLj256EEEEELb0ELb1ELb1EEEvNS_9BwdParamsE
        .type           _ZN10layer_norm31ln_parallel_residual_bwd_kernelINS_13Kernel_traitsI6__halfffffjLj7168ELj1ELj1ELj8ELj16ENS_18Kernel_traits_baseILj7168ES2_ffffjLj256EEEEELb0ELb1ELb1EEEvNS_9BwdParamsE,@function
        .size           _ZN10layer_norm31ln_parallel_residual_bwd_kernelINS_13Kernel_traitsI6__halfffffjLj7168ELj1ELj1ELj8ELj16ENS_18Kernel_traits_baseILj7168ES2_ffffjLj256EEEEELb0ELb1ELb1EEEvNS_9BwdParamsE,(.L_x_4591 - _ZN10layer_norm31ln_parallel_residual_bwd_kernelINS_13Kernel_traitsI6__halfffffjLj7168ELj1ELj1ELj8ELj16ENS_18Kernel_traits_baseILj7168ES2_ffffjLj256EEEEELb0ELb1ELb1EEEvNS_9BwdParamsE)
        .other          _ZN10layer_norm31ln_parallel_residual_bwd_kernelINS_13Kernel_traitsI6__halfffffjLj7168ELj1ELj1ELj8ELj16ENS_18Kernel_traits_baseILj7168ES2_ffffjLj256EEEEELb0ELb1ELb1EEEvNS_9BwdParamsE,@"STO_CUDA_ENTRY STV_DEFAULT"
_ZN10layer_norm31ln_parallel_residual_bwd_kernelINS_13Kernel_traitsI6__halfffffjLj7168ELj1ELj1ELj8ELj16ENS_18Kernel_traits_baseILj7168ES2_ffffjLj256EEEEELb0ELb1ELb1EEEvNS_9BwdParamsE:
.text._ZN10layer_norm31ln_parallel_residual_bwd_kernelINS_13Kernel_traitsI6__halfffffjLj7168ELj1ELj1ELj8ELj16ENS_18Kernel_traits_baseILj7168ES2_ffffjLj256EEEEELb0ELb1ELb1EEEvNS_9BwdParamsE:
        /* <DEDUP_REMOVED lines=46> */
.L_x_3804:
        /* <DEDUP_REMOVED lines=43> */
[----:B------:R-:W-:Y:S02]  /*0590*/  LOP3.LUT R0, R150, 0xff, RZ, 0xc0, !PT ;  /* 0x000000ff96007812 */ /* 0x000fe400078ec0ff */
[----:B--2---:R-:W-:Y:S01]  /*05a0*/  SHF.R.U64 R194, R190, 0x10, R191 ;  /* 0x00000010bec27819 */ /* 0x004fe200000012bf */
[----:B------:R-:W-:Y:S01]  /*05b0*/  HADD2.F32 R193, -RZ, R190.H0_H0 ;  /* 0x200000beffc17230 */ /* 0x000fe20000004100 */
[----:B---3--:R-:W-:Y:S01]  /*05c0*/  SHF.R.U64 R190, R186, 0x10, R187 ;  /* 0x00000010babe7819 */ /* 0x008fe200000012bb */
[----:B------:R-:W-:Y:S01]  /*05d0*/  HADD2.F32 R189, -RZ, R186.H0_H0 ;  /* 0x200000baffbd7230 */ /* 0x000fe20000004100 */
[----:B------:R-:W-:-:S02]  /*05e0*/  SHF.R.U32.HI R192, RZ, 0x10, R191 ;  /* 0x00000010ffc07819 */ /* 0x000fc400000116bf */
[----:B----4-:R-:W-:Y:S01]  /*05f0*/  SHF.R.U64 R186, R182, 0x10, R183 ;  /* 0x00000010b6ba7819 */ /* 0x010fe200000012b7 */
[----:B------:R-:W-:Y:S01]  /*0600*/  HADD2.F32 R185, -RZ, R182.H0_H0 ;  /* 0x200000b6ffb97230 */ /* 0x000fe20000004100 */
[----:B------:R-:W-:Y:S02]  /*0610*/  SHF.R.U32.HI R188, RZ, 0x10, R187 ;  /* 0x00000010ffbc7819 */ /* 0x000fe400000116bb */
[----:B-----5:R-:W-:Y:S01]  /*0620*/  SHF.R.U64 R182, R164, 0x10, R165 ;  /* 0x00000010a4b67819 */ /* 0x020fe200000012a5 */
[----:B------:R-:W-:Y:S01]  /*0630*/  HADD2.F32 R181, -RZ, R164.H0_H0 ;  /* 0x200000a4ffb57230 */ /* 0x000fe20000004100 */
[----:B------:R-:W-:Y:S02]  /*0640*/  SHF.R.U32.HI R184, RZ, 0x10, R183 ;  /* 0x00000010ffb87819 */ /* 0x000fe400000116b7 */
[----:B------:R-:W-:Y:S01]  /*0650*/  SHF.R.U64 R152, R154, 0x10, R155 ;  /* 0x000000109a987819 */ /* 0x000fe2000000129b */
[----:B------:R-:W-:Y:S01]  /*0660*/  HADD2.F32 R157, -RZ, R154.H0_H0 ;  /* 0x2000009aff9d7230 */ /* 0x000fe20000004100 */
[----:B------:R-:W-:-:S02]  /*0670*/  SHF.R.U32.HI R180, RZ, 0x10, R165 ;  /* 0x00000010ffb47819 */ /* 0x000fc400000116a5 */
[--C-:B------:R-:W-:Y:S02]  /*0680*/  SHF.R.U64 R164, R160, 0x10, R161.reuse ;  /* 0x00000010a0a47819 */ /* 0x100fe400000012a1 */
[----:B------:R-:W-:Y:S02]  /*0690*/  SHF.R.U32.HI R162, RZ, 0x10, R161 ;  /* 0x00000010ffa27819 */ /* 0x000fe400000116a1 */
[----:B------:R-:W-:Y:S02]  /*06a0*/  SHF.R.U32.HI R154, RZ, 0x10, R155 ;  /* 0x00000010ff9a7819 */ /* 0x000fe4000001169b */
[--C-:B------:R-:W-:Y:S02]  /*06b0*/  SHF.R.U64 R156, R4, 0x10, R5.reuse ;  /* 0x00000010049c7819 */ /* 0x100fe40000001205 */
[----:B------:R-:W-:Y:S01]  /*06c0*/  SHF.R.U32.HI R158, RZ, 0x10, R5 ;  /* 0x00000010ff9e7819 */ /* 0x000fe20000011605 */
[----:B------:R-:W-:Y:S02]  /*06d0*/  HADD2.F32 R153, -RZ, R4.H0_H0 ;  /* 0x20000004ff997230 */ /* 0x000fe40000004100 */
[----:B------:R-:W-:Y:S01]  /*06e0*/  HADD2.F32 R151, -RZ, R5.H0_H0 ;  /* 0x20000005ff977230 */ /* 0x000fe20000004100 */
[----:B------:R-:W-:Y:S01]  /*06f0*/  CS2R R4, SRZ ;  /* 0x0000000000047805 */ /* 0x000fe2000001ff00 */
        /* <DEDUP_REMOVED lines=21> */
.L_x_3815:
[----:B0-----:R-:W-:Y:S01]  /*0850*/  IMAD R76, R195, UR8, RZ ;  /* 0x00000008c34c7c24 */ /* 0x001fe2000f8e02ff */
[----:B------:R-:W0:Y:S04]  /*0860*/  LDC.64 R84, c[0x0][0x250] ;  /* 0x00009400ff547b82 */ /* 0x000e280000000a00 */
[----:B------:R-:W-:-:S04]  /*0870*/  SHF.R.S32.HI R77, RZ, 0x1f, R76 ;  /* 0x0000001fff4d7819 */ /* 0x000fc8000001144c */
[----:B------:R-:W-:Y:S01]  /*0880*/  LEA.HI R77, R77, R76, RZ, 0x2 ;  /* 0x0000004c4d4d7211 */ /* 0x000fe200078f10ff */
[----:B------:R-:W1:Y:S03]  /*0890*/  LDC.64 R198, c[0x0][0x258] ;  /* 0x00009600ffc67b82 */ /* 0x000e660000000a00 */
[----:B------:R-:W-:-:S04]  /*08a0*/  LEA.HI.SX32 R211, R77, R0, 0x1e ;  /* 0x000000004dd37211 */ /* 0x000fc800078ff2ff */
[C---:B------:R-:W-:Y:S01]  /*08b0*/  SHF.L.U32 R208, R211.reuse, 0x4, RZ ;  /* 0x00000004d3d07819 */ /* 0x040fe200000006ff */
[----:B------:R-:W2:Y:S01]  /*08c0*/  LDC.64 R128, c[0x0][0x2b8] ;  /* 0x0000ae00ff807b82 */ /* 0x000ea20000000a00 */
[----:B------:R-:W-:Y:S02]  /*08d0*/  IADD3 R213, R211, 0x100, RZ ;  /* 0x00000100d3d57810 */ /* 0x000fe40007ffe0ff */
[----:B------:R-:W-:Y:S02]  /*08e0*/  SHF.R.U32.HI R207, RZ, 0x1c, R211 ;  /* 0x0000001cffcf7819 */ /* 0x000fe400000116d3 */
[----:B------:R-:W-:Y:S02]  /*08f0*/  IADD3 R76, P1, R208, UR12, RZ ;  /* 0x0000000cd04c7c10 */ /* 0x000fe4000ff3e0ff */
[----:B------:R-:W-:Y:S01]  /*0900*/  SHF.L.U32 R206, R213, 0x4, RZ ;  /* 0x00000004d5ce7819 */ /* 0x000fe200000006ff */
[----:B0-----:R-:W-:Y:S01]  /*0910*/  IMAD.WIDE R84, R195, 0x4, R84 ;  /* 0x00000004c3547825 */ /* 0x001fe200078e0254 */
[----:B------:R-:W-:Y:S01]  /*0920*/  IADD3 R215, R211, 0x200, RZ ;  /* 0x00000200d3d77810 */ /* 0x000fe20007ffe0ff */
[----:B------:R-:W0:Y:S01]  /*0930*/  @P0 LDC.64 R170, c[0x0][0x2c8] ;  /* 0x0000b200ffaa0b82 */ /* 0x000e220000000a00 */
[----:B------:R-:W-:-:S02]  /*0940*/  IADD3.X R77, R207, UR13, RZ, P1, !PT ;  /* 0x0000000dcf4d7c10 */ /* 0x000fc40008ffe4ff */
[----:B------:R-:W-:Y:S01]  /*0950*/  SHF.R.U32.HI R205, RZ, 0x1c, R213 ;  /* 0x0000001cffcd7819 */ /* 0x000fe200000116d5 */
[----:B------:R-:W3:Y:S01]  /*0960*/  LDG.E R210, desc[UR6][R84.64] ;  /* 0x0000000654d27981 */ /* 0x000ee2000c1e1900 */
[----:B------:R-:W-:Y:S01]  /*0970*/  IADD3 R86, P1, R206, UR12, RZ ;  /* 0x0000000cce567c10 */ /* 0x000fe2000ff3e0ff */
[----:B-1----:R-:W-:Y:S01]  /*0980*/  IMAD.WIDE R198, R195, 0x4, R198 ;  /* 0x00000004c3c67825 */ /* 0x002fe200078e02c6 */
[----:B------:R-:W-:Y:S01]  /*0990*/  SHF.L.U32 R204, R215, 0x4, RZ ;  /* 0x00000004d7cc7819 */ /* 0x000fe200000006ff */
[----:B------:R-:W4:Y:S01]  /*09a0*/  LDG.E.128 R76, desc[UR6][R76.64] ;  /* 0x000000064c4c7981 */ /* 0x000f22000c1e1d00 */
[----:B------:R-:W-:Y:S01]  /*09b0*/  IADD3.X R87, R205, UR13, RZ, P1, !PT ;  /* 0x0000000dcd577c10 */ /* 0x000fe20008ffe4ff */
[----:B------:R-:W1:Y:S01]  /*09c0*/  @P0 LDC.64 R176, c[0x0][0x2c8] ;  /* 0x0000b200ffb00b82 */ /* 0x000e620000000a00 */
[----:B------:R-:W-:Y:S01]  /*09d0*/  SHF.R.U32.HI R203, RZ, 0x1c, R215 ;  /* 0x0000001cffcb7819 */ /* 0x000fe200000116d7 */
[----:B------:R0:W4:Y:S01]  /*09e0*/  LDG.E R198, desc[UR6][R198.64] ;  /* 0x00000006c6c67981 */ /* 0x000122000c1e1900 */
[----:B------:R-:W-:Y:S01]  /*09f0*/  IADD3 R92, P1, R204, UR12, RZ ;  /* 0x0000000ccc5c7c10 */ /* 0x000fe2000ff3e0ff */
[----:B--2---:R-:W-:-:S02]  /*0a00*/  IMAD.WIDE.U32 R80, R211, 0x10, R128 ;  /* 0x00000010d3507825 */ /* 0x004fc400078e0080 */
[----:B------:R-:W2:Y:S01]  /*0a10*/  LDG.E.128 R84, desc[UR6][R86.64] ;  /* 0x0000000656547981 */ /* 0x000ea2000c1e1d00 */
[----:B------:R-:W-:Y:S01]  /*0a20*/  IADD3.X R93, R203, UR13, RZ, P1, !PT ;  /* 0x0000000dcb5d7c10 */ /* 0x000fe20008ffe4ff */
[----:B------:R-:W1:Y:S02]  /*0a30*/  @P0 LDC.64 R166, c[0x0][0x2c8] ;  /* 0x0000b200ffa60b82 */ /* 0x000e640000000a00 */
[----:B------:R-:W2:Y:S04]  /*0a40*/  LDG.E.128 R80, desc[UR6][R80.64] ;  /* 0x0000000650507981 */ /* 0x000ea8000c1e1d00 */
[----:B------:R-:W2:Y:S01]  /*0a50*/  LDG.E.128 R92, desc[UR6][R92.64] ;  /* 0x000000065c5c7981 */ /* 0x000ea2000c1e1d00 */
[--C-:B------:R-:W-:Y:S01]  /*0a60*/  IMAD.WIDE.U32 R88, R213, 0x10, R128.reuse ;  /* 0x00000010d5587825 */ /* 0x100fe200078e0080 */
[----:B------:R-:W1:Y:S05]  /*0a70*/  @P0 LDC.64 R168, c[0x0][0x2c8] ;  /* 0x0000b200ffa80b82 */ /* 0x000e6a0000000a00 */
[----:B------:R-:W2:Y:S01]  /*0a80*/  LDG.E.128 R88, desc[UR6][R88.64] ;  /* 0x0000000658587981 */ /* 0x000ea2000c1e1d00 */
[----:B------:R-:W-:Y:S01]  /*0a90*/  IMAD.WIDE.U32 R96, R215, 0x10, R128 ;  /* 0x00000010d7607825 */ /* 0x000fe200078e0080 */
[----:B------:R-:W-:Y:S01]  /*0aa0*/  IADD3 R217, R211, 0x300, RZ ;  /* 0x00000300d3d97810 */ /* 0x000fe20007ffe0ff */
[----:B------:R-:W1:Y:S03]  /*0ab0*/  @P0 LDC.64 R172, c[0x0][0x2c8] ;  /* 0x0000b200ffac0b82 */ /* 0x000e660000000a00 */
[----:B------:R-:W-:Y:S01]  /*0ac0*/  SHF.L.U32 R202, R217, 0x4, RZ ;  /* 0x00000004d9ca7819 */ /* 0x000fe200000006ff */
[----:B------:R-:W2:Y:S01]  /*0ad0*/  LDG.E.128 R96, desc[UR6][R96.64] ;  /* 0x0000000660607981 */ /* 0x000ea2000c1e1d00 */
[----:B------:R-:W-:-:S02]  /*0ae0*/  SHF.R.U32.HI R201, RZ, 0x1c, R217 ;  /* 0x0000001cffc97819 */ /* 0x000fc400000116d9 */
[----:B------:R-:W-:Y:S01]  /*0af0*/  IADD3 R100, P1, R202, UR12, RZ ;  /* 0x0000000cca647c10 */ /* 0x000fe2000ff3e0ff */
[----:B------:R-:W-:Y:S01]  /*0b00*/  IMAD.WIDE.U32 R104, R217, 0x10, R128 ;  /* 0x00000010d9687825 */ /* 0x000fe200078e0080 */
[----:B------:R-:W1:Y:S02]  /*0b10*/  @P0 LDC.64 R174, c[0x0][0x2c8] ;  /* 0x0000b200ffae0b82 */ /* 0x000e640000000a00 */
[----:B------:R-:W-:Y:S02]  /*0b20*/  IADD3.X R101, R201, UR13, RZ, P1, !PT ;  /* 0x0000000dc9657c10 */ /* 0x000fe40008ffe4ff */
[----:B------:R-:W-:Y:S01]  /*0b30*/  IADD3 R219, R211, 0x400, RZ ;  /* 0x00000400d3db7810 */ /* 0x000fe20007ffe0ff */
[----:B------:R-:W2:Y:S03]  /*0b40*/  LDG.E.128 R104, desc[UR6][R104.64] ;  /* 0x0000000668687981 */ /* 0x000ea6000c1e1d00 */
[----:B------:R-:W1:Y:S01]  /*0b50*/  @P0 LDC.64 R178, c[0x0][0x2c8] ;  /* 0x0000b200ffb20b82 */ /* 0x000e620000000a00 */
[----:B------:R-:W2:Y:S01]  /*0b60*/  LDG.E.128 R100, desc[UR6][R100.64] ;  /* 0x0000000664647981 */ /* 0x000ea2000c1e1d00 */
[----:B------:R-:W-:-:S02]  /*0b70*/  SHF.L.U32 R200, R219, 0x4, RZ ;  /* 0x00000004dbc87819 */ /* 0x000fc400000006ff */
[----:B0-----:R-:W-:Y:S02]  /*0b80*/  SHF.R.U32.HI R199, RZ, 0x1c, R219 ;  /* 0x0000001cffc77819 */ /* 0x001fe400000116db */
[----:B------:R-:W-:Y:S01]  /*0b90*/  IADD3 R108, P1, R200, UR12, RZ ;  /* 0x0000000cc86c7c10 */ /* 0x000fe2000ff3e0ff */
[----:B------:R-:W-:-:S03]  /*0ba0*/  IMAD.WIDE.U32 R112, R219, 0x10, R128 ;  /* 0x00000010db707825 */ /* 0x000fc600078e0080 */
[----:B------:R-:W-:Y:S02]  /*0bb0*/  IADD3.X R109, R199, UR13, RZ, P1, !PT ;  /* 0x0000000dc76d7c10 */ /* 0x000fe40008ffe4ff */
[----:B------:R-:W-:Y:S01]  /*0bc0*/  IADD3 R221, R211, 0x500, RZ ;  /* 0x00000500d3dd7810 */ /* 0x000fe20007ffe0ff */
[----:B------:R-:W2:Y:S03]  /*0bd0*/  LDG.E.128 R112, desc[UR6][R112.64] ;  /* 0x0000000670707981 */ /* 0x000ea6000c1e1d00 */
[----:B------:R-:W-:Y:S01]  /*0be0*/  SHF.L.U32 R197, R221, 0x4, RZ ;  /* 0x00000004ddc57819 */ /* 0x000fe200000006ff */
[----:B------:R-:W2:Y:S01]  /*0bf0*/  LDG.E.128 R108, desc[UR6][R108.64] ;  /* 0x000000066c6c7981 */ /* 0x000ea2000c1e1d00 */
[----:B------:R-:W-:Y:S02]  /*0c00*/  SHF.R.U32.HI R196, RZ, 0x1c, R221 ;  /* 0x0000001cffc47819 */ /* 0x000fe400000116dd */
[----:B------:R-:W-:-:S02]  /*0c10*/  IADD3 R116, P1, R197, UR12, RZ ;  /* 0x0000000cc5747c10 */ /* 0x000fc4000ff3e0ff */
[----:B------:R-:W-:Y:S02]  /*0c20*/  IADD3 R223, R211, 0x600, RZ ;  /* 0x00000600d3df7810 */ /* 0x000fe40007ffe0ff */
[----:B------:R-:W-:Y:S02]  /*0c30*/  IADD3.X R117, R196, UR13, RZ, P1, !PT ;  /* 0x0000000dc4757c10 */ /* 0x000fe40008ffe4ff */
[----:B------:R-:W-:Y:S01]  /*0c40*/  SHF.L.U32 R159, R223, 0x4, RZ ;  /* 0x00000004df9f7819 */ /* 0x000fe200000006ff */
[----:B------:R-:W-:Y:S01]  /*0c50*/  IMAD.WIDE.U32 R120, R221, 0x10, R128 ;  /* 0x00000010dd787825 */ /* 0x000fe200078e0080 */
[----:B------:R-:W-:Y:S02]  /*0c60*/  SHF.R.U32.HI R160, RZ, 0x1c, R223 ;  /* 0x0000001cffa07819 */ /* 0x000fe400000116df */
[----:B------:R-:W-:Y:S01]  /*0c70*/  IADD3 R124, P1, R159, UR12, RZ ;  /* 0x0000000c9f7c7c10 */ /* 0x000fe2000ff3e0ff */
[----:B------:R-:W2:Y:S03]  /*0c80*/  LDG.E.128 R116, desc[UR6][R116.64] ;  /* 0x0000000674747981 */ /* 0x000ea6000c1e1d00 */
[----:B------:R-:W-:Y:S01]  /*0c90*/  IADD3.X R125, R160, UR13, RZ, P1, !PT ;  /* 0x0000000da07d7c10 */ /* 0x000fe20008ffe4ff */
[----:B------:R-:W2:Y:S01]  /*0ca0*/  LDG.E.128 R120, desc[UR6][R120.64] ;  /* 0x0000000678787981 */ /* 0x000ea2000c1e1d00 */
[----:B------:R-:W-:-:S04]  /*0cb0*/  IMAD.WIDE.U32 R128, R223, 0x10, R128 ;  /* 0x00000010df807825 */ /* 0x000fc800078e0080 */
[----:B------:R-:W2:Y:S04]  /*0cc0*/  LDG.E.128 R124, desc[UR6][R124.64] ;  /* 0x000000067c7c7981 */ /* 0x000ea8000c1e1d00 */
[----:B------:R-:W2:Y:S01]  /*0cd0*/  LDG.E.128 R128, desc[UR6][R128.64] ;  /* 0x0000000680807981 */ /* 0x000ea2000c1e1d00 */
[----:B------:R-:W-:-:S04]  /*0ce0*/  @P0 LEA R170, P3, R215, R170, 0x4 ;  /* 0x000000aad7aa0211 */ /* 0x000fc800078620ff */
[----:B------:R-:W-:Y:S02]  /*0cf0*/  @P0 LEA.HI.X R171, R215, R171, RZ, 0x4, P3 ;  /* 0x000000abd7ab0211 */ /* 0x000fe400018f24ff */
[----:B-1----:R-:W-:Y:S02]  /*0d00*/  @P0 LEA R176, P3, R221, R176, 0x4 ;  /* 0x000000b0ddb00211 */ /* 0x002fe400078620ff */
[----:B------:R-:W-:Y:S01]  /*0d10*/  @P0 LEA R166, P1, R211, R166, 0x4 ;  /* 0x000000a6d3a60211 */ /* 0x000fe200078220ff */
[----:B------:R-:W5:Y:S01]  /*0d20*/  @P0 LDG.E.128 R48, desc[UR6][R170.64] ;  /* 0x00000006aa300981 */ /* 0x000f62000c1e1d00 */
[----:B------:R-:W-:Y:S02]  /*0d30*/  @P0 LEA.HI.X R177, R221, R177, RZ, 0x4, P3 ;  /* 0x000000b1ddb10211 */ /* 0x000fe400018f24ff */
[----:B------:R-:W-:Y:S02]  /*0d40*/  ISETP.NE.AND P3, PT, RZ, UR9, PT ;  /* 0x00000009ff007c0c */ /* 0x000fe4000bf65270 */
[----:B------:R-:W-:Y:S01]  /*0d50*/  @P0 LEA R168, P2, R213, R168, 0x4 ;  /* 0x000000a8d5a80211 */ /* 0x000fe200078420ff */
[----:B------:R-:W5:Y:S01]  /*0d60*/  @P0 LDG.E.128 R60, desc[UR6][R176.64] ;  /* 0x00000006b03c0981 */ /* 0x000f62000c1e1d00 */
[----:B------:R-:W-:-:S02]  /*0d70*/  @P0 LEA.HI.X R167, R211, R167, RZ, 0x4, P1 ;  /* 0x000000a7d3a70211 */ /* 0x000fc400008f24ff */
[----:B------:R-:W-:Y:S02]  /*0d80*/  @P0 LEA.HI.X R169, R213, R169, RZ, 0x4, P2 ;  /* 0x000000a9d5a90211 */ /* 0x000fe400010f24ff */
[----:B------:R-:W-:Y:S01]  /*0d90*/  @P0 LEA R172, P1, R217, R172, 0x4 ;  /* 0x000000acd9ac0211 */ /* 0x000fe200078220ff */
[----:B------:R0:W5:Y:S01]  /*0da0*/  @P0 LDG.E.128 R40, desc[UR6][R166.64] ;  /* 0x00000006a6280981 */ /* 0x000162000c1e1d00 */
[----:B------:R-:W-:Y:S02]  /*0db0*/  @P0 LEA R174, P2, R219, R174, 0x4 ;  /* 0x000000aedbae0211 */ /* 0x000fe400078420ff */
[----:B------:R-:W-:Y:S01]  /*0dc0*/  @P0 LEA.HI.X R173, R217, R173, RZ, 0x4, P1 ;  /* 0x000000add9ad0211 */ /* 0x000fe200008f24ff */
[----:B------:R-:W5:Y:S01]  /*0dd0*/  @P0 LDG.E.128 R44, desc[UR6][R168.64] ;  /* 0x00000006a82c0981 */ /* 0x000f62000c1e1d00 */
[----:B------:R-:W-:Y:S02]  /*0de0*/  @P0 LEA.HI.X R175, R219, R175, RZ, 0x4, P2 ;  /* 0x000000afdbaf0211 */ /* 0x000fe400010f24ff */
[----:B------:R-:W-:Y:S01]  /*0df0*/  LOP3.LUT P1, RZ, R209, 0xff, RZ, 0xc0, !PT ;  /* 0x000000ffd1ff7812 */ /* 0x000fe2000782c0ff */
[----:B------:R-:W5:Y:S04]  /*0e00*/  @P0 LDG.E.128 R52, desc[UR6][R172.64] ;  /* 0x00000006ac340981 */ /* 0x000f68000c1e1d00 */
[----:B------:R1:W5:Y:S01]  /*0e10*/  @P0 LDG.E.128 R56, desc[UR6][R174.64] ;  /* 0x00000006ae380981 */ /* 0x000362000c1e1d00 */
[----:B------:R-:W-:-:S04]  /*0e20*/  @P0 LEA R178, P4, R223, R178, 0x4 ;  /* 0x000000b2dfb20211 */ /* 0x000fc800078820ff */
[----:B------:R-:W-:-:S05]  /*0e30*/  @P0 LEA.HI.X R179, R223, R179, RZ, 0x4, P4 ;  /* 0x000000b3dfb30211 */ /* 0x000fca00020f24ff */
[----:B------:R1:W5:Y:S01]  /*0e40*/  @P0 LDG.E.128 R64, desc[UR6][R178.64] ;  /* 0x00000006b2400981 */ /* 0x000362000c1e1d00 */
[----:B------:R-:W-:Y:S01]  /*0e50*/  IADD3 R195, R195, UR10, RZ ;  /* 0x0000000ac3c37c10 */ /* 0x000fe2000fffe0ff */
[----:B------:R-:W-:-:S03]  /*0e60*/  UMOV UR4, 0xffffffff ;  /* 0xffffffff00047882 */ /* 0x000fc60000000000 */
[----:B------:R-:W-:Y:S02]  /*0e70*/  ISETP.GE.AND P4, PT, R195, UR11, PT ;  /* 0x0000000bc3007c0c */ /* 0x000fe4000bf86270 */
[----:B------:R-:W-:Y:S02]  /*0e80*/  LOP3.LUT P2, RZ, R150, 0x1f, RZ, 0xc0, !PT ;  /* 0x0000001f96ff7812 */ /* 0x000fe4000784c0ff */
[----:B---3--:R-:W-:-:S05]  /*0e90*/  FSEL R232, R210, RZ, !P3 ;  /* 0x000000ffd2e87208 */ /* 0x008fca0005800000 */
[C---:B----4-:R-:W-:Y:S01]  /*0ea0*/  FADD.FTZ R77, -R232.reuse, R77 ;  /* 0x0000004de84d7221 */ /* 0x050fe20000010100 */
[----:B------:R-:W-:-:S03]  /*0eb0*/  FADD.FTZ R211, -R232, R76 ;  /* 0x0000004ce8d37221 */ /* 0x000fc60000010100 */
[C---:B------:R-:W-:Y:S01]  /*0ec0*/  FMUL.FTZ R209, R198.reuse, R77 ;  /* 0x0000004dc6d17220 */ /* 0x040fe20000410000 */
[----:B0-----:R-:W-:Y:S01]  /*0ed0*/  FMUL.FTZ R166, R198, R211 ;  /* 0x000000d3c6a67220 */ /* 0x001fe20000410000 */
[C---:B------:R-:W-:Y:S01]  /*0ee0*/  FADD.FTZ R167, -R232.reuse, R78 ;  /* 0x0000004ee8a77221 */ /* 0x040fe20000010100 */
[----:B--2---:R-:W-:Y:S01]  /*0ef0*/  FMUL.FTZ R213, R193, R80 ;  /* 0x00000050c1d57220 */ /* 0x004fe20000410000 */
[C---:B------:R-:W-:Y:S01]  /*0f00*/  FADD.FTZ R77, -R232.reuse, R92 ;  /* 0x0000005ce84d7221 */ /* 0x040fe20000010100 */
[----:B-1----:R-:W-:Y:S01]  /*0f10*/  FADD.FTZ R175, -R232, R93 ;  /* 0x0000005de8af7221 */ /* 0x002fe20000010100 */
[----:B------:R-:W-:Y:S02]  /*0f20*/  FMUL.FTZ R212, R194, R81 ;  /* 0x00000051c2d47220 */ /* 0x000fe40000410000 */
[----:B------:R-:W-:Y:S01]  /*0f30*/  FMUL.FTZ R93, R198, R77 ;  /* 0x0000004dc65d7220 */ /* 0x000fe20000410000 */
[----:B------:R-:W-:Y:S01]  /*0f40*/  FADD.FTZ R77, RZ, R213 ;  /* 0x000000d5ff4d7221 */ /* 0x000fe20000010000 */
[----:B------:R-:W-:Y:S01]  /*0f50*/  FFMA.FTZ R76, R166, R213, RZ ;  /* 0x000000d5a64c7223 */ /* 0x000fe200000100ff */
[----:B------:R-:W-:Y:S01]  /*0f60*/  FMUL.FTZ R214, R191, R82 ;  /* 0x00000052bfd67220 */ /* 0x000fe20000410000 */
[----:B------:R-:W-:Y:S01]  /*0f70*/  FADD.FTZ R79, -R232, R79 ;  /* 0x0000004fe84f7221 */ /* 0x000fe20000010100 */
[----:B------:R-:W-:Y:S01]  /*0f80*/  FADD.FTZ R77, R77, R212 ;  /* 0x000000d44d4d7221 */ /* 0x000fe20000010000 */
[----:B------:R-:W-:Y:S01]  /*0f90*/  FMUL.FTZ R211, R198, R167 ;  /* 0x000000a7c6d37220 */ /* 0x000fe20000410000 */
[----:B------:R-:W-:Y:S01]  /*0fa0*/  FFMA.FTZ R76, R209, R212, R76 ;  /* 0x000000d4d14c7223 */ /* 0x000fe2000001004c */
[----:B------:R-:W-:Y:S01]  /*0fb0*/  FMUL.FTZ R220, R192, R83 ;  /* 0x00000053c0dc7220 */ /* 0x000fe20000410000 */
[----:B------:R-:W-:Y:S01]  /*0fc0*/  FADD.FTZ R77, R77, R214 ;  /* 0x000000d64d4d7221 */ /* 0x000fe20000010000 */
[----:B------:R-:W-:Y:S01]  /*0fd0*/  FMUL.FTZ R217, R198, R79 ;  /* 0x0000004fc6d97220 */ /* 0x000fe20000410000 */
[C---:B------:R-:W-:Y:S01]  /*0fe0*/  FADD.FTZ R167, -R232.reuse, R84 ;  /* 0x00000054e8a77221 */ /* 0x040fe20000010100 */
[----:B------:R-:W-:Y:S01]  /*0ff0*/  FFMA.FTZ R76, R211, R214, R76 ;  /* 0x000000d6d34c7223 */ /* 0x000fe2000001004c */
[----:B------:R-:W-:Y:S01]  /*1000*/  FMUL.FTZ R170, R189, R88 ;  /* 0x00000058bdaa7220 */ /* 0x000fe20000410000 */
[----:B------:R-:W-:Y:S01]  /*1010*/  FADD.FTZ R77, R77, R220 ;  /* 0x000000dc4d4d7221 */ /* 0x000fe20000010000 */
[----:B------:R-:W-:Y:S01]  /*1020*/  FADD.FTZ R85, -R232, R85 ;  /* 0x00000055e8557221 */ /* 0x000fe20000010100 */
[----:B------:R-:W-:Y:S01]  /*1030*/  FMUL.FTZ R167, R198, R167 ;  /* 0x000000a7c6a77220 */ /* 0x000fe20000410000 */
        /* <DEDUP_REMOVED lines=13> */
[----:B------:R-:W-:Y:S01]  /*1110*/  FMUL.FTZ R173, R198, R87 ;  /* 0x00000057c6ad7220 */ /* 0x000fe20000410000 */
[----:B------:R-:W-:Y:S01]  /*1120*/  FFMA.FTZ R76, R171, R172, R76 ;  /* 0x000000acab4c7223 */ /* 0x000fe2000001004c */
[----:B------:R-:W-:Y:S01]  /*1130*/  FMUL.FTZ R174, R185, R96 ;  /* 0x00000060b9ae7220 */ /* 0x000fe20000410000 */
[----:B------:R-:W-:-:S02]  /*1140*/  FADD.FTZ R77, R77, R92 ;  /* 0x0000005c4d4d7221 */ /* 0x000fc40000010000 */
        /* <DEDUP_REMOVED lines=36> */
[C---:B------:R-:W-:Y:S01]  /*1390*/  FADD.FTZ R229, -R232.reuse, R110 ;  /* 0x0000006ee8e57221 */ /* 0x040fe20000010100 */
[----:B------:R-:W-:Y:S01]  /*13a0*/  FMUL.FTZ R226, R163, R112 ;  /* 0x00000070a3e27220 */ /* 0x000fe20000410000 */
[----:B------:R-:W-:Y:S01]  /*13b0*/  FADD.FTZ R77, R77, R224 ;  /* 0x000000e04d4d7221 */ /* 0x000fe20000010000 */
[----:B------:R-:W-:Y:S01]  /*13c0*/  FADD.FTZ R109, -R232, R109 ;  /* 0x0000006de86d7221 */ /* 0x000fe20000010100 */
[C---:B------:R-:W-:Y:S01]  /*13d0*/  FMUL.FTZ R225, R198.reuse, R225 ;  /* 0x000000e1c6e17220 */ /* 0x040fe20000410000 */
[----:B------:R-:W-:Y:S01]  /*13e0*/  FFMA.FTZ R76, R223, R224, R76 ;  /* 0x000000e0df4c7223 */ /* 0x000fe2000001004c */
[----:B------:R-:W-:Y:S01]  /*13f0*/  FMUL.FTZ R229, R198, R229 ;  /* 0x000000e5c6e57220 */ /* 0x000fe20000410000 */
[----:B------:R-:W-:Y:S01]  /*1400*/  FMUL.FTZ R228, R164, R113 ;  /* 0x00000071a4e47220 */ /* 0x000fe20000410000 */
[----:B------:R-:W-:Y:S01]  /*1410*/  FADD.FTZ R77, R77, R226 ;  /* 0x000000e24d4d7221 */ /* 0x000fe20000010000 */
[----:B------:R-:W-:Y:S01]  /*1420*/  FMUL.FTZ R227, R198, R109 ;  /* 0x0000006dc6e37220 */ /* 0x000fe20000410000 */
[----:B------:R-:W-:Y:S01]  /*1430*/  FFMA.FTZ R76, R225, R226, R76 ;  /* 0x000000e2e14c7223 */ /* 0x000fe2000001004c */
[C---:B------:R-:W-:Y:S01]  /*1440*/  FADD.FTZ R141, R114.reuse, R141 ;  /* 0x0000008d728d7221 */ /* 0x040fe20000010000 */
[----:B------:R-:W-:Y:S01]  /*1450*/  FFMA.FTZ R21, R114, R229, R21 ;  /* 0x000000e572157223 */ /* 0x000fe20000010015 */
[----:B------:R-:W-:Y:S01]  /*1460*/  FMUL.FTZ R114, R161, R114 ;  /* 0x00000072a1727220 */ /* 0x000fe20000410000 */
[----:B------:R-:W-:Y:S01]  /*1470*/  FADD.FTZ R77, R77, R228 ;  /* 0x000000e44d4d7221 */ /* 0x000fe20000010000 */
[----:B------:R-:W-:Y:S01]  /*1480*/  FADD.FTZ R111, -R232, R111 ;  /* 0x0000006fe86f7221 */ /* 0x000fe20000010100 */
[----:B------:R-:W-:Y:S01]  /*1490*/  FFMA.FTZ R76, R227, R228, R76 ;  /* 0x000000e4e34c7223 */ /* 0x000fe2000001004c */
[----:B------:R-:W-:Y:S01]  /*14a0*/  FMUL.FTZ R230, R162, R115 ;  /* 0x00000073a2e67220 */ /* 0x000fe20000410000 */
[----:B------:R-:W-:Y:S01]  /*14b0*/  FADD.FTZ R79, -R232, R116 ;  /* 0x00000074e84f7221 */ /* 0x000fe20000010100 */
[----:B------:R-:W-:Y:S01]  /*14c0*/  FADD.FTZ R77, R77, R114 ;  /* 0x000000724d4d7221 */ /* 0x000fe20000010000 */
[----:B------:R-:W-:Y:S01]  /*14d0*/  FMUL.FTZ R231, R198, R111 ;  /* 0x0000006fc6e77220 */ /* 0x000fe20000410000 */
[----:B------:R-:W-:Y:S01]  /*14e0*/  FFMA.FTZ R76, R229, R114, R76 ;  /* 0x00000072e54c7223 */ /* 0x000fe2000001004c */
[C---:B------:R-:W-:Y:S01]  /*14f0*/  FADD.FTZ R134, R105.reuse, R134 ;  /* 0x0000008669867221 */ /* 0x040fe20000010000 */
[----:B------:R-:W-:Y:S01]  /*1500*/  FFMA.FTZ R14, R105, R219, R14 ;  /* 0x000000db690e7223 */ /* 0x000fe2000001000e */
[C---:B------:R-:W-:Y:S01]  /*1510*/  FADD.FTZ R133, R98.reuse, R133 ;  /* 0x0000008562857221 */ /* 0x040fe20000010000 */
[----:B------:R-:W-:Y:S01]  /*1520*/  FFMA.FTZ R13, R98, R179, R13 ;  /* 0x000000b3620d7223 */ /* 0x000fe2000001000d */
[----:B------:R-:W-:Y:S01]  /*1530*/  FADD.FTZ R105, -R232, R118 ;  /* 0x00000076e8697221 */ /* 0x000fe20000010100 */
[----:B------:R-:W-:Y:S01]  /*1540*/  FMUL.FTZ R98, R198, R79 ;  /* 0x0000004fc6627220 */ /* 0x000fe20000410000 */
[----:B------:R-:W-:Y:S01]  /*1550*/  FMUL.FTZ R103, R157, R120 ;  /* 0x000000789d677220 */ /* 0x000fe20000410000 */
[----:B------:R-:W-:Y:S01]  /*1560*/  FADD.FTZ R78, R77, R230 ;  /* 0x000000e64d4e7221 */ /* 0x000fe20000010000 */
[----:B------:R-:W-:Y:S01]  /*1570*/  FADD.FTZ R101, -R232, R117 ;  /* 0x00000075e8657221 */ /* 0x000fe20000010100 */
        /* <DEDUP_REMOVED lines=8> */
[----:B------:R-:W-:Y:S01]  /*1600*/  FADD.FTZ R99, -R232, R124 ;  /* 0x0000007ce8637221 */ /* 0x000fe20000010100 */
[----:B------:R-:W-:Y:S01]  /*1610*/  FADD.FTZ R77, R78, R103 ;  /* 0x000000674e4d7221 */ /* 0x000fe20000010000 */
[----:B------:R-:W-:Y:S01]  /*1620*/  FMUL.FTZ R101, R198, R101 ;  /* 0x00000065c6657220 */ /* 0x000fe20000410000 */
[----:B------:R-:W-:Y:S01]  /*1630*/  FFMA.FTZ R76, R98, R103, R79 ;  /* 0x00000067624c7223 */ /* 0x000fe2000001004f */
[C---:B------:R-:W-:Y:S01]  /*1640*/  FADD.FTZ R145, R122.reuse, R145 ;  /* 0x000000917a917221 */ /* 0x040fe20000010000 */
[----:B------:R-:W-:Y:S01]  /*1650*/  FFMA.FTZ R25, R122, R105, R25 ;  /* 0x000000697a197223 */ /* 0x000fe20000010019 */
[C---:B------:R-:W-:Y:S01]  /*1660*/  FMUL.FTZ R110, R198.reuse, R119 ;  /* 0x00000077c66e7220 */ /* 0x040fe20000410000 */
[----:B------:R-:W-:Y:S01]  /*1670*/  FMUL.FTZ R122, R155, R122 ;  /* 0x0000007a9b7a7220 */ /* 0x000fe20000410000 */
[----:B------:R-:W-:Y:S01]  /*1680*/  FMUL.FTZ R99, R198, R99 ;  /* 0x00000063c6637220 */ /* 0x000fe20000410000 */
[----:B------:R-:W-:Y:S01]  /*1690*/  FADD.FTZ R77, R77, R104 ;  /* 0x000000684d4d7221 */ /* 0x000fe20000010000 */
[----:B------:R-:W-:Y:S01]  /*16a0*/  FFMA.FTZ R76, R101, R104, R76 ;  /* 0x00000068654c7223 */ /* 0x000fe2000001004c */
[C---:B------:R-:W-:Y:S01]  /*16b0*/  FADD.FTZ R144, R123.reuse, R144 ;  /* 0x000000907b907221 */ /* 0x040fe20000010000 */
[----:B------:R-:W-:Y:S01]  /*16c0*/  FFMA.FTZ R24, R123, R110, R24 ;  /* 0x0000006e7b187223 */ /* 0x000fe20000010018 */
[----:B------:R-:W-:Y:S01]  /*16d0*/  FADD.FTZ R125, -R232, R125 ;  /* 0x0000007de87d7221 */ /* 0x000fe20000010100 */
[----:B------:R-:W-:Y:S01]  /*16e0*/  FMUL.FTZ R123, R154, R123 ;  /* 0x0000007b9a7b7220 */ /* 0x000fe20000410000 */
[C---:B------:R-:W-:Y:S01]  /*16f0*/  FFMA.FTZ R79, R128.reuse, R99, R27 ;  /* 0x00000063804f7223 */ /* 0x040fe2000001001b */
[----:B------:R-:W-:Y:S01]  /*1700*/  FADD.FTZ R78, R77, R122 ;  /* 0x0000007a4d4e7221 */ /* 0x000fe20000010000 */
[----:B------:R-:W-:Y:S01]  /*1710*/  FFMA.FTZ R27, R105, R122, R76 ;  /* 0x0000007a691b7223 */ /* 0x000fe2000001004c */
[----:B------:R-:W-:Y:S01]  /*1720*/  FADD.FTZ R147, R128, R147 ;  /* 0x0000009380937221 */ /* 0x000fe20000010000 */
[----:B------:R-:W-:Y:S01]  /*1730*/  FMUL.FTZ R102, R198, R125 ;  /* 0x0000007dc6667220 */ /* 0x000fe20000410000 */
[----:B------:R-:W-:Y:S01]  /*1740*/  FMUL.FTZ R128, R153, R128 ;  /* 0x0000008099807220 */ /* 0x000fe20000410000 */
[----:B------:R-:W-:Y:S01]  /*1750*/  FADD.FTZ R77, R78, R123 ;  /* 0x0000007b4e4d7221 */ /* 0x000fe20000010000 */
[----:B------:R-:W-:Y:S01]  /*1760*/  FFMA.FTZ R78, R110, R123, R27 ;  /* 0x0000007b6e4e7223 */ /* 0x000fe2000001001b */
[C---:B------:R-:W-:Y:S01]  /*1770*/  FADD.FTZ R30, R81.reuse, R30 ;  /* 0x0000001e511e7221 */ /* 0x040fe20000010000 */
[----:B------:R-:W-:Y:S01]  /*1780*/  FFMA.FTZ R2, R81, R209, R2 ;  /* 0x000000d151027223 */ /* 0x000fe20000010002 */
[----:B------:R-:W-:Y:S01]  /*1790*/  FADD.FTZ R81, -R232, R126 ;  /* 0x0000007ee8517221 */ /* 0x000fe20000010100 */
[C---:B------:R-:W-:Y:S01]  /*17a0*/  FADD.FTZ R146, R129.reuse, R146 ;  /* 0x0000009281927221 */ /* 0x040fe20000010000 */
[----:B------:R-:W-:Y:S01]  /*17b0*/  FFMA.FTZ R76, R129, R102, R26 ;  /* 0x00000066814c7223 */ /* 0x000fe2000001001a */
[----:B------:R-:W-:Y:S01]  /*17c0*/  FMUL.FTZ R129, R156, R129 ;  /* 0x000000819c817220 */ /* 0x000fe20000410000 */
[----:B------:R-:W-:Y:S01]  /*17d0*/  FADD.FTZ R26, R77, R128 ;  /* 0x000000804d1a7221 */ /* 0x000fe20000010000 */
[----:B------:R-:W-:Y:S01]  /*17e0*/  FFMA.FTZ R27, R99, R128, R78 ;  /* 0x00000080631b7223 */ /* 0x000fe2000001004e */
[C---:B------:R-:W-:Y:S01]  /*17f0*/  FADD.FTZ R137, R106.reuse, R137 ;  /* 0x000000896a897221 */ /* 0x040fe20000010000 */
[----:B------:R-:W-:Y:S01]  /*1800*/  FFMA.FTZ R17, R106, R221, R17 ;  /* 0x000000dd6a117223 */ /* 0x000fe20000010011 */
[----:B------:R-:W-:Y:S01]  /*1810*/  FMUL.FTZ R106, R198, R81 ;  /* 0x00000051c66a7220 */ /* 0x000fe20000410000 */
[C---:B------:R-:W-:Y:S01]  /*1820*/  FADD.FTZ R136, R107.reuse, R136 ;  /* 0x000000886b887221 */ /* 0x040fe20000010000 */
[----:B------:R-:W-:Y:S01]  /*1830*/  FFMA.FTZ R16, R107, R223, R16 ;  /* 0x000000df6b107223 */ /* 0x000fe20000010010 */
[----:B------:R-:W-:Y:S01]  /*1840*/  FMUL.FTZ R109, R151, R130 ;  /* 0x00000082976d7220 */ /* 0x000fe20000410000 */
[----:B------:R-:W-:Y:S01]  /*1850*/  FADD.FTZ R26, R26, R129 ;  /* 0x000000811a1a7221 */ /* 0x000fe20000010000 */
[----:B------:R-:W-:Y:S01]  /*1860*/  FADD.FTZ R107, -R232, R127 ;  /* 0x0000007fe86b7221 */ /* 0x000fe20000010100 */
[----:B------:R-:W-:Y:S01]  /*1870*/  FFMA.FTZ R27, R102, R129, R27 ;  /* 0x00000081661b7223 */ /* 0x000fe2000001001b */
[----:B------:R-:W-:Y:S01]  /*1880*/  FFMA.FTZ R77, R130, R106, R29 ;  /* 0x0000006a824d7223 */ /* 0x000fe2000001001d */
[----:B------:R-:W-:Y:S01]  /*1890*/  FADD.FTZ R29, R26, R109 ;  /* 0x0000006d1a1d7221 */ /* 0x000fe20000010000 */
[----:B------:R-:W-:Y:S01]  /*18a0*/  FMUL.FTZ R108, R158, R131 ;  /* 0x000000839e6c7220 */ /* 0x000fe20000410000 */
[----:B------:R-:W-:Y:S01]  /*18b0*/  FMUL.FTZ R107, R198, R107 ;  /* 0x0000006bc66b7220 */ /* 0x000fe20000410000 */
        /* <DEDUP_REMOVED lines=29> */
[----:B------:R-:W-:Y:S01]  /*1a90*/  P2R R100, PR, RZ, 0x10 ;  /* 0x00000010ff647803 */ /* 0x000fe20000000000 */
[----:B------:R-:W-:Y:S01]  /*1aa0*/  FADD.FTZ R149, R130, R149 ;  /* 0x0000009582957221 */ /* 0x000fe20000010000 */
[C---:B------:R-:W-:Y:S01]  /*1ab0*/  FADD.FTZ R148, R131.reuse, R148 ;  /* 0x0000009483947221 */ /* 0x040fe20000010000 */
        /* <DEDUP_REMOVED lines=22> */
[----:B------:R0:W1:Y:S01]  /*1c20*/  SHFL.DOWN PT, R85, R84, 0x1, 0x1f ;  /* 0x08201f0054557f89 */ /* 0x00006200000e0000 */
[----:B------:R-:W-:-:S03]  /*1c30*/  MOV R26, R76 ;  /* 0x0000004c001a7202 */ /* 0x000fc60000000f00 */
[----:B------:R0:W2:Y:S04]  /*1c40*/  SHFL.DOWN PT, R87, R78, 0x1, 0x1f ;  /* 0x08201f004e577f89 */ /* 0x0000a800000e0000 */
.L_x_3826:
[----:B-1----:R-:W-:Y:S01]  /*1c50*/  FADD.FTZ R76, R84, R85 ;  /* 0x00000055544c7221 */ /* 0x002fe20000010000 */
[----:B--2---:R-:W-:Y:S01]  /*1c60*/  FADD.FTZ R77, R78, R87 ;  /* 0x000000574e4d7221 */ /* 0x004fe20000010000 */
[----:B------:R-:W-:Y:S06]  /*1c70*/  @P2 BRA `(.L_x_3807) ;  /* 0x0000000000242947 */ /* 0x000fec0003800000 */
        /* <DEDUP_REMOVED lines=9> */
.L_x_3807:
        /* <DEDUP_REMOVED lines=63> */
.L_x_3808:
[----:B0-----:R-:W-:Y:S02]  /*2100*/  IADD3 R82, P4, R208, UR20, RZ ;  /* 0x00000014d0527c10 */ /* 0x001fe4000ff9e0ff */
[----:B------:R-:W-:Y:S02]  /*2110*/  ISETP.NE.U32.AND P3, PT, RZ, UR18, PT ;  /* 0x00000012ff007c0c */ /* 0x000fe4000bf65070 */
[----:B------:R-:W-:Y:S02]  /*2120*/  IADD3.X R83, R207, UR21, RZ, P4, !PT ;  /* 0x00000015cf537c10 */ /* 0x000fe4000a7fe4ff */
[----:B------:R-:W-:Y:S02]  /*2130*/  ISETP.NE.AND.EX P3, PT, RZ, UR19, PT, P3 ;  /* 0x00000013ff007c0c */ /* 0x000fe4000bf65330 */
[----:B------:R-:W-:Y:S01]  /*2140*/  IADD3 R80, P4, R206, UR20, RZ ;  /* 0x00000014ce507c10 */ /* 0x000fe2000ff9e0ff */
[----:B------:R0:W-:Y:S03]  /*2150*/  STG.E.128 desc[UR6][R82.64], R76 ;  /* 0x0000004c52007986 */ /* 0x0001e6000c101d06 */
[----:B------:R-:W-:-:S07]  /*2160*/  IADD3.X R81, R205, UR21, RZ, P4, !PT ;  /* 0x00000015cd517c10 */ /* 0x000fce000a7fe4ff */
[----:B------:R-:W-:-:S04]  /*2170*/  @P3 IADD3 R88, P4, R206, UR18, RZ ;  /* 0x00000012ce583c10 */ /* 0x000fc8000ff9e0ff */
[----:B------:R-:W-:Y:S01]  /*2180*/  @P3 IADD3.X R89, R205, UR19, RZ, P4, !PT ;  /* 0x00000013cd593c10 */ /* 0x000fe2000a7fe4ff */
[----:B------:R-:W-:Y:S08]  /*2190*/  @!P3 BRA `(.L_x_3809) ;  /* 0x000000000024b947 */ /* 0x000ff00003800000 */
[----:B------:R-:W-:-:S04]  /*21a0*/  IADD3 R208, P4, R208, UR18, RZ ;  /* 0x00000012d0d07c10 */ /* 0x000fc8000ff9e0ff */
[----:B------:R-:W-:Y:S02]  /*21b0*/  IADD3.X R209, R207, UR19, RZ, P4, !PT ;  /* 0x00000013cfd17c10 */ /* 0x000fe4000a7fe4ff */
[----:B------:R-:W-:-:S04]  /*21c0*/  ISETP.NE.U32.AND P4, PT, RZ, UR18, PT ;  /* 0x00000012ff007c0c */ /* 0x000fc8000bf85070 */
[----:B------:R-:W-:-:S04]  /*21d0*/  ISETP.NE.AND.EX P4, PT, RZ, UR19, PT, P4 ;  /* 0x00000013ff007c0c */ /* 0x000fc8000bf85340 */
[----:B0-----:R-:W-:Y:S02]  /*21e0*/  SEL R79, R79, R75, P4 ;  /* 0x0000004b4f4f7207 */ /* 0x001fe40002000000 */
[----:B------:R-:W-:Y:S02]  /*21f0*/  SEL R78, R78, R74, P4 ;  /* 0x0000004a4e4e7207 */ /* 0x000fe40002000000 */
[----:B------:R-:W-:Y:S02]  /*2200*/  SEL R77, R77, R73, P4 ;  /* 0x000000494d4d7207 */ /* 0x000fe40002000000 */
[----:B------:R-:W-:-:S05]  /*2210*/  SEL R76, R76, R72, P4 ;  /* 0x000000484c4c7207 */ /* 0x000fca0002000000 */
[----:B------:R1:W-:Y:S02]  /*2220*/  STG.E.128 desc[UR6][R208.64], R76 ;  /* 0x0000004cd0007986 */ /* 0x0003e4000c101d06 */
.L_x_3809:
[----:B------:R-:W-:Y:S01]  /*2230*/  IADD3 R96, P4, R204, UR20, RZ ;  /* 0x00000014cc607c10 */ /* 0x000fe2000ff9e0ff */
[-CC-:B------:R-:W-:Y:S01]  /*2240*/  FFMA.FTZ R173, R173, R113.reuse, R112.reuse ;  /* 0x00000071adad7223 */ /* 0x180fe20000010070 */
[-CC-:B------:R-:W-:Y:S01]  /*2250*/  FFMA.FTZ R93, R93, R113.reuse, R112.reuse ;  /* 0x000000715d5d7223 */ /* 0x180fe20000010070 */
[-CC-:B------:R-:W-:Y:S01]  /*2260*/  FFMA.FTZ R167, R167, R113.reuse, R112.reuse ;  /* 0x00000071a7a77223 */ /* 0x180fe20000010070 */
[----:B------:R-:W-:Y:S01]  /*2270*/  IADD3.X R97, R203, UR21, RZ, P4, !PT ;  /* 0x00000015cb617c10 */ /* 0x000fe2000a7fe4ff */
[----:B------:R-:W-:Y:S01]  /*2280*/  FADD.FTZ R173, R92, -R173 ;  /* 0x800000ad5cad7221 */ /* 0x000fe20000010000 */
[----:B------:R-:W-:Y:S01]  /*2290*/  @P3 IADD3 R116, P4, R204, UR18, RZ ;  /* 0x00000012cc743c10 */ /* 0x000fe2000ff9e0ff */
[----:B0-----:R-:W-:Y:S01]  /*22a0*/  FADD.FTZ R83, R174, -R93 ;  /* 0x8000005dae537221 */ /* 0x001fe20000010000 */
[-CC-:B------:R-:W-:Y:S01]  /*22b0*/  FFMA.FTZ R169, R169, R113.reuse, R112.reuse ;  /* 0x00000071a9a97223 */ /* 0x180fe20000010070 */
[-CC-:B------:R-:W-:Y:S01]  /*22c0*/  FFMA.FTZ R171, R171, R113.reuse, R112.reuse ;  /* 0x00000071abab7223 */ /* 0x180fe20000010070 */
[----:B------:R-:W-:Y:S01]  /*22d0*/  @P3 IADD3.X R117, R203, UR19, RZ, P4, !PT ;  /* 0x00000013cb753c10 */ /* 0x000fe2000a7fe4ff */
[----:B------:R-:W-:Y:S01]  /*22e0*/  FADD.FTZ R167, R170, -R167 ;  /* 0x800000a7aaa77221 */ /* 0x000fe20000010000 */
[----:B------:R-:W-:Y:S01]  /*22f0*/  IADD3 R94, P4, R202, UR20, RZ ;  /* 0x00000014ca5e7c10 */ /* 0x000fe2000ff9e0ff */
[----:B------:R-:W-:Y:S01]  /*2300*/  FADD.FTZ R169, R168, -R169 ;  /* 0x800000a9a8a97221 */ /* 0x000fe20000010000 */
[----:B------:R-:W-:Y:S01]  /*2310*/  FADD.FTZ R171, R172, -R171 ;  /* 0x800000abacab7221 */ /* 0x000fe20000010000 */
[-CC-:B------:R-:W-:Y:S01]  /*2320*/  FFMA.FTZ R175, R175, R113.reuse, R112.reuse ;  /* 0x00000071afaf7223 */ /* 0x180fe20000010070 */
[----:B------:R-:W-:Y:S01]  /*2330*/  IADD3.X R95, R201, UR21, RZ, P4, !PT ;  /* 0x00000015c95f7c10 */ /* 0x000fe2000a7fe4ff */
[-CC-:B------:R-:W-:Y:S01]  /*2340*/  FFMA.FTZ R179, R179, R113.reuse, R112.reuse ;  /* 0x00000071b3b37223 */ /* 0x180fe20000010070 */
[----:B------:R-:W-:Y:S01]  /*2350*/  @P3 IADD3 R92, P4, R202, UR18, RZ ;  /* 0x00000012ca5c3c10 */ /* 0x000fe2000ff9e0ff */
[-CC-:B------:R-:W-:Y:S01]  /*2360*/  FFMA.FTZ R177, R177, R113.reuse, R112.reuse ;  /* 0x00000071b1b17223 */ /* 0x180fe20000010070 */
[-CC-:B------:R-:W-:Y:S01]  /*2370*/  FFMA.FTZ R215, R215, R113.reuse, R112.reuse ;  /* 0x00000071d7d77223 */ /* 0x180fe20000010070 */
[-CC-:B------:R-:W-:Y:S01]  /*2380*/  FFMA.FTZ R219, R219, R113.reuse, R112.reuse ;  /* 0x00000071dbdb7223 */ /* 0x180fe20000010070 */
[----:B------:R-:W-:Y:S01]  /*2390*/  @P3 IADD3.X R93, R201, UR19, RZ, P4, !PT ;  /* 0x00000013c95d3c10 */ /* 0x000fe2000a7fe4ff */
[-CC-:B------:R-:W-:Y:S01]  /*23a0*/  FFMA.FTZ R221, R221, R113.reuse, R112.reuse ;  /* 0x00000071dddd7223 */ /* 0x180fe20000010070 */
[C---:B------:R-:W-:Y:S01]  /*23b0*/  IADD3 R118, P4, R200.reuse, UR20, RZ ;  /* 0x00000014c8767c10 */ /* 0x040fe2000ff9e0ff */
[-CC-:B------:R-:W-:Y:S01]  /*23c0*/  FFMA.FTZ R223, R223, R113.reuse, R112.reuse ;  /* 0x00000071dfdf7223 */ /* 0x180fe20000010070 */
[-CC-:B------:R-:W-:Y:S01]  /*23d0*/  FFMA.FTZ R225, R225, R113.reuse, R112.reuse ;  /* 0x00000071e1e17223 */ /* 0x180fe20000010070 */
[-CC-:B------:R-:W-:Y:S01]  /*23e0*/  FFMA.FTZ R227, R227, R113.reuse, R112.reuse ;  /* 0x00000071e3e37223 */ /* 0x180fe20000010070 */
[----:B------:R-:W-:Y:S01]  /*23f0*/  IADD3.X R119, R199, UR21, RZ, P4, !PT ;  /* 0x00000015c7777c10 */ /* 0x000fe2000a7fe4ff */
[-CC-:B------:R-:W-:Y:S01]  /*2400*/  FFMA.FTZ R229, R229, R113.reuse, R112.reuse ;  /* 0x00000071e5e57223 */ /* 0x180fe20000010070 */
[----:B------:R-:W-:Y:S01]  /*2410*/  @P3 IADD3 R120, P4, R200, UR18, RZ ;  /* 0x00000012c8783c10 */ /* 0x000fe2000ff9e0ff */
[----:B------:R-:W-:Y:S01]  /*2420*/  FFMA.FTZ R231, R231, R113, R112 ;  /* 0x00000071e7e77223 */ /* 0x000fe20000010070 */
[C---:B------:R-:W-:Y:S01]  /*2430*/  FMUL.FTZ R84, R198.reuse, R167 ;  /* 0x000000a7c6547220 */ /* 0x040fe20000410000 */
[C---:B------:R-:W-:Y:S01]  /*2440*/  FMUL.FTZ R85, R198.reuse, R169 ;  /* 0x000000a9c6557220 */ /* 0x040fe20000410000 */
[----:B------:R-:W-:Y:S01]  /*2450*/  @P3 IADD3.X R121, R199, UR19, RZ, P4, !PT ;  /* 0x00000013c7793c10 */ /* 0x000fe2000a7fe4ff */
[C---:B------:R-:W-:Y:S01]  /*2460*/  FMUL.FTZ R86, R198.reuse, R171 ;  /* 0x000000abc6567220 */ /* 0x040fe20000410000 */
[----:B------:R-:W-:Y:S01]  /*2470*/  ISETP.NE.U32.AND P4, PT, RZ, UR16, PT ;  /* 0x00000010ff007c0c */ /* 0x000fe2000bf85070 */
[----:B------:R-:W-:Y:S01]  /*2480*/  FMUL.FTZ R87, R198, R173 ;  /* 0x000000adc6577220 */ /* 0x000fe20000410000 */
        /* <DEDUP_REMOVED lines=11> */
[----:B------:R-:W-:Y:S01]  /*2540*/  ISETP.NE.AND.EX P4, PT, RZ, UR17, PT, P4 ;  /* 0x00000011ff007c0c */ /* 0x000fe2000bf85340 */
[----:B------:R-:W-:Y:S01]  /*2550*/  @P2 FADD.FTZ R84, R44, R84 ;  /* 0x000000542c542221 */ /* 0x000fe20000010000 */
[----:B------:R-:W-:Y:S01]  /*2560*/  @P2 FADD.FTZ R85, R45, R85 ;  /* 0x000000552d552221 */ /* 0x000fe20000010000 */
[----:B------:R-:W-:Y:S01]  /*2570*/  @P2 FADD.FTZ R86, R46, R86 ;  /* 0x000000562e562221 */ /* 0x000fe20000010000 */
[----:B------:R-:W-:Y:S01]  /*2580*/  @P2 FADD.FTZ R87, R47, R87 ;  /* 0x000000572f572221 */ /* 0x000fe20000010000 */
[----:B------:R-:W-:Y:S08]  /*2590*/  @!P6 BRA `(.L_x_3810) ;  /* 0x00000000001ce947 */ /* 0x000ff00003800000 */
[----:B------:R-:W-:Y:S02]  /*25a0*/  IADD3 R206, P5, R206, UR16, RZ ;  /* 0x00000010cece7c10 */ /* 0x000fe4000ffbe0ff */
[----:B-1----:R-:W-:Y:S02]  /*25b0*/  SEL R79, R87, R71, P4 ;  /* 0x00000047574f7207 */ /* 0x002fe40002000000 */
[----:B------:R-:W-:Y:S02]  /*25c0*/  IADD3.X R207, R205, UR17, RZ, P5, !PT ;  /* 0x00000011cdcf7c10 */ /* 0x000fe4000affe4ff */
[----:B------:R-:W-:Y:S02]  /*25d0*/  SEL R78, R86, R70, P4 ;  /* 0x00000046564e7207 */ /* 0x000fe40002000000 */
[----:B------:R-:W-:Y:S02]  /*25e0*/  SEL R77, R85, R69, P4 ;  /* 0x00000045554d7207 */ /* 0x000fe40002000000 */
[----:B------:R-:W-:-:S05]  /*25f0*/  SEL R76, R84, R68, P4 ;  /* 0x00000044544c7207 */ /* 0x000fca0002000000 */
[----:B------:R0:W-:Y:S02]  /*2600*/  STG.E.128 desc[UR6][R206.64], R76 ;  /* 0x0000004cce007986 */ /* 0x0001e4000c101d06 */
.L_x_3810:
[----:B------:R-:W-:Y:S01]  /*2610*/  ISETP.NE.U32.AND P5, PT, RZ, UR18, PT ;  /* 0x00000012ff007c0c */ /* 0x000fe2000bfa5070 */
[----:B------:R2:W-:Y:S01]  /*2620*/  STG.E.128 desc[UR6][R80.64], R84 ;  /* 0x0000005450007986 */ /* 0x0005e2000c101d06 */
[C---:B01----:R-:W-:Y:S01]  /*2630*/  FMUL.FTZ R76, R198.reuse, R83 ;  /* 0x00000053c64c7220 */ /* 0x043fe20000410000 */
[C---:B------:R-:W-:Y:S01]  /*2640*/  FMUL.FTZ R77, R198.reuse, R175 ;  /* 0x000000afc64d7220 */ /* 0x040fe20000410000 */
[----:B------:R-:W-:Y:S01]  /*2650*/  ISETP.NE.AND.EX P5, PT, RZ, UR19, PT, P5 ;  /* 0x00000013ff007c0c */ /* 0x000fe2000bfa5350 */
[C---:B------:R-:W-:Y:S01]  /*2660*/  FMUL.FTZ R78, R198.reuse, R179 ;  /* 0x000000b3c64e7220 */ /* 0x040fe20000410000 */
[----:B------:R-:W-:Y:S01]  /*2670*/  FMUL.FTZ R79, R198, R177 ;  /* 0x000000b1c64f7220 */ /* 0x000fe20000410000 */
[----:B------:R-:W-:Y:S01]  /*2680*/  @P2 FADD.FTZ R76, R48, R76 ;  /* 0x0000004c304c2221 */ /* 0x000fe20000010000 */
[----:B------:R-:W-:Y:S01]  /*2690*/  @P2 FADD.FTZ R77, R49, R77 ;  /* 0x0000004d314d2221 */ /* 0x000fe20000010000 */
[----:B------:R-:W-:Y:S01]  /*26a0*/  @P2 FADD.FTZ R78, R50, R78 ;  /* 0x0000004e324e2221 */ /* 0x000fe20000010000 */
[----:B------:R-:W-:-:S04]  /*26b0*/  @P2 FADD.FTZ R79, R51, R79 ;  /* 0x0000004f334f2221 */ /* 0x000fc80000010000 */
[----:B------:R-:W-:Y:S02]  /*26c0*/  SEL R82, R78, R74, P5 ;  /* 0x0000004a4e527207 */ /* 0x000fe40002800000 */
[----:B------:R-:W-:Y:S02]  /*26d0*/  SEL R83, R79, R75, P5 ;  /* 0x0000004b4f537207 */ /* 0x000fe40002800000 */
[----:B--2---:R-:W-:Y:S02]  /*26e0*/  SEL R84, R84, R72, P5 ;  /* 0x0000004854547207 */ /* 0x004fe40002800000 */
[----:B------:R-:W-:Y:S02]  /*26f0*/  SEL R85, R85, R73, P5 ;  /* 0x0000004955557207 */ /* 0x000fe40002800000 */
[----:B------:R-:W-:Y:S02]  /*2700*/  SEL R86, R86, R74, P5 ;  /* 0x0000004a56567207 */ /* 0x000fe40002800000 */
[----:B------:R-:W-:-:S02]  /*2710*/  SEL R87, R87, R75, P5 ;  /* 0x0000004b57577207 */ /* 0x000fc40002800000 */
[----:B------:R-:W-:Y:S02]  /*2720*/  SEL R81, R77, R73, P5 ;  /* 0x000000494d517207 */ /* 0x000fe40002800000 */
[----:B------:R-:W-:Y:S01]  /*2730*/  SEL R80, R76, R72, P5 ;  /* 0x000000484c507207 */ /* 0x000fe20002800000 */
[----:B------:R0:W-:Y:S01]  /*2740*/  @P3 STG.E.128 desc[UR6][R88.64], R84 ;  /* 0x0000005458003986 */ /* 0x0001e2000c101d06 */
[----:B------:R-:W-:Y:S05]  /*2750*/  @!P6 BRA `(.L_x_3811) ;  /* 0x00000000001ce947 */ /* 0x000fea0003800000 */
[----:B------:R-:W-:Y:S02]  /*2760*/  IADD3 R204, P6, R204, UR16, RZ ;  /* 0x00000010cccc7c10 */ /* 0x000fe4000ffde0ff */
[----:B0-----:R-:W-:Y:S02]  /*2770*/  SEL R87, R79, R71, P4 ;  /* 0x000000474f577207 */ /* 0x001fe40002000000 */
[----:B------:R-:W-:Y:S02]  /*2780*/  IADD3.X R205, R203, UR17, RZ, P6, !PT ;  /* 0x00000011cbcd7c10 */ /* 0x000fe4000b7fe4ff */
[----:B------:R-:W-:Y:S02]  /*2790*/  SEL R86, R78, R70, P4 ;  /* 0x000000464e567207 */ /* 0x000fe40002000000 */
[----:B------:R-:W-:Y:S02]  /*27a0*/  SEL R85, R77, R69, P4 ;  /* 0x000000454d557207 */ /* 0x000fe40002000000 */
[----:B------:R-:W-:-:S05]  /*27b0*/  SEL R84, R76, R68, P4 ;  /* 0x000000444c547207 */ /* 0x000fca0002000000 */
[----:B------:R1:W-:Y:S02]  /*27c0*/  STG.E.128 desc[UR6][R204.64], R84 ;  /* 0x00000054cc007986 */ /* 0x0003e4000c101d06 */
.L_x_3811:
[----:B------:R2:W-:Y:S01]  /*27d0*/  STG.E.128 desc[UR6][R96.64], R76 ;  /* 0x0000004c60007986 */ /* 0x0005e2000c101d06 */
[----:B------:R-:W-:Y:S01]  /*27e0*/  ISETP.NE.AND P6, PT, R111, RZ, PT ;  /* 0x000000ff6f00720c */ /* 0x000fe20003fc5270 */
[C---:B0-----:R-:W-:Y:S01]  /*27f0*/  FMUL.FTZ R88, R198.reuse, R215 ;  /* 0x000000d7c6587220 */ /* 0x041fe20000410000 */
[C---:B------:R-:W-:Y:S01]  /*2800*/  FMUL.FTZ R89, R198.reuse, R219 ;  /* 0x000000dbc6597220 */ /* 0x040fe20000410000 */
[----:B------:R2:W-:Y:S01]  /*2810*/  @P3 STG.E.128 desc[UR6][R116.64], R80 ;  /* 0x0000005074003986 */ /* 0x0005e2000c101d06 */
[C---:B------:R-:W-:Y:S01]  /*2820*/  FMUL.FTZ R90, R198.reuse, R221 ;  /* 0x000000ddc65a7220 */ /* 0x040fe20000410000 */
[----:B------:R-:W-:Y:S01]  /*2830*/  FMUL.FTZ R91, R198, R223 ;  /* 0x000000dfc65b7220 */ /* 0x000fe20000410000 */
[----:B------:R-:W-:Y:S01]  /*2840*/  @P2 FADD.FTZ R88, R52, R88 ;  /* 0x0000005834582221 */ /* 0x000fe20000010000 */
[----:B------:R-:W-:Y:S01]  /*2850*/  @P2 FADD.FTZ R89, R53, R89 ;  /* 0x0000005935592221 */ /* 0x000fe20000010000 */
[----:B------:R-:W-:Y:S01]  /*2860*/  @P2 FADD.FTZ R90, R54, R90 ;  /* 0x0000005a365a2221 */ /* 0x000fe20000010000 */
[----:B------:R-:W-:-:S04]  /*2870*/  @P2 FADD.FTZ R91, R55, R91 ;  /* 0x0000005b375b2221 */ /* 0x000fc80000010000 */
[----:B------:R-:W-:Y:S05]  /*2880*/  @!P6 BRA `(.L_x_3812) ;  /* 0x00000000001ce947 */ /* 0x000fea0003800000 */
[----:B------:R-:W-:Y:S02]  /*2890*/  IADD3 R202, P6, R202, UR16, RZ ;  /* 0x00000010caca7c10 */ /* 0x000fe4000ffde0ff */
[----:B--2---:R-:W-:Y:S02]  /*28a0*/  SEL R79, R91, R71, P4 ;  /* 0x000000475b4f7207 */ /* 0x004fe40002000000 */
[----:B------:R-:W-:Y:S02]  /*28b0*/  IADD3.X R203, R201, UR17, RZ, P6, !PT ;  /* 0x00000011c9cb7c10 */ /* 0x000fe4000b7fe4ff */
[----:B------:R-:W-:Y:S02]  /*28c0*/  SEL R78, R90, R70, P4 ;  /* 0x000000465a4e7207 */ /* 0x000fe40002000000 */
[----:B------:R-:W-:Y:S02]  /*28d0*/  SEL R77, R89, R69, P4 ;  /* 0x00000045594d7207 */ /* 0x000fe40002000000 */
[----:B------:R-:W-:-:S05]  /*28e0*/  SEL R76, R88, R68, P4 ;  /* 0x00000044584c7207 */ /* 0x000fca0002000000 */
[----:B------:R0:W-:Y:S02]  /*28f0*/  STG.E.128 desc[UR6][R202.64], R76 ;  /* 0x0000004cca007986 */ /* 0x0001e4000c101d06 */
.L_x_3812:
[----:B-1----:R-:W-:Y:S01]  /*2900*/  SEL R84, R88, R72, P5 ;  /* 0x0000004858547207 */ /* 0x002fe20002800000 */
[----:B------:R1:W-:Y:S01]  /*2910*/  STG.E.128 desc[UR6][R94.64], R88 ;  /* 0x000000585e007986 */ /* 0x0003e2000c101d06 */
[----:B------:R-:W-:Y:S01]  /*2920*/  SEL R85, R89, R73, P5 ;  /* 0x0000004959557207 */ /* 0x000fe20002800000 */
[----:B0-2---:R-:W-:Y:S01]  /*2930*/  FMUL.FTZ R76, R198, R225 ;  /* 0x000000e1c64c7220 */ /* 0x005fe20000410000 */
[----:B------:R-:W-:Y:S01]  /*2940*/  SEL R86, R90, R74, P5 ;  /* 0x0000004a5a567207 */ /* 0x000fe20002800000 */
[C---:B------:R-:W-:Y:S01]  /*2950*/  FMUL.FTZ R77, R198.reuse, R227 ;  /* 0x000000e3c64d7220 */ /* 0x040fe20000410000 */
        /* <DEDUP_REMOVED lines=14> */
[----:B------:R-:W-:Y:S02]  /*2a40*/  IADD3 R200, P6, R200, UR16, RZ ;  /* 0x00000010c8c87c10 */ /* 0x000fe4000ffde0ff */
[----:B-1----:R-:W-:Y:S02]  /*2a50*/  SEL R87, R79, R71, P4 ;  /* 0x000000474f577207 */ /* 0x002fe40002000000 */
[----:B------:R-:W-:Y:S02]  /*2a60*/  IADD3.X R201, R199, UR17, RZ, P6, !PT ;  /* 0x00000011c7c97c10 */ /* 0x000fe4000b7fe4ff */
[----:B------:R-:W-:Y:S02]  /*2a70*/  SEL R86, R78, R70, P4 ;  /* 0x000000464e567207 */ /* 0x000fe40002000000 */
[----:B------:R-:W-:Y:S02]  /*2a80*/  SEL R85, R77, R69, P4 ;  /* 0x000000454d557207 */ /* 0x000fe40002000000 */
[----:B------:R-:W-:-:S05]  /*2a90*/  SEL R84, R76, R68, P4 ;  /* 0x000000444c547207 */ /* 0x000fca0002000000 */
[----:B------:R0:W-:Y:S02]  /*2aa0*/  STG.E.128 desc[UR6][R200.64], R84 ;  /* 0x00000054c8007986 */ /* 0x0001e4000c101d06 */
.L_x_3813:
        /* <DEDUP_REMOVED lines=10> */
[----:B01----:R-:W-:Y:S01]  /*2b50*/  FADD.FTZ R87, R123, -R110 ;  /* 0x8000006e7b577221 */ /* 0x003fe20000010000 */
        /* <DEDUP_REMOVED lines=8> */
[----:B------:R-:W-:Y:S06]  /*2be0*/  @!P6 BRA `(.L_x_3814) ;  /* 0x00000000001ce947 */ /* 0x000fec0003800000 */
[----:B--2---:R-:W-:Y:S02]  /*2bf0*/  IADD3 R80, P6, R197, UR16, RZ ;  /* 0x00000010c5507c10 */ /* 0x004fe4000ffde0ff */
[----:B------:R-:W-:Y:S02]  /*2c00*/  SEL R79, R87, R71, P4 ;  /* 0x00000047574f7207 */ /* 0x000fe40002000000 */
[----:B------:R-:W-:Y:S02]  /*2c10*/  IADD3.X R81, R196, UR17, RZ, P6, !PT ;  /* 0x00000011c4517c10 */ /* 0x000fe4000b7fe4ff */
[----:B------:R-:W-:Y:S02]  /*2c20*/  SEL R78, R86, R70, P4 ;  /* 0x00000046564e7207 */ /* 0x000fe40002000000 */
[----:B------:R-:W-:Y:S02]  /*2c30*/  SEL R77, R85, R69, P4 ;  /* 0x00000045554d7207 */ /* 0x000fe40002000000 */
[----:B------:R-:W-:-:S05]  /*2c40*/  SEL R76, R84, R68, P4 ;  /* 0x00000044544c7207 */ /* 0x000fca0002000000 */
[----:B------:R0:W-:Y:S02]  /*2c50*/  STG.E.128 desc[UR6][R80.64], R76 ;  /* 0x0000004c50007986 */ /* 0x0001e4000c101d06 */
.L_x_3814:
[-CC-:B------:R-:W-:Y:S01]  /*2c60*/  FFMA.FTZ R99, R99, R113.reuse, R112.reuse ;  /* 0x0000007163637223 */ /* 0x180fe20000010070 */
[-CC-:B------:R-:W-:Y:S01]  /*2c70*/  FFMA.FTZ R102, R102, R113.reuse, R112.reuse ;  /* 0x0000007166667223 */ /* 0x180fe20000010070 */
[-CC-:B------:R-:W-:Y:S01]  /*2c80*/  FFMA.FTZ R106, R106, R113.reuse, R112.reuse ;  /* 0x000000716a6a7223 */ /* 0x180fe20000010070 */
[----:B------:R-:W-:Y:S01]  /*2c90*/  FFMA.FTZ R107, R107, R113, R112 ;  /* 0x000000716b6b7223 */ /* 0x000fe20000010070 */
[----:B------:R-:W-:Y:S01]  /*2ca0*/  FADD.FTZ R99, R128, -R99 ;  /* 0x8000006380637221 */ /* 0x000fe20000010000 */
[----:B0-2---:R-:W-:Y:S01]  /*2cb0*/  FADD.FTZ R77, R129, -R102 ;  /* 0x80000066814d7221 */ /* 0x005fe20000010000 */
        /* <DEDUP_REMOVED lines=10> */
[----:B------:R-:W-:-:S02]  /*2d60*/  @P3 IADD3 R90, P2, R197, UR18, RZ ;  /* 0x00000012c55a3c10 */ /* 0x000fc4000ff5e0ff */
[----:B------:R-:W-:Y:S02]  /*2d70*/  SEL R68, R76, R68, P4 ;  /* 0x000000444c447207 */ /* 0x000fe40002000000 */
[----:B------:R-:W-:Y:S02]  /*2d80*/  SEL R69, R77, R69, P4 ;  /* 0x000000454d457207 */ /* 0x000fe40002000000 */
[----:B------:R-:W-:Y:S02]  /*2d90*/  SEL R70, R78, R70, P4 ;  /* 0x000000464e467207 */ /* 0x000fe40002000000 */
[----:B------:R-:W-:Y:S02]  /*2da0*/  SEL R71, R79, R71, P4 ;  /* 0x000000474f477207 */ /* 0x000fe40002000000 */
[----:B------:R-:W-:Y:S02]  /*2db0*/  ISETP.NE.AND P4, PT, R111, RZ, PT ;  /* 0x000000ff6f00720c */ /* 0x000fe40003f85270 */
[----:B------:R-:W-:-:S02]  /*2dc0*/  @P3 IADD3.X R91, R196, UR19, RZ, P2, !PT ;  /* 0x00000013c45b3c10 */ /* 0x000fc400097fe4ff */
[----:B------:R-:W-:Y:S02]  /*2dd0*/  IADD3 R88, P6, R197, UR20, RZ ;  /* 0x00000014c5587c10 */ /* 0x000fe4000ffde0ff */
[----:B------:R-:W-:Y:S02]  /*2de0*/  SEL R83, R87, R75, P5 ;  /* 0x0000004b57537207 */ /* 0x000fe40002800000 */
[----:B------:R-:W-:Y:S02]  /*2df0*/  IADD3.X R89, R196, UR21, RZ, P6, !PT ;  /* 0x00000015c4597c10 */ /* 0x000fe4000b7fe4ff */
[----:B------:R-:W-:Y:S02]  /*2e00*/  SEL R82, R86, R74, P5 ;  /* 0x0000004a56527207 */ /* 0x000fe40002800000 */
[----:B------:R-:W-:Y:S01]  /*2e10*/  SEL R81, R85, R73, P5 ;  /* 0x0000004955517207 */ /* 0x000fe20002800000 */
[----:B------:R0:W-:Y:S01]  /*2e20*/  STG.E.128 desc[UR6][R88.64], R84 ;  /* 0x0000005458007986 */ /* 0x0001e2000c101d06 */
        /* <DEDUP_REMOVED lines=73> */
[----:B------:R-:W-:-:S07]  /*32c0*/  MOV R67, R148 ;  /* 0x0000009400437202 */ /* 0x000fce0000000f00 */
.L_x_3805:
[----:B------:R-:W1:Y:S01]  /*32d0*/  S2UR UR4, SR_CTAID.X ;  /* 0x00000000000479c3 */ /* 0x000e620000002500 */
[----:B------:R-:W-:-:S07]  /*32e0*/  LOP3.LUT R11, R150, 0xff, RZ, 0xc0, !PT ;  /* 0x000000ff960b7812 */ /* 0x000fce00078ec0ff */
[----:B------:R-:W2:Y:S08]  /*32f0*/  LDC.64 R2, c[0x0][0x2d0] ;  /* 0x0000b400ff027b82 */ /* 0x000eb00000000a00 */
[----:B------:R-:W3:Y:S01]  /*3300*/  LDC.64 R8, c[0x0][0x2d8] ;  /* 0x0000b600ff087b82 */ /* 0x000ee20000000a00 */
[----:B-1----:R-:W-:Y:S01]  /*3310*/  LEA.HI R0, R150, UR4, RZ, 0x18 ;  /* 0x0000000496007c11 */ /* 0x002fe2000f8fc0ff */
[----:B------:R-:W-:-:S04]  /*3320*/  ULDC UR4, c[0x0][0x218] ;  /* 0x0000860000047ab9 */ /* 0x000fc80000000800 */
[----:B------:R-:W-:-:S05]  /*3330*/  IMAD R0, R0, UR4, RZ ;  /* 0x0000000400007c24 */ /* 0x000fca000f8e02ff */
[----:B------:R-:W-:-:S05]  /*3340*/  LEA.HI R11, R0, R11, RZ, 0x1e ;  /* 0x0000000b000b7211 */ /* 0x000fca00078ff0ff */
[----:B--2---:R-:W-:-:S04]  /*3350*/  IMAD.WIDE.U32 R2, R11, 0x10, R2 ;  /* 0x000000100b027825 */ /* 0x004fc800078e0002 */
[----:B---3--:R-:W-:Y:S01]  /*3360*/  IMAD.WIDE.U32 R8, R11, 0x10, R8 ;  /* 0x000000100b087825 */ /* 0x008fe200078e0008 */
        /* <DEDUP_REMOVED lines=15> */
.L_x_3806:
[----:B------:R-:W-:Y:S01]  /*3460*/  HFMA2.MMA R88, -RZ, RZ, 0, 9.5367431640625e-07 ;  /* 0x00000010ff587435 */ /* 0x000fe200000001ff */
[----:B------:R-:W-:Y:S02]  /*3470*/  MOV R89, R29 ;  /* 0x0000001d00597202 */ /* 0x000fe40000000f00 */
[----:B------:R-:W-:Y:S02]  /*3480*/  MOV R91, 0x1f ;  /* 0x0000001f005b7802 */ /* 0x000fe40000000f00 */
[----:B------:R-:W-:-:S07]  /*3490*/  MOV R86, 0xffffffff ;  /* 0xffffffff00567802 */ /* 0x000fce0000000f00 */
[----:B-----5:R-:W-:Y:S05]  /*34a0*/  WARPSYNC.COLLECTIVE R86, `(.L_x_3816) ;  /* 0x0000000056087348 */ /* 0x020fea0003c00000 */
[----:B------:R0:W1:Y:S02]  /*34b0*/  SHFL.DOWN P4, R87, R89, R88, R91 ;  /* 0x0800005859577389 */ /* 0x000064000008005b */
[----:B01---5:R-:W-:Y:S01]  /*34c0*/  ENDCOLLECTIVE ;  /* 0x000000000000791b */ /* 0x023fe20003800000 */
.L_x_3816:
[----:B------:R-:W-:Y:S02]  /*34d0*/  MOV R89, R26 ;  /* 0x0000001a00597202 */ /* 0x000fe40000000f00 */
[----:B------:R-:W-:-:S07]  /*34e0*/  MOV R78, R87 ;  /* 0x00000057004e7202 */ /* 0x000fce0000000f00 */
[----:B------:R-:W-:Y:S05]  /*34f0*/  WARPSYNC.COLLECTIVE R86, `(.L_x_3817) ;  /* 0x0000000056087348 */ /* 0x000fea0003c00000 */
[----:B------:R0:W1:Y:S02]  /*3500*/  SHFL.DOWN P4, R87, R89, R88, R91 ;  /* 0x0800005859577389 */ /* 0x000064000008005b */
[----:B01----:R-:W-:Y:S01]  /*3510*/  ENDCOLLECTIVE ;  /* 0x000000000000791b */ /* 0x003fe20003800000 */
.L_x_3817:
[----:B------:R-:W-:Y:S01]  /*3520*/  FADD.FTZ R78, R29, R78 ;  /* 0x0000004e1d4e7221 */ /* 0x000fe20000010000 */
[----:B------:R-:W-:-:S04]  /*3530*/  HFMA2.MMA R88, -RZ, RZ, 0, 4.76837158203125e-07 ;  /* 0x00000008ff587435 */ /* 0x000fc800000001ff */
[----:B------:R-:W-:Y:S02]  /*3540*/  MOV R89, R78 ;  /* 0x0000004e00597202 */ /* 0x000fe40000000f00 */
[----:B------:R-:W-:-:S07]  /*3550*/  MOV R27, R87 ;  /* 0x00000057001b7202 */ /* 0x000fce0000000f00 */
[----:B------:R-:W-:Y:S05]  /*3560*/  WARPSYNC.COLLECTIVE R86, `(.L_x_3818) ;  /* 0x0000000056087348 */ /* 0x000fea0003c00000 */
[----:B------:R0:W1:Y:S02]  /*3570*/  SHFL.DOWN P4, R87, R89, R88, R91 ;  /* 0x0800005859577389 */ /* 0x000064000008005b */
[----:B01----:R-:W-:Y:S01]  /*3580*/  ENDCOLLECTIVE ;  /* 0x000000000000791b */ /* 0x003fe20003800000 */
.L_x_3818:
[----:B------:R-:W-:-:S05]  /*3590*/  FADD.FTZ R27, R26, R27 ;  /* 0x0000001b1a1b7221 */ /* 0x000fca0000010000 */
[----:B------:R-:W-:Y:S02]  /*35a0*/  MOV R89, R27 ;  /* 0x0000001b00597202 */ /* 0x000fe40000000f00 */
[----:B------:R-:W-:-:S07]  /*35b0*/  MOV R81, R87 ;  /* 0x0000005700517202 */ /* 0x000fce0000000f00 */
[----:B------:R-:W-:Y:S05]  /*35c0*/  WARPSYNC.COLLECTIVE R86, `(.L_x_3819) ;  /* 0x0000000056087348 */ /* 0x000fea0003c00000 */
[----:B------:R0:W1:Y:S02]  /*35d0*/  SHFL.DOWN P4, R87, R89, R88, R91 ;  /* 0x0800005859577389 */ /* 0x000064000008005b */
[----:B01----:R-:W-:Y:S01]  /*35e0*/  ENDCOLLECTIVE ;  /* 0x000000000000791b */ /* 0x003fe20003800000 */
.L_x_3819:
[----:B------:R-:W-:Y:S01]  /*35f0*/  FADD.FTZ R81, R78, R81 ;  /* 0x000000514e517221 */ /* 0x000fe20000010000 */
[----:B------:R-:W-:-:S04]  /*3600*/  HFMA2.MMA R88, -RZ, RZ, 0, 2.384185791015625e-07 ;  /* 0x00000004ff587435 */ /* 0x000fc800000001ff */
[----:B------:R-:W-:Y:S02]  /*3610*/  MOV R89, R81 ;  /* 0x0000005100597202 */ /* 0x000fe40000000f00 */
[----:B------:R-:W-:-:S07]  /*3620*/  MOV R80, R87 ;  /* 0x0000005700507202 */ /* 0x000fce0000000f00 */
[----:B------:R-:W-:Y:S05]  /*3630*/  WARPSYNC.COLLECTIVE R86, `(.L_x_3820) ;  /* 0x0000000056087348 */ /* 0x000fea0003c00000 */
[----:B------:R0:W1:Y:S02]  /*3640*/  SHFL.DOWN P4, R87, R89, R88, R91 ;  /* 0x0800005859577389 */ /* 0x000064000008005b */
[----:B01----:R-:W-:Y:S01]  /*3650*/  ENDCOLLECTIVE ;  /* 0x000000000000791b */ /* 0x003fe20003800000 */
.L_x_3820:
[----:B------:R-:W-:Y:S01]  /*3660*/  FADD.FTZ R80, R27, R80 ;  /* 0x000000501b507221 */ /* 0x000fe20000010000 */
[----:B------:R-:W-:-:S04]  /*3670*/  MOV R27, R79 ;  /* 0x0000004f001b7202 */ /* 0x000fc80000000f00 */
[----:B------:R-:W-:Y:S02]  /*3680*/  MOV R89, R80 ;  /* 0x0000005000597202 */ /* 0x000fe40000000f00 */
[----:B------:R-:W-:-:S07]  /*3690*/  MOV R82, R87 ;  /* 0x0000005700527202 */ /* 0x000fce0000000f00 */
[----:B------:R-:W-:Y:S05]  /*36a0*/  WARPSYNC.COLLECTIVE R86, `(.L_x_3821) ;  /* 0x0000000056087348 */ /* 0x000fea0003c00000 */
[----:B------:R0:W1:Y:S02]  /*36b0*/  SHFL.DOWN P4, R87, R89, R88, R91 ;  /* 0x0800005859577389 */ /* 0x000064000008005b */
[----:B01----:R-:W-:Y:S01]  /*36c0*/  ENDCOLLECTIVE ;  /* 0x000000000000791b */ /* 0x003fe20003800000 */
.L_x_3821:
[----:B------:R-:W-:Y:S01]  /*36d0*/  FADD.FTZ R82, R81, R82 ;  /* 0x0000005251527221 */ /* 0x000fe20000010000 */
[----:B------:R-:W-:-:S04]  /*36e0*/  HFMA2.MMA R88, -RZ, RZ, 0, 1.1920928955078125e-07 ;  /* 0x00000002ff587435 */ /* 0x000fc800000001ff */
[----:B------:R-:W-:Y:S02]  /*36f0*/  MOV R89, R82 ;  /* 0x0000005200597202 */ /* 0x000fe40000000f00 */
[----:B------:R-:W-:-:S07]  /*3700*/  MOV R83, R87 ;  /* 0x0000005700537202 */ /* 0x000fce0000000f00 */
[----:B------:R-:W-:Y:S05]  /*3710*/  WARPSYNC.COLLECTIVE R86, `(.L_x_3822) ;  /* 0x0000000056087348 */ /* 0x000fea0003c00000 */
[----:B------:R0:W1:Y:S02]  /*3720*/  SHFL.DOWN P4, R87, R89, R88, R91 ;  /* 0x0800005859577389 */ /* 0x000064000008005b */
[----:B01----:R-:W-:Y:S01]  /*3730*/  ENDCOLLECTIVE ;  /* 0x000000000000791b */ /* 0x003fe20003800000 */
.L_x_3822:
[----:B------:R-:W-:-:S05]  /*3740*/  FADD.FTZ R83, R80, R83 ;  /* 0x0000005350537221 */ /* 0x000fca0000010000 */
[----:B------:R-:W-:Y:S02]  /*3750*/  MOV R89, R83 ;  /* 0x0000005300597202 */ /* 0x000fe40000000f00 */
[----:B------:R-:W-:-:S07]  /*3760*/  MOV R29, R87 ;  /* 0x00000057001d7202 */ /* 0x000fce0000000f00 */
[----:B------:R-:W-:Y:S05]  /*3770*/  WARPSYNC.COLLECTIVE R86, `(.L_x_3823) ;  /* 0x0000000056087348 */ /* 0x000fea0003c00000 */
[----:B------:R0:W1:Y:S02]  /*3780*/  SHFL.DOWN P4, R87, R89, R88, R91 ;  /* 0x0800005859577389 */ /* 0x000064000008005b */
[----:B01----:R-:W-:Y:S01]  /*3790*/  ENDCOLLECTIVE ;  /* 0x000000000000791b */ /* 0x003fe20003800000 */
.L_x_3823:
[----:B------:R-:W-:Y:S01]  /*37a0*/  FADD.FTZ R84, R82, R29 ;  /* 0x0000001d52547221 */ /* 0x000fe20000010000 */
[----:B------:R-:W-:Y:S01]  /*37b0*/  MOV R29, R77 ;  /* 0x0000004d001d7202 */ /* 0x000fe20000000f00 */
[----:B------:R-:W-:-:S03]  /*37c0*/  HFMA2.MMA R88, -RZ, RZ, 0, 5.9604644775390625e-08 ;  /* 0x00000001ff587435 */ /* 0x000fc600000001ff */
[----:B------:R-:W-:Y:S02]  /*37d0*/  MOV R89, R84 ;  /* 0x0000005400597202 */ /* 0x000fe40000000f00 */
[----:B------:R-:W-:-:S07]  /*37e0*/  MOV R26, R87 ;  /* 0x00000057001a7202 */ /* 0x000fce0000000f00 */
[----:B------:R-:W-:Y:S05]  /*37f0*/  WARPSYNC.COLLECTIVE R86, `(.L_x_3824) ;  /* 0x0000000056087348 */ /* 0x000fea0003c00000 */
[----:B------:R0:W1:Y:S02]  /*3800*/  SHFL.DOWN P4, R87, R89, R88, R91 ;  /* 0x0800005859577389 */ /* 0x000064000008005b */
[----:B01----:R-:W-:Y:S01]  /*3810*/  ENDCOLLECTIVE ;  /* 0x000000000000791b */ /* 0x003fe20003800000 */
.L_x_3824:
[----:B------:R-:W-:Y:S01]  /*3820*/  FADD.FTZ R78, R83, R26 ;  /* 0x0000001a534e7221 */ /* 0x000fe20000010000 */
[----:B------:R-:W-:-:S04]  /*3830*/  MOV R26, R76 ;  /* 0x0000004c001a7202 */ /* 0x000fc80000000f00 */
[----:B------:R-:W-:Y:S02]  /*3840*/  MOV R89, R78 ;  /* 0x0000004e00597202 */ /* 0x000fe40000000f00 */
[----:B------:R-:W-:-:S07]  /*3850*/  MOV R85, R87 ;  /* 0x0000005700557202 */ /* 0x000fce0000000f00 */
[----:B------:R-:W-:Y:S05]  /*3860*/  WARPSYNC.COLLECTIVE R86, `(.L_x_3825) ;  /* 0x0000000056087348 */ /* 0x000fea0003c00000 */
[----:B------:R0:W1:Y:S02]  /*3870*/  SHFL.DOWN P4, R87, R89, R88, R91 ;  /* 0x0800005859577389 */ /* 0x000064000008005b */
[----:B01----:R-:W-:Y:S01]  /*3880*/  ENDCOLLECTIVE ;  /* 0x000000000000791b */ /* 0x003fe20003800000 */
.L_x_3825:
[----:B------:R-:W-:Y:S05]  /*3890*/  BRA `(.L_x_3826) ;  /* 0xffffffe000ec7947 */ /* 0x000fea000383ffff */
.L_x_3827:
        /* <DEDUP_REMOVED lines=14> */
.L_x_4591:


//--------------------- .text._ZN10layer_norm31ln_parallel_residual_bwd_kernelINS_13Kernel_traitsI6__halfffffjLj7168ELj1ELj1ELj8ELj16ENS_18Kernel_traits_baseILj7168ES2_ffffjLj256EEEEELb1ELb0ELb0EEEvNS_9BwdParamsE --------------------------
	.section	.text._ZN10layer_norm31ln_parallel_residual_bwd_kernelINS_13Kernel_traitsI6__halfffffjLj7168ELj1ELj1ELj8ELj16ENS_18Kernel_traits_baseILj7168ES2_ffffjLj256EEEEELb1ELb0ELb0EEEvNS_9BwdParamsE,"ax",@progbits
	.align	128
        .global         _ZN10layer_norm31ln_parallel_residual_bwd_kernelINS_13Kernel_traitsI6__halfffffjLj7168ELj1ELj1ELj8ELj16ENS_18Kernel_traits_baseILj7168ES2_ffffjLj256EEEEELb1ELb0ELb0EEEvNS_9BwdParamsE
        .type           _ZN10layer_norm31ln_parallel_residual_bwd_kernelINS_13Kernel_traitsI6__halfffffjLj7168ELj1ELj1ELj8ELj16ENS_18Kernel_traits_baseILj7168ES2_ffffjLj256EEEEELb1ELb0ELb0EEEvNS_9BwdParamsE,@function
        .size           _ZN10layer_norm31ln_parallel_residual_bwd_kernelINS_13Kernel_traitsI6__halfffffjLj7168ELj1ELj1ELj8ELj16ENS_18Kernel_traits_baseILj7168ES2_ffffjLj256EEEEELb1ELb0ELb0EEEvNS_9BwdParamsE,(.L_x_4592 - _ZN10layer_norm31ln_parallel_residual_bwd_kernelINS_13Kernel_traitsI6__halfffffjLj7168ELj1ELj1ELj8ELj16ENS_18Kernel_traits_baseILj7168ES2_ffffjLj256EEEEELb1ELb0ELb0EEEvNS_9BwdParamsE)
        .other          _ZN10layer_norm31ln_parallel_residual_bwd_kernelINS_13Kernel_traitsI6__halfffffjLj7168ELj1ELj1ELj8ELj16ENS_18Kernel_traits_baseILj7168ES2_ffffjLj256EEEEELb1ELb0ELb0EEEvNS_9BwdParamsE,@"STO_CUDA_ENTRY STV_DEFAULT"
_ZN10layer_norm31ln_parallel_residual_bwd_kernelINS_13Kernel_traitsI6__halfffffjLj7168ELj1ELj1ELj8ELj16ENS_18Kernel_traits_baseILj7168ES2_ffffjLj256EEEEELb1ELb0ELb0EEEvNS_9BwdParamsE:
.text._ZN10layer_norm31ln_parallel_residual_bwd_kernelINS_13Kernel_traitsI6__halfffffjLj7168ELj1ELj1ELj8ELj16ENS_18Kernel_traits_baseILj7168ES2_ffffjLj256EEEEELb1ELb0ELb0EEEvNS_9BwdParamsE:
        /* <DEDUP_REMOVED lines=52> */
[----:B---3--:R-:W-:-:S05]  /*0340*/  @P5 IMAD.WIDE.U32 R36, R61, 0x8, R36 ;  /* 0x000000083d245825 */ /* 0x008fca00078e0024 */
[----:B------:R-:W5:Y:S01]  /*0350*/  @P5 LDG.E.64 R32, desc[UR4][R36.64] ;  /* 0x0000000424205981 */ /* 0x000f62000c1e1b00 */
[C---:B----4-:R-:W-:Y:S01]  /*0360*/  @P5 IMAD.WIDE.U32 R38, R61.reuse, 0x8, R38 ;  /* 0x000000083d265825 */ /* 0x050fe200078e0026 */
[----:B------:R-:W-:Y:S01]  /*0370*/  @P5 IADD3 R61, R61, 0x100, RZ ;  /* 0x000001003d3d5810 */ /* 0x000fe20007ffe0ff */
[----:B------:R-:W3:Y:S03]  /*0380*/  @P3 LDC.64 R44, c[0x0][0x260] ;  /* 0x00009800ff2c3b82 */ /* 0x000ee60000000a00 */
[----:B------:R-:W5:Y:S01]  /*0390*/  @P5 LDG.E.64 R34, desc[UR4][R38.64] ;  /* 0x0000000426225981 */ /* 0x000f62000c1e1b00 */
[----:B0-----:R-:W-:-:S04]  /*03a0*/  @P4 IMAD.WIDE.U32 R40, R61, 0x8, R40 ;  /* 0x000000083d284825 */ /* 0x001fc800078e0028 */
[----:B------:R-:W0:Y:S01]  /*03b0*/  @P3 LDC.64 R46, c[0x0][0x268] ;  /* 0x00009a00ff2e3b82 */ /* 0x000e220000000a00 */
[----:B------:R-:W5:Y:S01]  /*03c0*/  @P4 LDG.E.64 R22, desc[UR4][R40.64] ;  /* 0x0000000428164981 */ /* 0x000f62000c1e1b00 */
[C---:B--2---:R-:W-:Y:S01]  /*03d0*/  @P4 IMAD.WIDE.U32 R42, R61.reuse, 0x8, R42 ;  /* 0x000000083d2a4825 */ /* 0x044fe200078e002a */
[----:B------:R-:W-:-:S05]  /*03e0*/  @P4 IADD3 R61, R61, 0x100, RZ ;  /* 0x000001003d3d4810 */ /* 0x000fca0007ffe0ff */
[----:B------:R-:W2:Y:S01]  /*03f0*/  @P0 LDC.64 R48, c[0x0][0x260] ;  /* 0x00009800ff300b82 */ /* 0x000ea20000000a00 */
[----:B------:R-:W5:Y:S07]  /*0400*/  @P4 LDG.E.64 R20, desc[UR4][R42.64] ;  /* 0x000000042a144981 */ /* 0x000f6e000c1e1b00 */
[----:B------:R-:W4:Y:S01]  /*0410*/  @P0 LDC.64 R50, c[0x0][0x268] ;  /* 0x00009a00ff320b82 */ /* 0x000f220000000a00 */
[----:B---3--:R-:W-:Y:S01]  /*0420*/  @P3 IMAD.WIDE.U32 R44, R61, 0x8, R44 ;  /* 0x000000083d2c3825 */ /* 0x008fe200078e002c */
[----:B------:R-:W-:-:S02]  /*0430*/  CS2R R152, SRZ ;  /* 0x0000000000987805 */ /* 0x000fc4000001ff00 */
[----:B------:R-:W-:Y:S02]  /*0440*/  CS2R R154, SRZ ;  /* 0x00000000009a7805 */ /* 0x000fe4000001ff00 */
[----:B------:R-:W-:Y:S02]  /*0450*/  CS2R R148, SRZ ;  /* 0x0000000000947805 */ /* 0x000fe4000001ff00 */
[----:B------:R-:W-:Y:S01]  /*0460*/  CS2R R150, SRZ ;  /* 0x0000000000967805 */ /* 0x000fe2000001ff00 */
[----:B------:R-:W5:Y:S01]  /*0470*/  @P3 LDG.E.64 R18, desc[UR4][R44.64] ;  /* 0x000000042c123981 */ /* 0x000f62000c1e1b00 */
[----:B------:R-:W3:Y:S01]  /*0480*/  @P1 LDC.64 R52, c[0x0][0x260] ;  /* 0x00009800ff341b82 */ /* 0x000ee20000000a00 */
[C---:B0-----:R-:W-:Y:S01]  /*0490*/  @P3 IMAD.WIDE.U32 R46, R61.reuse, 0x8, R46 ;  /* 0x000000083d2e3825 */ /* 0x041fe200078e002e */
[----:B------:R-:W-:Y:S02]  /*04a0*/  @P3 IADD3 R61, R61, 0x100, RZ ;  /* 0x000001003d3d3810 */ /* 0x000fe40007ffe0ff */
[----:B------:R-:W-:-:S02]  /*04b0*/  CS2R R144, SRZ ;  /* 0x0000000000907805 */ /* 0x000fc4000001ff00 */
[----:B------:R-:W-:Y:S02]  /*04c0*/  CS2R R146, SRZ ;  /* 0x0000000000927805 */ /* 0x000fe4000001ff00 */
[----:B------:R-:W-:Y:S01]  /*04d0*/  CS2R R140, SRZ ;  /* 0x00000000008c7805 */ /* 0x000fe2000001ff00 */
[----:B------:R-:W5:Y:S01]  /*04e0*/  @P3 LDG.E.64 R16, desc[UR4][R46.64] ;  /* 0x000000042e103981 */ /* 0x000f62000c1e1b00 */
[----:B------:R-:W0:Y:S08]  /*04f0*/  @P1 LDC.64 R54, c[0x0][0x268] ;  /* 0x00009a00ff361b82 */ /* 0x000e300000000a00 */
[----:B------:R-:W1:Y:S08]  /*0500*/  @P2 LDC.64 R56, c[0x0][0x260] ;  /* 0x00009800ff382b82 */ /* 0x000e700000000a00 */
[----:B------:R-:W1:Y:S01]  /*0510*/  @P2 LDC.64 R58, c[0x0][0x268] ;  /* 0x00009a00ff3a2b82 */ /* 0x000e620000000a00 */
[----:B--2---:R-:W-:-:S04]  /*0520*/  @P0 IMAD.WIDE.U32 R48, R61, 0x8, R48 ;  /* 0x000000083d300825 */ /* 0x004fc800078e0030 */
[C---:B----4-:R-:W-:Y:S01]  /*0530*/  @P0 IMAD.WIDE.U32 R50, R61.reuse, 0x8, R50 ;  /* 0x000000083d320825 */ /* 0x050fe200078e0032 */
[----:B------:R-:W-:Y:S01]  /*0540*/  @P0 IADD3 R61, R61, 0x100, RZ ;  /* 0x000001003d3d0810 */ /* 0x000fe20007ffe0ff */
[----:B------:R-:W5:Y:S04]  /*0550*/  @P0 LDG.E.64 R14, desc[UR4][R48.64] ;  /* 0x00000004300e0981 */ /* 0x000f68000c1e1b00 */
[C---:B---3--:R-:W-:Y:S01]  /*0560*/  @P1 IMAD.WIDE.U32 R52, R61.reuse, 0x8, R52 ;  /* 0x000000083d341825 */ /* 0x048fe200078e0034 */
[----:B------:R-:W5:Y:S03]  /*0570*/  @P0 LDG.E.64 R6, desc[UR4][R50.64] ;  /* 0x0000000432060981 */ /* 0x000f66000c1e1b00 */
[C---:B0-----:R-:W-:Y:S01]  /*0580*/  @P1 IMAD.WIDE.U32 R54, R61.reuse, 0x8, R54 ;  /* 0x000000083d361825 */ /* 0x041fe200078e0036 */
[----:B------:R-:W-:Y:S01]  /*0590*/  @P1 IADD3 R61, R61, 0x100, RZ ;  /* 0x000001003d3d1810 */ /* 0x000fe20007ffe0ff */
[----:B------:R0:W5:Y:S04]  /*05a0*/  @P1 LDG.E.64 R4, desc[UR4][R52.64] ;  /* 0x0000000434041981 */ /* 0x000168000c1e1b00 */
[C---:B-1----:R-:W-:Y:S01]  /*05b0*/  @P2 IMAD.WIDE.U32 R24, R61.reuse, 0x8, R56 ;  /* 0x000000083d182825 */ /* 0x042fe200078e0038 */
        /* <DEDUP_REMOVED lines=48> */
[----:B0-----:R-:W-:Y:S02]  /*08c0*/  CS2R R52, SRZ ;  /* 0x0000000000347805 */ /* 0x001fe4000001ff00 */
[----:B-1----:R-:W-:Y:S02]  /*08d0*/  CS2R R54, SRZ ;  /* 0x0000000000367805 */ /* 0x002fe4000001ff00 */
[----:B------:R-:W-:Y:S02]  /*08e0*/  CS2R R48, SRZ ;  /* 0x0000000000307805 */ /* 0x000fe4000001ff00 */
[----:B------:R-:W-:Y:S02]  /*08f0*/  CS2R R50, SRZ ;  /* 0x0000000000327805 */ /* 0x000fe4000001ff00 */
[----:B------:R-:W-:-:S02]  /*0900*/  CS2R R44, SRZ ;  /* 0x00000000002c7805 */ /* 0x000fc4000001ff00 */
[----:B------:R-:W-:Y:S01]  /*0910*/  CS2R R46, SRZ ;  /* 0x00000000002e7805 */ /* 0x000fe2000001ff00 */
[----:B--2---:R-:W-:Y:S06]  /*0920*/  @P2 BRA `(.L_x_3828) ;  /* 0x0000004c00c82947 */ /* 0x004fec0003800000 */
[----:B-----5:R-:W-:Y:S01]  /*0930*/  MOV R0, R26 ;  /* 0x0000001a00007202 */ /* 0x020fe20000000f00 */
[----:B------:R-:W-:Y:S01]  /*0940*/  HFMA2.MMA R241, -RZ, RZ, 0, 5.9604644775390625e-08 ;  /* 0x00000001fff17435 */ /* 0x000fe200000001ff */
[--C-:B------:R-:W-:Y:S02]  /*0950*/  SHF.R.U64 R165, R26, 0x10, R27.reuse ;  /* 0x000000101aa57819 */ /* 0x100fe4000000121b */
[----:B------:R-:W-:Y:S01]  /*0960*/  MOV R25, R27 ;  /* 0x0000001b00197202 */ /* 0x000fe20000000f00 */
[----:B------:R-:W-:Y:S01]  /*0970*/  HADD2.F32 R0, -RZ, R0.H0_H0 ;  /* 0x20000000ff007230 */ /* 0x000fe20000004100 */
[----:B------:R-:W-:Y:S02]  /*0980*/  SHF.R.U32.HI R163, RZ, 0x10, R27 ;  /* 0x00000010ffa37819 */ /* 0x000fe4000001161b */
[--C-:B------:R-:W-:Y:S02]  /*0990*/  SHF.R.U64 R164, R30, 0x10, R31.reuse ;  /* 0x000000101ea47819 */ /* 0x100fe4000000121f */
[----:B------:R-:W-:Y:S01]  /*09a0*/  MOV R26, R31 ;  /* 0x0000001f001a7202 */ /* 0x000fe20000000f00 */
[----:B------:R0:W-:Y:S01]  /*09b0*/  STL [R1+0xb4], R0 ;  /* 0x0000b40001007387 */ /* 0x0001e20000100800 */
[----:B------:R-:W-:-:S02]  /*09c0*/  SHF.R.U32.HI R162, RZ, 0x10, R31 ;  /* 0x00000010ffa27819 */ /* 0x000fc4000001161f */
[----:B------:R-:W-:Y:S02]  /*09d0*/  MOV R27, R32 ;  /* 0x00000020001b7202 */ /* 0x000fe40000000f00 */
[----:B------:R-:W-:Y:S02]  /*09e0*/  SHF.R.U64 R161, R32, 0x10, R33 ;  /* 0x0000001020a17819 */ /* 0x000fe40000001221 */
[----:B------:R-:W-:Y:S02]  /*09f0*/  MOV R31, R22 ;  /* 0x00000016001f7202 */ /* 0x000fe40000000f00 */
[--C-:B------:R-:W-:Y:S01]  /*0a00*/  SHF.R.U64 R157, R22, 0x10, R23.reuse ;  /* 0x00000010169d7819 */ /* 0x100fe20000001217 */
[----:B0-----:R-:W-:Y:S01]  /*0a10*/  HADD2.F32 R0, -RZ, R163.H0_H0 ;  /* 0x200000a3ff007230 */ /* 0x001fe20000004100 */
[----:B------:R-:W-:Y:S02]  /*0a20*/  MOV R32, R23 ;  /* 0x0000001700207202 */ /* 0x000fe40000000f00 */
[----:B------:R-:W-:-:S02]  /*0a30*/  SHF.R.U32.HI R43, RZ, 0x10, R23 ;  /* 0x00000010ff2b7819 */ /* 0x000fc40000011617 */
[----:B------:R-:W-:Y:S02]  /*0a40*/  MOV R22, R20 ;  /* 0x0000001400167202 */ /* 0x000fe40000000f00 */
[--C-:B------:R-:W-:Y:S02]  /*0a50*/  SHF.R.U64 R156, R20, 0x10, R21.reuse ;  /* 0x00000010149c7819 */ /* 0x100fe40000001215 */
[----:B------:R-:W-:Y:S02]  /*0a60*/  MOV R23, R21 ;  /* 0x0000001500177202 */ /* 0x000fe40000000f00 */
[----:B------:R-:W-:Y:S02]  /*0a70*/  SHF.R.U32.HI R42, RZ, 0x10, R21 ;  /* 0x00000010ff2a7819 */ /* 0x000fe40000011615 */
[----:B------:R-:W-:Y:S02]  /*0a80*/  MOV R20, R18 ;  /* 0x0000001200147202 */ /* 0x000fe40000000f00 */
[----:B------:R-:W-:-:S02]  /*0a90*/  SHF.R.U64 R41, R18, 0x10, R19 ;  /* 0x0000001012297819 */ /* 0x000fc40000001213 */
[----:B------:R-:W-:Y:S02]  /*0aa0*/  MOV R24, R30 ;  /* 0x0000001e00187202 */ /* 0x000fe40000000f00 */
[----:B------:R-:W-:Y:S02]  /*0ab0*/  MOV R21, R19 ;  /* 0x0000001300157202 */ /* 0x000fe40000000f00 */
[----:B------:R-:W-:Y:S02]  /*0ac0*/  SHF.R.U32.HI R39, RZ, 0x10, R19 ;  /* 0x00000010ff277819 */ /* 0x000fe40000011613 */
[----:B------:R-:W-:Y:S02]  /*0ad0*/  MOV R18, R16 ;  /* 0x0000001000127202 */ /* 0x000fe40000000f00 */
[----:B------:R-:W-:Y:S02]  /*0ae0*/  SHF.R.U64 R40, R16, 0x10, R17 ;  /* 0x0000001010287819 */ /* 0x000fe40000001211 */
[----:B------:R-:W-:-:S02]  /*0af0*/  SHF.R.U64 R160, R34, 0x10, R35 ;  /* 0x0000001022a07819 */ /* 0x000fc40000001223 */
[----:B------:R-:W-:Y:S02]  /*0b00*/  MOV R30, R35 ;  /* 0x00000023001e7202 */ /* 0x000fe40000000f00 */
[----:B------:R-:W-:Y:S02]  /*0b10*/  SHF.R.U32.HI R158, RZ, 0x10, R35 ;  /* 0x00000010ff9e7819 */ /* 0x000fe40000011623 */
[----:B------:R-:W-:Y:S02]  /*0b20*/  MOV R19, R17 ;  /* 0x0000001100137202 */ /* 0x000fe40000000f00 */
[----:B------:R-:W-:Y:S02]  /*0b30*/  SHF.R.U32.HI R38, RZ, 0x10, R17 ;  /* 0x00000010ff267819 */ /* 0x000fe40000011611 */
[----:B------:R-:W-:Y:S02]  /*0b40*/  MOV R16, R14 ;  /* 0x0000000e00107202 */ /* 0x000fe40000000f00 */
[----:B------:R-:W-:-:S02]  /*0b50*/  SHF.R.U64 R37, R14, 0x10, R15 ;  /* 0x000000100e257819 */ /* 0x000fc4000000120f */
[----:B------:R-:W-:Y:S02]  /*0b60*/  MOV R29, R33 ;  /* 0x00000021001d7202 */ /* 0x000fe40000000f00 */
[----:B------:R-:W-:Y:S02]  /*0b70*/  SHF.R.U32.HI R159, RZ, 0x10, R33 ;  /* 0x00000010ff9f7819 */ /* 0x000fe40000011621 */
[----:B------:R-:W-:Y:S02]  /*0b80*/  MOV R28, R34 ;  /* 0x00000022001c7202 */ /* 0x000fe40000000f00 */
[----:B------:R-:W-:Y:S02]  /*0b90*/  MOV R17, R15 ;  /* 0x0000000f00117202 */ /* 0x000fe40000000f00 */
[----:B------:R-:W-:Y:S02]  /*0ba0*/  SHF.R.U32.HI R35, RZ, 0x10, R15 ;  /* 0x00000010ff237819 */ /* 0x000fe4000001160f */
[----:B------:R-:W-:-:S02]  /*0bb0*/  MOV R14, R6 ;  /* 0x00000006000e7202 */ /* 0x000fc40000000f00 */
[--C-:B------:R-:W-:Y:S02]  /*0bc0*/  SHF.R.U64 R36, R6, 0x10, R7.reuse ;  /* 0x0000001006247819 */ /* 0x100fe40000001207 */
[----:B------:R-:W-:Y:S02]  /*0bd0*/  MOV R15, R7 ;  /* 0x00000007000f7202 */ /* 0x000fe40000000f00 */
[----:B------:R-:W-:Y:S02]  /*0be0*/  SHF.R.U32.HI R34, RZ, 0x10, R7 ;  /* 0x00000010ff227819 */ /* 0x000fe40000011607 */
[----:B------:R-:W-:Y:S02]  /*0bf0*/  MOV R6, R4 ;  /* 0x0000000400067202 */ /* 0x000fe40000000f00 */
[----:B------:R-:W-:Y:S02]  /*0c00*/  SHF.R.U64 R33, R4, 0x10, R5 ;  /* 0x0000001004217819 */ /* 0x000fe40000001205 */
[----:B------:R-:W-:-:S02]  /*0c10*/  MOV R7, R5 ;  /* 0x0000000500077202 */ /* 0x000fc40000000f00 */
[----:B------:R-:W-:Y:S02]  /*0c20*/  SHF.R.U32.HI R252, RZ, 0x10, R5 ;  /* 0x00000010fffc7819 */ /* 0x000fe40000011605 */
[----:B------:R-:W-:Y:S02]  /*0c30*/  MOV R4, R8 ;  /* 0x0000000800047202 */ /* 0x000fe40000000f00 */
[--C-:B------:R-:W-:Y:S01]  /*0c40*/  SHF.R.U64 R8, R8, 0x10, R9.reuse ;  /* 0x0000001008087819 */ /* 0x100fe20000001209 */
[----:B------:R-:W-:Y:S01]  /*0c50*/  HADD2.F32 R252, -RZ, R252.H0_H0 ;  /* 0x200000fcfffc7230 */ /* 0x000fe20000004100 */
[----:B------:R-:W-:Y:S02]  /*0c60*/  MOV R5, R9 ;  /* 0x0000000900057202 */ /* 0x000fe40000000f00 */
[----:B------:R-:W-:Y:S01]  /*0c70*/  SHF.R.U32.HI R251, RZ, 0x10, R9 ;  /* 0x00000010fffb7819 */ /* 0x000fe20000011609 */
[----:B------:R-:W-:Y:S01]  /*0c80*/  HADD2.F32 R9, -RZ, R165.H0_H0 ;  /* 0x200000a5ff097230 */ /* 0x000fe20000004100 */
[----:B------:R-:W-:-:S02]  /*0c90*/  MOV R249, R10 ;  /* 0x0000000a00f97202 */ /* 0x000fc40000000f00 */
[----:B------:R-:W-:Y:S01]  /*0ca0*/  SHF.R.U64 R247, R10, 0x10, R11 ;  /* 0x000000100af77819 */ /* 0x000fe2000000120b */
[----:B------:R-:W-:Y:S01]  /*0cb0*/  HADD2.F32 R10, -RZ, R25.H0_H0 ;  /* 0x20000019ff0a7230 */ /* 0x000fe20000004100 */
        /* <DEDUP_REMOVED lines=11> */
[----:B------:R-:W-:Y:S01]  /*0d70*/  SHF.R.U32.HI R243, RZ, 0x10, R11 ;  /* 0x00000010fff37819 */ /* 0x000fe2000001160b */
[----:B------:R-:W-:Y:S01]  /*0d80*/  HADD2.F32 R248, -RZ, R248.H0_H0 ;  /* 0x200000f8fff87230 */ /* 0x000fe20000004100 */
[----:B------:R-:W-:Y:S01]  /*0d90*/  MOV R153, RZ ;  /* 0x000000ff00997202 */ /* 0x000fe20000000f00 */
[----:B-1----:R-:W-:Y:S01]  /*0da0*/  HADD2.F32 R10, -RZ, R164.H0_H0 ;  /* 0x200000a4ff0a7230 */ /* 0x002fe20000004100 */
[----:B------:R0:W-:Y:S01]  /*0db0*/  STL [R1+0xb0], R9 ;  /* 0x0000b00901007387 */ /* 0x0001e20000100800 */
[----:B------:R-:W-:-:S02]  /*0dc0*/  HADD2.F32 R246, -RZ, R246.H0_H0 ;  /* 0x200000f6fff67230 */ /* 0x000fc40000004100 */
[----:B--2---:R-:W-:Y:S01]  /*0dd0*/  HADD2.F32 R0, -RZ, R26.H0_H0 ;  /* 0x2000001aff007230 */ /* 0x004fe20000004100 */
[----:B------:R1:W-:Y:S01]  /*0de0*/  STL [R1+0xa8], R10 ;  /* 0x0000a80a01007387 */ /* 0x0003e20000100800 */
[----:B------:R-:W-:Y:S02]  /*0df0*/  HADD2.F32 R244, -RZ, R244.H0_H0 ;  /* 0x200000f4fff47230 */ /* 0x000fe40000004100 */
[----:B------:R-:W-:Y:S01]  /*0e00*/  HADD2.F32 R249, -RZ, R249.H0_H0 ;  /* 0x200000f9fff97230 */ /* 0x000fe20000004100 */
[----:B------:R2:W-:Y:S01]  /*0e10*/  STL [R1+0xa0], R0 ;  /* 0x0000a00001007387 */ /* 0x0005e20000100800 */
[----:B------:R-:W-:Y:S02]  /*0e20*/  HADD2.F32 R247, -RZ, R247.H0_H0 ;  /* 0x200000f7fff77230 */ /* 0x000fe40000004100 */
[----:B0-----:R-:W-:Y:S02]  /*0e30*/  HADD2.F32 R9, -RZ, R162.H0_H0 ;  /* 0x200000a2ff097230 */ /* 0x001fe40000004100 */
[----:B------:R-:W-:-:S02]  /*0e40*/  HADD2.F32 R245, -RZ, R245.H0_H0 ;  /* 0x200000f5fff57230 */ /* 0x000fc40000004100 */
[----:B-1----:R-:W-:Y:S01]  /*0e50*/  HADD2.F32 R10, -RZ, R27.H0_H0 ;  /* 0x2000001bff0a7230 */ /* 0x002fe20000004100 */
[----:B------:R0:W-:Y:S01]  /*0e60*/  STL [R1+0x98], R9 ;  /* 0x0000980901007387 */ /* 0x0001e20000100800 */
[----:B------:R-:W-:Y:S02]  /*0e70*/  HADD2.F32 R243, -RZ, R243.H0_H0 ;  /* 0x200000f3fff37230 */ /* 0x000fe40000004100 */
[----:B--2---:R-:W-:Y:S01]  /*0e80*/  HADD2.F32 R0, -RZ, R161.H0_H0 ;  /* 0x200000a1ff007230 */ /* 0x004fe20000004100 */
        /* <DEDUP_REMOVED lines=60> */
[----:B------:R-:W-:Y:S04]  /*1250*/  STL [R1+0x20], R10 ;  /* 0x0000200a01007387 */ /* 0x000fe80000100800 */
[----:B------:R1:W-:Y:S01]  /*1260*/  STL [R1+0x18], R0 ;  /* 0x0000180001007387 */ /* 0x0003e20000100800 */
[----:B0-----:R-:W-:Y:S02]  /*1270*/  HADD2.F32 R9, -RZ, R6.H0_H0 ;  /* 0x20000006ff097230 */ /* 0x001fe40000004100 */
[----:B------:R-:W-:-:S03]  /*1280*/  HADD2.F32 R6, -RZ, R33.H0_H0 ;  /* 0x20000021ff067230 */ /* 0x000fc60000004100 */
[----:B------:R-:W-:Y:S01]  /*1290*/  STL [R1+0x14], R9 ;  /* 0x0000140901007387 */ /* 0x000fe20000100800 */
[----:B-1----:R-:W-:-:S03]  /*12a0*/  HADD2.F32 R0, -RZ, R7.H0_H0 ;  /* 0x20000007ff007230 */ /* 0x002fc60000004100 */
[----:B------:R0:W-:Y:S04]  /*12b0*/  STL [R1+0xc], R6 ;  /* 0x00000c0601007387 */ /* 0x0001e80000100800 */
[----:B------:R1:W-:Y:S01]  /*12c0*/  STL [R1+0x4], R0 ;  /* 0x0000040001007387 */ /* 0x0003e20000100800 */
[----:B0-----:R-:W-:Y:S02]  /*12d0*/  HADD2.F32 R6, -RZ, R4.H0_H0 ;  /* 0x20000004ff067230 */ /* 0x001fe40000004100 */
[----:B------:R-:W-:Y:S02]  /*12e0*/  HADD2.F32 R4, -RZ, R8.H0_H0 ;  /* 0x20000008ff047230 */ /* 0x000fe40000004100 */
[----:B-1----:R-:W-:Y:S01]  /*12f0*/  HADD2.F32 R0, -RZ, R5.H0_H0 ;  /* 0x20000005ff007230 */ /* 0x002fe20000004100 */
[----:B------:R0:W-:Y:S04]  /*1300*/  STL [R1+0x10], R6 ;  /* 0x0000100601007387 */ /* 0x0001e80000100800 */
[----:B------:R0:W-:Y:S04]  /*1310*/  STL [R1+0x8], R4 ;  /* 0x0000080401007387 */ /* 0x0001e80000100800 */
[----:B------:R0:W-:Y:S02]  /*1320*/  STL [R1], R0 ;  /* 0x0000000001007387 */ /* 0x0001e40000100800 */
.L_x_3858:
[----:B0----5:R-:W0:Y:S01]  /*1330*/  LDC.64 R4, c[0x0][0x258] ;  /* 0x00009600ff047b82 */ /* 0x021e220000000a00 */
[----:B-1----:R-:W1:Y:S01]  /*1340*/  S2R R174, SR_TID.X ;  /* 0x0000000000ae7919 */ /* 0x002e620000002100 */
[----:B------:R-:W-:-:S06]  /*1350*/  LOP3.LUT P2, RZ, R3, 0x8, RZ, 0xc0, !PT ;  /* 0x0000000803ff7812 */ /* 0x000fcc000784c0ff */
[----:B--234-:R-:W2:Y:S01]  /*1360*/  LDC.64 R172, c[0x0][0x250] ;  /* 0x00009400ffac7b82 */ /* 0x01cea20000000a00 */
[----:B------:R-:W-:Y:S01]  /*1370*/  MOV R242, UR22 ;  /* 0x0000001600f27c02 */ /* 0x000fe20008000f00 */
[----:B0-----:R-:W-:-:S06]  /*1380*/  IMAD.WIDE R4, R2, 0x4, R4 ;  /* 0x0000000402047825 */ /* 0x001fcc00078e0204 */
[----:B------:R0:W5:Y:S01]  /*1390*/  LDG.E R4, desc[UR4][R4.64] ;  /* 0x0000000404047981 */ /* 0x000162000c1e1900 */
[----:B--2---:R-:W-:-:S05]  /*13a0*/  IMAD.WIDE R172, R2, 0x4, R172 ;  /* 0x0000000402ac7825 */ /* 0x004fca00078e02ac */
[----:B------:R2:W5:Y:S01]  /*13b0*/  LDG.E R192, desc[UR4][R172.64] ;  /* 0x00000004acc07981 */ /* 0x000562000c1e1900 */
[----:B0-----:R-:W-:Y:S01]  /*13c0*/  IMAD R5, R2, R242, RZ ;  /* 0x000000f202057224 */ /* 0x001fe200078e02ff */
[----:B-1----:R-:W-:-:S04]  /*13d0*/  LOP3.LUT R174, R174, 0xff, RZ, 0xc0, !PT ;  /* 0x000000ffaeae7812 */ /* 0x002fc800078ec0ff */
[----:B--2---:R-:W-:-:S04]  /*13e0*/  SHF.R.S32.HI R172, RZ, 0x1f, R5 ;  /* 0x0000001fffac7819 */ /* 0x004fc80000011405 */
[----:B------:R-:W-:Y:S01]  /*13f0*/  LEA.HI R5, R172, R5, RZ, 0x2 ;  /* 0x00000005ac057211 */ /* 0x000fe200078f10ff */
[----:B------:R-:W-:Y:S03]  /*1400*/  BSSY B0, `(.L_x_3829) ;  /* 0x0000052000007945 */ /* 0x000fe60003800000 */
[----:B------:R-:W-:Y:S02]  /*1410*/  LEA.HI.SX32 R5, R5, R174, 0x1e ;  /* 0x000000ae05057211 */ /* 0x000fe400078ff2ff */
[----:B------:R-:W-:Y:S02]  /*1420*/  CS2R R190, SRZ ;  /* 0x0000000000be7805 */ /* 0x000fe4000001ff00 */
[----:B------:R-:W-:Y:S01]  /*1430*/  MOV R200, R5 ;  /* 0x0000000500c87202 */ /* 0x000fe20000000f00 */
        /* <DEDUP_REMOVED lines=9> */
[----:B------:R-:W4:Y:S04]  /*14d0*/  LDL R211, [R1+0xa8] ;  /* 0x0000a80001d37983 */ /* 0x000f280000100800 */
[----:B------:R-:W3:Y:S02]  /*14e0*/  LDL R210, [R1+0xac] ;  /* 0x0000ac0001d27983 */ /* 0x000ee40000100800 */
[----:B------:R-:W-:-:S02]  /*14f0*/  @P2 LEA R172, P3, R5, UR8, 0x4 ;  /* 0x0000000805ac2c11 */ /* 0x000fc4000f8620ff */
[----:B------:R-:W3:Y:S02]  /*1500*/  LDL R200, [R1+0xa0] ;  /* 0x0000a00001c87983 */ /* 0x000ee40000100800 */
[----:B------:R-:W-:Y:S02]  /*1510*/  @P2 LEA.HI.X R173, R5, UR9, RZ, 0x4, P3 ;  /* 0x0000000905ad2c11 */ /* 0x000fe400098f24ff */
[----:B------:R-:W3:Y:S04]  /*1520*/  LDL R195, [R1+0xa4] ;  /* 0x0000a40001c37983 */ /* 0x000ee80000100800 */
[----:B------:R0:W5:Y:S01]  /*1530*/  @P2 LDG.E.128 R40, desc[UR4][R172.64] ;  /* 0x00000004ac282981 */ /* 0x000162000c1e1d00 */
[----:B------:R-:W-:-:S04]  /*1540*/  ISETP.NE.U32.AND P2, PT, RZ, UR14, PT ;  /* 0x0000000eff007c0c */ /* 0x000fc8000bf45070 */
[----:B------:R-:W-:-:S13]  /*1550*/  ISETP.NE.AND.EX P2, PT, RZ, UR15, PT, P2 ;  /* 0x0000000fff007c0c */ /* 0x000fda000bf45320 */
[----:B0-----:R-:W0:Y:S02]  /*1560*/  @P2 LDC.64 R172, c[0x0][0x248] ;  /* 0x00009200ffac2b82 */ /* 0x001e240000000a00 */
[----:B0-----:R-:W-:-:S04]  /*1570*/  @P2 IADD3 R172, P3, R190, R172, RZ ;  /* 0x000000acbeac2210 */ /* 0x001fc80007f7e0ff */
[----:B------:R-:W-:-:S05]  /*1580*/  @P2 IADD3.X R173, R0, R173, RZ, P3, !PT ;  /* 0x000000ad00ad2210 */ /* 0x000fca0001ffe4ff */
[----:B------:R0:W5:Y:S01]  /*1590*/  @P2 LDG.E R6, desc[UR4][R172.64] ;  /* 0x00000004ac062981 */ /* 0x000162000c1e1900 */
[----:B------:R-:W-:-:S04]  /*15a0*/  IADD3 R190, P2, R190, UR12, RZ ;  /* 0x0000000cbebe7c10 */ /* 0x000fc8000ff5e0ff */
[----:B------:R-:W-:Y:S02]  /*15b0*/  IADD3.X R191, R0, UR13, RZ, P2, !PT ;  /* 0x0000000d00bf7c10 */ /* 0x000fe400097fe4ff */
[C---:B------:R-:W-:Y:S01]  /*15c0*/  LEA R180, P2, R5.reuse, UR10, 0x4 ;  /* 0x0000000a05b47c11 */ /* 0x040fe2000f8420ff */
[----:B0-----:R-:W0:Y:S03]  /*15d0*/  LDC.64 R172, c[0x0][0x2c0] ;  /* 0x0000b000ffac7b82 */ /* 0x001e260000000a00 */
[C---:B------:R-:W-:Y:S01]  /*15e0*/  LEA.HI.X R181, R5.reuse, UR11, RZ, 0x4, P2 ;  /* 0x0000000b05b57c11 */ /* 0x040fe200090f24ff */
[----:B------:R-:W-:Y:S01]  /*15f0*/  IMAD.WIDE.U32 R176, R5, 0x10, R176 ;  /* 0x0000001005b07825 */ /* 0x000fe200078e00b0 */
[----:B-1----:R-:W-:Y:S01]  /*1600*/  ISETP.NE.AND P2, PT, R174, RZ, PT ;  /* 0x000000ffae00720c */ /* 0x002fe20003f45270 */
[----:B------:R1:W5:Y:S04]  /*1610*/  LDG.E R7, desc[UR4][R190.64] ;  /* 0x00000004be077981 */ /* 0x000368000c1e1900 */
[----:B------:R-:W2:Y:S01]  /*1620*/  LDG.E.128 R180, desc[UR4][R180.64] ;  /* 0x00000004b4b47981 */ /* 0x000ea2000c1e1d00 */
[----:B-----5:R-:W-:-:S03]  /*1630*/  FSEL R0, R192, RZ, !P2 ;  /* 0x000000ffc0007208 */ /* 0x020fc60005000000 */
[----:B------:R-:W3:Y:S04]  /*1640*/  LDG.E.128 R176, desc[UR4][R176.64] ;  /* 0x00000004b0b07981 */ /* 0x000ee8000c1e1d00 */
[----:B------:R-:W3:Y:S01]  /*1650*/  LDL R190, [R1+0x98] ;  /* 0x0000980001be7983 */ /* 0x000ee20000100800 */
[----:B0-----:R-:W-:-:S06]  /*1660*/  IMAD.WIDE.U32 R172, R5, 0x10, R172 ;  /* 0x0000001005ac7825 */ /* 0x001fcc00078e00ac */
[----:B------:R-:W4:Y:S01]  /*1670*/  LDG.E.128 R172, desc[UR4][R172.64] ;  /* 0x00000004acac7981 */ /* 0x000f22000c1e1d00 */
[--C-:B--2---:R-:W-:Y:S01]  /*1680*/  FADD.FTZ R180, R180, -R0.reuse ;  /* 0x80000000b4b47221 */ /* 0x104fe20000010000 */
[--C-:B------:R-:W-:Y:S01]  /*1690*/  FADD.FTZ R181, R181, -R0.reuse ;  /* 0x80000000b5b57221 */ /* 0x100fe20000010000 */
[--C-:B------:R-:W-:Y:S01]  /*16a0*/  FADD.FTZ R182, R182, -R0.reuse ;  /* 0x80000000b6b67221 */ /* 0x100fe20000010000 */
[----:B------:R-:W-:Y:S01]  /*16b0*/  FADD.FTZ R183, R183, -R0 ;  /* 0x80000000b7b77221 */ /* 0x000fe20000010000 */
[C---:B------:R-:W-:Y:S02]  /*16c0*/  FMUL.FTZ R0, R4.reuse, R180 ;  /* 0x000000b404007220 */ /* 0x040fe40000410000 */
[----:B------:R-:W2:Y:S01]  /*16d0*/  LDL R180, [R1+0x9c] ;  /* 0x00009c0001b47983 */ /* 0x000ea20000100800 */
[C---:B------:R-:W-:Y:S01]  /*16e0*/  FMUL.FTZ R194, R4.reuse, R181 ;  /* 0x000000b504c27220 */ /* 0x040fe20000410000 */
[----:B------:R-:W-:Y:S01]  /*16f0*/  FMUL.FTZ R208, R4, R182 ;  /* 0x000000b604d07220 */ /* 0x000fe20000410000 */
[----:B----4-:R-:W-:Y:S01]  /*1700*/  FMUL.FTZ R213, R227, R172 ;  /* 0x000000ace3d57220 */ /* 0x010fe20000410000 */
[----:B------:R-:W-:-:S03]  /*1710*/  FMUL.FTZ R234, R211, R173 ;  /* 0x000000add3ea7220 */ /* 0x000fc60000410000 */
[----:B---3--:R-:W-:Y:S01]  /*1720*/  FFMA.FTZ R213, R222, R176, R213 ;  /* 0x000000b0ded57223 */ /* 0x008fe200000100d5 */
[----:B------:R-:W-:Y:S01]  /*1730*/  FMUL.FTZ R222, R190, R175 ;  /* 0x000000afbede7220 */ /* 0x000fe20000410000 */
[----:B------:R-:W-:Y:S01]  /*1740*/  FFMA.FTZ R234, R210, R177, R234 ;  /* 0x000000b1d2ea7223 */ /* 0x000fe200000100ea */
[----:B------:R-:W-:Y:S01]  /*1750*/  FMUL.FTZ R227, R200, R174 ;  /* 0x000000aec8e37220 */ /* 0x000fe20000410000 */
[----:B-1----:R-:W-:Y:S01]  /*1760*/  FADD.FTZ R191, RZ, R213 ;  /* 0x000000d5ffbf7221 */ /* 0x002fe20000010000 */
[----:B------:R-:W-:Y:S02]  /*1770*/  FFMA.FTZ R190, R0, R213, RZ ;  /* 0x000000d500be7223 */ /* 0x000fe400000100ff */
[----:B------:R-:W-:Y:S01]  /*1780*/  FFMA.FTZ R227, R195, R178, R227 ;  /* 0x000000b2c3e37223 */ /* 0x000fe200000100e3 */
[----:B------:R-:W-:Y:S01]  /*1790*/  FADD.FTZ R191, R191, R234 ;  /* 0x000000eabfbf7221 */ /* 0x000fe20000010000 */
[----:B------:R-:W-:Y:S01]  /*17a0*/  FFMA.FTZ R190, R194, R234, R190 ;  /* 0x000000eac2be7223 */ /* 0x000fe200000100be */
[----:B------:R-:W-:-:S02]  /*17b0*/  FMUL.FTZ R195, R4, R183 ;  /* 0x000000b704c37220 */ /* 0x000fc40000410000 */
        /* <DEDUP_REMOVED lines=22> */
.L_x_3830:
[----:B------:R-:W-:Y:S05]  /*1920*/  BSYNC B0 ;  /* 0x0000000000007941 */ /* 0x000fea0003800000 */
.L_x_3829:
        /* <DEDUP_REMOVED lines=13> */
[----:B------:R-:W-:-:S04]  /*1a00*/  @P2 LEA R172, P3, R200, UR8, 0x4 ;  /* 0x00000008c8ac2c11 */ /* 0x000fc8000f8620ff */
[----:B------:R-:W-:-:S05]  /*1a10*/  @P2 LEA.HI.X R173, R200, UR9, RZ, 0x4, P3 ;  /* 0x00000009c8ad2c11 */ /* 0x000fca00098f24ff */
        /* <DEDUP_REMOVED lines=18> */
[----:B------:R-:W3:Y:S04]  /*1b40*/  LDL R211, [R1+0x80] ;  /* 0x0000800001d37983 */ /* 0x000ee80000100800 */
[----:B------:R-:W3:Y:S01]  /*1b50*/  LDL R210, [R1+0x84] ;  /* 0x0000840001d27983 */ /* 0x000ee20000100800 */
[----:B0-----:R-:W-:-:S06]  /*1b60*/  IMAD.WIDE.U32 R172, R200, 0x10, R172 ;  /* 0x00000010c8ac7825 */ /* 0x001fcc00078e00ac */
[----:B------:R-:W4:Y:S01]  /*1b70*/  LDG.E.128 R172, desc[UR4][R172.64] ;  /* 0x00000004acac7981 */ /* 0x000f22000c1e1d00 */
[C---:B--2---:R-:W-:Y:S01]  /*1b80*/  FADD.FTZ R180, -R20.reuse, R180 ;  /* 0x000000b414b47221 */ /* 0x044fe20000010100 */
[C---:B------:R-:W-:Y:S01]  /*1b90*/  FADD.FTZ R181, -R20.reuse, R181 ;  /* 0x000000b514b57221 */ /* 0x040fe20000010100 */
[C---:B------:R-:W-:Y:S01]  /*1ba0*/  FADD.FTZ R182, -R20.reuse, R182 ;  /* 0x000000b614b67221 */ /* 0x040fe20000010100 */
[----:B------:R-:W-:Y:S02]  /*1bb0*/  FADD.FTZ R20, -R20, R183 ;  /* 0x000000b714147221 */ /* 0x000fe40000010100 */
[----:B------:R-:W2:Y:S01]  /*1bc0*/  LDL R183, [R1+0x78] ;  /* 0x0000780001b77983 */ /* 0x000ea20000100800 */
[----:B------:R-:W-:-:S03]  /*1bd0*/  FMUL.FTZ R201, R4, R180 ;  /* 0x000000b404c97220 */ /* 0x000fc60000410000 */
[----:B------:R-:W2:Y:S01]  /*1be0*/  LDL R180, [R1+0x7c] ;  /* 0x00007c0001b47983 */ /* 0x000ea20000100800 */
        /* <DEDUP_REMOVED lines=8> */
[----:B------:R-:W-:Y:S01]  /*1c70*/  FMUL.FTZ R207, R4, R182 ;  /* 0x000000b604cf7220 */ /* 0x000fe20000410000 */
        /* <DEDUP_REMOVED lines=23> */
[----:B--2---:R-:W-:-:S04]  /*1df0*/  FMUL.FTZ R219, R183, R175 ;  /* 0x000000afb7db7220 */ /* 0x004fc80000410000 */
[----:B------:R-:W-:-:S04]  /*1e00*/  FFMA.FTZ R219, R180, R179, R219 ;  /* 0x000000b3b4db7223 */ /* 0x000fc800000100db */
[----:B------:R-:W-:Y:S01]  /*1e10*/  FADD.FTZ R191, R191, R219 ;  /* 0x000000dbbfbf7221 */ /* 0x000fe20000010000 */
[----:B-1----:R-:W-:-:S07]  /*1e20*/  FFMA.FTZ R190, R20, R219, R190 ;  /* 0x000000db14be7223 */ /* 0x002fce00000100be */
.L_x_3832:
[----:B------:R-:W-:Y:S05]  /*1e30*/  BSYNC B0 ;  /* 0x0000000000007941 */ /* 0x000fea0003800000 */
.L_x_3831:
        /* <DEDUP_REMOVED lines=80> */
.L_x_3834:
[----:B------:R-:W-:Y:S05]  /*2340*/  BSYNC B0 ;  /* 0x0000000000007941 */ /* 0x000fea0003800000 */
.L_x_3833:
        /* <DEDUP_REMOVED lines=80> */
.L_x_3836:
[----:B------:R-:W-:Y:S05]  /*2850*/  BSYNC B0 ;  /* 0x0000000000007941 */ /* 0x000fea0003800000 */
.L_x_3835:
[----:B------:R-:W-:Y:S04]  /*2860*/  BSSY B0, `(.L_x_3837) ;  /* 0x000004f000007945 */ /* 0x000fe80003800000 */
        /* <DEDUP_REMOVED lines=78> */
.L_x_3838:
[----:B------:R-:W-:Y:S05]  /*2d50*/  BSYNC B0 ;  /* 0x0000000000007941 */ /* 0x000fea0003800000 */
.L_x_3837:
[----:B------:R-:W-:Y:S04]  /*2d60*/  BSSY B0, `(.L_x_3839) ;  /* 0x000004d000007945 */ /* 0x000fe80003800000 */
[----:B------:R-:W-:Y:S05]  /*2d70*/  @!P1 BRA `(.L_x_3840) ;  /* 0x00000004002c9947 */ /* 0x000fea0003800000 */
[----:B------:R-:W-:Y:S01]  /*2d80*/  ISETP.NE.U32.AND P2, PT, RZ, UR8, PT ;  /* 0x00000008ff007c0c */ /* 0x000fe2000bf45070 */
[----:B------:R-:W0:Y:S01]  /*2d90*/  LDC.U8 R174, c[0x0][0x2a0] ;  /* 0x0000a800ffae7b82 */ /* 0x000e220000000000 */
[C---:B------:R-:W-:Y:S01]  /*2da0*/  SHF.L.U32 R184, R200.reuse, 0x2, RZ ;  /* 0x00000002c8b87819 */ /* 0x040fe200000006ff */
[----:B------:R-:W2:Y:S01]  /*2db0*/  LDL R221, [R1+0x10] ;  /* 0x0000100001dd7983 */ /* 0x000ea20000100800 */
[----:B------:R-:W-:Y:S02]  /*2dc0*/  ISETP.NE.AND.EX P2, PT, RZ, UR9, PT, P2 ;  /* 0x00000009ff007c0c */ /* 0x000fe4000bf45320 */
[C---:B------:R-:W-:Y:S01]  /*2dd0*/  SHF.L.U64.HI R17, R200.reuse, 0x2, RZ ;  /* 0x00000002c8117819 */ /* 0x040fe200000102ff */
[----:B------:R-:W3:Y:S02]  /*2de0*/  LDL R214, [R1+0x14] ;  /* 0x0000140001d67983 */ /* 0x000ee40000100800 */
[----:B------:R-:W1:Y:S02]  /*2df0*/  LDC.64 R176, c[0x0][0x2c0] ;  /* 0x0000b000ffb07b82 */ /* 0x000e640000000a00 */
[----:B------:R-:W4:Y:S04]  /*2e00*/  LDL R211, [R1+0x8] ;  /* 0x0000080001d37983 */ /* 0x000f280000100800 */
[----:B------:R-:W3:Y:S02]  /*2e10*/  LDL R203, [R1+0xc] ;  /* 0x00000c0001cb7983 */ /* 0x000ee40000100800 */
[C---:B------:R-:W-:Y:S01]  /*2e20*/  @P2 LEA R172, P3, R200.reuse, UR8, 0x4 ;  /* 0x00000008c8ac2c11 */ /* 0x040fe2000f8620ff */
[----:B------:R-:W0:Y:S01]  /*2e30*/  LDC.64 R180, c[0x0][0x2b8] ;  /* 0x0000ae00ffb47b82 */ /* 0x000e220000000a00 */
[----:B------:R-:W3:Y:S02]  /*2e40*/  LDL R210, [R1] ;  /* 0x0000000001d27983 */ /* 0x000ee40000100800 */
        /* <DEDUP_REMOVED lines=11> */
[C---:B------:R-:W-:Y:S02]  /*2f00*/  IMAD.WIDE.U32 R176, R200.reuse, 0x10, R176 ;  /* 0x00000010c8b07825 */ /* 0x040fe400078e00b0 */
[----:B------:R1:W5:Y:S01]  /*2f10*/  LDG.E R17, desc[UR4][R184.64] ;  /* 0x00000004b8117981 */ /* 0x000362000c1e1900 */
[----:B------:R-:W-:Y:S02]  /*2f20*/  LEA.HI.X R173, R200, UR11, RZ, 0x4, P2 ;  /* 0x0000000bc8ad7c11 */ /* 0x000fe400090f24ff */
[----:B0-----:R-:W-:Y:S01]  /*2f30*/  ISETP.NE.AND P2, PT, R174, RZ, PT ;  /* 0x000000ffae00720c */ /* 0x001fe20003f45270 */
[----:B------:R-:W-:Y:S01]  /*2f40*/  IMAD.WIDE.U32 R180, R200, 0x10, R180 ;  /* 0x00000010c8b47825 */ /* 0x000fe200078e00b4 */
[----:B------:R-:W2:Y:S04]  /*2f50*/  LDG.E.128 R176, desc[UR4][R176.64] ;  /* 0x00000004b0b07981 */ /* 0x000ea8000c1e1d00 */
[----:B------:R-:W4:Y:S01]  /*2f60*/  LDG.E.128 R172, desc[UR4][R172.64] ;  /* 0x00000004acac7981 */ /* 0x000f22000c1e1d00 */
[----:B-----5:R-:W-:-:S03]  /*2f70*/  FSEL R196, R192, RZ, !P2 ;  /* 0x000000ffc0c47208 */ /* 0x020fc60005000000 */
[----:B------:R-:W3:Y:S02]  /*2f80*/  LDG.E.128 R180, desc[UR4][R180.64] ;  /* 0x00000004b4b47981 */ /* 0x000ee4000c1e1d00 */
[C---:B----4-:R-:W-:Y:S01]  /*2f90*/  FADD.FTZ R172, -R196.reuse, R172 ;  /* 0x000000acc4ac7221 */ /* 0x050fe20000010100 */
[C---:B------:R-:W-:Y:S01]  /*2fa0*/  FADD.FTZ R173, -R196.reuse, R173 ;  /* 0x000000adc4ad7221 */ /* 0x040fe20000010100 */
[C---:B------:R-:W-:Y:S01]  /*2fb0*/  FADD.FTZ R174, -R196.reuse, R174 ;  /* 0x000000aec4ae7221 */ /* 0x040fe20000010100 */
[----:B------:R-:W-:Y:S01]  /*2fc0*/  FADD.FTZ R175, -R196, R175 ;  /* 0x000000afc4af7221 */ /* 0x000fe20000010100 */
[----:B------:R-:W-:Y:S02]  /*2fd0*/  FMUL.FTZ R196, R4, R172 ;  /* 0x000000ac04c47220 */ /* 0x000fe40000410000 */
[----:B------:R-:W4:Y:S01]  /*2fe0*/  LDL R172, [R1+0x4] ;  /* 0x0000040001ac7983 */ /* 0x000f220000100800 */
[----:B--2---:R-:W-:Y:S01]  /*2ff0*/  FMUL.FTZ R235, R221, R176 ;  /* 0x000000b0ddeb7220 */ /* 0x004fe20000410000 */
[----:B------:R-:W-:-:S03]  /*3000*/  FMUL.FTZ R229, R211, R177 ;  /* 0x000000b1d3e57220 */ /* 0x000fc60000410000 */
[----:B---3--:R-:W-:Y:S01]  /*3010*/  FFMA.FTZ R235, R214, R180, R235 ;  /* 0x000000b4d6eb7223 */ /* 0x008fe200000100eb */
[----:B-1----:R-:W-:Y:S01]  /*3020*/  FMUL.FTZ R185, R4, R173 ;  /* 0x000000ad04b97220 */ /* 0x002fe20000410000 */
[----:B------:R-:W-:Y:S01]  /*3030*/  FFMA.FTZ R229, R203, R181, R229 ;  /* 0x000000b5cbe57223 */ /* 0x000fe200000100e5 */
[----:B------:R-:W-:Y:S01]  /*3040*/  FMUL.FTZ R221, R210, R178 ;  /* 0x000000b2d2dd7220 */ /* 0x000fe20000410000 */
[----:B------:R-:W-:Y:S01]  /*3050*/  FADD.FTZ R191, R191, R235 ;  /* 0x000000ebbfbf7221 */ /* 0x000fe20000010000 */
[----:B------:R-:W-:Y:S01]  /*3060*/  FFMA.FTZ R190, R196, R235, R190 ;  /* 0x000000ebc4be7223 */ /* 0x000fe200000100be */
[C---:B------:R-:W-:Y:S01]  /*3070*/  FMUL.FTZ R203, R4.reuse, R174 ;  /* 0x000000ae04cb7220 */ /* 0x040fe20000410000 */
[----:B------:R-:W-:Y:S01]  /*3080*/  FMUL.FTZ R214, R251, R179 ;  /* 0x000000b3fbd67220 */ /* 0x000fe20000410000 */
[----:B------:R-:W-:Y:S01]  /*3090*/  FADD.FTZ R191, R191, R229 ;  /* 0x000000e5bfbf7221 */ /* 0x000fe20000010000 */
[----:B------:R-:W-:Y:S01]  /*30a0*/  FFMA.FTZ R190, R185, R229, R190 ;  /* 0x000000e5b9be7223 */ /* 0x000fe200000100be */
[----:B------:R-:W-:Y:S01]  /*30b0*/  FMUL.FTZ R184, R4, R175 ;  /* 0x000000af04b87220 */ /* 0x000fe20000410000 */
        /* <DEDUP_REMOVED lines=18> */
[----:B----4-:R-:W-:-:S04]  /*31e0*/  FFMA.FTZ R221, R172, R182, R221 ;  /* 0x000000b6acdd7223 */ /* 0x010fc800000100dd */
[----:B------:R-:W-:Y:S01]  /*31f0*/  FADD.FTZ R191, R191, R221 ;  /* 0x000000ddbfbf7221 */ /* 0x000fe20000010000 */
[----:B------:R-:W-:-:S03]  /*3200*/  FFMA.FTZ R190, R203, R221, R190 ;  /* 0x000000ddcbbe7223 */ /* 0x000fc600000100be */
[----:B------:R-:W-:Y:S01]  /*3210*/  FADD.FTZ R191, R191, R214 ;  /* 0x000000d6bfbf7221 */ /* 0x000fe20000010000 */
[----:B------:R-:W-:-:S07]  /*3220*/  FFMA.FTZ R190, R184, R214, R190 ;  /* 0x000000d6b8be7223 */ /* 0x000fce00000100be */
.L_x_3840:
[----:B------:R-:W-:Y:S05]  /*3230*/  BSYNC B0 ;  /* 0x0000000000007941 */ /* 0x000fea0003800000 */
.L_x_3839:
[----:B------:R-:W0:Y:S01]  /*3240*/  LDC.U8 R182, c[0x0][0x2a0] ;  /* 0x0000a800ffb67b82 */ /* 0x000e220000000000 */
[----:B------:R-:W-:Y:S01]  /*3250*/  LOP3.LUT P2, RZ, R3, 0x10, RZ, 0xc0, !PT ;  /* 0x0000001003ff7812 */ /* 0x000fe2000784c0ff */
[----:B------:R-:W-:-:S12]  /*3260*/  BSSY B0, `(.L_x_3841) ;  /* 0x0000045000007945 */ /* 0x000fd80003800000 */
[----:B------:R-:W-:Y:S05]  /*3270*/  @!P2 BRA `(.L_x_3842) ;  /* 0x00000004000ca947 */ /* 0x000fea0003800000 */
[----:B------:R-:W-:Y:S01]  /*3280*/  ISETP.NE.U32.AND P2, PT, RZ, UR8, PT ;  /* 0x00000008ff007c0c */ /* 0x000fe2000bf45070 */
[----:B------:R-:W1:Y:S03]  /*3290*/  LDC.64 R176, c[0x0][0x2c0] ;  /* 0x0000b000ffb07b82 */ /* 0x000e660000000a00 */
[----:B------:R-:W-:Y:S02]  /*32a0*/  ISETP.NE.AND.EX P2, PT, RZ, UR9, PT, P2 ;  /* 0x00000009ff007c0c */ /* 0x000fe4000bf45320 */
[C---:B------:R-:W-:Y:S02]  /*32b0*/  SHF.L.U32 R180, R200.reuse, 0x2, RZ ;  /* 0x00000002c8b47819 */ /* 0x040fe400000006ff */
[----:B------:R-:W-:Y:S01]  /*32c0*/  SHF.R.U32.HI R19, RZ, 0x1e, R200 ;  /* 0x0000001eff137819 */ /* 0x000fe200000116c8 */
        /* <DEDUP_REMOVED lines=10> */
[----:B0-----:R-:W-:-:S04]  /*3370*/  ISETP.NE.AND P2, PT, R182, RZ, PT ;  /* 0x000000ffb600720c */ /* 0x001fc80003f45270 */
[----:B-----5:R-:W-:Y:S02]  /*3380*/  FSEL R186, R192, RZ, !P2 ;  /* 0x000000ffc0ba7208 */ /* 0x020fe40005000000 */
[----:B---3--:R-:W-:-:S04]  /*3390*/  LEA R172, P2, R200, UR10, 0x4 ;  /* 0x0000000ac8ac7c11 */ /* 0x008fc8000f8420ff */
[C---:B------:R-:W-:Y:S01]  /*33a0*/  LEA.HI.X R173, R200.reuse, UR11, RZ, 0x4, P2 ;  /* 0x0000000bc8ad7c11 */ /* 0x040fe200090f24ff */
[----:B-1----:R-:W-:Y:S01]  /*33b0*/  IMAD.WIDE.U32 R176, R200, 0x10, R176 ;  /* 0x00000010c8b07825 */ /* 0x002fe200078e00b0 */
[----:B------:R-:W-:-:S04]  /*33c0*/  IADD3 R180, P2, R180, UR12, RZ ;  /* 0x0000000cb4b47c10 */ /* 0x000fc8000ff5e0ff */
[----:B------:R-:W3:Y:S01]  /*33d0*/  LDG.E.128 R172, desc[UR4][R172.64] ;  /* 0x00000004acac7981 */ /* 0x000ee2000c1e1d00 */
[----:B--2---:R-:W-:Y:S01]  /*33e0*/  IMAD.WIDE.U32 R178, R200, 0x10, R178 ;  /* 0x00000010c8b27825 */ /* 0x004fe200078e00b2 */
[----:B------:R-:W-:-:S05]  /*33f0*/  IADD3.X R181, R19, UR13, RZ, P2, !PT ;  /* 0x0000000d13b57c10 */ /* 0x000fca00097fe4ff */
[----:B------:R1:W5:Y:S01]  /*3400*/  LDG.E R19, desc[UR4][R180.64] ;  /* 0x00000004b4137981 */ /* 0x000362000c1e1900 */
[C---:B---3--:R-:W-:Y:S01]  /*3410*/  FADD.FTZ R212, -R186.reuse, R172 ;  /* 0x000000acbad47221 */ /* 0x048fe20000010100 */
[C---:B------:R-:W-:Y:S01]  /*3420*/  FADD.FTZ R209, -R186.reuse, R173 ;  /* 0x000000adbad17221 */ /* 0x040fe20000010100 */
[C---:B------:R-:W-:Y:S01]  /*3430*/  FADD.FTZ R202, -R186.reuse, R174 ;  /* 0x000000aebaca7221 */ /* 0x040fe20000010100 */
[----:B------:R-:W-:Y:S02]  /*3440*/  FADD.FTZ R186, -R186, R175 ;  /* 0x000000afbaba7221 */ /* 0x000fe40000010100 */
[----:B------:R-:W2:Y:S04]  /*3450*/  LDG.E.128 R172, desc[UR4][R176.64] ;  /* 0x00000004b0ac7981 */ /* 0x000ea8000c1e1d00 */
[----:B------:R-:W3:Y:S01]  /*3460*/  LDG.E.128 R176, desc[UR4][R178.64] ;  /* 0x00000004b2b07981 */ /* 0x000ee2000c1e1d00 */
[C---:B------:R-:W-:Y:S01]  /*3470*/  FMUL.FTZ R212, R4.reuse, R212 ;  /* 0x000000d404d47220 */ /* 0x040fe20000410000 */
[C---:B------:R-:W-:Y:S01]  /*3480*/  FMUL.FTZ R209, R4.reuse, R209 ;  /* 0x000000d104d17220 */ /* 0x040fe20000410000 */
[C---:B------:R-:W-:Y:S01]  /*3490*/  FMUL.FTZ R202, R4.reuse, R202 ;  /* 0x000000ca04ca7220 */ /* 0x040fe20000410000 */
[----:B------:R-:W-:Y:S01]  /*34a0*/  FMUL.FTZ R186, R4, R186 ;  /* 0x000000ba04ba7220 */ /* 0x000fe20000410000 */
[----:B--2---:R-:W-:Y:S01]  /*34b0*/  FMUL.FTZ R240, R249, R172 ;  /* 0x000000acf9f07220 */ /* 0x004fe20000410000 */
[----:B------:R-:W-:Y:S01]  /*34c0*/  FMUL.FTZ R228, R247, R173 ;  /* 0x000000adf7e47220 */ /* 0x000fe20000410000 */
[----:B------:R-:W-:-:S02]  /*34d0*/  FMUL.FTZ R220, R245, R174 ;  /* 0x000000aef5dc7220 */ /* 0x000fc40000410000 */
[----:B---3--:R-:W-:Y:S01]  /*34e0*/  FFMA.FTZ R240, R250, R176, R240 ;  /* 0x000000b0faf07223 */ /* 0x008fe200000100f0 */
[----:B------:R-:W-:-:S03]  /*34f0*/  FFMA.FTZ R228, R248, R177, R228 ;  /* 0x000000b1f8e47223 */ /* 0x000fc600000100e4 */
        /* <DEDUP_REMOVED lines=9> */
[-C--:B------:R-:W-:Y:S01]  /*3590*/  FFMA.FTZ R128, R176, R212.reuse, R128 ;  /* 0x000000d4b0807223 */ /* 0x080fe20000010080 */
[----:B------:R-:W-:Y:S01]  /*35a0*/  FADD.FTZ R100, R100, R176 ;  /* 0x000000b064647221 */ /* 0x000fe20000010000 */
        /* <DEDUP_REMOVED lines=15> */
[----:B-1----:R-:W-:-:S07]  /*36a0*/  FFMA.FTZ R190, R186, R218, R190 ;  /* 0x000000dababe7223 */ /* 0x002fce00000100be */
.L_x_3842:
[----:B------:R-:W-:Y:S05]  /*36b0*/  BSYNC B0 ;  /* 0x0000000000007941 */ /* 0x000fea0003800000 */
.L_x_3841:
        /* <DEDUP_REMOVED lines=26> */
.L_x_3881:
[----:B-1----:R-:W-:Y:S01]  /*3860*/  FADD.FTZ R173, R177, R173 ;  /* 0x000000adb1ad7221 */ /* 0x002fe20000010000 */
[----:B------:R-:W-:Y:S01]  /*3870*/  @!P3 LOP3.LUT R175, R181, 0x7, RZ, 0xc0, !PT ;  /* 0x00000007b5afb812 */ /* 0x000fe200078ec0ff */
[----:B--2---:R-:W1:Y:S01]  /*3880*/  S2R R177, SR_CgaCtaId ;  /* 0x0000000000b17919 */ /* 0x004e620000008800 */
[----:B------:R-:W-:Y:S01]  /*3890*/  MOV R174, 0x400 ;  /* 0x0000040000ae7802 */ /* 0x000fe20000000f00 */
[----:B------:R-:W-:Y:S01]  /*38a0*/  FADD.FTZ R172, R178, R180 ;  /* 0x000000b4b2ac7221 */ /* 0x000fe20000010000 */
[----:B------:R-:W-:Y:S01]  /*38b0*/  @!P3 IADD3 R175, R176, R175, RZ ;  /* 0x000000afb0afb210 */ /* 0x000fe20007ffe0ff */
[----:B------:R-:W-:Y:S05]  /*38c0*/  WARPSYNC.ALL ;  /* 0x0000000000007948 */ /* 0x000fea0003800000 */
[----:B------:R-:W-:Y:S01]  /*38d0*/  LOP3.LUT P4, RZ, R3, 0x8, RZ, 0xc0, !PT ;  /* 0x0000000803ff7812 */ /* 0x000fe2000788c0ff */
        /* <DEDUP_REMOVED lines=36> */
[----:B------:R-:W-:Y:S01]  /*3b20*/  FFMA.FTZ R174, R208, R179, R175 ;  /* 0x000000b3d0ae7223 */ /* 0x000fe200000100af */
[C---:B------:R-:W-:Y:S01]  /*3b30*/  LOP3.LUT P5, RZ, R6.reuse, 0xff, RZ, 0xc0, !PT ;  /* 0x000000ff06ff7812 */ /* 0x040fe200078ac0ff */
[----:B------:R-:W-:Y:S01]  /*3b40*/  FADD.FTZ R172, R213, -R172 ;  /* 0x800000acd5ac7221 */ /* 0x000fe20000010000 */
[----:B------:R-:W-:Y:S01]  /*3b50*/  LOP3.LUT P6, RZ, R6, 0xff00, RZ, 0xc0, !PT ;  /* 0x0000ff0006ff7812 */ /* 0x000fe200078cc0ff */
[----:B------:R-:W-:-:S02]  /*3b60*/  FADD.FTZ R174, R227, -R174 ;  /* 0x800000aee3ae7221 */ /* 0x000fc40000010000 */
[C---:B-----5:R-:W-:Y:S02]  /*3b70*/  FMUL.FTZ R172, R4.reuse, R172 ;  /* 0x000000ac04ac7220 */ /* 0x060fe40000410000 */
[----:B------:R-:W-:-:S04]  /*3b80*/  FMUL.FTZ R174, R4, R174 ;  /* 0x000000ae04ae7220 */ /* 0x000fc80000410000 */
[----:B------:R-:W-:Y:S01]  /*3b90*/  @P3 FADD.FTZ R172, R40, R172 ;  /* 0x000000ac28ac3221 */ /* 0x000fe20000010000 */
[----:B------:R-:W-:-:S03]  /*3ba0*/  @P3 FADD.FTZ R174, R42, R174 ;  /* 0x000000ae2aae3221 */ /* 0x000fc60000010000 */
[C---:B------:R-:W-:Y:S01]  /*3bb0*/  FMUL.FTZ R177, R172.reuse, UR17 ;  /* 0x00000011acb17c20 */ /* 0x040fe20008410000 */
[----:B------:R-:W-:Y:S02]  /*3bc0*/  SEL R164, R172, R164, P4 ;  /* 0x000000a4aca47207 */ /* 0x000fe40002000000 */
[C---:B------:R-:W-:Y:S01]  /*3bd0*/  SEL R166, R174.reuse, R166, P4 ;  /* 0x000000a6aea67207 */ /* 0x040fe20002000000 */
[----:B------:R-:W-:Y:S01]  /*3be0*/  FMUL.FTZ R174, R174, UR17 ;  /* 0x00000011aeae7c20 */ /* 0x000fe20008410000 */
[----:B------:R-:W-:Y:S02]  /*3bf0*/  SEL R172, R177, RZ, P5 ;  /* 0x000000ffb1ac7207 */ /* 0x000fe40002800000 */
[----:B------:R-:W-:-:S04]  /*3c00*/  ISETP.NE.U32.AND P5, PT, RZ, UR14, PT ;  /* 0x0000000eff007c0c */ /* 0x000fc8000bfa5070 */
[----:B------:R-:W-:-:S04]  /*3c10*/  ISETP.NE.AND.EX P5, PT, RZ, UR15, PT, P5 ;  /* 0x0000000fff007c0c */ /* 0x000fc8000bfa5350 */
[----:B------:R-:W-:Y:S01]  /*3c20*/  SEL R168, R172, R168, P5 ;  /* 0x000000a8aca87207 */ /* 0x000fe20002800000 */
[-CC-:B------:R-:W-:Y:S01]  /*3c30*/  FFMA.FTZ R172, R194, R179.reuse, R175.reuse ;  /* 0x000000b3c2ac7223 */ /* 0x180fe200000100af */
[----:B------:R-:W-:-:S03]  /*3c40*/  FFMA.FTZ R175, R195, R179, R175 ;  /* 0x000000b3c3af7223 */ /* 0x000fc600000100af */
[----:B------:R-:W-:Y:S01]  /*3c50*/  FADD.FTZ R172, R234, -R172 ;  /* 0x800000aceaac7221 */ /* 0x000fe20000010000 */
[----:B------:R-:W-:-:S03]  /*3c60*/  FADD.FTZ R175, R222, -R175 ;  /* 0x800000afdeaf7221 */ /* 0x000fc60000010000 */
[C---:B------:R-:W-:Y:S01]  /*3c70*/  FMUL.FTZ R172, R4.reuse, R172 ;  /* 0x000000ac04ac7220 */ /* 0x040fe20000410000 */
[----:B------:R-:W-:-:S03]  /*3c80*/  FMUL.FTZ R175, R4, R175 ;  /* 0x000000af04af7220 */ /* 0x000fc60000410000 */
[----:B------:R-:W-:Y:S01]  /*3c90*/  @P3 FADD.FTZ R172, R41, R172 ;  /* 0x000000ac29ac3221 */ /* 0x000fe20000010000 */
[----:B------:R-:W-:Y:S01]  /*3ca0*/  @P3 FADD.FTZ R175, R43, R175 ;  /* 0x000000af2baf3221 */ /* 0x000fe20000010000 */
[----:B------:R-:W-:Y:S02]  /*3cb0*/  LOP3.LUT P3, RZ, R6, 0xff0000, RZ, 0xc0, !PT ;  /* 0x00ff000006ff7812 */ /* 0x000fe4000786c0ff */
[C---:B------:R-:W-:Y:S01]  /*3cc0*/  FMUL.FTZ R176, R172.reuse, UR17 ;  /* 0x00000011acb07c20 */ /* 0x040fe20008410000 */
[----:B------:R-:W-:Y:S02]  /*3cd0*/  SEL R165, R172, R165, P4 ;  /* 0x000000a5aca57207 */ /* 0x000fe40002000000 */
[C---:B------:R-:W-:Y:S01]  /*3ce0*/  SEL R167, R175.reuse, R167, P4 ;  /* 0x000000a7afa77207 */ /* 0x040fe20002000000 */
[----:B------:R-:W-:Y:S01]  /*3cf0*/  FMUL.FTZ R175, R175, UR17 ;  /* 0x00000011afaf7c20 */ /* 0x000fe20008410000 */
[----:B------:R-:W-:-:S04]  /*3d00*/  SEL R172, R176, RZ, P6 ;  /* 0x000000ffb0ac7207 */ /* 0x000fc80003000000 */
[----:B------:R-:W-:Y:S02]  /*3d10*/  SEL R169, R172, R169, P5 ;  /* 0x000000a9aca97207 */ /* 0x000fe40002800000 */
[----:B------:R-:W-:Y:S02]  /*3d20*/  SEL R172, R174, RZ, P3 ;  /* 0x000000ffaeac7207 */ /* 0x000fe40001800000 */
[----:B------:R-:W-:Y:S02]  /*3d30*/  LOP3.LUT P3, RZ, R6, 0xff000000, RZ, 0xc0, !PT ;  /* 0xff00000006ff7812 */ /* 0x000fe4000786c0ff */
[----:B------:R-:W-:Y:S02]  /*3d40*/  SEL R170, R172, R170, P5 ;  /* 0x000000aaacaa7207 */ /* 0x000fe40002800000 */
[----:B------:R-:W-:Y:S02]  /*3d50*/  SEL R172, R175, RZ, P3 ;  /* 0x000000ffafac7207 */ /* 0x000fe40001800000 */
[----:B------:R-:W-:-:S02]  /*3d60*/  LOP3.LUT P3, RZ, R7, 0xff, RZ, 0xc0, !PT ;  /* 0x000000ff07ff7812 */ /* 0x000fc4000786c0ff */
[----:B------:R-:W-:Y:S02]  /*3d70*/  SEL R171, R172, R171, P5 ;  /* 0x000000abacab7207 */ /* 0x000fe40002800000 */
[----:B------:R-:W0:Y:S02]  /*3d80*/  @P4 LDC.64 R172, c[0x0][0x308] ;  /* 0x0000c200ffac4b82 */ /* 0x000e240000000a00 */
[----:B0-----:R-:W-:-:S05]  /*3d90*/  @P4 IMAD.WIDE.U32 R172, R5, 0x10, R172 ;  /* 0x0000001005ac4825 */ /* 0x001fca00078e00ac */
[----:B------:R0:W-:Y:S02]  /*3da0*/  @P4 STG.E.128 desc[UR4][R172.64], R164 ;  /* 0x000000a4ac004986 */ /* 0x0001e4000c101d04 */
[----:B0-----:R-:W-:Y:S02]  /*3db0*/  SEL R172, R177, RZ, P3 ;  /* 0x000000ffb1ac7207 */ /* 0x001fe40001800000 */
[----:B------:R-:W-:-:S04]  /*3dc0*/  LOP3.LUT P3, RZ, R7, 0xff00, RZ, 0xc0, !PT ;  /* 0x0000ff0007ff7812 */ /* 0x000fc8000786c0ff */
[----:B------:R-:W-:Y:S02]  /*3dd0*/  SEL R173, R176, RZ, P3 ;  /* 0x000000ffb0ad7207 */ /* 0x000fe40001800000 */
[----:B------:R-:W0:Y:S01]  /*3de0*/  LDC.64 R176, c[0x0][0x2f8] ;  /* 0x0000be00ffb07b82 */ /* 0x000e220000000a00 */
[----:B------:R-:W-:-:S04]  /*3df0*/  LOP3.LUT P3, RZ, R7, 0xff0000, RZ, 0xc0, !PT ;  /* 0x00ff000007ff7812 */ /* 0x000fc8000786c0ff */
[----:B------:R-:W-:Y:S02]  /*3e00*/  SEL R174, R174, RZ, P3 ;  /* 0x000000ffaeae7207 */ /* 0x000fe40001800000 */
[----:B------:R-:W-:-:S04]  /*3e10*/  LOP3.LUT P3, RZ, R7, 0xff000000, RZ, 0xc0, !PT ;  /* 0xff00000007ff7812 */ /* 0x000fc8000786c0ff */
[----:B------:R-:W-:Y:S02]  /*3e20*/  SEL R175, R175, RZ, P3 ;  /* 0x000000ffafaf7207 */ /* 0x000fe40001800000 */
[----:B------:R-:W-:-:S04]  /*3e30*/  ISETP.NE.U32.AND P3, PT, RZ, UR14, PT ;  /* 0x0000000eff007c0c */ /* 0x000fc8000bf65070 */
[----:B------:R-:W-:Y:S01]  /*3e40*/  ISETP.NE.AND.EX P3, PT, RZ, UR15, PT, P3 ;  /* 0x0000000fff007c0c */ /* 0x000fe2000bf65330 */
[----:B0-----:R-:W-:-:S05]  /*3e50*/  IMAD.WIDE.U32 R176, R5, 0x10, R176 ;  /* 0x0000001005b07825 */ /* 0x001fca00078e00b0 */
[----:B------:R0:W-:Y:S07]  /*3e60*/  STG.E.128 desc[UR4][R176.64], R172 ;  /* 0x000000acb0007986 */ /* 0x0001ee000c101d04 */
[----:B0-----:R-:W-:-:S04]  /*3e70*/  @P3 LEA R172, P4, R5, UR14, 0x4 ;  /* 0x0000000e05ac3c11 */ /* 0x001fc8000f8820ff */
[C---:B------:R-:W-:Y:S02]  /*3e80*/  @P3 LEA.HI.X R173, R5.reuse, UR15, RZ, 0x4, P4 ;  /* 0x0000000f05ad3c11 */ /* 0x040fe4000a0f24ff */
[----:B------:R-:W-:-:S03]  /*3e90*/  IADD3 R5, R5, 0x100, RZ ;  /* 0x0000010005057810 */ /* 0x000fc60007ffe0ff */
[----:B------:R1:W-:Y:S04]  /*3ea0*/  @P3 STG.E.128 desc[UR4][R172.64], R168 ;  /* 0x000000a8ac003986 */ /* 0x0003e8000c101d04 */
.L_x_3845:
[----:B------:R-:W-:Y:S05]  /*3eb0*/  BSYNC B0 ;  /* 0x0000000000007941 */ /* 0x000fea0003800000 */
.L_x_3844:
[----:B------:R-:W-:Y:S01]  /*3ec0*/  LOP3.LUT P3, RZ, R3, 0x4, RZ, 0xc0, !PT ;  /* 0x0000000403ff7812 */ /* 0x000fe2000786c0ff */
[----:B------:R-:W-:-:S12]  /*3ed0*/  BSSY B0, `(.L_x_3846) ;  /* 0x0000042000007945 */ /* 0x000fd80003800000 */
[----:B------:R-:W-:Y:S05]  /*3ee0*/  @!P3 BRA `(.L_x_3847) ;  /* 0x000000040000b947 */ /* 0x000fea0003800000 */
[----:B0-----:R-:W-:Y:S02]  /*3ef0*/  ISETP.NE.AND P3, PT, R182, RZ, PT ;  /* 0x000000ffb600720c */ /* 0x001fe40003f65270 */
[----:B------:R-:W-:Y:S02]  /*3f00*/  ISETP.NE.U32.AND P4, PT, RZ, UR18, PT ;  /* 0x00000012ff007c0c */ /* 0x000fe4000bf85070 */
[----:B------:R-:W-:Y:S02]  /*3f10*/  FSEL R175, R178, RZ, !P3 ;  /* 0x000000ffb2af7208 */ /* 0x000fe40005800000 */
[----:B------:R-:W-:Y:S02]  /*3f20*/  ISETP.NE.U32.AND P3, PT, RZ, UR8, PT ;  /* 0x00000008ff007c0c */ /* 0x000fe4000bf65070 */
[----:B------:R-:W-:Y:S01]  /*3f30*/  ISETP.NE.AND.EX P4, PT, RZ, UR19, PT, P4 ;  /* 0x00000013ff007c0c */ /* 0x000fe2000bf85340 */
[-CC-:B-1----:R-:W-:Y:S01]  /*3f40*/  FFMA.FTZ R172, R201, R179.reuse, R175.reuse ;  /* 0x000000b3c9ac7223 */ /* 0x182fe200000100af */
        /* <DEDUP_REMOVED lines=58> */
.L_x_3847:
[----:B------:R-:W-:Y:S05]  /*42f0*/  BSYNC B0 ;  /* 0x0000000000007941 */ /* 0x000fea0003800000 */
.L_x_3846:
        /* <DEDUP_REMOVED lines=8> */
[-CC-:B-12---:R-:W-:Y:S01]  /*4380*/  FFMA.FTZ R172, R199, R179.reuse, R175.reuse ;  /* 0x000000b3c7ac7223 */ /* 0x186fe200000100af */
[----:B------:R-:W-:Y:S01]  /*4390*/  ISETP.NE.AND.EX P3, PT, RZ, UR9, PT, P3 ;  /* 0x00000009ff007c0c */ /* 0x000fe2000bf65330 */
[----:B------:R-:W-:Y:S01]  /*43a0*/  FFMA.FTZ R174, R206, R179, R175 ;  /* 0x000000b3ceae7223 */ /* 0x000fe200000100af */
[----:B------:R-:W-:Y:S01]  /*43b0*/  LOP3.LUT P5, RZ, R10, 0xff, RZ, 0xc0, !PT ;  /* 0x000000ff0aff7812 */ /* 0x000fe200078ac0ff */
        /* <DEDUP_REMOVED lines=55> */
.L_x_3849:
[----:B------:R-:W-:Y:S05]  /*4730*/  BSYNC B0 ;  /* 0x0000000000007941 */ /* 0x000fea0003800000 */
.L_x_3848:
        /* <DEDUP_REMOVED lines=8> */
[-CC-:B-123--:R-:W-:Y:S01]  /*47c0*/  FFMA.FTZ R172, R198, R179.reuse, R175.reuse ;  /* 0x000000b3c6ac7223 */ /* 0x18efe200000100af */
        /* <DEDUP_REMOVED lines=58> */
.L_x_3851:
[----:B------:R-:W-:Y:S05]  /*4b70*/  BSYNC B0 ;  /* 0x0000000000007941 */ /* 0x000fea0003800000 */
.L_x_3850:
[----:B------:R-:W-:Y:S04]  /*4b80*/  BSSY B0, `(.L_x_3852) ;  /* 0x0000042000007945 */ /* 0x000fe80003800000 */
[----:B------:R-:W-:Y:S05]  /*4b90*/  @!P0 BRA `(.L_x_3853) ;  /* 0x0000000400008947 */ /* 0x000fea0003800000 */
[----:B0-----:R-:W-:Y:S02]  /*4ba0*/  ISETP.NE.AND P3, PT, R182, RZ, PT ;  /* 0x000000ffb600720c */ /* 0x001fe40003f65270 */
[----:B------:R-:W-:Y:S02]  /*4bb0*/  ISETP.NE.U32.AND P4, PT, RZ, UR18, PT ;  /* 0x00000012ff007c0c */ /* 0x000fe4000bf85070 */
[----:B------:R-:W-:Y:S02]  /*4bc0*/  FSEL R175, R178, RZ, !P3 ;  /* 0x000000ffb2af7208 */ /* 0x000fe40005800000 */
[----:B------:R-:W-:Y:S02]  /*4bd0*/  ISETP.NE.U32.AND P3, PT, RZ, UR8, PT ;  /* 0x00000008ff007c0c */ /* 0x000fe4000bf65070 */
[----:B------:R-:W-:Y:S01]  /*4be0*/  ISETP.NE.AND.EX P4, PT, RZ, UR19, PT, P4 ;  /* 0x00000013ff007c0c */ /* 0x000fe2000bf85340 */
[-CC-:B-1234-:R-:W-:Y:S01]  /*4bf0*/  FFMA.FTZ R172, R197, R179.reuse, R175.reuse ;  /* 0x000000b3c5ac7223 */ /* 0x19efe200000100af */
        /* <DEDUP_REMOVED lines=58> */
.L_x_3853:
[----:B------:R-:W-:Y:S05]  /*4fa0*/  BSYNC B0 ;  /* 0x0000000000007941 */ /* 0x000fea0003800000 */
.L_x_3852:
        /* <DEDUP_REMOVED lines=66> */
.L_x_3855:
[----:B------:R-:W-:Y:S05]  /*53d0*/  BSYNC B0 ;  /* 0x0000000000007941 */ /* 0x000fea0003800000 */
.L_x_3854:
        /* <DEDUP_REMOVED lines=8> */
[-CC-:B------:R-:W-:Y:S01]  /*5460*/  FFMA.FTZ R176, R212, R179.reuse, R175.reuse ;  /* 0x000000b3d4b07223 */ /* 0x180fe200000100af */
[----:B------:R-:W-:Y:S01]  /*5470*/  ISETP.NE.AND.EX P3, PT, RZ, UR9, PT, P3 ;  /* 0x00000009ff007c0c */ /* 0x000fe2000bf65330 */
[-CC-:B-1234-:R-:W-:Y:S01]  /*5480*/  FFMA.FTZ R172, R209, R179.reuse, R175.reuse ;  /* 0x000000b3d1ac7223 */ /* 0x19efe200000100af */
[-CC-:B------:R-:W-:Y:S01]  /*5490*/  FFMA.FTZ R174, R202, R179.reuse, R175.reuse ;  /* 0x000000b3caae7223 */ /* 0x180fe200000100af */
[----:B------:R-:W-:Y:S01]  /*54a0*/  FADD.FTZ R176, R240, -R176 ;  /* 0x800000b0f0b07221 */ /* 0x000fe20000010000 */
[----:B------:R-:W-:Y:S01]  /*54b0*/  FFMA.FTZ R175, R186, R179, R175 ;  /* 0x000000b3baaf7223 */ /* 0x000fe200000100af */
[----:B------:R-:W-:Y:S01]  /*54c0*/  FADD.FTZ R172, R228, -R172 ;  /* 0x800000ace4ac7221 */ /* 0x000fe20000010000 */
[----:B------:R-:W-:Y:S01]  /*54d0*/  FADD.FTZ R174, R220, -R174 ;  /* 0x800000aedcae7221 */ /* 0x000fe20000010000 */
[----:B-----5:R-:W-:Y:S01]  /*54e0*/  FMUL.FTZ R176, R4, R176 ;  /* 0x000000b004b07220 */ /* 0x020fe20000410000 */
[----:B------:R-:W-:Y:S01]  /*54f0*/  FADD.FTZ R175, R218, -R175 ;  /* 0x800000afdaaf7221 */ /* 0x000fe20000010000 */
[----:B------:R-:W-:Y:S01]  /*5500*/  LOP3.LUT P5, RZ, R18, 0xff, RZ, 0xc0, !PT ;  /* 0x000000ff12ff7812 */ /* 0x000fe200078ac0ff */
[C---:B------:R-:W-:Y:S01]  /*5510*/  FMUL.FTZ R172, R4.reuse, R172 ;  /* 0x000000ac04ac7220 */ /* 0x040fe20000410000 */
[C---:B------:R-:W-:Y:S01]  /*5520*/  FMUL.FTZ R174, R4.reuse, R174 ;  /* 0x000000ae04ae7220 */ /* 0x040fe20000410000 */
[----:B------:R-:W-:Y:S01]  /*5530*/  FMUL.FTZ R175, R4, R175 ;  /* 0x000000af04af7220 */ /* 0x000fe20000410000 */
[----:B------:R-:W-:Y:S01]  /*5540*/  @P3 FADD.FTZ R176, R160, R176 ;  /* 0x000000b0a0b03221 */ /* 0x000fe20000010000 */
[----:B------:R-:W-:Y:S01]  /*5550*/  @P3 FADD.FTZ R172, R161, R172 ;  /* 0x000000aca1ac3221 */ /* 0x000fe20000010000 */
[----:B------:R-:W-:Y:S01]  /*5560*/  @P3 FADD.FTZ R174, R162, R174 ;  /* 0x000000aea2ae3221 */ /* 0x000fe20000010000 */
[----:B------:R-:W-:Y:S01]  /*5570*/  LOP3.LUT P6, RZ, R18, 0xff00, RZ, 0xc0, !PT ;  /* 0x0000ff0012ff7812 */ /* 0x000fe200078cc0ff */
[----:B------:R-:W-:Y:S01]  /*5580*/  @P3 FADD.FTZ R175, R163, R175 ;  /* 0x000000afa3af3221 */ /* 0x000fe20000010000 */
[C---:B------:R-:W-:Y:S01]  /*5590*/  SEL R164, R176.reuse, R164, P4 ;  /* 0x000000a4b0a47207 */ /* 0x040fe20002000000 */
[----:B------:R-:W-:Y:S01]  /*55a0*/  FMUL.FTZ R176, R176, UR17 ;  /* 0x00000011b0b07c20 */ /* 0x000fe20008410000 */
[----:B------:R-:W-:-:S02]  /*55b0*/  SEL R165, R172, R165, P4 ;  /* 0x000000a5aca57207 */ /* 0x000fc40002000000 */
[C---:B------:R-:W-:Y:S01]  /*55c0*/  SEL R166, R174.reuse, R166, P4 ;  /* 0x000000a6aea67207 */ /* 0x040fe20002000000 */
[----:B------:R-:W-:Y:S01]  /*55d0*/  FMUL.FTZ R174, R174, UR17 ;  /* 0x00000011aeae7c20 */ /* 0x000fe20008410000 */
[----:B------:R-:W-:Y:S02]  /*55e0*/  SEL R4, R176, RZ, P5 ;  /* 0x000000ffb0047207 */ /* 0x000fe40002800000 */
[----:B------:R-:W-:Y:S02]  /*55f0*/  ISETP.NE.U32.AND P5, PT, RZ, UR14, PT ;  /* 0x0000000eff007c0c */ /* 0x000fe4000bfa5070 */
[----:B------:R-:W-:Y:S02]  /*5600*/  LOP3.LUT P3, RZ, R18, 0xff0000, RZ, 0xc0, !PT ;  /* 0x00ff000012ff7812 */ /* 0x000fe4000786c0ff */
[----:B------:R-:W-:Y:S02]  /*5610*/  ISETP.NE.AND.EX P5, PT, RZ, UR15, PT, P5 ;  /* 0x0000000fff007c0c */ /* 0x000fe4000bfa5350 */
[C---:B------:R-:W-:Y:S01]  /*5620*/  SEL R167, R175.reuse, R167, P4 ;  /* 0x000000a7afa77207 */ /* 0x040fe20002000000 */
[----:B------:R-:W-:Y:S01]  /*5630*/  FMUL.FTZ R175, R175, UR17 ;  /* 0x00000011afaf7c20 */ /* 0x000fe20008410000 */
[----:B------:R-:W-:Y:S01]  /*5640*/  SEL R168, R4, R168, P5 ;  /* 0x000000a804a87207 */ /* 0x000fe20002800000 */
[----:B------:R-:W-:-:S05]  /*5650*/  FMUL.FTZ R4, R172, UR17 ;  /* 0x00000011ac047c20 */ /* 0x000fca0008410000 */
        /* <DEDUP_REMOVED lines=12> */
[C---:B------:R-:W-:Y:S01]  /*5720*/  LOP3.LUT P3, RZ, R19.reuse, 0xff00, RZ, 0xc0, !PT ;  /* 0x0000ff0013ff7812 */ /* 0x040fe2000786c0ff */
[----:B------:R-:W0:Y:S03]  /*5730*/  LDC.64 R176, c[0x0][0x2f8] ;  /* 0x0000be00ffb07b82 */ /* 0x000e260000000a00 */
[----:B------:R-:W-:Y:S02]  /*5740*/  SEL R173, R4, RZ, P3 ;  /* 0x000000ff04ad7207 */ /* 0x000fe40001800000 */
        /* <DEDUP_REMOVED lines=8> */
[----:B------:R-:W-:-:S04]  /*57d0*/  @P3 LEA R4, P4, R5, UR14, 0x4 ;  /* 0x0000000e05043c11 */ /* 0x000fc8000f8820ff */
[----:B------:R-:W-:-:S05]  /*57e0*/  @P3 LEA.HI.X R5, R5, UR15, RZ, 0x4, P4 ;  /* 0x0000000f05053c11 */ /* 0x000fca000a0f24ff */
[----:B------:R0:W-:Y:S04]  /*57f0*/  @P3 STG.E.128 desc[UR4][R4.64], R168 ;  /* 0x000000a804003986 */ /* 0x0001e8000c101d04 */
.L_x_3857:
[----:B------:R-:W-:Y:S05]  /*5800*/  BSYNC B0 ;  /* 0x0000000000007941 */ /* 0x000fea0003800000 */
.L_x_3856:
[----:B------:R-:W-:Y:S02]  /*5810*/  IADD3 R2, R2, UR20, RZ ;  /* 0x0000001402027c10 */ /* 0x000fe4000fffe0ff */
[----:B------:R-:W-:Y:S02]  /*5820*/  SEL R241, RZ, 0x1, P2 ;  /* 0x00000001fff17807 */ /* 0x000fe40001000000 */
[----:B------:R-:W-:-:S13]  /*5830*/  ISETP.GE.AND P2, PT, R2, UR21, PT ;  /* 0x0000001502007c0c */ /* 0x000fda000bf46270 */
[----:B------:R-:W-:Y:S05]  /*5840*/  @!P2 BRA `(.L_x_3858) ;  /* 0xffffffb800b8a947 */ /* 0x000fea000383ffff */
.L_x_3828:
[----:B------:R-:W0:Y:S01]  /*5850*/  S2R R0, SR_TID.X ;  /* 0x0000000000007919 */ /* 0x000e220000002100 */
[----:B------:R-:W0:Y:S01]  /*5860*/  S2UR UR6, SR_CTAID.X ;  /* 0x00000000000679c3 */ /* 0x000e220000002500 */
[----:B------:R-:W-:Y:S01]  /*5870*/  LOP3.LUT P2, RZ, R3, 0x8, RZ, 0xc0, !PT ;  /* 0x0000000803ff7812 */ /* 0x000fe2000784c0ff */
        /* <DEDUP_REMOVED lines=19> */
.L_x_3860:
[----:B------:R-:W-:Y:S05]  /*59b0*/  BSYNC B0 ;  /* 0x0000000000007941 */ /* 0x000fea0003800000 */
.L_x_3859:
[----:B------:R-:W-:Y:S01]  /*59c0*/  LOP3.LUT P2, RZ, R3, 0x4, RZ, 0xc0, !PT ;  /* 0x0000000403ff7812 */ /* 0x000fe2000784c0ff */
        /* <DEDUP_REMOVED lines=15> */
.L_x_3862:
[----:B------:R-:W-:Y:S05]  /*5ac0*/  BSYNC B0 ;  /* 0x0000000000007941 */ /* 0x000fea0003800000 */
.L_x_3861:
        /* <DEDUP_REMOVED lines=16> */
.L_x_3864:
[----:B------:R-:W-:Y:S05]  /*5bd0*/  BSYNC B0 ;  /* 0x0000000000007941 */ /* 0x000fea0003800000 */
.L_x_3863:
        /* <DEDUP_REMOVED lines=16> */
.L_x_3866:
[----:B------:R-:W-:Y:S05]  /*5ce0*/  BSYNC B0 ;  /* 0x0000000000007941 */ /* 0x000fea0003800000 */
.L_x_3865:
        /* <DEDUP_REMOVED lines=15> */
.L_x_3868:
[----:B------:R-:W-:Y:S05]  /*5de0*/  BSYNC B0 ;  /* 0x0000000000007941 */ /* 0x000fea0003800000 */
.L_x_3867:
        /* <DEDUP_REMOVED lines=15> */
.L_x_3870:
[----:B------:R-:W-:Y:S05]  /*5ee0*/  BSYNC B0 ;  /* 0x0000000000007941 */ /* 0x000fea0003800000 */
.L_x_3869:
[----:B------:R-:W-:-:S13]  /*5ef0*/  LOP3.LUT P0, RZ, R3, 0x10, RZ, 0xc0, !PT ;  /* 0x0000001003ff7812 */ /* 0x000fda000780c0ff */
[----:B------:R-:W-:Y:S05]  /*5f00*/  @!P0 EXIT ;  /* 0x000000000000894d */ /* 0x000fea0003800000 */
[----:B------:R-:W5:Y:S08]  /*5f10*/  LDC.64 R2, c[0x0][0x2d0] ;  /* 0x0000b400ff027b82 */ /* 0x000f700000000a00 */
[----:B0-----:R-:W0:Y:S08]  /*5f20*/  LDC.64 R4, c[0x0][0x2d8] ;  /* 0x0000b600ff047b82 */ /* 0x001e300000000a00 */
[----:B------:R-:W1:Y:S08]  /*5f30*/  LDC.64 R6, c[0x0][0x2e0] ;  /* 0x0000b800ff067b82 */ /* 0x000e700000000a00 */
[----:B------:R-:W2:Y:S01]  /*5f40*/  LDC.64 R8, c[0x0][0x2e8] ;  /* 0x0000ba00ff087b82 */ /* 0x000ea20000000a00 */
[----:B-----5:R-:W-:-:S05]  /*5f50*/  IMAD.WIDE.U32 R2, R13, 0x10, R2 ;  /* 0x000000100d027825 */ /* 0x020fca00078e0002 */
[----:B------:R-:W-:Y:S01]  /*5f60*/  STG.E.128 desc[UR4][R2.64], R100 ;  /* 0x0000006402007986 */ /* 0x000fe2000c101d04 */
[----:B0-----:R-:W-:-:S05]  /*5f70*/  IMAD.WIDE.U32 R4, R13, 0x10, R4 ;  /* 0x000000100d047825 */ /* 0x001fca00078e0004 */
[----:B------:R-:W-:Y:S01]  /*5f80*/  STG.E.128 desc[UR4][R4.64], R128 ;  /* 0x0000008004007986 */ /* 0x000fe2000c101d04 */
[----:B-1----:R-:W-:-:S05]  /*5f90*/  IMAD.WIDE.U32 R6, R13, 0x10, R6 ;  /* 0x000000100d067825 */ /* 0x002fca00078e0006 */
[----:B------:R-:W-:Y:S01]  /*5fa0*/  STG.E.128 desc[UR4][R6.64], R44 ;  /* 0x0000002c06007986 */ /* 0x000fe2000c101d04 */
[----:B--2---:R-:W-:-:S05]  /*5fb0*/  IMAD.WIDE.U32 R8, R13, 0x10, R8 ;  /* 0x000000100d087825 */ /* 0x004fca00078e0008 */
[----:B------:R-:W-:Y:S01]  /*5fc0*/  STG.E.128 desc[UR4][R8.64], R72 ;  /* 0x0000004808007986 */ /* 0x000fe2000c101d04 */
[----:B------:R-:W-:Y:S05]  /*5fd0*/  EXIT ;  /* 0x000000000000794d */ /* 0x000fea0003800000 */
.L_x_3843:
[----:B------:R-:W-:Y:S01]  /*5fe0*/  HFMA2.MMA R172, -RZ, RZ, 0, 9.5367431640625e-07 ;  /* 0x00000010ffac7435 */ /* 0x000fe200000001ff */
[----:B------:R-:W-:Y:S02]  /*5ff0*/  MOV R175, R191 ;  /* 0x000000bf00af7202 */ /* 0x000fe40000000f00 */
[----:B------:R-:W-:Y:S02]  /*6000*/  MOV R173, 0x1f ;  /* 0x0000001f00ad7802 */ /* 0x000fe40000000f00 */
[----:B------:R-:W-:-:S07]  /*6010*/  MOV R174, 0xffffffff ;  /* 0xffffffff00ae7802 */ /* 0x000fce0000000f00 */
[----:B0----5:R-:W-:Y:S05]  /*6020*/  WARPSYNC.COLLECTIVE R174, `(.L_x_3871) ;  /* 0x00000000ae087348 */ /* 0x021fea0003c00000 */
[----:B------:R1:W2:Y:S02]  /*6030*/  SHFL.DOWN P4, R179, R175, R172, R173 ;  /* 0x080000acafb37389 */ /* 0x0002a400000800ad */
[----:B012--5:R-:W-:Y:S01]  /*6040*/  ENDCOLLECTIVE ;  /* 0x000000000000791b */ /* 0x027fe20003800000 */
.L_x_3871:
[----:B------:R-:W-:Y:S01]  /*6050*/  MOV R175, R190 ;  /* 0x000000be00af7202 */ /* 0x000fe20000000f00 */
[----:B------:R-:W-:-:S07]  /*6060*/  FADD.FTZ R191, R179, R191 ;  /* 0x000000bfb3bf7221 */ /* 0x000fce0000010000 */
[----:B------:R-:W-:Y:S05]  /*6070*/  WARPSYNC.COLLECTIVE R174, `(.L_x_3872) ;  /* 0x00000000ae087348 */ /* 0x000fea0003c00000 */
[----:B------:R0:W1:Y:S02]  /*6080*/  SHFL.DOWN P4, R179, R175, R172, R173 ;  /* 0x080000acafb37389 */ /* 0x00006400000800ad */
[----:B01----:R-:W-:Y:S01]  /*6090*/  ENDCOLLECTIVE ;  /* 0x000000000000791b */ /* 0x003fe20003800000 */
.L_x_3872:
[----:B------:R-:W-:Y:S01]  /*60a0*/  HFMA2.MMA R172, -RZ, RZ, 0, 4.76837158203125e-07 ;  /* 0x00000008ffac7435 */ /* 0x000fe200000001ff */
[----:B------:R-:W-:Y:S01]  /*60b0*/  MOV R175, R191 ;  /* 0x000000bf00af7202 */ /* 0x000fe20000000f00 */
[----:B------:R-:W-:-:S09]  /*60c0*/  FADD.FTZ R190, R179, R190 ;  /* 0x000000beb3be7221 */ /* 0x000fd20000010000 */
[----:B------:R-:W-:Y:S05]  /*60d0*/  WARPSYNC.COLLECTIVE R174, `(.L_x_3873) ;  /* 0x00000000ae087348 */ /* 0x000fea0003c00000 */
[----:B------:R0:W1:Y:S02]  /*60e0*/  SHFL.DOWN P4, R179, R175, R172, R173 ;  /* 0x080000acafb37389 */ /* 0x00006400000800ad */
[----:B01----:R-:W-:Y:S01]  /*60f0*/  ENDCOLLECTIVE ;  /* 0x000000000000791b */ /* 0x003fe20003800000 */
.L_x_3873:
[----:B------:R-:W-:Y:S01]  /*6100*/  MOV R175, R190 ;  /* 0x000000be00af7202 */ /* 0x000fe20000000f00 */
[----:B------:R-:W-:-:S07]  /*6110*/  FADD.FTZ R191, R191, R179 ;  /* 0x000000b3bfbf7221 */ /* 0x000fce0000010000 */
[----:B------:R-:W-:Y:S05]  /*6120*/  WARPSYNC.COLLECTIVE R174, `(.L_x_3874) ;  /* 0x00000000ae087348 */ /* 0x000fea0003c00000 */
[----:B------:R0:W1:Y:S02]  /*6130*/  SHFL.DOWN P4, R179, R175, R172, R173 ;  /* 0x080000acafb37389 */ /* 0x00006400000800ad */
[----:B01----:R-:W-:Y:S01]  /*6140*/  ENDCOLLECTIVE ;  /* 0x000000000000791b */ /* 0x003fe20003800000 */
.L_x_3874:
[----:B------:R-:W-:Y:S01]  /*6150*/  HFMA2.MMA R172, -RZ, RZ, 0, 2.384185791015625e-07 ;  /* 0x00000004ffac7435 */ /* 0x000fe200000001ff */
[----:B------:R-:W-:Y:S01]  /*6160*/  MOV R175, R191 ;  /* 0x000000bf00af7202 */ /* 0x000fe20000000f00 */
[----:B------:R-:W-:-:S09]  /*6170*/  FADD.FTZ R190, R190, R179 ;  /* 0x000000b3bebe7221 */ /* 0x000fd20000010000 */
[----:B------:R-:W-:Y:S05]  /*6180*/  WARPSYNC.COLLECTIVE R174, `(.L_x_3875) ;  /* 0x00000000ae087348 */ /* 0x000fea0003c00000 */
[----:B------:R0:W1:Y:S02]  /*6190*/  SHFL.DOWN P4, R179, R175, R172, R173 ;  /* 0x080000acafb37389 */ /* 0x00006400000800ad */
[----:B01----:R-:W-:Y:S01]  /*61a0*/  ENDCOLLECTIVE ;  /* 0x000000000000791b */ /* 0x003fe20003800000 */
.L_x_3875:
[----:B------:R-:W-:Y:S02]  /*61b0*/  MOV R175, R190 ;  /* 0x000000be00af7202 */ /* 0x000fe40000000f00 */
[----:B------:R-:W-:-:S07]  /*61c0*/  MOV R178, R179 ;  /* 0x000000b300b27202 */ /* 0x000fce0000000f00 */
[----:B------:R-:W-:Y:S05]  /*61d0*/  WARPSYNC.COLLECTIVE R174, `(.L_x_3876) ;  /* 0x00000000ae087348 */ /* 0x000fea0003c00000 */
[----:B------:R0:W1:Y:S02]  /*61e0*/  SHFL.DOWN P4, R179, R175, R172, R173 ;  /* 0x080000acafb37389 */ /* 0x00006400000800ad */
[----:B01----:R-:W-:Y:S01]  /*61f0*/  ENDCOLLECTIVE ;  /* 0x000000000000791b */ /* 0x003fe20003800000 */
.L_x_3876:
[----:B------:R-:W-:Y:S01]  /*6200*/  FADD.FTZ R178, R191, R178 ;  /* 0x000000b2bfb27221 */ /* 0x000fe20000010000 */
[----:B------:R-:W-:-:S04]  /*6210*/  HFMA2.MMA R172, -RZ, RZ, 0, 1.1920928955078125e-07 ;  /* 0x00000002ffac7435 */ /* 0x000fc800000001ff */
[----:B------:R-:W-:Y:S02]  /*6220*/  MOV R175, R178 ;  /* 0x000000b200af7202 */ /* 0x000fe40000000f00 */
[----:B------:R-:W-:-:S07]  /*6230*/  MOV R177, R179 ;  /* 0x000000b300b17202 */ /* 0x000fce0000000f00 */
[----:B------:R-:W-:Y:S05]  /*6240*/  WARPSYNC.COLLECTIVE R174, `(.L_x_3877) ;  /* 0x00000000ae087348 */ /* 0x000fea0003c00000 */
[----:B------:R0:W1:Y:S02]  /*6250*/  SHFL.DOWN P4, R179, R175, R172, R173 ;  /* 0x080000acafb37389 */ /* 0x00006400000800ad */
[----:B01----:R-:W-:Y:S01]  /*6260*/  ENDCOLLECTIVE ;  /* 0x000000000000791b */ /* 0x003fe20003800000 */
.L_x_3877:
[----:B------:R-:W-:-:S05]  /*6270*/  FADD.FTZ R177, R190, R177 ;  /* 0x000000b1beb17221 */ /* 0x000fca0000010000 */
[----:B------:R-:W-:Y:S01]  /*6280*/  MOV R175, R177 ;  /* 0x000000b100af7202 */ /* 0x000fe20000000f00 */
[----:B------:R-:W-:-:S07]  /*6290*/  FADD.FTZ R178, R178, R179 ;  /* 0x000000b3b2b27221 */ /* 0x000fce0000010000 */
[----:B------:R-:W-:Y:S05]  /*62a0*/  WARPSYNC.COLLECTIVE R174, `(.L_x_3878) ;  /* 0x00000000ae087348 */ /* 0x000fea0003c00000 */
[----:B------:R0:W1:Y:S02]  /*62b0*/  SHFL.DOWN P4, R179, R175, R172, R173 ;  /* 0x080000acafb37389 */ /* 0x00006400000800ad */
[----:B01----:R-:W-:Y:S01]  /*62c0*/  ENDCOLLECTIVE ;  /* 0x000000000000791b */ /* 0x003fe20003800000 */
.L_x_3878:
[----:B------:R-:W-:Y:S01]  /*62d0*/  HFMA2.MMA R172, -RZ, RZ, 0, 5.9604644775390625e-08 ;  /* 0x00000001ffac7435 */ /* 0x000fe200000001ff */
[----:B------:R-:W-:Y:S01]  /*62e0*/  MOV R175, R178 ;  /* 0x000000b200af7202 */ /* 0x000fe20000000f00 */
[----:B------:R-:W-:-:S09]  /*62f0*/  FADD.FTZ R177, R177, R179 ;  /* 0x000000b3b1b17221 */ /* 0x000fd20000010000 */
[----:B------:R-:W-:Y:S05]  /*6300*/  WARPSYNC.COLLECTIVE R174, `(.L_x_3879) ;  /* 0x00000000ae087348 */ /* 0x000fea0003c00000 */
[----:B------:R0:W1:Y:S02]  /*6310*/  SHFL.DOWN P4, R179, R175, R172, R173 ;  /* 0x080000acafb37389 */ /* 0x00006400000800ad */
[----:B01----:R-:W-:Y:S01]  /*6320*/  ENDCOLLECTIVE ;  /* 0x000000000000791b */ /* 0x003fe20003800000 */
.L_x_3879:
[----:B------:R-:W-:Y:S02]  /*6330*/  MOV R175, R177 ;  /* 0x000000b100af7202 */ /* 0x000fe40000000f00 */
[----:B------:R-:W-:-:S07]  /*6340*/  MOV R180, R179 ;  /* 0x000000b300b47202 */ /* 0x000fce0000000f00 */
[----:B------:R-:W-:Y:S05]  /*6350*/  WARPSYNC.COLLECTIVE R174, `(.L_x_3880) ;  /* 0x00000000ae087348 */ /* 0x000fea0003c00000 */
[----:B------:R0:W1:Y:S02]  /*6360*/  SHFL.DOWN P4, R179, R175, R172, R173 ;  /* 0x080000acafb37389 */ /* 0x00006400000800ad */
[----:B01----:R-:W-:Y:S01]  /*6370*/  ENDCOLLECTIVE ;  /* 0x000000000000791b */ /* 0x003fe20003800000 */
.L_x_3880:
[----:B------:R-:W-:Y:S01]  /*6380*/  MOV R173, R179 ;  /* 0x000000b300ad7202 */ /* 0x000fe20000000f00 */
[----:B------:R-:W-:Y:S06]  /*6390*/  BRA `(.L_x_3881) ;  /* 0xffffffd400307947 */ /* 0x000fec000383ffff */
.L_x_3882:
        /* <DEDUP_REMOVED lines=14> */
.L_x_4592:


//--------------------- .text._ZN10layer_norm31ln_parallel_residual_bwd_kernelINS_13Kernel_traitsI6__halfffffjLj7168ELj1ELj1ELj8ELj16ENS_18Kernel_traits_baseILj7168ES2_ffffjLj256EEEEELb1ELb0ELb1EEEvNS_9BwdParamsE --------------------------
	.section	.text._ZN10layer_norm31ln_parallel_residual_bwd_kernelINS_13Kernel_traitsI6__halfffffjLj7168ELj1ELj1ELj8ELj16ENS_18Kernel_traits_baseILj7168ES2_ffffjLj256EEEEELb1ELb0ELb1EEEvNS_9BwdParamsE,"ax",@progbits
	.align	128
        .global         _ZN10layer_norm31ln_parallel_residual_bwd_kernelINS_13Kernel_traitsI6__halfffffjLj7168ELj1ELj1ELj8ELj16ENS_18Kernel_traits_baseILj7168ES2_ffffjLj256EEEEELb1ELb0ELb1EEEvNS_9BwdParamsE
        .type           _ZN10layer_norm31ln_parallel_residual_bwd_kernelINS_13Kernel_traitsI6__halfffffjLj7168ELj1ELj1ELj8ELj16ENS_18Kernel_traits_baseILj7168ES2_ffffjLj256EEEEELb1ELb0ELb1EEEvNS_9BwdParamsE,@function
        .size           _ZN10layer_norm31ln_parallel_residual_bwd_kernelINS_13Kernel_traitsI6__halfffffjLj7168ELj1ELj1ELj8ELj16ENS_18Kernel_traits_baseILj7168ES2_ffffjLj256EEEEELb1ELb0ELb1EEEvNS_9BwdParamsE,(.L_x_4593 - _ZN10layer_norm31ln_parallel_residual_bwd_kernelINS_13Kernel_traitsI6__halfffffjLj7168ELj1ELj1ELj8ELj16ENS_18Kernel_traits_baseILj7168ES2_ffffjLj256EEEEELb1ELb0ELb1EEEvNS_9BwdParamsE)
        .other          _ZN10layer_norm31ln_parallel_residual_bwd_kernelINS_13Kernel_traitsI6__halfffffjLj7168ELj1ELj1ELj8ELj16ENS_18Kernel_traits_baseILj7168ES2_ffffjLj256EEEEELb1ELb0ELb1EEEvNS_9BwdParamsE,@"STO_CUDA_ENTRY STV_DEFAULT"
_ZN10layer_norm31ln_parallel_residual_bwd_kernelINS_13Kernel_traitsI6__halfffffjLj7168ELj1ELj1ELj8ELj16ENS_18Kernel_traits_baseILj7168ES2_ffffjLj256EEEEELb1ELb0ELb1EEEvNS_9BwdParamsE:
.text._ZN10layer_norm31ln_parallel_residual_bwd_kernelINS_13Kernel_traitsI6__halfffffjLj7168ELj1ELj1ELj8ELj16ENS_18Kernel_traits_baseILj7168ES2_ffffjLj256EEEEELb1ELb0ELb1EEEvNS_9BwdParamsE:
        /* <DEDUP_REMOVED lines=75> */
.L_x_3883:
        /* <DEDUP_REMOVED lines=63> */
[----:B------:R-:W-:Y:S01]  /*08a0*/  CS2R R38, SRZ ;  /* 0x0000000000267805 */ /* 0x000fe2000001ff00 */
[----:B--2---:R-:W-:Y:S01]  /*08b0*/  HADD2.F32 R3, -RZ, R6.H0_H0 ;  /* 0x20000006ff037230 */ /* 0x004fe20000004100 */
[--C-:B------:R-:W-:Y:S01]  /*08c0*/  SHF.R.U64 R67, R6, 0x10, R7.reuse ;  /* 0x0000001006437819 */ /* 0x100fe20000001207 */
[----:B------:R-:W-:Y:S01]  /*08d0*/  HADD2.F32 R2, -RZ, R7.H0_H0 ;  /* 0x20000007ff027230 */ /* 0x000fe20000004100 */
[----:B------:R-:W-:Y:S02]  /*08e0*/  SHF.R.U32.HI R65, RZ, 0x10, R7 ;  /* 0x00000010ff417819 */ /* 0x000fe40000011607 */
        /* <DEDUP_REMOVED lines=107> */
[----:B------:R-:W-:Y:S01]  /*0fa0*/  STL [R1+0x44], R3 ;  /* 0x0000440301007387 */ /* 0x000fe20000100800 */
[----:B------:R-:W-:-:S03]  /*0fb0*/  CS2R R32, SRZ ;  /* 0x0000000000207805 */ /* 0x000fc6000001ff00 */
[----:B------:R0:W-:Y:S04]  /*0fc0*/  STL [R1+0x34], R2 ;  /* 0x0000340201007387 */ /* 0x0001e80000100800 */
[----:B------:R-:W-:Y:S04]  /*0fd0*/  STL [R1+0x28], RZ ;  /* 0x000028ff01007387 */ /* 0x000fe80000100800 */
[----:B------:R-:W-:Y:S01]  /*0fe0*/  STL [R1+0x24], RZ ;  /* 0x000024ff01007387 */ /* 0x000fe20000100800 */
[----:B0-----:R-:W-:-:S03]  /*0ff0*/  CS2R R2, SRZ ;  /* 0x0000000000027805 */ /* 0x001fc6000001ff00 */
[----:B------:R-:W-:Y:S04]  /*1000*/  STL [R1+0x20], RZ ;  /* 0x000020ff01007387 */ /* 0x000fe80000100800 */
[----:B------:R-:W-:Y:S04]  /*1010*/  STL [R1+0x1c], RZ ;  /* 0x00001cff01007387 */ /* 0x000fe80000100800 */
[----:B------:R-:W-:Y:S04]  /*1020*/  STL [R1+0x18], RZ ;  /* 0x000018ff01007387 */ /* 0x000fe80000100800 */
[----:B------:R-:W-:Y:S04]  /*1030*/  STL [R1+0x14], RZ ;  /* 0x000014ff01007387 */ /* 0x000fe80000100800 */
[----:B------:R-:W-:Y:S04]  /*1040*/  STL [R1+0x10], RZ ;  /* 0x000010ff01007387 */ /* 0x000fe80000100800 */
[----:B------:R-:W-:Y:S04]  /*1050*/  STL [R1+0xc], RZ ;  /* 0x00000cff01007387 */ /* 0x000fe80000100800 */
[----:B------:R-:W-:Y:S04]  /*1060*/  STL [R1+0x8], RZ ;  /* 0x000008ff01007387 */ /* 0x000fe80000100800 */
[----:B------:R-:W-:Y:S04]  /*1070*/  STL [R1+0x4], RZ ;  /* 0x000004ff01007387 */ /* 0x000fe80000100800 */
[----:B------:R-:W-:Y:S04]  /*1080*/  STL [R1], RZ ;  /* 0x000000ff01007387 */ /* 0x000fe80000100800 */
        /* <DEDUP_REMOVED lines=38> */
[----:B------:R0:W-:Y:S04]  /*12f0*/  STL [R1+0x2c], R40 ;  /* 0x00002c2801007387 */ /* 0x0001e80000100800 */
[----:B------:R0:W-:Y:S02]  /*1300*/  STL [R1+0x3c], R41 ;  /* 0x00003c2901007387 */ /* 0x0001e40000100800 */
.L_x_3892:
[----:B-1----:R-:W1:Y:S01]  /*1310*/  S2R R80, SR_TID.X ;  /* 0x0000000000507919 */ /* 0x002e620000002100 */
[C---:B------:R-:W-:Y:S01]  /*1320*/  IMAD R76, R0.reuse, UR8, RZ ;  /* 0x00000008004c7c24 */ /* 0x040fe2000f8e02ff */
[----:B------:R-:W2:Y:S01]  /*1330*/  LDC.64 R78, c[0x0][0x250] ;  /* 0x00009400ff4e7b82 */ /* 0x000ea20000000a00 */
[----:B------:R-:W3:Y:S03]  /*1340*/  LDL R178, [R1+0xd4] ;  /* 0x0000d40001b27983 */ /* 0x000ee60000100800 */
[----:B------:R-:W-:Y:S01]  /*1350*/  SHF.R.S32.HI R77, RZ, 0x1f, R76 ;  /* 0x0000001fff4d7819 */ /* 0x000fe2000001144c */
[----:B------:R-:W4:Y:S03]  /*1360*/  LDL R180, [R1+0xdc] ;  /* 0x0000dc0001b47983 */ /* 0x000f260000100800 */
[----:B------:R-:W-:Y:S01]  /*1370*/  LEA.HI R77, R77, R76, RZ, 0x2 ;  /* 0x0000004c4d4d7211 */ /* 0x000fe200078f10ff */
[----:B------:R-:W0:Y:S01]  /*1380*/  LDC.64 R82, c[0x0][0x258] ;  /* 0x00009600ff527b82 */ /* 0x000e220000000a00 */
[----:B------:R-:W4:Y:S04]  /*1390*/  LDL R182, [R1+0xe4] ;  /* 0x0000e40001b67983 */ /* 0x000f280000100800 */
[----:B------:R-:W4:Y:S03]  /*13a0*/  LDL R181, [R1+0xe8] ;  /* 0x0000e80001b57983 */ /* 0x000f260000100800 */
[----:B------:R-:W0:Y:S01]  /*13b0*/  LDC.64 R128, c[0x0][0x2c0] ;  /* 0x0000b000ff807b82 */ /* 0x000e220000000a00 */
[----:B------:R-:W4:Y:S04]  /*13c0*/  LDL R179, [R1+0xe0] ;  /* 0x0000e00001b37983 */ /* 0x000f280000100800 */
[----:B------:R-:W3:Y:S01]  /*13d0*/  LDL R176, [R1+0xcc] ;  /* 0x0000cc0001b07983 */ /* 0x000ee20000100800 */
[----:B--2---:R-:W-:-:S02]  /*13e0*/  IMAD.WIDE R78, R0, 0x4, R78 ;  /* 0x00000004004e7825 */ /* 0x004fc400078e024e */
[----:B------:R-:W2:Y:S01]  /*13f0*/  LDC.64 R146, c[0x0][0x300] ;  /* 0x0000c000ff927b82 */ /* 0x000ea20000000a00 */
[----:B------:R-:W4:Y:S01]  /*1400*/  LDL R177, [R1+0xd8] ;  /* 0x0000d80001b17983 */ /* 0x000f220000100800 */
[----:B-1----:R-:W-:-:S03]  /*1410*/  LOP3.LUT R208, R80, 0xff, RZ, 0xc0, !PT ;  /* 0x000000ff50d07812 */ /* 0x002fc600078ec0ff */
[----:B------:R-:W4:Y:S03]  /*1420*/  LDG.E R196, desc[UR4][R78.64] ;  /* 0x000000044ec47981 */ /* 0x000f26000c1e1900 */
[----:B------:R-:W1:Y:S01]  /*1430*/  LDC.64 R162, c[0x0][0x2c8] ;  /* 0x0000b200ffa27b82 */ /* 0x000e620000000a00 */
[----:B------:R-:W-:-:S04]  /*1440*/  LEA.HI.SX32 R208, R77, R208, 0x1e ;  /* 0x000000d04dd07211 */ /* 0x000fc800078ff2ff */
[----:B------:R-:W-:-:S03]  /*1450*/  IADD3 R118, R208, 0x100, RZ ;  /* 0x00000100d0767810 */ /* 0x000fc60007ffe0ff */
[----:B------:R-:W1:Y:S01]  /*1460*/  LDC.64 R130, c[0x0][0x2b8] ;  /* 0x0000ae00ff827b82 */ /* 0x000e620000000a00 */
[----:B------:R-:W-:Y:S01]  /*1470*/  SHF.R.U32.HI R159, RZ, 0x1c, R118 ;  /* 0x0000001cff9f7819 */ /* 0x000fe20000011676 */
[----:B------:R-:W-:-:S05]  /*1480*/  IMAD.SHL.U32 R160, R118, 0x10, RZ ;  /* 0x0000001076a07824 */ /* 0x000fca00078e00ff */
[----:B------:R-:W-:-:S04]  /*1490*/  IADD3 R76, P1, R160, UR12, RZ ;  /* 0x0000000ca04c7c10 */ /* 0x000fc8000ff3e0ff */
[----:B------:R-:W-:Y:S01]  /*14a0*/  IADD3.X R77, R159, UR13, RZ, P1, !PT ;  /* 0x0000000d9f4d7c10 */ /* 0x000fe20008ffe4ff */
[----:B0-----:R-:W-:-:S05]  /*14b0*/  IMAD.WIDE R82, R0, 0x4, R82 ;  /* 0x0000000400527825 */ /* 0x001fca00078e0252 */
[----:B------:R-:W4:Y:S01]  /*14c0*/  LDG.E.128 R76, desc[UR4][R76.64] ;  /* 0x000000044c4c7981 */ /* 0x000f22000c1e1d00 */
[----:B------:R-:W-:-:S03]  /*14d0*/  IMAD.WIDE.U32 R80, R118, 0x10, R128 ;  /* 0x0000001076507825 */ /* 0x000fc600078e0080 */
[----:B------:R-:W4:Y:S04]  /*14e0*/  LDG.E R136, desc[UR4][R82.64] ;  /* 0x0000000452887981 */ /* 0x000f28000c1e1900 */
[----:B------:R-:W3:Y:S01]  /*14f0*/  LDG.E.128 R80, desc[UR4][R80.64] ;  /* 0x0000000450507981 */ /* 0x000ee2000c1e1d00 */
[----:B--2---:R-:W-:-:S04]  /*1500*/  ISETP.NE.U32.AND P1, PT, R146, RZ, PT ;  /* 0x000000ff9200720c */ /* 0x004fc80003f25070 */
[----:B------:R-:W-:Y:S02]  /*1510*/  ISETP.NE.AND.EX P1, PT, R147, RZ, PT, P1 ;  /* 0x000000ff9300720c */ /* 0x000fe40003f25310 */
[----:B------:R-:W-:-:S11]  /*1520*/  IADD3 R119, R208, 0x200, RZ ;  /* 0x00000200d0777810 */ /* 0x000fd60007ffe0ff */
[----:B------:R-:W0:Y:S08]  /*1530*/  @P1 LDC.64 R104, c[0x0][0x248] ;  /* 0x00009200ff681b82 */ /* 0x000e300000000a00 */
[----:B------:R-:W2:Y:S01]  /*1540*/  @P1 LDC.64 R100, c[0x0][0x248] ;  /* 0x00009200ff641b82 */ /* 0x000ea20000000a00 */
[----:B------:R-:W-:-:S07]  /*1550*/  SHF.L.U32 R157, R119, 0x4, RZ ;  /* 0x00000004779d7819 */ /* 0x000fce00000006ff */
[----:B------:R-:W1:Y:S01]  /*1560*/  @P1 LDC.64 R102, c[0x0][0x248] ;  /* 0x00009200ff661b82 */ /* 0x000e620000000a00 */
[----:B------:R-:W-:Y:S02]  /*1570*/  SHF.R.U32.HI R156, RZ, 0x1c, R119 ;  /* 0x0000001cff9c7819 */ /* 0x000fe40000011677 */
[----:B------:R-:W-:-:S05]  /*1580*/  IADD3 R88, P2, R157, UR12, RZ ;  /* 0x0000000c9d587c10 */ /* 0x000fca000ff5e0ff */
[----:B------:R-:W1:Y:S01]  /*1590*/  @P1 LDC.64 R108, c[0x0][0x248] ;  /* 0x00009200ff6c1b82 */ /* 0x000e620000000a00 */
[----:B------:R-:W-:Y:S01]  /*15a0*/  SHF.L.U32 R168, R208, 0x2, RZ ;  /* 0x00000002d0a87819 */ /* 0x000fe200000006ff */
[----:B------:R-:W-:Y:S01]  /*15b0*/  IMAD.SHL.U32 R167, R118, 0x4, RZ ;  /* 0x0000000476a77824 */ /* 0x000fe200078e00ff */
[----:B------:R-:W-:-:S05]  /*15c0*/  IADD3.X R89, R156, UR13, RZ, P2, !PT ;  /* 0x0000000d9c597c10 */ /* 0x000fca00097fe4ff */
[----:B------:R-:W1:Y:S01]  /*15d0*/  @P1 LDC.64 R116, c[0x0][0x248] ;  /* 0x00009200ff741b82 */ /* 0x000e620000000a00 */
[----:B------:R-:W-:-:S07]  /*15e0*/  SHF.R.U32.HI R148, RZ, 0x1e, R208 ;  /* 0x0000001eff947819 */ /* 0x000fce00000116d0 */
[----:B------:R-:W1:Y:S01]  /*15f0*/  @P1 LDC.64 R112, c[0x0][0x248] ;  /* 0x00009200ff701b82 */ /* 0x000e620000000a00 */
[----:B0-----:R-:W-:Y:S02]  /*1600*/  @P1 IADD3 R104, P2, R168, R104, RZ ;  /* 0x00000068a8681210 */ /* 0x001fe40007f5e0ff */
[----:B------:R-:W-:Y:S02]  /*1610*/  SHF.R.U32.HI R165, RZ, 0x1e, R118 ;  /* 0x0000001effa57819 */ /* 0x000fe40000011676 */
[----:B------:R-:W-:Y:S02]  /*1620*/  SHF.L.U32 R170, R119, 0x2, RZ ;  /* 0x0000000277aa7819 */ /* 0x000fe400000006ff */
[C---:B------:R-:W-:Y:S01]  /*1630*/  IADD3 R125, R208.reuse, 0x300, RZ ;  /* 0x00000300d07d7810 */ /* 0x040fe20007ffe0ff */
[----:B------:R-:W-:Y:S01]  /*1640*/  VIADD R126, R208, 0x400 ;  /* 0x00000400d07e7836 */ /* 0x000fe20000000000 */
[----:B------:R-:W-:Y:S02]  /*1650*/  @P1 IADD3.X R105, R148, R105, RZ, P2, !PT ;  /* 0x0000006994691210 */ /* 0x000fe400017fe4ff */
[----:B------:R-:W-:-:S02]  /*1660*/  SHF.R.U32.HI R161, RZ, 0x1e, R119 ;  /* 0x0000001effa17819 */ /* 0x000fc40000011677 */
[----:B------:R-:W-:Y:S01]  /*1670*/  IADD3 R132, R208, 0x500, RZ ;  /* 0x00000500d0847810 */ /* 0x000fe20007ffe0ff */
[----:B------:R0:W5:Y:S01]  /*1680*/  @P1 LDG.E R137, desc[UR4][R104.64] ;  /* 0x0000000468891981 */ /* 0x000162000c1e1900 */
[----:B--2---:R-:W-:Y:S02]  /*1690*/  @P1 IADD3 R100, P2, R167, R100, RZ ;  /* 0x00000064a7641210 */ /* 0x004fe40007f5e0ff */
[----:B-1----:R-:W-:Y:S02]  /*16a0*/  @P1 IADD3 R102, P3, R170, R102, RZ ;  /* 0x00000066aa661210 */ /* 0x002fe40007f7e0ff */
[----:B------:R-:W-:Y:S02]  /*16b0*/  IADD3 R201, R208, 0x600, RZ ;  /* 0x00000600d0c97810 */ /* 0x000fe40007ffe0ff */
[----:B------:R-:W-:Y:S01]  /*16c0*/  LOP3.LUT P5, RZ, R158, 0xff, RZ, 0xc0, !PT ;  /* 0x000000ff9eff7812 */ /* 0x000fe200078ac0ff */
[----:B------:R-:W-:Y:S01]  /*16d0*/  IMAD.WIDE.U32 R92, R119, 0x10, R128 ;  /* 0x00000010775c7825 */ /* 0x000fe200078e0080 */
[----:B------:R-:W-:Y:S01]  /*16e0*/  @P1 IADD3.X R101, R165, R101, RZ, P2, !PT ;  /* 0x00000065a5651210 */ /* 0x000fe200017fe4ff */
[----:B------:R-:W2:Y:S01]  /*16f0*/  LDG.E.128 R88, desc[UR4][R88.64] ;  /* 0x0000000458587981 */ /* 0x000ea2000c1e1d00 */
[----:B------:R-:W-:-:S02]  /*1700*/  SHF.L.U32 R155, R125, 0x4, RZ ;  /* 0x000000047d9b7819 */ /* 0x000fc400000006ff */
[----:B------:R-:W-:Y:S01]  /*1710*/  SHF.L.U32 R166, R125, 0x2, RZ ;  /* 0x000000027da67819 */ /* 0x000fe200000006ff */
[----:B------:R1:W5:Y:S01]  /*1720*/  @P1 LDG.E R138, desc[UR4][R100.64] ;  /* 0x00000004648a1981 */ /* 0x000362000c1e1900 */
[----:B------:R-:W-:Y:S01]  /*1730*/  @P1 IMAD.X R103, R161, 0x1, R103, P3 ;  /* 0x00000001a1671824 */ /* 0x000fe200018e0667 */
[--C-:B------:R-:W-:Y:S02]  /*1740*/  SHF.R.U32.HI R154, RZ, 0x1c, R125.reuse ;  /* 0x0000001cff9a7819 */ /* 0x100fe4000001167d */
[----:B------:R-:W-:Y:S02]  /*1750*/  SHF.R.U32.HI R164, RZ, 0x1e, R125 ;  /* 0x0000001effa47819 */ /* 0x000fe4000001167d */
[----:B------:R-:W-:Y:S02]  /*1760*/  SHF.L.U32 R173, R126, 0x2, RZ ;  /* 0x000000027ead7819 */ /* 0x000fe400000006ff */
[----:B------:R-:W-:Y:S02]  /*1770*/  SHF.L.U32 R174, R132, 0x2, RZ ;  /* 0x0000000284ae7819 */ /* 0x000fe400000006ff */
[----:B------:R-:W-:-:S02]  /*1780*/  SHF.R.U32.HI R172, RZ, 0x1e, R126 ;  /* 0x0000001effac7819 */ /* 0x000fc4000001167e */
[----:B------:R-:W-:Y:S01]  /*1790*/  SHF.R.U32.HI R175, RZ, 0x1e, R132 ;  /* 0x0000001effaf7819 */ /* 0x000fe20000011684 */
[----:B0-----:R-:W-:Y:S01]  /*17a0*/  IMAD.WIDE.U32 R104, R125, 0x10, R128 ;  /* 0x000000107d687825 */ /* 0x001fe200078e0080 */
[----:B-1----:R-:W-:Y:S01]  /*17b0*/  IADD3 R100, P2, R155, UR12, RZ ;  /* 0x0000000c9b647c10 */ /* 0x002fe2000ff5e0ff */
[----:B------:R-:W4:Y:S01]  /*17c0*/  LDG.E.128 R92, desc[UR4][R92.64] ;  /* 0x000000045c5c7981 */ /* 0x000f22000c1e1d00 */
[----:B------:R-:W-:Y:S02]  /*17d0*/  @P1 IADD3 R108, P3, R166, R108, RZ ;  /* 0x0000006ca66c1210 */ /* 0x000fe40007f7e0ff */
[----:B------:R-:W-:Y:S01]  /*17e0*/  IADD3.X R101, R154, UR13, RZ, P2, !PT ;  /* 0x0000000d9a657c10 */ /* 0x000fe200097fe4ff */
[----:B------:R-:W-:Y:S01]  /*17f0*/  IMAD.WIDE.U32 R110, R125, 0x10, R130 ;  /* 0x000000107d6e7825 */ /* 0x000fe200078e0082 */
[----:B------:R-:W-:Y:S01]  /*1800*/  @P1 IADD3.X R109, R164, R109, RZ, P3, !PT ;  /* 0x0000006da46d1210 */ /* 0x000fe20001ffe4ff */
[----:B------:R-:W5:Y:S01]  /*1810*/  @P1 LDG.E R139, desc[UR4][R102.64] ;  /* 0x00000004668b1981 */ /* 0x000f62000c1e1900 */
[----:B------:R-:W-:-:S02]  /*1820*/  @P1 IADD3 R116, P2, R173, R116, RZ ;  /* 0x00000074ad741210 */ /* 0x000fc40007f5e0ff */
[----:B------:R-:W-:Y:S01]  /*1830*/  @P1 IADD3 R114, P3, R174, R112, RZ ;  /* 0x00000070ae721210 */ /* 0x000fe20007f7e0ff */
[----:B------:R-:W-:Y:S01]  /*1840*/  IMAD.WIDE.U32 R96, R119, 0x10, R130 ;  /* 0x0000001077607825 */ /* 0x000fe200078e0082 */
[----:B------:R-:W-:Y:S01]  /*1850*/  SHF.L.U32 R143, R132, 0x4, RZ ;  /* 0x00000004848f7819 */ /* 0x000fe200000006ff */
[----:B------:R-:W2:Y:S01]  /*1860*/  LDG.E.128 R104, desc[UR4][R104.64] ;  /* 0x0000000468687981 */ /* 0x000ea2000c1e1d00 */
[----:B------:R-:W-:Y:S01]  /*1870*/  @P1 IADD3.X R115, R175, R113, RZ, P3, !PT ;  /* 0x00000071af731210 */ /* 0x000fe20001ffe4ff */
[----:B------:R-:W-:Y:S01]  /*1880*/  @P1 IMAD.X R117, R172, 0x1, R117, P2 ;  /* 0x00000001ac751824 */ /* 0x000fe200010e0675 */
[C---:B------:R-:W-:Y:S01]  /*1890*/  @P0 LEA R112, P2, R118.reuse, R162, 0x4 ;  /* 0x000000a276700211 */ /* 0x040fe200078420ff */
[C---:B------:R-:W-:Y:S01]  /*18a0*/  IMAD.WIDE.U32 R84, R118.reuse, 0x10, R130 ;  /* 0x0000001076547825 */ /* 0x040fe200078e0082 */
[----:B------:R-:W-:Y:S01]  /*18b0*/  SHF.R.U32.HI R144, RZ, 0x1c, R132 ;  /* 0x0000001cff907819 */ /* 0x000fe20000011684 */
[----:B------:R0:W5:Y:S01]  /*18c0*/  @P1 LDG.E R142, desc[UR4][R114.64] ;  /* 0x00000004728e1981 */ /* 0x000162000c1e1900 */
[----:B------:R-:W-:-:S02]  /*18d0*/  @P0 LEA.HI.X R113, R118, R163, RZ, 0x4, P2 ;  /* 0x000000a376710211 */ /* 0x000fc400010f24ff */
[----:B------:R-:W-:Y:S01]  /*18e0*/  SHF.L.U32 R152, R126, 0x4, RZ ;  /* 0x000000047e987819 */ /* 0x000fe200000006ff */
[----:B------:R-:W4:Y:S01]  /*18f0*/  LDG.E.128 R96, desc[UR4][R96.64] ;  /* 0x0000000460607981 */ /* 0x000f22000c1e1d00 */
[----:B------:R-:W-:-:S03]  /*1900*/  SHF.R.U32.HI R153, RZ, 0x1c, R126 ;  /* 0x0000001cff997819 */ /* 0x000fc6000001167e */
[----:B------:R1:W5:Y:S01]  /*1910*/  @P0 LDG.E.128 R40, desc[UR4][R112.64] ;  /* 0x0000000470280981 */ /* 0x000362000c1e1d00 */
[----:B0-----:R-:W-:-:S03]  /*1920*/  @P0 LEA R114, P2, R119, R162, 0x4 ;  /* 0x000000a277720211 */ /* 0x001fc600078420ff */
[----:B------:R-:W2:Y:S01]  /*1930*/  LDG.E.128 R84, desc[UR4][R84.64] ;  /* 0x0000000454547981 */ /* 0x000ea2000c1e1d00 */
[-C--:B------:R-:W-:Y:S02]  /*1940*/  @P0 LEA.HI.X R115, R119, R163.reuse, RZ, 0x4, P2 ;  /* 0x000000a377730211 */ /* 0x080fe400010f24ff */
[C---:B------:R-:W-:Y:S01]  /*1950*/  @P0 LEA R124, P2, R125.reuse, R162, 0x4 ;  /* 0x000000a27d7c0211 */ /* 0x040fe200078420ff */
[----:B------:R-:W4:Y:S03]  /*1960*/  LDG.E.128 R100, desc[UR4][R100.64] ;  /* 0x0000000464647981 */ /* 0x000f26000c1e1d00 */
[----:B------:R-:W-:Y:S01]  /*1970*/  @P0 LEA.HI.X R125, R125, R163, RZ, 0x4, P2 ;  /* 0x000000a37d7d0211 */ /* 0x000fe200010f24ff */
[----:B------:R-:W5:Y:S04]  /*1980*/  @P1 LDG.E R140, desc[UR4][R108.64] ;  /* 0x000000046c8c1981 */ /* 0x000f68000c1e1900 */
[----:B------:R0:W5:Y:S01]  /*1990*/  @P0 LDG.E.128 R48, desc[UR4][R124.64] ;  /* 0x000000047c300981 */ /* 0x000162000c1e1d00 */
[----:B-1----:R-:W-:-:S03]  /*19a0*/  IADD3 R112, P3, R152, UR12, RZ ;  /* 0x0000000c98707c10 */ /* 0x002fc6000ff7e0ff */
[----:B------:R-:W5:Y:S04]  /*19b0*/  @P1 LDG.E R141, desc[UR4][R116.64] ;  /* 0x00000004748d1981 */ /* 0x000f68000c1e1900 */
[----:B------:R-:W4:Y:S01]  /*19c0*/  LDG.E.128 R108, desc[UR4][R110.64] ;  /* 0x000000046e6c7981 */ /* 0x000f22000c1e1d00 */
[----:B0-----:R-:W-:-:S03]  /*19d0*/  @P0 LEA R124, P2, R126, R162, 0x4 ;  /* 0x000000a27e7c0211 */ /* 0x001fc600078420ff */
[----:B------:R-:W5:Y:S01]  /*19e0*/  @P0 LDG.E.128 R44, desc[UR4][R114.64] ;  /* 0x00000004722c0981 */ /* 0x000f62000c1e1d00 */
[----:B------:R-:W-:-:S05]  /*19f0*/  @P0 LEA.HI.X R125, R126, R163, RZ, 0x4, P2 ;  /* 0x000000a37e7d0211 */ /* 0x000fca00010f24ff */
[----:B------:R0:W5:Y:S02]  /*1a00*/  @P0 LDG.E.128 R52, desc[UR4][R124.64] ;  /* 0x000000047c340981 */ /* 0x000164000c1e1d00 */
[----:B0-----:R-:W-:-:S04]  /*1a10*/  @P0 LEA R124, P2, R132, R162, 0x4 ;  /* 0x000000a2847c0211 */ /* 0x001fc800078420ff */
[----:B------:R-:W-:-:S05]  /*1a20*/  @P0 LEA.HI.X R125, R132, R163, RZ, 0x4, P2 ;  /* 0x000000a3847d0211 */ /* 0x000fca00010f24ff */
[----:B------:R0:W5:Y:S02]  /*1a30*/  @P0 LDG.E.128 R56, desc[UR4][R124.64] ;  /* 0x000000047c380981 */ /* 0x000164000c1e1d00 */
[----:B0-----:R-:W-:-:S04]  /*1a40*/  IADD3 R124, P2, R143, UR12, RZ ;  /* 0x0000000c8f7c7c10 */ /* 0x001fc8000ff5e0ff */
[----:B------:R-:W-:Y:S02]  /*1a50*/  IADD3.X R125, R144, UR13, RZ, P2, !PT ;  /* 0x0000000d907d7c10 */ /* 0x000fe400097fe4ff */
[----:B------:R-:W-:-:S04]  /*1a60*/  IADD3 R168, P2, R168, UR14, RZ ;  /* 0x0000000ea8a87c10 */ /* 0x000fc8000ff5e0ff */
[----:B------:R-:W-:Y:S02]  /*1a70*/  IADD3.X R169, R148, UR15, RZ, P2, !PT ;  /* 0x0000000f94a97c10 */ /* 0x000fe400097fe4ff */
[C---:B------:R-:W-:Y:S02]  /*1a80*/  @P0 LEA R148, P2, R208.reuse, R162, 0x4 ;  /* 0x000000a2d0940211 */ /* 0x040fe400078420ff */
[----:B------:R-:W-:Y:S01]  /*1a90*/  IADD3.X R113, R153, UR13, RZ, P3, !PT ;  /* 0x0000000d99717c10 */ /* 0x000fe20009ffe4ff */
[----:B------:R-:W5:Y:S01]  /*1aa0*/  LDG.E R168, desc[UR4][R168.64] ;  /* 0x00000004a8a87981 */ /* 0x000f62000c1e1900 */
[----:B------:R-:W-:Y:S02]  /*1ab0*/  @P0 LEA.HI.X R149, R208, R163, RZ, 0x4, P2 ;  /* 0x000000a3d0950211 */ /* 0x000fe400010f24ff */
[----:B------:R-:W-:Y:S01]  /*1ac0*/  IADD3 R166, P3, R166, UR14, RZ ;  /* 0x0000000ea6a67c10 */ /* 0x000fe2000ff7e0ff */
[----:B---3--:R-:W-:Y:S02]  /*1ad0*/  FADD.FTZ R224, R82, R224 ;  /* 0x000000e052e07221 */ /* 0x008fe40000010000 */
[----:B------:R0:W5:Y:S01]  /*1ae0*/  @P0 LDG.E.128 R60, desc[UR4][R148.64] ;  /* 0x00000004943c0981 */ /* 0x000162000c1e1d00 */
[----:B------:R-:W-:Y:S01]  /*1af0*/  FADD.FTZ R227, R81, R227 ;  /* 0x000000e351e37221 */ /* 0x000fe20000010000 */
[----:B------:R-:W-:Y:S01]  /*1b00*/  FADD.FTZ R226, R80, R226 ;  /* 0x000000e250e27221 */ /* 0x000fe20000010000 */
[----:B--2---:R-:W-:Y:S01]  /*1b10*/  FADD.FTZ R194, R84, R194 ;  /* 0x000000c254c27221 */ /* 0x004fe20000010000 */
[----:B0-----:R-:W-:Y:S01]  /*1b20*/  IADD3 R148, P2, R167, UR14, RZ ;  /* 0x0000000ea7947c10 */ /* 0x001fe2000ff5e0ff */
[----:B------:R-:W-:Y:S01]  /*1b30*/  IMAD.WIDE.U32 R116, R126, 0x10, R128 ;  /* 0x000000107e747825 */ /* 0x000fe200078e0080 */
[----:B------:R-:W2:Y:S02]  /*1b40*/  LDG.E.128 R112, desc[UR4][R112.64] ;  /* 0x0000000470707981 */ /* 0x000ea4000c1e1d00 */
[----:B------:R-:W-:-:S02]  /*1b50*/  IADD3.X R149, R165, UR15, RZ, P2, !PT ;  /* 0x0000000fa5957c10 */ /* 0x000fc400097fe4ff */
[----:B------:R-:W-:Y:S01]  /*1b60*/  IADD3.X R167, R164, UR15, RZ, P3, !PT ;  /* 0x0000000fa4a77c10 */ /* 0x000fe20009ffe4ff */
[----:B------:R-:W-:Y:S01]  /*1b70*/  IMAD.WIDE.U32 R120, R126, 0x10, R130 ;  /* 0x000000107e787825 */ /* 0x000fe200078e0082 */
[----:B------:R-:W-:Y:S01]  /*1b80*/  SHF.R.U32.HI R169, RZ, 0x1e, R201 ;  /* 0x0000001effa97819 */ /* 0x000fe200000116c9 */
[----:B------:R0:W5:Y:S02]  /*1b90*/  LDG.E R165, desc[UR4][R148.64] ;  /* 0x0000000494a57981 */ /* 0x000164000c1e1900 */
[----:B------:R-:W-:Y:S01]  /*1ba0*/  FADD.FTZ R193, R85, R193 ;  /* 0x000000c155c17221 */ /* 0x000fe20000010000 */
[----:B------:R-:W-:Y:S01]  /*1bb0*/  FMUL.FTZ R176, R176, R83 ;  /* 0x00000053b0b07220 */ /* 0x000fe20000410000 */
[----:B------:R-:W3:Y:S01]  /*1bc0*/  LDG.E.128 R116, desc[UR4][R116.64] ;  /* 0x0000000474747981 */ /* 0x000ee2000c1e1d00 */
[----:B------:R-:W-:-:S03]  /*1bd0*/  FADD.FTZ R225, R83, R225 ;  /* 0x000000e153e17221 */ /* 0x000fc60000010000 */
[----:B------:R-:W3:Y:S01]  /*1be0*/  LDG.E.128 R120, desc[UR4][R120.64] ;  /* 0x0000000478787981 */ /* 0x000ee2000c1e1d00 */
[----:B0-----:R-:W-:Y:S01]  /*1bf0*/  @P0 LEA R148, P2, R201, R162, 0x4 ;  /* 0x000000a2c9940211 */ /* 0x001fe200078420ff */
[----:B----4-:R-:W-:Y:S01]  /*1c00*/  FADD.FTZ R204, R108, R204 ;  /* 0x000000cc6ccc7221 */ /* 0x010fe20000010000 */
[----:B------:R-:W-:Y:S01]  /*1c10*/  FADD.FTZ R248, R106, R248 ;  /* 0x000000f86af87221 */ /* 0x000fe20000010000 */
[----:B------:R-:W-:Y:S01]  /*1c20*/  FADD.FTZ R205, R111, R205 ;  /* 0x000000cd6fcd7221 */ /* 0x000fe20000010000 */
[----:B------:R-:W-:Y:S01]  /*1c30*/  @P0 LEA.HI.X R149, R201, R163, RZ, 0x4, P2 ;  /* 0x000000a3c9950211 */ /* 0x000fe200010f24ff */
[----:B------:R-:W-:-:S04]  /*1c40*/  IMAD.WIDE.U32 R128, R132, 0x10, R128 ;  /* 0x0000001084807825 */ /* 0x000fc800078e0080 */
[----:B------:R-:W-:Y:S01]  /*1c50*/  FADD.FTZ R237, R95, R237 ;  /* 0x000000ed5fed7221 */ /* 0x000fe20000010000 */
[----:B------:R-:W-:Y:S01]  /*1c60*/  FADD.FTZ R236, R94, R236 ;  /* 0x000000ec5eec7221 */ /* 0x000fe20000010000 */
[----:B------:R-:W4:Y:S04]  /*1c70*/  LDG.E.128 R124, desc[UR4][R124.64] ;  /* 0x000000047c7c7981 */ /* 0x000f28000c1e1d00 */
[----:B------:R0:W5:Y:S01]  /*1c80*/  @P0 LDG.E.128 R64, desc[UR4][R148.64] ;  /* 0x0000000494400981 */ /* 0x000162000c1e1d00 */
[----:B------:R-:W-:Y:S01]  /*1c90*/  IADD3 R170, P2, R170, UR14, RZ ;  /* 0x0000000eaaaa7c10 */ /* 0x000fe2000ff5e0ff */
[----:B0-----:R-:W0:Y:S03]  /*1ca0*/  @P1 LDC.64 R148, c[0x0][0x248] ;  /* 0x00009200ff941b82 */ /* 0x001e260000000a00 */
[----:B------:R-:W-:-:S02]  /*1cb0*/  IADD3.X R171, R161, UR15, RZ, P2, !PT ;  /* 0x0000000fa1ab7c10 */ /* 0x000fc400097fe4ff */
[----:B------:R-:W5:Y:S04]  /*1cc0*/  LDG.E R161, desc[UR4][R166.64] ;  /* 0x00000004a6a17981 */ /* 0x000f68000c1e1900 */
[----:B------:R1:W5:Y:S02]  /*1cd0*/  LDG.E R164, desc[UR4][R170.64] ;  /* 0x00000004aaa47981 */ /* 0x000364000c1e1900 */
[----:B-1----:R-:W-:-:S05]  /*1ce0*/  IMAD.SHL.U32 R170, R201, 0x4, RZ ;  /* 0x00000004c9aa7824 */ /* 0x002fca00078e00ff */
[----:B0-----:R-:W-:-:S04]  /*1cf0*/  @P1 IADD3 R148, P2, R170, R148, RZ ;  /* 0x00000094aa941210 */ /* 0x001fc80007f5e0ff */
[----:B------:R-:W-:Y:S02]  /*1d00*/  @P1 IADD3.X R149, R169, R149, RZ, P2, !PT ;  /* 0x00000095a9951210 */ /* 0x000fe400017fe4ff */
[----:B------:R-:W-:Y:S02]  /*1d10*/  IADD3 R166, P2, R173, UR14, RZ ;  /* 0x0000000eada67c10 */ /* 0x000fe4000ff5e0ff */
[----:B------:R-:W4:Y:S04]  /*1d20*/  LDL R173, [R1+0xd0] ;  /* 0x0000d00001ad7983 */ /* 0x000f280000100800 */
[----:B------:R0:W5:Y:S01]  /*1d30*/  @P1 LDG.E R145, desc[UR4][R148.64] ;  /* 0x0000000494911981 */ /* 0x000162000c1e1900 */
[----:B------:R-:W-:-:S05]  /*1d40*/  IADD3.X R167, R172, UR15, RZ, P2, !PT ;  /* 0x0000000faca77c10 */ /* 0x000fca00097fe4ff */
[----:B------:R1:W5:Y:S01]  /*1d50*/  LDG.E R158, desc[UR4][R166.64] ;  /* 0x00000004a69e7981 */ /* 0x000362000c1e1900 */
[----:B0-----:R-:W-:-:S04]  /*1d60*/  IADD3 R148, P3, R174, UR14, RZ ;  /* 0x0000000eae947c10 */ /* 0x001fc8000ff7e0ff */
[----:B------:R-:W-:Y:S02]  /*1d70*/  IADD3.X R149, R175, UR15, RZ, P3, !PT ;  /* 0x0000000faf957c10 */ /* 0x000fe40009ffe4ff */
[----:B------:R-:W-:Y:S01]  /*1d80*/  ISETP.NE.AND P3, PT, RZ, UR9, PT ;  /* 0x00000009ff007c0c */ /* 0x000fe2000bf65270 */
[----:B------:R-:W2:Y:S01]  /*1d90*/  LDL R175, [R1+0xc4] ;  /* 0x0000c40001af7983 */ /* 0x000ea20000100800 */
[----:B-1----:R-:W-:Y:S02]  /*1da0*/  IADD3 R166, P2, R170, UR14, RZ ;  /* 0x0000000eaaa67c10 */ /* 0x002fe4000ff5e0ff */
[----:B------:R-:W-:Y:S01]  /*1db0*/  FSEL R196, R196, RZ, !P3 ;  /* 0x000000ffc4c47208 */ /* 0x000fe20005800000 */
[----:B------:R-:W5:Y:S01]  /*1dc0*/  LDG.E R148, desc[UR4][R148.64] ;  /* 0x0000000494947981 */ /* 0x000f62000c1e1900 */
[----:B------:R-:W-:-:S03]  /*1dd0*/  IADD3.X R167, R169, UR15, RZ, P2, !PT ;  /* 0x0000000fa9a77c10 */ /* 0x000fc600097fe4ff */
[C---:B------:R-:W-:Y:S01]  /*1de0*/  FADD.FTZ R76, -R196.reuse, R76 ;  /* 0x0000004cc44c7221 */ /* 0x040fe20000010100 */
[C---:B------:R-:W-:Y:S01]  /*1df0*/  FADD.FTZ R77, -R196.reuse, R77 ;  /* 0x0000004dc44d7221 */ /* 0x040fe20000010100 */
[----:B------:R-:W-:Y:S01]  /*1e00*/  FADD.FTZ R78, -R196, R78 ;  /* 0x0000004ec44e7221 */ /* 0x000fe20000010100 */
[----:B------:R0:W5:Y:S02]  /*1e10*/  LDG.E R149, desc[UR4][R166.64] ;  /* 0x00000004a6957981 */ /* 0x000164000c1e1900 */
[C---:B------:R-:W-:Y:S01]  /*1e20*/  FMUL.FTZ R169, R136.reuse, R77 ;  /* 0x0000004d88a97220 */ /* 0x040fe20000410000 */
[----:B------:R-:W-:Y:S01]  /*1e30*/  FMUL.FTZ R171, R136, R78 ;  /* 0x0000004e88ab7220 */ /* 0x000fe20000410000 */
[----:B------:R-:W3:Y:S01]  /*1e40*/  LDL R77, [R1+0xbc] ;  /* 0x0000bc00014d7983 */ /* 0x000ee20000100800 */
[----:B------:R-:W-:-:S03]  /*1e50*/  FMUL.FTZ R172, R178, R82 ;  /* 0x00000052b2ac7220 */ /* 0x000fc60000410000 */
[----:B------:R-:W4:Y:S01]  /*1e60*/  LDL R78, [R1+0xb4] ;  /* 0x0000b400014e7983 */ /* 0x000f220000100800 */
[----:B0-----:R-:W-:-:S03]  /*1e70*/  FMUL.FTZ R167, R136, R76 ;  /* 0x0000004c88a77220 */ /* 0x001fc60000410000 */
[----:B------:R-:W4:Y:S01]  /*1e80*/  LDL R76, [R1+0xc8] ;  /* 0x0000c800014c7983 */ /* 0x000f220000100800 */
[----:B------:R-:W-:-:S03]  /*1e90*/  FFMA.FTZ R223, R82, R171, R223 ;  /* 0x000000ab52df7223 */ /* 0x000fc600000100df */
[----:B------:R-:W4:Y:S01]  /*1ea0*/  LDL R82, [R1+0xb8] ;  /* 0x0000b80001527983 */ /* 0x000f220000100800 */
[----:B------:R-:W-:Y:S01]  /*1eb0*/  FMUL.FTZ R170, R180, R81 ;  /* 0x00000051b4aa7220 */ /* 0x000fe20000410000 */
[----:B------:R-:W-:Y:S01]  /*1ec0*/  FFMA.FTZ R220, R81, R169, R220 ;  /* 0x000000a951dc7223 */ /* 0x000fe200000100dc */
[----:B------:R-:W-:Y:S01]  /*1ed0*/  FADD.FTZ R79, -R196, R79 ;  /* 0x0000004fc44f7221 */ /* 0x000fe20000010100 */
[----:B------:R-:W4:Y:S01]  /*1ee0*/  LDL R81, [R1+0xac] ;  /* 0x0000ac0001517983 */ /* 0x000f220000100800 */
[----:B------:R-:W-:Y:S01]  /*1ef0*/  FMUL.FTZ R166, R182, R80 ;  /* 0x00000050b6a67220 */ /* 0x000fe20000410000 */
[----:B------:R-:W-:Y:S01]  /*1f00*/  FFMA.FTZ R221, R80, R167, R221 ;  /* 0x000000a750dd7223 */ /* 0x000fe200000100dd */
[----:B------:R-:W-:Y:S01]  /*1f10*/  FMUL.FTZ R174, R136, R79 ;  /* 0x0000004f88ae7220 */ /* 0x000fe20000410000 */
[----:B------:R-:W4:Y:S01]  /*1f20*/  LDL R80, [R1+0xb0] ;  /* 0x0000b00001507983 */ /* 0x000f220000100800 */
[----:B------:R-:W-:-:S03]  /*1f30*/  FFMA.FTZ R166, R181, R84, R166 ;  /* 0x00000054b5a67223 */ /* 0x000fc600000100a6 */
[----:B------:R-:W4:Y:S01]  /*1f40*/  LDL R79, [R1+0x9c] ;  /* 0x00009c00014f7983 */ /* 0x000f220000100800 */
[----:B------:R-:W-:-:S03]  /*1f50*/  FFMA.FTZ R34, R84, R167, R34 ;  /* 0x000000a754227223 */ /* 0x000fc60000010022 */
[----:B------:R-:W4:Y:S01]  /*1f60*/  LDL R84, [R1+0xc0] ;  /* 0x0000c00001547983 */ /* 0x000f220000100800 */
[----:B--2---:R-:W-:Y:S01]  /*1f70*/  FMUL.FTZ R175, R175, R92 ;  /* 0x0000005cafaf7220 */ /* 0x004fe20000410000 */
[----:B---3--:R-:W-:Y:S02]  /*1f80*/  FMUL.FTZ R178, R77, R93 ;  /* 0x0000005d4db27220 */ /* 0x008fe40000410000 */
[----:B------:R-:W2:Y:S01]  /*1f90*/  LDL R77, [R1+0xa8] ;  /* 0x0000a800014d7983 */ /* 0x000ea20000100800 */
[----:B----4-:R-:W-:-:S03]  /*1fa0*/  FFMA.FTZ R175, R76, R96, R175 ;  /* 0x000000604caf7223 */ /* 0x010fc600000100af */
[----:B------:R-:W3:Y:S01]  /*1fb0*/  LDL R76, [R1+0xa4] ;  /* 0x0000a400014c7983 */ /* 0x000ee20000100800 */
[----:B------:R-:W-:-:S03]  /*1fc0*/  FMUL.FTZ R181, R78, R94 ;  /* 0x0000005e4eb57220 */ /* 0x000fc60000410000 */
[----:B------:R-:W4:Y:S01]  /*1fd0*/  LDL R78, [R1+0xa0] ;  /* 0x0000a000014e7983 */ /* 0x000f220000100800 */
[----:B------:R-:W-:-:S03]  /*1fe0*/  FFMA.FTZ R181, R82, R98, R181 ;  /* 0x0000006252b57223 */ /* 0x000fc600000100b5 */
[----:B------:R-:W4:Y:S01]  /*1ff0*/  LDL R82, [R1+0x94] ;  /* 0x0000940001527983 */ /* 0x000f220000100800 */
[----:B------:R-:W-:Y:S01]  /*2000*/  FADD.FTZ R100, -R196, R100 ;  /* 0x00000064c4647221 */ /* 0x000fe20000010100 */
[----:B------:R-:W-:Y:S01]  /*2010*/  FMUL.FTZ R183, R81, R95 ;  /* 0x0000005f51b77220 */ /* 0x000fe20000410000 */
[----:B------:R-:W-:Y:S01]  /*2020*/  FFMA.FTZ R170, R179, R85, R170 ;  /* 0x00000055b3aa7223 */ /* 0x000fe200000100aa */
[----:B------:R-:W-:Y:S01]  /*2030*/  FFMA.FTZ R35, R85, R169, R35 ;  /* 0x000000a955237223 */ /* 0x000fe20000010023 */
[----:B------:R-:W-:Y:S01]  /*2040*/  FMUL.FTZ R179, R136, R100 ;  /* 0x0000006488b37220 */ /* 0x000fe20000410000 */
[----:B------:R-:W-:Y:S01]  /*2050*/  FFMA.FTZ R183, R80, R99, R183 ;  /* 0x0000006350b77223 */ /* 0x000fe200000100b7 */
[----:B------:R-:W-:Y:S01]  /*2060*/  FMUL.FTZ R184, R79, R105 ;  /* 0x000000694fb87220 */ /* 0x000fe20000410000 */
[----:B------:R-:W4:Y:S01]  /*2070*/  LDL R80, [R1+0x8c] ;  /* 0x00008c0001507983 */ /* 0x000f220000100800 */
[----:B------:R-:W-:Y:S01]  /*2080*/  FFMA.FTZ R26, R108, R179, R26 ;  /* 0x000000b36c1a7223 */ /* 0x000fe2000001001a */
[----:B------:R-:W-:-:S02]  /*2090*/  FFMA.FTZ R222, R83, R174, R222 ;  /* 0x000000ae53de7223 */ /* 0x000fc400000100de */
[----:B------:R-:W4:Y:S01]  /*20a0*/  LDL R81, [R1+0x98] ;  /* 0x0000980001517983 */ /* 0x000f220000100800 */
[----:B------:R-:W-:-:S03]  /*20b0*/  FFMA.FTZ R178, R84, R97, R178 ;  /* 0x0000006154b27223 */ /* 0x000fc600000100b2 */
[----:B------:R-:W4:Y:S01]  /*20c0*/  LDL R85, [R1+0x84] ;  /* 0x0000840001557983 */ /* 0x000f220000100800 */
[----:B---3--:R-:W-:-:S04]  /*20d0*/  FMUL.FTZ R76, R76, R104 ;  /* 0x000000684c4c7220 */ /* 0x008fc80000410000 */
[----:B--2---:R-:W-:Y:S01]  /*20e0*/  FFMA.FTZ R108, R77, R108, R76 ;  /* 0x0000006c4d6c7223 */ /* 0x004fe2000001004c */
[----:B----4-:R-:W-:Y:S01]  /*20f0*/  FFMA.FTZ R184, R78, R109, R184 ;  /* 0x0000006d4eb87223 */ /* 0x010fe200000100b8 */
[----:B------:R-:W2:Y:S04]  /*2100*/  LDL R77, [R1+0x90] ;  /* 0x00009000014d7983 */ /* 0x000ea80000100800 */
[----:B------:R-:W3:Y:S01]  /*2110*/  LDL R78, [R1+0x88] ;  /* 0x00008800014e7983 */ /* 0x000ee20000100800 */
[----:B------:R-:W-:-:S03]  /*2120*/  FMUL.FTZ R187, R82, R106 ;  /* 0x0000006a52bb7220 */ /* 0x000fc60000410000 */
[----:B------:R-:W4:Y:S04]  /*2130*/  LDL.LU R79, [R1+0x18] ;  /* 0x00001800014f7983 */ /* 0x000f280000300800 */
[----:B------:R-:W4:Y:S04]  /*2140*/  LDL R84, [R1+0x7c] ;  /* 0x00007c0001547983 */ /* 0x000f280000100800 */
[----:B------:R-:W4:Y:S04]  /*2150*/  LDL R83, [R1+0x80] ;  /* 0x0000800001537983 */ /* 0x000f280000100800 */
[----:B------:R-:W4:Y:S01]  /*2160*/  LDL.LU R82, [R1+0x1c] ;  /* 0x00001c0001527983 */ /* 0x000f220000300800 */
[C---:B------:R-:W-:Y:S01]  /*2170*/  FADD.FTZ R102, -R196.reuse, R102 ;  /* 0x00000066c4667221 */ /* 0x040fe20000010100 */
[----:B------:R-:W-:-:S03]  /*2180*/  FADD.FTZ R103, -R196, R103 ;  /* 0x00000067c4677221 */ /* 0x000fc60000010100 */
[C---:B------:R-:W-:Y:S01]  /*2190*/  FMUL.FTZ R186, R136.reuse, R102 ;  /* 0x0000006688ba7220 */ /* 0x040fe20000410000 */
[----:B------:R-:W-:Y:S01]  /*21a0*/  FMUL.FTZ R188, R136, R103 ;  /* 0x0000006788bc7220 */ /* 0x000fe20000410000 */
[----:B------:R-:W-:Y:S02]  /*21b0*/  FMUL.FTZ R76, R80, R107 ;  /* 0x0000006b504c7220 */ /* 0x000fe40000410000 */
[----:B------:R-:W-:Y:S01]  /*21c0*/  FFMA.FTZ R243, R106, R186, R243 ;  /* 0x000000ba6af37223 */ /* 0x000fe200000100f3 */
[C---:B------:R-:W-:Y:S01]  /*21d0*/  FADD.FTZ R106, -R196.reuse, R112 ;  /* 0x00000070c46a7221 */ /* 0x040fe20000010100 */
[----:B------:R-:W-:Y:S01]  /*21e0*/  FFMA.FTZ R25, R111, R188, R25 ;  /* 0x000000bc6f197223 */ /* 0x000fe20000010019 */
[C---:B------:R-:W-:Y:S01]  /*21f0*/  FADD.FTZ R91, -R196.reuse, R91 ;  /* 0x0000005bc45b7221 */ /* 0x040fe20000010100 */
[----:B------:R-:W-:Y:S01]  /*2200*/  FADD.FTZ R90, -R196, R90 ;  /* 0x0000005ac45a7221 */ /* 0x000fe20000010100 */
[----:B------:R-:W-:Y:S01]  /*2210*/  FMUL.FTZ R106, R136, R106 ;  /* 0x0000006a886a7220 */ /* 0x000fe20000410000 */
[----:B------:R-:W-:Y:S01]  /*2220*/  FFMA.FTZ R187, R81, R110, R187 ;  /* 0x0000006e51bb7223 */ /* 0x000fe200000100bb */
[----:B------:R-:W4:Y:S01]  /*2230*/  LDL R80, [R1+0x78] ;  /* 0x0000780001507983 */ /* 0x000f220000100800 */
[C---:B------:R-:W-:Y:S01]  /*2240*/  FADD.FTZ R217, R120.reuse, R217 ;  /* 0x000000d978d97221 */ /* 0x040fe20000010000 */
[----:B------:R-:W-:Y:S01]  /*2250*/  FFMA.FTZ R22, R120, R106, R22 ;  /* 0x0000006a78167223 */ /* 0x000fe20000010016 */
[----:B------:R-:W-:Y:S01]  /*2260*/  FADD.FTZ R88, -R196, R88 ;  /* 0x00000058c4587221 */ /* 0x000fe20000010100 */
[----:B------:R-:W4:Y:S01]  /*2270*/  LDL R81, [R1+0x74] ;  /* 0x0000740001517983 */ /* 0x000f220000100800 */
[C---:B------:R-:W-:Y:S01]  /*2280*/  FMUL.FTZ R182, R136.reuse, R91 ;  /* 0x0000005b88b67220 */ /* 0x040fe20000410000 */
[C---:B------:R-:W-:Y:S01]  /*2290*/  FMUL.FTZ R180, R136.reuse, R90 ;  /* 0x0000005a88b47220 */ /* 0x040fe20000410000 */
[----:B------:R-:W-:Y:S01]  /*22a0*/  FFMA.FTZ R176, R173, R87, R176 ;  /* 0x00000057adb07223 */ /* 0x000fe200000100b0 */
[----:B------:R-:W-:Y:S01]  /*22b0*/  FMUL.FTZ R173, R136, R88 ;  /* 0x0000005888ad7220 */ /* 0x000fe20000410000 */
[----:B------:R-:W-:Y:S01]  /*22c0*/  FFMA.FTZ R234, R95, R182, R234 ;  /* 0x000000b65fea7223 */ /* 0x000fe200000100ea */
[----:B------:R-:W-:-:S04]  /*22d0*/  IMAD.WIDE.U32 R132, R132, 0x10, R130 ;  /* 0x0000001084847825 */ /* 0x000fc800078e0082 */
[----:B------:R-:W-:Y:S01]  /*22e0*/  FFMA.FTZ R235, R94, R180, R235 ;  /* 0x000000b45eeb7223 */ /* 0x000fe200000100eb */
[----:B------:R-:W4:Y:S01]  /*22f0*/  LDG.E.128 R128, desc[UR4][R128.64] ;  /* 0x0000000480807981 */ /* 0x000f22000c1e1d00 */
[----:B--2---:R-:W-:Y:S01]  /*2300*/  FFMA.FTZ R111, R77, R111, R76 ;  /* 0x0000006f4d6f7223 */ /* 0x004fe2000001004c */
[----:B------:R-:W-:Y:S02]  /*2310*/  FMUL.FTZ R76, R85, R116 ;  /* 0x00000074554c7220 */ /* 0x000fe40000410000 */
[----:B------:R-:W2:Y:S02]  /*2320*/  LDL.LU R77, [R1+0x10] ;  /* 0x00001000014d7983 */ /* 0x000ea40000300800 */
[----:B---3--:R-:W-:Y:S01]  /*2330*/  FFMA.FTZ R120, R78, R120, R76 ;  /* 0x000000784e787223 */ /* 0x008fe2000001004c */
[----:B----4-:R-:W-:Y:S01]  /*2340*/  FADD.FTZ R79, R116, R79 ;  /* 0x0000004f744f7221 */ /* 0x010fe20000010000 */
[----:B------:R-:W3:Y:S04]  /*2350*/  LDL R78, [R1+0x6c] ;  /* 0x00006c00014e7983 */ /* 0x000ee80000100800 */
[----:B------:R0:W-:Y:S01]  /*2360*/  STL [R1+0x18], R79 ;  /* 0x0000184f01007387 */ /* 0x0001e20000100800 */
[----:B------:R-:W-:Y:S01]  /*2370*/  FADD.FTZ R82, R117, R82 ;  /* 0x0000005275527221 */ /* 0x000fe20000010000 */
[----:B------:R-:W-:Y:S01]  /*2380*/  FADD.FTZ R89, -R196, R89 ;  /* 0x00000059c4597221 */ /* 0x000fe20000010100 */
[----:B------:R-:W-:Y:S01]  /*2390*/  FFMA.FTZ R172, R177, R86, R172 ;  /* 0x00000056b1ac7223 */ /* 0x000fe200000100ac */
[----:B0-----:R-:W4:Y:S04]  /*23a0*/  LDL R79, [R1+0x70] ;  /* 0x00007000014f7983 */ /* 0x001f280000100800 */
[----:B------:R-:W3:Y:S04]  /*23b0*/  LDL.LU R91, [R1+0x14] ;  /* 0x00001400015b7983 */ /* 0x000ee80000300800 */
[----:B------:R-:W-:Y:S04]  /*23c0*/  STL [R1+0x1c], R82 ;  /* 0x00001c5201007387 */ /* 0x000fe80000100800 */
[----:B------:R-:W4:Y:S04]  /*23d0*/  LDL R88, [R1+0x64] ;  /* 0x0000640001587983 */ /* 0x000f280000100800 */
[----:B------:R-:W4:Y:S04]  /*23e0*/  LDL R95, [R1+0x68] ;  /* 0x00006800015f7983 */ /* 0x000f280000100800 */
[----:B------:R-:W4:Y:S01]  /*23f0*/  LDL.LU R94, [R1+0x8] ;  /* 0x00000800015e7983 */ /* 0x000f220000300800 */
[----:B------:R-:W-:-:S03]  /*2400*/  FMUL.FTZ R177, R136, R89 ;  /* 0x0000005988b17220 */ /* 0x000fc60000410000 */
[----:B------:R-:W4:Y:S01]  /*2410*/  LDL.LU R89, [R1+0x28] ;  /* 0x0000280001597983 */ /* 0x000f220000300800 */
[C---:B------:R-:W-:Y:S01]  /*2420*/  FADD.FTZ R206, R110.reuse, R206 ;  /* 0x000000ce6ece7221 */ /* 0x040fe20000010000 */
[----:B------:R-:W-:Y:S01]  /*2430*/  FFMA.FTZ R24, R110, R186, R24 ;  /* 0x000000ba6e187223 */ /* 0x000fe20000010018 */
[C---:B------:R-:W-:Y:S01]  /*2440*/  FADD.FTZ R110, -R196.reuse, R115 ;  /* 0x00000073c46e7221 */ /* 0x040fe20000010100 */
[C---:B------:R-:W-:Y:S01]  /*2450*/  FADD.FTZ R101, -R196.reuse, R101 ;  /* 0x00000065c4657221 */ /* 0x040fe20000010100 */
[----:B------:R-:W-:Y:S01]  /*2460*/  FADD.FTZ R102, -R196, R124 ;  /* 0x0000007cc4667221 */ /* 0x000fe20000010100 */
[C---:B------:R-:W-:Y:S01]  /*2470*/  FADD.FTZ R249, R107.reuse, R249 ;  /* 0x000000f96bf97221 */ /* 0x040fe20000010000 */
[----:B------:R-:W-:Y:S01]  /*2480*/  FFMA.FTZ R242, R107, R188, R242 ;  /* 0x000000bc6bf27223 */ /* 0x000fe200000100f2 */
[----:B------:R-:W-:Y:S01]  /*2490*/  FADD.FTZ R203, R109, R203 ;  /* 0x000000cb6dcb7221 */ /* 0x000fe20000010000 */
[C---:B------:R-:W-:Y:S01]  /*24a0*/  FADD.FTZ R199, R96.reuse, R199 ;  /* 0x000000c760c77221 */ /* 0x040fe20000010000 */
[-C--:B------:R-:W-:Y:S01]  /*24b0*/  FFMA.FTZ R30, R96, R173.reuse, R30 ;  /* 0x000000ad601e7223 */ /* 0x080fe2000001001e */
[C---:B------:R-:W-:Y:S01]  /*24c0*/  FADD.FTZ R238, R92.reuse, R238 ;  /* 0x000000ee5cee7221 */ /* 0x040fe20000010000 */
[----:B------:R-:W-:Y:S01]  /*24d0*/  FFMA.FTZ R233, R92, R173, R233 ;  /* 0x000000ad5ce97223 */ /* 0x000fe200000100e9 */
[----:B------:R-:W-:Y:S01]  /*24e0*/  FADD.FTZ R198, R97, R198 ;  /* 0x000000c661c67221 */ /* 0x000fe20000010000 */
[----:B------:R-:W-:Y:S01]  /*24f0*/  FADD.FTZ R239, R93, R239 ;  /* 0x000000ef5def7221 */ /* 0x000fe20000010000 */
[----:B------:R-:W-:Y:S01]  /*2500*/  FADD.FTZ R216, R121, R216 ;  /* 0x000000d879d87221 */ /* 0x000fe20000010000 */
[----:B------:R-:W-:Y:S01]  /*2510*/  FADD.FTZ R251, R105, R251 ;  /* 0x000000fb69fb7221 */ /* 0x000fe20000010000 */
[----:B------:R-:W4:Y:S01]  /*2520*/  LDG.E.128 R132, desc[UR4][R132.64] ;  /* 0x0000000484847981 */ /* 0x000f22000c1e1d00 */
[----:B--2---:R-:W-:-:S05]  /*2530*/  FADD.FTZ R77, R118, R77 ;  /* 0x0000004d764d7221 */ /* 0x004fca0000010000 */
[----:B------:R-:W-:Y:S04]  /*2540*/  STL [R1+0x10], R77 ;  /* 0x0000104d01007387 */ /* 0x000fe80000100800 */
[----:B------:R-:W2:Y:S01]  /*2550*/  LDL R90, [R1+0x5c] ;  /* 0x00005c00015a7983 */ /* 0x000ea20000100800 */
[----:B---3--:R-:W-:-:S05]  /*2560*/  FADD.FTZ R91, R119, R91 ;  /* 0x0000005b775b7221 */ /* 0x008fca0000010000 */
[----:B------:R0:W-:Y:S04]  /*2570*/  STL [R1+0x14], R91 ;  /* 0x0000145b01007387 */ /* 0x0001e80000100800 */
[----:B0-----:R-:W3:Y:S01]  /*2580*/  LDL R91, [R1+0x60] ;  /* 0x00006000015b7983 */ /* 0x001ee20000100800 */
[----:B----4-:R-:W-:-:S05]  /*2590*/  FADD.FTZ R94, R128, R94 ;  /* 0x0000005e805e7221 */ /* 0x010fca0000010000 */
[----:B------:R-:W-:Y:S04]  /*25a0*/  STL [R1+0x8], R94 ;  /* 0x0000085e01007387 */ /* 0x000fe80000100800 */
[----:B------:R-:W4:Y:S01]  /*25b0*/  LDL.LU R115, [R1+0xc] ;  /* 0x00000c0001737983 */ /* 0x000f220000300800 */
[----:B------:R-:W-:Y:S01]  /*25c0*/  FMUL.FTZ R185, R136, R101 ;  /* 0x0000006588b97220 */ /* 0x000fe20000410000 */
[----:B------:R-:W-:Y:S01]  /*25d0*/  FADD.FTZ R107, -R196, R113 ;  /* 0x00000071c46b7221 */ /* 0x000fe20000010100 */
[----:B------:R-:W-:Y:S02]  /*25e0*/  FMUL.FTZ R102, R136, R102 ;  /* 0x0000006688667220 */ /* 0x000fe40000410000 */
[----:B------:R-:W-:Y:S01]  /*25f0*/  FFMA.FTZ R27, R109, R185, R27 ;  /* 0x000000b96d1b7223 */ /* 0x000fe2000001001b */
[----:B------:R-:W-:Y:S01]  /*2600*/  FADD.FTZ R109, -R196, R114 ;  /* 0x00000072c46d7221 */ /* 0x000fe20000010100 */
[-C--:B------:R-:W-:Y:S01]  /*2610*/  FFMA.FTZ R31, R97, R177.reuse, R31 ;  /* 0x000000b1611f7223 */ /* 0x080fe2000001001f */
[----:B------:R-:W-:Y:S01]  /*2620*/  FFMA.FTZ R232, R93, R177, R232 ;  /* 0x000000b15de87223 */ /* 0x000fe200000100e8 */
[----:B------:R-:W-:Y:S01]  /*2630*/  FMUL.FTZ R107, R136, R107 ;  /* 0x0000006b886b7220 */ /* 0x000fe20000410000 */
[----:B------:R-:W0:Y:S01]  /*2640*/  LDC.64 R92, c[0x0][0x2c0] ;  /* 0x0000b000ff5c7b82 */ /* 0x000e220000000a00 */
[----:B------:R-:W-:Y:S01]  /*2650*/  FMUL.FTZ R76, R84, R117 ;  /* 0x00000075544c7220 */ /* 0x000fe20000410000 */
[----:B------:R-:W-:Y:S01]  /*2660*/  FFMA.FTZ R89, R128, R102, R89 ;  /* 0x0000006680597223 */ /* 0x000fe20000010059 */
[----:B------:R-:W-:Y:S01]  /*2670*/  FMUL.FTZ R109, R136, R109 ;  /* 0x0000006d886d7220 */ /* 0x000fe20000410000 */
[----:B------:R-:W-:-:S04]  /*2680*/  FFMA.FTZ R23, R121, R107, R23 ;  /* 0x0000006b79177223 */ /* 0x000fc80000010017 */
[----:B------:R-:W1:Y:S01]  /*2690*/  LDC.64 R96, c[0x0][0x2b8] ;  /* 0x0000ae00ff607b82 */ /* 0x000e620000000a00 */
[----:B------:R-:W-:Y:S01]  /*26a0*/  FFMA.FTZ R121, R83, R121, R76 ;  /* 0x0000007953797223 */ /* 0x000fe2000001004c */
[----:B------:R-:W-:Y:S01]  /*26b0*/  FFMA.FTZ R240, R105, R185, R240 ;  /* 0x000000b969f07223 */ /* 0x000fe200000100f0 */
[----:B------:R-:W-:Y:S01]  /*26c0*/  FMUL.FTZ R76, R81, R118 ;  /* 0x00000076514c7220 */ /* 0x000fe20000410000 */
[-C--:B------:R-:W-:Y:S01]  /*26d0*/  FFMA.FTZ R247, R118, R109.reuse, R247 ;  /* 0x0000006d76f77223 */ /* 0x080fe200000100f7 */
[----:B------:R-:W-:Y:S04]  /*26e0*/  STL [R1+0x28], R89 ;  /* 0x0000285901007387 */ /* 0x000fe80000100800 */
[----:B------:R-:W2:Y:S04]  /*26f0*/  LDL R105, [R1+0x54] ;  /* 0x0000540001697983 */ /* 0x000ea80000100800 */
[----:B------:R-:W3:Y:S04]  /*2700*/  LDL R118, [R1+0x58] ;  /* 0x0000580001767983 */ /* 0x000ee80000100800 */
[----:B------:R-:W2:Y:S04]  /*2710*/  LDL.LU R113, [R1] ;  /* 0x0000000001717983 */ /* 0x000ea80000300800 */
[----:B------:R-:W3:Y:S01]  /*2720*/  LDL.LU R114, [R1+0x20] ;  /* 0x0000200001727983 */ /* 0x000ee20000300800 */
[C---:B------:R-:W-:Y:S01]  /*2730*/  FADD.FTZ R219, R122.reuse, R219 ;  /* 0x000000db7adb7221 */ /* 0x040fe20000010000 */
[----:B------:R-:W-:Y:S01]  /*2740*/  FFMA.FTZ R20, R122, R109, R20 ;  /* 0x0000006d7a147223 */ /* 0x000fe20000010014 */
[----:B------:R-:W-:Y:S01]  /*2750*/  FFMA.FTZ R245, R116, R106, R245 ;  /* 0x0000006a74f57223 */ /* 0x000fe200000100f5 */
[----:B------:R-:W-:Y:S01]  /*2760*/  FFMA.FTZ R244, R117, R107, R244 ;  /* 0x0000006b75f47223 */ /* 0x000fe200000100f4 */
[----:B------:R-:W-:Y:S01]  /*2770*/  FFMA.FTZ R122, R80, R122, R76 ;  /* 0x0000007a507a7223 */ /* 0x000fe2000001004c */
[C---:B------:R-:W-:Y:S01]  /*2780*/  SHF.L.U32 R117, R208.reuse, 0x4, RZ ;  /* 0x00000004d0757819 */ /* 0x040fe200000006ff */
[C---:B0-----:R-:W-:Y:S01]  /*2790*/  IMAD.WIDE.U32 R84, R208.reuse, 0x10, R92 ;  /* 0x00000010d0547825 */ /* 0x041fe200078e005c */
[----:B------:R-:W-:Y:S01]  /*27a0*/  SHF.R.U32.HI R116, RZ, 0x1c, R208 ;  /* 0x0000001cff747819 */ /* 0x000fe200000116d0 */
[----:B------:R-:W3:Y:S01]  /*27b0*/  LDL R112, [R1+0x4c] ;  /* 0x00004c0001707983 */ /* 0x000ee20000100800 */
[C---:B------:R-:W-:Y:S01]  /*27c0*/  SHF.L.U32 R101, R201.reuse, 0x4, RZ ;  /* 0x00000004c9657819 */ /* 0x040fe200000006ff */
[----:B-1----:R-:W-:Y:S01]  /*27d0*/  IMAD.WIDE.U32 R80, R208, 0x10, R96 ;  /* 0x00000010d0507825 */ /* 0x002fe200078e0060 */
[----:B------:R-:W-:Y:S01]  /*27e0*/  SHF.R.U32.HI R100, RZ, 0x1c, R201 ;  /* 0x0000001cff647819 */ /* 0x000fe200000116c9 */
[----:B------:R-:W3:Y:S02]  /*27f0*/  LDL.LU R208, [R1+0x24] ;  /* 0x0000240001d07983 */ /* 0x000ee40000300800 */
[----:B------:R-:W-:-:S04]  /*2800*/  IMAD.WIDE.U32 R96, R201, 0x10, R96 ;  /* 0x00000010c9607825 */ /* 0x000fc800078e0060 */
[----:B----4-:R-:W-:Y:S01]  /*2810*/  FADD.FTZ R115, R129, R115 ;  /* 0x0000007381737221 */ /* 0x010fe20000010000 */
[----:B------:R-:W-:Y:S01]  /*2820*/  IMAD.WIDE.U32 R92, R201, 0x10, R92 ;  /* 0x00000010c95c7825 */ /* 0x000fe200078e005c */
[----:B------:R-:W-:Y:S01]  /*2830*/  IADD3 R76, P2, R117, UR12, RZ ;  /* 0x0000000c754c7c10 */ /* 0x000fe2000ff5e0ff */
[----:B------:R-:W4:Y:S04]  /*2840*/  LDL.LU R201, [R1+0x4] ;  /* 0x0000040001c97983 */ /* 0x000f280000300800 */
[----:B------:R0:W-:Y:S01]  /*2850*/  STL [R1+0xc], R115 ;  /* 0x00000c7301007387 */ /* 0x0001e20000100800 */
[----:B------:R-:W-:Y:S01]  /*2860*/  FMUL.FTZ R110, R136, R110 ;  /* 0x0000006e886e7220 */ /* 0x000fe20000410000 */
[----:B------:R-:W-:Y:S01]  /*2870*/  IADD3.X R77, R116, UR13, RZ, P2, !PT ;  /* 0x0000000d744d7c10 */ /* 0x000fe200097fe4ff */
[----:B------:R-:W-:Y:S01]  /*2880*/  FMUL.FTZ R78, R78, R119 ;  /* 0x000000774e4e7220 */ /* 0x000fe20000410000 */
[----:B------:R-:W-:Y:S01]  /*2890*/  FADD.FTZ R218, R123, R218 ;  /* 0x000000da7bda7221 */ /* 0x000fe20000010000 */
[C---:B------:R-:W-:Y:S01]  /*28a0*/  FADD.FTZ R197, R86.reuse, R197 ;  /* 0x000000c556c57221 */ /* 0x040fe20000010000 */
[----:B------:R-:W-:Y:S01]  /*28b0*/  FFMA.FTZ R32, R86, R171, R32 ;  /* 0x000000ab56207223 */ /* 0x000fe20000010020 */
[C---:B------:R-:W-:Y:S01]  /*28c0*/  FADD.FTZ R195, R87.reuse, R195 ;  /* 0x000000c357c37221 */ /* 0x040fe20000010000 */
[----:B------:R-:W-:Y:S01]  /*28d0*/  FFMA.FTZ R33, R87, R174, R33 ;  /* 0x000000ae57217223 */ /* 0x000fe20000010021 */
[----:B------:R-:W-:Y:S01]  /*28e0*/  FADD.FTZ R250, R104, R250 ;  /* 0x000000fa68fa7221 */ /* 0x000fe20000010000 */
[----:B0-----:R-:W4:Y:S01]  /*28f0*/  LDL R115, [R1+0x50] ;  /* 0x0000500001737983 */ /* 0x001f220000100800 */
[----:B------:R-:W-:Y:S01]  /*2900*/  FFMA.FTZ R21, R123, R110, R21 ;  /* 0x0000006e7b157223 */ /* 0x000fe20000010015 */
[----:B------:R-:W-:-:S02]  /*2910*/  FFMA.FTZ R123, R79, R123, R78 ;  /* 0x0000007b4f7b7223 */ /* 0x000fc4000001004e */
[----:B------:R-:W4:Y:S01]  /*2920*/  LDG.E.128 R76, desc[UR4][R76.64] ;  /* 0x000000044c4c7981 */ /* 0x000f22000c1e1d00 */
[----:B------:R-:W-:Y:S01]  /*2930*/  FFMA.FTZ R241, R104, R179, R241 ;  /* 0x000000b368f17223 */ /* 0x000fe200000100f1 */
[C---:B------:R-:W-:Y:S01]  /*2940*/  FADD.FTZ R103, -R196.reuse, R125 ;  /* 0x0000007dc4677221 */ /* 0x040fe20000010100 */
[----:B------:R-:W-:Y:S01]  /*2950*/  FADD.FTZ R104, -R196, R126 ;  /* 0x0000007ec4687221 */ /* 0x000fe20000010100 */
[----:B------:R-:W4:Y:S04]  /*2960*/  LDG.E.128 R84, desc[UR4][R84.64] ;  /* 0x0000000454547981 */ /* 0x000f28000c1e1d00 */
[----:B------:R-:W4:Y:S01]  /*2970*/  LDL R125, [R1+0x104] ;  /* 0x00010400017d7983 */ /* 0x000f220000100800 */
[----:B------:R-:W-:Y:S01]  /*2980*/  FFMA.FTZ R246, R119, R110, R246 ;  /* 0x0000006e77f67223 */ /* 0x000fe200000100f6 */
[----:B------:R-:W-:-:S02]  /*2990*/  FMUL.FTZ R104, R136, R104 ;  /* 0x0000006888687220 */ /* 0x000fc40000410000 */
[----:B------:R-:W4:Y:S01]  /*29a0*/  LDG.E.128 R80, desc[UR4][R80.64] ;  /* 0x0000000450507981 */ /* 0x000f22000c1e1d00 */
[----:B--2---:R-:W-:-:S03]  /*29b0*/  FADD.FTZ R113, R130, R113 ;  /* 0x0000007182717221 */ /* 0x004fc60000010000 */
[----:B------:R-:W2:Y:S04]  /*29c0*/  LDL R124, [R1+0x108] ;  /* 0x00010800017c7983 */ /* 0x000ea80000100800 */
[----:B------:R-:W2:Y:S01]  /*29d0*/  LDL R119, [R1+0xfc] ;  /* 0x0000fc0001777983 */ /* 0x000ea20000100800 */
[----:B---3--:R-:W-:Y:S01]  /*29e0*/  FFMA.FTZ R114, R130, R104, R114 ;  /* 0x0000006882727223 */ /* 0x008fe20000010072 */
[----:B------:R-:W-:Y:S02]  /*29f0*/  FMUL.FTZ R105, R105, R130 ;  /* 0x0000008269697220 */ /* 0x000fe40000410000 */
[----:B------:R0:W-:Y:S01]  /*2a00*/  STL [R1], R113 ;  /* 0x0000007101007387 */ /* 0x0001e20000100800 */
[C---:B------:R-:W-:Y:S01]  /*2a10*/  FADD.FTZ R231, R134.reuse, R231 ;  /* 0x000000e786e77221 */ /* 0x040fe20000010000 */
[----:B------:R-:W-:Y:S01]  /*2a20*/  FFMA.FTZ R151, R134, R104, R151 ;  /* 0x0000006886977223 */ /* 0x000fe20000010097 */
[----:B------:R-:W-:Y:S01]  /*2a30*/  FFMA.FTZ R134, R118, R134, R105 ;  /* 0x0000008676867223 */ /* 0x000fe20000010069 */
[----:B------:R-:W-:Y:S01]  /*2a40*/  FADD.FTZ R105, -R196, R127 ;  /* 0x0000007fc4697221 */ /* 0x000fe20000010100 */
[----:B0-----:R-:W3:Y:S04]  /*2a50*/  LDL R113, [R1+0x100] ;  /* 0x0001000001717983 */ /* 0x001ee80000100800 */
[----:B------:R0:W-:Y:S01]  /*2a60*/  STL [R1+0x20], R114 ;  /* 0x0000207201007387 */ /* 0x0001e20000100800 */
[----:B------:R-:W-:Y:S01]  /*2a70*/  FMUL.FTZ R105, R136, R105 ;  /* 0x0000006988697220 */ /* 0x000fe20000410000 */
[----:B------:R-:W-:Y:S01]  /*2a80*/  FMUL.FTZ R112, R112, R131 ;  /* 0x0000008370707220 */ /* 0x000fe20000410000 */
[----:B------:R-:W-:Y:S01]  /*2a90*/  FADD.FTZ R230, R135, R230 ;  /* 0x000000e687e67221 */ /* 0x000fe20000010000 */
[----:B------:R-:W-:Y:S01]  /*2aa0*/  FMUL.FTZ R88, R88, R128 ;  /* 0x0000008058587220 */ /* 0x000fe20000410000 */
[C---:B------:R-:W-:Y:S01]  /*2ab0*/  FADD.FTZ R229, R132.reuse, R229 ;  /* 0x000000e584e57221 */ /* 0x040fe20000010000 */
[----:B------:R-:W-:Y:S01]  /*2ac0*/  FFMA.FTZ R18, R132, R102, R18 ;  /* 0x0000006684127223 */ /* 0x000fe20000010012 */
[----:B------:R-:W-:Y:S01]  /*2ad0*/  FMUL.FTZ R103, R136, R103 ;  /* 0x0000006788677220 */ /* 0x000fe20000410000 */
[----:B------:R-:W-:Y:S01]  /*2ae0*/  FMUL.FTZ R90, R90, R129 ;  /* 0x000000815a5a7220 */ /* 0x000fe20000410000 */
[----:B------:R-:W-:Y:S01]  /*2af0*/  FADD.FTZ R228, R133, R228 ;  /* 0x000000e485e47221 */ /* 0x000fe20000010000 */
[----:B0-----:R-:W3:Y:S01]  /*2b00*/  LDL R114, [R1+0xf4] ;  /* 0x0000f40001727983 */ /* 0x001ee20000100800 */
[----:B------:R-:W-:-:S03]  /*2b10*/  FFMA.FTZ R150, R135, R105, R150 ;  /* 0x0000006987967223 */ /* 0x000fc60000010096 */
[----:B------:R-:W3:Y:S01]  /*2b20*/  LDL R126, [R1+0xec] ;  /* 0x0000ec00017e7983 */ /* 0x000ee20000100800 */
[----:B----4-:R-:W-:-:S03]  /*2b30*/  FFMA.FTZ R135, R115, R135, R112 ;  /* 0x0000008773877223 */ /* 0x010fc60000010070 */
[----:B------:R-:W4:Y:S01]  /*2b40*/  LDL R115, [R1+0xf8] ;  /* 0x0000f80001737983 */ /* 0x000f220000100800 */
[----:B------:R-:W-:Y:S01]  /*2b50*/  FFMA.FTZ R132, R95, R132, R88 ;  /* 0x000000845f847223 */ /* 0x000fe20000010058 */
[--C-:B------:R-:W-:Y:S01]  /*2b60*/  FADD.FTZ R76, R76, -R196.reuse ;  /* 0x800000c44c4c7221 */ /* 0x100fe20000010000 */
[----:B------:R-:W-:Y:S01]  /*2b70*/  IADD3 R88, P2, R101, UR12, RZ ;  /* 0x0000000c65587c10 */ /* 0x000fe2000ff5e0ff */
[----:B------:R-:W-:Y:S01]  /*2b80*/  FADD.FTZ R77, R77, -R196 ;  /* 0x800000c44d4d7221 */ /* 0x000fe20000010000 */
[C---:B------:R-:W-:Y:S01]  /*2b90*/  FADD.FTZ R201, R131.reuse, R201 ;  /* 0x000000c983c97221 */ /* 0x040fe20000010000 */
[----:B------:R-:W-:Y:S01]  /*2ba0*/  FMUL.FTZ R118, R136, R76 ;  /* 0x0000004c88767220 */ /* 0x000fe20000410000 */
[----:B------:R-:W-:Y:S01]  /*2bb0*/  IADD3.X R89, R100, UR13, RZ, P2, !PT ;  /* 0x0000000d64597c10 */ /* 0x000fe200097fe4ff */
[----:B------:R-:W-:Y:S01]  /*2bc0*/  FFMA.FTZ R208, R131, R105, R208 ;  /* 0x0000006983d07223 */ /* 0x000fe200000100d0 */
[C---:B------:R-:W-:Y:S01]  /*2bd0*/  FADD.FTZ R214, R84.reuse, R214 ;  /* 0x000000d654d67221 */ /* 0x040fe20000010000 */
[----:B------:R-:W-:Y:S01]  /*2be0*/  FMUL.FTZ R76, R125, R84 ;  /* 0x000000547d4c7220 */ /* 0x000fe20000410000 */
[-C--:B------:R-:W-:Y:S01]  /*2bf0*/  FFMA.FTZ R209, R84, R118.reuse, R209 ;  /* 0x0000007654d17223 */ /* 0x080fe200000100d1 */
[----:B------:R-:W-:Y:S01]  /*2c00*/  FFMA.FTZ R19, R133, R103, R19 ;  /* 0x0000006785137223 */ /* 0x000fe20000010013 */
[----:B------:R-:W-:Y:S01]  /*2c10*/  FMUL.FTZ R84, R136, R77 ;  /* 0x0000004d88547220 */ /* 0x000fe20000410000 */
[C---:B------:R-:W-:Y:S01]  /*2c20*/  FADD.FTZ R190, R80.reuse, R190 ;  /* 0x000000be50be7221 */ /* 0x040fe20000010000 */
[----:B------:R-:W-:Y:S01]  /*2c30*/  FFMA.FTZ R38, R80, R118, R38 ;  /* 0x0000007650267223 */ /* 0x000fe20000010026 */
[----:B------:R-:W-:Y:S01]  /*2c40*/  FFMA.FTZ R133, R91, R133, R90 ;  /* 0x000000855b857223 */ /* 0x000fe2000001005a */
[----:B------:R-:W-:Y:S01]  /*2c50*/  FADD.FTZ R189, R81, R189 ;  /* 0x000000bd51bd7221 */ /* 0x000fe20000010000 */
[----:B--2---:R-:W-:Y:S01]  /*2c60*/  FFMA.FTZ R80, R124, R80, R76 ;  /* 0x000000507c507223 */ /* 0x004fe2000001004c */
[----:B------:R-:W2:Y:S01]  /*2c70*/  LDG.E.128 R88, desc[UR4][R88.64] ;  /* 0x0000000458587981 */ /* 0x000ea2000c1e1d00 */
[----:B------:R-:W-:-:S03]  /*2c80*/  FMUL.FTZ R76, R119, R85 ;  /* 0x00000055774c7220 */ /* 0x000fc60000410000 */
[----:B------:R0:W-:Y:S01]  /*2c90*/  STL [R1+0x4], R201 ;  /* 0x000004c901007387 */ /* 0x0001e20000100800 */
[----:B------:R-:W-:-:S03]  /*2ca0*/  FFMA.FTZ R39, R81, R84, R39 ;  /* 0x0000005451277223 */ /* 0x000fc60000010027 */
[----:B------:R0:W-:Y:S04]  /*2cb0*/  STL [R1+0x24], R208 ;  /* 0x000024d001007387 */ /* 0x0001e80000100800 */
[----:B------:R-:W2:Y:S01]  /*2cc0*/  LDL R112, [R1+0xf0] ;  /* 0x0000f00001707983 */ /* 0x000ea20000100800 */
[----:B------:R-:W-:-:S03]  /*2cd0*/  FADD.FTZ R202, R98, R202 ;  /* 0x000000ca62ca7221 */ /* 0x000fc60000010000 */
[----:B------:R-:W2:Y:S01]  /*2ce0*/  LDG.E.128 R92, desc[UR4][R92.64] ;  /* 0x000000045c5c7981 */ /* 0x000ea2000c1e1d00 */
[----:B---3--:R-:W-:-:S03]  /*2cf0*/  FFMA.FTZ R81, R113, R81, R76 ;  /* 0x0000005171517223 */ /* 0x008fc6000001004c */
[----:B------:R-:W3:Y:S01]  /*2d00*/  LDL R113, [R1+0x44] ;  /* 0x0000440001717983 */ /* 0x000ee20000100800 */
[----:B------:R-:W-:Y:S01]  /*2d10*/  FFMA.FTZ R28, R98, R180, R28 ;  /* 0x000000b4621c7223 */ /* 0x000fe2000001001c */
[C---:B------:R-:W-:Y:S01]  /*2d20*/  FADD.FTZ R200, R99.reuse, R200 ;  /* 0x000000c863c87221 */ /* 0x040fe20000010000 */
[----:B------:R-:W-:Y:S01]  /*2d30*/  FFMA.FTZ R29, R99, R182, R29 ;  /* 0x000000b6631d7223 */ /* 0x000fe2000001001d */
[----:B------:R-:W3:Y:S01]  /*2d40*/  LDL R125, [R1+0x48] ;  /* 0x00004800017d7983 */ /* 0x000ee20000100800 */
[----:B------:R-:W-:-:S03]  /*2d50*/  FADD.FTZ R78, R78, -R196 ;  /* 0x800000c44e4e7221 */ /* 0x000fc60000010000 */
[----:B------:R-:W3:Y:S01]  /*2d60*/  LDG.E.128 R96, desc[UR4][R96.64] ;  /* 0x0000000460607981 */ /* 0x000ee2000c1e1d00 */
[----:B------:R-:W-:Y:S01]  /*2d70*/  FMUL.FTZ R76, R114, R86 ;  /* 0x00000056724c7220 */ /* 0x000fe20000410000 */
[C---:B------:R-:W-:Y:S02]  /*2d80*/  FADD.FTZ R215, R85.reuse, R215 ;  /* 0x000000d755d77221 */ /* 0x040fe40000010000 */
[----:B------:R-:W3:Y:S01]  /*2d90*/  LDL R114, [R1+0x3c] ;  /* 0x00003c0001727983 */ /* 0x000ee20000100800 */
[----:B------:R-:W-:Y:S01]  /*2da0*/  FFMA.FTZ R207, R85, R84, R207 ;  /* 0x0000005455cf7223 */ /* 0x000fe200000100cf */
[----:B------:R-:W-:Y:S02]  /*2db0*/  FMUL.FTZ R85, R136, R78 ;  /* 0x0000004e88557220 */ /* 0x000fe40000410000 */
[----:B------:R-:W3:Y:S01]  /*2dc0*/  LDL R124, [R1+0x40] ;  /* 0x00004000017c7983 */ /* 0x000ee20000100800 */
[C---:B------:R-:W-:Y:S01]  /*2dd0*/  FADD.FTZ R192, R82.reuse, R192 ;  /* 0x000000c052c07221 */ /* 0x040fe20000010000 */
[----:B------:R-:W-:-:S02]  /*2de0*/  FFMA.FTZ R36, R82, R85, R36 ;  /* 0x0000005552247223 */ /* 0x000fc40000010024 */
[----:B------:R-:W3:Y:S04]  /*2df0*/  LDL R119, [R1+0x34] ;  /* 0x0000340001777983 */ /* 0x000ee80000100800 */
[----:B------:R-:W3:Y:S04]  /*2e00*/  LDL R78, [R1+0x2c] ;  /* 0x00002c00014e7983 */ /* 0x000ee80000100800 */
[----:B------:R-:W3:Y:S01]  /*2e10*/  LDL R77, [R1+0x30] ;  /* 0x00003000014d7983 */ /* 0x000ee20000100800 */
[----:B----4-:R-:W-:-:S03]  /*2e20*/  FFMA.FTZ R82, R115, R82, R76 ;  /* 0x0000005273527223 */ /* 0x010fc6000001004c */
[----:B------:R-:W4:Y:S01]  /*2e30*/  LDL R115, [R1+0x38] ;  /* 0x0000380001737983 */ /* 0x000f220000100800 */
[----:B------:R-:W-:Y:S01]  /*2e40*/  FADD.FTZ R79, R79, -R196 ;  /* 0x800000c44f4f7221 */ /* 0x000fe20000010000 */
[C---:B------:R-:W-:Y:S01]  /*2e50*/  FADD.FTZ R212, R86.reuse, R212 ;  /* 0x000000d456d47221 */ /* 0x040fe20000010000 */
[----:B------:R-:W-:Y:S01]  /*2e60*/  FFMA.FTZ R211, R86, R85, R211 ;  /* 0x0000005556d37223 */ /* 0x000fe200000100d3 */
[----:B------:R-:W-:Y:S01]  /*2e70*/  FMUL.FTZ R76, R126, R87 ;  /* 0x000000577e4c7220 */ /* 0x000fe20000410000 */
[----:B------:R-:W-:Y:S01]  /*2e80*/  FMUL.FTZ R86, R136, R79 ;  /* 0x0000004f88567220 */ /* 0x000fe20000410000 */
[----:B------:R-:W-:-:S03]  /*2e90*/  FADD.FTZ R191, R83, R191 ;  /* 0x000000bf53bf7221 */ /* 0x000fc60000010000 */
[----:B------:R-:W-:Y:S01]  /*2ea0*/  FFMA.FTZ R37, R83, R86, R37 ;  /* 0x0000005653257223 */ /* 0x000fe20000010025 */
[C---:B--2---:R-:W-:Y:S01]  /*2eb0*/  FADD.FTZ R88, -R196.reuse, R88 ;  /* 0x00000058c4587221 */ /* 0x044fe20000010100 */
[C---:B------:R-:W-:Y:S01]  /*2ec0*/  FADD.FTZ R89, -R196.reuse, R89 ;  /* 0x00000059c4597221 */ /* 0x040fe20000010100 */
[----:B------:R-:W-:Y:S01]  /*2ed0*/  FADD.FTZ R90, -R196, R90 ;  /* 0x0000005ac45a7221 */ /* 0x000fe20000010100 */
[----:B------:R-:W-:Y:S01]  /*2ee0*/  FFMA.FTZ R83, R112, R83, R76 ;  /* 0x0000005370537223 */ /* 0x000fe2000001004c */
[----:B------:R-:W-:Y:S01]  /*2ef0*/  FMUL.FTZ R112, R136, R88 ;  /* 0x0000005888707220 */ /* 0x000fe20000410000 */
[----:B---3--:R-:W-:Y:S01]  /*2f00*/  FMUL.FTZ R113, R113, R92 ;  /* 0x0000005c71717220 */ /* 0x008fe20000410000 */
[----:B------:R-:W-:Y:S01]  /*2f10*/  FADD.FTZ R91, -R196, R91 ;  /* 0x0000005bc45b7221 */ /* 0x000fe20000010100 */
[C---:B------:R-:W-:Y:S01]  /*2f20*/  FADD.FTZ R12, R96.reuse, R12 ;  /* 0x0000000c600c7221 */ /* 0x040fe20000010000 */
[----:B------:R-:W-:Y:S01]  /*2f30*/  FFMA.FTZ R16, R96, R112, R16 ;  /* 0x0000007060107223 */ /* 0x000fe20000010010 */
[----:B------:R-:W-:Y:S01]  /*2f40*/  FFMA.FTZ R113, R125, R96, R113 ;  /* 0x000000607d717223 */ /* 0x000fe20000010071 */
[----:B------:R-:W-:Y:S01]  /*2f50*/  FMUL.FTZ R96, R136, R89 ;  /* 0x0000005988607220 */ /* 0x000fe20000410000 */
[----:B------:R-:W-:Y:S01]  /*2f60*/  FMUL.FTZ R114, R114, R93 ;  /* 0x0000005d72727220 */ /* 0x000fe20000410000 */
[----:B------:R-:W-:-:S02]  /*2f70*/  FADD.FTZ R13, R97, R13 ;  /* 0x0000000d610d7221 */ /* 0x000fc40000010000 */
[----:B------:R-:W-:Y:S01]  /*2f80*/  FFMA.FTZ R17, R97, R96, R17 ;  /* 0x0000006061117223 */ /* 0x000fe20000010011 */
[----:B------:R-:W-:Y:S01]  /*2f90*/  FFMA.FTZ R114, R124, R97, R114 ;  /* 0x000000617c727223 */ /* 0x000fe20000010072 */
[----:B------:R-:W-:Y:S01]  /*2fa0*/  FMUL.FTZ R97, R136, R90 ;  /* 0x0000005a88617220 */ /* 0x000fe20000410000 */
[----:B------:R-:W-:Y:S01]  /*2fb0*/  FMUL.FTZ R76, R119, R94 ;  /* 0x0000005e774c7220 */ /* 0x000fe20000410000 */
[C---:B------:R-:W-:Y:S02]  /*2fc0*/  FADD.FTZ R10, R98.reuse, R10 ;  /* 0x0000000a620a7221 */ /* 0x040fe40000010000 */
[-C--:B------:R-:W-:Y:S01]  /*2fd0*/  FFMA.FTZ R14, R98, R97.reuse, R14 ;  /* 0x00000061620e7223 */ /* 0x080fe2000001000e */
[C---:B------:R-:W-:Y:S01]  /*2fe0*/  FADD.FTZ R9, R94.reuse, R9 ;  /* 0x000000095e097221 */ /* 0x040fe20000010000 */
[----:B------:R-:W-:Y:S01]  /*2ff0*/  FFMA.FTZ R5, R94, R97, R5 ;  /* 0x000000615e057223 */ /* 0x000fe20000010005 */
[----:B------:R-:W-:Y:S01]  /*3000*/  FMUL.FTZ R94, R136, R91 ;  /* 0x0000005b885e7220 */ /* 0x000fe20000410000 */
[----:B------:R-:W-:-:S03]  /*3010*/  FADD.FTZ R11, R99, R11 ;  /* 0x0000000b630b7221 */ /* 0x000fc60000010000 */
[----:B------:R-:W-:Y:S01]  /*3020*/  FFMA.FTZ R15, R99, R94, R15 ;  /* 0x0000005e630f7223 */ /* 0x000fe2000001000f */
[C---:B------:R-:W-:Y:S01]  /*3030*/  FADD.FTZ R7, R92.reuse, R7 ;  /* 0x000000075c077221 */ /* 0x040fe20000010000 */
[----:B------:R-:W-:Y:S01]  /*3040*/  FFMA.FTZ R3, R92, R112, R3 ;  /* 0x000000705c037223 */ /* 0x000fe20000010003 */
[----:B------:R-:W-:Y:S01]  /*3050*/  IADD3 R0, R0, UR10, RZ ;  /* 0x0000000a00007c10 */ /* 0x000fe2000fffe0ff */
[----:B------:R-:W-:-:S03]  /*3060*/  UMOV UR6, 0xffffffff ;  /* 0xffffffff00067882 */ /* 0x000fc60000000000 */
[----:B------:R-:W-:Y:S01]  /*3070*/  ISETP.GE.AND P4, PT, R0, UR11, PT ;  /* 0x0000000b00007c0c */ /* 0x000fe2000bf86270 */
[C---:B------:R-:W-:Y:S01]  /*3080*/  FADD.FTZ R8, R95.reuse, R8 ;  /* 0x000000085f087221 */ /* 0x040fe20000010000 */
[----:B------:R-:W-:Y:S01]  /*3090*/  FFMA.FTZ R4, R95, R94, R4 ;  /* 0x0000005e5f047223 */ /* 0x000fe20000010004 */
[----:B------:R-:W-:Y:S01]  /*30a0*/  FFMA.FTZ R252, R129, R103, R252 ;  /* 0x0000006781fc7223 */ /* 0x000fe200000100fc */
[C---:B------:R-:W-:Y:S01]  /*30b0*/  FADD.FTZ R213, R87.reuse, R213 ;  /* 0x000000d557d57221 */ /* 0x040fe20000010000 */
[----:B------:R-:W-:Y:S01]  /*30c0*/  FFMA.FTZ R210, R87, R86, R210 ;  /* 0x0000005657d27223 */ /* 0x000fe200000100d2 */
[C---:B------:R-:W-:Y:S01]  /*30d0*/  FADD.FTZ R6, R93.reuse, R6 ;  /* 0x000000065d067221 */ /* 0x040fe20000010000 */
[----:B------:R-:W-:Y:S01]  /*30e0*/  FFMA.FTZ R2, R93, R96, R2 ;  /* 0x000000605d027223 */ /* 0x000fe20000010002 */
[----:B----4-:R-:W-:Y:S01]  /*30f0*/  FFMA.FTZ R98, R115, R98, R76 ;  /* 0x0000006273627223 */ /* 0x010fe2000001004c */
[----:B------:R-:W-:-:S04]  /*3100*/  FMUL.FTZ R76, R78, R95 ;  /* 0x0000005f4e4c7220 */ /* 0x000fc80000410000 */
        /* <DEDUP_REMOVED lines=35> */
[----:B------:R-:W1:Y:S02]  /*3340*/  S2R R115, SR_TID.X ;  /* 0x0000000000737919 */ /* 0x000e640000002100 */
        /* <DEDUP_REMOVED lines=16> */
[----:B-1----:R-:W-:Y:S02]  /*3450*/  SHF.R.U32.HI R92, RZ, 0x5, R115 ;  /* 0x00000005ff5c7819 */ /* 0x002fe40000011673 */
[----:B------:R-:W-:Y:S01]  /*3460*/  FADD.FTZ R76, R76, R114 ;  /* 0x000000724c4c7221 */ /* 0x000fe20000010000 */
[----:B------:R-:W-:Y:S01]  /*3470*/  FFMA.FTZ R77, R96, R114, R77 ;  /* 0x00000072604d7223 */ /* 0x000fe2000001004d */
[----:B------:R-:W-:Y:S02]  /*3480*/  LOP3.LUT R78, R92, 0x7fffff8, RZ, 0xc0, !PT ;  /* 0x07fffff85c4e7812 */ /* 0x000fe400078ec0ff */
[----:B------:R-:W-:Y:S01]  /*3490*/  FADD.FTZ R76, R76, R98 ;  /* 0x000000624c4c7221 */ /* 0x000fe20000010000 */
[----:B------:R-:W-:Y:S01]  /*34a0*/  FFMA.FTZ R77, R97, R98, R77 ;  /* 0x00000062614d7223 */ /* 0x000fe2000001004d */
[----:B------:R-:W-:Y:S01]  /*34b0*/  LOP3.LUT P2, RZ, R115, 0x1f, RZ, 0xc0, !PT ;  /* 0x0000001f73ff7812 */ /* 0x000fe2000784c0ff */
[----:B------:R-:W-:Y:S01]  /*34c0*/  @!P5 VIADD R78, R78, 0x8 ;  /* 0x000000084e4ed836 */ /* 0x000fe20000000000 */
[----:B------:R-:W-:Y:S01]  /*34d0*/  P2R R95, PR, RZ, 0x10 ;  /* 0x00000010ff5f7803 */ /* 0x000fe20000000000 */
[----:B------:R-:W-:Y:S01]  /*34e0*/  FADD.FTZ R76, R76, R99 ;  /* 0x000000634c4c7221 */ /* 0x000fe20000010000 */
[----:B------:R-:W-:Y:S01]  /*34f0*/  FFMA.FTZ R77, R94, R99, R77 ;  /* 0x000000635e4d7223 */ /* 0x000fe2000001004d */
[----:B0-----:R-:W-:Y:S08]  /*3500*/  BRA.DIV UR6, `(.L_x_3885) ;  /* 0x0000002606387947 */ /* 0x001ff0000b800000 */
        /* <DEDUP_REMOVED lines=18> */
.L_x_3903:
[----:B------:R-:W2:Y:S01]  /*3630*/  S2R R88, SR_CgaCtaId ;  /* 0x0000000000587919 */ /* 0x000ea20000008800 */
[----:B-1----:R-:W-:Y:S01]  /*3640*/  FADD.FTZ R76, R76, R87 ;  /* 0x000000574c4c7221 */ /* 0x002fe20000010000 */
[----:B0-----:R-:W-:Y:S01]  /*3650*/  FADD.FTZ R77, R77, R79 ;  /* 0x0000004f4d4d7221 */ /* 0x001fe20000010000 */
[----:B------:R-:W-:Y:S01]  /*3660*/  @!P2 LOP3.LUT R79, R92, 0x7, RZ, 0xc0, !PT ;  /* 0x000000075c4fa812 */ /* 0x000fe200078ec0ff */
[----:B------:R-:W-:Y:S05]  /*3670*/  WARPSYNC.ALL ;  /* 0x0000000000007948 */ /* 0x000fea0003800000 */
[----:B------:R-:W-:Y:S02]  /*3680*/  MOV R87, 0x400 ;  /* 0x0000040000577802 */ /* 0x000fe40000000f00 */
[----:B------:R-:W-:-:S02]  /*3690*/  @!P2 IADD3 R79, R78, R79, RZ ;  /* 0x0000004f4e4fa210 */ /* 0x000fc40007ffe0ff */
[----:B------:R-:W-:-:S04]  /*36a0*/  ISETP.NE.U32.AND P4, PT, RZ, UR18, PT ;  /* 0x00000012ff007c0c */ /* 0x000fc8000bf85070 */
[----:B------:R-:W-:Y:S02]  /*36b0*/  ISETP.NE.AND.EX P4, PT, RZ, UR19, PT, P4 ;  /* 0x00000013ff007c0c */ /* 0x000fe4000bf85340 */
[----:B--2---:R-:W-:-:S04]  /*36c0*/  LEA R87, R88, R87, 0x18 ;  /* 0x0000005758577211 */ /* 0x004fc800078ec0ff */
[-C--:B------:R-:W-:Y:S02]  /*36d0*/  @!P2 LEA R79, R79, R87.reuse, 0x3 ;  /* 0x000000574f4fa211 */ /* 0x080fe400078e18ff */
[----:B------:R-:W-:-:S03]  /*36e0*/  LEA R87, R78, R87, 0x3 ;  /* 0x000000574e577211 */ /* 0x000fc600078e18ff */
[----:B------:R-:W-:Y:S01]  /*36f0*/  @!P2 STS.64 [R79+0x7000], R76 ;  /* 0x0070004c4f00a388 */ /* 0x000fe20000000a00 */
[----:B------:R-:W-:Y:S01]  /*3700*/  BAR.SYNC.DEFER_BLOCKING 0x0 ;  /* 0x0000000000007b1d */ /* 0x000fe20000010000 */
[----:B------:R-:W-:-:S04]  /*3710*/  ISETP.NE.U32.AND P2, PT, R162, RZ, PT ;  /* 0x000000ffa200720c */ /* 0x000fc80003f45070 */
[----:B------:R-:W-:Y:S01]  /*3720*/  ISETP.NE.AND.EX P2, PT, R163, RZ, PT, P2 ;  /* 0x000000ffa300720c */ /* 0x000fe20003f45320 */
        /* <DEDUP_REMOVED lines=36> */
[----:B------:R-:W-:Y:S01]  /*3970*/  ISETP.NE.AND.EX P3, PT, RZ, UR19, PT, P3 ;  /* 0x00000013ff007c0c */ /* 0x000fe2000bf65330 */
[----:B-----5:R-:W-:Y:S01]  /*3980*/  @P2 FADD.FTZ R82, R60, R82 ;  /* 0x000000523c522221 */ /* 0x020fe20000010000 */
[----:B------:R-:W-:Y:S01]  /*3990*/  @P2 FADD.FTZ R89, R61, R89 ;  /* 0x000000593d592221 */ /* 0x000fe20000010000 */
[----:B------:R-:W-:Y:S01]  /*39a0*/  @P2 FADD.FTZ R83, R62, R83 ;  /* 0x000000533e532221 */ /* 0x000fe20000010000 */
[----:B------:R-:W-:Y:S01]  /*39b0*/  @P2 FADD.FTZ R84, R63, R84 ;  /* 0x000000543f542221 */ /* 0x000fe20000010000 */
[----:B------:R-:W-:Y:S08]  /*39c0*/  @!P4 BRA `(.L_x_3886) ;  /* 0x00000000001cc947 */ /* 0x000ff00003800000 */
[----:B------:R-:W-:Y:S02]  /*39d0*/  IADD3 R80, P6, R117, UR18, RZ ;  /* 0x0000001275507c10 */ /* 0x000fe4000ffde0ff */
[----:B------:R-:W-:Y:S02]  /*39e0*/  SEL R79, R84, R71, P3 ;  /* 0x00000047544f7207 */ /* 0x000fe40001800000 */
[----:B------:R-:W-:Y:S02]  /*39f0*/  IADD3.X R81, R116, UR19, RZ, P6, !PT ;  /* 0x0000001374517c10 */ /* 0x000fe4000b7fe4ff */
[----:B------:R-:W-:Y:S02]  /*3a00*/  SEL R78, R83, R70, P3 ;  /* 0x00000046534e7207 */ /* 0x000fe40001800000 */
[----:B------:R-:W-:Y:S02]  /*3a10*/  SEL R77, R89, R69, P3 ;  /* 0x00000045594d7207 */ /* 0x000fe40001800000 */
[----:B------:R-:W-:-:S05]  /*3a20*/  SEL R76, R82, R68, P3 ;  /* 0x00000044524c7207 */ /* 0x000fca0001800000 */
[----:B------:R0:W-:Y:S02]  /*3a30*/  STG.E.128 desc[UR4][R80.64], R76 ;  /* 0x0000004c50007986 */ /* 0x0001e4000c101d04 */
.L_x_3886:
[----:B0-----:R-:W-:Y:S01]  /*3a40*/  IADD3 R80, P6, R117, UR20, RZ ;  /* 0x0000001475507c10 */ /* 0x001fe2000ffde0ff */
[----:B------:R-:W-:Y:S01]  /*3a50*/  FMUL.FTZ R89, R89, UR17 ;  /* 0x0000001159597c20 */ /* 0x000fe20008410000 */
[----:B------:R-:W-:Y:S01]  /*3a60*/  FMUL.FTZ R84, R84, UR17 ;  /* 0x0000001154547c20 */ /* 0x000fe20008410000 */
[----:B------:R-:W-:Y:S01]  /*3a70*/  SEL R125, RZ, 0x1, P5 ;  /* 0x00000001ff7d7807 */ /* 0x000fe20002800000 */
[----:B------:R-:W-:Y:S01]  /*3a80*/  FMUL.FTZ R83, R83, UR17 ;  /* 0x0000001153537c20 */ /* 0x000fe20008410000 */
[----:B------:R-:W-:Y:S01]  /*3a90*/  IADD3.X R81, R116, UR21, RZ, P6, !PT ;  /* 0x0000001574517c10 */ /* 0x000fe2000b7fe4ff */
[-C--:B------:R-:W-:Y:S01]  /*3aa0*/  FFMA.FTZ R118, R169, R115.reuse, R124 ;  /* 0x00000073a9767223 */ /* 0x080fe2000001007c */
[----:B------:R-:W-:Y:S01]  /*3ab0*/  LOP3.LUT P6, RZ, R168, 0xff00, RZ, 0xc0, !PT ;  /* 0x0000ff00a8ff7812 */ /* 0x000fe200078cc0ff */
[----:B------:R-:W-:Y:S01]  /*3ac0*/  FMUL.FTZ R82, R82, UR17 ;  /* 0x0000001152527c20 */ /* 0x000fe20008410000 */
[----:B------:R-:W-:Y:S01]  /*3ad0*/  LOP3.LUT P5, RZ, R137, 0xff000000, RZ, 0xc0, !PT ;  /* 0xff00000089ff7812 */ /* 0x000fe200078ac0ff */
[----:B------:R-:W-:Y:S01]  /*3ae0*/  FADD.FTZ R118, R170, -R118 ;  /* 0x80000076aa767221 */ /* 0x000fe20000010000 */
[----:B------:R-:W-:Y:S01]  /*3af0*/  SEL R77, R89, RZ, P6 ;  /* 0x000000ff594d7207 */ /* 0x000fe20003000000 */
[-C--:B------:R-:W-:Y:S01]  /*3b00*/  FFMA.FTZ R174, R174, R115.reuse, R124 ;  /* 0x00000073aeae7223 */ /* 0x080fe2000001007c */
[----:B------:R-:W-:Y:S01]  /*3b10*/  LOP3.LUT P6, RZ, R168, 0xff000000, RZ, 0xc0, !PT ;  /* 0xff000000a8ff7812 */ /* 0x000fe200078cc0ff */
[----:B------:R-:W-:Y:S01]  /*3b20*/  FMUL.FTZ R118, R136, R118 ;  /* 0x0000007688767220 */ /* 0x000fe20000410000 */
[----:B------:R-:W-:Y:S01]  /*3b30*/  SEL R91, R84, RZ, P5 ;  /* 0x000000ff545b7207 */ /* 0x000fe20002800000 */
[----:B------:R-:W-:Y:S01]  /*3b40*/  FADD.FTZ R176, R176, -R174 ;  /* 0x800000aeb0b07221 */ /* 0x000fe20000010000 */
[----:B------:R-:W-:Y:S01]  /*3b50*/  LOP3.LUT P5, RZ, R137, 0xff0000, RZ, 0xc0, !PT ;  /* 0x00ff000089ff7812 */ /* 0x000fe200078ac0ff */
[----:B------:R-:W-:Y:S01]  /*3b60*/  FFMA.FTZ R119, R171, R115, R124 ;  /* 0x00000073ab777223 */ /* 0x000fe2000001007c */
[----:B------:R-:W-:Y:S01]  /*3b70*/  SEL R79, R84, RZ, P6 ;  /* 0x000000ff544f7207 */ /* 0x000fe20003000000 */
[----:B------:R-:W-:Y:S01]  /*3b80*/  @P2 FADD.FTZ R118, R41, R118 ;  /* 0x0000007629762221 */ /* 0x000fe20000010000 */
[----:B------:R-:W-:Y:S01]  /*3b90*/  LOP3.LUT P6, RZ, R168, 0xff0000, RZ, 0xc0, !PT ;  /* 0x00ff0000a8ff7812 */ /* 0x000fe200078cc0ff */
[----:B------:R-:W-:Y:S01]  /*3ba0*/  FMUL.FTZ R176, R136, R176 ;  /* 0x000000b088b07220 */ /* 0x000fe20000410000 */
[----:B------:R-:W-:Y:S01]  /*3bb0*/  SEL R90, R83, RZ, P5 ;  /* 0x000000ff535a7207 */ /* 0x000fe20002800000 */
[----:B------:R-:W-:Y:S01]  /*3bc0*/  FADD.FTZ R119, R172, -R119 ;  /* 0x80000077ac777221 */ /* 0x000fe20000010000 */
[----:B------:R-:W-:Y:S01]  /*3bd0*/  LOP3.LUT P5, RZ, R137, 0xff00, RZ, 0xc0, !PT ;  /* 0x0000ff0089ff7812 */ /* 0x000fe200078ac0ff */
[----:B------:R-:W-:Y:S01]  /*3be0*/  @P2 FADD.FTZ R176, R43, R176 ;  /* 0x000000b02bb02221 */ /* 0x000fe20000010000 */
[----:B------:R-:W-:Y:S01]  /*3bf0*/  SEL R78, R83, RZ, P6 ;  /* 0x000000ff534e7207 */ /* 0x000fe20003000000 */
[----:B------:R-:W-:Y:S01]  /*3c00*/  FMUL.FTZ R119, R136, R119 ;  /* 0x0000007788777220 */ /* 0x000fe20000410000 */
[----:B------:R-:W-:Y:S01]  /*3c10*/  LOP3.LUT P6, RZ, R168, 0xff, RZ, 0xc0, !PT ;  /* 0x000000ffa8ff7812 */ /* 0x000fe200078cc0ff */
[-CC-:B------:R-:W-:Y:S01]  /*3c20*/  FFMA.FTZ R167, R167, R115.reuse, R124.reuse ;  /* 0x00000073a7a77223 */ /* 0x180fe2000001007c */
[----:B------:R-:W-:Y:S01]  /*3c30*/  SEL R89, R89, RZ, P5 ;  /* 0x000000ff59597207 */ /* 0x000fe20002800000 */
[----:B------:R-:W-:Y:S01]  /*3c40*/  @P2 FADD.FTZ R119, R42, R119 ;  /* 0x000000772a772221 */ /* 0x000fe20000010000 */
[----:B------:R-:W-:Y:S01]  /*3c50*/  LOP3.LUT P5, RZ, R137, 0xff, RZ, 0xc0, !PT ;  /* 0x000000ff89ff7812 */ /* 0x000fe200078ac0ff */
[----:B------:R-:W-:Y:S01]  /*3c60*/  FADD.FTZ R167, R166, -R167 ;  /* 0x800000a7a6a77221 */ /* 0x000fe20000010000 */
[C---:B------:R-:W-:Y:S01]  /*3c70*/  SEL R76, R82.reuse, RZ, P6 ;  /* 0x000000ff524c7207 */ /* 0x040fe20003000000 */
[----:B------:R-:W-:Y:S01]  /*3c80*/  FMUL.FTZ R174, R119, UR17 ;  /* 0x0000001177ae7c20 */ /* 0x000fe20008410000 */
[----:B------:R-:W-:Y:S01]  /*3c90*/  SEL R88, R82, RZ, P5 ;  /* 0x000000ff52587207 */ /* 0x000fe20002800000 */
[----:B------:R-:W-:Y:S01]  /*3ca0*/  FMUL.FTZ R82, R176, UR17 ;  /* 0x00000011b0527c20 */ /* 0x000fe20008410000 */
[----:B------:R-:W-:Y:S01]  /*3cb0*/  @P1 IADD3 R92, P5, R117, R146, RZ ;  /* 0x00000092755c1210 */ /* 0x000fe20007fbe0ff */
[----:B------:R0:W-:Y:S01]  /*3cc0*/  STG.E.128 desc[UR4][R80.64], R76 ;  /* 0x0000004c50007986 */ /* 0x0001e2000c101d04 */
[-CC-:B------:R-:W-:Y:S01]  /*3cd0*/  FFMA.FTZ R166, R180, R115.reuse, R124.reuse ;  /* 0x00000073b4a67223 */ /* 0x180fe2000001007c */
[--C-:B------:R-:W-:Y:S01]  /*3ce0*/  FFMA.FTZ R128, R185, R115, R124.reuse ;  /* 0x00000073b9807223 */ /* 0x100fe2000001007c */
[----:B------:R-:W-:Y:S01]  /*3cf0*/  @P1 IADD3.X R93, R116, R147, RZ, P5, !PT ;  /* 0x00000093745d1210 */ /* 0x000fe20002ffe4ff */
[-C--:B------:R-:W-:Y:S01]  /*3d00*/  FFMA.FTZ R188, R188, R115.reuse, R124 ;  /* 0x00000073bcbc7223 */ /* 0x080fe2000001007c */
[----:B------:R-:W-:Y:S01]  /*3d10*/  LOP3.LUT P5, RZ, R165, 0xff00, RZ, 0xc0, !PT ;  /* 0x0000ff00a5ff7812 */ /* 0x000fe200078ac0ff */
[----:B------:R-:W-:Y:S01]  /*3d20*/  FADD.FTZ R166, R181, -R166 ;  /* 0x800000a6b5a67221 */ /* 0x000fe20000010000 */
[----:B------:R-:W-:Y:S01]  /*3d30*/  FADD.FTZ R128, R184, -R128 ;  /* 0x80000080b8807221 */ /* 0x000fe20000010000 */
[----:B------:R-:W-:Y:S01]  /*3d40*/  FADD.FTZ R111, R111, -R188 ;  /* 0x800000bc6f6f7221 */ /* 0x000fe20000010000 */
[----:B------:R-:W-:Y:S01]  /*3d50*/  FFMA.FTZ R179, R179, R115, R124 ;  /* 0x00000073b3b37223 */ /* 0x000fe2000001007c */
[C---:B------:R-:W-:Y:S01]  /*3d60*/  FMUL.FTZ R166, R136.reuse, R166 ;  /* 0x000000a688a67220 */ /* 0x040fe20000410000 */
[C---:B------:R-:W-:Y:S01]  /*3d70*/  FMUL.FTZ R128, R136.reuse, R128 ;  /* 0x0000008088807220 */ /* 0x040fe20000410000 */
[----:B------:R-:W-:Y:S01]  /*3d80*/  FMUL.FTZ R162, R136, R111 ;  /* 0x0000006f88a27220 */ /* 0x000fe20000410000 */
[----:B------:R-:W-:Y:S01]  /*3d90*/  FADD.FTZ R179, R108, -R179 ;  /* 0x800000b36cb37221 */ /* 0x000fe20000010000 */
[----:B------:R-:W-:Y:S01]  /*3da0*/  @P2 FADD.FTZ R166, R46, R166 ;  /* 0x000000a62ea62221 */ /* 0x000fe20000010000 */
[----:B------:R-:W-:Y:S01]  /*3db0*/  @P2 FADD.FTZ R128, R49, R128 ;  /* 0x0000008031802221 */ /* 0x000fe20000010000 */
[----:B------:R-:W-:Y:S01]  /*3dc0*/  @P2 FADD.FTZ R162, R51, R162 ;  /* 0x000000a233a22221 */ /* 0x000fe20000010000 */
[----:B------:R-:W-:Y:S01]  /*3dd0*/  FMUL.FTZ R163, R136, R179 ;  /* 0x000000b388a37220 */ /* 0x000fe20000410000 */
[----:B0-----:R-:W-:Y:S01]  /*3de0*/  FMUL.FTZ R81, R118, UR17 ;  /* 0x0000001176517c20 */ /* 0x001fe20008410000 */
[-CC-:B------:R-:W-:Y:S01]  /*3df0*/  FFMA.FTZ R80, R173, R115.reuse, R124.reuse ;  /* 0x00000073ad507223 */ /* 0x180fe2000001007c */
[----:B------:R-:W-:Y:S01]  /*3e00*/  FMUL.FTZ R171, R166, UR17 ;  /* 0x00000011a6ab7c20 */ /* 0x000fe20008410000 */
[----:B------:R-:W-:Y:S01]  /*3e10*/  FMUL.FTZ R127, R128, UR17 ;  /* 0x00000011807f7c20 */ /* 0x000fe20008410000 */
[----:B------:R-:W-:Y:S01]  /*3e20*/  FFMA.FTZ R130, R186, R115, R124 ;  /* 0x00000073ba827223 */ /* 0x000fe2000001007c */
[----:B------:R-:W-:Y:S01]  /*3e30*/  SEL R77, R81, RZ, P5 ;  /* 0x000000ff514d7207 */ /* 0x000fe20002800000 */
[----:B------:R-:W-:Y:S01]  /*3e40*/  FADD.FTZ R80, R175, -R80 ;  /* 0x80000050af507221 */ /* 0x000fe20000010000 */
[----:B------:R-:W-:Y:S01]  /*3e50*/  LOP3.LUT P5, RZ, R165, 0xff000000, RZ, 0xc0, !PT ;  /* 0xff000000a5ff7812 */ /* 0x000fe200078ac0ff */
[----:B------:R-:W-:Y:S01]  /*3e60*/  FMUL.FTZ R131, R162, UR17 ;  /* 0x00000011a2837c20 */ /* 0x000fe20008410000 */
[----:B------:R-:W-:Y:S01]  /*3e70*/  @P2 FADD.FTZ R163, R48, R163 ;  /* 0x000000a330a32221 */ /* 0x000fe20000010000 */
[----:B------:R-:W-:Y:S01]  /*3e80*/  FADD.FTZ R130, R187, -R130 ;  /* 0x80000082bb827221 */ /* 0x000fe20000010000 */
[----:B------:R-:W-:-:S02]  /*3e90*/  SEL R79, R82, RZ, P5 ;  /* 0x000000ff524f7207 */ /* 0x000fc40002800000 */
[----:B------:R-:W-:Y:S01]  /*3ea0*/  LOP3.LUT P5, RZ, R165, 0xff0000, RZ, 0xc0, !PT ;  /* 0x00ff0000a5ff7812 */ /* 0x000fe200078ac0ff */
[----:B------:R-:W-:Y:S01]  /*3eb0*/  FMUL.FTZ R126, R163, UR17 ;  /* 0x00000011a37e7c20 */ /* 0x000fe20008410000 */
[----:B------:R-:W-:Y:S01]  /*3ec0*/  FMUL.FTZ R130, R136, R130 ;  /* 0x0000008288827220 */ /* 0x000fe20000410000 */
[----:B------:R-:W-:Y:S02]  /*3ed0*/  LOP3.LUT P6, RZ, R161, 0xff0000, RZ, 0xc0, !PT ;  /* 0x00ff0000a1ff7812 */ /* 0x000fe400078cc0ff */
[----:B------:R-:W-:Y:S01]  /*3ee0*/  SEL R78, R174, RZ, P5 ;  /* 0x000000ffae4e7207 */ /* 0x000fe20002800000 */
[----:B------:R-:W-:Y:S01]  /*3ef0*/  @P2 FADD.FTZ R130, R50, R130 ;  /* 0x0000008232822221 */ /* 0x000fe20000010000 */
[----:B------:R-:W-:Y:S01]  /*3f00*/  LOP3.LUT P5, RZ, R165, 0xff, RZ, 0xc0, !PT ;  /* 0x000000ffa5ff7812 */ /* 0x000fe200078ac0ff */
[--C-:B------:R-:W-:Y:S01]  /*3f10*/  FFMA.FTZ R165, R177, R115, R124.reuse ;  /* 0x00000073b1a57223 */ /* 0x100fe2000001007c */
[----:B------:R-:W-:Y:S01]  /*3f20*/  FMUL.FTZ R177, R136, R167 ;  /* 0x000000a788b17220 */ /* 0x000fe20000410000 */
[----:B------:R-:W-:Y:S01]  /*3f30*/  FFMA.FTZ R167, R182, R115, R124 ;  /* 0x00000073b6a77223 */ /* 0x000fe2000001007c */
[----:B------:R-:W-:Y:S01]  /*3f40*/  FMUL.FTZ R129, R130, UR17 ;  /* 0x0000001182817c20 */ /* 0x000fe20008410000 */
[----:B------:R-:W-:Y:S01]  /*3f50*/  FADD.FTZ R165, R178, -R165 ;  /* 0x800000a5b2a57221 */ /* 0x000fe20000010000 */
[----:B------:R-:W-:Y:S01]  /*3f60*/  @P2 FADD.FTZ R177, R40, R177 ;  /* 0x000000b128b12221 */ /* 0x000fe20000010000 */
[----:B------:R-:W-:-:S02]  /*3f70*/  FADD.FTZ R167, R183, -R167 ;  /* 0x800000a7b7a77221 */ /* 0x000fc40000010000 */
[C---:B------:R-:W-:Y:S01]  /*3f80*/  FMUL.FTZ R165, R136.reuse, R165 ;  /* 0x000000a588a57220 */ /* 0x040fe20000410000 */
[----:B------:R-:W-:Y:S01]  /*3f90*/  FMUL.FTZ R172, R177, UR17 ;  /* 0x00000011b1ac7c20 */ /* 0x000fe20008410000 */
[----:B------:R-:W-:Y:S01]  /*3fa0*/  FMUL.FTZ R167, R136, R167 ;  /* 0x000000a788a77220 */ /* 0x000fe20000410000 */
[----:B------:R-:W-:Y:S01]  /*3fb0*/  SEL R86, R129, RZ, P6 ;  /* 0x000000ff81567207 */ /* 0x000fe20003000000 */
[----:B------:R-:W-:Y:S01]  /*3fc0*/  @P2 FADD.FTZ R165, R45, R165 ;  /* 0x000000a52da52221 */ /* 0x000fe20000010000 */
[----:B------:R-:W-:Y:S01]  /*3fd0*/  IADD3 R116, P6, R160, UR20, RZ ;  /* 0x00000014a0747c10 */ /* 0x000fe2000ffde0ff */
[----:B------:R-:W-:Y:S01]  /*3fe0*/  @P2 FADD.FTZ R167, R47, R167 ;  /* 0x000000a72fa72221 */ /* 0x000fe20000010000 */
[----:B------:R-:W-:Y:S01]  /*3ff0*/  SEL R76, R172, RZ, P5 ;  /* 0x000000ffac4c7207 */ /* 0x000fe20002800000 */
[----:B------:R-:W-:Y:S01]  /*4000*/  FMUL.FTZ R169, R165, UR17 ;  /* 0x00000011a5a97c20 */ /* 0x000fe20008410000 */
[----:B------:R-:W-:Y:S01]  /*4010*/  LOP3.LUT P5, RZ, R138, 0xff000000, RZ, 0xc0, !PT ;  /* 0xff0000008aff7812 */ /* 0x000fe200078ac0ff */
[----:B------:R-:W-:Y:S01]  /*4020*/  FMUL.FTZ R170, R167, UR17 ;  /* 0x00000011a7aa7c20 */ /* 0x000fe20008410000 */
[----:B------:R-:W-:-:S02]  /*4030*/  IADD3.X R117, R159, UR21, RZ, P6, !PT ;  /* 0x000000159f757c10 */ /* 0x000fc4000b7fe4ff */
[----:B------:R-:W-:Y:S02]  /*4040*/  SEL R175, R82, RZ, P5 ;  /* 0x000000ff52af7207 */ /* 0x000fe40002800000 */
[----:B------:R-:W-:-:S04]  /*4050*/  LOP3.LUT P5, RZ, R138, 0xff0000, RZ, 0xc0, !PT ;  /* 0x00ff00008aff7812 */ /* 0x000fc800078ac0ff */
        /* <DEDUP_REMOVED lines=11> */
[----:B------:R-:W-:Y:S01]  /*4110*/  LOP3.LUT P5, RZ, R164, 0xff, RZ, 0xc0, !PT ;  /* 0x000000ffa4ff7812 */ /* 0x000fe200078ac0ff */
[----:B------:R-:W-:-:S04]  /*4120*/  FMUL.FTZ R164, R136, R80 ;  /* 0x0000005088a47220 */ /* 0x000fc80000410000 */
[----:B------:R-:W-:-:S04]  /*4130*/  @P2 FADD.FTZ R164, R44, R164 ;  /* 0x000000a42ca42221 */ /* 0x000fc80000010000 */
[----:B------:R-:W-:-:S05]  /*4140*/  FMUL.FTZ R168, R164, UR17 ;  /* 0x00000011a4a87c20 */ /* 0x000fca0008410000 */
        /* <DEDUP_REMOVED lines=23> */
[----:B------:R-:W-:-:S04]  /*42c0*/  ISETP.NE.U32.AND P5, PT, R146, RZ, PT ;  /* 0x000000ff9200720c */ /* 0x000fc80003fa5070 */
[----:B------:R-:W-:-:S04]  /*42d0*/  ISETP.NE.AND.EX P5, PT, R147, RZ, PT, P5 ;  /* 0x000000ff9300720c */ /* 0x000fc80003fa5350 */
[----:B------:R-:W-:Y:S02]  /*42e0*/  SEL R91, R91, R75, P5 ;  /* 0x0000004b5b5b7207 */ /* 0x000fe40002800000 */
[----:B------:R-:W-:Y:S02]  /*42f0*/  SEL R90, R90, R74, P5 ;  /* 0x0000004a5a5a7207 */ /* 0x000fe40002800000 */
[----:B------:R-:W-:Y:S02]  /*4300*/  SEL R89, R89, R73, P5 ;  /* 0x0000004959597207 */ /* 0x000fe40002800000 */
[----:B------:R-:W-:-:S05]  /*4310*/  SEL R88, R88, R72, P5 ;  /* 0x0000004858587207 */ /* 0x000fca0002800000 */
[----:B------:R0:W-:Y:S02]  /*4320*/  @P1 STG.E.128 desc[UR4][R92.64], R88 ;  /* 0x000000585c001986 */ /* 0x0001e4000c101d04 */
[----:B0-----:R-:W-:-:S05]  /*4330*/  @P1 IADD3 R92, P6, R160, R146, RZ ;  /* 0x00000092a05c1210 */ /* 0x001fca0007fde0ff */
[----:B------:R-:W-:Y:S01]  /*4340*/  @P1 IMAD.X R93, R159, 0x1, R147, P6 ;  /* 0x000000019f5d1824 */ /* 0x000fe200030e0693 */
[----:B------:R-:W-:Y:S07]  /*4350*/  @!P4 BRA `(.L_x_3887) ;  /* 0x00000000001cc947 */ /* 0x000fee0003800000 */
[----:B------:R-:W-:Y:S02]  /*4360*/  IADD3 R160, P6, R160, UR18, RZ ;  /* 0x00000012a0a07c10 */ /* 0x000fe4000ffde0ff */
[----:B------:R-:W-:Y:S02]  /*4370*/  SEL R91, R176, R71, P3 ;  /* 0x00000047b05b7207 */ /* 0x000fe40001800000 */
[----:B------:R-:W-:Y:S02]  /*4380*/  IADD3.X R161, R159, UR19, RZ, P6, !PT ;  /* 0x000000139fa17c10 */ /* 0x000fe4000b7fe4ff */
[----:B------:R-:W-:Y:S02]  /*4390*/  SEL R90, R119, R70, P3 ;  /* 0x00000046775a7207 */ /* 0x000fe40001800000 */
[----:B------:R-:W-:Y:S02]  /*43a0*/  SEL R89, R118, R69, P3 ;  /* 0x0000004576597207 */ /* 0x000fe40001800000 */
[----:B------:R-:W-:-:S05]  /*43b0*/  SEL R88, R177, R68, P3 ;  /* 0x00000044b1587207 */ /* 0x000fca0001800000 */
[----:B------:R0:W-:Y:S02]  /*43c0*/  STG.E.128 desc[UR4][R160.64], R88 ;  /* 0x00000058a0007986 */ /* 0x0001e4000c101d04 */
.L_x_3887:
[-CC-:B------:R-:W-:Y:S01]  /*43d0*/  FFMA.FTZ R107, R107, R115.reuse, R124.reuse ;  /* 0x000000736b6b7223 */ /* 0x180fe2000001007c */
[-CC-:B------:R-:W-:Y:S01]  /*43e0*/  FFMA.FTZ R110, R110, R115.reuse, R124.reuse ;  /* 0x000000736e6e7223 */ /* 0x180fe2000001007c */
[----:B------:R-:W-:Y:S01]  /*43f0*/  LOP3.LUT P6, RZ, R141, 0xff00, RZ, 0xc0, !PT ;  /* 0x0000ff008dff7812 */ /* 0x000fe200078cc0ff */
[-C--:B------:R-:W-:Y:S01]  /*4400*/  FFMA.FTZ R109, R109, R115.reuse, R124 ;  /* 0x000000736d6d7223 */ /* 0x080fe2000001007c */
[----:B------:R-:W-:Y:S01]  /*4410*/  FADD.FTZ R107, R121, -R107 ;  /* 0x8000006b796b7221 */ /* 0x000fe20000010000 */
[----:B------:R-:W-:Y:S01]  /*4420*/  FADD.FTZ R110, R123, -R110 ;  /* 0x8000006e7b6e7221 */ /* 0x000fe20000010000 */
[----:B------:R-:W-:Y:S01]  /*4430*/  FFMA.FTZ R106, R106, R115, R124 ;  /* 0x000000736a6a7223 */ /* 0x000fe2000001007c */
[----:B------:R-:W-:Y:S01]  /*4440*/  FADD.FTZ R109, R122, -R109 ;  /* 0x8000006d7a6d7221 */ /* 0x000fe20000010000 */
[C---:B------:R-:W-:Y:S01]  /*4450*/  FMUL.FTZ R159, R136.reuse, R107 ;  /* 0x0000006b889f7220 */ /* 0x040fe20000410000 */
[----:B0-----:R-:W-:Y:S01]  /*4460*/  FMUL.FTZ R160, R136, R110 ;  /* 0x0000006e88a07220 */ /* 0x001fe20000410000 */
[----:B------:R-:W-:Y:S01]  /*4470*/  FADD.FTZ R106, R120, -R106 ;  /* 0x8000006a786a7221 */ /* 0x000fe20000010000 */
[C---:B------:R-:W-:Y:S01]  /*4480*/  FMUL.FTZ R161, R136.reuse, R109 ;  /* 0x0000006d88a17220 */ /* 0x040fe20000410000 */
[----:B------:R-:W-:Y:S01]  /*4490*/  @P2 FADD.FTZ R159, R53, R159 ;  /* 0x0000009f359f2221 */ /* 0x000fe20000010000 */
[----:B------:R-:W-:Y:S01]  /*44a0*/  @P2 FADD.FTZ R160, R55, R160 ;  /* 0x000000a037a02221 */ /* 0x000fe20000010000 */
[----:B------:R-:W-:Y:S01]  /*44b0*/  FMUL.FTZ R176, R136, R106 ;  /* 0x0000006a88b07220 */ /* 0x000fe20000410000 */
[----:B------:R-:W-:Y:S01]  /*44c0*/  @P2 FADD.FTZ R161, R54, R161 ;  /* 0x000000a136a12221 */ /* 0x000fe20000010000 */
[----:B------:R-:W-:Y:S01]  /*44d0*/  FMUL.FTZ R89, R159, UR17 ;  /* 0x000000119f597c20 */ /* 0x000fe20008410000 */
[----:B------:R-:W-:Y:S01]  /*44e0*/  FMUL.FTZ R91, R160, UR17 ;  /* 0x00000011a05b7c20 */ /* 0x000fe20008410000 */
[----:B------:R-:W-:Y:S01]  /*44f0*/  @P2 FADD.FTZ R176, R52, R176 ;  /* 0x000000b034b02221 */ /* 0x000fe20000010000 */
[----:B------:R-:W-:Y:S01]  /*4500*/  FMUL.FTZ R90, R161, UR17 ;  /* 0x00000011a15a7c20 */ /* 0x000fe20008410000 */
[----:B------:R0:W-:Y:S01]  /*4510*/  STG.E.128 desc[UR4][R116.64], R76 ;  /* 0x0000004c74007986 */ /* 0x0001e2000c101d04 */
[----:B------:R-:W-:Y:S01]  /*4520*/  SEL R177, R89, RZ, P6 ;  /* 0x000000ff59b17207 */ /* 0x000fe20003000000 */
[----:B------:R-:W-:Y:S01]  /*4530*/  FMUL.FTZ R88, R176, UR17 ;  /* 0x00000011b0587c20 */ /* 0x000fe20008410000 */
[----:B------:R-:W-:-:S04]  /*4540*/  LOP3.LUT P6, RZ, R158, 0xff00, RZ, 0xc0, !PT ;  /* 0x0000ff009eff7812 */ /* 0x000fc800078cc0ff */
[----:B------:R-:W-:Y:S02]  /*4550*/  SEL R89, R89, RZ, P6 ;  /* 0x000000ff59597207 */ /* 0x000fe40003000000 */
[----:B------:R-:W-:-:S04]  /*4560*/  LOP3.LUT P6, RZ, R141, 0xff000000, RZ, 0xc0, !PT ;  /* 0xff0000008dff7812 */ /* 0x000fc800078cc0ff */
[----:B------:R-:W-:Y:S02]  /*4570*/  SEL R178, R91, RZ, P6 ;  /* 0x000000ff5bb27207 */ /* 0x000fe40003000000 */
[----:B------:R-:W-:Y:S02]  /*4580*/  LOP3.LUT P6, RZ, R158, 0xff000000, RZ, 0xc0, !PT ;  /* 0xff0000009eff7812 */ /* 0x000fe400078cc0ff */
[----:B0-----:R-:W-:Y:S02]  /*4590*/  SEL R79, R175, R75, P5 ;  /* 0x0000004baf4f7207 */ /* 0x001fe40002800000 */
[----:B------:R-:W-:Y:S02]  /*45a0*/  SEL R91, R91, RZ, P6 ;  /* 0x000000ff5b5b7207 */ /* 0x000fe40003000000 */
[----:B------:R-:W-:Y:S02]  /*45b0*/  LOP3.LUT P6, RZ, R141, 0xff0000, RZ, 0xc0, !PT ;  /* 0x00ff00008dff7812 */ /* 0x000fe400078cc0ff */
[----:B------:R-:W-:-:S02]  /*45c0*/  SEL R78, R174, R74, P5 ;  /* 0x0000004aae4e7207 */ /* 0x000fc40002800000 */
[----:B------:R-:W-:Y:S02]  /*45d0*/  SEL R179, R90, RZ, P6 ;  /* 0x000000ff5ab37207 */ /* 0x000fe40003000000 */
[----:B------:R-:W-:Y:S02]  /*45e0*/  LOP3.LUT P6, RZ, R158, 0xff0000, RZ, 0xc0, !PT ;  /* 0x00ff00009eff7812 */ /* 0x000fe400078cc0ff */
[----:B------:R-:W-:Y:S02]  /*45f0*/  SEL R77, R173, R73, P5 ;  /* 0x00000049ad4d7207 */ /* 0x000fe40002800000 */
[----:B------:R-:W-:Y:S02]  /*4600*/  SEL R90, R90, RZ, P6 ;  /* 0x000000ff5a5a7207 */ /* 0x000fe40003000000 */
[----:B------:R-:W-:Y:S02]  /*4610*/  LOP3.LUT P6, RZ, R141, 0xff, RZ, 0xc0, !PT ;  /* 0x000000ff8dff7812 */ /* 0x000fe400078cc0ff */
[----:B------:R-:W-:-:S02]  /*4620*/  SEL R76, R172, R72, P5 ;  /* 0x00000048ac4c7207 */ /* 0x000fc40002800000 */
[----:B------:R-:W-:Y:S02]  /*4630*/  SEL R180, R88, RZ, P6 ;  /* 0x000000ff58b47207 */ /* 0x000fe40003000000 */
[----:B------:R-:W-:Y:S01]  /*4640*/  LOP3.LUT P6, RZ, R158, 0xff, RZ, 0xc0, !PT ;  /* 0x000000ff9eff7812 */ /* 0x000fe200078cc0ff */
[----:B------:R0:W-:Y:S03]  /*4650*/  @P1 STG.E.128 desc[UR4][R92.64], R76 ;  /* 0x0000004c5c001986 */ /* 0x0001e6000c101d04 */
[----:B------:R-:W-:Y:S02]  /*4660*/  SEL R88, R88, RZ, P6 ;  /* 0x000000ff58587207 */ /* 0x000fe40003000000 */
[----:B------:R-:W-:-:S04]  /*4670*/  IADD3 R122, P6, R157, UR20, RZ ;  /* 0x000000149d7a7c10 */ /* 0x000fc8000ffde0ff */
[----:B------:R-:W-:Y:S02]  /*4680*/  IADD3.X R123, R156, UR21, RZ, P6, !PT ;  /* 0x000000159c7b7c10 */ /* 0x000fe4000b7fe4ff */
[----:B------:R-:W-:-:S04]  /*4690*/  @P1 IADD3 R120, P6, R157, R146, RZ ;  /* 0x000000929d781210 */ /* 0x000fc80007fde0ff */
[----:B------:R-:W-:Y:S02]  /*46a0*/  @P1 IADD3.X R121, R156, R147, RZ, P6, !PT ;  /* 0x000000939c791210 */ /* 0x000fe400037fe4ff */
[----:B------:R-:W-:-:S04]  /*46b0*/  IADD3 R118, P6, R155, UR20, RZ ;  /* 0x000000149b767c10 */ /* 0x000fc8000ffde0ff */
[----:B------:R-:W-:Y:S02]  /*46c0*/  IADD3.X R119, R154, UR21, RZ, P6, !PT ;  /* 0x000000159a777c10 */ /* 0x000fe4000b7fe4ff */
[----:B------:R-:W-:-:S04]  /*46d0*/  @P1 IADD3 R110, P6, R155, R146, RZ ;  /* 0x000000929b6e1210 */ /* 0x000fc80007fde0ff */
[----:B------:R-:W-:Y:S02]  /*46e0*/  @P1 IADD3.X R111, R154, R147, RZ, P6, !PT ;  /* 0x000000939a6f1210 */ /* 0x000fe400037fe4ff */
[----:B------:R-:W-:-:S04]  /*46f0*/  IADD3 R106, P6, R152, UR20, RZ ;  /* 0x00000014986a7c10 */ /* 0x000fc8000ffde0ff */
[----:B------:R-:W-:Y:S02]  /*4700*/  IADD3.X R107, R153, UR21, RZ, P6, !PT ;  /* 0x00000015996b7c10 */ /* 0x000fe4000b7fe4ff */
[----:B------:R-:W-:-:S04]  /*4710*/  @P1 IADD3 R108, P6, R152, R146, RZ ;  /* 0x00000092986c1210 */ /* 0x000fc80007fde0ff */
[----:B------:R-:W-:Y:S01]  /*4720*/  @P1 IADD3.X R109, R153, R147, RZ, P6, !PT ;  /* 0x00000093996d1210 */ /* 0x000fe200037fe4ff */
[----:B0-----:R-:W-:Y:S08]  /*4730*/  @!P4 BRA `(.L_x_3888) ;  /* 0x00000000001cc947 */ /* 0x001ff00003800000 */
[----:B------:R-:W-:Y:S02]  /*4740*/  IADD3 R92, P6, R157, UR18, RZ ;  /* 0x000000129d5c7c10 */ /* 0x000fe4000ffde0ff */
[----:B------:R-:W-:Y:S02]  /*4750*/  SEL R79, R167, R71, P3 ;  /* 0x00000047a74f7207 */ /* 0x000fe40001800000 */
[----:B------:R-:W-:Y:S02]  /*4760*/  IADD3.X R93, R156, UR19, RZ, P6, !PT ;  /* 0x000000139c5d7c10 */ /* 0x000fe4000b7fe4ff */
[----:B------:R-:W-:Y:S02]  /*4770*/  SEL R78, R166, R70, P3 ;  /* 0x00000046a64e7207 */ /* 0x000fe40001800000 */
[----:B------:R-:W-:Y:S02]  /*4780*/  SEL R77, R165, R69, P3 ;  /* 0x00000045a54d7207 */ /* 0x000fe40001800000 */
[----:B------:R-:W-:-:S05]  /*4790*/  SEL R76, R164, R68, P3 ;  /* 0x00000044a44c7207 */ /* 0x000fca0001800000 */
[----:B------:R0:W-:Y:S02]  /*47a0*/  STG.E.128 desc[UR4][R92.64], R76 ;  /* 0x0000004c5c007986 */ /* 0x0001e4000c101d04 */
.L_x_3888:
[----:B0-----:R-:W-:Y:S01]  /*47b0*/  SEL R79, R170, R75, P5 ;  /* 0x0000004baa4f7207 */ /* 0x001fe20002800000 */
[----:B------:R0:W-:Y:S01]  /*47c0*/  STG.E.128 desc[UR4][R122.64], R80 ;  /* 0x000000507a007986 */ /* 0x0001e2000c101d04 */
[----:B------:R-:W-:Y:S02]  /*47d0*/  SEL R78, R171, R74, P5 ;  /* 0x0000004aab4e7207 */ /* 0x000fe40002800000 */
[----:B------:R-:W-:Y:S02]  /*47e0*/  SEL R77, R169, R73, P5 ;  /* 0x00000049a94d7207 */ /* 0x000fe40002800000 */
[----:B------:R-:W-:-:S05]  /*47f0*/  SEL R76, R168, R72, P5 ;  /* 0x00000048a84c7207 */ /* 0x000fca0002800000 */
[----:B------:R0:W-:Y:S01]  /*4800*/  @P1 STG.E.128 desc[UR4][R120.64], R76 ;  /* 0x0000004c78001986 */ /* 0x0001e2000c101d04 */
[----:B------:R-:W-:Y:S05]  /*4810*/  @!P4 BRA `(.L_x_3889) ;  /* 0x00000000001cc947 */ /* 0x000fea0003800000 */
[----:B0-----:R-:W-:Y:S02]  /*4820*/  IADD3 R80, P6, R155, UR18, RZ ;  /* 0x000000129b507c10 */ /* 0x001fe4000ffde0ff */
[----:B------:R-:W-:Y:S02]  /*4830*/  SEL R79, R162, R71, P3 ;  /* 0x00000047a24f7207 */ /* 0x000fe40001800000 */
[----:B------:R-:W-:Y:S02]  /*4840*/  IADD3.X R81, R154, UR19, RZ, P6, !PT ;  /* 0x000000139a517c10 */ /* 0x000fe4000b7fe4ff */
[----:B------:R-:W-:Y:S02]  /*4850*/  SEL R78, R130, R70, P3 ;  /* 0x00000046824e7207 */ /* 0x000fe40001800000 */
[----:B------:R-:W-:Y:S02]  /*4860*/  SEL R77, R128, R69, P3 ;  /* 0x00000045804d7207 */ /* 0x000fe40001800000 */
[----:B------:R-:W-:-:S05]  /*4870*/  SEL R76, R163, R68, P3 ;  /* 0x00000044a34c7207 */ /* 0x000fca0001800000 */
[----:B------:R1:W-:Y:S02]  /*4880*/  STG.E.128 desc[UR4][R80.64], R76 ;  /* 0x0000004c50007986 */ /* 0x0003e4000c101d04 */
.L_x_3889:
[----:B0-----:R-:W-:Y:S01]  /*4890*/  SEL R83, R131, R75, P5 ;  /* 0x0000004b83537207 */ /* 0x001fe20002800000 */
[----:B------:R0:W-:Y:S01]  /*48a0*/  STG.E.128 desc[UR4][R118.64], R84 ;  /* 0x0000005476007986 */ /* 0x0001e2000c101d04 */
[----:B------:R-:W-:Y:S02]  /*48b0*/  SEL R82, R129, R74, P5 ;  /* 0x0000004a81527207 */ /* 0x000fe40002800000 */
[----:B-1----:R-:W-:Y:S02]  /*48c0*/  SEL R81, R127, R73, P5 ;  /* 0x000000497f517207 */ /* 0x002fe40002800000 */
[----:B------:R-:W-:Y:S02]  /*48d0*/  SEL R80, R126, R72, P5 ;  /* 0x000000487e507207 */ /* 0x000fe40002800000 */
[----:B------:R-:W-:Y:S02]  /*48e0*/  SEL R79, R178, R75, P5 ;  /* 0x0000004bb24f7207 */ /* 0x000fe40002800000 */
[----:B------:R-:W-:Y:S01]  /*48f0*/  SEL R78, R179, R74, P5 ;  /* 0x0000004ab34e7207 */ /* 0x000fe20002800000 */
[----:B------:R0:W-:Y:S01]  /*4900*/  @P1 STG.E.128 desc[UR4][R110.64], R80 ;  /* 0x000000506e001986 */ /* 0x0001e2000c101d04 */
[----:B------:R-:W-:-:S02]  /*4910*/  SEL R77, R177, R73, P5 ;  /* 0x00000049b14d7207 */ /* 0x000fc40002800000 */
[----:B------:R-:W-:Y:S01]  /*4920*/  SEL R76, R180, R72, P5 ;  /* 0x00000048b44c7207 */ /* 0x000fe20002800000 */
[----:B------:R-:W-:Y:S06]  /*4930*/  @!P4 BRA `(.L_x_3890) ;  /* 0x00000000001cc947 */ /* 0x000fec0003800000 */
[----:B------:R-:W-:Y:S02]  /*4940*/  IADD3 R152, P6, R152, UR18, RZ ;  /* 0x0000001298987c10 */ /* 0x000fe4000ffde0ff */
[----:B0-----:R-:W-:Y:S02]  /*4950*/  SEL R83, R160, R71, P3 ;  /* 0x00000047a0537207 */ /* 0x001fe40001800000 */
[----:B------:R-:W-:Y:S02]  /*4960*/  IADD3.X R153, R153, UR19, RZ, P6, !PT ;  /* 0x0000001399997c10 */ /* 0x000fe4000b7fe4ff */
[----:B------:R-:W-:Y:S02]  /*4970*/  SEL R82, R161, R70, P3 ;  /* 0x00000046a1527207 */ /* 0x000fe40001800000 */
[----:B------:R-:W-:Y:S02]  /*4980*/  SEL R81, R159, R69, P3 ;  /* 0x000000459f517207 */ /* 0x000fe40001800000 */
[----:B------:R-:W-:-:S05]  /*4990*/  SEL R80, R176, R68, P3 ;  /* 0x00000044b0507207 */ /* 0x000fca0001800000 */
[----:B------:R1:W-:Y:S02]  /*49a0*/  STG.E.128 desc[UR4][R152.64], R80 ;  /* 0x0000005098007986 */ /* 0x0003e4000c101d04 */
.L_x_3890:
[----:B------:R2:W-:Y:S01]  /*49b0*/  STG.E.128 desc[UR4][R106.64], R88 ;  /* 0x000000586a007986 */ /* 0x0005e2000c101d04 */
[-CC-:B01----:R-:W-:Y:S01]  /*49c0*/  FFMA.FTZ R81, R102, R115.reuse, R124.reuse ;  /* 0x0000007366517223 */ /* 0x183fe2000001007c */
[-CC-:B------:R-:W-:Y:S01]  /*49d0*/  FFMA.FTZ R80, R103, R115.reuse, R124.reuse ;  /* 0x0000007367507223 */ /* 0x180fe2000001007c */
[-CC-:B------:R-:W-:Y:S01]  /*49e0*/  FFMA.FTZ R83, R104, R115.reuse, R124.reuse ;  /* 0x0000007368537223 */ /* 0x180fe2000001007c */
[----:B------:R0:W-:Y:S01]  /*49f0*/  @P1 STG.E.128 desc[UR4][R108.64], R76 ;  /* 0x0000004c6c001986 */ /* 0x0001e2000c101d04 */
[----:B------:R-:W-:Y:S01]  /*4a00*/  FFMA.FTZ R82, R105, R115, R124 ;  /* 0x0000007369527223 */ /* 0x000fe2000001007c */
[----:B------:R-:W-:Y:S01]  /*4a10*/  FADD.FTZ R81, R132, -R81 ;  /* 0x8000005184517221 */ /* 0x000fe20000010000 */
[----:B------:R-:W-:Y:S01]  /*4a20*/  FADD.FTZ R133, R133, -R80 ;  /* 0x8000005085857221 */ /* 0x000fe20000010000 */
[----:B------:R-:W-:Y:S01]  /*4a30*/  FADD.FTZ R85, R134, -R83 ;  /* 0x8000005386557221 */ /* 0x000fe20000010000 */
[----:B------:R-:W-:Y:S01]  /*4a40*/  FADD.FTZ R135, R135, -R82 ;  /* 0x8000005287877221 */ /* 0x000fe20000010000 */
[C---:B------:R-:W-:Y:S01]  /*4a50*/  FMUL.FTZ R83, R136.reuse, R81 ;  /* 0x0000005188537220 */ /* 0x040fe20000410000 */
[----:B------:R-:W-:Y:S01]  /*4a60*/  FMUL.FTZ R82, R136, R133 ;  /* 0x0000008588527220 */ /* 0x000fe20000410000 */
[----:B------:R-:W-:-:S02]  /*4a70*/  PRMT R158, R125, 0x7610, R158 ;  /* 0x000076107d9e7816 */ /* 0x000fc4000000009e */
[----:B------:R-:W-:Y:S01]  /*4a80*/  @P2 FADD.FTZ R83, R56, R83 ;  /* 0x0000005338532221 */ /* 0x000fe20000010000 */
[----:B------:R-:W-:Y:S01]  /*4a90*/  @P2 FADD.FTZ R82, R57, R82 ;  /* 0x0000005239522221 */ /* 0x000fe20000010000 */
[C---:B--2---:R-:W-:Y:S01]  /*4aa0*/  FMUL.FTZ R89, R136.reuse, R85 ;  /* 0x0000005588597220 */ /* 0x044fe20000410000 */
[----:B------:R-:W-:-:S03]  /*4ab0*/  FMUL.FTZ R88, R136, R135 ;  /* 0x0000008788587220 */ /* 0x000fc60000410000 */
[----:B------:R-:W-:Y:S01]  /*4ac0*/  @P2 FADD.FTZ R89, R58, R89 ;  /* 0x000000593a592221 */ /* 0x000fe20000010000 */
[----:B------:R-:W-:Y:S01]  /*4ad0*/  @P2 FADD.FTZ R88, R59, R88 ;  /* 0x000000583b582221 */ /* 0x000fe20000010000 */
[----:B0-----:R-:W-:Y:S06]  /*4ae0*/  @!P4 BRA `(.L_x_3891) ;  /* 0x00000000001cc947 */ /* 0x001fec0003800000 */
[----:B------:R-:W-:Y:S02]  /*4af0*/  IADD3 R80, P6, R143, UR18, RZ ;  /* 0x000000128f507c10 */ /* 0x000fe4000ffde0ff */
[----:B------:R-:W-:Y:S02]  /*4b00*/  SEL R79, R88, R71, P3 ;  /* 0x00000047584f7207 */ /* 0x000fe40001800000 */
[----:B------:R-:W-:Y:S02]  /*4b10*/  IADD3.X R81, R144, UR19, RZ, P6, !PT ;  /* 0x0000001390517c10 */ /* 0x000fe4000b7fe4ff */
[----:B------:R-:W-:Y:S02]  /*4b20*/  SEL R78, R89, R70, P3 ;  /* 0x00000046594e7207 */ /* 0x000fe40001800000 */
[----:B------:R-:W-:Y:S02]  /*4b30*/  SEL R77, R82, R69, P3 ;  /* 0x00000045524d7207 */ /* 0x000fe40001800000 */
[----:B------:R-:W-:-:S05]  /*4b40*/  SEL R76, R83, R68, P3 ;  /* 0x00000044534c7207 */ /* 0x000fca0001800000 */
[----:B------:R0:W-:Y:S02]  /*4b50*/  STG.E.128 desc[UR4][R80.64], R76 ;  /* 0x0000004c50007986 */ /* 0x0001e4000c101d04 */
.L_x_3891:
[----:B------:R-:W-:Y:S01]  /*4b60*/  IADD3 R86, P6, R143, UR20, RZ ;  /* 0x000000148f567c10 */ /* 0x000fe2000ffde0ff */
[----:B0-----:R-:W-:Y:S01]  /*4b70*/  FMUL.FTZ R77, R82, UR17 ;  /* 0x00000011524d7c20 */ /* 0x001fe20008410000 */
[----:B------:R-:W-:Y:S01]  /*4b80*/  FMUL.FTZ R79, R88, UR17 ;  /* 0x00000011584f7c20 */ /* 0x000fe20008410000 */
[----:B------:R-:W-:Y:S01]  /*4b90*/  FMUL.FTZ R78, R89, UR17 ;  /* 0x00000011594e7c20 */ /* 0x000fe20008410000 */
[----:B------:R-:W-:Y:S01]  /*4ba0*/  IADD3.X R87, R144, UR21, RZ, P6, !PT ;  /* 0x0000001590577c10 */ /* 0x000fe2000b7fe4ff */
[-CC-:B------:R-:W-:Y:S01]  /*4bb0*/  FFMA.FTZ R112, R112, R115.reuse, R124.reuse ;  /* 0x0000007370707223 */ /* 0x180fe2000001007c */
[----:B------:R-:W-:Y:S01]  /*4bc0*/  @P1 IADD3 R84, P6, R143, R146, RZ ;  /* 0x000000928f541210 */ /* 0x000fe20007fde0ff */
[----:B------:R-:W-:Y:S01]  /*4bd0*/  FMUL.FTZ R76, R83, UR17 ;  /* 0x00000011534c7c20 */ /* 0x000fe20008410000 */
[----:B------:R-:W-:Y:S01]  /*4be0*/  FFMA.FTZ R81, R96, R115, R124 ;  /* 0x0000007360517223 */ /* 0x000fe2000001007c */
[----:B------:R-:W-:Y:S01]  /*4bf0*/  FADD.FTZ R89, R113, -R112 ;  /* 0x8000007071597221 */ /* 0x000fe20000010000 */
[----:B------:R-:W-:Y:S01]  /*4c00*/  @P1 IADD3.X R85, R144, R147, RZ, P6, !PT ;  /* 0x0000009390551210 */ /* 0x000fe200037fe4ff */
[--C-:B------:R-:W-:Y:S01]  /*4c10*/  FFMA.FTZ R97, R97, R115, R124.reuse ;  /* 0x0000007361617223 */ /* 0x100fe2000001007c */
[----:B------:R-:W-:Y:S01]  /*4c20*/  LOP3.LUT P6, RZ, R142, 0xff00, RZ, 0xc0, !PT ;  /* 0x0000ff008eff7812 */ /* 0x000fe200078cc0ff */
[----:B------:R-:W-:Y:S01]  /*4c30*/  FMUL.FTZ R89, R136, R89 ;  /* 0x0000005988597220 */ /* 0x000fe20000410000 */
[----:B------:R-:W-:Y:S01]  /*4c40*/  FADD.FTZ R81, R114, -R81 ;  /* 0x8000005172517221 */ /* 0x000fe20000010000 */
[----:B------:R-:W-:Y:S01]  /*4c50*/  FFMA.FTZ R94, R94, R115, R124 ;  /* 0x000000735e5e7223 */ /* 0x000fe2000001007c */
[----:B------:R-:W-:Y:S01]  /*4c60*/  SEL R90, R77, RZ, P6 ;  /* 0x000000ff4d5a7207 */ /* 0x000fe20003000000 */
[----:B------:R-:W-:Y:S01]  /*4c70*/  @P2 FADD.FTZ R89, R64, R89 ;  /* 0x0000005940592221 */ /* 0x000fe20000010000 */
[----:B------:R-:W-:Y:S01]  /*4c80*/  LOP3.LUT P6, RZ, R148, 0xff00, RZ, 0xc0, !PT ;  /* 0x0000ff0094ff7812 */ /* 0x000fe200078cc0ff */
[----:B------:R-:W-:Y:S01]  /*4c90*/  FMUL.FTZ R88, R136, R81 ;  /* 0x0000005188587220 */ /* 0x000fe20000410000 */
[----:B------:R-:W-:Y:S01]  /*4ca0*/  FADD.FTZ R97, R98, -R97 ;  /* 0x8000006162617221 */ /* 0x000fe20000010000 */
[----:B------:R-:W-:Y:S01]  /*4cb0*/  FMUL.FTZ R80, R89, UR17 ;  /* 0x0000001159507c20 */ /* 0x000fe20008410000 */
[----:B------:R-:W-:Y:S01]  /*4cc0*/  SEL R77, R77, RZ, P6 ;  /* 0x000000ff4d4d7207 */ /* 0x000fe20003000000 */
[----:B------:R-:W-:Y:S01]  /*4cd0*/  @P2 FADD.FTZ R88, R65, R88 ;  /* 0x0000005841582221 */ /* 0x000fe20000010000 */
[----:B------:R-:W-:Y:S01]  /*4ce0*/  LOP3.LUT P6, RZ, R142, 0xff000000, RZ, 0xc0, !PT ;  /* 0xff0000008eff7812 */ /* 0x000fe200078cc0ff */
[----:B------:R-:W-:Y:S01]  /*4cf0*/  FADD.FTZ R99, R99, -R94 ;  /* 0x8000005e63637221 */ /* 0x000fe20000010000 */
[----:B------:R-:W-:Y:S01]  /*4d00*/  FMUL.FTZ R97, R136, R97 ;  /* 0x0000006188617220 */ /* 0x000fe20000410000 */
[----:B------:R-:W-:Y:S01]  /*4d10*/  FMUL.FTZ R81, R88, UR17 ;  /* 0x0000001158517c20 */ /* 0x000fe20008410000 */
[----:B------:R-:W-:Y:S01]  /*4d20*/  SEL R93, R79, RZ, P6 ;  /* 0x000000ff4f5d7207 */ /* 0x000fe20003000000 */
[----:B------:R-:W-:Y:S01]  /*4d30*/  FMUL.FTZ R136, R136, R99 ;  /* 0x0000006388887220 */ /* 0x000fe20000410000 */
[----:B------:R-:W-:Y:S01]  /*4d40*/  LOP3.LUT P6, RZ, R148, 0xff000000, RZ, 0xc0, !PT ;  /* 0xff00000094ff7812 */ /* 0x000fe200078cc0ff */
[----:B------:R-:W-:Y:S01]  /*4d50*/  @P2 FADD.FTZ R97, R66, R97 ;  /* 0x0000006142612221 */ /* 0x000fe20000010000 */
[----:B------:R-:W-:Y:S01]  /*4d60*/  SEL R68, R89, R68, P3 ;  /* 0x0000004459447207 */ /* 0x000fe20001800000 */
[----:B------:R-:W-:Y:S01]  /*4d70*/  @P2 FADD.FTZ R136, R67, R136 ;  /* 0x0000008843882221 */ /* 0x000fe20000010000 */
[----:B------:R-:W-:Y:S01]  /*4d80*/  SEL R79, R79, RZ, P6 ;  /* 0x000000ff4f4f7207 */ /* 0x000fe20003000000 */
[----:B------:R-:W-:Y:S01]  /*4d90*/  FMUL.FTZ R98, R97, UR17 ;  /* 0x0000001161627c20 */ /* 0x000fe20008410000 */
[----:B------:R-:W-:Y:S01]  /*4da0*/  LOP3.LUT P6, RZ, R142, 0xff0000, RZ, 0xc0, !PT ;  /* 0x00ff00008eff7812 */ /* 0x000fe200078cc0ff */
[----:B------:R-:W-:Y:S01]  /*4db0*/  FMUL.FTZ R94, R136, UR17 ;  /* 0x00000011885e7c20 */ /* 0x000fe20008410000 */
        /* <DEDUP_REMOVED lines=8> */
[----:B------:R-:W-:Y:S02]  /*4e40*/  LOP3.LUT P6, RZ, R148, 0xff, RZ, 0xc0, !PT ;  /* 0x000000ff94ff7812 */ /* 0x000fe400078cc0ff */
[C---:B------:R-:W-:Y:S02]  /*4e50*/  LOP3.LUT P2, RZ, R145.reuse, 0xff0000, RZ, 0xc0, !PT ;  /* 0x00ff000091ff7812 */ /* 0x040fe4000784c0ff */
[----:B------:R-:W-:Y:S02]  /*4e60*/  SEL R76, R76, RZ, P6 ;  /* 0x000000ff4c4c7207 */ /* 0x000fe40003000000 */
[----:B------:R-:W-:-:S03]  /*4e70*/  LOP3.LUT P6, RZ, R145, 0xff, RZ, 0xc0, !PT ;  /* 0x000000ff91ff7812 */ /* 0x000fc600078cc0ff */
[----:B------:R0:W-:Y:S01]  /*4e80*/  STG.E.128 desc[UR4][R86.64], R76 ;  /* 0x0000004c56007986 */ /* 0x0001e2000c101d04 */
[----:B------:R-:W-:Y:S02]  /*4e90*/  SEL R92, R80, RZ, P6 ;  /* 0x000000ff505c7207 */ /* 0x000fe40003000000 */
[----:B------:R-:W-:-:S04]  /*4ea0*/  LOP3.LUT P6, RZ, R149, 0xff, RZ, 0xc0, !PT ;  /* 0x000000ff95ff7812 */ /* 0x000fc800078cc0ff */
[----:B------:R-:W-:Y:S02]  /*4eb0*/  SEL R80, R80, RZ, P6 ;  /* 0x000000ff50507207 */ /* 0x000fe40003000000 */
[----:B------:R-:W-:-:S04]  /*4ec0*/  LOP3.LUT P6, RZ, R145, 0xff00, RZ, 0xc0, !PT ;  /* 0x0000ff0091ff7812 */ /* 0x000fc800078cc0ff */
[----:B------:R-:W-:Y:S02]  /*4ed0*/  SEL R96, R81, RZ, P6 ;  /* 0x000000ff51607207 */ /* 0x000fe40003000000 */
[----:B------:R-:W-:Y:S02]  /*4ee0*/  LOP3.LUT P6, RZ, R149, 0xff00, RZ, 0xc0, !PT ;  /* 0x0000ff0095ff7812 */ /* 0x000fe400078cc0ff */
[----:B0-----:R-:W-:Y:S02]  /*4ef0*/  @P4 IADD3 R86, P3, R101, UR18, RZ ;  /* 0x0000001265564c10 */ /* 0x001fe4000ff7e0ff */
[----:B------:R-:W-:Y:S02]  /*4f00*/  SEL R81, R81, RZ, P6 ;  /* 0x000000ff51517207 */ /* 0x000fe40003000000 */
[----:B------:R-:W-:Y:S02]  /*4f10*/  LOP3.LUT P6, RZ, R149, 0xff0000, RZ, 0xc0, !PT ;  /* 0x00ff000095ff7812 */ /* 0x000fe400078cc0ff */
[----:B------:R-:W-:-:S02]  /*4f20*/  @P4 IADD3.X R87, R100, UR19, RZ, P3, !PT ;  /* 0x0000001364574c10 */ /* 0x000fc40009ffe4ff */
[C---:B------:R-:W-:Y:S02]  /*4f30*/  SEL R82, R98.reuse, RZ, P6 ;  /* 0x000000ff62527207 */ /* 0x040fe40003000000 */
[----:B------:R-:W-:Y:S02]  /*4f40*/  ISETP.NE.AND P6, PT, R95, RZ, PT ;  /* 0x000000ff5f00720c */ /* 0x000fe40003fc5270 */
[----:B------:R-:W-:Y:S02]  /*4f50*/  SEL R95, R98, RZ, P2 ;  /* 0x000000ff625f7207 */ /* 0x000fe40001000000 */
[----:B------:R-:W-:Y:S02]  /*4f60*/  LOP3.LUT P2, RZ, R145, 0xff000000, RZ, 0xc0, !PT ;  /* 0xff00000091ff7812 */ /* 0x000fe4000784c0ff */
[----:B------:R-:W-:Y:S02]  /*4f70*/  IADD3 R88, P3, R101, UR20, RZ ;  /* 0x0000001465587c10 */ /* 0x000fe4000ff7e0ff */
[----:B------:R-:W-:-:S02]  /*4f80*/  SEL R98, R94, RZ, P2 ;  /* 0x000000ff5e627207 */ /* 0x000fc40001000000 */
[C---:B------:R-:W-:Y:S02]  /*4f90*/  IADD3.X R89, R100.reuse, UR21, RZ, P3, !PT ;  /* 0x0000001564597c10 */ /* 0x040fe40009ffe4ff */
[----:B------:R-:W-:Y:S02]  /*4fa0*/  LOP3.LUT P2, RZ, R149, 0xff000000, RZ, 0xc0, !PT ;  /* 0xff00000095ff7812 */ /* 0x000fe4000784c0ff */
[----:B------:R-:W-:Y:S02]  /*4fb0*/  @P1 IADD3 R146, P3, R101, R146, RZ ;  /* 0x0000009265921210 */ /* 0x000fe40007f7e0ff */
[----:B------:R-:W-:Y:S02]  /*4fc0*/  SEL R79, R93, R75, P5 ;  /* 0x0000004b5d4f7207 */ /* 0x000fe40002800000 */
[----:B------:R-:W-:Y:S01]  /*4fd0*/  SEL R78, R91, R74, P5 ;  /* 0x0000004a5b4e7207 */ /* 0x000fe20002800000 */
[----:B------:R-:W-:Y:S01]  /*4fe0*/  @P1 IMAD.X R147, R100, 0x1, R147, P3 ;  /* 0x0000000164931824 */ /* 0x000fe200018e0693 */
[----:B------:R-:W-:-:S02]  /*4ff0*/  SEL R77, R90, R73, P5 ;  /* 0x000000495a4d7207 */ /* 0x000fc40002800000 */
[-C--:B------:R-:W-:Y:S02]  /*5000*/  SEL R76, R83, R72.reuse, P5 ;  /* 0x00000048534c7207 */ /* 0x080fe40002800000 */
[----:B------:R-:W-:Y:S02]  /*5010*/  SEL R83, R94, RZ, P2 ;  /* 0x000000ff5e537207 */ /* 0x000fe40001000000 */
[----:B------:R-:W-:Y:S01]  /*5020*/  SEL R72, R92, R72, P5 ;  /* 0x000000485c487207 */ /* 0x000fe20002800000 */
[----:B------:R1:W-:Y:S01]  /*5030*/  @P1 STG.E.128 desc[UR4][R84.64], R76 ;  /* 0x0000004c54001986 */ /* 0x0003e2000c101d04 */
[----:B------:R-:W-:Y:S02]  /*5040*/  SEL R73, R96, R73, P5 ;  /* 0x0000004960497207 */ /* 0x000fe40002800000 */
[----:B------:R-:W-:Y:S01]  /*5050*/  SEL R74, R95, R74, P5 ;  /* 0x0000004a5f4a7207 */ /* 0x000fe20002800000 */
[----:B------:R1:W-:Y:S01]  /*5060*/  @P4 STG.E.128 desc[UR4][R86.64], R68 ;  /* 0x0000004456004986 */ /* 0x0003e2000c101d04 */
[----:B------:R-:W-:-:S03]  /*5070*/  SEL R75, R98, R75, P5 ;  /* 0x0000004b624b7207 */ /* 0x000fc60002800000 */
[----:B------:R1:W-:Y:S04]  /*5080*/  STG.E.128 desc[UR4][R88.64], R80 ;  /* 0x0000005058007986 */ /* 0x0003e8000c101d04 */
[----:B------:R1:W-:Y:S01]  /*5090*/  @P1 STG.E.128 desc[UR4][R146.64], R72 ;  /* 0x0000004892001986 */ /* 0x0003e2000c101d04 */
[----:B------:R-:W-:Y:S05]  /*50a0*/  @!P6 BRA `(.L_x_3892) ;  /* 0xffffffc00098e947 */ /* 0x000fea000383ffff */
[----:B-1----:R0:W5:Y:S01]  /*50b0*/  LDL.LU R88, [R1+0x18] ;  /* 0x0000180001587983 */ /* 0x0021620000300800 */
        /* <DEDUP_REMOVED lines=103> */
.L_x_3884:
        /* <DEDUP_REMOVED lines=44> */
.L_x_3885:
[----:B------:R-:W-:Y:S01]  /*59f0*/  HFMA2.MMA R79, -RZ, RZ, 0, 9.5367431640625e-07 ;  /* 0x00000010ff4f7435 */ /* 0x000fe200000001ff */
[----:B------:R-:W-:Y:S02]  /*5a00*/  MOV R88, R76 ;  /* 0x0000004c00587202 */ /* 0x000fe40000000f00 */
[----:B------:R-:W-:Y:S02]  /*5a10*/  MOV R89, 0x1f ;  /* 0x0000001f00597802 */ /* 0x000fe40000000f00 */
[----:B------:R-:W-:-:S07]  /*5a20*/  MOV R90, 0xffffffff ;  /* 0xffffffff005a7802 */ /* 0x000fce0000000f00 */
[----:B-----5:R-:W-:Y:S05]  /*5a30*/  WARPSYNC.COLLECTIVE R90, `(.L_x_3893) ;  /* 0x000000005a087348 */ /* 0x020fea0003c00000 */
[----:B------:R0:W1:Y:S02]  /*5a40*/  SHFL.DOWN P4, R91, R88, R79, R89 ;  /* 0x0800004f585b7389 */ /* 0x0000640000080059 */
[----:B01---5:R-:W-:Y:S01]  /*5a50*/  ENDCOLLECTIVE ;  /* 0x000000000000791b */ /* 0x023fe20003800000 */
.L_x_3893:
[----:B------:R-:W-:Y:S02]  /*5a60*/  IMAD.MOV.U32 R88, RZ, RZ, R77 ;  /* 0x000000ffff587224 */ /* 0x000fe400078e004d */
[----:B------:R-:W-:-:S07]  /*5a70*/  FADD.FTZ R76, R76, R91 ;  /* 0x0000005b4c4c7221 */ /* 0x000fce0000010000 */
[----:B------:R-:W-:Y:S05]  /*5a80*/  WARPSYNC.COLLECTIVE R90, `(.L_x_3894) ;  /* 0x000000005a087348 */ /* 0x000fea0003c00000 */
[----:B------:R0:W1:Y:S02]  /*5a90*/  SHFL.DOWN P4, R91, R88, R79, R89 ;  /* 0x0800004f585b7389 */ /* 0x0000640000080059 */
[----:B01----:R-:W-:Y:S01]  /*5aa0*/  ENDCOLLECTIVE ;  /* 0x000000000000791b */ /* 0x003fe20003800000 */
.L_x_3894:
[----:B------:R-:W-:Y:S01]  /*5ab0*/  HFMA2.MMA R79, -RZ, RZ, 0, 4.76837158203125e-07 ;  /* 0x00000008ff4f7435 */ /* 0x000fe200000001ff */
[----:B------:R-:W-:Y:S01]  /*5ac0*/  MOV R88, R76 ;  /* 0x0000004c00587202 */ /* 0x000fe20000000f00 */
[----:B------:R-:W-:-:S09]  /*5ad0*/  FADD.FTZ R77, R77, R91 ;  /* 0x0000005b4d4d7221 */ /* 0x000fd20000010000 */
[----:B------:R-:W-:Y:S05]  /*5ae0*/  WARPSYNC.COLLECTIVE R90, `(.L_x_3895) ;  /* 0x000000005a087348 */ /* 0x000fea0003c00000 */
[----:B------:R0:W1:Y:S02]  /*5af0*/  SHFL.DOWN P4, R91, R88, R79, R89 ;  /* 0x0800004f585b7389 */ /* 0x0000640000080059 */
[----:B01----:R-:W-:Y:S01]  /*5b00*/  ENDCOLLECTIVE ;  /* 0x000000000000791b */ /* 0x003fe20003800000 */
.L_x_3895:
[----:B------:R-:W-:Y:S01]  /*5b10*/  MOV R88, R77 ;  /* 0x0000004d00587202 */ /* 0x000fe20000000f00 */
[----:B------:R-:W-:-:S07]  /*5b20*/  FADD.FTZ R76, R76, R91 ;  /* 0x0000005b4c4c7221 */ /* 0x000fce0000010000 */
[----:B------:R-:W-:Y:S05]  /*5b30*/  WARPSYNC.COLLECTIVE R90, `(.L_x_3896) ;  /* 0x000000005a087348 */ /* 0x000fea0003c00000 */
[----:B------:R0:W1:Y:S02]  /*5b40*/  SHFL.DOWN P4, R91, R88, R79, R89 ;  /* 0x0800004f585b7389 */ /* 0x0000640000080059 */
[----:B01----:R-:W-:Y:S01]  /*5b50*/  ENDCOLLECTIVE ;  /* 0x000000000000791b */ /* 0x003fe20003800000 */
.L_x_3896:
[----:B------:R-:W-:Y:S01]  /*5b60*/  MOV R88, R76 ;  /* 0x0000004c00587202 */ /* 0x000fe20000000f00 */
[----:B------:R-:W-:Y:S02]  /*5b70*/  IMAD.MOV.U32 R79, RZ, RZ, 0x4 ;  /* 0x00000004ff4f7424 */ /* 0x000fe400078e00ff */
[----:B------:R-:W-:-:S07]  /*5b80*/  FADD.FTZ R77, R77, R91 ;  /* 0x0000005b4d4d7221 */ /* 0x000fce0000010000 */
[----:B------:R-:W-:Y:S05]  /*5b90*/  WARPSYNC.COLLECTIVE R90, `(.L_x_3897) ;  /* 0x000000005a087348 */ /* 0x000fea0003c00000 */
[----:B------:R0:W1:Y:S02]  /*5ba0*/  SHFL.DOWN P4, R91, R88, R79, R89 ;  /* 0x0800004f585b7389 */ /* 0x0000640000080059 */
[----:B01----:R-:W-:Y:S01]  /*5bb0*/  ENDCOLLECTIVE ;  /* 0x000000000000791b */ /* 0x003fe20003800000 */
.L_x_3897:
[----:B------:R-:W-:Y:S01]  /*5bc0*/  MOV R88, R77 ;  /* 0x0000004d00587202 */ /* 0x000fe20000000f00 */
[----:B------:R-:W-:-:S07]  /*5bd0*/  FADD.FTZ R76, R76, R91 ;  /* 0x0000005b4c4c7221 */ /* 0x000fce0000010000 */
[----:B------:R-:W-:Y:S05]  /*5be0*/  WARPSYNC.COLLECTIVE R90, `(.L_x_3898) ;  /* 0x000000005a087348 */ /* 0x000fea0003c00000 */
[----:B------:R0:W1:Y:S02]  /*5bf0*/  SHFL.DOWN P4, R91, R88, R79, R89 ;  /* 0x0800004f585b7389 */ /* 0x0000640000080059 */
[----:B01----:R-:W-:Y:S01]  /*5c00*/  ENDCOLLECTIVE ;  /* 0x000000000000791b */ /* 0x003fe20003800000 */
.L_x_3898:
[----:B------:R-:W-:Y:S01]  /*5c10*/  HFMA2.MMA R79, -RZ, RZ, 0, 1.1920928955078125e-07 ;  /* 0x00000002ff4f7435 */ /* 0x000fe200000001ff */
[----:B------:R-:W-:Y:S01]  /*5c20*/  MOV R88, R76 ;  /* 0x0000004c00587202 */ /* 0x000fe20000000f00 */
[----:B------:R-:W-:-:S09]  /*5c30*/  FADD.FTZ R77, R77, R91 ;  /* 0x0000005b4d4d7221 */ /* 0x000fd20000010000 */
[----:B------:R-:W-:Y:S05]  /*5c40*/  WARPSYNC.COLLECTIVE R90, `(.L_x_3899) ;  /* 0x000000005a087348 */ /* 0x000fea0003c00000 */
[----:B------:R0:W1:Y:S02]  /*5c50*/  SHFL.DOWN P4, R91, R88, R79, R89 ;  /* 0x0800004f585b7389 */ /* 0x0000640000080059 */
[----:B01----:R-:W-:Y:S01]  /*5c60*/  ENDCOLLECTIVE ;  /* 0x000000000000791b */ /* 0x003fe20003800000 */
.L_x_3899:
[----:B------:R-:W-:Y:S01]  /*5c70*/  MOV R88, R77 ;  /* 0x0000004d00587202 */ /* 0x000fe20000000f00 */
[----:B------:R-:W-:-:S07]  /*5c80*/  FADD.FTZ R76, R76, R91 ;  /* 0x0000005b4c4c7221 */ /* 0x000fce0000010000 */
[----:B------:R-:W-:Y:S05]  /*5c90*/  WARPSYNC.COLLECTIVE R90, `(.L_x_3900) ;  /* 0x000000005a087348 */ /* 0x000fea0003c00000 */
[----:B------:R0:W1:Y:S02]  /*5ca0*/  SHFL.DOWN P4, R91, R88, R79, R89 ;  /* 0x0800004f585b7389 */ /* 0x0000640000080059 */
[----:B01----:R-:W-:Y:S01]  /*5cb0*/  ENDCOLLECTIVE ;  /* 0x000000000000791b */ /* 0x003fe20003800000 */
.L_x_3900:
[----:B------:R-:W-:Y:S01]  /*5cc0*/  HFMA2.MMA R79, -RZ, RZ, 0, 5.9604644775390625e-08 ;  /* 0x00000001ff4f7435 */ /* 0x000fe200000001ff */
[----:B------:R-:W-:Y:S02]  /*5cd0*/  IMAD.MOV.U32 R88, RZ, RZ, R76 ;  /* 0x000000ffff587224 */ /* 0x000fe400078e004c */
[----:B------:R-:W-:-:S08]  /*5ce0*/  FADD.FTZ R77, R77, R91 ;  /* 0x0000005b4d4d7221 */ /* 0x000fd00000010000 */
[----:B------:R-:W-:Y:S05]  /*5cf0*/  WARPSYNC.COLLECTIVE R90, `(.L_x_3901) ;  /* 0x000000005a087348 */ /* 0x000fea0003c00000 */
[----:B------:R0:W1:Y:S02]  /*5d00*/  SHFL.DOWN P4, R91, R88, R79, R89 ;  /* 0x0800004f585b7389 */ /* 0x0000640000080059 */
[----:B01----:R-:W-:Y:S01]  /*5d10*/  ENDCOLLECTIVE ;  /* 0x000000000000791b */ /* 0x003fe20003800000 */
.L_x_3901:
[----:B------:R-:W-:Y:S02]  /*5d20*/  MOV R88, R77 ;  /* 0x0000004d00587202 */ /* 0x000fe40000000f00 */
[----:B------:R-:W-:-:S07]  /*5d30*/  MOV R87, R91 ;  /* 0x0000005b00577202 */ /* 0x000fce0000000f00 */
[----:B------:R-:W-:Y:S05]  /*5d40*/  WARPSYNC.COLLECTIVE R90, `(.L_x_3902) ;  /* 0x000000005a087348 */ /* 0x000fea0003c00000 */
[----:B------:R0:W1:Y:S02]  /*5d50*/  SHFL.DOWN P4, R91, R88, R79, R89 ;  /* 0x0800004f585b7389 */ /* 0x0000640000080059 */
[----:B01----:R-:W-:Y:S01]  /*5d60*/  ENDCOLLECTIVE ;  /* 0x000000000000791b */ /* 0x003fe20003800000 */
.L_x_3902:
[----:B------:R-:W-:Y:S01]  /*5d70*/  MOV R79, R91 ;  /* 0x0000005b004f7202 */ /* 0x000fe20000000f00 */
[----:B------:R-:W-:Y:S06]  /*5d80*/  BRA `(.L_x_3903) ;  /* 0xffffffd800287947 */ /* 0x000fec000383ffff */
.L_x_3904:
        /* <DEDUP_REMOVED lines=15> */
.L_x_4593:


//--------------------- .text._ZN10layer_norm22ln_bwd_finalize_kernelINS_22Kernel_traits_finalizeILj7168E6__halfffffjLb0ELj1024ELj4ENS_18Kernel_traits_baseILj7168ES2_ffffjLj1024EEEEELb0ELb0EEEvNS_9BwdParamsE --------------------------
	.section	.text._ZN10layer_norm22ln_bwd_finalize_kernelINS_22Kernel_traits_finalizeILj7168E6__halfffffjLb0ELj1024ELj4ENS_18Kernel_traits_baseILj7168ES2_ffffjLj1024EEEEELb0ELb0EEEvNS_9BwdParamsE,"ax",@progbits
	.align	128
        .global         _ZN10layer_norm22ln_bwd_finalize_kernelINS_22Kernel_traits_finalizeILj7168E6__halfffffjLb0ELj1024ELj4ENS_18Kernel_traits_baseILj7168ES2_ffffjLj1024EEEEELb0ELb0EEEvNS_9BwdParamsE
        .type           _ZN10layer_norm22ln_bwd_finalize_kernelINS_22Kernel_traits_finalizeILj7168E6__halfffffjLb0ELj1024ELj4ENS_18Kernel_traits_baseILj7168ES2_ffffjLj1024EEEEELb0ELb0EEEvNS_9BwdParamsE,@function
        .size           _ZN10layer_norm22ln_bwd_finalize_kernelINS_22Kernel_traits_finalizeILj7168E6__halfffffjLb0ELj1024ELj4ENS_18Kernel_traits_baseILj7168ES2_ffffjLj1024EEEEELb0ELb0EEEvNS_9BwdParamsE,(.L_x_4594 - _ZN10layer_norm22ln_bwd_finalize_kernelINS_22Kernel_traits_finalizeILj7168E6__halfffffjLb0ELj1024ELj4ENS_18Kernel_traits_baseILj7168ES2_ffffjLj1024EEEEELb0ELb0EEEvNS_9BwdParamsE)
        .other          _ZN10layer_norm22ln_bwd_finalize_kernelINS_22Kernel_traits_finalizeILj7168E6__halfffffjLb0ELj1024ELj4ENS_18Kernel_traits_baseILj7168ES2_ffffjLj1024EEEEELb0ELb0EEEvNS_9BwdParamsE,@"STO_CUDA_ENTRY STV_DEFAULT"
_ZN10layer_norm22ln_bwd_finalize_kernelINS_22Kernel_traits_finalizeILj7168E6__halfffffjLb0ELj1024ELj4ENS_18Kernel_traits_baseILj7168ES2_ffffjLj1024EEEEELb0ELb0EEEvNS_9BwdParamsE:
.text._ZN10layer_norm22ln_bwd_finalize_kernelINS_22Kernel_traits_finalizeILj7168E6__halfffffjLb0ELj1024ELj4ENS_18Kernel_traits_baseILj7168ES2_ffffjLj1024EEEEELb0ELb0EEEvNS_9BwdParamsE:
        /* <DEDUP_REMOVED lines=25> */
.L_x_3917:
        /* <DEDUP_REMOVED lines=30> */
.L_x_3909:
        /* <DEDUP_REMOVED lines=36> */
.L_x_3908:
[----:B------:R-:W-:Y:S05]  /*05b0*/  BSYNC B1 ;  /* 0x0000000000017941 */ /* 0x000fea0003800000 */
.L_x_3907:
        /* <DEDUP_REMOVED lines=24> */
.L_x_3911:
[----:B------:R-:W-:Y:S05]  /*0740*/  BSYNC B1 ;  /* 0x0000000000017941 */ /* 0x000fea0003800000 */
.L_x_3910:
        /* <DEDUP_REMOVED lines=12> */
.L_x_3912:
[----:B------:R-:W-:Y:S05]  /*0810*/  BSYNC B1 ;  /* 0x0000000000017941 */ /* 0x000fea0003800000 */
.L_x_3906:
[----:B------:R-:W-:Y:S05]  /*0820*/  BSYNC B0 ;  /* 0x0000000000007941 */ /* 0x000fea0003800000 */
.L_x_3905:
        /* <DEDUP_REMOVED lines=29> */
.L_x_3928:
[----:B---3--:R-:W-:Y:S01]  /*0a00*/  FADD.FTZ R9, R18, R9 ;  /* 0x0000000912097221 */ /* 0x008fe20000010000 */
[----:B--2---:R-:W-:-:S04]  /*0a10*/  FADD.FTZ R11, R10, R11 ;  /* 0x0000000b0a0b7221 */ /* 0x004fc80000010000 */
[----:B------:R2:W-:Y:S04]  /*0a20*/  @!P1 STS [R6+0x2000], R9 ;  /* 0x0020000906009388 */ /* 0x0005e80000000800 */
[----:B------:R2:W-:Y:S02]  /*0a30*/  @!P1 STS [R6+0x2080], R11 ;  /* 0x0020800b06009388 */ /* 0x0005e40000000800 */
.L_x_3913:
        /* <DEDUP_REMOVED lines=18> */
.L_x_3916:
[----:B------:R-:W-:Y:S05]  /*0b60*/  BSYNC B0 ;  /* 0x0000000000007941 */ /* 0x000fea0003800000 */
.L_x_3915:
[C---:B------:R-:W-:Y:S01]  /*0b70*/  ISETP.GT.U32.AND P1, PT, R3.reuse, -0x1c01, PT ;  /* 0xffffe3ff0300780c */ /* 0x040fe20003f24070 */
[----:B------:R-:W-:Y:S01]  /*0b80*/  VIADD R4, R4, 0xe00 ;  /* 0x00000e0004047836 */ /* 0x000fe20000000000 */
[----:B------:R-:W-:-:S11]  /*0b90*/  IADD3 R3, R3, 0x1c00, RZ ;  /* 0x00001c0003037810 */ /* 0x000fd60007ffe0ff */
[----:B------:R-:W-:Y:S05]  /*0ba0*/  @P1 BRA `(.L_x_3917) ;  /* 0xfffffff400781947 */ /* 0x000fea000383ffff */
[----:B------:R-:W-:Y:S05]  /*0bb0*/  EXIT ;  /* 0x000000000000794d */ /* 0x000fea0003800000 */
.L_x_3914:
[----:B------:R-:W-:Y:S01]  /*0bc0*/  HFMA2.MMA R21, -RZ, RZ, 0, 5.9604644775390625e-08 ;  /* 0x00000001ff157435 */ /* 0x000fe200000001ff */
[----:B0--3--:R-:W-:Y:S01]  /*0bd0*/  MOV R22, R10 ;  /* 0x0000000a00167202 */ /* 0x009fe20000000f00 */
[----:B------:R-:W-:Y:S01]  /*0be0*/  IMAD.MOV.U32 R19, RZ, RZ, -0x1 ;  /* 0xffffffffff137424 */ /* 0x000fe200078e00ff */
[----:B------:R-:W-:-:S08]  /*0bf0*/  MOV R24, 0x1f ;  /* 0x0000001f00187802 */ /* 0x000fd00000000f00 */
[----:B-12---:R-:W-:Y:S05]  /*0c00*/  WARPSYNC.COLLECTIVE R19, `(.L_x_3918) ;  /* 0x0000000013087348 */ /* 0x006fea0003c00000 */
[----:B------:R0:W3:Y:S02]  /*0c10*/  SHFL.BFLY P2, R20, R22, R21, R24 ;  /* 0x0c00001516147389 */ /* 0x0000e40000040018 */
[----:B0123--:R-:W-:Y:S01]  /*0c20*/  ENDCOLLECTIVE ;  /* 0x000000000000791b */ /* 0x00ffe20003800000 */
.L_x_3918:
[----:B------:R-:W-:Y:S01]  /*0c30*/  HFMA2.MMA R21, -RZ, RZ, 0, 1.1920928955078125e-07 ;  /* 0x00000002ff157435 */ /* 0x000fe200000001ff */
[----:B------:R-:W-:-:S05]  /*0c40*/  MOV R11, R20 ;  /* 0x00000014000b7202 */ /* 0x000fca0000000f00 */
[----:B------:R-:W-:-:S05]  /*0c50*/  FADD.FTZ R11, R10, R11 ;  /* 0x0000000b0a0b7221 */ /* 0x000fca0000010000 */
[----:B------:R-:W-:-:S07]  /*0c60*/  MOV R22, R11 ;  /* 0x0000000b00167202 */ /* 0x000fce0000000f00 */
[----:B------:R-:W-:Y:S05]  /*0c70*/  WARPSYNC.COLLECTIVE R19, `(.L_x_3919) ;  /* 0x0000000013087348 */ /* 0x000fea0003c00000 */
[----:B------:R0:W1:Y:S02]  /*0c80*/  SHFL.BFLY P2, R20, R22, R21, R24 ;  /* 0x0c00001516147389 */ /* 0x0000640000040018 */
[----:B01----:R-:W-:Y:S01]  /*0c90*/  ENDCOLLECTIVE ;  /* 0x000000000000791b */ /* 0x003fe20003800000 */
.L_x_3919:
[----:B------:R-:W-:Y:S01]  /*0ca0*/  HFMA2.MMA R21, -RZ, RZ, 0, 2.384185791015625e-07 ;  /* 0x00000004ff157435 */ /* 0x000fe200000001ff */
[----:B------:R-:W-:-:S04]  /*0cb0*/  IMAD.MOV.U32 R14, RZ, RZ, R20 ;  /* 0x000000ffff0e7224 */ /* 0x000fc800078e0014 */
[----:B------:R-:W-:-:S05]  /*0cc0*/  FADD.FTZ R14, R11, R14 ;  /* 0x0000000e0b0e7221 */ /* 0x000fca0000010000 */
[----:B------:R-:W-:-:S07]  /*0cd0*/  MOV R22, R14 ;  /* 0x0000000e00167202 */ /* 0x000fce0000000f00 */
[----:B------:R-:W-:Y:S05]  /*0ce0*/  WARPSYNC.COLLECTIVE R19, `(.L_x_3920) ;  /* 0x0000000013087348 */ /* 0x000fea0003c00000 */
[----:B------:R0:W1:Y:S02]  /*0cf0*/  SHFL.BFLY P2, R20, R22, R21, R24 ;  /* 0x0c00001516147389 */ /* 0x0000640000040018 */
[----:B01----:R-:W-:Y:S01]  /*0d00*/  ENDCOLLECTIVE ;  /* 0x000000000000791b */ /* 0x003fe20003800000 */
.L_x_3920:
[----:B------:R-:W-:Y:S01]  /*0d10*/  HFMA2.MMA R21, -RZ, RZ, 0, 4.76837158203125e-07 ;  /* 0x00000008ff157435 */ /* 0x000fe200000001ff */
[----:B------:R-:W-:-:S05]  /*0d20*/  MOV R13, R20 ;  /* 0x00000014000d7202 */ /* 0x000fca0000000f00 */
[----:B------:R-:W-:-:S04]  /*0d30*/  FADD.FTZ R13, R14, R13 ;  /* 0x0000000d0e0d7221 */ /* 0x000fc80000010000 */
[----:B------:R-:W-:-:S07]  /*0d40*/  IMAD.MOV.U32 R22, RZ, RZ, R13 ;  /* 0x000000ffff167224 */ /* 0x000fce00078e000d */
[----:B------:R-:W-:Y:S05]  /*0d50*/  WARPSYNC.COLLECTIVE R19, `(.L_x_3921) ;  /* 0x0000000013087348 */ /* 0x000fea0003c00000 */
[----:B------:R0:W1:Y:S02]  /*0d60*/  SHFL.BFLY P2, R20, R22, R21, R24 ;  /* 0x0c00001516147389 */ /* 0x0000640000040018 */
[----:B01----:R-:W-:Y:S01]  /*0d70*/  ENDCOLLECTIVE ;  /* 0x000000000000791b */ /* 0x003fe20003800000 */
.L_x_3921:
[----:B------:R-:W-:Y:S01]  /*0d80*/  IMAD.MOV.U32 R21, RZ, RZ, 0x10 ;  /* 0x00000010ff157424 */ /* 0x000fe200078e00ff */
[----:B------:R-:W-:-:S05]  /*0d90*/  MOV R10, R20 ;  /* 0x00000014000a7202 */ /* 0x000fca0000000f00 */
[----:B------:R-:W-:-:S05]  /*0da0*/  FADD.FTZ R10, R13, R10 ;  /* 0x0000000a0d0a7221 */ /* 0x000fca0000010000 */
[----:B------:R-:W-:-:S07]  /*0db0*/  MOV R22, R10 ;  /* 0x0000000a00167202 */ /* 0x000fce0000000f00 */
[----:B------:R-:W-:Y:S05]  /*0dc0*/  WARPSYNC.COLLECTIVE R19, `(.L_x_3922) ;  /* 0x0000000013087348 */ /* 0x000fea0003c00000 */
[----:B------:R0:W1:Y:S02]  /*0dd0*/  SHFL.BFLY P2, R20, R22, R21, R24 ;  /* 0x0c00001516147389 */ /* 0x0000640000040018 */
[----:B01----:R-:W-:Y:S01]  /*0de0*/  ENDCOLLECTIVE ;  /* 0x000000000000791b */ /* 0x003fe20003800000 */
.L_x_3922:
[----:B------:R-:W-:Y:S01]  /*0df0*/  HFMA2.MMA R21, -RZ, RZ, 0, 5.9604644775390625e-08 ;  /* 0x00000001ff157435 */ /* 0x000fe200000001ff */
[----:B------:R-:W-:Y:S02]  /*0e00*/  MOV R22, R9 ;  /* 0x0000000900167202 */ /* 0x000fe40000000f00 */
[----:B------:R-:W-:-:S08]  /*0e10*/  MOV R11, R20 ;  /* 0x00000014000b7202 */ /* 0x000fd00000000f00 */
[----:B------:R-:W-:Y:S05]  /*0e20*/  WARPSYNC.COLLECTIVE R19, `(.L_x_3923) ;  /* 0x0000000013087348 */ /* 0x000fea0003c00000 */
[----:B------:R0:W1:Y:S02]  /*0e30*/  SHFL.BFLY P2, R20, R22, R21, R24 ;  /* 0x0c00001516147389 */ /* 0x0000640000040018 */
[----:B01----:R-:W-:Y:S01]  /*0e40*/  ENDCOLLECTIVE ;  /* 0x000000000000791b */ /* 0x003fe20003800000 */
.L_x_3923:
[----:B------:R-:W-:Y:S01]  /*0e50*/  HFMA2.MMA R21, -RZ, RZ, 0, 1.1920928955078125e-07 ;  /* 0x00000002ff157435 */ /* 0x000fe200000001ff */
[----:B------:R-:W-:-:S04]  /*0e60*/  IMAD.MOV.U32 R14, RZ, RZ, R20 ;  /* 0x000000ffff0e7224 */ /* 0x000fc800078e0014 */
[----:B------:R-:W-:-:S05]  /*0e70*/  FADD.FTZ R15, R9, R14 ;  /* 0x0000000e090f7221 */ /* 0x000fca0000010000 */
[----:B------:R-:W-:-:S07]  /*0e80*/  MOV R22, R15 ;  /* 0x0000000f00167202 */ /* 0x000fce0000000f00 */
[----:B------:R-:W-:Y:S05]  /*0e90*/  WARPSYNC.COLLECTIVE R19, `(.L_x_3924) ;  /* 0x0000000013087348 */ /* 0x000fea0003c00000 */
[----:B------:R0:W1:Y:S02]  /*0ea0*/  SHFL.BFLY P2, R20, R22, R21, R24 ;  /* 0x0c00001516147389 */ /* 0x0000640000040018 */
[----:B01----:R-:W-:Y:S01]  /*0eb0*/  ENDCOLLECTIVE ;  /* 0x000000000000791b */ /* 0x003fe20003800000 */
.L_x_3924:
[----:B------:R-:W-:Y:S01]  /*0ec0*/  HFMA2.MMA R21, -RZ, RZ, 0, 2.384185791015625e-07 ;  /* 0x00000004ff157435 */ /* 0x000fe200000001ff */
[----:B------:R-:W-:-:S05]  /*0ed0*/  MOV R16, R20 ;  /* 0x0000001400107202 */ /* 0x000fca0000000f00 */
[----:B------:R-:W-:-:S04]  /*0ee0*/  FADD.FTZ R16, R15, R16 ;  /* 0x000000100f107221 */ /* 0x000fc80000010000 */
[----:B------:R-:W-:-:S07]  /*0ef0*/  IMAD.MOV.U32 R22, RZ, RZ, R16 ;  /* 0x000000ffff167224 */ /* 0x000fce00078e0010 */
[----:B------:R-:W-:Y:S05]  /*0f00*/  WARPSYNC.COLLECTIVE R19, `(.L_x_3925) ;  /* 0x0000000013087348 */ /* 0x000fea0003c00000 */
[----:B------:R0:W1:Y:S02]  /*0f10*/  SHFL.BFLY P2, R20, R22, R21, R24 ;  /* 0x0c00001516147389 */ /* 0x0000640000040018 */
[----:B01----:R-:W-:Y:S01]  /*0f20*/  ENDCOLLECTIVE ;  /* 0x000000000000791b */ /* 0x003fe20003800000 */
.L_x_3925:
[----:B------:R-:W-:Y:S01]  /*0f30*/  IMAD.MOV.U32 R21, RZ, RZ, 0x8 ;  /* 0x00000008ff157424 */ /* 0x000fe200078e00ff */
[----:B------:R-:W-:-:S05]  /*0f40*/  MOV R17, R20 ;  /* 0x0000001400117202 */ /* 0x000fca0000000f00 */
[----:B------:R-:W-:-:S05]  /*0f50*/  FADD.FTZ R17, R16, R17 ;  /* 0x0000001110117221 */ /* 0x000fca0000010000 */
[----:B------:R-:W-:-:S07]  /*0f60*/  MOV R22, R17 ;  /* 0x0000001100167202 */ /* 0x000fce0000000f00 */
[----:B------:R-:W-:Y:S05]  /*0f70*/  WARPSYNC.COLLECTIVE R19, `(.L_x_3926) ;  /* 0x0000000013087348 */ /* 0x000fea0003c00000 */
[----:B------:R0:W1:Y:S02]  /*0f80*/  SHFL.BFLY P2, R20, R22, R21, R24 ;  /* 0x0c00001516147389 */ /* 0x0000640000040018 */
[----:B01----:R-:W-:Y:S01]  /*0f90*/  ENDCOLLECTIVE ;  /* 0x000000000000791b */ /* 0x003fe20003800000 */
.L_x_3926:
[----:B------:R-:W-:Y:S01]  /*0fa0*/  HFMA2.MMA R21, -RZ, RZ, 0, 9.5367431640625e-07 ;  /* 0x00000010ff157435 */ /* 0x000fe200000001ff */
[----:B------:R-:W-:-:S05]  /*0fb0*/  MOV R18, R20 ;  /* 0x0000001400127202 */ /* 0x000fca0000000f00 */
[----:B------:R-:W-:-:S05]  /*0fc0*/  FADD.FTZ R18, R17, R18 ;  /* 0x0000001211127221 */ /* 0x000fca0000010000 */
[----:B------:R-:W-:-:S07]  /*0fd0*/  MOV R22, R18 ;  /* 0x0000001200167202 */ /* 0x000fce0000000f00 */
[----:B------:R-:W-:Y:S05]  /*0fe0*/  WARPSYNC.COLLECTIVE R19, `(.L_x_3927) ;  /* 0x0000000013087348 */ /* 0x000fea0003c00000 */
[----:B------:R0:W1:Y:S02]  /*0ff0*/  SHFL.BFLY P2, R20, R22, R21, R24 ;  /* 0x0c00001516147389 */ /* 0x0000640000040018 */
[----:B01----:R-:W-:Y:S01]  /*1000*/  ENDCOLLECTIVE ;  /* 0x000000000000791b */ /* 0x003fe20003800000 */
.L_x_3927:
[----:B------:R-:W-:Y:S01]  /*1010*/  MOV R9, R20 ;  /* 0x0000001400097202 */ /* 0x000fe20000000f00 */
[----:B------:R-:W-:Y:S06]  /*1020*/  BRA `(.L_x_3928) ;  /* 0xfffffff800747947 */ /* 0x000fec000383ffff */
.L_x_3929:
        /* <DEDUP_REMOVED lines=13> */
.L_x_4594:


//--------------------- .text._ZN10layer_norm40ln_parallel_residual_bwd_finalize_kernelINS_22Kernel_traits_finalizeILj7168E6__halfffffjLb0ELj1024ELj4ENS_18Kernel_traits_baseILj7168ES2_ffffjLj1024EEEEELb0EEEvNS_9BwdParamsE --------------------------
	.section	.text._ZN10layer_norm40ln_parallel_residual_bwd_finalize_kernelINS_22Kernel_traits_finalizeILj7168E6__halfffffjLb0ELj1024ELj4ENS_18Kernel_traits_baseILj7168ES2_ffffjLj1024EEEEELb0EEEvNS_9BwdParamsE,"ax",@progbits
	.align	128
        .global         _ZN10layer_norm40ln_parallel_residual_bwd_finalize_kernelINS_22Kernel_traits_finalizeILj7168E6__halfffffjLb0ELj1024ELj4ENS_18Kernel_traits_baseILj7168ES2_ffffjLj1024EEEEELb0EEEvNS_9BwdParamsE
        .type           _ZN10layer_norm40ln_parallel_residual_bwd_finalize_kernelINS_22Kernel_traits_finalizeILj7168E6__halfffffjLb0ELj1024ELj4ENS_18Kernel_traits_baseILj7168ES2_ffffjLj1024EEEEELb0EEEvNS_9BwdParamsE,@function
        .size           _ZN10layer_norm40ln_parallel_residual_bwd_finalize_kernelINS_22Kernel_traits_finalizeILj7168E6__halfffffjLb0ELj1024ELj4ENS_18Kernel_traits_baseILj7168ES2_ffffjLj1024EEEEELb0EEEvNS_9BwdParamsE,(.L_x_4595 - _ZN10layer_norm40ln_parallel_residual_bwd_finalize_kernelINS_22Kernel_traits_finalizeILj7168E6__halfffffjLb0ELj1024ELj4ENS_18Kernel_traits_baseILj7168ES2_ffffjLj1024EEEEELb0EEEvNS_9BwdParamsE)
        .other          _ZN10layer_norm40ln_parallel_residual_bwd_finalize_kernelINS_22Kernel_traits_finalizeILj7168E6__halfffffjLb0ELj1024ELj4ENS_18Kernel_traits_baseILj7168ES2_ffffjLj1024EEEEELb0EEEvNS_9BwdParamsE,@"STO_CUDA_ENTRY STV_DEFAULT"
_ZN10layer_norm40ln_parallel_residual_bwd_finalize_kernelINS_22Kernel_traits_finalizeILj7168E6__halfffffjLb0ELj1024ELj4ENS_18Kernel_traits_baseILj7168ES2_ffffjLj1024EEEEELb0EEEvNS_9BwdParamsE:
.text._ZN10layer_norm40ln_parallel_residual_bwd_finalize_kernelINS_22Kernel_traits_finalizeILj7168E6__halfffffjLb0ELj1024ELj4ENS_18Kernel_traits_baseILj7168ES2_ffffjLj1024EEEEELb0EEEvNS_9BwdParamsE:
        /* <DEDUP_REMOVED lines=22> */
.L_x_3942:
        /* <DEDUP_REMOVED lines=42> */
.L_x_3934:
        /* <DEDUP_REMOVED lines=62> */
.L_x_3933:
[----:B------:R-:W-:Y:S05]  /*07e0*/  BSYNC B1 ;  /* 0x0000000000017941 */ /* 0x000fea0003800000 */
.L_x_3932:
        /* <DEDUP_REMOVED lines=38> */
.L_x_3936:
[----:B------:R-:W-:Y:S05]  /*0a50*/  BSYNC B1 ;  /* 0x0000000000017941 */ /* 0x000fea0003800000 */
.L_x_3935:
        /* <DEDUP_REMOVED lines=20> */
.L_x_3937:
[----:B------:R-:W-:Y:S05]  /*0ba0*/  BSYNC B1 ;  /* 0x0000000000017941 */ /* 0x000fea0003800000 */
.L_x_3931:
[----:B------:R-:W-:Y:S05]  /*0bb0*/  BSYNC B0 ;  /* 0x0000000000007941 */ /* 0x000fea0003800000 */
.L_x_3930:
        /* <DEDUP_REMOVED lines=54> */
.L_x_3963:
        /* <DEDUP_REMOVED lines=10> */
.L_x_3938:
        /* <DEDUP_REMOVED lines=28> */
.L_x_3941:
[----:B------:R-:W-:Y:S05]  /*1180*/  BSYNC B0 ;  /* 0x0000000000007941 */ /* 0x000fea0003800000 */
.L_x_3940:
[C---:B------:R-:W-:Y:S02]  /*1190*/  ISETP.GT.U32.AND P1, PT, R4.reuse, -0x1c01, PT ;  /* 0xffffe3ff0400780c */ /* 0x040fe40003f24070 */
[----:B------:R-:W-:Y:S02]  /*11a0*/  IADD3 R4, R4, 0x1c00, RZ ;  /* 0x00001c0004047810 */ /* 0x000fe40007ffe0ff */
[----:B------:R-:W-:-:S09]  /*11b0*/  IADD3 R5, R5, 0xe00, RZ ;  /* 0x00000e0005057810 */ /* 0x000fd20007ffe0ff */
[----:B------:R-:W-:Y:S05]  /*11c0*/  @P1 BRA `(.L_x_3942) ;  /* 0xffffffec00e41947 */ /* 0x000fea000383ffff */
[----:B------:R-:W-:Y:S05]  /*11d0*/  EXIT ;  /* 0x000000000000794d */ /* 0x000fea0003800000 */
.L_x_3939:
[----:B------:R-:W-:Y:S01]  /*11e0*/  HFMA2.MMA R14, -RZ, RZ, 0, 5.9604644775390625e-08 ;  /* 0x00000001ff0e7435 */ /* 0x000fe200000001ff */
[----:B----4-:R-:W-:Y:S02]  /*11f0*/  MOV R27, R10 ;  /* 0x0000000a001b7202 */ /* 0x010fe40000000f00 */
[----:B------:R-:W-:Y:S02]  /*1200*/  MOV R13, 0x1f ;  /* 0x0000001f000d7802 */ /* 0x000fe40000000f00 */
[----:B------:R-:W-:-:S07]  /*1210*/  MOV R12, 0xffffffff ;  /* 0xffffffff000c7802 */ /* 0x000fce0000000f00 */
[----:B0123--:R-:W-:Y:S05]  /*1220*/  WARPSYNC.COLLECTIVE R12, `(.L_x_3943) ;  /* 0x000000000c087348 */ /* 0x00ffea0003c00000 */
[----:B------:R4:W0:Y:S02]  /*1230*/  SHFL.BFLY P2, R17, R27, R14, R13 ;  /* 0x0c00000e1b117389 */ /* 0x000824000004000d */
[----:B01234-:R-:W-:Y:S01]  /*1240*/  ENDCOLLECTIVE ;  /* 0x000000000000791b */ /* 0x01ffe20003800000 */
.L_x_3943:
[----:B------:R-:W-:Y:S01]  /*1250*/  HFMA2.MMA R14, -RZ, RZ, 0, 1.1920928955078125e-07 ;  /* 0x00000002ff0e7435 */ /* 0x000fe200000001ff */
[----:B------:R-:W-:-:S05]  /*1260*/  FADD.FTZ R11, R10, R17 ;  /* 0x000000110a0b7221 */ /* 0x000fca0000010000 */
[----:B------:R-:W-:-:S07]  /*1270*/  MOV R27, R11 ;  /* 0x0000000b001b7202 */ /* 0x000fce0000000f00 */
[----:B------:R-:W-:Y:S05]  /*1280*/  WARPSYNC.COLLECTIVE R12, `(.L_x_3944) ;  /* 0x000000000c087348 */ /* 0x000fea0003c00000 */
[----:B------:R0:W1:Y:S02]  /*1290*/  SHFL.BFLY P2, R17, R27, R14, R13 ;  /* 0x0c00000e1b117389 */ /* 0x000064000004000d */
[----:B01----:R-:W-:Y:S01]  /*12a0*/  ENDCOLLECTIVE ;  /* 0x000000000000791b */ /* 0x003fe20003800000 */
.L_x_3944:
[----:B------:R-:W-:Y:S01]  /*12b0*/  HFMA2.MMA R14, -RZ, RZ, 0, 2.384185791015625e-07 ;  /* 0x00000004ff0e7435 */ /* 0x000fe200000001ff */
[----:B------:R-:W-:-:S05]  /*12c0*/  FADD.FTZ R10, R11, R17 ;  /* 0x000000110b0a7221 */ /* 0x000fca0000010000 */
[----:B------:R-:W-:-:S07]  /*12d0*/  MOV R27, R10 ;  /* 0x0000000a001b7202 */ /* 0x000fce0000000f00 */
[----:B------:R-:W-:Y:S05]  /*12e0*/  WARPSYNC.COLLECTIVE R12, `(.L_x_3945) ;  /* 0x000000000c087348 */ /* 0x000fea0003c00000 */
[----:B------:R0:W1:Y:S02]  /*12f0*/  SHFL.BFLY P2, R17, R27, R14, R13 ;  /* 0x0c00000e1b117389 */ /* 0x000064000004000d */
[----:B01----:R-:W-:Y:S01]  /*1300*/  ENDCOLLECTIVE ;  /* 0x000000000000791b */ /* 0x003fe20003800000 */
.L_x_3945:
[----:B------:R-:W-:Y:S01]  /*1310*/  MOV R14, 0x8 ;  /* 0x00000008000e7802 */ /* 0x000fe20000000f00 */
[----:B------:R-:W-:-:S04]  /*1320*/  FADD.FTZ R19, R10, R17 ;  /* 0x000000110a137221 */ /* 0x000fc80000010000 */
[----:B------:R-:W-:-:S07]  /*1330*/  IMAD.MOV.U32 R27, RZ, RZ, R19 ;  /* 0x000000ffff1b7224 */ /* 0x000fce00078e0013 */
[----:B------:R-:W-:Y:S05]  /*1340*/  WARPSYNC.COLLECTIVE R12, `(.L_x_3946) ;  /* 0x000000000c087348 */ /* 0x000fea0003c00000 */
[----:B------:R0:W1:Y:S02]  /*1350*/  SHFL.BFLY P2, R17, R27, R14, R13 ;  /* 0x0c00000e1b117389 */ /* 0x000064000004000d */
[----:B01----:R-:W-:Y:S01]  /*1360*/  ENDCOLLECTIVE ;  /* 0x000000000000791b */ /* 0x003fe20003800000 */
.L_x_3946:
[----:B------:R-:W-:Y:S01]  /*1370*/  HFMA2.MMA R14, -RZ, RZ, 0, 9.5367431640625e-07 ;  /* 0x00000010ff0e7435 */ /* 0x000fe200000001ff */
[----:B------:R-:W-:-:S05]  /*1380*/  FADD.FTZ R11, R19, R17 ;  /* 0x00000011130b7221 */ /* 0x000fca0000010000 */
[----:B------:R-:W-:-:S07]  /*1390*/  MOV R27, R11 ;  /* 0x0000000b001b7202 */ /* 0x000fce0000000f00 */
[----:B------:R-:W-:Y:S05]  /*13a0*/  WARPSYNC.COLLECTIVE R12, `(.L_x_3947) ;  /* 0x000000000c087348 */ /* 0x000fea0003c00000 */
[----:B------:R0:W1:Y:S02]  /*13b0*/  SHFL.BFLY P2, R17, R27, R14, R13 ;  /* 0x0c00000e1b117389 */ /* 0x000064000004000d */
[----:B01----:R-:W-:Y:S01]  /*13c0*/  ENDCOLLECTIVE ;  /* 0x000000000000791b */ /* 0x003fe20003800000 */
.L_x_3947:
[----:B------:R-:W-:Y:S01]  /*13d0*/  HFMA2.MMA R14, -RZ, RZ, 0, 5.9604644775390625e-08 ;  /* 0x00000001ff0e7435 */ /* 0x000fe200000001ff */
[----:B------:R-:W-:Y:S02]  /*13e0*/  MOV R27, R15 ;  /* 0x0000000f001b7202 */ /* 0x000fe40000000f00 */
[----:B------:R-:W-:-:S08]  /*13f0*/  MOV R10, R17 ;  /* 0x00000011000a7202 */ /* 0x000fd00000000f00 */
[----:B------:R-:W-:Y:S05]  /*1400*/  WARPSYNC.COLLECTIVE R12, `(.L_x_3948) ;  /* 0x000000000c087348 */ /* 0x000fea0003c00000 */
[----:B------:R0:W1:Y:S02]  /*1410*/  SHFL.BFLY P2, R17, R27, R14, R13 ;  /* 0x0c00000e1b117389 */ /* 0x000064000004000d */
[----:B01----:R-:W-:Y:S01]  /*1420*/  ENDCOLLECTIVE ;  /* 0x000000000000791b */ /* 0x003fe20003800000 */
.L_x_3948:
[----:B------:R-:W-:Y:S01]  /*1430*/  HFMA2.MMA R14, -RZ, RZ, 0, 1.1920928955078125e-07 ;  /* 0x00000002ff0e7435 */ /* 0x000fe200000001ff */
[----:B------:R-:W-:-:S05]  /*1440*/  MOV R16, R17 ;  /* 0x0000001100107202 */ /* 0x000fca0000000f00 */
[----:B------:R-:W-:-:S05]  /*1450*/  FADD.FTZ R16, R15, R16 ;  /* 0x000000100f107221 */ /* 0x000fca0000010000 */
[----:B------:R-:W-:-:S07]  /*1460*/  MOV R27, R16 ;  /* 0x00000010001b7202 */ /* 0x000fce0000000f00 */
[----:B------:R-:W-:Y:S05]  /*1470*/  WARPSYNC.COLLECTIVE R12, `(.L_x_3949) ;  /* 0x000000000c087348 */ /* 0x000fea0003c00000 */
[----:B------:R0:W1:Y:S02]  /*1480*/  SHFL.BFLY P2, R17, R27, R14, R13 ;  /* 0x0c00000e1b117389 */ /* 0x000064000004000d */
[----:B01----:R-:W-:Y:S01]  /*1490*/  ENDCOLLECTIVE ;  /* 0x000000000000791b */ /* 0x003fe20003800000 */
.L_x_3949:
[----:B------:R-:W-:Y:S01]  /*14a0*/  HFMA2.MMA R14, -RZ, RZ, 0, 2.384185791015625e-07 ;  /* 0x00000004ff0e7435 */ /* 0x000fe200000001ff */
[----:B------:R-:W-:-:S05]  /*14b0*/  MOV R19, R17 ;  /* 0x0000001100137202 */ /* 0x000fca0000000f00 */
[----:B------:R-:W-:-:S05]  /*14c0*/  FADD.FTZ R15, R16, R19 ;  /* 0x00000013100f7221 */ /* 0x000fca0000010000 */
[----:B------:R-:W-:-:S07]  /*14d0*/  MOV R27, R15 ;  /* 0x0000000f001b7202 */ /* 0x000fce0000000f00 */
[----:B------:R-:W-:Y:S05]  /*14e0*/  WARPSYNC.COLLECTIVE R12, `(.L_x_3950) ;  /* 0x000000000c087348 */ /* 0x000fea0003c00000 */
[----:B------:R0:W1:Y:S02]  /*14f0*/  SHFL.BFLY P2, R17, R27, R14, R13 ;  /* 0x0c00000e1b117389 */ /* 0x000064000004000d */
[----:B01----:R-:W-:Y:S01]  /*1500*/  ENDCOLLECTIVE ;  /* 0x000000000000791b */ /* 0x003fe20003800000 */
.L_x_3950:
[----:B------:R-:W-:Y:S01]  /*1510*/  HFMA2.MMA R14, -RZ, RZ, 0, 4.76837158203125e-07 ;  /* 0x00000008ff0e7435 */ /* 0x000fe200000001ff */
[----:B------:R-:W-:-:S05]  /*1520*/  MOV R18, R17 ;  /* 0x0000001100127202 */ /* 0x000fca0000000f00 */
[----:B------:R-:W-:-:S05]  /*1530*/  FADD.FTZ R20, R15, R18 ;  /* 0x000000120f147221 */ /* 0x000fca0000010000 */
[----:B------:R-:W-:-:S07]  /*1540*/  MOV R27, R20 ;  /* 0x00000014001b7202 */ /* 0x000fce0000000f00 */
[----:B------:R-:W-:Y:S05]  /*1550*/  WARPSYNC.COLLECTIVE R12, `(.L_x_3951) ;  /* 0x000000000c087348 */ /* 0x000fea0003c00000 */
[----:B------:R0:W1:Y:S02]  /*1560*/  SHFL.BFLY P2, R17, R27, R14, R13 ;  /* 0x0c00000e1b117389 */ /* 0x000064000004000d */
[----:B01----:R-:W-:Y:S01]  /*1570*/  ENDCOLLECTIVE ;  /* 0x000000000000791b */ /* 0x003fe20003800000 */
.L_x_3951:
[----:B------:R-:W-:Y:S01]  /*1580*/  HFMA2.MMA R14, -RZ, RZ, 0, 9.5367431640625e-07 ;  /* 0x00000010ff0e7435 */ /* 0x000fe200000001ff */
[----:B------:R-:W-:-:S04]  /*1590*/  IMAD.MOV.U32 R21, RZ, RZ, R17 ;  /* 0x000000ffff157224 */ /* 0x000fc800078e0011 */
[----:B------:R-:W-:-:S05]  /*15a0*/  FADD.FTZ R16, R20, R21 ;  /* 0x0000001514107221 */ /* 0x000fca0000010000 */
[----:B------:R-:W-:-:S07]  /*15b0*/  MOV R27, R16 ;  /* 0x00000010001b7202 */ /* 0x000fce0000000f00 */
[----:B------:R-:W-:Y:S05]  /*15c0*/  WARPSYNC.COLLECTIVE R12, `(.L_x_3952) ;  /* 0x000000000c087348 */ /* 0x000fea0003c00000 */
[----:B------:R0:W1:Y:S02]  /*15d0*/  SHFL.BFLY P2, R17, R27, R14, R13 ;  /* 0x0c00000e1b117389 */ /* 0x000064000004000d */
[----:B01----:R-:W-:Y:S01]  /*15e0*/  ENDCOLLECTIVE ;  /* 0x000000000000791b */ /* 0x003fe20003800000 */
.L_x_3952:
[----:B------:R-:W-:Y:S01]  /*15f0*/  HFMA2.MMA R14, -RZ, RZ, 0, 5.9604644775390625e-08 ;  /* 0x00000001ff0e7435 */ /* 0x000fe200000001ff */
[----:B------:R-:W-:Y:S02]  /*1600*/  MOV R27, R9 ;  /* 0x00000009001b7202 */ /* 0x000fe40000000f00 */
[----:B------:R-:W-:-:S08]  /*1610*/  MOV R15, R17 ;  /* 0x00000011000f7202 */ /* 0x000fd00000000f00 */
[----:B------:R-:W-:Y:S05]  /*1620*/  WARPSYNC.COLLECTIVE R12, `(.L_x_3953) ;  /* 0x000000000c087348 */ /* 0x000fea0003c00000 */
[----:B------:R0:W1:Y:S02]  /*1630*/  SHFL.BFLY P2, R17, R27, R14, R13 ;  /* 0x0c00000e1b117389 */ /* 0x000064000004000d */
[----:B01----:R-:W-:Y:S01]  /*1640*/  ENDCOLLECTIVE ;  /* 0x000000000000791b */ /* 0x003fe20003800000 */
.L_x_3953:
[----:B------:R-:W-:Y:S01]  /*1650*/  HFMA2.MMA R14, -RZ, RZ, 0, 1.1920928955078125e-07 ;  /* 0x00000002ff0e7435 */ /* 0x000fe200000001ff */
[----:B------:R-:W-:-:S05]  /*1660*/  MOV R18, R17 ;  /* 0x0000001100127202 */ /* 0x000fca0000000f00 */
[----:B------:R-:W-:-:S05]  /*1670*/  FADD.FTZ R20, R9, R18 ;  /* 0x0000001209147221 */ /* 0x000fca0000010000 */
[----:B------:R-:W-:-:S07]  /*1680*/  MOV R27, R20 ;  /* 0x00000014001b7202 */ /* 0x000fce0000000f00 */
[----:B------:R-:W-:Y:S05]  /*1690*/  WARPSYNC.COLLECTIVE R12, `(.L_x_3954) ;  /* 0x000000000c087348 */ /* 0x000fea0003c00000 */
[----:B------:R0:W1:Y:S02]  /*16a0*/  SHFL.BFLY P2, R17, R27, R14, R13 ;  /* 0x0c00000e1b117389 */ /* 0x000064000004000d */
[----:B01----:R-:W-:Y:S01]  /*16b0*/  ENDCOLLECTIVE ;  /* 0x000000000000791b */ /* 0x003fe20003800000 */
.L_x_3954:
[----:B------:R-:W-:Y:S01]  /*16c0*/  HFMA2.MMA R14, -RZ, RZ, 0, 2.384185791015625e-07 ;  /* 0x00000004ff0e7435 */ /* 0x000fe200000001ff */
[----:B------:R-:W-:-:S05]  /*16d0*/  MOV R21, R17 ;  /* 0x0000001100157202 */ /* 0x000fca0000000f00 */
[----:B------:R-:W-:-:S05]  /*16e0*/  FADD.FTZ R9, R20, R21 ;  /* 0x0000001514097221 */ /* 0x000fca0000010000 */
[----:B------:R-:W-:-:S07]  /*16f0*/  MOV R27, R9 ;  /* 0x00000009001b7202 */ /* 0x000fce0000000f00 */
[----:B------:R-:W-:Y:S05]  /*1700*/  WARPSYNC.COLLECTIVE R12, `(.L_x_3955) ;  /* 0x000000000c087348 */ /* 0x000fea0003c00000 */
[----:B------:R0:W1:Y:S02]  /*1710*/  SHFL.BFLY P2, R17, R27, R14, R13 ;  /* 0x0c00000e1b117389 */ /* 0x000064000004000d */
[----:B01----:R-:W-:Y:S01]  /*1720*/  ENDCOLLECTIVE ;  /* 0x000000000000791b */ /* 0x003fe20003800000 */
.L_x_3955:
[----:B------:R-:W-:Y:S01]  /*1730*/  HFMA2.MMA R14, -RZ, RZ, 0, 4.76837158203125e-07 ;  /* 0x00000008ff0e7435 */ /* 0x000fe200000001ff */
[----:B------:R-:W-:-:S05]  /*1740*/  MOV R22, R17 ;  /* 0x0000001100167202 */ /* 0x000fca0000000f00 */
[----:B------:R-:W-:-:S05]  /*1750*/  FADD.FTZ R22, R9, R22 ;  /* 0x0000001609167221 */ /* 0x000fca0000010000 */
[----:B------:R-:W-:-:S07]  /*1760*/  MOV R27, R22 ;  /* 0x00000016001b7202 */ /* 0x000fce0000000f00 */
[----:B------:R-:W-:Y:S05]  /*1770*/  WARPSYNC.COLLECTIVE R12, `(.L_x_3956) ;  /* 0x000000000c087348 */ /* 0x000fea0003c00000 */
[----:B------:R0:W1:Y:S02]  /*1780*/  SHFL.BFLY P2, R17, R27, R14, R13 ;  /* 0x0c00000e1b117389 */ /* 0x000064000004000d */
[----:B01----:R-:W-:Y:S01]  /*1790*/  ENDCOLLECTIVE ;  /* 0x000000000000791b */ /* 0x003fe20003800000 */
.L_x_3956:
[----:B------:R-:W-:Y:S01]  /*17a0*/  HFMA2.MMA R14, -RZ, RZ, 0, 9.5367431640625e-07 ;  /* 0x00000010ff0e7435 */ /* 0x000fe200000001ff */
[----:B------:R-:W-:-:S05]  /*17b0*/  MOV R23, R17 ;  /* 0x0000001100177202 */ /* 0x000fca0000000f00 */
[----:B------:R-:W-:-:S04]  /*17c0*/  FADD.FTZ R18, R22, R23 ;  /* 0x0000001716127221 */ /* 0x000fc80000010000 */
[----:B------:R-:W-:-:S07]  /*17d0*/  IMAD.MOV.U32 R27, RZ, RZ, R18 ;  /* 0x000000ffff1b7224 */ /* 0x000fce00078e0012 */
[----:B------:R-:W-:Y:S05]  /*17e0*/  WARPSYNC.COLLECTIVE R12, `(.L_x_3957) ;  /* 0x000000000c087348 */ /* 0x000fea0003c00000 */
[----:B------:R0:W1:Y:S02]  /*17f0*/  SHFL.BFLY P2, R17, R27, R14, R13 ;  /* 0x0c00000e1b117389 */ /* 0x000064000004000d */
[----:B01----:R-:W-:Y:S01]  /*1800*/  ENDCOLLECTIVE ;  /* 0x000000000000791b */ /* 0x003fe20003800000 */
.L_x_3957:
[----:B------:R-:W-:Y:S01]  /*1810*/  HFMA2.MMA R14, -RZ, RZ, 0, 5.9604644775390625e-08 ;  /* 0x00000001ff0e7435 */ /* 0x000fe200000001ff */
[----:B------:R-:W-:Y:S02]  /*1820*/  MOV R27, R8 ;  /* 0x00000008001b7202 */ /* 0x000fe40000000f00 */
[----:B------:R-:W-:-:S08]  /*1830*/  MOV R9, R17 ;  /* 0x0000001100097202 */ /* 0x000fd00000000f00 */
[----:B------:R-:W-:Y:S05]  /*1840*/  WARPSYNC.COLLECTIVE R12, `(.L_x_3958) ;  /* 0x000000000c087348 */ /* 0x000fea0003c00000 */
[----:B------:R0:W1:Y:S02]  /*1850*/  SHFL.BFLY P2, R17, R27, R14, R13 ;  /* 0x0c00000e1b117389 */ /* 0x000064000004000d */
[----:B01----:R-:W-:Y:S01]  /*1860*/  ENDCOLLECTIVE ;  /* 0x000000000000791b */ /* 0x003fe20003800000 */
.L_x_3958:
[----:B------:R-:W-:Y:S01]  /*1870*/  HFMA2.MMA R14, -RZ, RZ, 0, 1.1920928955078125e-07 ;  /* 0x00000002ff0e7435 */ /* 0x000fe200000001ff */
[----:B------:R-:W-:-:S05]  /*1880*/  MOV R19, R17 ;  /* 0x0000001100137202 */ /* 0x000fca0000000f00 */
[----:B------:R-:W-:-:S05]  /*1890*/  FADD.FTZ R23, R8, R19 ;  /* 0x0000001308177221 */ /* 0x000fca0000010000 */
[----:B------:R-:W-:-:S07]  /*18a0*/  MOV R27, R23 ;  /* 0x00000017001b7202 */ /* 0x000fce0000000f00 */
[----:B------:R-:W-:Y:S05]  /*18b0*/  WARPSYNC.COLLECTIVE R12, `(.L_x_3959) ;  /* 0x000000000c087348 */ /* 0x000fea0003c00000 */
[----:B------:R0:W1:Y:S02]  /*18c0*/  SHFL.BFLY P2, R17, R27, R14, R13 ;  /* 0x0c00000e1b117389 */ /* 0x000064000004000d */
[----:B01----:R-:W-:Y:S01]  /*18d0*/  ENDCOLLECTIVE ;  /* 0x000000000000791b */ /* 0x003fe20003800000 */
.L_x_3959:
[----:B------:R-:W-:Y:S01]  /*18e0*/  HFMA2.MMA R14, -RZ, RZ, 0, 2.384185791015625e-07 ;  /* 0x00000004ff0e7435 */ /* 0x000fe200000001ff */
[----:B------:R-:W-:-:S05]  /*18f0*/  MOV R22, R17 ;  /* 0x0000001100167202 */ /* 0x000fca0000000f00 */
[----:B------:R-:W-:-:S05]  /*1900*/  FADD.FTZ R8, R23, R22 ;  /* 0x0000001617087221 */ /* 0x000fca0000010000 */
[----:B------:R-:W-:-:S07]  /*1910*/  MOV R27, R8 ;  /* 0x00000008001b7202 */ /* 0x000fce0000000f00 */
[----:B------:R-:W-:Y:S05]  /*1920*/  WARPSYNC.COLLECTIVE R12, `(.L_x_3960) ;  /* 0x000000000c087348 */ /* 0x000fea0003c00000 */
[----:B------:R0:W1:Y:S02]  /*1930*/  SHFL.BFLY P2, R17, R27, R14, R13 ;  /* 0x0c00000e1b117389 */ /* 0x000064000004000d */
[----:B01----:R-:W-:Y:S01]  /*1940*/  ENDCOLLECTIVE ;  /* 0x000000000000791b */ /* 0x003fe20003800000 */
.L_x_3960:
[----:B------:R-:W-:Y:S01]  /*1950*/  HFMA2.MMA R14, -RZ, RZ, 0, 4.76837158203125e-07 ;  /* 0x00000008ff0e7435 */ /* 0x000fe200000001ff */
[----:B------:R-:W-:-:S05]  /*1960*/  MOV R21, R17 ;  /* 0x0000001100157202 */ /* 0x000fca0000000f00 */
[----:B------:R-:W-:-:S05]  /*1970*/  FADD.FTZ R24, R8, R21 ;  /* 0x0000001508187221 */ /* 0x000fca0000010000 */
[----:B------:R-:W-:-:S07]  /*1980*/  MOV R27, R24 ;  /* 0x00000018001b7202 */ /* 0x000fce0000000f00 */
[----:B------:R-:W-:Y:S05]  /*1990*/  WARPSYNC.COLLECTIVE R12, `(.L_x_3961) ;  /* 0x000000000c087348 */ /* 0x000fea0003c00000 */
[----:B------:R0:W1:Y:S02]  /*19a0*/  SHFL.BFLY P2, R17, R27, R14, R13 ;  /* 0x0c00000e1b117389 */ /* 0x000064000004000d */
[----:B01----:R-:W-:Y:S01]  /*19b0*/  ENDCOLLECTIVE ;  /* 0x000000000000791b */ /* 0x003fe20003800000 */
.L_x_3961:
[----:B------:R-:W-:Y:S01]  /*19c0*/  HFMA2.MMA R14, -RZ, RZ, 0, 9.5367431640625e-07 ;  /* 0x00000010ff0e7435 */ /* 0x000fe200000001ff */
[----:B------:R-:W-:-:S05]  /*19d0*/  MOV R25, R17 ;  /* 0x0000001100197202 */ /* 0x000fca0000000f00 */
[----:B------:R-:W-:-:S05]  /*19e0*/  FADD.FTZ R25, R24, R25 ;  /* 0x0000001918197221 */ /* 0x000fca0000010000 */
[----:B------:R-:W-:-:S07]  /*19f0*/  MOV R27, R25 ;  /* 0x00000019001b7202 */ /* 0x000fce0000000f00 */
[----:B------:R-:W-:Y:S05]  /*1a00*/  WARPSYNC.COLLECTIVE R12, `(.L_x_3962) ;  /* 0x000000000c087348 */ /* 0x000fea0003c00000 */
[----:B------:R0:W1:Y:S02]  /*1a10*/  SHFL.BFLY P2, R17, R27, R14, R13 ;  /* 0x0c00000e1b117389 */ /* 0x000064000004000d */
[----:B01----:R-:W-:Y:S01]  /*1a20*/  ENDCOLLECTIVE ;  /* 0x000000000000791b */ /* 0x003fe20003800000 */
.L_x_3962:
[----:B------:R-:W-:Y:S05]  /*1a30*/  BRA `(.L_x_3963) ;  /* 0xfffffff400387947 */ /* 0x000fea000383ffff */
.L_x_3964:
        /* <DEDUP_REMOVED lines=12> */
.L_x_4595:


//--------------------- .text._ZN10layer_norm31ln_parallel_residual_bwd_kernelINS_13Kernel_traitsI6__halfffffjLj7168ELj1ELj1ELj8ELj16ENS_18Kernel_traits_baseILj7168ES2_ffffjLj256EEEEELb1ELb1ELb0EEEvNS_9BwdParamsE --------------------------
	.section	.text._ZN10layer_norm31ln_parallel_residual_bwd_kernelINS_13Kernel_traitsI6__halfffffjLj7168ELj1ELj1ELj8ELj16ENS_18Kernel_traits_baseILj7168ES2_ffffjLj256EEEEELb1ELb1ELb0EEEvNS_9BwdParamsE,"ax",@progbits
	.align	128
        .global         _ZN10layer_norm31ln_parallel_residual_bwd_kernelINS_13Kernel_traitsI6__halfffffjLj7168ELj1ELj1ELj8ELj16ENS_18Kernel_traits_baseILj7168ES2_ffffjLj256EEEEELb1ELb1ELb0EEEvNS_9BwdParamsE
        .type           _ZN10layer_norm31ln_parallel_residual_bwd_kernelINS_13Kernel_traitsI6__halfffffjLj7168ELj1ELj1ELj8ELj16ENS_18Kernel_traits_baseILj7168ES2_ffffjLj256EEEEELb1ELb1ELb0EEEvNS_9BwdParamsE,@function
        .size           _ZN10layer_norm31ln_parallel_residual_bwd_kernelINS_13Kernel_traitsI6__halfffffjLj7168ELj1ELj1ELj8ELj16ENS_18Kernel_traits_baseILj7168ES2_ffffjLj256EEEEELb1ELb1ELb0EEEvNS_9BwdParamsE,(.L_x_4596 - _ZN10layer_norm31ln_parallel_residual_bwd_kernelINS_13Kernel_traitsI6__halfffffjLj7168ELj1ELj1ELj8ELj16ENS_18Kernel_traits_baseILj7168ES2_ffffjLj256EEEEELb1ELb1ELb0EEEvNS_9BwdParamsE)
        .other          _ZN10layer_norm31ln_parallel_residual_bwd_kernelINS_13Kernel_traitsI6__halfffffjLj7168ELj1ELj1ELj8ELj16ENS_18Kernel_traits_baseILj7168ES2_ffffjLj256EEEEELb1ELb1ELb0EEEvNS_9BwdParamsE,@"STO_CUDA_ENTRY STV_DEFAULT"
_ZN10layer_norm31ln_parallel_residual_bwd_kernelINS_13Kernel_traitsI6__halfffffjLj7168ELj1ELj1ELj8ELj16ENS_18Kernel_traits_baseILj7168ES2_ffffjLj256EEEEELb1ELb1ELb0EEEvNS_9BwdParamsE:
.text._ZN10layer_norm31ln_parallel_residual_bwd_kernelINS_13Kernel_traitsI6__halfffffjLj7168ELj1ELj1ELj8ELj16ENS_18Kernel_traits_baseILj7168ES2_ffffjLj256EEEEELb1ELb1ELb0EEEvNS_9BwdParamsE:
        /* <DEDUP_REMOVED lines=54> */
[----:B----4-:R-:W-:-:S04]  /*0360*/  @P2 IMAD.WIDE.U32 R30, R9, 0x8, R30 ;  /* 0x00000008091e2825 */ /* 0x010fc800078e001e */
[----:B------:R-:W-:Y:S01]  /*0370*/  @P2 VIADD R9, R9, 0x100 ;  /* 0x0000010009092836 */ /* 0x000fe20000000000 */
[----:B------:R0:W5:Y:S03]  /*0380*/  @P2 LDG.E.64 R16, desc[UR4][R30.64] ;  /* 0x000000041e102981 */ /* 0x000166000c1e1b00 */
        /* <DEDUP_REMOVED lines=35> */
[--C-:B------:R-:W-:Y:S01]  /*05c0*/  SHF.R.U64 R28, R14, 0x10, R15.reuse ;  /* 0x000000100e1c7819 */ /* 0x100fe2000000120f */
[----:B------:R-:W-:Y:S01]  /*05d0*/  IMAD.MOV.U32 R0, RZ, RZ, R16 ;  /* 0x000000ffff007224 */ /* 0x000fe200078e0010 */
[----:B------:R-:W-:Y:S01]  /*05e0*/  MOV R25, R15 ;  /* 0x0000000f00197202 */ /* 0x000fe20000000f00 */
[----:B------:R-:W-:Y:S01]  /*05f0*/  IMAD.MOV.U32 R2, RZ, RZ, R18 ;  /* 0x000000ffff027224 */ /* 0x000fe200078e0012 */
[----:B------:R-:W-:Y:S01]  /*0600*/  SHF.R.U32.HI R26, RZ, 0x10, R15 ;  /* 0x00000010ff1a7819 */ /* 0x000fe2000001160f */
[----:B------:R-:W-:Y:S01]  /*0610*/  IMAD.MOV.U32 R39, RZ, RZ, R4 ;  /* 0x000000ffff277224 */ /* 0x000fe200078e0004 */
[--C-:B------:R-:W-:Y:S01]  /*0620*/  SHF.R.U64 R24, R16, 0x10, R17.reuse ;  /* 0x0000001010187819 */ /* 0x100fe20000001211 */
[----:B------:R-:W-:Y:S01]  /*0630*/  IMAD.MOV.U32 R35, RZ, RZ, R6 ;  /* 0x000000ffff237224 */ /* 0x000fe200078e0006 */
[----:B------:R-:W-:Y:S01]  /*0640*/  MOV R21, R17 ;  /* 0x0000001100157202 */ /* 0x000fe20000000f00 */
[----:B------:R-:W-:Y:S01]  /*0650*/  IMAD.MOV.U32 R31, RZ, RZ, R10 ;  /* 0x000000ffff1f7224 */ /* 0x000fe200078e000a */
[----:B------:R-:W-:Y:S01]  /*0660*/  SHF.R.U32.HI R3, RZ, 0x10, R17 ;  /* 0x00000010ff037819 */ /* 0x000fe20000011611 */
[----:B------:R-:W-:Y:S01]  /*0670*/  IMAD.MOV.U32 R15, RZ, RZ, R22 ;  /* 0x000000ffff0f7224 */ /* 0x000fe200078e0016 */
[----:B------:R-:W-:Y:S01]  /*0680*/  SHF.R.U64 R20, R18, 0x10, R19 ;  /* 0x0000001012147819 */ /* 0x000fe20000001213 */
[----:B------:R-:W-:Y:S01]  /*0690*/  HFMA2.MMA R93, -RZ, RZ, 0, 0 ;  /* 0x00000000ff5d7435 */ /* 0x000fe200000001ff */
[--C-:B------:R-:W-:Y:S01]  /*06a0*/  SHF.R.U64 R148, R4, 0x10, R5.reuse ;  /* 0x0000001004947819 */ /* 0x100fe20000001205 */
[----:B------:R-:W-:Y:S01]  /*06b0*/  IMAD.MOV.U32 R142, RZ, RZ, 0x1 ;  /* 0x00000001ff8e7424 */ /* 0x000fe200078e00ff */
[----:B------:R-:W-:Y:S01]  /*06c0*/  MOV R37, R5 ;  /* 0x0000000500257202 */ /* 0x000fe20000000f00 */
        /* <DEDUP_REMOVED lines=39> */
[----:B0-----:R-:W-:-:S07]  /*0940*/  HADD2.F32 R14, -RZ, R14.H0_H0 ;  /* 0x2000000eff0e7230 */ /* 0x001fce0000004100 */
.L_x_3995:
[----:B01234-:R-:W0:Y:S01]  /*0950*/  LDC.64 R134, c[0x0][0x250] ;  /* 0x00009400ff867b82 */ /* 0x01fe220000000a00 */
        /* <DEDUP_REMOVED lines=28> */
[----:B------:R-:W2:Y:S10]  /*0b20*/  LDG.E.128 R136, desc[UR4][R136.64] ;  /* 0x0000000488887981 */ /* 0x000eb4000c1e1d00 */
        /* <DEDUP_REMOVED lines=10> */
[----:B------:R-:W0:Y:S04]  /*0bd0*/  LDG.E.128 R132, desc[UR4][R132.64] ;  /* 0x0000000484847981 */ /* 0x000e28000c1e1d00 */
[----:B------:R3:W5:Y:S01]  /*0be0*/  LDG.E R9, desc[UR4][R144.64] ;  /* 0x0000000490097981 */ /* 0x000762000c1e1900 */
[----:B--2---:R-:W-:Y:S01]  /*0bf0*/  FMUL.FTZ R190, R39, R136 ;  /* 0x0000008827be7220 */ /* 0x004fe20000410000 */
[----:B------:R-:W-:Y:S01]  /*0c00*/  FMUL.FTZ R203, R148, R137 ;  /* 0x0000008994cb7220 */ /* 0x000fe20000410000 */
[----:B------:R-:W-:Y:S01]  /*0c10*/  FMUL.FTZ R224, R37, R138 ;  /* 0x0000008a25e07220 */ /* 0x000fe20000410000 */
[----:B------:R-:W-:Y:S01]  /*0c20*/  FMUL.FTZ R211, R38, R139 ;  /* 0x0000008b26d37220 */ /* 0x000fe20000410000 */
[----:B------:R-:W-:Y:S01]  /*0c30*/  FADD.FTZ R64, R64, R136 ;  /* 0x0000008840407221 */ /* 0x000fe20000010000 */
[----:B------:R-:W-:Y:S01]  /*0c40*/  FADD.FTZ R65, R65, R137 ;  /* 0x0000008941417221 */ /* 0x000fe20000010000 */
[----:B------:R-:W-:Y:S01]  /*0c50*/  FADD.FTZ R66, R66, R138 ;  /* 0x0000008a42427221 */ /* 0x000fe20000010000 */
[----:B------:R-:W-:Y:S01]  /*0c60*/  FADD.FTZ R67, R67, R139 ;  /* 0x0000008b43437221 */ /* 0x000fe20000010000 */
[--C-:B0-----:R-:W-:Y:S01]  /*0c70*/  FADD.FTZ R188, R132, -R186.reuse ;  /* 0x800000ba84bc7221 */ /* 0x101fe20000010000 */
[----:B-1----:R-:W-:-:S03]  /*0c80*/  FADD.FTZ R146, R133, -R186 ;  /* 0x800000ba85927221 */ /* 0x002fc60000010000 */
[----:B------:R-:W-:Y:S01]  /*0c90*/  FMUL.FTZ R3, R173, R188 ;  /* 0x000000bcad037220 */ /* 0x000fe20000410000 */
[--C-:B------:R-:W-:Y:S01]  /*0ca0*/  FADD.FTZ R134, R134, -R186.reuse ;  /* 0x800000ba86867221 */ /* 0x100fe20000010000 */
[----:B------:R-:W-:Y:S01]  /*0cb0*/  FADD.FTZ R222, R135, -R186 ;  /* 0x800000ba87de7221 */ /* 0x000fe20000010000 */
[----:B------:R-:W-:Y:S01]  /*0cc0*/  FADD.FTZ R132, RZ, R190 ;  /* 0x000000beff847221 */ /* 0x000fe20000010000 */
[----:B------:R-:W-:Y:S01]  /*0cd0*/  FMUL.FTZ R186, R173, R146 ;  /* 0x00000092adba7220 */ /* 0x000fe20000410000 */
[----:B------:R-:W-:Y:S01]  /*0ce0*/  FFMA.FTZ R133, R3, R190, RZ ;  /* 0x000000be03857223 */ /* 0x000fe200000100ff */
[C---:B------:R-:W-:Y:S01]  /*0cf0*/  FMUL.FTZ R201, R173.reuse, R134 ;  /* 0x00000086adc97220 */ /* 0x040fe20000410000 */
[----:B------:R-:W-:Y:S02]  /*0d00*/  FADD.FTZ R135, R132, R203 ;  /* 0x000000cb84877221 */ /* 0x000fe40000010000 */
[----:B------:R-:W-:Y:S01]  /*0d10*/  FFMA.FTZ R132, R186, R203, R133 ;  /* 0x000000cbba847223 */ /* 0x000fe20000010085 */
[----:B------:R-:W-:Y:S01]  /*0d20*/  FMUL.FTZ R222, R173, R222 ;  /* 0x000000deadde7220 */ /* 0x000fe20000410000 */
[----:B------:R-:W-:-:S02]  /*0d30*/  FADD.FTZ R134, R135, R224 ;  /* 0x000000e087867221 */ /* 0x000fc40000010000 */
[----:B------:R-:W-:Y:S01]  /*0d40*/  FFMA.FTZ R133, R201, R224, R132 ;  /* 0x000000e0c9857223 */ /* 0x000fe20000010084 */
[----:B------:R-:W-:Y:S01]  /*0d50*/  FFMA.FTZ R92, R136, R3, R92 ;  /* 0x00000003885c7223 */ /* 0x000fe2000001005c */
[----:B------:R-:W-:Y:S01]  /*0d60*/  FFMA.FTZ R93, R137, R186, R93 ;  /* 0x000000ba895d7223 */ /* 0x000fe2000001005d */
[----:B------:R-:W-:Y:S01]  /*0d70*/  FFMA.FTZ R94, R138, R201, R94 ;  /* 0x000000c98a5e7223 */ /* 0x000fe2000001005e */
[----:B------:R-:W-:Y:S01]  /*0d80*/  FFMA.FTZ R95, R139, R222, R95 ;  /* 0x000000de8b5f7223 */ /* 0x000fe2000001005f */
[----:B------:R-:W-:Y:S02]  /*0d90*/  VIADD R146, R11, 0x100 ;  /* 0x000001000b927836 */ /* 0x000fe40000000000 */
[----:B---3--:R-:W-:Y:S01]  /*0da0*/  FADD.FTZ R145, R134, R211 ;  /* 0x000000d386917221 */ /* 0x008fe20000010000 */
[----:B------:R-:W-:-:S07]  /*0db0*/  FFMA.FTZ R144, R222, R211, R133 ;  /* 0x000000d3de907223 */ /* 0x000fce0000010085 */
.L_x_3967:
[----:B------:R-:W-:Y:S05]  /*0dc0*/  BSYNC B0 ;  /* 0x0000000000007941 */ /* 0x000fea0003800000 */
.L_x_3966:
[----:B------:R-:W-:Y:S01]  /*0dd0*/  ISETP.NE.AND P4, PT, R8, RZ, PT ;  /* 0x000000ff0800720c */ /* 0x000fe20003f85270 */
[----:B------:R-:W-:-:S12]  /*0de0*/  BSSY B0, `(.L_x_3968) ;  /* 0x0000037000007945 */ /* 0x000fd80003800000 */
        /* <DEDUP_REMOVED lines=14> */
[----:B-1----:R-:W-:-:S05]  /*0ed0*/  @P4 IADD3 R218, P6, R189, R132, RZ ;  /* 0x00000084bdda4210 */ /* 0x002fca0007fde0ff */
[----:B------:R-:W-:Y:S01]  /*0ee0*/  @P4 IMAD.X R219, R6, 0x1, R133, P6 ;  /* 0x0000000106db4824 */ /* 0x000fe200030e0685 */
[----:B------:R-:W-:-:S04]  /*0ef0*/  LEA R132, P6, R146, UR10, 0x4 ;  /* 0x0000000a92847c11 */ /* 0x000fc8000f8c20ff */
[----:B------:R-:W-:Y:S01]  /*0f00*/  LEA.HI.X R133, R146, UR11, RZ, 0x4, P6 ;  /* 0x0000000b92857c11 */ /* 0x000fe2000b0f24ff */
[----:B------:R1:W5:Y:S05]  /*0f10*/  @P4 LDG.E R7, desc[UR4][R218.64] ;  /* 0x00000004da074981 */ /* 0x00036a000c1e1900 */
[----:B------:R-:W3:Y:S01]  /*0f20*/  LDG.E.128 R132, desc[UR4][R132.64] ;  /* 0x0000000484847981 */ /* 0x000ee2000c1e1d00 */
[----:B------:R-:W-:-:S04]  /*0f30*/  ISETP.NE.AND P4, PT, R149, RZ, PT ;  /* 0x000000ff9500720c */ /* 0x000fc80003f85270 */
[----:B-----5:R-:W-:Y:S02]  /*0f40*/  FSEL R147, R143, RZ, !P4 ;  /* 0x000000ff8f937208 */ /* 0x020fe40006000000 */
[----:B------:R-:W-:-:S04]  /*0f50*/  IADD3 R188, P4, R189, UR12, RZ ;  /* 0x0000000cbdbc7c10 */ /* 0x000fc8000ff9e0ff */
[----:B------:R-:W-:-:S05]  /*0f60*/  IADD3.X R189, R6, UR13, RZ, P4, !PT ;  /* 0x0000000d06bd7c10 */ /* 0x000fca000a7fe4ff */
[----:B------:R4:W5:Y:S01]  /*0f70*/  LDG.E R6, desc[UR4][R188.64] ;  /* 0x00000004bc067981 */ /* 0x000962000c1e1900 */
[----:B------:R-:W-:Y:S01]  /*0f80*/  IADD3 R146, R146, 0x100, RZ ;  /* 0x0000010092927810 */ /* 0x000fe20007ffe0ff */
[----:B--2---:R-:W-:Y:S01]  /*0f90*/  FMUL.FTZ R199, R36, R137 ;  /* 0x0000008924c77220 */ /* 0x004fe20000410000 */
[----:B0-----:R-:W-:Y:S01]  /*0fa0*/  FMUL.FTZ R220, R33, R138 ;  /* 0x0000008a21dc7220 */ /* 0x001fe20000410000 */
[----:B------:R-:W-:Y:S01]  /*0fb0*/  FMUL.FTZ R209, R34, R139 ;  /* 0x0000008b22d17220 */ /* 0x000fe20000410000 */
[----:B------:R-:W-:Y:S01]  /*0fc0*/  FADD.FTZ R60, R60, R136 ;  /* 0x000000883c3c7221 */ /* 0x000fe20000010000 */
[----:B------:R-:W-:Y:S01]  /*0fd0*/  FADD.FTZ R61, R61, R137 ;  /* 0x000000893d3d7221 */ /* 0x000fe20000010000 */
[----:B------:R-:W-:Y:S01]  /*0fe0*/  FADD.FTZ R62, R62, R138 ;  /* 0x0000008a3e3e7221 */ /* 0x000fe20000010000 */
[----:B------:R-:W-:Y:S01]  /*0ff0*/  FADD.FTZ R63, R63, R139 ;  /* 0x0000008b3f3f7221 */ /* 0x000fe20000010000 */
[C---:B---3--:R-:W-:Y:S01]  /*1000*/  FADD.FTZ R162, -R147.reuse, R132 ;  /* 0x0000008493a27221 */ /* 0x048fe20000010100 */
[----:B------:R-:W-:-:S03]  /*1010*/  FADD.FTZ R184, -R147, R133 ;  /* 0x0000008593b87221 */ /* 0x000fc60000010100 */
[C---:B------:R-:W-:Y:S01]  /*1020*/  FMUL.FTZ R171, R173.reuse, R162 ;  /* 0x000000a2adab7220 */ /* 0x040fe20000410000 */
[----:B------:R-:W-:Y:S01]  /*1030*/  FMUL.FTZ R162, R173, R184 ;  /* 0x000000b8ada27220 */ /* 0x000fe20000410000 */
[----:B------:R-:W-:Y:S01]  /*1040*/  FMUL.FTZ R184, R35, R136 ;  /* 0x0000008823b87220 */ /* 0x000fe20000410000 */
[----:B------:R-:W-:-:S03]  /*1050*/  FADD.FTZ R134, -R147, R134 ;  /* 0x0000008693867221 */ /* 0x000fc60000010100 */
[----:B------:R-:W-:Y:S01]  /*1060*/  FADD.FTZ R132, R145, R184 ;  /* 0x000000b891847221 */ /* 0x000fe20000010000 */
[----:B------:R-:W-:Y:S01]  /*1070*/  FFMA.FTZ R133, R171, R184, R144 ;  /* 0x000000b8ab857223 */ /* 0x000fe20000010090 */
[----:B-1----:R-:W-:Y:S01]  /*1080*/  FADD.FTZ R218, -R147, R135 ;  /* 0x0000008793da7221 */ /* 0x002fe20000010100 */
[C---:B------:R-:W-:Y:S01]  /*1090*/  FMUL.FTZ R197, R173.reuse, R134 ;  /* 0x00000086adc57220 */ /* 0x040fe20000410000 */
[----:B------:R-:W-:Y:S01]  /*10a0*/  FADD.FTZ R135, R132, R199 ;  /* 0x000000c784877221 */ /* 0x000fe20000010000 */
[----:B------:R-:W-:Y:S01]  /*10b0*/  FFMA.FTZ R132, R162, R199, R133 ;  /* 0x000000c7a2847223 */ /* 0x000fe20000010085 */
[----:B------:R-:W-:Y:S02]  /*10c0*/  FMUL.FTZ R218, R173, R218 ;  /* 0x000000daadda7220 */ /* 0x000fe40000410000 */
[----:B------:R-:W-:Y:S01]  /*10d0*/  FADD.FTZ R134, R135, R220 ;  /* 0x000000dc87867221 */ /* 0x000fe20000010000 */
[----:B------:R-:W-:Y:S01]  /*10e0*/  FFMA.FTZ R133, R197, R220, R132 ;  /* 0x000000dcc5857223 */ /* 0x000fe20000010084 */
[----:B------:R-:W-:Y:S01]  /*10f0*/  FFMA.FTZ R88, R136, R171, R88 ;  /* 0x000000ab88587223 */ /* 0x000fe20000010058 */
[----:B------:R-:W-:Y:S01]  /*1100*/  FFMA.FTZ R89, R137, R162, R89 ;  /* 0x000000a289597223 */ /* 0x000fe20000010059 */
[----:B------:R-:W-:Y:S01]  /*1110*/  FFMA.FTZ R90, R138, R197, R90 ;  /* 0x000000c58a5a7223 */ /* 0x000fe2000001005a */
[----:B------:R-:W-:Y:S01]  /*1120*/  FFMA.FTZ R91, R139, R218, R91 ;  /* 0x000000da8b5b7223 */ /* 0x000fe2000001005b */
[----:B------:R-:W-:Y:S01]  /*1130*/  FADD.FTZ R145, R134, R209 ;  /* 0x000000d186917221 */ /* 0x000fe20000010000 */
[----:B----4-:R-:W-:-:S07]  /*1140*/  FFMA.FTZ R144, R218, R209, R133 ;  /* 0x000000d1da907223 */ /* 0x010fce0000010085 */
.L_x_3969:
[----:B------:R-:W-:Y:S05]  /*1150*/  BSYNC B0 ;  /* 0x0000000000007941 */ /* 0x000fea0003800000 */
.L_x_3968:
        /* <DEDUP_REMOVED lines=19> */
[----:B------:R-:W-:-:S06]  /*1290*/  LEA.HI.X R133, R146, UR11, RZ, 0x4, P6 ;  /* 0x0000000b92857c11 */ /* 0x000fcc000b0f24ff */
[----:B------:R-:W3:Y:S01]  /*12a0*/  LDG.E.128 R132, desc[UR4][R132.64] ;  /* 0x0000000484847981 */ /* 0x000ee2000c1e1d00 */
[----:B------:R-:W-:-:S04]  /*12b0*/  ISETP.NE.AND P4, PT, R149, RZ, PT ;  /* 0x000000ff9500720c */ /* 0x000fc80003f85270 */
[----:B-----5:R-:W-:Y:S02]  /*12c0*/  FSEL R147, R143, RZ, !P4 ;  /* 0x000000ff8f937208 */ /* 0x020fe40006000000 */
[----:B------:R-:W-:-:S04]  /*12d0*/  IADD3 R188, P4, R189, UR12, RZ ;  /* 0x0000000cbdbc7c10 */ /* 0x000fc8000ff9e0ff */
[----:B------:R-:W-:-:S05]  /*12e0*/  IADD3.X R189, R4, UR13, RZ, P4, !PT ;  /* 0x0000000d04bd7c10 */ /* 0x000fca000a7fe4ff */
[----:B------:R4:W5:Y:S01]  /*12f0*/  LDG.E R4, desc[UR4][R188.64] ;  /* 0x00000004bc047981 */ /* 0x000962000c1e1900 */
[----:B------:R-:W-:Y:S02]  /*1300*/  VIADD R146, R146, 0x100 ;  /* 0x0000010092927836 */ /* 0x000fe40000000000 */
        /* <DEDUP_REMOVED lines=28> */
.L_x_3971:
[----:B------:R-:W-:Y:S05]  /*14d0*/  BSYNC B0 ;  /* 0x0000000000007941 */ /* 0x000fea0003800000 */
.L_x_3970:
        /* <DEDUP_REMOVED lines=35> */
[----:B-1----:R-:W-:-:S03]  /*1710*/  FADD.FTZ R166, -R210, R133 ;  /* 0x00000085d2a67221 */ /* 0x002fc60000010100 */
[----:B------:R-:W-:Y:S01]  /*1720*/  FMUL.FTZ R167, R173, R180 ;  /* 0x000000b4ada77220 */ /* 0x000fe20000410000 */
[----:B------:R-:W-:Y:S01]  /*1730*/  FMUL.FTZ R180, R27, R136 ;  /* 0x000000881bb47220 */ /* 0x000fe20000410000 */
[C---:B------:R-:W-:Y:S01]  /*1740*/  FADD.FTZ R134, -R210.reuse, R134 ;  /* 0x00000086d2867221 */ /* 0x040fe20000010100 */
[----:B------:R-:W-:Y:S02]  /*1750*/  FMUL.FTZ R166, R173, R166 ;  /* 0x000000a6ada67220 */ /* 0x000fe40000410000 */
[----:B------:R-:W-:Y:S01]  /*1760*/  FADD.FTZ R132, R145, R180 ;  /* 0x000000b491847221 */ /* 0x000fe20000010000 */
[----:B------:R-:W-:Y:S01]  /*1770*/  FFMA.FTZ R133, R167, R180, R144 ;  /* 0x000000b4a7857223 */ /* 0x000fe20000010090 */
[----:B------:R-:W-:Y:S01]  /*1780*/  FADD.FTZ R210, -R210, R135 ;  /* 0x00000087d2d27221 */ /* 0x000fe20000010100 */
[C---:B------:R-:W-:Y:S01]  /*1790*/  FMUL.FTZ R187, R173.reuse, R134 ;  /* 0x00000086adbb7220 */ /* 0x040fe20000410000 */
[----:B------:R-:W-:Y:S01]  /*17a0*/  FADD.FTZ R135, R132, R191 ;  /* 0x000000bf84877221 */ /* 0x000fe20000010000 */
[----:B------:R-:W-:Y:S01]  /*17b0*/  FFMA.FTZ R132, R166, R191, R133 ;  /* 0x000000bfa6847223 */ /* 0x000fe20000010085 */
[----:B------:R-:W-:-:S02]  /*17c0*/  FMUL.FTZ R210, R173, R210 ;  /* 0x000000d2add27220 */ /* 0x000fc40000410000 */
        /* <DEDUP_REMOVED lines=8> */
.L_x_3973:
[----:B------:R-:W-:Y:S05]  /*1850*/  BSYNC B0 ;  /* 0x0000000000007941 */ /* 0x000fea0003800000 */
.L_x_3972:
[----:B------:R-:W-:Y:S04]  /*1860*/  BSSY B0, `(.L_x_3974) ;  /* 0x0000037000007945 */ /* 0x000fe80003800000 */
[----:B------:R-:W-:Y:S05]  /*1870*/  @!P2 BRA `(.L_x_3975) ;  /* 0x0000000000d4a947 */ /* 0x000fea0003800000 */
[----:B------:R-:W-:Y:S01]  /*1880*/  ISETP.NE.U32.AND P5, PT, RZ, UR8, PT ;  /* 0x00000008ff007c0c */ /* 0x000fe2000bfa5070 */
[C---:B------:R-:W-:Y:S01]  /*1890*/  IMAD.SHL.U32 R189, R146.reuse, 0x4, RZ ;  /* 0x0000000492bd7824 */ /* 0x040fe200078e00ff */
[----:B------:R-:W0:Y:S01]  /*18a0*/  LDC.64 R136, c[0x0][0x2b8] ;  /* 0x0000ae00ff887b82 */ /* 0x000e220000000a00 */
        /* <DEDUP_REMOVED lines=22> */
[----:B--2---:R-:W-:Y:S01]  /*1a10*/  FMUL.FTZ R185, R24, R137 ;  /* 0x0000008918b97220 */ /* 0x004fe20000410000 */
[----:B------:R-:W-:Y:S01]  /*1a20*/  FMUL.FTZ R208, R21, R138 ;  /* 0x0000008a15d07220 */ /* 0x000fe20000410000 */
        /* <DEDUP_REMOVED lines=13> */
[----:B------:R-:W-:Y:S01]  /*1b00*/  FADD.FTZ R206, -R206, R135 ;  /* 0x00000087cece7221 */ /* 0x000fe20000010100 */
        /* <DEDUP_REMOVED lines=11> */
[----:B0-----:R-:W-:-:S07]  /*1bc0*/  FFMA.FTZ R144, R206, R204, R133 ;  /* 0x000000ccce907223 */ /* 0x001fce0000010085 */
.L_x_3975:
[----:B------:R-:W-:Y:S05]  /*1bd0*/  BSYNC B0 ;  /* 0x0000000000007941 */ /* 0x000fea0003800000 */
.L_x_3974:
        /* <DEDUP_REMOVED lines=55> */
.L_x_3977:
[----:B------:R-:W-:Y:S05]  /*1f50*/  BSYNC B0 ;  /* 0x0000000000007941 */ /* 0x000fea0003800000 */
.L_x_3976:
[----:B------:R-:W-:Y:S01]  /*1f60*/  ISETP.NE.AND P4, PT, R158, RZ, PT ;  /* 0x000000ff9e00720c */ /* 0x000fe20003f85270 */
[----:B------:R-:W-:-:S12]  /*1f70*/  BSSY B0, `(.L_x_3978) ;  /* 0x0000036000007945 */ /* 0x000fd80003800000 */
[----:B------:R-:W-:Y:S05]  /*1f80*/  @!P4 BRA `(.L_x_3979) ;  /* 0x0000000000d0c947 */ /* 0x000fea0003800000 */
[----:B------:R-:W-:Y:S01]  /*1f90*/  ISETP.NE.U32.AND P5, PT, RZ, UR8, PT ;  /* 0x00000008ff007c0c */ /* 0x000fe2000bfa5070 */
[----:B------:R-:W0:Y:S01]  /*1fa0*/  LDC.64 R136, c[0x0][0x2b8] ;  /* 0x0000ae00ff887b82 */ /* 0x000e220000000a00 */
[----:B------:R-:W-:Y:S01]  /*1fb0*/  IMAD.SHL.U32 R189, R146, 0x4, RZ ;  /* 0x0000000492bd7824 */ /* 0x000fe200078e00ff */
[----:B------:R-:W-:Y:S02]  /*1fc0*/  SHF.R.U32.HI R134, RZ, 0x1e, R146 ;  /* 0x0000001eff867819 */ /* 0x000fe40000011692 */
[----:B------:R-:W-:-:S13]  /*1fd0*/  ISETP.NE.AND.EX P5, PT, RZ, UR9, PT, P5 ;  /* 0x00000009ff007c0c */ /* 0x000fda000bfa5350 */
[----:B------:R-:W-:-:S04]  /*1fe0*/  @P5 LEA R226, P4, R146, UR8, 0x4 ;  /* 0x0000000892e25c11 */ /* 0x000fc8000f8820ff */
[C---:B------:R-:W-:Y:S02]  /*1ff0*/  @P5 LEA.HI.X R227, R146.reuse, UR9, RZ, 0x4, P4 ;  /* 0x0000000992e35c11 */ /* 0x040fe4000a0f24ff */
[----:B------:R-:W-:Y:S01]  /*2000*/  ISETP.NE.U32.AND P4, PT, RZ, UR14, PT ;  /* 0x0000000eff007c0c */ /* 0x000fe2000bf85070 */
[----:B0-----:R-:W-:Y:S02]  /*2010*/  IMAD.WIDE.U32 R136, R146, 0x10, R136 ;  /* 0x0000001092887825 */ /* 0x001fe400078e0088 */
[----:B------:R-:W5:Y:S01]  /*2020*/  @P5 LDG.E.128 R120, desc[UR4][R226.64] ;  /* 0x00000004e2785981 */ /* 0x000f62000c1e1d00 */
[----:B------:R-:W-:-:S03]  /*2030*/  ISETP.NE.AND.EX P4, PT, RZ, UR15, PT, P4 ;  /* 0x0000000fff007c0c */ /* 0x000fc6000bf85340 */
[----:B------:R-:W2:Y:S10]  /*2040*/  LDG.E.128 R136, desc[UR4][R136.64] ;  /* 0x0000000488887981 */ /* 0x000eb4000c1e1d00 */
        /* <DEDUP_REMOVED lines=10> */
[----:B------:R-:W3:Y:S04]  /*20f0*/  LDG.E.128 R132, desc[UR4][R132.64] ;  /* 0x0000000484847981 */ /* 0x000ee8000c1e1d00 */
        /* <DEDUP_REMOVED lines=11> */
[----:B------:R-:W-:Y:S01]  /*21b0*/  FMUL.FTZ R161, R173, R146 ;  /* 0x00000092ada17220 */ /* 0x000fe20000410000 */
[----:B------:R-:W-:Y:S01]  /*21c0*/  FADD.FTZ R132, R145, R174 ;  /* 0x000000ae91847221 */ /* 0x000fe20000010000 */
[----:B------:R-:W-:Y:S01]  /*21d0*/  FADD.FTZ R134, -R143, R134 ;  /* 0x000000868f867221 */ /* 0x000fe20000010100 */
[----:B------:R-:W-:Y:S01]  /*21e0*/  FMUL.FTZ R172, R173, R172 ;  /* 0x000000acadac7220 */ /* 0x000fe20000410000 */
[----:B------:R-:W-:Y:S01]  /*21f0*/  FFMA.FTZ R133, R161, R174, R144 ;  /* 0x000000aea1857223 */ /* 0x000fe20000010090 */
[----:B------:R-:W-:Y:S01]  /*2200*/  FADD.FTZ R194, -R143, R135 ;  /* 0x000000878fc27221 */ /* 0x000fe20000010100 */
[----:B------:R-:W-:Y:S01]  /*2210*/  FADD.FTZ R135, R132, R177 ;  /* 0x000000b184877221 */ /* 0x000fe20000010000 */
[C---:B------:R-:W-:Y:S01]  /*2220*/  FMUL.FTZ R175, R173.reuse, R134 ;  /* 0x00000086adaf7220 */ /* 0x040fe20000410000 */
        /* <DEDUP_REMOVED lines=8> */
[----:B------:R-:W-:Y:S01]  /*22b0*/  FADD.FTZ R145, R135, R192 ;  /* 0x000000c087917221 */ /* 0x000fe20000010000 */
[----:B0-----:R-:W-:-:S07]  /*22c0*/  FFMA.FTZ R144, R194, R192, R133 ;  /* 0x000000c0c2907223 */ /* 0x001fce0000010085 */
.L_x_3979:
[----:B------:R-:W-:Y:S05]  /*22d0*/  BSYNC B0 ;  /* 0x0000000000007941 */ /* 0x000fea0003800000 */
.L_x_3978:
        /* <DEDUP_REMOVED lines=23> */
.L_x_4006:
        /* <DEDUP_REMOVED lines=58> */
[----:B------:R-:W-:Y:S01]  /*27f0*/  FMUL.FTZ R136, R135, UR17 ;  /* 0x0000001187887c20 */ /* 0x000fe20008410000 */
[----:B------:R-:W-:Y:S01]  /*2800*/  FMUL.FTZ R142, R134, UR17 ;  /* 0x00000011868e7c20 */ /* 0x000fe20008410000 */
[----:B------:R-:W-:Y:S01]  /*2810*/  FMUL.FTZ R143, R137, UR17 ;  /* 0x00000011898f7c20 */ /* 0x000fe20008410000 */
[----:B------:R-:W-:Y:S01]  /*2820*/  ISETP.NE.AND.EX P5, PT, RZ, UR19, PT, P5 ;  /* 0x00000013ff007c0c */ /* 0x000fe2000bfa5350 */
[----:B------:R-:W-:-:S03]  /*2830*/  FMUL.FTZ R144, R138, UR17 ;  /* 0x000000118a907c20 */ /* 0x000fc60008410000 */
[----:B------:R-:W-:Y:S02]  /*2840*/  SEL R124, R135, R124, P5 ;  /* 0x0000007c877c7207 */ /* 0x000fe40002800000 */
[----:B------:R-:W-:Y:S02]  /*2850*/  SEL R125, R134, R125, P5 ;  /* 0x0000007d867d7207 */ /* 0x000fe40002800000 */
[----:B------:R-:W-:Y:S02]  /*2860*/  SEL R126, R137, R126, P5 ;  /* 0x0000007e897e7207 */ /* 0x000fe40002800000 */
[----:B------:R-:W-:-:S03]  /*2870*/  SEL R127, R138, R127, P5 ;  /* 0x0000007f8a7f7207 */ /* 0x000fc60002800000 */
[----:B------:R-:W0:Y:S02]  /*2880*/  @P5 LDC.64 R132, c[0x0][0x308] ;  /* 0x0000c200ff845b82 */ /* 0x000e240000000a00 */
[----:B0-----:R-:W-:-:S05]  /*2890*/  @P5 IMAD.WIDE.U32 R132, R11, 0x10, R132 ;  /* 0x000000100b845825 */ /* 0x001fca00078e0084 */
[----:B------:R0:W-:Y:S01]  /*28a0*/  @P5 STG.E.128 desc[UR4][R132.64], R124 ;  /* 0x0000007c84005986 */ /* 0x0001e2000c101d04 */
[----:B------:R-:W-:-:S04]  /*28b0*/  LOP3.LUT P5, RZ, R10, 0xff, RZ, 0xc0, !PT ;  /* 0x000000ff0aff7812 */ /* 0x000fc800078ac0ff */
[----:B------:R-:W-:Y:S02]  /*28c0*/  SEL R135, R136, RZ, P5 ;  /* 0x000000ff88877207 */ /* 0x000fe40002800000 */
[----:B------:R-:W-:-:S04]  /*28d0*/  LOP3.LUT P5, RZ, R10, 0xff00, RZ, 0xc0, !PT ;  /* 0x0000ff000aff7812 */ /* 0x000fc800078ac0ff */
[----:B------:R-:W-:Y:S02]  /*28e0*/  SEL R134, R142, RZ, P5 ;  /* 0x000000ff8e867207 */ /* 0x000fe40002800000 */
[----:B------:R-:W-:-:S04]  /*28f0*/  LOP3.LUT P5, RZ, R10, 0xff0000, RZ, 0xc0, !PT ;  /* 0x00ff00000aff7812 */ /* 0x000fc800078ac0ff */
[----:B------:R-:W-:Y:S02]  /*2900*/  SEL R137, R143, RZ, P5 ;  /* 0x000000ff8f897207 */ /* 0x000fe40002800000 */
[----:B------:R-:W-:-:S04]  /*2910*/  LOP3.LUT P5, RZ, R10, 0xff000000, RZ, 0xc0, !PT ;  /* 0xff0000000aff7812 */ /* 0x000fc800078ac0ff */
[----:B0-----:R-:W-:Y:S02]  /*2920*/  SEL R132, R144, RZ, P5 ;  /* 0x000000ff90847207 */ /* 0x001fe40002800000 */
[----:B------:R-:W-:-:S04]  /*2930*/  ISETP.NE.U32.AND P5, PT, RZ, UR14, PT ;  /* 0x0000000eff007c0c */ /* 0x000fc8000bfa5070 */
[----:B------:R-:W-:-:S04]  /*2940*/  ISETP.NE.AND.EX P5, PT, RZ, UR15, PT, P5 ;  /* 0x0000000fff007c0c */ /* 0x000fc8000bfa5350 */
[----:B------:R-:W-:Y:S02]  /*2950*/  SEL R128, R135, R128, P5 ;  /* 0x0000008087807207 */ /* 0x000fe40002800000 */
[----:B------:R-:W-:Y:S02]  /*2960*/  SEL R129, R134, R129, P5 ;  /* 0x0000008186817207 */ /* 0x000fe40002800000 */
[----:B------:R-:W-:Y:S02]  /*2970*/  SEL R130, R137, R130, P5 ;  /* 0x0000008289827207 */ /* 0x000fe40002800000 */
[----:B------:R-:W-:Y:S02]  /*2980*/  SEL R131, R132, R131, P5 ;  /* 0x0000008384837207 */ /* 0x000fe40002800000 */
[----:B------:R-:W-:-:S04]  /*2990*/  ISETP.NE.U32.AND P5, PT, RZ, UR14, PT ;  /* 0x0000000eff007c0c */ /* 0x000fc8000bfa5070 */
[----:B------:R-:W-:-:S13]  /*29a0*/  ISETP.NE.AND.EX P5, PT, RZ, UR15, PT, P5 ;  /* 0x0000000fff007c0c */ /* 0x000fda000bfa5350 */
[----:B------:R-:W-:-:S04]  /*29b0*/  @P5 LEA R138, P6, R11, UR14, 0x4 ;  /* 0x0000000e0b8a5c11 */ /* 0x000fc8000f8c20ff */
[----:B------:R-:W-:Y:S02]  /*29c0*/  @P5 LEA.HI.X R139, R11, UR15, RZ, 0x4, P6 ;  /* 0x0000000f0b8b5c11 */ /* 0x000fe4000b0f24ff */
[----:B------:R-:W-:-:S04]  /*29d0*/  LOP3.LUT P6, RZ, R9, 0xff, RZ, 0xc0, !PT ;  /* 0x000000ff09ff7812 */ /* 0x000fc800078cc0ff */
[----:B------:R-:W-:Y:S02]  /*29e0*/  SEL R132, R136, RZ, P6 ;  /* 0x000000ff88847207 */ /* 0x000fe40003000000 */
[----:B------:R-:W0:Y:S01]  /*29f0*/  LDC.64 R136, c[0x0][0x2f8] ;  /* 0x0000be00ff887b82 */ /* 0x000e220000000a00 */
[----:B------:R-:W-:-:S04]  /*2a00*/  LOP3.LUT P6, RZ, R9, 0xff00, RZ, 0xc0, !PT ;  /* 0x0000ff0009ff7812 */ /* 0x000fc800078cc0ff */
[----:B------:R-:W-:Y:S02]  /*2a10*/  SEL R133, R142, RZ, P6 ;  /* 0x000000ff8e857207 */ /* 0x000fe40003000000 */
[----:B------:R-:W-:-:S04]  /*2a20*/  LOP3.LUT P6, RZ, R9, 0xff0000, RZ, 0xc0, !PT ;  /* 0x00ff000009ff7812 */ /* 0x000fc800078cc0ff */
[----:B------:R-:W-:Y:S02]  /*2a30*/  SEL R134, R143, RZ, P6 ;  /* 0x000000ff8f867207 */ /* 0x000fe40003000000 */
[----:B------:R-:W-:-:S04]  /*2a40*/  LOP3.LUT P6, RZ, R9, 0xff000000, RZ, 0xc0, !PT ;  /* 0xff00000009ff7812 */ /* 0x000fc800078cc0ff */
[----:B------:R-:W-:Y:S01]  /*2a50*/  SEL R135, R144, RZ, P6 ;  /* 0x000000ff90877207 */ /* 0x000fe20003000000 */
[----:B0-----:R-:W-:-:S04]  /*2a60*/  IMAD.WIDE.U32 R136, R11, 0x10, R136 ;  /* 0x000000100b887825 */ /* 0x001fc800078e0088 */
[----:B------:R-:W-:Y:S01]  /*2a70*/  VIADD R11, R11, 0x100 ;  /* 0x000001000b0b7836 */ /* 0x000fe20000000000 */
[----:B------:R0:W-:Y:S04]  /*2a80*/  STG.E.128 desc[UR4][R136.64], R132 ;  /* 0x0000008488007986 */ /* 0x0001e8000c101d04 */
[----:B------:R0:W-:Y:S02]  /*2a90*/  @P5 STG.E.128 desc[UR4][R138.64], R128 ;  /* 0x000000808a005986 */ /* 0x0001e4000c101d04 */
.L_x_3982:
[----:B------:R-:W-:Y:S05]  /*2aa0*/  BSYNC B0 ;  /* 0x0000000000007941 */ /* 0x000fea0003800000 */
.L_x_3981:
[----:B------:R-:W-:Y:S01]  /*2ab0*/  ISETP.NE.AND P5, PT, R8, RZ, PT ;  /* 0x000000ff0800720c */ /* 0x000fe20003fa5270 */
[----:B------:R-:W-:-:S12]  /*2ac0*/  BSSY B0, `(.L_x_3983) ;  /* 0x0000042000007945 */ /* 0x000fd80003800000 */
[----:B------:R-:W-:Y:S05]  /*2ad0*/  @!P5 BRA `(.L_x_3984) ;  /* 0x000000040000d947 */ /* 0x000fea0003800000 */
[----:B------:R-:W-:-:S04]  /*2ae0*/  ISETP.NE.AND P5, PT, R149, RZ, PT ;  /* 0x000000ff9500720c */ /* 0x000fc80003fa5270 */
        /* <DEDUP_REMOVED lines=59> */
[C---:B0-----:R-:W-:Y:S01]  /*2ea0*/  IMAD.WIDE.U32 R136, R11.reuse, 0x10, R136 ;  /* 0x000000100b887825 */ /* 0x041fe200078e0088 */
[----:B------:R-:W-:-:S04]  /*2eb0*/  IADD3 R11, R11, 0x100, RZ ;  /* 0x000001000b0b7810 */ /* 0x000fc80007ffe0ff */
[----:B------:R1:W-:Y:S04]  /*2ec0*/  STG.E.128 desc[UR4][R136.64], R132 ;  /* 0x0000008488007986 */ /* 0x0003e8000c101d04 */
[----:B------:R1:W-:Y:S02]  /*2ed0*/  @P5 STG.E.128 desc[UR4][R138.64], R128 ;  /* 0x000000808a005986 */ /* 0x0003e4000c101d04 */
.L_x_3984:
[----:B------:R-:W-:Y:S05]  /*2ee0*/  BSYNC B0 ;  /* 0x0000000000007941 */ /* 0x000fea0003800000 */
.L_x_3983:
        /* <DEDUP_REMOVED lines=66> */
.L_x_3986:
[----:B------:R-:W-:Y:S05]  /*3310*/  BSYNC B0 ;  /* 0x0000000000007941 */ /* 0x000fea0003800000 */
.L_x_3985:
        /* <DEDUP_REMOVED lines=66> */
.L_x_3988:
[----:B------:R-:W-:Y:S05]  /*3740*/  BSYNC B0 ;  /* 0x0000000000007941 */ /* 0x000fea0003800000 */
.L_x_3987:
        /* <DEDUP_REMOVED lines=66> */
.L_x_3990:
[----:B------:R-:W-:Y:S05]  /*3b70*/  BSYNC B0 ;  /* 0x0000000000007941 */ /* 0x000fea0003800000 */
.L_x_3989:
        /* <DEDUP_REMOVED lines=66> */
.L_x_3992:
[----:B------:R-:W-:Y:S05]  /*3fa0*/  BSYNC B0 ;  /* 0x0000000000007941 */ /* 0x000fea0003800000 */
.L_x_3991:
        /* <DEDUP_REMOVED lines=63> */
[----:B0-----:R-:W-:-:S05]  /*43a0*/  IMAD.WIDE.U32 R136, R11, 0x10, R136 ;  /* 0x000000100b887825 */ /* 0x001fca00078e0088 */
[----:B------:R0:W-:Y:S04]  /*43b0*/  STG.E.128 desc[UR4][R136.64], R132 ;  /* 0x0000008488007986 */ /* 0x0001e8000c101d04 */
[----:B------:R0:W-:Y:S02]  /*43c0*/  @P5 STG.E.128 desc[UR4][R138.64], R128 ;  /* 0x000000808a005986 */ /* 0x0001e4000c101d04 */
.L_x_3994:
[----:B------:R-:W-:Y:S05]  /*43d0*/  BSYNC B0 ;  /* 0x0000000000007941 */ /* 0x000fea0003800000 */
.L_x_3993:
[----:B------:R-:W-:Y:S01]  /*43e0*/  VIADD R150, R150, UR20 ;  /* 0x0000001496967c36 */ /* 0x000fe20008000000 */
[----:B------:R-:W-:-:S04]  /*43f0*/  SEL R142, RZ, 0x1, P4 ;  /* 0x00000001ff8e7807 */ /* 0x000fc80002000000 */
[----:B------:R-:W-:-:S13]  /*4400*/  ISETP.GE.AND P4, PT, R150, UR21, PT ;  /* 0x0000001596007c0c */ /* 0x000fda000bf86270 */
[----:B------:R-:W-:Y:S05]  /*4410*/  @!P4 BRA `(.L_x_3995) ;  /* 0xffffffc4004cc947 */ /* 0x000fea000383ffff */
.L_x_3965:
[----:B------:R-:W0:Y:S01]  /*4420*/  S2R R0, SR_TID.X ;  /* 0x0000000000007919 */ /* 0x000e220000002100 */
[----:B------:R-:W0:Y:S01]  /*4430*/  S2UR UR6, SR_CTAID.X ;  /* 0x00000000000679c3 */ /* 0x000e220000002500 */
[----:B------:R-:W-:Y:S02]  /*4440*/  ISETP.NE.AND P4, PT, R12, RZ, PT ;  /* 0x000000ff0c00720c */ /* 0x000fe40003f85270 */
[----:B------:R-:W-:-:S05]  /*4450*/  ISETP.NE.AND P5, PT, R8, RZ, PT ;  /* 0x000000ff0800720c */ /* 0x000fca0003fa5270 */
[----:B------:R-:W1:Y:S08]  /*4460*/  @P0 LDC.64 R12, c[0x0][0x2d8] ;  /* 0x0000b600ff0c0b82 */ /* 0x000e700000000a00 */
[----:B------:R-:W2:Y:S08]  /*4470*/  @P4 LDC.64 R2, c[0x0][0x2d0] ;  /* 0x0000b400ff024b82 */ /* 0x000eb00000000a00 */
[----:B-----5:R-:W3:Y:S01]  /*4480*/  @P4 LDC.64 R4, c[0x0][0x2d8] ;  /* 0x0000b600ff044b82 */ /* 0x020ee20000000a00 */
[----:B0-----:R-:W-:-:S07]  /*4490*/  LEA.HI R10, R0, UR6, RZ, 0x18 ;  /* 0x00000006000a7c11 */ /* 0x001fce000f8fc0ff */
[----:B------:R-:W0:Y:S01]  /*44a0*/  @P5 LDC.64 R6, c[0x0][0x2d0] ;  /* 0x0000b400ff065b82 */ /* 0x000e220000000a00 */
[----:B------:R-:W-:Y:S01]  /*44b0*/  LOP3.LUT R0, R0, 0xff, RZ, 0xc0, !PT ;  /* 0x000000ff00007812 */ /* 0x000fe200078ec0ff */
[----:B------:R-:W-:-:S06]  /*44c0*/  IMAD R153, R10, R153, RZ ;  /* 0x000000990a997224 */ /* 0x000fcc00078e02ff */
[----:B------:R-:W4:Y:S01]  /*44d0*/  @P5 LDC.64 R8, c[0x0][0x2d8] ;  /* 0x0000b600ff085b82 */ /* 0x000f220000000a00 */
[----:B------:R-:W-:-:S05]  /*44e0*/  LEA.HI R153, R153, R0, RZ, 0x1e ;  /* 0x0000000099997211 */ /* 0x000fca00078ff0ff */
[C---:B--2---:R-:W-:Y:S02]  /*44f0*/  @P4 IMAD.WIDE.U32 R2, R153.reuse, 0x10, R2 ;  /* 0x0000001099024825 */ /* 0x044fe400078e0002 */
[----:B------:R-:W2:Y:S02]  /*4500*/  @P0 LDC.64 R10, c[0x0][0x2d0] ;  /* 0x0000b400ff0a0b82 */ /* 0x000ea40000000a00 */
[C---:B---3--:R-:W-:Y:S01]  /*4510*/  @P4 IMAD.WIDE.U32 R4, R153.reuse, 0x10, R4 ;  /* 0x0000001099044825 */ /* 0x048fe200078e0004 */
[----:B------:R-:W-:Y:S01]  /*4520*/  @P4 IADD3 R153, R153, 0x100, RZ ;  /* 0x0000010099994810 */ /* 0x000fe20007ffe0ff */
[----:B------:R3:W-:Y:S04]  /*4530*/  @P4 STG.E.128 desc[UR4][R2.64], R64 ;  /* 0x0000004002004986 */ /* 0x0007e8000c101d04 */
[----:B------:R-:W3:Y:S01]  /*4540*/  @P1 LDC.64 R14, c[0x0][0x2d0] ;  /* 0x0000b400ff0e1b82 */ /* 0x000ee20000000a00 */
[----:B0-----:R-:W-:Y:S01]  /*4550*/  @P5 IMAD.WIDE.U32 R6, R153, 0x10, R6 ;  /* 0x0000001099065825 */ /* 0x001fe200078e0006 */
[----:B------:R0:W-:Y:S01]  /*4560*/  @P4 STG.E.128 desc[UR4][R4.64], R92 ;  /* 0x0000005c04004986 */ /* 0x0001e2000c101d04 */
[----:B------:R-:W-:-:S03]  /*4570*/  ISETP.NE.AND P4, PT, R158, RZ, PT ;  /* 0x000000ff9e00720c */ /* 0x000fc60003f85270 */
[----:B------:R0:W-:Y:S02]  /*4580*/  @P5 STG.E.128 desc[UR4][R6.64], R60 ;  /* 0x0000003c06005986 */ /* 0x0001e4000c101d04 */
[----:B------:R-:W0:Y:S01]  /*4590*/  @P1 LDC.64 R16, c[0x0][0x2d8] ;  /* 0x0000b600ff101b82 */ /* 0x000e220000000a00 */
[C---:B----4-:R-:W-:Y:S01]  /*45a0*/  @P5 IMAD.WIDE.U32 R8, R153.reuse, 0x10, R8 ;  /* 0x0000001099085825 */ /* 0x050fe200078e0008 */
[----:B------:R-:W-:-:S04]  /*45b0*/  @P5 IADD3 R153, R153, 0x100, RZ ;  /* 0x0000010099995810 */ /* 0x000fc80007ffe0ff */
[----:B------:R4:W-:Y:S01]  /*45c0*/  @P5 STG.E.128 desc[UR4][R8.64], R88 ;  /* 0x0000005808005986 */ /* 0x0009e2000c101d04 */
[C---:B-1----:R-:W-:Y:S01]  /*45d0*/  @P0 IMAD.WIDE.U32 R12, R153.reuse, 0x10, R12 ;  /* 0x00000010990c0825 */ /* 0x042fe200078e000c */
[----:B------:R-:W1:Y:S03]  /*45e0*/  @P2 LDC.64 R18, c[0x0][0x2d0] ;  /* 0x0000b400ff122b82 */ /* 0x000e660000000a00 */
[----:B--2---:R-:W-:-:S04]  /*45f0*/  @P0 IMAD.WIDE.U32 R10, R153, 0x10, R10 ;  /* 0x00000010990a0825 */ /* 0x004fc800078e000a */
[----:B------:R-:W-:Y:S01]  /*4600*/  @P0 VIADD R153, R153, 0x100 ;  /* 0x0000010099990836 */ /* 0x000fe20000000000 */
[----:B------:R-:W2:Y:S01]  /*4610*/  @P2 LDC.64 R20, c[0x0][0x2d8] ;  /* 0x0000b600ff142b82 */ /* 0x000ea20000000a00 */
[----:B------:R4:W-:Y:S02]  /*4620*/  @P0 STG.E.128 desc[UR4][R10.64], R56 ;  /* 0x000000380a000986 */ /* 0x0009e4000c101d04 */
[C---:B---3--:R-:W-:Y:S02]  /*4630*/  @P1 IMAD.WIDE.U32 R14, R153.reuse, 0x10, R14 ;  /* 0x00000010990e1825 */ /* 0x048fe400078e000e */
[----:B------:R4:W-:Y:S03]  /*4640*/  @P0 STG.E.128 desc[UR4][R12.64], R84 ;  /* 0x000000540c000986 */ /* 0x0009e6000c101d04 */
[----:B------:R-:W3:Y:S01]  /*4650*/  @P3 LDC.64 R22, c[0x0][0x2d0] ;  /* 0x0000b400ff163b82 */ /* 0x000ee20000000a00 */
[C---:B0-----:R-:W-:Y:S01]  /*4660*/  @P1 IMAD.WIDE.U32 R16, R153.reuse, 0x10, R16 ;  /* 0x0000001099101825 */ /* 0x041fe200078e0010 */
[----:B------:R-:W-:Y:S01]  /*4670*/  @P1 IADD3 R153, R153, 0x100, RZ ;  /* 0x0000010099991810 */ /* 0x000fe20007ffe0ff */
[----:B------:R4:W-:Y:S04]  /*4680*/  @P1 STG.E.128 desc[UR4][R14.64], R52 ;  /* 0x000000340e001986 */ /* 0x0009e8000c101d04 */
[----:B------:R4:W-:Y:S01]  /*4690*/  @P1 STG.E.128 desc[UR4][R16.64], R80 ;  /* 0x0000005010001986 */ /* 0x0009e2000c101d04 */
[----:B------:R-:W0:Y:S01]  /*46a0*/  @P3 LDC.64 R24, c[0x0][0x2d8] ;  /* 0x0000b600ff183b82 */ /* 0x000e220000000a00 */
[----:B-1----:R-:W-:-:S05]  /*46b0*/  @P2 IMAD.WIDE.U32 R18, R153, 0x10, R18 ;  /* 0x0000001099122825 */ /* 0x002fca00078e0012 */
[----:B------:R4:W-:Y:S01]  /*46c0*/  @P2 STG.E.128 desc[UR4][R18.64], R48 ;  /* 0x0000003012002986 */ /* 0x0009e2000c101d04 */
[C---:B--2---:R-:W-:Y:S01]  /*46d0*/  @P2 IMAD.WIDE.U32 R20, R153.reuse, 0x10, R20 ;  /* 0x0000001099142825 */ /* 0x044fe200078e0014 */
[----:B------:R-:W-:-:S04]  /*46e0*/  @P2 IADD3 R153, R153, 0x100, RZ ;  /* 0x0000010099992810 */ /* 0x000fc80007ffe0ff */
[----:B------:R4:W-:Y:S01]  /*46f0*/  @P2 STG.E.128 desc[UR4][R20.64], R76 ;  /* 0x0000004c14002986 */ /* 0x0009e2000c101d04 */
[----:B---3--:R-:W-:-:S05]  /*4700*/  @P3 IMAD.WIDE.U32 R22, R153, 0x10, R22 ;  /* 0x0000001099163825 */ /* 0x008fca00078e0016 */
[----:B------:R4:W-:Y:S01]  /*4710*/  @P3 STG.E.128 desc[UR4][R22.64], R44 ;  /* 0x0000002c16003986 */ /* 0x0009e2000c101d04 */
[----:B0-----:R-:W-:-:S05]  /*4720*/  @P3 IMAD.WIDE.U32 R24, R153, 0x10, R24 ;  /* 0x0000001099183825 */ /* 0x001fca00078e0018 */
[----:B------:R4:W-:Y:S01]  /*4730*/  @P3 STG.E.128 desc[UR4][R24.64], R72 ;  /* 0x0000004818003986 */ /* 0x0009e2000c101d04 */
[----:B------:R-:W-:Y:S05]  /*4740*/  @!P4 EXIT ;  /* 0x000000000000c94d */ /* 0x000fea0003800000 */
[----:B------:R-:W0:Y:S01]  /*4750*/  LDC.64 R2, c[0x0][0x2d0] ;  /* 0x0000b400ff027b82 */ /* 0x000e220000000a00 */
[----:B------:R-:W-:-:S07]  /*4760*/  @P3 VIADD R153, R153, 0x100 ;  /* 0x0000010099993836 */ /* 0x000fce0000000000 */
[----:B------:R-:W1:Y:S01]  /*4770*/  LDC.64 R4, c[0x0][0x2d8] ;  /* 0x0000b600ff047b82 */ /* 0x000e620000000a00 */
[----:B0-----:R-:W-:-:S05]  /*4780*/  IMAD.WIDE.U32 R2, R153, 0x10, R2 ;  /* 0x0000001099027825 */ /* 0x001fca00078e0002 */
[----:B------:R-:W-:Y:S01]  /*4790*/  STG.E.128 desc[UR4][R2.64], R40 ;  /* 0x0000002802007986 */ /* 0x000fe2000c101d04 */
[----:B-1----:R-:W-:-:S05]  /*47a0*/  IMAD.WIDE.U32 R4, R153, 0x10, R4 ;  /* 0x0000001099047825 */ /* 0x002fca00078e0004 */
[----:B------:R-:W-:Y:S01]  /*47b0*/  STG.E.128 desc[UR4][R4.64], R68 ;  /* 0x0000004404007986 */ /* 0x000fe2000c101d04 */
[----:B------:R-:W-:Y:S05]  /*47c0*/  EXIT ;  /* 0x000000000000794d */ /* 0x000fea0003800000 */
.L_x_3980:
[----:B------:R-:W-:Y:S01]  /*47d0*/  HFMA2.MMA R146, -RZ, RZ, 0, 9.5367431640625e-07 ;  /* 0x00000010ff927435 */ /* 0x000fe200000001ff */
[----:B-----5:R-:W-:Y:S01]  /*47e0*/  MOV R143, R145 ;  /* 0x00000091008f7202 */ /* 0x020fe20000000f00 */
[----:B------:R-:W-:Y:S01]  /*47f0*/  IMAD.MOV.U32 R147, RZ, RZ, 0x1f ;  /* 0x0000001fff937424 */ /* 0x000fe200078e00ff */
[----:B------:R-:W-:-:S08]  /*4800*/  MOV R142, 0xffffffff ;  /* 0xffffffff008e7802 */ /* 0x000fd00000000f00 */
[----:B------:R-:W-:Y:S05]  /*4810*/  WARPSYNC.COLLECTIVE R142, `(.L_x_3996) ;  /* 0x000000008e087348 */ /* 0x000fea0003c00000 */
[----:B------:R0:W1:Y:S02]  /*4820*/  SHFL.DOWN P6, R189, R143, R146, R147 ;  /* 0x080000928fbd7389 */ /* 0x00006400000c0093 */
[----:B01----:R-:W-:Y:S01]  /*4830*/  ENDCOLLECTIVE ;  /* 0x000000000000791b */ /* 0x003fe20003800000 */
.L_x_3996:
[----:B------:R-:W-:Y:S01]  /*4840*/  IMAD.MOV.U32 R143, RZ, RZ, R144 ;  /* 0x000000ffff8f7224 */ /* 0x000fe200078e0090 */
[----:B------:R-:W-:-:S07]  /*4850*/  MOV R132, R189 ;  /* 0x000000bd00847202 */ /* 0x000fce0000000f00 */
[----:B------:R-:W-:Y:S05]  /*4860*/  WARPSYNC.COLLECTIVE R142, `(.L_x_3997) ;  /* 0x000000008e087348 */ /* 0x000fea0003c00000 */
[----:B------:R0:W1:Y:S02]  /*4870*/  SHFL.DOWN P6, R189, R143, R146, R147 ;  /* 0x080000928fbd7389 */ /* 0x00006400000c0093 */
[----:B01----:R-:W-:Y:S01]  /*4880*/  ENDCOLLECTIVE ;  /* 0x000000000000791b */ /* 0x003fe20003800000 */
.L_x_3997:
[----:B------:R-:W-:-:S05]  /*4890*/  FADD.FTZ R132, R132, R145 ;  /* 0x0000009184847221 */ /* 0x000fca0000010000 */
[----:B------:R-:W-:Y:S01]  /*48a0*/  MOV R143, R132 ;  /* 0x00000084008f7202 */ /* 0x000fe20000000f00 */
[----:B------:R-:W-:Y:S01]  /*48b0*/  IMAD.MOV.U32 R146, RZ, RZ, 0x8 ;  /* 0x00000008ff927424 */ /* 0x000fe200078e00ff */
[----:B------:R-:W-:-:S07]  /*48c0*/  MOV R133, R189 ;  /* 0x000000bd00857202 */ /* 0x000fce0000000f00 */
[----:B------:R-:W-:Y:S05]  /*48d0*/  WARPSYNC.COLLECTIVE R142, `(.L_x_3998) ;  /* 0x000000008e087348 */ /* 0x000fea0003c00000 */
[----:B------:R0:W1:Y:S02]  /*48e0*/  SHFL.DOWN P6, R189, R143, R146, R147 ;  /* 0x080000928fbd7389 */ /* 0x00006400000c0093 */
[----:B01----:R-:W-:Y:S01]  /*48f0*/  ENDCOLLECTIVE ;  /* 0x000000000000791b */ /* 0x003fe20003800000 */
.L_x_3998:
[----:B------:R-:W-:-:S05]  /*4900*/  FADD.FTZ R133, R133, R144 ;  /* 0x0000009085857221 */ /* 0x000fca0000010000 */
[----:B------:R-:W-:Y:S02]  /*4910*/  MOV R143, R133 ;  /* 0x00000085008f7202 */ /* 0x000fe40000000f00 */
[----:B------:R-:W-:-:S07]  /*4920*/  MOV R135, R189 ;  /* 0x000000bd00877202 */ /* 0x000fce0000000f00 */
[----:B------:R-:W-:Y:S05]  /*4930*/  WARPSYNC.COLLECTIVE R142, `(.L_x_3999) ;  /* 0x000000008e087348 */ /* 0x000fea0003c00000 */
[----:B------:R0:W1:Y:S02]  /*4940*/  SHFL.DOWN P6, R189, R143, R146, R147 ;  /* 0x080000928fbd7389 */ /* 0x00006400000c0093 */
[----:B01----:R-:W-:Y:S01]  /*4950*/  ENDCOLLECTIVE ;  /* 0x000000000000791b */ /* 0x003fe20003800000 */
.L_x_3999:
[----:B------:R-:W-:Y:S01]  /*4960*/  FADD.FTZ R135, R132, R135 ;  /* 0x0000008784877221 */ /* 0x000fe20000010000 */
[----:B------:R-:W-:-:S04]  /*4970*/  HFMA2.MMA R146, -RZ, RZ, 0, 2.384185791015625e-07 ;  /* 0x00000004ff927435 */ /* 0x000fc800000001ff */
[----:B------:R-:W-:Y:S01]  /*4980*/  MOV R143, R135 ;  /* 0x00000087008f7202 */ /* 0x000fe20000000f00 */
[----:B------:R-:W-:-:S07]  /*4990*/  IMAD.MOV.U32 R134, RZ, RZ, R189 ;  /* 0x000000ffff867224 */ /* 0x000fce00078e00bd */
[----:B------:R-:W-:Y:S05]  /*49a0*/  WARPSYNC.COLLECTIVE R142, `(.L_x_4000) ;  /* 0x000000008e087348 */ /* 0x000fea0003c00000 */
[----:B------:R0:W1:Y:S02]  /*49b0*/  SHFL.DOWN P6, R189, R143, R146, R147 ;  /* 0x080000928fbd7389 */ /* 0x00006400000c0093 */
[----:B01----:R-:W-:Y:S01]  /*49c0*/  ENDCOLLECTIVE ;  /* 0x000000000000791b */ /* 0x003fe20003800000 */
.L_x_4000:
[----:B------:R-:W-:-:S05]  /*49d0*/  FADD.FTZ R134, R133, R134 ;  /* 0x0000008685867221 */ /* 0x000fca0000010000 */
[----:B------:R-:W-:Y:S01]  /*49e0*/  MOV R143, R134 ;  /* 0x00000086008f7202 */ /* 0x000fe20000000f00 */
[----:B------:R-:W-:-:S07]  /*49f0*/  IMAD.MOV.U32 R136, RZ, RZ, R189 ;  /* 0x000000ffff887224 */ /* 0x000fce00078e00bd */
[----:B------:R-:W-:Y:S05]  /*4a00*/  WARPSYNC.COLLECTIVE R142, `(.L_x_4001) ;  /* 0x000000008e087348 */ /* 0x000fea0003c00000 */
[----:B------:R0:W1:Y:S02]  /*4a10*/  SHFL.DOWN P6, R189, R143, R146, R147 ;  /* 0x080000928fbd7389 */ /* 0x00006400000c0093 */
[----:B01----:R-:W-:Y:S01]  /*4a20*/  ENDCOLLECTIVE ;  /* 0x000000000000791b */ /* 0x003fe20003800000 */
.L_x_4001:
[----:B------:R-:W-:Y:S01]  /*4a30*/  FADD.FTZ R136, R135, R136 ;  /* 0x0000008887887221 */ /* 0x000fe20000010000 */
[----:B------:R-:W-:-:S03]  /*4a40*/  HFMA2.MMA R146, -RZ, RZ, 0, 1.1920928955078125e-07 ;  /* 0x00000002ff927435 */ /* 0x000fc600000001ff */
[----:B------:R-:W-:Y:S01]  /*4a50*/  IMAD.MOV.U32 R143, RZ, RZ, R136 ;  /* 0x000000ffff8f7224 */ /* 0x000fe200078e0088 */
[----:B------:R-:W-:-:S07]  /*4a60*/  MOV R137, R189 ;  /* 0x000000bd00897202 */ /* 0x000fce0000000f00 */
[----:B------:R-:W-:Y:S05]  /*4a70*/  WARPSYNC.COLLECTIVE R142, `(.L_x_4002) ;  /* 0x000000008e087348 */ /* 0x000fea0003c00000 */
[----:B------:R0:W1:Y:S02]  /*4a80*/  SHFL.DOWN P6, R189, R143, R146, R147 ;  /* 0x080000928fbd7389 */ /* 0x00006400000c0093 */
[----:B01----:R-:W-:Y:S01]  /*4a90*/  ENDCOLLECTIVE ;  /* 0x000000000000791b */ /* 0x003fe20003800000 */
.L_x_4002:
[----:B------:R-:W-:-:S04]  /*4aa0*/  FADD.FTZ R137, R134, R137 ;  /* 0x0000008986897221 */ /* 0x000fc80000010000 */
[----:B------:R-:W-:Y:S01]  /*4ab0*/  IMAD.MOV.U32 R143, RZ, RZ, R137 ;  /* 0x000000ffff8f7224 */ /* 0x000fe200078e0089 */
[----:B------:R-:W-:-:S07]  /*4ac0*/  MOV R139, R189 ;  /* 0x000000bd008b7202 */ /* 0x000fce0000000f00 */
[----:B------:R-:W-:Y:S05]  /*4ad0*/  WARPSYNC.COLLECTIVE R142, `(.L_x_4003) ;  /* 0x000000008e087348 */ /* 0x000fea0003c00000 */
[----:B------:R0:W1:Y:S02]  /*4ae0*/  SHFL.DOWN P6, R189, R143, R146, R147 ;  /* 0x080000928fbd7389 */ /* 0x00006400000c0093 */
[----:B01----:R-:W-:Y:S01]  /*4af0*/  ENDCOLLECTIVE ;  /* 0x000000000000791b */ /* 0x003fe20003800000 */
.L_x_4003:
[----:B------:R-:W-:-:S05]  /*4b00*/  FADD.FTZ R139, R136, R139 ;  /* 0x0000008b888b7221 */ /* 0x000fca0000010000 */
[----:B------:R-:W-:Y:S01]  /*4b10*/  MOV R143, R139 ;  /* 0x0000008b008f7202 */ /* 0x000fe20000000f00 */
[----:B------:R-:W-:Y:S01]  /*4b20*/  IMAD.MOV.U32 R146, RZ, RZ, 0x1 ;  /* 0x00000001ff927424 */ /* 0x000fe200078e00ff */
[----:B------:R-:W-:-:S07]  /*4b30*/  MOV R138, R189 ;  /* 0x000000bd008a7202 */ /* 0x000fce0000000f00 */
[----:B------:R-:W-:Y:S05]  /*4b40*/  WARPSYNC.COLLECTIVE R142, `(.L_x_4004) ;  /* 0x000000008e087348 */ /* 0x000fea0003c00000 */
[----:B------:R0:W1:Y:S02]  /*4b50*/  SHFL.DOWN P6, R189, R143, R146, R147 ;  /* 0x080000928fbd7389 */ /* 0x00006400000c0093 */
[----:B01----:R-:W-:Y:S01]  /*4b60*/  ENDCOLLECTIVE ;  /* 0x000000000000791b */ /* 0x003fe20003800000 */
.L_x_4004:
[----:B------:R-:W-:-:S05]  /*4b70*/  FADD.FTZ R138, R137, R138 ;  /* 0x0000008a898a7221 */ /* 0x000fca0000010000 */
[----:B------:R-:W-:Y:S02]  /*4b80*/  MOV R143, R138 ;  /* 0x0000008a008f7202 */ /* 0x000fe40000000f00 */
[----:B------:R-:W-:-:S07]  /*4b90*/  MOV R188, R189 ;  /* 0x000000bd00bc7202 */ /* 0x000fce0000000f00 */
[----:B------:R-:W-:Y:S05]  /*4ba0*/  WARPSYNC.COLLECTIVE R142, `(.L_x_4005) ;  /* 0x000000008e087348 */ /* 0x000fea0003c00000 */
[----:B------:R0:W1:Y:S02]  /*4bb0*/  SHFL.DOWN P6, R189, R143, R146, R147 ;  /* 0x080000928fbd7389 */ /* 0x00006400000c0093 */
[----:B01----:R-:W-:Y:S01]  /*4bc0*/  ENDCOLLECTIVE ;  /* 0x000000000000791b */ /* 0x003fe20003800000 */
.L_x_4005:
[----:B------:R-:W-:Y:S05]  /*4bd0*/  BRA `(.L_x_4006) ;  /* 0xffffffd8001c7947 */ /* 0x000fea000383ffff */
.L_x_4007:
        /* <DEDUP_REMOVED lines=10> */
.L_x_4596:


//--------------------- .text._ZN10layer_norm22ln_bwd_finalize_kernelINS_22Kernel_traits_finalizeILj7168E6__halfffffjLb0ELj1024ELj4ENS_18Kernel_traits_baseILj7168ES2_ffffjLj1024EEEEELb0ELb1EEEvNS_9BwdParamsE --------------------------
	.section	.text._ZN10layer_norm22ln_bwd_finalize_kernelINS_22Kernel_traits_finalizeILj7168E6__halfffffjLb0ELj1024ELj4ENS_18Kernel_traits_baseILj7168ES2_ffffjLj1024EEEEELb0ELb1EEEvNS_9BwdParamsE,"ax",@progbits
	.align	128
        .global         _ZN10layer_norm22ln_bwd_finalize_kernelINS_22Kernel_traits_finalizeILj7168E6__halfffffjLb0ELj1024ELj4ENS_18Kernel_traits_baseILj7168ES2_ffffjLj1024EEEEELb0ELb1EEEvNS_9BwdParamsE
        .type           _ZN10layer_norm22ln_bwd_finalize_kernelINS_22Kernel_traits_finalizeILj7168E6__halfffffjLb0ELj1024ELj4ENS_18Kernel_traits_baseILj7168ES2_ffffjLj1024EEEEELb0ELb1EEEvNS_9BwdParamsE,@function
        .size           _ZN10layer_norm22ln_bwd_finalize_kernelINS_22Kernel_traits_finalizeILj7168E6__halfffffjLb0ELj1024ELj4ENS_18Kernel_traits_baseILj7168ES2_ffffjLj1024EEEEELb0ELb1EEEvNS_9BwdParamsE,(.L_x_4597 - _ZN10layer_norm22ln_bwd_finalize_kernelINS_22Kernel_traits_finalizeILj7168E6__halfffffjLb0ELj1024ELj4ENS_18Kernel_traits_baseILj7168ES2_ffffjLj1024EEEEELb0ELb1EEEvNS_9BwdParamsE)
        .other          _ZN10layer_norm22ln_bwd_finalize_kernelINS_22Kernel_traits_finalizeILj7168E6__halfffffjLb0ELj1024ELj4ENS_18Kernel_traits_baseILj7168ES2_ffffjLj1024EEEEELb0ELb1EEEvNS_9BwdParamsE,@"STO_CUDA_ENTRY STV_DEFAULT"
_ZN10layer_norm22ln_bwd_finalize_kernelINS_22Kernel_traits_finalizeILj7168E6__halfffffjLb0ELj1024ELj4ENS_18Kernel_traits_baseILj7168ES2_ffffjLj1024EEEEELb0ELb1EEEvNS_9BwdParamsE:
.text._ZN10layer_norm22ln_bwd_finalize_kernelINS_22Kernel_traits_finalizeILj7168E6__halfffffjLb0ELj1024ELj4ENS_18Kernel_traits_baseILj7168ES2_ffffjLj1024EEEEELb0ELb1EEEvNS_9BwdParamsE:
        /* <DEDUP_REMOVED lines=26> */
.L_x_4019:
        /* <DEDUP_REMOVED lines=31> */
.L_x_4012:
        /* <DEDUP_REMOVED lines=34> */
.L_x_4011:
[----:B------:R-:W-:Y:S05]  /*05b0*/  BSYNC B1 ;  /* 0x0000000000017941 */ /* 0x000fea0003800000 */
.L_x_4010:
        /* <DEDUP_REMOVED lines=25> */
.L_x_4014:
[----:B------:R-:W-:Y:S05]  /*0750*/  BSYNC B1 ;  /* 0x0000000000017941 */ /* 0x000fea0003800000 */
.L_x_4013:
        /* <DEDUP_REMOVED lines=12> */
.L_x_4009:
[----:B------:R-:W-:Y:S05]  /*0820*/  BSYNC B0 ;  /* 0x0000000000007941 */ /* 0x000fea0003800000 */
.L_x_4008:
        /* <DEDUP_REMOVED lines=29> */
.L_x_4030:
[----:B------:R-:W-:Y:S01]  /*0a00*/  @!P1 SHF.R.U32.HI R12, RZ, 0x3, R0 ;  /* 0x00000003ff0c9819 */ /* 0x000fe20000011600 */
[----:B----4-:R-:W-:Y:S01]  /*0a10*/  FADD.FTZ R14, R9, R14 ;  /* 0x0000000e090e7221 */ /* 0x010fe20000010000 */
[----:B---3--:R-:W-:Y:S02]  /*0a20*/  FADD.FTZ R11, R10, R11 ;  /* 0x0000000b0a0b7221 */ /* 0x008fe40000010000 */
[----:B------:R-:W-:-:S05]  /*0a30*/  @!P1 LOP3.LUT R12, R12, 0x1ffffffc, RZ, 0xc0, !PT ;  /* 0x1ffffffc0c0c9812 */ /* 0x000fca00078ec0ff */
[----:B------:R3:W-:Y:S04]  /*0a40*/  @!P1 STS [R12+UR4+0x2000], R14 ;  /* 0x0020000e0c009988 */ /* 0x0007e80008000804 */
[----:B------:R3:W-:Y:S02]  /*0a50*/  @!P1 STS [R12+UR4+0x2080], R11 ;  /* 0x0020800b0c009988 */ /* 0x0007e40008000804 */
.L_x_4015:
        /* <DEDUP_REMOVED lines=14> */
.L_x_4018:
[----:B------:R-:W-:Y:S05]  /*0b40*/  BSYNC B0 ;  /* 0x0000000000007941 */ /* 0x000fea0003800000 */
.L_x_4017:
[C---:B------:R-:W-:Y:S02]  /*0b50*/  ISETP.GT.U32.AND P1, PT, R3.reuse, -0x1c01, PT ;  /* 0xffffe3ff0300780c */ /* 0x040fe40003f24070 */
[----:B------:R-:W-:Y:S02]  /*0b60*/  IADD3 R3, R3, 0x1c00, RZ ;  /* 0x00001c0003037810 */ /* 0x000fe40007ffe0ff */
[----:B------:R-:W-:-:S09]  /*0b70*/  IADD3 R4, R4, 0xe00, RZ ;  /* 0x00000e0004047810 */ /* 0x000fd20007ffe0ff */
[----:B------:R-:W-:Y:S05]  /*0b80*/  @P1 BRA `(.L_x_4019) ;  /* 0xfffffff400841947 */ /* 0x000fea000383ffff */
[----:B------:R-:W-:Y:S05]  /*0b90*/  EXIT ;  /* 0x000000000000794d */ /* 0x000fea0003800000 */
.L_x_4016:
[----:B------:R-:W-:Y:S01]  /*0ba0*/  HFMA2.MMA R22, -RZ, RZ, 0, 1.847743988037109375e-06 ;  /* 0x0000001fff167435 */ /* 0x000fe200000001ff */
[----:B0--3--:R-:W-:Y:S01]  /*0bb0*/  MOV R20, R10 ;  /* 0x0000000a00147202 */ /* 0x009fe20000000f00 */
[----:B------:R-:W-:Y:S01]  /*0bc0*/  IMAD.MOV.U32 R19, RZ, RZ, 0x1 ;  /* 0x00000001ff137424 */ /* 0x000fe200078e00ff */
[----:B------:R-:W-:-:S08]  /*0bd0*/  MOV R17, 0xffffffff ;  /* 0xffffffff00117802 */ /* 0x000fd00000000f00 */
[----:B-12---:R-:W-:Y:S05]  /*0be0*/  WARPSYNC.COLLECTIVE R17, `(.L_x_4020) ;  /* 0x0000000011087348 */ /* 0x006fea0003c00000 */
[----:B------:R0:W3:Y:S02]  /*0bf0*/  SHFL.BFLY P2, R18, R20, R19, R22 ;  /* 0x0c00001314127389 */ /* 0x0000e40000040016 */
[----:B0123--:R-:W-:Y:S01]  /*0c00*/  ENDCOLLECTIVE ;  /* 0x000000000000791b */ /* 0x00ffe20003800000 */
.L_x_4020:
[----:B------:R-:W-:Y:S01]  /*0c10*/  HFMA2.MMA R19, -RZ, RZ, 0, 1.1920928955078125e-07 ;  /* 0x00000002ff137435 */ /* 0x000fe200000001ff */
[----:B------:R-:W-:-:S05]  /*0c20*/  MOV R11, R18 ;  /* 0x00000012000b7202 */ /* 0x000fca0000000f00 */
[----:B------:R-:W-:-:S04]  /*0c30*/  FADD.FTZ R11, R10, R11 ;  /* 0x0000000b0a0b7221 */ /* 0x000fc80000010000 */
[----:B------:R-:W-:-:S07]  /*0c40*/  IMAD.MOV.U32 R20, RZ, RZ, R11 ;  /* 0x000000ffff147224 */ /* 0x000fce00078e000b */
[----:B------:R-:W-:Y:S05]  /*0c50*/  WARPSYNC.COLLECTIVE R17, `(.L_x_4021) ;  /* 0x0000000011087348 */ /* 0x000fea0003c00000 */
[----:B------:R0:W1:Y:S02]  /*0c60*/  SHFL.BFLY P2, R18, R20, R19, R22 ;  /* 0x0c00001314127389 */ /* 0x0000640000040016 */
[----:B01----:R-:W-:Y:S01]  /*0c70*/  ENDCOLLECTIVE ;  /* 0x000000000000791b */ /* 0x003fe20003800000 */
.L_x_4021:
[----:B------:R-:W-:Y:S01]  /*0c80*/  IMAD.MOV.U32 R19, RZ, RZ, 0x4 ;  /* 0x00000004ff137424 */ /* 0x000fe200078e00ff */
[----:B------:R-:W-:-:S05]  /*0c90*/  MOV R12, R18 ;  /* 0x00000012000c7202 */ /* 0x000fca0000000f00 */
[----:B------:R-:W-:-:S05]  /*0ca0*/  FADD.FTZ R12, R11, R12 ;  /* 0x0000000c0b0c7221 */ /* 0x000fca0000010000 */
[----:B------:R-:W-:-:S07]  /*0cb0*/  MOV R20, R12 ;  /* 0x0000000c00147202 */ /* 0x000fce0000000f00 */
[----:B------:R-:W-:Y:S05]  /*0cc0*/  WARPSYNC.COLLECTIVE R17, `(.L_x_4022) ;  /* 0x0000000011087348 */ /* 0x000fea0003c00000 */
[----:B------:R0:W1:Y:S02]  /*0cd0*/  SHFL.BFLY P2, R18, R20, R19, R22 ;  /* 0x0c00001314127389 */ /* 0x0000640000040016 */
[----:B01----:R-:W-:Y:S01]  /*0ce0*/  ENDCOLLECTIVE ;  /* 0x000000000000791b */ /* 0x003fe20003800000 */
.L_x_4022:
[----:B------:R-:W-:Y:S01]  /*0cf0*/  HFMA2.MMA R19, -RZ, RZ, 0, 4.76837158203125e-07 ;  /* 0x00000008ff137435 */ /* 0x000fe200000001ff */
[----:B------:R-:W-:-:S05]  /*0d00*/  MOV R13, R18 ;  /* 0x00000012000d7202 */ /* 0x000fca0000000f00 */
[----:B------:R-:W-:-:S05]  /*0d10*/  FADD.FTZ R13, R12, R13 ;  /* 0x0000000d0c0d7221 */ /* 0x000fca0000010000 */
[----:B------:R-:W-:-:S07]  /*0d20*/  MOV R20, R13 ;  /* 0x0000000d00147202 */ /* 0x000fce0000000f00 */
[----:B------:R-:W-:Y:S05]  /*0d30*/  WARPSYNC.COLLECTIVE R17, `(.L_x_4023) ;  /* 0x0000000011087348 */ /* 0x000fea0003c00000 */
[----:B------:R0:W1:Y:S02]  /*0d40*/  SHFL.BFLY P2, R18, R20, R19, R22 ;  /* 0x0c00001314127389 */ /* 0x0000640000040016 */
[----:B01----:R-:W-:Y:S01]  /*0d50*/  ENDCOLLECTIVE ;  /* 0x000000000000791b */ /* 0x003fe20003800000 */
.L_x_4023:
[----:B------:R-:W-:Y:S01]  /*0d60*/  HFMA2.MMA R19, -RZ, RZ, 0, 9.5367431640625e-07 ;  /* 0x00000010ff137435 */ /* 0x000fe200000001ff */
[----:B------:R-:W-:-:S04]  /*0d70*/  IMAD.MOV.U32 R10, RZ, RZ, R18 ;  /* 0x000000ffff0a7224 */ /* 0x000fc800078e0012 */
[----:B------:R-:W-:-:S05]  /*0d80*/  FADD.FTZ R10, R13, R10 ;  /* 0x0000000a0d0a7221 */ /* 0x000fca0000010000 */
[----:B------:R-:W-:-:S07]  /*0d90*/  MOV R20, R10 ;  /* 0x0000000a00147202 */ /* 0x000fce0000000f00 */
[----:B------:R-:W-:Y:S05]  /*0da0*/  WARPSYNC.COLLECTIVE R17, `(.L_x_4024) ;  /* 0x0000000011087348 */ /* 0x000fea0003c00000 */
[----:B------:R0:W1:Y:S02]  /*0db0*/  SHFL.BFLY P2, R18, R20, R19, R22 ;  /* 0x0c00001314127389 */ /* 0x0000640000040016 */
[----:B01----:R-:W-:Y:S01]  /*0dc0*/  ENDCOLLECTIVE ;  /* 0x000000000000791b */ /* 0x003fe20003800000 */
.L_x_4024:
[----:B------:R-:W-:Y:S01]  /*0dd0*/  HFMA2.MMA R19, -RZ, RZ, 0, 5.9604644775390625e-08 ;  /* 0x00000001ff137435 */ /* 0x000fe200000001ff */
[----:B------:R-:W-:Y:S01]  /*0de0*/  IMAD.MOV.U32 R20, RZ, RZ, R9 ;  /* 0x000000ffff147224 */ /* 0x000fe200078e0009 */
[----:B------:R-:W-:-:S09]  /*0df0*/  MOV R11, R18 ;  /* 0x00000012000b7202 */ /* 0x000fd20000000f00 */
[----:B------:R-:W-:Y:S05]  /*0e00*/  WARPSYNC.COLLECTIVE R17, `(.L_x_4025) ;  /* 0x0000000011087348 */ /* 0x000fea0003c00000 */
[----:B------:R0:W1:Y:S02]  /*0e10*/  SHFL.BFLY P2, R18, R20, R19, R22 ;  /* 0x0c00001314127389 */ /* 0x0000640000040016 */
[----:B01----:R-:W-:Y:S01]  /*0e20*/  ENDCOLLECTIVE ;  /* 0x000000000000791b */ /* 0x003fe20003800000 */
.L_x_4025:
[----:B------:R-:W-:Y:S01]  /*0e30*/  HFMA2.MMA R19, -RZ, RZ, 0, 1.1920928955078125e-07 ;  /* 0x00000002ff137435 */ /* 0x000fe200000001ff */
[----:B------:R-:W-:-:S05]  /*0e40*/  MOV R12, R18 ;  /* 0x00000012000c7202 */ /* 0x000fca0000000f00 */
[----:B------:R-:W-:-:S05]  /*0e50*/  FADD.FTZ R14, R9, R12 ;  /* 0x0000000c090e7221 */ /* 0x000fca0000010000 */
[----:B------:R-:W-:-:S07]  /*0e60*/  MOV R20, R14 ;  /* 0x0000000e00147202 */ /* 0x000fce0000000f00 */
[----:B------:R-:W-:Y:S05]  /*0e70*/  WARPSYNC.COLLECTIVE R17, `(.L_x_4026) ;  /* 0x0000000011087348 */ /* 0x000fea0003c00000 */
[----:B------:R0:W1:Y:S02]  /*0e80*/  SHFL.BFLY P2, R18, R20, R19, R22 ;  /* 0x0c00001314127389 */ /* 0x0000640000040016 */
[----:B01----:R-:W-:Y:S01]  /*0e90*/  ENDCOLLECTIVE ;  /* 0x000000000000791b */ /* 0x003fe20003800000 */
.L_x_4026:
[----:B------:R-:W-:Y:S01]  /*0ea0*/  HFMA2.MMA R19, -RZ, RZ, 0, 2.384185791015625e-07 ;  /* 0x00000004ff137435 */ /* 0x000fe200000001ff */
[----:B------:R-:W-:-:S04]  /*0eb0*/  IMAD.MOV.U32 R13, RZ, RZ, R18 ;  /* 0x000000ffff0d7224 */ /* 0x000fc800078e0012 */
[----:B------:R-:W-:-:S05]  /*0ec0*/  FADD.FTZ R15, R14, R13 ;  /* 0x0000000d0e0f7221 */ /* 0x000fca0000010000 */
[----:B------:R-:W-:-:S07]  /*0ed0*/  MOV R20, R15 ;  /* 0x0000000f00147202 */ /* 0x000fce0000000f00 */
[----:B------:R-:W-:Y:S05]  /*0ee0*/  WARPSYNC.COLLECTIVE R17, `(.L_x_4027) ;  /* 0x0000000011087348 */ /* 0x000fea0003c00000 */
[----:B------:R0:W1:Y:S02]  /*0ef0*/  SHFL.BFLY P2, R18, R20, R19, R22 ;  /* 0x0c00001314127389 */ /* 0x0000640000040016 */
[----:B01----:R-:W-:Y:S01]  /*0f00*/  ENDCOLLECTIVE ;  /* 0x000000000000791b */ /* 0x003fe20003800000 */
.L_x_4027:
[----:B------:R-:W-:Y:S01]  /*0f10*/  IMAD.MOV.U32 R19, RZ, RZ, 0x8 ;  /* 0x00000008ff137424 */ /* 0x000fe200078e00ff */
[----:B------:R-:W-:-:S05]  /*0f20*/  MOV R16, R18 ;  /* 0x0000001200107202 */ /* 0x000fca0000000f00 */
[----:B------:R-:W-:-:S05]  /*0f30*/  FADD.FTZ R16, R15, R16 ;  /* 0x000000100f107221 */ /* 0x000fca0000010000 */
[----:B------:R-:W-:-:S07]  /*0f40*/  MOV R20, R16 ;  /* 0x0000001000147202 */ /* 0x000fce0000000f00 */
[----:B------:R-:W-:Y:S05]  /*0f50*/  WARPSYNC.COLLECTIVE R17, `(.L_x_4028) ;  /* 0x0000000011087348 */ /* 0x000fea0003c00000 */
[----:B------:R0:W1:Y:S02]  /*0f60*/  SHFL.BFLY P2, R18, R20, R19, R22 ;  /* 0x0c00001314127389 */ /* 0x0000640000040016 */
[----:B01----:R-:W-:Y:S01]  /*0f70*/  ENDCOLLECTIVE ;  /* 0x000000000000791b */ /* 0x003fe20003800000 */
.L_x_4028:
[----:B------:R-:W-:Y:S01]  /*0f80*/  HFMA2.MMA R19, -RZ, RZ, 0, 9.5367431640625e-07 ;  /* 0x00000010ff137435 */ /* 0x000fe200000001ff */
[----:B------:R-:W-:-:S05]  /*0f90*/  MOV R9, R18 ;  /* 0x0000001200097202 */ /* 0x000fca0000000f00 */
[----:B------:R-:W-:-:S05]  /*0fa0*/  FADD.FTZ R9, R16, R9 ;  /* 0x0000000910097221 */ /* 0x000fca0000010000 */
[----:B------:R-:W-:-:S07]  /*0fb0*/  MOV R20, R9 ;  /* 0x0000000900147202 */ /* 0x000fce0000000f00 */
[----:B------:R-:W-:Y:S05]  /*0fc0*/  WARPSYNC.COLLECTIVE R17, `(.L_x_4029) ;  /* 0x0000000011087348 */ /* 0x000fea0003c00000 */
[----:B------:R0:W1:Y:S02]  /*0fd0*/  SHFL.BFLY P2, R18, R20, R19, R22 ;  /* 0x0c00001314127389 */ /* 0x0000640000040016 */
[----:B01----:R-:W-:Y:S01]  /*0fe0*/  ENDCOLLECTIVE ;  /* 0x000000000000791b */ /* 0x003fe20003800000 */
.L_x_4029:
[----:B------:R-:W-:Y:S01]  /*0ff0*/  MOV R14, R18 ;  /* 0x00000012000e7202 */ /* 0x000fe20000000f00 */
[----:B------:R-:W-:Y:S06]  /*1000*/  BRA `(.L_x_4030) ;  /* 0xfffffff8007c7947 */ /* 0x000fec000383ffff */
.L_x_4031:
        /* <DEDUP_REMOVED lines=15> */
.L_x_4597:


//--------------------- .text._ZN10layer_norm40ln_parallel_residual_bwd_finalize_kernelINS_22Kernel_traits_finalizeILj7168E6__halfffffjLb0ELj1024ELj4ENS_18Kernel_traits_baseILj7168ES2_ffffjLj1024EEEEELb1EEEvNS_9BwdParamsE --------------------------
	.section	.text._ZN10layer_norm40ln_parallel_residual_bwd_finalize_kernelINS_22Kernel_traits_finalizeILj7168E6__halfffffjLb0ELj1024ELj4ENS_18Kernel_traits_baseILj7168ES2_ffffjLj1024EEEEELb1EEEvNS_9BwdParamsE,"ax",@progbits
	.align	128
        .global         _ZN10layer_norm40ln_parallel_residual_bwd_finalize_kernelINS_22Kernel_traits_finalizeILj7168E6__halfffffjLb0ELj1024ELj4ENS_18Kernel_traits_baseILj7168ES2_ffffjLj1024EEEEELb1EEEvNS_9BwdParamsE
        .type           _ZN10layer_norm40ln_parallel_residual_bwd_finalize_kernelINS_22Kernel_traits_finalizeILj7168E6__halfffffjLb0ELj1024ELj4ENS_18Kernel_traits_baseILj7168ES2_ffffjLj1024EEEEELb1EEEvNS_9BwdParamsE,@function
        .size           _ZN10layer_norm40ln_parallel_residual_bwd_finalize_kernelINS_22Kernel_traits_finalizeILj7168E6__halfffffjLb0ELj1024ELj4ENS_18Kernel_traits_baseILj7168ES2_ffffjLj1024EEEEELb1EEEvNS_9BwdParamsE,(.L_x_4598 - _ZN10layer_norm40ln_parallel_residual_bwd_finalize_kernelINS_22Kernel_traits_finalizeILj7168E6__halfffffjLb0ELj1024ELj4ENS_18Kernel_traits_baseILj7168ES2_ffffjLj1024EEEEELb1EEEvNS_9BwdParamsE)
        .other          _ZN10layer_norm40ln_parallel_residual_bwd_finalize_kernelINS_22Kernel_traits_finalizeILj7168E6__halfffffjLb0ELj1024ELj4ENS_18Kernel_traits_baseILj7168ES2_ffffjLj1024EEEEELb1EEEvNS_9BwdParamsE,@"STO_CUDA_ENTRY STV_DEFAULT"
_ZN10layer_norm40ln_parallel_residual_bwd_finalize_kernelINS_22Kernel_traits_finalizeILj7168E6__halfffffjLb0ELj1024ELj4ENS_18Kernel_traits_baseILj7168ES2_ffffjLj1024EEEEELb1EEEvNS_9BwdParamsE:
.text._ZN10layer_norm40ln_parallel_residual_bwd_finalize_kernelINS_22Kernel_traits_finalizeILj7168E6__halfffffjLb0ELj1024ELj4ENS_18Kernel_traits_baseILj7168ES2_ffffjLj1024EEEEELb1EEEvNS_9BwdParamsE:
        /* <DEDUP_REMOVED lines=23> */
.L_x_4043:
        /* <DEDUP_REMOVED lines=41> */
.L_x_4036:
        /* <DEDUP_REMOVED lines=62> */
.L_x_4035:
[----:B------:R-:W-:Y:S05]  /*07e0*/  BSYNC B1 ;  /* 0x0000000000017941 */ /* 0x000fea0003800000 */
.L_x_4034:
        /* <DEDUP_REMOVED lines=39> */
.L_x_4038:
[----:B------:R-:W-:Y:S05]  /*0a60*/  BSYNC B1 ;  /* 0x0000000000017941 */ /* 0x000fea0003800000 */
.L_x_4037:
        /* <DEDUP_REMOVED lines=20> */
.L_x_4033:
[----:B------:R-:W-:Y:S05]  /*0bb0*/  BSYNC B0 ;  /* 0x0000000000007941 */ /* 0x000fea0003800000 */
.L_x_4032:
        /* <DEDUP_REMOVED lines=54> */
.L_x_4064:
        /* <DEDUP_REMOVED lines=10> */
.L_x_4039:
        /* <DEDUP_REMOVED lines=26> */
.L_x_4042:
[----:B------:R-:W-:Y:S05]  /*1160*/  BSYNC B0 ;  /* 0x0000000000007941 */ /* 0x000fea0003800000 */
.L_x_4041:
[C---:B------:R-:W-:Y:S02]  /*1170*/  ISETP.GT.U32.AND P1, PT, R4.reuse, -0x1c01, PT ;  /* 0xffffe3ff0400780c */ /* 0x040fe40003f24070 */
[----:B------:R-:W-:Y:S02]  /*1180*/  IADD3 R4, R4, 0x1c00, RZ ;  /* 0x00001c0004047810 */ /* 0x000fe40007ffe0ff */
[----:B------:R-:W-:-:S09]  /*1190*/  IADD3 R5, R5, 0xe00, RZ ;  /* 0x00000e0005057810 */ /* 0x000fd20007ffe0ff */
[----:B------:R-:W-:Y:S05]  /*11a0*/  @P1 BRA `(.L_x_4043) ;  /* 0xffffffec00f01947 */ /* 0x000fea000383ffff */
[----:B------:R-:W-:Y:S05]  /*11b0*/  EXIT ;  /* 0x000000000000794d */ /* 0x000fea0003800000 */
.L_x_4040:
[----:B------:R-:W-:Y:S01]  /*11c0*/  HFMA2.MMA R13, -RZ, RZ, 0, 5.9604644775390625e-08 ;  /* 0x00000001ff0d7435 */ /* 0x000fe200000001ff */
[----:B0-----:R-:W-:Y:S02]  /*11d0*/  MOV R26, R9 ;  /* 0x00000009001a7202 */ /* 0x001fe40000000f00 */
[----:B------:R-:W-:Y:S02]  /*11e0*/  MOV R12, 0x1f ;  /* 0x0000001f000c7802 */ /* 0x000fe40000000f00 */
[----:B------:R-:W-:-:S07]  /*11f0*/  MOV R11, 0xffffffff ;  /* 0xffffffff000b7802 */ /* 0x000fce0000000f00 */
[----:B-1234-:R-:W-:Y:S05]  /*1200*/  WARPSYNC.COLLECTIVE R11, `(.L_x_4044) ;  /* 0x000000000b087348 */ /* 0x01efea0003c00000 */
[----:B------:R0:W0:Y:S02]  /*1210*/  SHFL.BFLY P2, R16, R26, R13, R12 ;  /* 0x0c00000d1a107389 */ /* 0x000024000004000c */
[----:B01234-:R-:W-:Y:S01]  /*1220*/  ENDCOLLECTIVE ;  /* 0x000000000000791b */ /* 0x01ffe20003800000 */
.L_x_4044:
[----:B------:R-:W-:Y:S01]  /*1230*/  HFMA2.MMA R13, -RZ, RZ, 0, 1.1920928955078125e-07 ;  /* 0x00000002ff0d7435 */ /* 0x000fe200000001ff */
[----:B------:R-:W-:-:S05]  /*1240*/  FADD.FTZ R10, R9, R16 ;  /* 0x00000010090a7221 */ /* 0x000fca0000010000 */
[----:B------:R-:W-:-:S07]  /*1250*/  MOV R26, R10 ;  /* 0x0000000a001a7202 */ /* 0x000fce0000000f00 */
[----:B------:R-:W-:Y:S05]  /*1260*/  WARPSYNC.COLLECTIVE R11, `(.L_x_4045) ;  /* 0x000000000b087348 */ /* 0x000fea0003c00000 */
[----:B------:R0:W1:Y:S02]  /*1270*/  SHFL.BFLY P2, R16, R26, R13, R12 ;  /* 0x0c00000d1a107389 */ /* 0x000064000004000c */
[----:B01----:R-:W-:Y:S01]  /*1280*/  ENDCOLLECTIVE ;  /* 0x000000000000791b */ /* 0x003fe20003800000 */
.L_x_4045:
[----:B------:R-:W-:Y:S01]  /*1290*/  HFMA2.MMA R13, -RZ, RZ, 0, 2.384185791015625e-07 ;  /* 0x00000004ff0d7435 */ /* 0x000fe200000001ff */
[----:B------:R-:W-:-:S05]  /*12a0*/  FADD.FTZ R9, R10, R16 ;  /* 0x000000100a097221 */ /* 0x000fca0000010000 */
[----:B------:R-:W-:-:S07]  /*12b0*/  MOV R26, R9 ;  /* 0x00000009001a7202 */ /* 0x000fce0000000f00 */
[----:B------:R-:W-:Y:S05]  /*12c0*/  WARPSYNC.COLLECTIVE R11, `(.L_x_4046) ;  /* 0x000000000b087348 */ /* 0x000fea0003c00000 */
[----:B------:R0:W1:Y:S02]  /*12d0*/  SHFL.BFLY P2, R16, R26, R13, R12 ;  /* 0x0c00000d1a107389 */ /* 0x000064000004000c */
[----:B01----:R-:W-:Y:S01]  /*12e0*/  ENDCOLLECTIVE ;  /* 0x000000000000791b */ /* 0x003fe20003800000 */
.L_x_4046:
[----:B------:R-:W-:Y:S01]  /*12f0*/  HFMA2.MMA R13, -RZ, RZ, 0, 4.76837158203125e-07 ;  /* 0x00000008ff0d7435 */ /* 0x000fe200000001ff */
[----:B------:R-:W-:-:S05]  /*1300*/  FADD.FTZ R18, R9, R16 ;  /* 0x0000001009127221 */ /* 0x000fca0000010000 */
[----:B------:R-:W-:-:S07]  /*1310*/  MOV R26, R18 ;  /* 0x00000012001a7202 */ /* 0x000fce0000000f00 */
[----:B------:R-:W-:Y:S05]  /*1320*/  WARPSYNC.COLLECTIVE R11, `(.L_x_4047) ;  /* 0x000000000b087348 */ /* 0x000fea0003c00000 */
[----:B------:R0:W1:Y:S02]  /*1330*/  SHFL.BFLY P2, R16, R26, R13, R12 ;  /* 0x0c00000d1a107389 */ /* 0x000064000004000c */
[----:B01----:R-:W-:Y:S01]  /*1340*/  ENDCOLLECTIVE ;  /* 0x000000000000791b */ /* 0x003fe20003800000 */
.L_x_4047:
[----:B------:R-:W-:Y:S01]  /*1350*/  HFMA2.MMA R13, -RZ, RZ, 0, 9.5367431640625e-07 ;  /* 0x00000010ff0d7435 */ /* 0x000fe200000001ff */
[----:B------:R-:W-:-:S05]  /*1360*/  FADD.FTZ R10, R18, R16 ;  /* 0x00000010120a7221 */ /* 0x000fca0000010000 */
[----:B------:R-:W-:-:S07]  /*1370*/  MOV R26, R10 ;  /* 0x0000000a001a7202 */ /* 0x000fce0000000f00 */
[----:B------:R-:W-:Y:S05]  /*1380*/  WARPSYNC.COLLECTIVE R11, `(.L_x_4048) ;  /* 0x000000000b087348 */ /* 0x000fea0003c00000 */
[----:B------:R0:W1:Y:S02]  /*1390*/  SHFL.BFLY P2, R16, R26, R13, R12 ;  /* 0x0c00000d1a107389 */ /* 0x000064000004000c */
[----:B01----:R-:W-:Y:S01]  /*13a0*/  ENDCOLLECTIVE ;  /* 0x000000000000791b */ /* 0x003fe20003800000 */
.L_x_4048:
[----:B------:R-:W-:Y:S01]  /*13b0*/  MOV R26, R14 ;  /* 0x0000000e001a7202 */ /* 0x000fe20000000f00 */
[----:B------:R-:W-:Y:S01]  /*13c0*/  IMAD.MOV.U32 R13, RZ, RZ, 0x1 ;  /* 0x00000001ff0d7424 */ /* 0x000fe200078e00ff */
[----:B------:R-:W-:-:S07]  /*13d0*/  MOV R9, R16 ;  /* 0x0000001000097202 */ /* 0x000fce0000000f00 */
[----:B------:R-:W-:Y:S05]  /*13e0*/  WARPSYNC.COLLECTIVE R11, `(.L_x_4049) ;  /* 0x000000000b087348 */ /* 0x000fea0003c00000 */
[----:B------:R0:W1:Y:S02]  /*13f0*/  SHFL.BFLY P2, R16, R26, R13, R12 ;  /* 0x0c00000d1a107389 */ /* 0x000064000004000c */
[----:B01----:R-:W-:Y:S01]  /*1400*/  ENDCOLLECTIVE ;  /* 0x000000000000791b */ /* 0x003fe20003800000 */
.L_x_4049:
[----:B------:R-:W-:Y:S01]  /*1410*/  HFMA2.MMA R13, -RZ, RZ, 0, 1.1920928955078125e-07 ;  /* 0x00000002ff0d7435 */ /* 0x000fe200000001ff */
[----:B------:R-:W-:-:S05]  /*1420*/  MOV R15, R16 ;  /* 0x00000010000f7202 */ /* 0x000fca0000000f00 */
[----:B------:R-:W-:-:S05]  /*1430*/  FADD.FTZ R15, R14, R15 ;  /* 0x0000000f0e0f7221 */ /* 0x000fca0000010000 */
[----:B------:R-:W-:-:S07]  /*1440*/  MOV R26, R15 ;  /* 0x0000000f001a7202 */ /* 0x000fce0000000f00 */
[----:B------:R-:W-:Y:S05]  /*1450*/  WARPSYNC.COLLECTIVE R11, `(.L_x_4050) ;  /* 0x000000000b087348 */ /* 0x000fea0003c00000 */
[----:B------:R0:W1:Y:S02]  /*1460*/  SHFL.BFLY P2, R16, R26, R13, R12 ;  /* 0x0c00000d1a107389 */ /* 0x000064000004000c */
[----:B01----:R-:W-:Y:S01]  /*1470*/  ENDCOLLECTIVE ;  /* 0x000000000000791b */ /* 0x003fe20003800000 */
.L_x_4050:
[----:B------:R-:W-:Y:S01]  /*1480*/  HFMA2.MMA R13, -RZ, RZ, 0, 2.384185791015625e-07 ;  /* 0x00000004ff0d7435 */ /* 0x000fe200000001ff */
[----:B------:R-:W-:-:S05]  /*1490*/  MOV R18, R16 ;  /* 0x0000001000127202 */ /* 0x000fca0000000f00 */
[----:B------:R-:W-:-:S05]  /*14a0*/  FADD.FTZ R14, R15, R18 ;  /* 0x000000120f0e7221 */ /* 0x000fca0000010000 */
[----:B------:R-:W-:-:S07]  /*14b0*/  MOV R26, R14 ;  /* 0x0000000e001a7202 */ /* 0x000fce0000000f00 */
[----:B------:R-:W-:Y:S05]  /*14c0*/  WARPSYNC.COLLECTIVE R11, `(.L_x_4051) ;  /* 0x000000000b087348 */ /* 0x000fea0003c00000 */
[----:B------:R0:W1:Y:S02]  /*14d0*/  SHFL.BFLY P2, R16, R26, R13, R12 ;  /* 0x0c00000d1a107389 */ /* 0x000064000004000c */
[----:B01----:R-:W-:Y:S01]  /*14e0*/  ENDCOLLECTIVE ;  /* 0x000000000000791b */ /* 0x003fe20003800000 */
.L_x_4051:
[----:B------:R-:W-:Y:S01]  /*14f0*/  HFMA2.MMA R13, -RZ, RZ, 0, 4.76837158203125e-07 ;  /* 0x00000008ff0d7435 */ /* 0x000fe200000001ff */
[----:B------:R-:W-:-:S05]  /*1500*/  MOV R17, R16 ;  /* 0x0000001000117202 */ /* 0x000fca0000000f00 */
[----:B------:R-:W-:-:S05]  /*1510*/  FADD.FTZ R19, R14, R17 ;  /* 0x000000110e137221 */ /* 0x000fca0000010000 */
[----:B------:R-:W-:-:S07]  /*1520*/  MOV R26, R19 ;  /* 0x00000013001a7202 */ /* 0x000fce0000000f00 */
[----:B------:R-:W-:Y:S05]  /*1530*/  WARPSYNC.COLLECTIVE R11, `(.L_x_4052) ;  /* 0x000000000b087348 */ /* 0x000fea0003c00000 */
[----:B------:R0:W1:Y:S02]  /*1540*/  SHFL.BFLY P2, R16, R26, R13, R12 ;  /* 0x0c00000d1a107389 */ /* 0x000064000004000c */
[----:B01----:R-:W-:Y:S01]  /*1550*/  ENDCOLLECTIVE ;  /* 0x000000000000791b */ /* 0x003fe20003800000 */
.L_x_4052:
[----:B------:R-:W-:Y:S01]  /*1560*/  HFMA2.MMA R13, -RZ, RZ, 0, 9.5367431640625e-07 ;  /* 0x00000010ff0d7435 */ /* 0x000fe200000001ff */
[----:B------:R-:W-:-:S05]  /*1570*/  MOV R20, R16 ;  /* 0x0000001000147202 */ /* 0x000fca0000000f00 */
[----:B------:R-:W-:-:S05]  /*1580*/  FADD.FTZ R15, R19, R20 ;  /* 0x00000014130f7221 */ /* 0x000fca0000010000 */
[----:B------:R-:W-:-:S07]  /*1590*/  MOV R26, R15 ;  /* 0x0000000f001a7202 */ /* 0x000fce0000000f00 */
[----:B------:R-:W-:Y:S05]  /*15a0*/  WARPSYNC.COLLECTIVE R11, `(.L_x_4053) ;  /* 0x000000000b087348 */ /* 0x000fea0003c00000 */
[----:B------:R0:W1:Y:S02]  /*15b0*/  SHFL.BFLY P2, R16, R26, R13, R12 ;  /* 0x0c00000d1a107389 */ /* 0x000064000004000c */
[----:B01----:R-:W-:Y:S01]  /*15c0*/  ENDCOLLECTIVE ;  /* 0x000000000000791b */ /* 0x003fe20003800000 */
.L_x_4053:
[----:B------:R-:W-:Y:S01]  /*15d0*/  HFMA2.MMA R13, -RZ, RZ, 0, 5.9604644775390625e-08 ;  /* 0x00000001ff0d7435 */ /* 0x000fe200000001ff */
[----:B------:R-:W-:Y:S02]  /*15e0*/  MOV R26, R8 ;  /* 0x00000008001a7202 */ /* 0x000fe40000000f00 */
[----:B------:R-:W-:-:S08]  /*15f0*/  MOV R14, R16 ;  /* 0x00000010000e7202 */ /* 0x000fd00000000f00 */
[----:B------:R-:W-:Y:S05]  /*1600*/  WARPSYNC.COLLECTIVE R11, `(.L_x_4054) ;  /* 0x000000000b087348 */ /* 0x000fea0003c00000 */
[----:B------:R0:W1:Y:S02]  /*1610*/  SHFL.BFLY P2, R16, R26, R13, R12 ;  /* 0x0c00000d1a107389 */ /* 0x000064000004000c */
[----:B01----:R-:W-:Y:S01]  /*1620*/  ENDCOLLECTIVE ;  /* 0x000000000000791b */ /* 0x003fe20003800000 */
.L_x_4054:
[----:B------:R-:W-:Y:S01]  /*1630*/  HFMA2.MMA R13, -RZ, RZ, 0, 1.1920928955078125e-07 ;  /* 0x00000002ff0d7435 */ /* 0x000fe200000001ff */
[----:B------:R-:W-:-:S05]  /*1640*/  MOV R17, R16 ;  /* 0x0000001000117202 */ /* 0x000fca0000000f00 */
[----:B------:R-:W-:-:S05]  /*1650*/  FADD.FTZ R19, R8, R17 ;  /* 0x0000001108137221 */ /* 0x000fca0000010000 */
[----:B------:R-:W-:-:S07]  /*1660*/  MOV R26, R19 ;  /* 0x00000013001a7202 */ /* 0x000fce0000000f00 */
[----:B------:R-:W-:Y:S05]  /*1670*/  WARPSYNC.COLLECTIVE R11, `(.L_x_4055) ;  /* 0x000000000b087348 */ /* 0x000fea0003c00000 */
[----:B------:R0:W1:Y:S02]  /*1680*/  SHFL.BFLY P2, R16, R26, R13, R12 ;  /* 0x0c00000d1a107389 */ /* 0x000064000004000c */
[----:B01----:R-:W-:Y:S01]  /*1690*/  ENDCOLLECTIVE ;  /* 0x000000000000791b */ /* 0x003fe20003800000 */
.L_x_4055:
[----:B------:R-:W-:Y:S01]  /*16a0*/  IMAD.MOV.U32 R13, RZ, RZ, 0x4 ;  /* 0x00000004ff0d7424 */ /* 0x000fe200078e00ff */
[----:B------:R-:W-:-:S05]  /*16b0*/  MOV R20, R16 ;  /* 0x0000001000147202 */ /* 0x000fca0000000f00 */
[----:B------:R-:W-:-:S05]  /*16c0*/  FADD.FTZ R8, R19, R20 ;  /* 0x0000001413087221 */ /* 0x000fca0000010000 */
[----:B------:R-:W-:-:S07]  /*16d0*/  MOV R26, R8 ;  /* 0x00000008001a7202 */ /* 0x000fce0000000f00 */
[----:B------:R-:W-:Y:S05]  /*16e0*/  WARPSYNC.COLLECTIVE R11, `(.L_x_4056) ;  /* 0x000000000b087348 */ /* 0x000fea0003c00000 */
[----:B------:R0:W1:Y:S02]  /*16f0*/  SHFL.BFLY P2, R16, R26, R13, R12 ;  /* 0x0c00000d1a107389 */ /* 0x000064000004000c */
[----:B01----:R-:W-:Y:S01]  /*1700*/  ENDCOLLECTIVE ;  /* 0x000000000000791b */ /* 0x003fe20003800000 */
.L_x_4056:
[----:B------:R-:W-:Y:S01]  /*1710*/  HFMA2.MMA R13, -RZ, RZ, 0, 4.76837158203125e-07 ;  /* 0x00000008ff0d7435 */ /* 0x000fe200000001ff */
[----:B------:R-:W-:-:S05]  /*1720*/  MOV R21, R16 ;  /* 0x0000001000157202 */ /* 0x000fca0000000f00 */
[----:B------:R-:W-:-:S05]  /*1730*/  FADD.FTZ R21, R8, R21 ;  /* 0x0000001508157221 */ /* 0x000fca0000010000 */
[----:B------:R-:W-:-:S07]  /*1740*/  MOV R26, R21 ;  /* 0x00000015001a7202 */ /* 0x000fce0000000f00 */
[----:B------:R-:W-:Y:S05]  /*1750*/  WARPSYNC.COLLECTIVE R11, `(.L_x_4057) ;  /* 0x000000000b087348 */ /* 0x000fea0003c00000 */
[----:B------:R0:W1:Y:S02]  /*1760*/  SHFL.BFLY P2, R16, R26, R13, R12 ;  /* 0x0c00000d1a107389 */ /* 0x000064000004000c */
[----:B01----:R-:W-:Y:S01]  /*1770*/  ENDCOLLECTIVE ;  /* 0x000000000000791b */ /* 0x003fe20003800000 */
.L_x_4057:
[----:B------:R-:W-:Y:S01]  /*1780*/  HFMA2.MMA R13, -RZ, RZ, 0, 9.5367431640625e-07 ;  /* 0x00000010ff0d7435 */ /* 0x000fe200000001ff */
[----:B------:R-:W-:-:S05]  /*1790*/  MOV R22, R16 ;  /* 0x0000001000167202 */ /* 0x000fca0000000f00 */
[----:B------:R-:W-:-:S05]  /*17a0*/  FADD.FTZ R17, R21, R22 ;  /* 0x0000001615117221 */ /* 0x000fca0000010000 */
[----:B------:R-:W-:-:S07]  /*17b0*/  MOV R26, R17 ;  /* 0x00000011001a7202 */ /* 0x000fce0000000f00 */
[----:B------:R-:W-:Y:S05]  /*17c0*/  WARPSYNC.COLLECTIVE R11, `(.L_x_4058) ;  /* 0x000000000b087348 */ /* 0x000fea0003c00000 */
[----:B------:R0:W1:Y:S02]  /*17d0*/  SHFL.BFLY P2, R16, R26, R13, R12 ;  /* 0x0c00000d1a107389 */ /* 0x000064000004000c */
[----:B01----:R-:W-:Y:S01]  /*17e0*/  ENDCOLLECTIVE ;  /* 0x000000000000791b */ /* 0x003fe20003800000 */
.L_x_4058:
[----:B------:R-:W-:Y:S01]  /*17f0*/  HFMA2.MMA R13, -RZ, RZ, 0, 5.9604644775390625e-08 ;  /* 0x00000001ff0d7435 */ /* 0x000fe200000001ff */
[----:B------:R-:W-:Y:S02]  /*1800*/  MOV R26, R7 ;  /* 0x00000007001a7202 */ /* 0x000fe40000000f00 */
[----:B------:R-:W-:-:S08]  /*1810*/  MOV R8, R16 ;  /* 0x0000001000087202 */ /* 0x000fd00000000f00 */
[----:B------:R-:W-:Y:S05]  /*1820*/  WARPSYNC.COLLECTIVE R11, `(.L_x_4059) ;  /* 0x000000000b087348 */ /* 0x000fea0003c00000 */
[----:B------:R0:W1:Y:S02]  /*1830*/  SHFL.BFLY P2, R16, R26, R13, R12 ;  /* 0x0c00000d1a107389 */ /* 0x000064000004000c */
[----:B01----:R-:W-:Y:S01]  /*1840*/  ENDCOLLECTIVE ;  /* 0x000000000000791b */ /* 0x003fe20003800000 */
.L_x_4059:
[----:B------:R-:W-:Y:S01]  /*1850*/  HFMA2.MMA R13, -RZ, RZ, 0, 1.1920928955078125e-07 ;  /* 0x00000002ff0d7435 */ /* 0x000fe200000001ff */
[----:B------:R-:W-:-:S05]  /*1860*/  MOV R18, R16 ;  /* 0x0000001000127202 */ /* 0x000fca0000000f00 */
[----:B------:R-:W-:-:S05]  /*1870*/  FADD.FTZ R22, R7, R18 ;  /* 0x0000001207167221 */ /* 0x000fca0000010000 */
[----:B------:R-:W-:-:S07]  /*1880*/  MOV R26, R22 ;  /* 0x00000016001a7202 */ /* 0x000fce0000000f00 */
[----:B------:R-:W-:Y:S05]  /*1890*/  WARPSYNC.COLLECTIVE R11, `(.L_x_4060) ;  /* 0x000000000b087348 */ /* 0x000fea0003c00000 */
[----:B------:R0:W1:Y:S02]  /*18a0*/  SHFL.BFLY P2, R16, R26, R13, R12 ;  /* 0x0c00000d1a107389 */ /* 0x000064000004000c */
[----:B01----:R-:W-:Y:S01]  /*18b0*/  ENDCOLLECTIVE ;  /* 0x000000000000791b */ /* 0x003fe20003800000 */
.L_x_4060:
[----:B------:R-:W-:Y:S01]  /*18c0*/  HFMA2.MMA R13, -RZ, RZ, 0, 2.384185791015625e-07 ;  /* 0x00000004ff0d7435 */ /* 0x000fe200000001ff */
[----:B------:R-:W-:-:S05]  /*18d0*/  MOV R21, R16 ;  /* 0x0000001000157202 */ /* 0x000fca0000000f00 */
[----:B------:R-:W-:-:S05]  /*18e0*/  FADD.FTZ R7, R22, R21 ;  /* 0x0000001516077221 */ /* 0x000fca0000010000 */
[----:B------:R-:W-:-:S07]  /*18f0*/  MOV R26, R7 ;  /* 0x00000007001a7202 */ /* 0x000fce0000000f00 */
[----:B------:R-:W-:Y:S05]  /*1900*/  WARPSYNC.COLLECTIVE R11, `(.L_x_4061) ;  /* 0x000000000b087348 */ /* 0x000fea0003c00000 */
[----:B------:R0:W1:Y:S02]  /*1910*/  SHFL.BFLY P2, R16, R26, R13, R12 ;  /* 0x0c00000d1a107389 */ /* 0x000064000004000c */
[----:B01----:R-:W-:Y:S01]  /*1920*/  ENDCOLLECTIVE ;  /* 0x000000000000791b */ /* 0x003fe20003800000 */
.L_x_4061:
[----:B------:R-:W-:Y:S01]  /*1930*/  HFMA2.MMA R13, -RZ, RZ, 0, 4.76837158203125e-07 ;  /* 0x00000008ff0d7435 */ /* 0x000fe200000001ff */
[----:B------:R-:W-:-:S05]  /*1940*/  MOV R20, R16 ;  /* 0x0000001000147202 */ /* 0x000fca0000000f00 */
[----:B------:R-:W-:-:S05]  /*1950*/  FADD.FTZ R23, R7, R20 ;  /* 0x0000001407177221 */ /* 0x000fca0000010000 */
[----:B------:R-:W-:-:S07]  /*1960*/  MOV R26, R23 ;  /* 0x00000017001a7202 */ /* 0x000fce0000000f00 */
[----:B------:R-:W-:Y:S05]  /*1970*/  WARPSYNC.COLLECTIVE R11, `(.L_x_4062) ;  /* 0x000000000b087348 */ /* 0x000fea0003c00000 */
[----:B------:R0:W1:Y:S02]  /*1980*/  SHFL.BFLY P2, R16, R26, R13, R12 ;  /* 0x0c00000d1a107389 */ /* 0x000064000004000c */
[----:B01----:R-:W-:Y:S01]  /*1990*/  ENDCOLLECTIVE ;  /* 0x000000000000791b */ /* 0x003fe20003800000 */
.L_x_4062:
[----:B------:R-:W-:Y:S01]  /*19a0*/  HFMA2.MMA R13, -RZ, RZ, 0, 9.5367431640625e-07 ;  /* 0x00000010ff0d7435 */ /* 0x000fe200000001ff */
[----:B------:R-:W-:-:S05]  /*19b0*/  MOV R24, R16 ;  /* 0x0000001000187202 */ /* 0x000fca0000000f00 */
[----:B------:R-:W-:-:S05]  /*19c0*/  FADD.FTZ R24, R23, R24 ;  /* 0x0000001817187221 */ /* 0x000fca0000010000 */
[----:B------:R-:W-:-:S07]  /*19d0*/  MOV R26, R24 ;  /* 0x00000018001a7202 */ /* 0x000fce0000000f00 */
[----:B------:R-:W-:Y:S05]  /*19e0*/  WARPSYNC.COLLECTIVE R11, `(.L_x_4063) ;  /* 0x000000000b087348 */ /* 0x000fea0003c00000 */
[----:B------:R0:W1:Y:S02]  /*19f0*/  SHFL.BFLY P2, R16, R26, R13, R12 ;  /* 0x0c00000d1a107389 */ /* 0x000064000004000c */
[----:B01----:R-:W-:Y:S01]  /*1a00*/  ENDCOLLECTIVE ;  /* 0x000000000000791b */ /* 0x003fe20003800000 */
.L_x_4063:
[----:B------:R-:W-:Y:S05]  /*1a10*/  BRA `(.L_x_4064) ;  /* 0xfffffff400407947 */ /* 0x000fea000383ffff */
.L_x_4065:
        /* <DEDUP_REMOVED lines=14> */
.L_x_4598:


//--------------------- .text._ZN10layer_norm31ln_parallel_residual_bwd_kernelINS_13Kernel_traitsI6__halfffffjLj7168ELj1ELj1ELj8ELj16ENS_18Kernel_traits_baseILj7168ES2_ffffjLj256EEEEELb1ELb1ELb1EEEvNS_9BwdParamsE --------------------------
	.section	.text._ZN10layer_norm31ln_parallel_residual_bwd_kernelINS_13Kernel_traitsI6__halfffffjLj7168ELj1ELj1ELj8ELj16ENS_18Kernel_traits_baseILj7168ES2_ffffjLj256EEEEELb1ELb1ELb1EEEvNS_9BwdParamsE,"ax",@progbits
	.align	128
        .global         _ZN10layer_norm31ln_parallel_residual_bwd_kernelINS_13Kernel_traitsI6__halfffffjLj7168ELj1ELj1ELj8ELj16ENS_18Kernel_traits_baseILj7168ES2_ffffjLj256EEEEELb1ELb1ELb1EEEvNS_9BwdParamsE
        .type           _ZN10layer_norm31ln_parallel_residual_bwd_kernelINS_13Kernel_traitsI6__halfffffjLj7168ELj1ELj1ELj8ELj16ENS_18Kernel_traits_baseILj7168ES2_ffffjLj256EEEEELb1ELb1ELb1EEEvNS_9BwdParamsE,@function
        .size           _ZN10layer_norm31ln_parallel_residual_bwd_kernelINS_13Kernel_traitsI6__halfffffjLj7168ELj1ELj1ELj8ELj16ENS_18Kernel_traits_baseILj7168ES2_ffffjLj256EEEEELb1ELb1ELb1EEEvNS_9BwdParamsE,(.L_x_4599 - _ZN10layer_norm31ln_parallel_residual_bwd_kernelINS_13Kernel_traitsI6__halfffffjLj7168ELj1ELj1ELj8ELj16ENS_18Kernel_traits_baseILj7168ES2_ffffjLj256EEEEELb1ELb1ELb1EEEvNS_9BwdParamsE)
        .other          _ZN10layer_norm31ln_parallel_residual_bwd_kernelINS_13Kernel_traitsI6__halfffffjLj7168ELj1ELj1ELj8ELj16ENS_18Kernel_traits_baseILj7168ES2_ffffjLj256EEEEELb1ELb1ELb1EEEvNS_9BwdParamsE,@"STO_CUDA_ENTRY STV_DEFAULT"
_ZN10layer_norm31ln_parallel_residual_bwd_kernelINS_13Kernel_traitsI6__halfffffjLj7168ELj1ELj1ELj8ELj16ENS_18Kernel_traits_baseILj7168ES2_ffffjLj256EEEEELb1ELb1ELb1EEEvNS_9BwdParamsE:
.text._ZN10layer_norm31ln_parallel_residual_bwd_kernelINS_13Kernel_traitsI6__halfffffjLj7168ELj1ELj1ELj8ELj16ENS_18Kernel_traits_baseILj7168ES2_ffffjLj256EEEEELb1ELb1ELb1EEEvNS_9BwdParamsE:
[----:B------:R-:W-:Y:S01]  /*0000*/  LDC R1, c[0x0][0x28] ;  /* 0x00000a00ff017b82 */ /* 0x000fe20000000800 */
[----:B------:R-:W0:Y:S07]  /*0010*/  S2R R0, SR_TID.X ;  /* 0x0000000000007919 */ /* 0x000e2e0000002100 */
[----:B------:R-:W0:Y:S01]  /*0020*/  S2UR UR4, SR_CTAID.X ;  /* 0x00000000000479c3 */ /* 0x000e220000002500 */
        /* <DEDUP_REMOVED lines=43> */
.L_x_4066:
        /* <DEDUP_REMOVED lines=22> */
[----:B0-----:R-:W-:Y:S02]  /*0440*/  CS2R R2, SRZ ;  /* 0x0000000000027805 */ /* 0x001fe4000001ff00 */
        /* <DEDUP_REMOVED lines=64> */
.L_x_4075:
[----:B0-----:R-:W-:Y:S01]  /*0850*/  IMAD R76, R194, UR8, RZ ;  /* 0x00000008c24c7c24 */ /* 0x001fe2000f8e02ff */
[----:B------:R-:W0:Y:S04]  /*0860*/  LDC.64 R92, c[0x0][0x258] ;  /* 0x00009600ff5c7b82 */ /* 0x000e280000000a00 */
[----:B------:R-:W-:-:S04]  /*0870*/  SHF.R.S32.HI R77, RZ, 0x1f, R76 ;  /* 0x0000001fff4d7819 */ /* 0x000fc8000001144c */
[----:B------:R-:W1:Y:S01]  /*0880*/  LDC.64 R86, c[0x0][0x250] ;  /* 0x00009400ff567b82 */ /* 0x000e620000000a00 */
[----:B------:R-:W-:-:S04]  /*0890*/  LEA.HI R77, R77, R76, RZ, 0x2 ;  /* 0x0000004c4d4d7211 */ /* 0x000fc800078f10ff */
[----:B------:R-:W-:-:S03]  /*08a0*/  LEA.HI.SX32 R227, R77, R152, 0x1e ;  /* 0x000000984de37211 */ /* 0x000fc600078ff2ff */
[----:B------:R-:W2:Y:S01]  /*08b0*/  LDC.64 R218, c[0x0][0x2b8] ;  /* 0x0000ae00ffda7b82 */ /* 0x000ea20000000a00 */
[C---:B------:R-:W-:Y:S01]  /*08c0*/  IADD3 R233, R227.reuse, 0x100, RZ ;  /* 0x00000100e3e97810 */ /* 0x040fe20007ffe0ff */
[C---:B------:R-:W-:Y:S01]  /*08d0*/  IMAD.SHL.U32 R213, R227.reuse, 0x10, RZ ;  /* 0x00000010e3d57824 */ /* 0x040fe200078e00ff */
[----:B------:R-:W-:Y:S02]  /*08e0*/  SHF.R.U32.HI R212, RZ, 0x1c, R227 ;  /* 0x0000001cffd47819 */ /* 0x000fe400000116e3 */
[----:B------:R-:W-:Y:S01]  /*08f0*/  IADD3 R235, R227, 0x200, RZ ;  /* 0x00000200e3eb7810 */ /* 0x000fe20007ffe0ff */
[----:B------:R-:W-:Y:S01]  /*0900*/  IMAD.SHL.U32 R209, R233, 0x10, RZ ;  /* 0x00000010e9d17824 */ /* 0x000fe200078e00ff */
[----:B------:R-:W-:Y:S01]  /*0910*/  IADD3 R76, P0, R213, UR12, RZ ;  /* 0x0000000cd54c7c10 */ /* 0x000fe2000ff1e0ff */
[----:B0-----:R-:W-:Y:S01]  /*0920*/  IMAD.WIDE R92, R194, 0x4, R92 ;  /* 0x00000004c25c7825 */ /* 0x001fe200078e025c */
[----:B------:R-:W-:Y:S01]  /*0930*/  SHF.R.U32.HI R208, RZ, 0x1c, R233 ;  /* 0x0000001cffd07819 */ /* 0x000fe200000116e9 */
[----:B------:R-:W0:Y:S01]  /*0940*/  LDC.64 R142, c[0x0][0x300] ;  /* 0x0000c000ff8e7b82 */ /* 0x000e220000000a00 */
[----:B------:R-:W-:Y:S01]  /*0950*/  IADD3.X R77, R212, UR13, RZ, P0, !PT ;  /* 0x0000000dd44d7c10 */ /* 0x000fe200087fe4ff */
[----:B------:R-:W-:Y:S01]  /*0960*/  IMAD.SHL.U32 R207, R235, 0x10, RZ ;  /* 0x00000010ebcf7824 */ /* 0x000fe200078e00ff */
[----:B------:R-:W-:Y:S01]  /*0970*/  IADD3 R84, P0, R209, UR12, RZ ;  /* 0x0000000cd1547c10 */ /* 0x000fe2000ff1e0ff */
[----:B------:R3:W4:Y:S01]  /*0980*/  LDG.E R195, desc[UR4][R92.64] ;  /* 0x000000045cc37981 */ /* 0x000722000c1e1900 */
[----:B-1----:R-:W-:-:S02]  /*0990*/  IMAD.WIDE R86, R194, 0x4, R86 ;  /* 0x00000004c2567825 */ /* 0x002fc400078e0256 */
[----:B------:R-:W-:Y:S01]  /*09a0*/  IADD3.X R85, R208, UR13, RZ, P0, !PT ;  /* 0x0000000dd0557c10 */ /* 0x000fe200087fe4ff */
[----:B------:R-:W4:Y:S01]  /*09b0*/  LDG.E.128 R76, desc[UR4][R76.64] ;  /* 0x000000044c4c7981 */ /* 0x000f22000c1e1d00 */
[----:B------:R-:W-:-:S03]  /*09c0*/  SHF.R.U32.HI R206, RZ, 0x1c, R235 ;  /* 0x0000001cffce7819 */ /* 0x000fc600000116eb */
[----:B------:R-:W4:Y:S01]  /*09d0*/  LDG.E R243, desc[UR4][R86.64] ;  /* 0x0000000456f37981 */ /* 0x000f22000c1e1900 */
[----:B---3--:R-:W-:-:S04]  /*09e0*/  IADD3 R92, P0, R207, UR12, RZ ;  /* 0x0000000ccf5c7c10 */ /* 0x008fc8000ff1e0ff */
[----:B------:R-:W-:Y:S01]  /*09f0*/  IADD3.X R93, R206, UR13, RZ, P0, !PT ;  /* 0x0000000dce5d7c10 */ /* 0x000fe200087fe4ff */
[--C-:B--2---:R-:W-:Y:S01]  /*0a00*/  IMAD.WIDE.U32 R80, R227, 0x10, R218.reuse ;  /* 0x00000010e3507825 */ /* 0x104fe200078e00da */
[----:B------:R-:W2:Y:S03]  /*0a10*/  LDG.E.128 R84, desc[UR4][R84.64] ;  /* 0x0000000454547981 */ /* 0x000ea6000c1e1d00 */
[--C-:B------:R-:W-:Y:S01]  /*0a20*/  IMAD.WIDE.U32 R96, R235, 0x10, R218.reuse ;  /* 0x00000010eb607825 */ /* 0x100fe200078e00da */
[----:B------:R-:W3:Y:S04]  /*0a30*/  LDG.E.128 R92, desc[UR4][R92.64] ;  /* 0x000000045c5c7981 */ /* 0x000ee8000c1e1d00 */
[----:B------:R-:W2:Y:S04]  /*0a40*/  LDG.E.128 R80, desc[UR4][R80.64] ;  /* 0x0000000450507981 */ /* 0x000ea8000c1e1d00 */
[----:B------:R-:W2:Y:S01]  /*0a50*/  LDG.E.128 R96, desc[UR4][R96.64] ;  /* 0x0000000460607981 */ /* 0x000ea2000c1e1d00 */
[----:B------:R-:W-:Y:S01]  /*0a60*/  IMAD.WIDE.U32 R88, R233, 0x10, R218 ;  /* 0x00000010e9587825 */ /* 0x000fe200078e00da */
[----:B0-----:R-:W-:-:S05]  /*0a70*/  ISETP.NE.U32.AND P3, PT, R142, RZ, PT ;  /* 0x000000ff8e00720c */ /* 0x001fca0003f65070 */
[----:B------:R-:W2:Y:S01]  /*0a80*/  LDG.E.128 R88, desc[UR4][R88.64] ;  /* 0x0000000458587981 */ /* 0x000ea2000c1e1d00 */
[----:B------:R-:W-:Y:S02]  /*0a90*/  IADD3 R231, R227, 0x300, RZ ;  /* 0x00000300e3e77810 */ /* 0x000fe40007ffe0ff */
[----:B------:R-:W-:-:S03]  /*0aa0*/  ISETP.NE.AND.EX P3, PT, R143, RZ, PT, P3 ;  /* 0x000000ff8f00720c */ /* 0x000fc60003f65330 */
[----:B------:R-:W-:Y:S01]  /*0ab0*/  IMAD.SHL.U32 R205, R231, 0x10, RZ ;  /* 0x00000010e7cd7824 */ /* 0x000fe200078e00ff */
[----:B------:R-:W-:Y:S02]  /*0ac0*/  IADD3 R229, R227, 0x400, RZ ;  /* 0x00000400e3e57810 */ /* 0x000fe40007ffe0ff */
[----:B------:R-:W-:Y:S02]  /*0ad0*/  SHF.R.U32.HI R204, RZ, 0x1c, R231 ;  /* 0x0000001cffcc7819 */ /* 0x000fe400000116e7 */
[----:B------:R-:W-:Y:S01]  /*0ae0*/  IADD3 R100, P0, R205, UR12, RZ ;  /* 0x0000000ccd647c10 */ /* 0x000fe2000ff1e0ff */
[----:B------:R-:W-:-:S03]  /*0af0*/  IMAD.SHL.U32 R203, R229, 0x10, RZ ;  /* 0x00000010e5cb7824 */ /* 0x000fc600078e00ff */
[----:B------:R-:W-:Y:S01]  /*0b00*/  IADD3.X R101, R204, UR13, RZ, P0, !PT ;  /* 0x0000000dcc657c10 */ /* 0x000fe200087fe4ff */
[----:B------:R-:W0:Y:S01]  /*0b10*/  @P3 LDC.64 R130, c[0x0][0x248] ;  /* 0x00009200ff823b82 */ /* 0x000e220000000a00 */
[----:B------:R-:W-:Y:S01]  /*0b20*/  IMAD.WIDE.U32 R104, R231, 0x10, R218 ;  /* 0x00000010e7687825 */ /* 0x000fe200078e00da */
[----:B------:R-:W-:Y:S02]  /*0b30*/  SHF.R.U32.HI R202, RZ, 0x1c, R229 ;  /* 0x0000001cffca7819 */ /* 0x000fe400000116e5 */
[----:B------:R-:W-:Y:S01]  /*0b40*/  IADD3 R108, P0, R203, UR12, RZ ;  /* 0x0000000ccb6c7c10 */ /* 0x000fe2000ff1e0ff */
[----:B------:R-:W2:Y:S01]  /*0b50*/  LDG.E.128 R100, desc[UR4][R100.64] ;  /* 0x0000000464647981 */ /* 0x000ea2000c1e1d00 */
[----:B------:R-:W-:Y:S01]  /*0b60*/  SHF.L.U32 R225, R227, 0x2, RZ ;  /* 0x00000002e3e17819 */ /* 0x000fe200000006ff */
[----:B------:R-:W-:Y:S01]  /*0b70*/  IMAD.SHL.U32 R241, R235, 0x4, RZ ;  /* 0x00000004ebf17824 */ /* 0x000fe200078e00ff */
[----:B------:R-:W-:Y:S01]  /*0b80*/  IADD3.X R109, R202, UR13, RZ, P0, !PT ;  /* 0x0000000dca6d7c10 */ /* 0x000fe200087fe4ff */
[----:B------:R-:W2:Y:S01]  /*0b90*/  LDG.E.128 R104, desc[UR4][R104.64] ;  /* 0x0000000468687981 */ /* 0x000ea2000c1e1d00 */
[----:B------:R-:W-:Y:S01]  /*0ba0*/  SHF.R.U32.HI R196, RZ, 0x1e, R227 ;  /* 0x0000001effc47819 */ /* 0x000fe200000116e3 */
[----:B------:R-:W1:Y:S01]  /*0bb0*/  @P3 LDC.64 R126, c[0x0][0x248] ;  /* 0x00009200ff7e3b82 */ /* 0x000e620000000a00 */
[----:B------:R-:W-:-:S02]  /*0bc0*/  IADD3 R122, P0, R225, UR14, RZ ;  /* 0x0000000ee17a7c10 */ /* 0x000fc4000ff1e0ff */
[----:B------:R-:W-:Y:S02]  /*0bd0*/  SHF.L.U32 R223, R233, 0x2, RZ ;  /* 0x00000002e9df7819 */ /* 0x000fe400000006ff */
[----:B------:R-:W-:Y:S02]  /*0be0*/  IADD3 R237, R227, 0x500, RZ ;  /* 0x00000500e3ed7810 */ /* 0x000fe40007ffe0ff */
[----:B------:R-:W-:Y:S01]  /*0bf0*/  SHF.R.U32.HI R220, RZ, 0x1e, R235 ;  /* 0x0000001effdc7819 */ /* 0x000fe200000116eb */
[----:B------:R-:W1:Y:S01]  /*0c00*/  @P3 LDC.64 R124, c[0x0][0x248] ;  /* 0x00009200ff7c3b82 */ /* 0x000e620000000a00 */
[----:B------:R-:W-:Y:S02]  /*0c10*/  IADD3 R120, P1, R241, UR14, RZ ;  /* 0x0000000ef1787c10 */ /* 0x000fe4000ff3e0ff */
[C---:B------:R-:W-:Y:S02]  /*0c20*/  SHF.L.U32 R201, R229.reuse, 0x2, RZ ;  /* 0x00000002e5c97819 */ /* 0x040fe400000006ff */
[----:B------:R-:W-:Y:S01]  /*0c30*/  SHF.R.U32.HI R232, RZ, 0x1e, R233 ;  /* 0x0000001effe87819 */ /* 0x000fe200000116e9 */
[----:B------:R-:W-:Y:S01]  /*0c40*/  IMAD.WIDE.U32 R112, R229, 0x10, R218 ;  /* 0x00000010e5707825 */ /* 0x000fe200078e00da */
[----:B------:R-:W-:Y:S01]  /*0c50*/  IADD3.X R123, R196, UR15, RZ, P0, !PT ;  /* 0x0000000fc47b7c10 */ /* 0x000fe200087fe4ff */
[----:B------:R-:W2:Y:S01]  /*0c60*/  LDG.E.128 R108, desc[UR4][R108.64] ;  /* 0x000000046c6c7981 */ /* 0x000ea2000c1e1d00 */
[----:B------:R-:W-:Y:S01]  /*0c70*/  IADD3 R118, P0, R223, UR14, RZ ;  /* 0x0000000edf767c10 */ /* 0x000fe2000ff1e0ff */
[----:B------:R-:W-:Y:S01]  /*0c80*/  IMAD.SHL.U32 R221, R231, 0x4, RZ ;  /* 0x00000004e7dd7824 */ /* 0x000fe200078e00ff */
[----:B------:R-:W-:Y:S01]  /*0c90*/  SHF.L.U32 R199, R237, 0x4, RZ ;  /* 0x00000004edc77819 */ /* 0x000fe200000006ff */
[----:B------:R-:W1:Y:S01]  /*0ca0*/  @P3 LDC.64 R128, c[0x0][0x248] ;  /* 0x00009200ff803b82 */ /* 0x000e620000000a00 */
[----:B------:R-:W-:Y:S01]  /*0cb0*/  IADD3.X R121, R220, UR15, RZ, P1, !PT ;  /* 0x0000000fdc797c10 */ /* 0x000fe20008ffe4ff */
[----:B------:R-:W2:Y:S01]  /*0cc0*/  LDG.E.128 R112, desc[UR4][R112.64] ;  /* 0x0000000470707981 */ /* 0x000ea2000c1e1d00 */
[----:B------:R-:W-:-:S02]  /*0cd0*/  SHF.R.U32.HI R228, RZ, 0x1e, R229 ;  /* 0x0000001effe47819 */ /* 0x000fc400000116e5 */
[----:B------:R-:W-:Y:S01]  /*0ce0*/  IADD3 R172, P1, R201, UR14, RZ ;  /* 0x0000000ec9ac7c10 */ /* 0x000fe2000ff3e0ff */
[----:B------:R0:W5:Y:S01]  /*0cf0*/  LDG.E R214, desc[UR4][R120.64] ;  /* 0x0000000478d67981 */ /* 0x000162000c1e1900 */
[----:B------:R-:W-:Y:S02]  /*0d00*/  IADD3.X R119, R232, UR15, RZ, P0, !PT ;  /* 0x0000000fe8777c10 */ /* 0x000fe400087fe4ff */
[----:B------:R-:W-:Y:S01]  /*0d10*/  SHF.R.U32.HI R200, RZ, 0x1c, R237 ;  /* 0x0000001cffc87819 */ /* 0x000fe200000116ed */
[----:B------:R-:W-:Y:S01]  /*0d20*/  VIADD R239, R227, 0x600 ;  /* 0x00000600e3ef7836 */ /* 0x000fe20000000000 */
[----:B------:R-:W-:Y:S01]  /*0d30*/  IADD3 R116, P0, R199, UR12, RZ ;  /* 0x0000000cc7747c10 */ /* 0x000fe2000ff1e0ff */
[----:B------:R-:W5:Y:S01]  /*0d40*/  LDG.E R215, desc[UR4][R118.64] ;  /* 0x0000000476d77981 */ /* 0x000f62000c1e1900 */
[----:B------:R-:W-:Y:S02]  /*0d50*/  IADD3.X R173, R228, UR15, RZ, P1, !PT ;  /* 0x0000000fe4ad7c10 */ /* 0x000fe40008ffe4ff */
[----:B0-----:R-:W-:Y:S01]  /*0d60*/  @P3 IADD3 R222, P1, R223, R130, RZ ;  /* 0x00000082dfde3210 */ /* 0x001fe20007f3e0ff */
[----:B------:R-:W5:Y:S01]  /*0d70*/  LDG.E R216, desc[UR4][R122.64] ;  /* 0x000000047ad87981 */ /* 0x000f62000c1e1900 */
[----:B------:R-:W-:-:S02]  /*0d80*/  IADD3.X R117, R200, UR13, RZ, P0, !PT ;  /* 0x0000000dc8757c10 */ /* 0x000fc400087fe4ff */
[----:B------:R-:W-:Y:S02]  /*0d90*/  SHF.R.U32.HI R230, RZ, 0x1e, R231 ;  /* 0x0000001effe67819 */ /* 0x000fe400000116e7 */
[----:B------:R-:W-:Y:S02]  /*0da0*/  SHF.L.U32 R245, R237, 0x2, RZ ;  /* 0x00000002edf57819 */ /* 0x000fe400000006ff */
[----:B------:R-:W-:Y:S01]  /*0db0*/  SHF.R.U32.HI R226, RZ, 0x1e, R237 ;  /* 0x0000001effe27819 */ /* 0x000fe200000116ed */
[----:B------:R-:W2:Y:S01]  /*0dc0*/  LDG.E.128 R116, desc[UR4][R116.64] ;  /* 0x0000000474747981 */ /* 0x000ea2000c1e1d00 */
[----:B------:R-:W-:Y:S02]  /*0dd0*/  IADD3 R174, P0, R221, UR14, RZ ;  /* 0x0000000eddae7c10 */ /* 0x000fe4000ff1e0ff */
[----:B------:R-:W-:Y:S01]  /*0de0*/  @P3 IADD3.X R223, R232, R131, RZ, P1, !PT ;  /* 0x00000083e8df3210 */ /* 0x000fe20000ffe4ff */
[----:B------:R-:W-:Y:S01]  /*0df0*/  IMAD.WIDE.U32 R120, R237, 0x10, R218 ;  /* 0x00000010ed787825 */ /* 0x000fe200078e00da */
[----:B------:R-:W0:Y:S01]  /*0e00*/  @P3 LDC.64 R130, c[0x0][0x248] ;  /* 0x00009200ff823b82 */ /* 0x000e220000000a00 */
[----:B------:R-:W-:Y:S01]  /*0e10*/  IADD3.X R175, R230, UR15, RZ, P0, !PT ;  /* 0x0000000fe6af7c10 */ /* 0x000fe200087fe4ff */
[----:B------:R1:W5:Y:S01]  /*0e20*/  LDG.E R210, desc[UR4][R172.64] ;  /* 0x00000004acd27981 */ /* 0x000362000c1e1900 */
[----:B------:R-:W-:Y:S01]  /*0e30*/  IADD3 R164, P0, R245, UR14, RZ ;  /* 0x0000000ef5a47c10 */ /* 0x000fe2000ff1e0ff */
[----:B------:R-:W-:-:S02]  /*0e40*/  IMAD.SHL.U32 R197, R239, 0x10, RZ ;  /* 0x00000010efc57824 */ /* 0x000fc400078e00ff */
[----:B------:R-:W2:Y:S01]  /*0e50*/  LDG.E.128 R120, desc[UR4][R120.64] ;  /* 0x0000000478787981 */ /* 0x000ea2000c1e1d00 */
[----:B------:R-:W-:Y:S02]  /*0e60*/  IADD3.X R165, R226, UR15, RZ, P0, !PT ;  /* 0x0000000fe2a57c10 */ /* 0x000fe400087fe4ff */
[----:B-1----:R-:W-:Y:S01]  /*0e70*/  @P3 IADD3 R224, P0, R225, R126, RZ ;  /* 0x0000007ee1e03210 */ /* 0x002fe20007f1e0ff */
[----:B------:R-:W5:Y:S01]  /*0e80*/  @P3 LDG.E R155, desc[UR4][R222.64] ;  /* 0x00000004de9b3981 */ /* 0x000f62000c1e1900 */
[----:B------:R-:W1:Y:S02]  /*0e90*/  @P3 LDC.64 R172, c[0x0][0x248] ;  /* 0x00009200ffac3b82 */ /* 0x000e640000000a00 */
[----:B------:R-:W-:Y:S01]  /*0ea0*/  @P3 IADD3.X R225, R196, R127, RZ, P0, !PT ;  /* 0x0000007fc4e13210 */ /* 0x000fe200007fe4ff */
[----:B------:R0:W5:Y:S01]  /*0eb0*/  LDG.E R198, desc[UR4][R164.64] ;  /* 0x00000004a4c67981 */ /* 0x000162000c1e1900 */
[----:B------:R-:W-:Y:S02]  /*0ec0*/  @P3 IADD3 R240, P0, R241, R124, RZ ;  /* 0x0000007cf1f03210 */ /* 0x000fe40007f1e0ff */
[----:B------:R-:W-:Y:S01]  /*0ed0*/  SHF.R.U32.HI R196, RZ, 0x1c, R239 ;  /* 0x0000001cffc47819 */ /* 0x000fe200000116ef */
[----:B------:R-:W5:Y:S01]  /*0ee0*/  @P3 LDG.E R153, desc[UR4][R224.64] ;  /* 0x00000004e0993981 */ /* 0x000f62000c1e1900 */
[----:B------:R-:W-:-:S02]  /*0ef0*/  IADD3 R124, P1, R197, UR12, RZ ;  /* 0x0000000cc57c7c10 */ /* 0x000fc4000ff3e0ff */
[----:B------:R-:W-:Y:S01]  /*0f00*/  @P3 IADD3.X R241, R220, R125, RZ, P0, !PT ;  /* 0x0000007ddcf13210 */ /* 0x000fe200007fe4ff */
[----:B------:R0:W5:Y:S01]  /*0f10*/  LDG.E R211, desc[UR4][R174.64] ;  /* 0x00000004aed37981 */ /* 0x000162000c1e1900 */
[----:B------:R-:W-:Y:S01]  /*0f20*/  @P3 IADD3 R220, P0, R221, R128, RZ ;  /* 0x00000080dddc3210 */ /* 0x000fe20007f1e0ff */
[----:B0-----:R-:W0:Y:S01]  /*0f30*/  LDC.64 R164, c[0x0][0x2c8] ;  /* 0x0000b200ffa47b82 */ /* 0x001e220000000a00 */
[----:B------:R-:W-:Y:S01]  /*0f40*/  IADD3.X R125, R196, UR13, RZ, P1, !PT ;  /* 0x0000000dc47d7c10 */ /* 0x000fe20008ffe4ff */
[----:B------:R-:W5:Y:S02]  /*0f50*/  @P3 LDG.E R156, desc[UR4][R240.64] ;  /* 0x00000004f09c3981 */ /* 0x000f64000c1e1900 */
[----:B------:R-:W-:Y:S01]  /*0f60*/  @P3 IMAD.X R221, R230, 0x1, R129, P0 ;  /* 0x00000001e6dd3824 */ /* 0x000fe200000e0681 */
[----:B------:R-:W-:Y:S01]  /*0f70*/  @P3 IADD3 R222, P0, R201, R130, RZ ;  /* 0x00000082c9de3210 */ /* 0x000fe20007f1e0ff */
[C---:B------:R-:W-:Y:S01]  /*0f80*/  IMAD.WIDE.U32 R128, R239.reuse, 0x10, R218 ;  /* 0x00000010ef807825 */ /* 0x040fe200078e00da */
[----:B------:R-:W2:Y:S01]  /*0f90*/  LDG.E.128 R124, desc[UR4][R124.64] ;  /* 0x000000047c7c7981 */ /* 0x000ea2000c1e1d00 */
[----:B------:R-:W-:Y:S01]  /*0fa0*/  SHF.L.U32 R247, R239, 0x2, RZ ;  /* 0x00000002eff77819 */ /* 0x000fe200000006ff */
[----:B------:R-:W0:Y:S01]  /*0fb0*/  @P3 LDC.64 R174, c[0x0][0x248] ;  /* 0x00009200ffae3b82 */ /* 0x000e220000000a00 */
[----:B------:R-:W-:Y:S01]  /*0fc0*/  @P3 IADD3.X R223, R228, R131, RZ, P0, !PT ;  /* 0x00000083e4df3210 */ /* 0x000fe200007fe4ff */
[----:B------:R-:W5:Y:S04]  /*0fd0*/  @P3 LDG.E R157, desc[UR4][R220.64] ;  /* 0x00000004dc9d3981 */ /* 0x000f68000c1e1900 */
[----:B------:R-:W2:Y:S01]  /*0fe0*/  LDG.E.128 R128, desc[UR4][R128.64] ;  /* 0x0000000480807981 */ /* 0x000ea2000c1e1d00 */
[----:B------:R-:W-:-:S02]  /*0ff0*/  SHF.R.U32.HI R232, RZ, 0x1e, R239 ;  /* 0x0000001effe87819 */ /* 0x000fc400000116ef */
[----:B------:R-:W-:Y:S01]  /*1000*/  IADD3 R224, P1, R247, UR14, RZ ;  /* 0x0000000ef7e07c10 */ /* 0x000fe2000ff3e0ff */
[----:B------:R-:W5:Y:S01]  /*1010*/  @P3 LDG.E R158, desc[UR4][R222.64] ;  /* 0x00000004de9e3981 */ /* 0x000f62000c1e1900 */
[----:B-1----:R-:W-:Y:S02]  /*1020*/  @P3 IADD3 R172, P0, R245, R172, RZ ;  /* 0x000000acf5ac3210 */ /* 0x002fe40007f1e0ff */
[----:B------:R-:W-:Y:S02]  /*1030*/  IADD3.X R225, R232, UR15, RZ, P1, !PT ;  /* 0x0000000fe8e17c10 */ /* 0x000fe40008ffe4ff */
[----:B------:R-:W-:Y:S02]  /*1040*/  @P3 IADD3.X R173, R226, R173, RZ, P0, !PT ;  /* 0x000000ade2ad3210 */ /* 0x000fe400007fe4ff */
[C---:B0-----:R-:W-:Y:S01]  /*1050*/  @P4 LEA R218, P0, R227.reuse, R164, 0x4 ;  /* 0x000000a4e3da4211 */ /* 0x041fe200078020ff */
[----:B------:R0:W5:Y:S03]  /*1060*/  LDG.E R201, desc[UR4][R224.64] ;  /* 0x00000004e0c97981 */ /* 0x000166000c1e1900 */
[----:B------:R-:W-:Y:S01]  /*1070*/  @P4 LEA.HI.X R219, R227, R165, RZ, 0x4, P0 ;  /* 0x000000a5e3db4211 */ /* 0x000fe200000f24ff */
[----:B------:R1:W5:Y:S01]  /*1080*/  @P3 LDG.E R159, desc[UR4][R172.64] ;  /* 0x00000004ac9f3981 */ /* 0x000362000c1e1900 */
[----:B------:R-:W-:-:S03]  /*1090*/  @P3 IADD3 R174, P1, R247, R174, RZ ;  /* 0x000000aef7ae3210 */ /* 0x000fc60007f3e0ff */
[----:B------:R-:W5:Y:S01]  /*10a0*/  @P4 LDG.E.128 R40, desc[UR4][R218.64] ;  /* 0x00000004da284981 */ /* 0x000f62000c1e1d00 */
[----:B0-----:R-:W-:-:S04]  /*10b0*/  @P4 LEA R224, P0, R233, R164, 0x4 ;  /* 0x000000a4e9e04211 */ /* 0x001fc800078020ff */
[-C--:B------:R-:W-:Y:S02]  /*10c0*/  @P4 LEA.HI.X R225, R233, R165.reuse, RZ, 0x4, P0 ;  /* 0x000000a5e9e14211 */ /* 0x080fe400000f24ff */
[-C--:B------:R-:W-:Y:S01]  /*10d0*/  @P4 LEA R220, P0, R231, R164.reuse, 0x4 ;  /* 0x000000a4e7dc4211 */ /* 0x080fe200078020ff */
[----:B------:R-:W-:Y:S01]  /*10e0*/  @P3 IMAD.X R175, R232, 0x1, R175, P1 ;  /* 0x00000001e8af3824 */ /* 0x000fe200008e06af */
[-C--:B------:R-:W-:Y:S01]  /*10f0*/  @P4 LEA R222, P2, R237, R164.reuse, 0x4 ;  /* 0x000000a4edde4211 */ /* 0x080fe200078420ff */
[----:B------:R-:W5:Y:S01]  /*1100*/  @P4 LDG.E.128 R44, desc[UR4][R224.64] ;  /* 0x00000004e02c4981 */ /* 0x000f62000c1e1d00 */
[-C--:B------:R-:W-:Y:S02]  /*1110*/  @P4 LEA.HI.X R221, R231, R165.reuse, RZ, 0x4, P0 ;  /* 0x000000a5e7dd4211 */ /* 0x080fe400000f24ff */
[C---:B------:R-:W-:Y:S01]  /*1120*/  @P4 LEA R230, P0, R239.reuse, R164, 0x4 ;  /* 0x000000a4efe64211 */ /* 0x040fe200078020ff */
[----:B------:R2:W5:Y:S03]  /*1130*/  @P3 LDG.E R160, desc[UR4][R174.64] ;  /* 0x00000004aea03981 */ /* 0x000566000c1e1900 */
[----:B------:R-:W-:Y:S01]  /*1140*/  @P4 LEA.HI.X R231, R239, R165, RZ, 0x4, P0 ;  /* 0x000000a5efe74211 */ /* 0x000fe200000f24ff */
[----:B------:R-:W5:Y:S01]  /*1150*/  @P4 LDG.E.128 R52, desc[UR4][R220.64] ;  /* 0x00000004dc344981 */ /* 0x000f62000c1e1d00 */
[----:B------:R-:W-:-:S02]  /*1160*/  ISETP.NE.AND P0, PT, RZ, UR9, PT ;  /* 0x00000009ff007c0c */ /* 0x000fc4000bf05270 */
[CC--:B------:R-:W-:Y:S01]  /*1170*/  @P4 LEA R226, P1, R235.reuse, R164.reuse, 0x4 ;  /* 0x000000a4ebe24211 */ /* 0x0c0fe200078220ff */
[----:B------:R0:W5:Y:S03]  /*1180*/  @P4 LDG.E.128 R64, desc[UR4][R230.64] ;  /* 0x00000004e6404981 */ /* 0x000166000c1e1d00 */
[-C--:B------:R-:W-:Y:S02]  /*1190*/  @P4 LEA.HI.X R227, R235, R165.reuse, RZ, 0x4, P1 ;  /* 0x000000a5ebe34211 */ /* 0x080fe400008f24ff */
[----:B------:R-:W-:Y:S02]  /*11a0*/  @P4 LEA R228, P1, R229, R164, 0x4 ;  /* 0x000000a4e5e44211 */ /* 0x000fe400078220ff */
[-C--:B------:R-:W-:Y:S01]  /*11b0*/  @P4 LEA.HI.X R223, R237, R165.reuse, RZ, 0x4, P2 ;  /* 0x000000a5eddf4211 */ /* 0x080fe200010f24ff */
[----:B------:R-:W5:Y:S01]  /*11c0*/  @P4 LDG.E.128 R48, desc[UR4][R226.64] ;  /* 0x00000004e2304981 */ /* 0x000f62000c1e1d00 */
[----:B------:R-:W-:-:S02]  /*11d0*/  @P4 LEA.HI.X R229, R229, R165, RZ, 0x4, P1 ;  /* 0x000000a5e5e54211 */ /* 0x000fc400008f24ff */
[----:B------:R-:W-:Y:S01]  /*11e0*/  LOP3.LUT P1, RZ, R217, 0xff, RZ, 0xc0, !PT ;  /* 0x000000ffd9ff7812 */ /* 0x000fe2000782c0ff */
[----:B------:R0:W5:Y:S04]  /*11f0*/  @P4 LDG.E.128 R60, desc[UR4][R222.64] ;  /* 0x00000004de3c4981 */ /* 0x000168000c1e1d00 */
[----:B------:R0:W5:Y:S01]  /*1200*/  @P4 LDG.E.128 R56, desc[UR4][R228.64] ;  /* 0x00000004e4384981 */ /* 0x000162000c1e1d00 */
[----:B----4-:R-:W-:-:S05]  /*1210*/  FSEL R243, R243, RZ, !P0 ;  /* 0x000000fff3f37208 */ /* 0x010fca0004000000 */
[----:B------:R-:W-:-:S04]  /*1220*/  FADD.FTZ R76, R76, -R243 ;  /* 0x800000f34c4c7221 */ /* 0x000fc80000010000 */
[----:B-1----:R-:W-:Y:S01]  /*1230*/  FMUL.FTZ R172, R195, R76 ;  /* 0x0000004cc3ac7220 */ /* 0x002fe20000410000 */
[C---:B---3--:R-:W-:Y:S01]  /*1240*/  FADD.FTZ R92, -R243.reuse, R92 ;  /* 0x0000005cf35c7221 */ /* 0x048fe20000010100 */
[----:B------:R-:W-:-:S03]  /*1250*/  FADD.FTZ R76, -R243, R94 ;  /* 0x0000005ef34c7221 */ /* 0x000fc60000010100 */
[----:B------:R-:W-:Y:S01]  /*1260*/  FMUL.FTZ R94, R195, R92 ;  /* 0x0000005cc35e7220 */ /* 0x000fe20000410000 */
[----:B--2---:R-:W-:Y:S01]  /*1270*/  FMUL.FTZ R175, R193, R80 ;  /* 0x00000050c1af7220 */ /* 0x004fe20000410000 */
[----:B------:R-:W-:Y:S01]  /*1280*/  FADD.FTZ R174, R77, -R243 ;  /* 0x800000f34dae7221 */ /* 0x000fe20000010000 */
[----:B0-----:R-:W-:Y:S01]  /*1290*/  FADD.FTZ R230, -R243, R95 ;  /* 0x0000005ff3e67221 */ /* 0x001fe20000010100 */
[C---:B------:R-:W-:Y:S01]  /*12a0*/  FADD.FTZ R21, R96.reuse, R21 ;  /* 0x0000001560157221 */ /* 0x040fe20000010000 */
[----:B------:R-:W-:Y:S01]  /*12b0*/  FFMA.FTZ R141, R96, R94, R141 ;  /* 0x0000005e608d7223 */ /* 0x000fe2000001008d */
[----:B------:R-:W-:Y:S01]  /*12c0*/  FMUL.FTZ R95, R185, R96 ;  /* 0x00000060b95f7220 */ /* 0x000fe20000410000 */
[C---:B------:R-:W-:Y:S01]  /*12d0*/  FMUL.FTZ R96, R195.reuse, R76 ;  /* 0x0000004cc3607220 */ /* 0x040fe20000410000 */
[----:B------:R-:W-:Y:S01]  /*12e0*/  FMUL.FTZ R217, R192, R81 ;  /* 0x00000051c0d97220 */ /* 0x000fe20000410000 */
[----:B------:R-:W-:Y:S01]  /*12f0*/  FADD.FTZ R76, RZ, R175 ;  /* 0x000000afff4c7221 */ /* 0x000fe20000010000 */
[--C-:B------:R-:W-:Y:S01]  /*1300*/  FADD.FTZ R78, R78, -R243.reuse ;  /* 0x800000f34e4e7221 */ /* 0x100fe20000010000 */
[----:B------:R-:W-:Y:S01]  /*1310*/  FMUL.FTZ R174, R195, R174 ;  /* 0x000000aec3ae7220 */ /* 0x000fe20000410000 */
[----:B------:R-:W-:Y:S01]  /*1320*/  FFMA.FTZ R77, R172, R175, RZ ;  /* 0x000000afac4d7223 */ /* 0x000fe200000100ff */
[----:B------:R-:W-:Y:S01]  /*1330*/  FADD.FTZ R218, R79, -R243 ;  /* 0x800000f34fda7221 */ /* 0x000fe20000010000 */
[----:B------:R-:W-:Y:S01]  /*1340*/  FMUL.FTZ R220, R191, R82 ;  /* 0x00000052bfdc7220 */ /* 0x000fe20000410000 */
[----:B------:R-:W-:Y:S01]  /*1350*/  FADD.FTZ R79, R76, R217 ;  /* 0x000000d94c4f7221 */ /* 0x000fe20000010000 */
[----:B------:R-:W-:Y:S01]  /*1360*/  FMUL.FTZ R173, R195, R78 ;  /* 0x0000004ec3ad7220 */ /* 0x000fe20000410000 */
[----:B------:R-:W-:Y:S01]  /*1370*/  FFMA.FTZ R76, R174, R217, R77 ;  /* 0x000000d9ae4c7223 */ /* 0x000fe2000001004d */
[----:B------:R-:W-:Y:S01]  /*1380*/  FMUL.FTZ R219, R190, R83 ;  /* 0x00000053bedb7220 */ /* 0x000fe20000410000 */
[----:B------:R-:W-:Y:S01]  /*1390*/  FADD.FTZ R78, R79, R220 ;  /* 0x000000dc4f4e7221 */ /* 0x000fe20000010000 */
[----:B------:R-:W-:Y:S01]  /*13a0*/  FMUL.FTZ R218, R195, R218 ;  /* 0x000000dac3da7220 */ /* 0x000fe20000410000 */
[----:B------:R-:W-:Y:S01]  /*13b0*/  FADD.FTZ R84, -R243, R84 ;  /* 0x00000054f3547221 */ /* 0x000fe20000010100 */
        /* <DEDUP_REMOVED lines=14> */
[C---:B------:R-:W-:Y:S01]  /*14a0*/  FMUL.FTZ R226, R195.reuse, R86 ;  /* 0x00000056c3e27220 */ /* 0x040fe20000410000 */
[----:B------:R-:W-:Y:S01]  /*14b0*/  FFMA.FTZ R77, R224, R223, R77 ;  /* 0x000000dfe04d7223 */ /* 0x000fe2000001004d */
[----:B------:R-:W-:Y:S01]  /*14c0*/  FMUL.FTZ R231, R186, R91 ;  /* 0x0000005bbae77220 */ /* 0x000fe20000410000 */
[----:B------:R-:W-:Y:S01]  /*14d0*/  FADD.FTZ R76, R76, R225 ;  /* 0x000000e14c4c7221 */ /* 0x000fe20000010000 */
[----:B------:R-:W-:Y:S01]  /*14e0*/  FMUL.FTZ R228, R195, R228 ;  /* 0x000000e4c3e47220 */ /* 0x000fe20000410000 */
[----:B------:R-:W-:Y:S01]  /*14f0*/  FFMA.FTZ R77, R226, R225, R77 ;  /* 0x000000e1e24d7223 */ /* 0x000fe2000001004d */
[----:B------:R-:W-:Y:S01]  /*1500*/  FADD.FTZ R236, -R243, R93 ;  /* 0x0000005df3ec7221 */ /* 0x000fe20000010100 */
[----:B------:R-:W-:-:S02]  /*1510*/  FADD.FTZ R76, R76, R231 ;  /* 0x000000e74c4c7221 */ /* 0x000fc40000010000 */
[----:B------:R-:W-:Y:S01]  /*1520*/  FFMA.FTZ R77, R228, R231, R77 ;  /* 0x000000e7e44d7223 */ /* 0x000fe2000001004d */
[----:B------:R-:W-:Y:S01]  /*1530*/  FMUL.FTZ R236, R195, R236 ;  /* 0x000000ecc3ec7220 */ /* 0x000fe20000410000 */
[----:B------:R-:W-:Y:S01]  /*1540*/  FMUL.FTZ R233, R184, R97 ;  /* 0x00000061b8e97220 */ /* 0x000fe20000410000 */
[----:B------:R-:W-:Y:S01]  /*1550*/  FADD.FTZ R76, R76, R95 ;  /* 0x0000005f4c4c7221 */ /* 0x000fe20000010000 */
[----:B------:R-:W-:Y:S01]  /*1560*/  FFMA.FTZ R77, R94, R95, R77 ;  /* 0x0000005f5e4d7223 */ /* 0x000fe2000001004d */
[C---:B------:R-:W-:Y:S01]  /*1570*/  FADD.FTZ R20, R97.reuse, R20 ;  /* 0x0000001461147221 */ /* 0x040fe20000010000 */
[----:B------:R-:W-:Y:S01]  /*1580*/  FFMA.FTZ R140, R97, R236, R140 ;  /* 0x000000ec618c7223 */ /* 0x000fe2000001008c */
[----:B------:R-:W-:Y:S01]  /*1590*/  FMUL.FTZ R97, R183, R98 ;  /* 0x00000062b7617220 */ /* 0x000fe20000410000 */
        /* <DEDUP_REMOVED lines=22> */
[----:B------:R-:W-:Y:S01]  /*1700*/  FADD.FTZ R234, -R243, R109 ;  /* 0x0000006df3ea7221 */ /* 0x000fe20000010100 */
[C---:B------:R-:W-:Y:S01]  /*1710*/  FADD.FTZ R19, R98.reuse, R19 ;  /* 0x0000001362137221 */ /* 0x040fe20000010000 */
[----:B------:R-:W-:Y:S01]  /*1720*/  FFMA.FTZ R139, R98, R96, R139 ;  /* 0x00000060628b7223 */ /* 0x000fe2000001008b */
[----:B------:R-:W-:Y:S01]  /*1730*/  FMUL.FTZ R241, R178, R107 ;  /* 0x0000006bb2f17220 */ /* 0x000fe20000410000 */
[----:B------:R-:W-:Y:S01]  /*1740*/  FADD.FTZ R76, R76, R239 ;  /* 0x000000ef4c4c7221 */ /* 0x000fe20000010000 */
[----:B------:R-:W-:Y:S01]  /*1750*/  FMUL.FTZ R246, R195, R246 ;  /* 0x000000f6c3f67220 */ /* 0x000fe20000410000 */
[----:B------:R-:W-:Y:S01]  /*1760*/  FADD.FTZ R98, -R243, R108 ;  /* 0x0000006cf3627221 */ /* 0x000fe20000010100 */
[----:B------:R-:W-:Y:S01]  /*1770*/  FFMA.FTZ R77, R244, R239, R77 ;  /* 0x000000eff44d7223 */ /* 0x000fe2000001004d */
[C---:B------:R-:W-:Y:S01]  /*1780*/  FADD.FTZ R18, R99.reuse, R18 ;  /* 0x0000001263127221 */ /* 0x040fe20000010000 */
[----:B------:R-:W-:Y:S01]  /*1790*/  FFMA.FTZ R138, R99, R230, R138 ;  /* 0x000000e6638a7223 */ /* 0x000fe2000001008a */
[----:B------:R-:W-:Y:S01]  /*17a0*/  FMUL.FTZ R234, R195, R234 ;  /* 0x000000eac3ea7220 */ /* 0x000fe20000410000 */
[----:B------:R-:W-:Y:S01]  /*17b0*/  FMUL.FTZ R99, R177, R112 ;  /* 0x00000070b1637220 */ /* 0x000fe20000410000 */
[----:B------:R-:W-:Y:S01]  /*17c0*/  FADD.FTZ R76, R76, R241 ;  /* 0x000000f14c4c7221 */ /* 0x000fe20000010000 */
[----:B------:R-:W-:Y:S01]  /*17d0*/  FMUL.FTZ R98, R195, R98 ;  /* 0x00000062c3627220 */ /* 0x000fe20000410000 */
[----:B------:R-:W-:Y:S01]  /*17e0*/  FFMA.FTZ R77, R246, R241, R77 ;  /* 0x000000f1f64d7223 */ /* 0x000fe2000001004d */
[----:B------:R-:W-:Y:S01]  /*17f0*/  FADD.FTZ R240, -R243, R111 ;  /* 0x0000006ff3f07221 */ /* 0x000fe20000010100 */
        /* <DEDUP_REMOVED lines=8> */
[----:B------:R-:W-:Y:S01]  /*1880*/  FMUL.FTZ R235, R171, R114 ;  /* 0x00000072abeb7220 */ /* 0x000fe20000410000 */
[----:B------:R-:W-:Y:S01]  /*1890*/  FADD.FTZ R78, R78, R113 ;  /* 0x000000714e4e7221 */ /* 0x000fe20000010000 */
[----:B------:R-:W-:Y:S01]  /*18a0*/  FMUL.FTZ R238, R195, R110 ;  /* 0x0000006ec3ee7220 */ /* 0x000fe20000410000 */
[----:B------:R-:W-:Y:S01]  /*18b0*/  FFMA.FTZ R79, R234, R113, R77 ;  /* 0x00000071ea4f7223 */ /* 0x000fe2000001004d */
[C---:B------:R-:W-:Y:S01]  /*18c0*/  FADD.FTZ R10, R115.reuse, R10 ;  /* 0x0000000a730a7221 */ /* 0x040fe20000010000 */
[----:B------:R-:W-:Y:S01]  /*18d0*/  FFMA.FTZ R38, R115, R240, R38 ;  /* 0x000000f073267223 */ /* 0x000fe20000010026 */
[----:B------:R-:W-:Y:S01]  /*18e0*/  FADD.FTZ R108, -R243, R117 ;  /* 0x00000075f36c7221 */ /* 0x000fe20000010100 */
        /* <DEDUP_REMOVED lines=10> */
[C---:B------:R-:W-:Y:S01]  /*1990*/  FADD.FTZ R29, R80.reuse, R29 ;  /* 0x0000001d501d7221 */ /* 0x040fe20000010000 */
[----:B------:R-:W-:Y:S01]  /*19a0*/  FFMA.FTZ R151, R80, R172, R151 ;  /* 0x000000ac50977223 */ /* 0x000fe20000010097 */
[----:B------:R-:W-:Y:S01]  /*19b0*/  FMUL.FTZ R120, R169, R120 ;  /* 0x00000078a9787220 */ /* 0x000fe20000410000 */
[----:B------:R-:W-:Y:S01]  /*19c0*/  FADD.FTZ R81, R78, R115 ;  /* 0x000000734e517221 */ /* 0x000fe20000010000 */
[----:B------:R-:W-:Y:S01]  /*19d0*/  FFMA.FTZ R80, R240, R115, R79 ;  /* 0x00000073f0507223 */ /* 0x000fe2000001004f */
[----:B------:R-:W-:Y:S01]  /*19e0*/  FADD.FTZ R110, -R243, R119 ;  /* 0x00000077f36e7221 */ /* 0x000fe20000010100 */
[C---:B------:R-:W-:Y:S01]  /*19f0*/  FADD.FTZ R8, R121.reuse, R8 ;  /* 0x0000000879087221 */ /* 0x040fe20000010000 */
        /* <DEDUP_REMOVED lines=13> */
[C---:B------:R-:W-:Y:S01]  /*1ad0*/  FADD.FTZ R6, R123.reuse, R6 ;  /* 0x000000067b067221 */ /* 0x040fe20000010000 */
[----:B------:R-:W-:Y:S01]  /*1ae0*/  FFMA.FTZ R34, R123, R110, R34 ;  /* 0x0000006e7b227223 */ /* 0x000fe20000010022 */
[----:B------:R-:W-:Y:S01]  /*1af0*/  FADD.FTZ R106, -R243, R125 ;  /* 0x0000007df36a7221 */ /* 0x000fe20000010100 */
[----:B------:R-:W-:Y:S01]  /*1b00*/  FMUL.FTZ R123, R166, R123 ;  /* 0x0000007ba67b7220 */ /* 0x000fe20000410000 */
[----:B------:R-:W-:Y:S01]  /*1b10*/  FADD.FTZ R80, R81, R122 ;  /* 0x0000007a51507221 */ /* 0x000fe20000010000 */
[----:B------:R-:W-:Y:S01]  /*1b20*/  FADD.FTZ R102, -R243, R124 ;  /* 0x0000007cf3667221 */ /* 0x000fe20000010100 */
[----:B------:R-:W-:Y:S01]  /*1b30*/  FFMA.FTZ R79, R109, R122, R78 ;  /* 0x0000007a6d4f7223 */ /* 0x000fe2000001004e */
[C---:B------:R-:W-:Y:S01]  /*1b40*/  FADD.FTZ R14, R107.reuse, R14 ;  /* 0x0000000e6b0e7221 */ /* 0x040fe20000010000 */
        /* <DEDUP_REMOVED lines=17> */
[----:B------:R-:W-:Y:S01]  /*1c60*/  FADD.FTZ R81, R78, R129 ;  /* 0x000000814e517221 */ /* 0x000fe20000010000 */
[----:B------:R-:W-:Y:S01]  /*1c70*/  FADD.FTZ R104, -R243, R127 ;  /* 0x0000007ff3687221 */ /* 0x000fe20000010100 */
[----:B------:R-:W-:Y:S01]  /*1c80*/  SHF.R.U32.HI R76, RZ, 0x5, R0 ;  /* 0x00000005ff4c7819 */ /* 0x000fe20000011600 */
[----:B------:R-:W-:Y:S01]  /*1c90*/  FMUL.FTZ R130, R161, R130 ;  /* 0x00000082a1827220 */ /* 0x000fe20000410000 */
[----:B------:R-:W-:Y:S01]  /*1ca0*/  IADD3 R194, R194, UR10, RZ ;  /* 0x0000000ac2c27c10 */ /* 0x000fe2000fffe0ff */
[----:B------:R-:W-:Y:S01]  /*1cb0*/  FFMA.FTZ R78, R106, R129, R79 ;  /* 0x000000816a4e7223 */ /* 0x000fe2000001004f */
[C---:B------:R-:W-:Y:S01]  /*1cc0*/  FADD.FTZ R16, R105.reuse, R16 ;  /* 0x0000001069107221 */ /* 0x040fe20000010000 */
[----:B------:R-:W-:Y:S01]  /*1cd0*/  FFMA.FTZ R136, R105, R242, R136 ;  /* 0x000000f269887223 */ /* 0x000fe20000010088 */
[----:B------:R-:W-:Y:S01]  /*1ce0*/  UMOV UR6, 0xffffffff ;  /* 0xffffffff00067882 */ /* 0x000fe20000000000 */
[----:B------:R-:W-:Y:S01]  /*1cf0*/  LOP3.LUT R77, R76, 0x7fffff8, RZ, 0xc0, !PT ;  /* 0x07fffff84c4d7812 */ /* 0x000fe200078ec0ff */
[----:B------:R-:W-:Y:S01]  /*1d00*/  FMUL.FTZ R104, R195, R104 ;  /* 0x00000068c3687220 */ /* 0x000fe20000410000 */
[----:B------:R-:W-:Y:S01]  /*1d10*/  ISETP.GE.AND P5, PT, R194, UR11, PT ;  /* 0x0000000bc2007c0c */ /* 0x000fe2000bfa6270 */
[----:B------:R-:W-:Y:S01]  /*1d20*/  FMUL.FTZ R105, R154, R131 ;  /* 0x000000839a697220 */ /* 0x000fe20000410000 */
[----:B------:R-:W-:Y:S01]  /*1d30*/  FADD.FTZ R80, R81, R130 ;  /* 0x0000008251507221 */ /* 0x000fe20000010000 */
        /* <DEDUP_REMOVED lines=17> */
[----:B------:R-:W-:Y:S01]  /*1e50*/  LOP3.LUT P2, RZ, R0, 0x1f, RZ, 0xc0, !PT ;  /* 0x0000001f00ff7812 */ /* 0x000fe2000784c0ff */
[C---:B------:R-:W-:Y:S01]  /*1e60*/  FADD.FTZ R5, R128.reuse, R5 ;  /* 0x0000000580057221 */ /* 0x040fe20000010000 */
[----:B------:R-:W-:Y:S01]  /*1e70*/  P2R R100, PR, RZ, 0x20 ;  /* 0x00000020ff647803 */ /* 0x000fe20000000000 */
[----:B------:R-:W-:Y:S01]  /*1e80*/  FFMA.FTZ R33, R128, R102, R33 ;  /* 0x0000006680217223 */ /* 0x000fe20000010021 */
[C---:B------:R-:W-:Y:S01]  /*1e90*/  FADD.FTZ R2, R131.reuse, R2 ;  /* 0x0000000283027221 */ /* 0x040fe20000010000 */
[----:B------:R-:W-:Y:S01]  /*1ea0*/  FFMA.FTZ R30, R131, R104, R30 ;  /* 0x00000068831e7223 */ /* 0x000fe2000001001e */
        /* <DEDUP_REMOVED lines=22> */
.L_x_4086:
[----:B------:R-:W3:Y:S01]  /*2010*/  S2R R83, SR_CgaCtaId ;  /* 0x0000000000537919 */ /* 0x000ee20000008800 */
[----:B------:R-:W-:Y:S01]  /*2020*/  @!P2 LOP3.LUT R76, R76, 0x7, RZ, 0xc0, !PT ;  /* 0x000000074c4ca812 */ /* 0x000fe200078ec0ff */
[----:B-1----:R-:W-:Y:S01]  /*2030*/  FADD.FTZ R92, R80, R81 ;  /* 0x00000051505c7221 */ /* 0x002fe20000010000 */
[----:B------:R-:W-:Y:S01]  /*2040*/  MOV R82, 0x400 ;  /* 0x0000040000527802 */ /* 0x000fe20000000f00 */
[----:B--2---:R-:W-:Y:S01]  /*2050*/  FADD.FTZ R93, R79, R78 ;  /* 0x0000004e4f5d7221 */ /* 0x004fe20000010000 */
[----:B------:R-:W-:Y:S05]  /*2060*/  WARPSYNC.ALL ;  /* 0x0000000000007948 */ /* 0x000fea0003800000 */
[----:B------:R-:W-:Y:S01]  /*2070*/  @!P2 IMAD.IADD R76, R77, 0x1, R76 ;  /* 0x000000014d4ca824 */ /* 0x000fe200078e024c */
[----:B-----5:R-:W-:-:S02]  /*2080*/  LOP3.LUT P5, RZ, R216, 0xff00, RZ, 0xc0, !PT ;  /* 0x0000ff00d8ff7812 */ /* 0x020fc400078ac0ff */
[----:B------:R-:W-:Y:S02]  /*2090*/  SEL R114, RZ, 0x1, P1 ;  /* 0x00000001ff727807 */ /* 0x000fe40000800000 */
[----:B------:R-:W-:Y:S02]  /*20a0*/  LOP3.LUT P1, RZ, R216, 0xff, RZ, 0xc0, !PT ;  /* 0x000000ffd8ff7812 */ /* 0x000fe4000782c0ff */
[----:B---3--:R-:W-:-:S04]  /*20b0*/  LEA R82, R83, R82, 0x18 ;  /* 0x0000005253527211 */ /* 0x008fc800078ec0ff */
[-C--:B------:R-:W-:Y:S02]  /*20c0*/  @!P2 LEA R111, R76, R82.reuse, 0x3 ;  /* 0x000000524c6fa211 */ /* 0x080fe400078e18ff */
[----:B------:R-:W-:-:S03]  /*20d0*/  LEA R112, R77, R82, 0x3 ;  /* 0x000000524d707211 */ /* 0x000fc600078e18ff */
[----:B------:R-:W-:Y:S01]  /*20e0*/  @!P2 STS.64 [R111+0x7000], R92 ;  /* 0x0070005c6f00a388 */ /* 0x000fe20000000a00 */
[----:B------:R-:W-:Y:S01]  /*20f0*/  BAR.SYNC.DEFER_BLOCKING 0x0 ;  /* 0x0000000000007b1d */ /* 0x000fe20000010000 */
[----:B------:R-:W-:-:S04]  /*2100*/  ISETP.NE.U32.AND P2, PT, R164, RZ, PT ;  /* 0x000000ffa400720c */ /* 0x000fc80003f45070 */
[----:B------:R-:W-:Y:S01]  /*2110*/  ISETP.NE.AND.EX P2, PT, R165, RZ, PT, P2 ;  /* 0x000000ffa500720c */ /* 0x000fe20003f45320 */
        /* <DEDUP_REMOVED lines=23> */
[----:B------:R-:W-:-:S03]  /*2290*/  IADD3 R116, P0, R213, UR20, RZ ;  /* 0x00000014d5747c10 */ /* 0x000fc6000ff1e0ff */
        /* <DEDUP_REMOVED lines=10> */
[----:B------:R-:W-:Y:S01]  /*2340*/  FADD.FTZ R224, R223, -R224 ;  /* 0x800000e0dfe07221 */ /* 0x000fe20000010000 */
[----:B------:R-:W-:Y:S01]  /*2350*/  FADD.FTZ R218, R219, -R218 ;  /* 0x800000dadbda7221 */ /* 0x000fe20000010000 */
[----:B------:R-:W-:Y:S01]  /*2360*/  @P2 FADD.FTZ R76, R41, R76 ;  /* 0x0000004c294c2221 */ /* 0x000fe20000010000 */
[----:B------:R-:W-:Y:S01]  /*2370*/  @P2 FADD.FTZ R93, R42, R93 ;  /* 0x0000005d2a5d2221 */ /* 0x000fe20000010000 */
[----:B------:R-:W-:Y:S01]  /*2380*/  FFMA.FTZ R228, R228, R112, R111 ;  /* 0x00000070e4e47223 */ /* 0x000fe2000001006f */
[----:B------:R-:W-:Y:S01]  /*2390*/  IADD3.X R117, R212, UR21, RZ, P0, !PT ;  /* 0x00000015d4757c10 */ /* 0x000fe200087fe4ff */
[----:B------:R-:W-:Y:S01]  /*23a0*/  FMUL.FTZ R77, R76, UR17 ;  /* 0x000000114c4d7c20 */ /* 0x000fe20008410000 */
[----:B------:R-:W-:Y:S01]  /*23b0*/  FMUL.FTZ R79, R195, R172 ;  /* 0x000000acc34f7220 */ /* 0x000fe20000410000 */
[----:B------:R-:W-:Y:S01]  /*23c0*/  FMUL.FTZ R219, R93, UR17 ;  /* 0x000000115ddb7c20 */ /* 0x000fe20008410000 */
[----:B------:R-:W-:Y:S01]  /*23d0*/  LOP3.LUT P0, RZ, R216, 0xff0000, RZ, 0xc0, !PT ;  /* 0x00ff0000d8ff7812 */ /* 0x000fe2000780c0ff */
[----:B------:R-:W-:Y:S01]  /*23e0*/  FMUL.FTZ R164, R195, R224 ;  /* 0x000000e0c3a47220 */ /* 0x000fe20000410000 */
[----:B------:R-:W-:Y:S01]  /*23f0*/  FADD.FTZ R228, R231, -R228 ;  /* 0x800000e4e7e47221 */ /* 0x000fe20000010000 */
[----:B------:R-:W-:Y:S01]  /*2400*/  @P2 FADD.FTZ R79, R40, R79 ;  /* 0x0000004f284f2221 */ /* 0x000fe20000010000 */
[----:B------:R-:W-:Y:S01]  /*2410*/  SEL R89, R77, RZ, P5 ;  /* 0x000000ff4d597207 */ /* 0x000fe20002800000 */
[----:B------:R-:W-:Y:S01]  /*2420*/  FMUL.FTZ R78, R195, R218 ;  /* 0x000000dac34e7220 */ /* 0x000fe20000410000 */
[----:B------:R-:W-:Y:S01]  /*2430*/  SEL R90, R219, RZ, P0 ;  /* 0x000000ffdb5a7207 */ /* 0x000fe20000000000 */
[----:B------:R-:W-:Y:S01]  /*2440*/  @P2 FADD.FTZ R164, R45, R164 ;  /* 0x000000a42da42221 */ /* 0x000fe20000010000 */
[----:B------:R-:W-:Y:S01]  /*2450*/  LOP3.LUT P5, RZ, R216, 0xff000000, RZ, 0xc0, !PT ;  /* 0xff000000d8ff7812 */ /* 0x000fe200078ac0ff */
[----:B------:R-:W-:Y:S01]  /*2460*/  FMUL.FTZ R216, R195, R228 ;  /* 0x000000e4c3d87220 */ /* 0x000fe20000410000 */
[----:B------:R-:W-:Y:S01]  /*2470*/  LOP3.LUT P0, RZ, R153, 0xff0000, RZ, 0xc0, !PT ;  /* 0x00ff000099ff7812 */ /* 0x000fe2000780c0ff */
[-CC-:B------:R-:W-:Y:S01]  /*2480*/  FFMA.FTZ R226, R226, R112.reuse, R111.reuse ;  /* 0x00000070e2e27223 */ /* 0x180fe2000001006f */
[----:B------:R-:W-:Y:S01]  /*2490*/  FMUL.FTZ R217, R79, UR17 ;  /* 0x000000114fd97c20 */ /* 0x000fe20008410000 */
[----:B------:R-:W-:Y:S01]  /*24a0*/  @P2 FADD.FTZ R78, R43, R78 ;  /* 0x0000004e2b4e2221 */ /* 0x000fe20000010000 */
[----:B------:R-:W-:Y:S01]  /*24b0*/  SEL R219, R219, RZ, P0 ;  /* 0x000000ffdbdb7207 */ /* 0x000fe20000000000 */
[----:B------:R-:W-:Y:S01]  /*24c0*/  FMUL.FTZ R126, R164, UR17 ;  /* 0x00000011a47e7c20 */ /* 0x000fe20008410000 */
[----:B------:R-:W-:Y:S01]  /*24d0*/  LOP3.LUT P0, RZ, R215, 0xff00, RZ, 0xc0, !PT ;  /* 0x0000ff00d7ff7812 */ /* 0x000fe2000780c0ff */
[----:B------:R-:W-:Y:S01]  /*24e0*/  @P2 FADD.FTZ R216, R47, R216 ;  /* 0x000000d82fd82221 */ /* 0x000fe20000010000 */
[----:B------:R-:W-:Y:S01]  /*24f0*/  FADD.FTZ R226, R225, -R226 ;  /* 0x800000e2e1e27221 */ /* 0x000fe20000010000 */
[-CC-:B------:R-:W-:Y:S01]  /*2500*/  FFMA.FTZ R222, R222, R112.reuse, R111.reuse ;  /* 0x00000070dede7223 */ /* 0x180fe2000001006f */
[----:B------:R-:W-:Y:S01]  /*2510*/  SEL R88, R217, RZ, P1 ;  /* 0x000000ffd9587207 */ /* 0x000fe20000800000 */
[----:B------:R-:W-:Y:S01]  /*2520*/  FMUL.FTZ R220, R78, UR17 ;  /* 0x000000114edc7c20 */ /* 0x000fe20008410000 */
[----:B------:R-:W-:Y:S01]  /*2530*/  LOP3.LUT P1, RZ, R153, 0xff00, RZ, 0xc0, !PT ;  /* 0x0000ff0099ff7812 */ /* 0x000fe2000782c0ff */
[--C-:B------:R-:W-:Y:S01]  /*2540*/  FFMA.FTZ R236, R236, R112, R111.reuse ;  /* 0x00000070ecec7223 */ /* 0x100fe2000001006f */
[----:B------:R-:W-:Y:S01]  /*2550*/  FMUL.FTZ R174, R216, UR17 ;  /* 0x00000011d8ae7c20 */ /* 0x000fe20008410000 */
[----:B------:R-:W-:Y:S01]  /*2560*/  SEL R85, R126, RZ, P0 ;  /* 0x000000ff7e557207 */ /* 0x000fe20000000000 */
[----:B------:R-:W-:Y:S01]  /*2570*/  FMUL.FTZ R173, R195, R226 ;  /* 0x000000e2c3ad7220 */ /* 0x000fe20000410000 */
[----:B------:R-:W-:Y:S01]  /*2580*/  LOP3.LUT P0, RZ, R215, 0xff000000, RZ, 0xc0, !PT ;  /* 0xff000000d7ff7812 */ /* 0x000fe2000780c0ff */
[----:B------:R-:W-:Y:S01]  /*2590*/  FADD.FTZ R222, R221, -R222 ;  /* 0x800000deddde7221 */ /* 0x000fe20000010000 */
[----:B------:R-:W-:Y:S01]  /*25a0*/  SEL R218, R77, RZ, P1 ;  /* 0x000000ff4dda7207 */ /* 0x000fe20000800000 */
[----:B------:R-:W-:Y:S01]  /*25b0*/  FADD.FTZ R236, R233, -R236 ;  /* 0x800000ece9ec7221 */ /* 0x000fe20000010000 */
[----:B------:R-:W-:Y:S01]  /*25c0*/  SEL R91, R220, RZ, P5 ;  /* 0x000000ffdc5b7207 */ /* 0x000fe20002800000 */
[----:B------:R-:W-:Y:S01]  /*25d0*/  FFMA.FTZ R230, R230, R112, R111 ;  /* 0x00000070e6e67223 */ /* 0x000fe2000001006f */
[----:B------:R-:W-:Y:S01]  /*25e0*/  @P3 IADD3 R248, P1, R213, R142, RZ ;  /* 0x0000008ed5f83210 */ /* 0x000fe20007f3e0ff */
[----:B------:R-:W-:Y:S01]  /*25f0*/  @P2 FADD.FTZ R173, R46, R173 ;  /* 0x000000ad2ead2221 */ /* 0x000fe20000010000 */
[----:B------:R-:W-:Y:S01]  /*2600*/  LOP3.LUT P5, RZ, R153, 0xff000000, RZ, 0xc0, !PT ;  /* 0xff00000099ff7812 */ /* 0x000fe200078ac0ff */
[C---:B------:R-:W-:Y:S01]  /*2610*/  FMUL.FTZ R131, R195.reuse, R222 ;  /* 0x000000dec3837220 */ /* 0x040fe20000410000 */
[----:B------:R-:W-:Y:S01]  /*2620*/  SEL R87, R174, RZ, P0 ;  /* 0x000000ffae577207 */ /* 0x000fe20000000000 */
[----:B------:R-:W-:Y:S01]  /*2630*/  FMUL.FTZ R124, R195, R236 ;  /* 0x000000ecc37c7220 */ /* 0x000fe20000410000 */
[----:B------:R-:W-:Y:S01]  /*2640*/  IADD3 R250, P0, R209, UR20, RZ ;  /* 0x00000014d1fa7c10 */ /* 0x000fe2000ff1e0ff */
[----:B------:R-:W-:Y:S01]  /*2650*/  FADD.FTZ R230, R229, -R230 ;  /* 0x800000e6e5e67221 */ /* 0x000fe20000010000 */
[----:B------:R-:W-:Y:S01]  /*2660*/  SEL R220, R220, RZ, P5 ;  /* 0x000000ffdcdc7207 */ /* 0x000fe20002800000 */
[----:B------:R-:W-:-:S02]  /*2670*/  @P3 IMAD.X R249, R212, 0x1, R143, P1 ;  /* 0x00000001d4f93824 */ /* 0x000fc400008e068f */
[----:B------:R-:W-:Y:S01]  /*2680*/  FMUL.FTZ R127, R173, UR17 ;  /* 0x00000011ad7f7c20 */ /* 0x000fe20008410000 */
[----:B------:R-:W-:Y:S01]  /*2690*/  FFMA.FTZ R94, R94, R112, R111 ;  /* 0x000000705e5e7223 */ /* 0x000fe2000001006f */
[----:B------:R-:W-:Y:S01]  /*26a0*/  LOP3.LUT P5, RZ, R153, 0xff, RZ, 0xc0, !PT ;  /* 0x000000ff99ff7812 */ /* 0x000fe200078ac0ff */
[----:B------:R-:W-:Y:S01]  /*26b0*/  @P2 FADD.FTZ R131, R44, R131 ;  /* 0x000000832c832221 */ /* 0x000fe20000010000 */
[----:B------:R-:W-:Y:S01]  /*26c0*/  LOP3.LUT P1, RZ, R215, 0xff0000, RZ, 0xc0, !PT ;  /* 0x00ff0000d7ff7812 */ /* 0x000fe2000782c0ff */
[----:B------:R-:W-:Y:S01]  /*26d0*/  @P2 FADD.FTZ R124, R49, R124 ;  /* 0x0000007c317c2221 */ /* 0x000fe20000010000 */
[----:B------:R-:W-:Y:S01]  /*26e0*/  IADD3.X R251, R208, UR21, RZ, P0, !PT ;  /* 0x00000015d0fb7c10 */ /* 0x000fe200087fe4ff */
[----:B------:R-:W-:Y:S01]  /*26f0*/  FMUL.FTZ R172, R195, R230 ;  /* 0x000000e6c3ac7220 */ /* 0x000fe20000410000 */
[----:B------:R-:W-:Y:S01]  /*2700*/  LOP3.LUT P0, RZ, R155, 0xff0000, RZ, 0xc0, !PT ;  /* 0x00ff00009bff7812 */ /* 0x000fe2000780c0ff */
[--C-:B------:R-:W-:Y:S01]  /*2710*/  FFMA.FTZ R96, R96, R112, R111.reuse ;  /* 0x0000007060607223 */ /* 0x100fe2000001006f */
[----:B------:R-:W-:Y:S01]  /*2720*/  FADD.FTZ R94, R95, -R94 ;  /* 0x8000005e5f5e7221 */ /* 0x000fe20000010000 */
[----:B------:R-:W-:Y:S01]  /*2730*/  SEL R217, R217, RZ, P5 ;  /* 0x000000ffd9d97207 */ /* 0x000fe20002800000 */
[----:B------:R-:W-:Y:S01]  /*2740*/  FMUL.FTZ R125, R131, UR17 ;  /* 0x00000011837d7c20 */ /* 0x000fe20008410000 */
[----:B------:R-:W-:Y:S01]  /*2750*/  SEL R86, R127, RZ, P1 ;  /* 0x000000ff7f567207 */ /* 0x000fe20000800000 */
[----:B------:R-:W-:Y:S01]  /*2760*/  FMUL.FTZ R224, R124, UR17 ;  /* 0x000000117ce07c20 */ /* 0x000fe20008410000 */
[----:B------:R-:W-:Y:S01]  /*2770*/  LOP3.LUT P5, RZ, R215, 0xff, RZ, 0xc0, !PT ;  /* 0x000000ffd7ff7812 */ /* 0x000fe200078ac0ff */
[----:B------:R-:W-:Y:S01]  /*2780*/  @P2 FADD.FTZ R172, R51, R172 ;  /* 0x000000ac33ac2221 */ /* 0x000fe20000010000 */
[----:B------:R-:W-:Y:S01]  /*2790*/  SEL R127, R127, RZ, P0 ;  /* 0x000000ff7f7f7207 */ /* 0x000fe20000000000 */
[----:B------:R-:W-:Y:S01]  /*27a0*/  FADD.FTZ R96, R97, -R96 ;  /* 0x8000006061607221 */ /* 0x000fe20000010000 */
[----:B------:R-:W-:Y:S01]  /*27b0*/  LOP3.LUT P1, RZ, R155, 0xff000000, RZ, 0xc0, !PT ;  /* 0xff0000009bff7812 */ /* 0x000fe2000782c0ff */
[----:B------:R-:W-:Y:S01]  /*27c0*/  FMUL.FTZ R165, R195, R94 ;  /* 0x0000005ec3a57220 */ /* 0x000fe20000410000 */
[----:B------:R-:W-:Y:S01]  /*27d0*/  LOP3.LUT P0, RZ, R214, 0xff00, RZ, 0xc0, !PT ;  /* 0x0000ff00d6ff7812 */ /* 0x000fe2000780c0ff */
[----:B------:R-:W-:Y:S01]  /*27e0*/  FMUL.FTZ R228, R172, UR17 ;  /* 0x00000011ace47c20 */ /* 0x000fe20008410000 */
[----:B------:R-:W-:Y:S01]  /*27f0*/  SEL R84, R125, RZ, P5 ;  /* 0x000000ff7d547207 */ /* 0x000fe20002800000 */
[----:B------:R-:W-:Y:S01]  /*2800*/  FFMA.FTZ R242, R242, R112, R111 ;  /* 0x00000070f2f27223 */ /* 0x000fe2000001006f */
[----:B------:R-:W-:Y:S01]  /*2810*/  LOP3.LUT P5, RZ, R155, 0xff00, RZ, 0xc0, !PT ;  /* 0x0000ff009bff7812 */ /* 0x000fe200078ac0ff */
[----:B------:R-:W-:Y:S01]  /*2820*/  FMUL.FTZ R215, R195, R96 ;  /* 0x00000060c3d77220 */ /* 0x000fe20000410000 */
[----:B------:R-:W-:Y:S01]  /*2830*/  SEL R174, R174, RZ, P1 ;  /* 0x000000ffaeae7207 */ /* 0x000fe20000800000 */
[----:B------:R-:W-:Y:S01]  /*2840*/  @P2 FADD.FTZ R165, R48, R165 ;  /* 0x000000a530a52221 */ /* 0x000fe20000010000 */
[----:B------:R-:W-:Y:S01]  /*2850*/  SEL R81, R224, RZ, P0 ;  /* 0x000000ffe0517207 */ /* 0x000fe20000000000 */
[----:B------:R-:W-:Y:S01]  /*2860*/  FADD.FTZ R128, R237, -R242 ;  /* 0x800000f2ed807221 */ /* 0x000fe20000010000 */
[----:B------:R-:W-:Y:S01]  /*2870*/  LOP3.LUT P1, RZ, R155, 0xff, RZ, 0xc0, !PT ;  /* 0x000000ff9bff7812 */ /* 0x000fe2000782c0ff */
[----:B------:R-:W-:Y:S01]  /*2880*/  @P2 FADD.FTZ R215, R50, R215 ;  /* 0x000000d732d72221 */ /* 0x000fe20000010000 */
[----:B------:R-:W-:Y:S01]  /*2890*/  LOP3.LUT P0, RZ, R214, 0xff000000, RZ, 0xc0, !PT ;  /* 0xff000000d6ff7812 */ /* 0x000fe2000780c0ff */
[----:B------:R-:W-:Y:S01]  /*28a0*/  FMUL.FTZ R221, R165, UR17 ;  /* 0x00000011a5dd7c20 */ /* 0x000fe20008410000 */
[----:B------:R-:W-:Y:S01]  /*28b0*/  SEL R126, R126, RZ, P5 ;  /* 0x000000ff7e7e7207 */ /* 0x000fe20002800000 */
[----:B------:R-:W-:Y:S01]  /*28c0*/  FMUL.FTZ R223, R215, UR17 ;  /* 0x00000011d7df7c20 */ /* 0x000fe20008410000 */
[----:B------:R-:W-:Y:S01]  /*28d0*/  @P3 IADD3 R118, P5, R209, R142, RZ ;  /* 0x0000008ed1763210 */ /* 0x000fe20007fbe0ff */
[----:B------:R-:W-:Y:S01]  /*28e0*/  FMUL.FTZ R128, R195, R128 ;  /* 0x00000080c3807220 */ /* 0x000fe20000410000 */
[----:B------:R-:W-:Y:S01]  /*28f0*/  SEL R125, R125, RZ, P1 ;  /* 0x000000ff7d7d7207 */ /* 0x000fe20000800000 */
[-CC-:B------:R-:W-:Y:S01]  /*2900*/  FFMA.FTZ R246, R246, R112.reuse, R111.reuse ;  /* 0x00000070f6f67223 */ /* 0x180fe2000001006f */
[----:B------:R-:W-:Y:S01]  /*2910*/  SEL R83, R228, RZ, P0 ;  /* 0x000000ffe4537207 */ /* 0x000fe20000000000 */
[----:B------:R-:W-:Y:S01]  /*2920*/  @P2 FADD.FTZ R128, R53, R128 ;  /* 0x0000008035802221 */ /* 0x000fe20000010000 */
[----:B------:R-:W-:Y:S01]  /*2930*/  LOP3.LUT P1, RZ, R214, 0xff, RZ, 0xc0, !PT ;  /* 0x000000ffd6ff7812 */ /* 0x000fe2000782c0ff */
[--C-:B------:R-:W-:Y:S01]  /*2940*/  FFMA.FTZ R244, R244, R112, R111.reuse ;  /* 0x00000070f4f47223 */ /* 0x100fe2000001006f */
[----:B------:R-:W-:Y:S01]  /*2950*/  IADD3 R242, P0, R207, UR20, RZ ;  /* 0x00000014cff27c10 */ /* 0x000fe2000ff1e0ff */
[----:B------:R-:W-:Y:S01]  /*2960*/  FADD.FTZ R246, R241, -R246 ;  /* 0x800000f6f1f67221 */ /* 0x000fe20000010000 */
[----:B------:R-:W-:Y:S01]  /*2970*/  @P3 IADD3.X R119, R208, R143, RZ, P5, !PT ;  /* 0x0000008fd0773210 */ /* 0x000fe20002ffe4ff */
[----:B------:R-:W-:Y:S01]  /*2980*/  FMUL.FTZ R226, R128, UR17 ;  /* 0x0000001180e27c20 */ /* 0x000fe20008410000 */
[----:B------:R-:W-:Y:S01]  /*2990*/  LOP3.LUT P5, RZ, R214, 0xff0000, RZ, 0xc0, !PT ;  /* 0x00ff0000d6ff7812 */ /* 0x000fe200078ac0ff */
[----:B------:R-:W-:Y:S01]  /*29a0*/  FADD.FTZ R244, R239, -R244 ;  /* 0x800000f4eff47221 */ /* 0x000fe20000010000 */
[----:B------:R-:W-:Y:S01]  /*29b0*/  IADD3.X R243, R206, UR21, RZ, P0, !PT ;  /* 0x00000015cef37c10 */ /* 0x000fe200087fe4ff */
[----:B------:R-:W-:Y:S01]  /*29c0*/  FMUL.FTZ R214, R195, R246 ;  /* 0x000000f6c3d67220 */ /* 0x000fe20000410000 */
[----:B------:R-:W-:Y:S01]  /*29d0*/  SEL R80, R221, RZ, P1 ;  /* 0x000000ffdd507207 */ /* 0x000fe20000800000 */
[----:B------:R-:W-:Y:S01]  /*29e0*/  FFMA.FTZ R232, R232, R112, R111 ;  /* 0x00000070e8e87223 */ /* 0x000fe2000001006f */
[C---:B------:R-:W-:Y:S01]  /*29f0*/  LOP3.LUT P0, RZ, R156.reuse, 0xff0000, RZ, 0xc0, !PT ;  /* 0x00ff00009cff7812 */ /* 0x040fe2000780c0ff */
[----:B------:R-:W-:Y:S01]  /*2a00*/  FMUL.FTZ R175, R195, R244 ;  /* 0x000000f4c3af7220 */ /* 0x000fe20000410000 */
[----:B------:R-:W-:Y:S01]  /*2a10*/  ISETP.NE.U32.AND P1, PT, RZ, UR18, PT ;  /* 0x00000012ff007c0c */ /* 0x000fe2000bf25070 */
[----:B------:R-:W-:Y:S01]  /*2a20*/  @P2 FADD.FTZ R214, R55, R214 ;  /* 0x000000d637d62221 */ /* 0x000fe20000010000 */
[----:B------:R-:W-:Y:S01]  /*2a30*/  SEL R82, R223, RZ, P5 ;  /* 0x000000ffdf527207 */ /* 0x000fe20002800000 */
[----:B------:R-:W-:Y:S01]  /*2a40*/  FADD.FTZ R232, R227, -R232 ;  /* 0x800000e8e3e87221 */ /* 0x000fe20000010000 */
[----:B------:R-:W-:Y:S01]  /*2a50*/  LOP3.LUT P5, RZ, R156, 0xff000000, RZ, 0xc0, !PT ;  /* 0xff0000009cff7812 */ /* 0x000fe200078ac0ff */
[----:B------:R-:W-:Y:S01]  /*2a60*/  @P2 FADD.FTZ R175, R54, R175 ;  /* 0x000000af36af2221 */ /* 0x000fe20000010000 */
[----:B------:R-:W-:Y:S01]  /*2a70*/  SEL R223, R223, RZ, P0 ;  /* 0x000000ffdfdf7207 */ /* 0x000fe20000000000 */
[----:B------:R-:W-:Y:S01]  /*2a80*/  FMUL.FTZ R222, R214, UR17 ;  /* 0x00000011d6de7c20 */ /* 0x000fe20008410000 */
[----:B------:R-:W-:-:S02]  /*2a90*/  ISETP.NE.AND.EX P1, PT, RZ, UR19, PT, P1 ;  /* 0x00000013ff007c0c */ /* 0x000fc4000bf25310 */
[----:B------:R-:W-:Y:S02]  /*2aa0*/  LOP3.LUT P0, RZ, R156, 0xff, RZ, 0xc0, !PT ;  /* 0x000000ff9cff7812 */ /* 0x000fe4000780c0ff */
[----:B------:R-:W-:Y:S02]  /*2ab0*/  SEL R228, R228, RZ, P5 ;  /* 0x000000ffe4e47207 */ /* 0x000fe40002800000 */
[----:B------:R-:W-:Y:S02]  /*2ac0*/  LOP3.LUT P5, RZ, R156, 0xff00, RZ, 0xc0, !PT ;  /* 0x0000ff009cff7812 */ /* 0x000fe400078ac0ff */
[----:B------:R-:W-:Y:S02]  /*2ad0*/  SEL R221, R221, RZ, P0 ;  /* 0x000000ffdddd7207 */ /* 0x000fe40000000000 */
[----:B------:R-:W-:Y:S02]  /*2ae0*/  LOP3.LUT P0, RZ, R211, 0xff00, RZ, 0xc0, !PT ;  /* 0x0000ff00d3ff7812 */ /* 0x000fe4000780c0ff */
[----:B------:R-:W-:-:S02]  /*2af0*/  SEL R224, R224, RZ, P5 ;  /* 0x000000ffe0e07207 */ /* 0x000fc40002800000 */
[----:B------:R-:W-:Y:S02]  /*2b00*/  @P3 IADD3 R236, P5, R207, R142, RZ ;  /* 0x0000008ecfec3210 */ /* 0x000fe40007fbe0ff */
[----:B------:R-:W-:Y:S02]  /*2b10*/  SEL R77, R226, RZ, P0 ;  /* 0x000000ffe24d7207 */ /* 0x000fe40000000000 */
[----:B------:R-:W-:Y:S02]  /*2b20*/  ISETP.NE.U32.AND P0, PT, RZ, UR18, PT ;  /* 0x00000012ff007c0c */ /* 0x000fe4000bf05070 */
[----:B------:R-:W-:Y:S02]  /*2b30*/  @P3 IADD3.X R237, R206, R143, RZ, P5, !PT ;  /* 0x0000008fceed3210 */ /* 0x000fe40002ffe4ff */
[----:B------:R-:W-:Y:S02]  /*2b40*/  LOP3.LUT P5, RZ, R211, 0xff000000, RZ, 0xc0, !PT ;  /* 0xff000000d3ff7812 */ /* 0x000fe400078ac0ff */
        /* <DEDUP_REMOVED lines=9> */
.L_x_4069:
[----:B0-----:R-:W-:Y:S01]  /*2be0*/  FMUL.FTZ R93, R175, UR17 ;  /* 0x00000011af5d7c20 */ /* 0x001fe20008410000 */
[----:B------:R-:W-:Y:S01]  /*2bf0*/  SEL R79, R222, RZ, P5 ;  /* 0x000000ffde4f7207 */ /* 0x000fe20002800000 */
[----:B------:R-:W-:Y:S01]  /*2c00*/  FMUL.FTZ R213, R195, R232 ;  /* 0x000000e8c3d57220 */ /* 0x000fe20000410000 */
[----:B------:R-:W-:Y:S01]  /*2c10*/  LOP3.LUT P5, RZ, R211, 0xff0000, RZ, 0xc0, !PT ;  /* 0x00ff0000d3ff7812 */ /* 0x000fe200078ac0ff */
[-CC-:B------:R-:W-:Y:S01]  /*2c20*/  FFMA.FTZ R234, R234, R112.reuse, R111.reuse ;  /* 0x00000070eaea7223 */ /* 0x180fe2000001006f */
[----:B------:R-:W-:Y:S01]  /*2c30*/  FFMA.FTZ R240, R240, R112, R111 ;  /* 0x00000070f0f07223 */ /* 0x000fe2000001006f */
[----:B------:R-:W-:Y:S01]  /*2c40*/  @P2 FADD.FTZ R213, R52, R213 ;  /* 0x000000d534d52221 */ /* 0x000fe20000010000 */
[----:B------:R-:W-:Y:S01]  /*2c50*/  SEL R78, R93, RZ, P5 ;  /* 0x000000ff5d4e7207 */ /* 0x000fe20002800000 */
[----:B------:R-:W-:Y:S01]  /*2c60*/  FADD.FTZ R212, R113, -R234 ;  /* 0x800000ea71d47221 */ /* 0x000fe20000010000 */
[----:B------:R-:W-:Y:S01]  /*2c70*/  IADD3 R232, P5, R205, UR20, RZ ;  /* 0x00000014cde87c10 */ /* 0x000fe2000ffbe0ff */
[----:B------:R-:W-:Y:S01]  /*2c80*/  FMUL.FTZ R92, R213, UR17 ;  /* 0x00000011d55c7c20 */ /* 0x000fe20008410000 */
[----:B------:R-:W-:Y:S01]  /*2c90*/  FADD.FTZ R240, R115, -R240 ;  /* 0x800000f073f07221 */ /* 0x000fe20000010000 */
[----:B------:R-:W-:Y:S01]  /*2ca0*/  FMUL.FTZ R212, R195, R212 ;  /* 0x000000d4c3d47220 */ /* 0x000fe20000410000 */
[----:B------:R-:W-:Y:S01]  /*2cb0*/  IADD3.X R233, R204, UR21, RZ, P5, !PT ;  /* 0x00000015cce97c10 */ /* 0x000fe2000affe4ff */
[--C-:B------:R-:W-:Y:S01]  /*2cc0*/  FFMA.FTZ R238, R238, R112, R111.reuse ;  /* 0x00000070eeee7223 */ /* 0x100fe2000001006f */
[----:B------:R-:W-:Y:S01]  /*2cd0*/  LOP3.LUT P5, RZ, R211, 0xff, RZ, 0xc0, !PT ;  /* 0x000000ffd3ff7812 */ /* 0x000fe200078ac0ff */
[----:B------:R-:W-:Y:S01]  /*2ce0*/  @P2 FADD.FTZ R212, R57, R212 ;  /* 0x000000d439d42221 */ /* 0x000fe20000010000 */
[----:B------:R-:W-:Y:S01]  /*2cf0*/  FMUL.FTZ R230, R195, R240 ;  /* 0x000000f0c3e67220 */ /* 0x000fe20000410000 */
[----:B------:R-:W-:Y:S01]  /*2d00*/  FADD.FTZ R238, R235, -R238 ;  /* 0x800000eeebee7221 */ /* 0x000fe20000010000 */
[----:B------:R-:W-:Y:S01]  /*2d10*/  SEL R76, R92, RZ, P5 ;  /* 0x000000ff5c4c7207 */ /* 0x000fe20002800000 */
[----:B------:R0:W-:Y:S01]  /*2d20*/  STG.E.128 desc[UR4][R116.64], R88 ;  /* 0x0000005874007986 */ /* 0x0001e2000c101d04 */
[----:B------:R-:W-:Y:S01]  /*2d30*/  LOP3.LUT P5, RZ, R157, 0xff000000, RZ, 0xc0, !PT ;  /* 0xff0000009dff7812 */ /* 0x000fe200078ac0ff */
[----:B------:R-:W-:Y:S01]  /*2d40*/  @P2 FADD.FTZ R230, R59, R230 ;  /* 0x000000e63be62221 */ /* 0x000fe20000010000 */
[----:B------:R-:W-:Y:S01]  /*2d50*/  FMUL.FTZ R115, R195, R238 ;  /* 0x000000eec3737220 */ /* 0x000fe20000410000 */
[----:B------:R-:W-:Y:S01]  /*2d60*/  FFMA.FTZ R98, R98, R112, R111 ;  /* 0x0000007062627223 */ /* 0x000fe2000001006f */
[----:B------:R-:W-:-:S02]  /*2d70*/  SEL R222, R222, RZ, P5 ;  /* 0x000000ffdede7207 */ /* 0x000fc40002800000 */
[----:B------:R-:W-:Y:S01]  /*2d80*/  LOP3.LUT P5, RZ, R157, 0xff0000, RZ, 0xc0, !PT ;  /* 0x00ff00009dff7812 */ /* 0x000fe200078ac0ff */
[----:B------:R-:W-:Y:S01]  /*2d90*/  @P2 FADD.FTZ R115, R58, R115 ;  /* 0x000000733a732221 */ /* 0x000fe20000010000 */
[----:B------:R-:W-:Y:S02]  /*2da0*/  FADD.FTZ R98, R99, -R98 ;  /* 0x8000006263627221 */ /* 0x000fe40000010000 */
[----:B------:R-:W-:Y:S01]  /*2db0*/  SEL R211, R93, RZ, P5 ;  /* 0x000000ff5dd37207 */ /* 0x000fe20002800000 */
[----:B------:R-:W-:Y:S01]  /*2dc0*/  FMUL.FTZ R93, R230, UR17 ;  /* 0x00000011e65d7c20 */ /* 0x000fe20008410000 */
[----:B------:R-:W-:Y:S01]  /*2dd0*/  LOP3.LUT P5, RZ, R157, 0xff00, RZ, 0xc0, !PT ;  /* 0x0000ff009dff7812 */ /* 0x000fe200078ac0ff */
[----:B------:R-:W-:-:S03]  /*2de0*/  FMUL.FTZ R227, R115, UR17 ;  /* 0x0000001173e37c20 */ /* 0x000fc60008410000 */
[----:B------:R-:W-:Y:S01]  /*2df0*/  SEL R226, R226, RZ, P5 ;  /* 0x000000ffe2e27207 */ /* 0x000fe20002800000 */
[----:B0-----:R-:W-:Y:S01]  /*2e00*/  FMUL.FTZ R117, R195, R98 ;  /* 0x00000062c3757220 */ /* 0x001fe20000410000 */
[----:B------:R-:W-:-:S03]  /*2e10*/  LOP3.LUT P5, RZ, R157, 0xff, RZ, 0xc0, !PT ;  /* 0x000000ff9dff7812 */ /* 0x000fc600078ac0ff */
[----:B------:R-:W-:Y:S01]  /*2e20*/  @P2 FADD.FTZ R117, R56, R117 ;  /* 0x0000007538752221 */ /* 0x000fe20000010000 */
[----:B------:R-:W-:Y:S01]  /*2e30*/  SEL R113, R92, RZ, P5 ;  /* 0x000000ff5c717207 */ /* 0x000fe20002800000 */
[----:B------:R-:W-:Y:S01]  /*2e40*/  FMUL.FTZ R92, R212, UR17 ;  /* 0x00000011d45c7c20 */ /* 0x000fe20008410000 */
[----:B------:R-:W-:Y:S01]  /*2e50*/  @P3 IADD3 R234, P5, R205, R142, RZ ;  /* 0x0000008ecdea3210 */ /* 0x000fe20007fbe0ff */
[----:B------:R-:W-:-:S04]  /*2e60*/  FMUL.FTZ R225, R117, UR17 ;  /* 0x0000001175e17c20 */ /* 0x000fc80008410000 */
[----:B------:R-:W-:Y:S01]  /*2e70*/  @P3 IMAD.X R235, R204, 0x1, R143, P5 ;  /* 0x00000001cceb3824 */ /* 0x000fe200028e068f */
[----:B------:R-:W-:-:S04]  /*2e80*/  LOP3.LUT P5, RZ, R210, 0xff00, RZ, 0xc0, !PT ;  /* 0x0000ff00d2ff7812 */ /* 0x000fc800078ac0ff */
[----:B------:R-:W-:Y:S02]  /*2e90*/  SEL R89, R92, RZ, P5 ;  /* 0x000000ff5c597207 */ /* 0x000fe40002800000 */
[----:B------:R-:W-:-:S04]  /*2ea0*/  LOP3.LUT P5, RZ, R210, 0xff000000, RZ, 0xc0, !PT ;  /* 0xff000000d2ff7812 */ /* 0x000fc800078ac0ff */
[----:B------:R-:W-:Y:S02]  /*2eb0*/  SEL R91, R93, RZ, P5 ;  /* 0x000000ff5d5b7207 */ /* 0x000fe40002800000 */
[----:B------:R-:W-:-:S04]  /*2ec0*/  LOP3.LUT P5, RZ, R210, 0xff0000, RZ, 0xc0, !PT ;  /* 0x00ff0000d2ff7812 */ /* 0x000fc800078ac0ff */
[----:B------:R-:W-:Y:S02]  /*2ed0*/  SEL R90, R227, RZ, P5 ;  /* 0x000000ffe35a7207 */ /* 0x000fe40002800000 */
[----:B------:R-:W-:-:S04]  /*2ee0*/  IADD3 R238, P5, R203, UR20, RZ ;  /* 0x00000014cbee7c10 */ /* 0x000fc8000ffbe0ff */
[----:B------:R-:W-:Y:S02]  /*2ef0*/  IADD3.X R239, R202, UR21, RZ, P5, !PT ;  /* 0x00000015caef7c10 */ /* 0x000fe4000affe4ff */
        /* <DEDUP_REMOVED lines=10> */
[----:B------:R-:W-:-:S04]  /*2fa0*/  @P3 IADD3 R240, P5, R203, R142, RZ ;  /* 0x0000008ecbf03210 */ /* 0x000fc80007fbe0ff */
[----:B------:R-:W-:Y:S02]  /*2fb0*/  @P3 IADD3.X R241, R202, R143, RZ, P5, !PT ;  /* 0x0000008fcaf13210 */ /* 0x000fe40002ffe4ff */
[----:B------:R-:W-:-:S04]  /*2fc0*/  ISETP.NE.U32.AND P5, PT, R142, RZ, PT ;  /* 0x000000ff8e00720c */ /* 0x000fc80003fa5070 */
[----:B------:R-:W-:-:S04]  /*2fd0*/  ISETP.NE.AND.EX P5, PT, R143, RZ, PT, P5 ;  /* 0x000000ff8f00720c */ /* 0x000fc80003fa5350 */
[----:B------:R-:W-:Y:S02]  /*2fe0*/  SEL R95, R220, R75, P5 ;  /* 0x0000004bdc5f7207 */ /* 0x000fe40002800000 */
[----:B------:R-:W-:Y:S02]  /*2ff0*/  SEL R94, R219, R74, P5 ;  /* 0x0000004adb5e7207 */ /* 0x000fe40002800000 */
[----:B------:R-:W-:Y:S02]  /*3000*/  SEL R93, R218, R73, P5 ;  /* 0x00000049da5d7207 */ /* 0x000fe40002800000 */
[----:B------:R-:W-:-:S05]  /*3010*/  SEL R92, R217, R72, P5 ;  /* 0x00000048d95c7207 */ /* 0x000fca0002800000 */
        /* <DEDUP_REMOVED lines=9> */
.L_x_4070:
[----:B------:R-:W-:Y:S01]  /*30b0*/  SEL R99, R174, R75, P5 ;  /* 0x0000004bae637207 */ /* 0x000fe20002800000 */
[----:B------:R2:W-:Y:S01]  /*30c0*/  STG.E.128 desc[UR4][R250.64], R84 ;  /* 0x00000054fa007986 */ /* 0x0005e2000c101d04 */
[----:B------:R-:W-:Y:S02]  /*30d0*/  SEL R98, R127, R74, P5 ;  /* 0x0000004a7f627207 */ /* 0x000fe40002800000 */
[----:B-1----:R-:W-:Y:S02]  /*30e0*/  SEL R97, R126, R73, P5 ;  /* 0x000000497e617207 */ /* 0x002fe40002800000 */
[----:B------:R-:W-:Y:S02]  /*30f0*/  SEL R96, R125, R72, P5 ;  /* 0x000000487d607207 */ /* 0x000fe40002800000 */
[----:B0-----:R-:W-:Y:S02]  /*3100*/  SEL R95, R228, R75, P5 ;  /* 0x0000004be45f7207 */ /* 0x001fe40002800000 */
[----:B------:R-:W-:Y:S01]  /*3110*/  SEL R94, R223, R74, P5 ;  /* 0x0000004adf5e7207 */ /* 0x000fe20002800000 */
[----:B------:R2:W-:Y:S01]  /*3120*/  @P3 STG.E.128 desc[UR4][R118.64], R96 ;  /* 0x0000006076003986 */ /* 0x0005e2000c101d04 */
[----:B------:R-:W-:-:S02]  /*3130*/  SEL R93, R224, R73, P5 ;  /* 0x00000049e05d7207 */ /* 0x000fc40002800000 */
[----:B------:R-:W-:Y:S01]  /*3140*/  SEL R92, R221, R72, P5 ;  /* 0x00000048dd5c7207 */ /* 0x000fe20002800000 */
        /* <DEDUP_REMOVED lines=8> */
.L_x_4071:
[----:B------:R1:W-:Y:S04]  /*31d0*/  STG.E.128 desc[UR4][R242.64], R80 ;  /* 0x00000050f2007986 */ /* 0x0003e8000c101d04 */
[----:B------:R1:W-:Y:S01]  /*31e0*/  @P3 STG.E.128 desc[UR4][R236.64], R92 ;  /* 0x0000005cec003986 */ /* 0x0003e2000c101d04 */
[----:B------:R-:W-:Y:S05]  /*31f0*/  @!P1 BRA `(.L_x_4072) ;  /* 0x00000000001c9947 */ /* 0x000fea0003800000 */
[----:B0-2---:R-:W-:Y:S02]  /*3200*/  IADD3 R84, P6, R205, UR18, RZ ;  /* 0x00000012cd547c10 */ /* 0x005fe4000ffde0ff */
[----:B-1----:R-:W-:Y:S02]  /*3210*/  SEL R83, R214, R71, P0 ;  /* 0x00000047d6537207 */ /* 0x002fe40000000000 */
[----:B------:R-:W-:Y:S02]  /*3220*/  IADD3.X R85, R204, UR19, RZ, P6, !PT ;  /* 0x00000013cc557c10 */ /* 0x000fe4000b7fe4ff */
[----:B------:R-:W-:Y:S02]  /*3230*/  SEL R82, R175, R70, P0 ;  /* 0x00000046af527207 */ /* 0x000fe40000000000 */
[----:B------:R-:W-:Y:S02]  /*3240*/  SEL R81, R128, R69, P0 ;  /* 0x0000004580517207 */ /* 0x000fe40000000000 */
[----:B------:R-:W-:-:S05]  /*3250*/  SEL R80, R213, R68, P0 ;  /* 0x00000044d5507207 */ /* 0x000fca0000000000 */
[----:B------:R3:W-:Y:S02]  /*3260*/  STG.E.128 desc[UR4][R84.64], R80 ;  /* 0x0000005054007986 */ /* 0x0007e4000c101d04 */
.L_x_4072:
[----:B0-2---:R-:W-:Y:S01]  /*3270*/  SEL R87, R222, R75, P5 ;  /* 0x0000004bde577207 */ /* 0x005fe20002800000 */
[----:B------:R0:W-:Y:S01]  /*3280*/  STG.E.128 desc[UR4][R232.64], R76 ;  /* 0x0000004ce8007986 */ /* 0x0001e2000c101d04 */
[----:B------:R-:W-:Y:S02]  /*3290*/  SEL R86, R211, R74, P5 ;  /* 0x0000004ad3567207 */ /* 0x000fe40002800000 */
[----:B---3--:R-:W-:Y:S02]  /*32a0*/  SEL R85, R226, R73, P5 ;  /* 0x00000049e2557207 */ /* 0x008fe40002800000 */
[----:B------:R-:W-:Y:S02]  /*32b0*/  SEL R84, R113, R72, P5 ;  /* 0x0000004871547207 */ /* 0x000fe40002800000 */
[----:B-1----:R-:W-:Y:S02]  /*32c0*/  SEL R83, R210, R75, P5 ;  /* 0x0000004bd2537207 */ /* 0x002fe40002800000 */
[----:B------:R-:W-:Y:S01]  /*32d0*/  SEL R82, R227, R74, P5 ;  /* 0x0000004ae3527207 */ /* 0x000fe20002800000 */
[----:B------:R0:W-:Y:S01]  /*32e0*/  @P3 STG.E.128 desc[UR4][R234.64], R84 ;  /* 0x00000054ea003986 */ /* 0x0001e2000c101d04 */
[----:B------:R-:W-:-:S02]  /*32f0*/  SEL R81, R116, R73, P5 ;  /* 0x0000004974517207 */ /* 0x000fc40002800000 */
        /* <DEDUP_REMOVED lines=9> */
.L_x_4073:
        /* <DEDUP_REMOVED lines=8> */
[----:B------:R-:W-:Y:S01]  /*3410*/  STG.E.128 desc[UR4][R238.64], R88 ;  /* 0x00000058ee007986 */ /* 0x000fe2000c101d04 */
[C---:B01----:R-:W-:Y:S01]  /*3420*/  FMUL.FTZ R85, R195.reuse, R120 ;  /* 0x00000078c3557220 */ /* 0x043fe20000410000 */
[C---:B------:R-:W-:Y:S01]  /*3430*/  FMUL.FTZ R108, R195.reuse, R108 ;  /* 0x0000006cc36c7220 */ /* 0x040fe20000410000 */
[----:B------:R-:W-:Y:S01]  /*3440*/  FMUL.FTZ R110, R195, R110 ;  /* 0x0000006ec36e7220 */ /* 0x000fe20000410000 */
[----:B------:R0:W-:Y:S01]  /*3450*/  @P3 STG.E.128 desc[UR4][R240.64], R80 ;  /* 0x00000050f0003986 */ /* 0x0001e2000c101d04 */
[----:B------:R-:W-:Y:S01]  /*3460*/  PRMT R217, R114, 0x7610, R217 ;  /* 0x0000761072d97816 */ /* 0x000fe200000000d9 */
[----:B------:R-:W-:Y:S01]  /*3470*/  @P2 FADD.FTZ R85, R60, R85 ;  /* 0x000000553c552221 */ /* 0x000fe20000010000 */
[----:B------:R-:W-:Y:S01]  /*3480*/  @P2 FADD.FTZ R108, R61, R108 ;  /* 0x0000006c3d6c2221 */ /* 0x000fe20000010000 */
[----:B------:R-:W-:Y:S01]  /*3490*/  @P2 FADD.FTZ R110, R63, R110 ;  /* 0x0000006e3f6e2221 */ /* 0x000fe20000010000 */
[----:B0-----:R-:W-:-:S04]  /*34a0*/  FMUL.FTZ R83, R195, R122 ;  /* 0x0000007ac3537220 */ /* 0x001fc80000410000 */
        /* <DEDUP_REMOVED lines=9> */
.L_x_4074:
[----:B------:R-:W-:Y:S01]  /*3540*/  IADD3 R88, P6, R199, UR20, RZ ;  /* 0x00000014c7587c10 */ /* 0x000fe2000ffde0ff */
[----:B0-----:R-:W-:Y:S01]  /*3550*/  FMUL.FTZ R79, R110, UR17 ;  /* 0x000000116e4f7c20 */ /* 0x001fe20008410000 */
[----:B------:R-:W-:Y:S01]  /*3560*/  FMUL.FTZ R78, R83, UR17 ;  /* 0x00000011534e7c20 */ /* 0x000fe20008410000 */
[----:B------:R-:W-:Y:S01]  /*3570*/  FMUL.FTZ R77, R108, UR17 ;  /* 0x000000116c4d7c20 */ /* 0x000fe20008410000 */
[----:B------:R-:W-:Y:S01]  /*3580*/  IADD3.X R89, R200, UR21, RZ, P6, !PT ;  /* 0x00000015c8597c10 */ /* 0x000fe2000b7fe4ff */
[----:B------:R-:W-:Y:S01]  /*3590*/  FMUL.FTZ R76, R85, UR17 ;  /* 0x00000011554c7c20 */ /* 0x000fe20008410000 */
[----:B------:R-:W-:Y:S01]  /*35a0*/  @P3 IADD3 R90, P6, R199, R142, RZ ;  /* 0x0000008ec75a3210 */ /* 0x000fe20007fde0ff */
[-CC-:B------:R-:W-:Y:S01]  /*35b0*/  FFMA.FTZ R102, R102, R112.reuse, R111.reuse ;  /* 0x0000007066667223 */ /* 0x180fe2000001006f */
[-CC-:B------:R-:W-:Y:S01]  /*35c0*/  FFMA.FTZ R106, R106, R112.reuse, R111.reuse ;  /* 0x000000706a6a7223 */ /* 0x180fe2000001006f */
[----:B------:R-:W-:Y:S01]  /*35d0*/  FFMA.FTZ R101, R101, R112, R111 ;  /* 0x0000007065657223 */ /* 0x000fe2000001006f */
[----:B------:R-:W-:Y:S01]  /*35e0*/  @P3 IADD3.X R91, R200, R143, RZ, P6, !PT ;  /* 0x0000008fc85b3210 */ /* 0x000fe200037fe4ff */
[----:B------:R-:W-:Y:S01]  /*35f0*/  FADD.FTZ R102, R107, -R102 ;  /* 0x800000666b667221 */ /* 0x000fe20000010000 */
[----:B------:R-:W-:Y:S01]  /*3600*/  LOP3.LUT P6, RZ, R159, 0xff000000, RZ, 0xc0, !PT ;  /* 0xff0000009fff7812 */ /* 0x000fe200078cc0ff */
[----:B------:R-:W-:Y:S01]  /*3610*/  FADD.FTZ R106, R129, -R106 ;  /* 0x8000006a816a7221 */ /* 0x000fe20000010000 */
[----:B------:R-:W-:Y:S01]  /*3620*/  FADD.FTZ R130, R130, -R101 ;  /* 0x8000006582827221 */ /* 0x000fe20000010000 */
[----:B------:R-:W-:Y:S01]  /*3630*/  FMUL.FTZ R83, R195, R102 ;  /* 0x00000066c3537220 */ /* 0x000fe20000410000 */
[----:B------:R-:W-:Y:S01]  /*3640*/  SEL R80, R79, RZ, P6 ;  /* 0x000000ff4f507207 */ /* 0x000fe20003000000 */
[----:B------:R-:W-:Y:S01]  /*3650*/  FMUL.FTZ R106, R195, R106 ;  /* 0x0000006ac36a7220 */ /* 0x000fe20000410000 */
[----:B------:R-:W-:Y:S01]  /*3660*/  LOP3.LUT P6, RZ, R159, 0xff0000, RZ, 0xc0, !PT ;  /* 0x00ff00009fff7812 */ /* 0x000fe200078cc0ff */
[----:B------:R-:W-:Y:S01]  /*3670*/  @P2 FADD.FTZ R83, R64, R83 ;  /* 0x0000005340532221 */ /* 0x000fe20000010000 */
[----:B------:R-:W-:Y:S01]  /*3680*/  FFMA.FTZ R104, R104, R112, R111 ;  /* 0x0000007068687223 */ /* 0x000fe2000001006f */
[----:B------:R-:W-:Y:S01]  /*3690*/  @P2 FADD.FTZ R106, R65, R106 ;  /* 0x0000006a416a2221 */ /* 0x000fe20000010000 */
[----:B------:R-:W-:Y:S01]  /*36a0*/  SEL R81, R78, RZ, P6 ;  /* 0x000000ff4e517207 */ /* 0x000fe20003000000 */
[----:B------:R-:W-:Y:S01]  /*36b0*/  FMUL.FTZ R84, R83, UR17 ;  /* 0x0000001153547c20 */ /* 0x000fe20008410000 */
[----:B------:R-:W-:Y:S01]  /*36c0*/  LOP3.LUT P6, RZ, R159, 0xff00, RZ, 0xc0, !PT ;  /* 0x0000ff009fff7812 */ /* 0x000fe200078cc0ff */
[----:B------:R-:W-:Y:S01]  /*36d0*/  FMUL.FTZ R85, R106, UR17 ;  /* 0x000000116a557c20 */ /* 0x000fe20008410000 */
[----:B------:R-:W-:Y:S01]  /*36e0*/  FMUL.FTZ R93, R195, R130 ;  /* 0x00000082c35d7220 */ /* 0x000fe20000410000 */
[----:B------:R-:W-:Y:S01]  /*36f0*/  FADD.FTZ R104, R105, -R104 ;  /* 0x8000006869687221 */ /* 0x000fe20000010000 */
[----:B------:R-:W-:-:S02]  /*3700*/  SEL R96, R77, RZ, P6 ;  /* 0x000000ff4d607207 */ /* 0x000fc40003000000 */
[----:B------:R-:W-:Y:S01]  /*3710*/  LOP3.LUT P6, RZ, R159, 0xff, RZ, 0xc0, !PT ;  /* 0x000000ff9fff7812 */ /* 0x000fe200078cc0ff */
[----:B------:R-:W-:Y:S01]  /*3720*/  @P2 FADD.FTZ R93, R66, R93 ;  /* 0x0000005d425d2221 */ /* 0x000fe20000010000 */
[----:B------:R-:W-:Y:S01]  /*3730*/  FMUL.FTZ R104, R195, R104 ;  /* 0x00000068c3687220 */ /* 0x000fe20000410000 */
[----:B------:R-:W-:Y:S02]  /*3740*/  SEL R68, R83, R68, P0 ;  /* 0x0000004453447207 */ /* 0x000fe40000000000 */
[----:B------:R-:W-:Y:S01]  /*3750*/  SEL R87, R76, RZ, P6 ;  /* 0x000000ff4c577207 */ /* 0x000fe20003000000 */
[----:B------:R-:W-:Y:S01]  /*3760*/  FMUL.FTZ R82, R93, UR17 ;  /* 0x000000115d527c20 */ /* 0x000fe20008410000 */
[----:B------:R-:W-:Y:S01]  /*3770*/  LOP3.LUT P6, RZ, R198, 0xff00, RZ, 0xc0, !PT ;  /* 0x0000ff00c6ff7812 */ /* 0x000fe200078cc0ff */
[----:B------:R-:W-:Y:S01]  /*3780*/  @P2 FADD.FTZ R104, R67, R104 ;  /* 0x0000006843682221 */ /* 0x000fe20000010000 */
[----:B------:R-:W-:Y:S02]  /*3790*/  LOP3.LUT P2, RZ, R160, 0xff0000, RZ, 0xc0, !PT ;  /* 0x00ff0000a0ff7812 */ /* 0x000fe4000784c0ff */
[----:B------:R-:W-:-:S02]  /*37a0*/  SEL R77, R77, RZ, P6 ;  /* 0x000000ff4d4d7207 */ /* 0x000fc40003000000 */
[----:B------:R-:W-:Y:S02]  /*37b0*/  LOP3.LUT P6, RZ, R198, 0xff000000, RZ, 0xc0, !PT ;  /* 0xff000000c6ff7812 */ /* 0x000fe400078cc0ff */
[----:B------:R-:W-:Y:S02]  /*37c0*/  SEL R99, R82, RZ, P2 ;  /* 0x000000ff52637207 */ /* 0x000fe40001000000 */
[----:B------:R-:W-:Y:S02]  /*37d0*/  SEL R79, R79, RZ, P6 ;  /* 0x000000ff4f4f7207 */ /* 0x000fe40003000000 */
[----:B------:R-:W-:Y:S02]  /*37e0*/  LOP3.LUT P6, RZ, R198, 0xff0000, RZ, 0xc0, !PT ;  /* 0x00ff0000c6ff7812 */ /* 0x000fe400078cc0ff */
[----:B------:R-:W-:Y:S02]  /*37f0*/  LOP3.LUT P2, RZ, R160, 0xff000000, RZ, 0xc0, !PT ;  /* 0xff000000a0ff7812 */ /* 0x000fe4000784c0ff */
[----:B------:R-:W-:-:S02]  /*3800*/  SEL R78, R78, RZ, P6 ;  /* 0x000000ff4e4e7207 */ /* 0x000fc40003000000 */
[----:B------:R-:W-:Y:S02]  /*3810*/  LOP3.LUT P6, RZ, R198, 0xff, RZ, 0xc0, !PT ;  /* 0x000000ffc6ff7812 */ /* 0x000fe400078cc0ff */
[----:B------:R-:W-:Y:S02]  /*3820*/  SEL R69, R106, R69, P0 ;  /* 0x000000456a457207 */ /* 0x000fe40000000000 */
[----:B------:R-:W-:Y:S02]  /*3830*/  SEL R76, R76, RZ, P6 ;  /* 0x000000ff4c4c7207 */ /* 0x000fe40003000000 */
[----:B------:R-:W-:Y:S02]  /*3840*/  LOP3.LUT P6, RZ, R160, 0xff, RZ, 0xc0, !PT ;  /* 0x000000ffa0ff7812 */ /* 0x000fe400078cc0ff */
[----:B------:R-:W-:Y:S01]  /*3850*/  SEL R70, R93, R70, P0 ;  /* 0x000000465d467207 */ /* 0x000fe20000000000 */
[----:B------:R0:W-:Y:S01]  /*3860*/  STG.E.128 desc[UR4][R88.64], R76 ;  /* 0x0000004c58007986 */ /* 0x0001e2000c101d04 */
[----:B------:R-:W-:-:S02]  /*3870*/  SEL R97, R84, RZ, P6 ;  /* 0x000000ff54617207 */ /* 0x000fc40003000000 */
[----:B------:R-:W-:Y:S02]  /*3880*/  LOP3.LUT P6, RZ, R160, 0xff00, RZ, 0xc0, !PT ;  /* 0x0000ff00a0ff7812 */ /* 0x000fe400078cc0ff */
[----:B------:R-:W-:Y:S02]  /*3890*/  SEL R71, R104, R71, P0 ;  /* 0x0000004768477207 */ /* 0x000fe40000000000 */
[----:B------:R-:W-:Y:S02]  /*38a0*/  SEL R98, R85, RZ, P6 ;  /* 0x000000ff55627207 */ /* 0x000fe40003000000 */
[----:B------:R-:W-:Y:S02]  /*38b0*/  LOP3.LUT P6, RZ, R201, 0xff, RZ, 0xc0, !PT ;  /* 0x000000ffc9ff7812 */ /* 0x000fe400078cc0ff */
[----:B------:R-:W-:Y:S02]  /*38c0*/  @P1 IADD3 R94, P0, R197, UR18, RZ ;  /* 0x00000012c55e1c10 */ /* 0x000fe4000ff1e0ff */
[----:B------:R-:W-:-:S02]  /*38d0*/  SEL R84, R84, RZ, P6 ;  /* 0x000000ff54547207 */ /* 0x000fc40003000000 */
[----:B------:R-:W-:Y:S02]  /*38e0*/  LOP3.LUT P6, RZ, R201, 0xff00, RZ, 0xc0, !PT ;  /* 0x0000ff00c9ff7812 */ /* 0x000fe400078cc0ff */
[----:B------:R-:W-:Y:S02]  /*38f0*/  @P1 IADD3.X R95, R196, UR19, RZ, P0, !PT ;  /* 0x00000013c45f1c10 */ /* 0x000fe400087fe4ff */
[----:B------:R-:W-:Y:S02]  /*3900*/  SEL R85, R85, RZ, P6 ;  /* 0x000000ff55557207 */ /* 0x000fe40003000000 */
[C---:B------:R-:W-:Y:S02]  /*3910*/  LOP3.LUT P6, RZ, R201.reuse, 0xff0000, RZ, 0xc0, !PT ;  /* 0x00ff0000c9ff7812 */ /* 0x040fe400078cc0ff */
[----:B------:R-:W-:Y:S02]  /*3920*/  LOP3.LUT P0, RZ, R201, 0xff000000, RZ, 0xc0, !PT ;  /* 0xff000000c9ff7812 */ /* 0x000fe4000780c0ff */
[----:B------:R-:W-:-:S02]  /*3930*/  SEL R86, R82, RZ, P6 ;  /* 0x000000ff52567207 */ /* 0x000fc40003000000 */
[----:B------:R-:W-:Y:S01]  /*3940*/  ISETP.NE.AND P6, PT, R100, RZ, PT ;  /* 0x000000ff6400720c */ /* 0x000fe20003fc5270 */
[----:B------:R-:W-:Y:S01]  /*3950*/  FMUL.FTZ R100, R104, UR17 ;  /* 0x0000001168647c20 */ /* 0x000fe20008410000 */
[----:B------:R-:W-:Y:S02]  /*3960*/  SEL R83, R80, R75, P5 ;  /* 0x0000004b50537207 */ /* 0x000fe40002800000 */
[----:B------:R-:W-:Y:S02]  /*3970*/  SEL R82, R81, R74, P5 ;  /* 0x0000004a51527207 */ /* 0x000fe40002800000 */
[----:B------:R-:W-:Y:S02]  /*3980*/  SEL R102, R100, RZ, P2 ;  /* 0x000000ff64667207 */ /* 0x000fe40001000000 */
[----:B------:R-:W-:Y:S02]  /*3990*/  IADD3 R92, P2, R197, UR20, RZ ;  /* 0x00000014c55c7c10 */ /* 0x000fe4000ff5e0ff */
[----:B------:R-:W-:-:S02]  /*39a0*/  SEL R81, R96, R73, P5 ;  /* 0x0000004960517207 */ /* 0x000fc40002800000 */
[----:B------:R-:W-:Y:S02]  /*39b0*/  IADD3.X R93, R196, UR21, RZ, P2, !PT ;  /* 0x00000015c45d7c10 */ /* 0x000fe400097fe4ff */
[----:B------:R-:W-:Y:S02]  /*39c0*/  @P3 IADD3 R142, P2, R197, R142, RZ ;  /* 0x0000008ec58e3210 */ /* 0x000fe40007f5e0ff */
[-C--:B------:R-:W-:Y:S02]  /*39d0*/  SEL R80, R87, R72.reuse, P5 ;  /* 0x0000004857507207 */ /* 0x080fe40002800000 */
[----:B------:R-:W-:Y:S01]  /*39e0*/  SEL R87, R100, RZ, P0 ;  /* 0x000000ff64577207 */ /* 0x000fe20000000000 */
[----:B------:R-:W-:Y:S01]  /*39f0*/  @P3 IMAD.X R143, R196, 0x1, R143, P2 ;  /* 0x00000001c48f3824 */ /* 0x000fe200010e068f */
[----:B------:R-:W-:Y:S01]  /*3a00*/  SEL R72, R97, R72, P5 ;  /* 0x0000004861487207 */ /* 0x000fe20002800000 */
[----:B------:R0:W-:Y:S01]  /*3a10*/  @P3 STG.E.128 desc[UR4][R90.64], R80 ;  /* 0x000000505a003986 */ /* 0x0001e2000c101d04 */
[----:B------:R-:W-:-:S02]  /*3a20*/  SEL R73, R98, R73, P5 ;  /* 0x0000004962497207 */ /* 0x000fc40002800000 */
[----:B------:R-:W-:Y:S01]  /*3a30*/  SEL R74, R99, R74, P5 ;  /* 0x0000004a634a7207 */ /* 0x000fe20002800000 */
[----:B------:R0:W-:Y:S01]  /*3a40*/  @P1 STG.E.128 desc[UR4][R94.64], R68 ;  /* 0x000000445e001986 */ /* 0x0001e2000c101d04 */
[----:B------:R-:W-:-:S03]  /*3a50*/  SEL R75, R102, R75, P5 ;  /* 0x0000004b664b7207 */ /* 0x000fc60002800000 */
[----:B------:R0:W-:Y:S04]  /*3a60*/  STG.E.128 desc[UR4][R92.64], R84 ;  /* 0x000000545c007986 */ /* 0x0001e8000c101d04 */
[----:B------:R0:W-:Y:S01]  /*3a70*/  @P3 STG.E.128 desc[UR4][R142.64], R72 ;  /* 0x000000488e003986 */ /* 0x0001e2000c101d04 */
        /* <DEDUP_REMOVED lines=57> */
.L_x_4067:
        /* <DEDUP_REMOVED lines=25> */
.L_x_4068:
[----:B------:R-:W-:Y:S01]  /*3fa0*/  HFMA2.MMA R88, -RZ, RZ, 0, 9.5367431640625e-07 ;  /* 0x00000010ff587435 */ /* 0x000fe200000001ff */
[----:B------:R-:W-:Y:S01]  /*3fb0*/  IMAD.MOV.U32 R89, RZ, RZ, R80 ;  /* 0x000000ffff597224 */ /* 0x000fe200078e0050 */
[----:B------:R-:W-:Y:S01]  /*3fc0*/  MOV R91, 0x1f ;  /* 0x0000001f005b7802 */ /* 0x000fe20000000f00 */
[----:B------:R-:W-:-:S08]  /*3fd0*/  IMAD.MOV.U32 R86, RZ, RZ, -0x1 ;  /* 0xffffffffff567424 */ /* 0x000fd000078e00ff */
[----:B-----5:R-:W-:Y:S05]  /*3fe0*/  WARPSYNC.COLLECTIVE R86, `(.L_x_4076) ;  /* 0x0000000056087348 */ /* 0x020fea0003c00000 */
[----:B------:R0:W1:Y:S02]  /*3ff0*/  SHFL.DOWN P5, R87, R89, R88, R91 ;  /* 0x0800005859577389 */ /* 0x00006400000a005b */
[----:B01---5:R-:W-:Y:S01]  /*4000*/  ENDCOLLECTIVE ;  /* 0x000000000000791b */ /* 0x023fe20003800000 */
.L_x_4076:
[----:B------:R-:W-:Y:S02]  /*4010*/  MOV R89, R79 ;  /* 0x0000004f00597202 */ /* 0x000fe40000000f00 */
[----:B------:R-:W-:-:S07]  /*4020*/  MOV R81, R87 ;  /* 0x0000005700517202 */ /* 0x000fce0000000f00 */
[----:B------:R-:W-:Y:S05]  /*4030*/  WARPSYNC.COLLECTIVE R86, `(.L_x_4077) ;  /* 0x0000000056087348 */ /* 0x000fea0003c00000 */
[----:B------:R0:W1:Y:S02]  /*4040*/  SHFL.DOWN P5, R87, R89, R88, R91 ;  /* 0x0800005859577389 */ /* 0x00006400000a005b */
[----:B01----:R-:W-:Y:S01]  /*4050*/  ENDCOLLECTIVE ;  /* 0x000000000000791b */ /* 0x003fe20003800000 */
.L_x_4077:
[----:B------:R-:W-:Y:S01]  /*4060*/  FADD.FTZ R81, R80, R81 ;  /* 0x0000005150517221 */ /* 0x000fe20000010000 */
[----:B------:R-:W-:-:S04]  /*4070*/  HFMA2.MMA R88, -RZ, RZ, 0, 4.76837158203125e-07 ;  /* 0x00000008ff587435 */ /* 0x000fc800000001ff */
[----:B------:R-:W-:Y:S01]  /*4080*/  MOV R89, R81 ;  /* 0x0000005100597202 */ /* 0x000fe20000000f00 */
[----:B------:R-:W-:-:S07]  /*4090*/  IMAD.MOV.U32 R78, RZ, RZ, R87 ;  /* 0x000000ffff4e7224 */ /* 0x000fce00078e0057 */
[----:B------:R-:W-:Y:S05]  /*40a0*/  WARPSYNC.COLLECTIVE R86, `(.L_x_4078) ;  /* 0x0000000056087348 */ /* 0x000fea0003c00000 */
[----:B------:R0:W1:Y:S02]  /*40b0*/  SHFL.DOWN P5, R87, R89, R88, R91 ;  /* 0x0800005859577389 */ /* 0x00006400000a005b */
[----:B01----:R-:W-:Y:S01]  /*40c0*/  ENDCOLLECTIVE ;  /* 0x000000000000791b */ /* 0x003fe20003800000 */
.L_x_4078:
[----:B------:R-:W-:-:S05]  /*40d0*/  FADD.FTZ R78, R79, R78 ;  /* 0x0000004e4f4e7221 */ /* 0x000fca0000010000 */
[----:B------:R-:W-:Y:S01]  /*40e0*/  MOV R89, R78 ;  /* 0x0000004e00597202 */ /* 0x000fe20000000f00 */
[----:B------:R-:W-:-:S07]  /*40f0*/  IMAD.MOV.U32 R82, RZ, RZ, R87 ;  /* 0x000000ffff527224 */ /* 0x000fce00078e0057 */
[----:B------:R-:W-:Y:S05]  /*4100*/  WARPSYNC.COLLECTIVE R86, `(.L_x_4079) ;  /* 0x0000000056087348 */ /* 0x000fea0003c00000 */
[----:B------:R0:W1:Y:S02]  /*4110*/  SHFL.DOWN P5, R87, R89, R88, R91 ;  /* 0x0800005859577389 */ /* 0x00006400000a005b */
[----:B01----:R-:W-:Y:S01]  /*4120*/  ENDCOLLECTIVE ;  /* 0x000000000000791b */ /* 0x003fe20003800000 */
.L_x_4079:
[----:B------:R-:W-:Y:S01]  /*4130*/  FADD.FTZ R82, R81, R82 ;  /* 0x0000005251527221 */ /* 0x000fe20000010000 */
[----:B------:R-:W-:-:S03]  /*4140*/  HFMA2.MMA R88, -RZ, RZ, 0, 2.384185791015625e-07 ;  /* 0x00000004ff587435 */ /* 0x000fc600000001ff */
[----:B------:R-:W-:Y:S01]  /*4150*/  IMAD.MOV.U32 R89, RZ, RZ, R82 ;  /* 0x000000ffff597224 */ /* 0x000fe200078e0052 */
[----:B------:R-:W-:-:S07]  /*4160*/  MOV R83, R87 ;  /* 0x0000005700537202 */ /* 0x000fce0000000f00 */
[----:B------:R-:W-:Y:S05]  /*4170*/  WARPSYNC.COLLECTIVE R86, `(.L_x_4080) ;  /* 0x0000000056087348 */ /* 0x000fea0003c00000 */
[----:B------:R0:W1:Y:S02]  /*4180*/  SHFL.DOWN P5, R87, R89, R88, R91 ;  /* 0x0800005859577389 */ /* 0x00006400000a005b */
[----:B01----:R-:W-:Y:S01]  /*4190*/  ENDCOLLECTIVE ;  /* 0x000000000000791b */ /* 0x003fe20003800000 */
.L_x_4080:
[----:B------:R-:W-:-:S04]  /*41a0*/  FADD.FTZ R83, R78, R83 ;  /* 0x000000534e537221 */ /* 0x000fc80000010000 */
[----:B------:R-:W-:Y:S01]  /*41b0*/  IMAD.MOV.U32 R89, RZ, RZ, R83 ;  /* 0x000000ffff597224 */ /* 0x000fe200078e0053 */
[----:B------:R-:W-:-:S07]  /*41c0*/  MOV R85, R87 ;  /* 0x0000005700557202 */ /* 0x000fce0000000f00 */
[----:B------:R-:W-:Y:S05]  /*41d0*/  WARPSYNC.COLLECTIVE R86, `(.L_x_4081) ;  /* 0x0000000056087348 */ /* 0x000fea0003c00000 */
[----:B------:R0:W1:Y:S02]  /*41e0*/  SHFL.DOWN P5, R87, R89, R88, R91 ;  /* 0x0800005859577389 */ /* 0x00006400000a005b */
[----:B01----:R-:W-:Y:S01]  /*41f0*/  ENDCOLLECTIVE ;  /* 0x000000000000791b */ /* 0x003fe20003800000 */
.L_x_4081:
[----:B------:R-:W-:-:S05]  /*4200*/  FADD.FTZ R85, R82, R85 ;  /* 0x0000005552557221 */ /* 0x000fca0000010000 */
[----:B------:R-:W-:Y:S01]  /*4210*/  MOV R89, R85 ;  /* 0x0000005500597202 */ /* 0x000fe20000000f00 */
[----:B------:R-:W-:Y:S01]  /*4220*/  IMAD.MOV.U32 R88, RZ, RZ, 0x2 ;  /* 0x00000002ff587424 */ /* 0x000fe200078e00ff */
[----:B------:R-:W-:-:S07]  /*4230*/  MOV R84, R87 ;  /* 0x0000005700547202 */ /* 0x000fce0000000f00 */
[----:B------:R-:W-:Y:S05]  /*4240*/  WARPSYNC.COLLECTIVE R86, `(.L_x_4082) ;  /* 0x0000000056087348 */ /* 0x000fea0003c00000 */
[----:B------:R0:W1:Y:S02]  /*4250*/  SHFL.DOWN P5, R87, R89, R88, R91 ;  /* 0x0800005859577389 */ /* 0x00006400000a005b */
[----:B01----:R-:W-:Y:S01]  /*4260*/  ENDCOLLECTIVE ;  /* 0x000000000000791b */ /* 0x003fe20003800000 */
.L_x_4082:
[----:B------:R-:W-:-:S05]  /*4270*/  FADD.FTZ R84, R83, R84 ;  /* 0x0000005453547221 */ /* 0x000fca0000010000 */
[----:B------:R-:W-:Y:S02]  /*4280*/  MOV R89, R84 ;  /* 0x0000005400597202 */ /* 0x000fe40000000f00 */
[----:B------:R-:W-:-:S07]  /*4290*/  MOV R80, R87 ;  /* 0x0000005700507202 */ /* 0x000fce0000000f00 */
[----:B------:R-:W-:Y:S05]  /*42a0*/  WARPSYNC.COLLECTIVE R86, `(.L_x_4083) ;  /* 0x0000000056087348 */ /* 0x000fea0003c00000 */
[----:B------:R0:W1:Y:S02]  /*42b0*/  SHFL.DOWN P5, R87, R89, R88, R91 ;  /* 0x0800005859577389 */ /* 0x00006400000a005b */
[----:B01----:R-:W-:Y:S01]  /*42c0*/  ENDCOLLECTIVE ;  /* 0x000000000000791b */ /* 0x003fe20003800000 */
.L_x_4083:
[----:B------:R-:W-:Y:S01]  /*42d0*/  FADD.FTZ R80, R85, R80 ;  /* 0x0000005055507221 */ /* 0x000fe20000010000 */
[----:B------:R-:W-:-:S04]  /*42e0*/  HFMA2.MMA R88, -RZ, RZ, 0, 5.9604644775390625e-08 ;  /* 0x00000001ff587435 */ /* 0x000fc800000001ff */
[----:B------:R-:W-:Y:S01]  /*42f0*/  MOV R89, R80 ;  /* 0x0000005000597202 */ /* 0x000fe20000000f00 */
[----:B------:R-:W-:-:S07]  /*4300*/  IMAD.MOV.U32 R79, RZ, RZ, R87 ;  /* 0x000000ffff4f7224 */ /* 0x000fce00078e0057 */
[----:B------:R-:W-:Y:S05]  /*4310*/  WARPSYNC.COLLECTIVE R86, `(.L_x_4084) ;  /* 0x0000000056087348 */ /* 0x000fea0003c00000 */
[----:B------:R0:W1:Y:S02]  /*4320*/  SHFL.DOWN P5, R87, R89, R88, R91 ;  /* 0x0800005859577389 */ /* 0x00006400000a005b */
[----:B01----:R-:W-:Y:S01]  /*4330*/  ENDCOLLECTIVE ;  /* 0x000000000000791b */ /* 0x003fe20003800000 */
.L_x_4084:
[----:B------:R-:W-:-:S05]  /*4340*/  FADD.FTZ R79, R84, R79 ;  /* 0x0000004f544f7221 */ /* 0x000fca0000010000 */
[----:B------:R-:W-:Y:S01]  /*4350*/  MOV R89, R79 ;  /* 0x0000004f00597202 */ /* 0x000fe20000000f00 */
[----:B------:R-:W-:-:S07]  /*4360*/  IMAD.MOV.U32 R81, RZ, RZ, R87 ;  /* 0x000000ffff517224 */ /* 0x000fce00078e0057 */
[----:B------:R-:W-:Y:S05]  /*4370*/  WARPSYNC.COLLECTIVE R86, `(.L_x_4085) ;  /* 0x0000000056087348 */ /* 0x000fea0003c00000 */
[----:B------:R0:W1:Y:S02]  /*4380*/  SHFL.DOWN P5, R87, R89, R88, R91 ;  /* 0x0800005859577389 */ /* 0x00006400000a005b */
[----:B01----:R-:W-:Y:S01]  /*4390*/  ENDCOLLECTIVE ;  /* 0x000000000000791b */ /* 0x003fe20003800000 */
.L_x_4085:
[----:B------:R-:W-:Y:S01]  /*43a0*/  MOV R78, R87 ;  /* 0x00000057004e7202 */ /* 0x000fe20000000f00 */
[----:B------:R-:W-:Y:S06]  /*43b0*/  BRA `(.L_x_4086) ;  /* 0xffffffdc00147947 */ /* 0x000fec000383ffff */
.L_x_4087:
        /* <DEDUP_REMOVED lines=12> */
.L_x_4599:


//--------------------- .text._ZN10layer_norm31ln_parallel_residual_bwd_kernelINS_13Kernel_traitsIfffffjLj7168ELj1ELj1ELj8ELj16ENS_18Kernel_traits_baseILj7168EfffffjLj256EEEEELb0ELb0ELb0EEEvNS_9BwdParamsE --------------------------
	.section	.text._ZN10layer_norm31ln_parallel_residual_bwd_kernelINS_13Kernel_traitsIfffffjLj7168ELj1ELj1ELj8ELj16ENS_18Kernel_traits_baseILj7168EfffffjLj256EEEEELb0ELb0ELb0EEEvNS_9BwdParamsE,"ax",@progbits
	.align	128
        .global         _ZN10layer_norm31ln_parallel_residual_bwd_kernelINS_13Kernel_traitsIfffffjLj7168ELj1ELj1ELj8ELj16ENS_18Kernel_traits_baseILj7168EfffffjLj256EEEEELb0ELb0ELb0EEEvNS_9BwdParamsE
        .type           _ZN10layer_norm31ln_parallel_residual_bwd_kernelINS_13Kernel_traitsIfffffjLj7168ELj1ELj1ELj8ELj16ENS_18Kernel_traits_baseILj7168EfffffjLj256EEEEELb0ELb0ELb0EEEvNS_9BwdParamsE,@function
        .size           _ZN10layer_norm31ln_parallel_residual_bwd_kernelINS_13Kernel_traitsIfffffjLj7168ELj1ELj1ELj8ELj16ENS_18Kernel_traits_baseILj7168EfffffjLj256EEEEELb0ELb0ELb0EEEvNS_9BwdParamsE,(.L_x_4600 - _ZN10layer_norm31ln_parallel_residual_bwd_kernelINS_13Kernel_traitsIfffffjLj7168ELj1ELj1ELj8ELj16ENS_18Kernel_traits_baseILj7168EfffffjLj256EEEEELb0ELb0ELb0EEEvNS_9BwdParamsE)
        .other          _ZN10layer_norm31ln_parallel_residual_bwd_kernelINS_13Kernel_traitsIfffffjLj7168ELj1ELj1ELj8ELj16ENS_18Kernel_traits_baseILj7168EfffffjLj256EEEEELb0ELb0ELb0EEEvNS_9BwdParamsE,@"STO_CUDA_ENTRY STV_DEFAULT"
_ZN10layer_norm31ln_parallel_residual_bwd_kernelINS_13Kernel_traitsIfffffjLj7168ELj1ELj1ELj8ELj16ENS_18Kernel_traits_baseILj7168EfffffjLj256EEEEELb0ELb0ELb0EEEvNS_9BwdParamsE:
.text._ZN10layer_norm31ln_parallel_residual_bwd_kernelINS_13Kernel_traitsIfffffjLj7168ELj1ELj1ELj8ELj16ENS_18Kernel_traits_baseILj7168EfffffjLj256EEEEELb0ELb0ELb0EEEvNS_9BwdParamsE:
        /* <DEDUP_REMOVED lines=28> */
[C---:B------:R-:W-:Y:S01]  /*01c0*/  ISETP.GE.U32.AND P2, PT, R0.reuse, 0x500, PT ;  /* 0x000005000000780c */ /* 0x040fe20003f46070 */
        /* <DEDUP_REMOVED lines=17> */
[----:B------:R-:W-:Y:S01]  /*02e0*/  ISETP.GE.U32.AND P3, PT, R0, 0x600, PT ;  /* 0x000006000000780c */ /* 0x000fe20003f66070 */
[----:B--2---:R-:W-:-:S06]  /*02f0*/  @P6 IMAD.WIDE.U32 R2, R35, 0x10, R2 ;  /* 0x0000001023026825 */ /* 0x004fcc00078e0002 */
[----:B------:R-:W2:Y:S01]  /*0300*/  @P1 LDC.64 R18, c[0x0][0x260] ;  /* 0x00009800ff121b82 */ /* 0x000ea20000000a00 */
[C---:B0-----:R-:W-:Y:S01]  /*0310*/  @P6 IMAD.WIDE.U32 R4, R35.reuse, 0x10, R4 ;  /* 0x0000001023046825 */ /* 0x041fe200078e0004 */
[----:B------:R-:W-:-:S06]  /*0320*/  @P6 LOP3.LUT R35, R35, 0x100, RZ, 0xfc, !PT ;  /* 0x0000010023236812 */ /* 0x000fcc00078efcff */
[----:B------:R-:W0:Y:S01]  /*0330*/  @P1 LDC.64 R20, c[0x0][0x268] ;  /* 0x00009a00ff141b82 */ /* 0x000e220000000a00 */
[----:B-1----:R-:W-:-:S07]  /*0340*/  @P5 IMAD.WIDE.U32 R10, R35, 0x10, R6 ;  /* 0x00000010230a5825 */ /* 0x002fce00078e0006 */
[----:B------:R-:W1:Y:S01]  /*0350*/  @P2 LDC.64 R22, c[0x0][0x260] ;  /* 0x00009800ff162b82 */ /* 0x000e620000000a00 */
[----:B---3--:R-:W-:-:S07]  /*0360*/  @P5 IMAD.WIDE.U32 R12, R35, 0x10, R8 ;  /* 0x00000010230c5825 */ /* 0x008fce00078e0008 */
[----:B------:R-:W3:Y:S01]  /*0370*/  @P2 LDC.64 R24, c[0x0][0x268] ;  /* 0x00009a00ff182b82 */ /* 0x000ee20000000a00 */
[----:B------:R-:W-:-:S07]  /*0380*/  @P5 IADD3 R35, R35, 0x100, RZ ;  /* 0x0000010023235810 */ /* 0x000fce0007ffe0ff */
[----:B------:R-:W3:Y:S01]  /*0390*/  @P3 LDC.64 R6, c[0x0][0x260] ;  /* 0x00009800ff063b82 */ /* 0x000ee20000000a00 */
[----:B------:R-:W-:-:S07]  /*03a0*/  @P0 IMAD.WIDE.U32 R14, R35, 0x10, R14 ;  /* 0x00000010230e0825 */ /* 0x000fce00078e000e */
[----:B------:R-:W3:Y:S01]  /*03b0*/  @P3 LDC.64 R8, c[0x0][0x268] ;  /* 0x00009a00ff083b82 */ /* 0x000ee20000000a00 */
[C---:B------:R-:W-:Y:S01]  /*03c0*/  @P0 IMAD.WIDE.U32 R16, R35.reuse, 0x10, R16 ;  /* 0x0000001023100825 */ /* 0x040fe200078e0010 */
[----:B------:R-:W-:Y:S01]  /*03d0*/  @P0 IADD3 R35, R35, 0x100, RZ ;  /* 0x0000010023230810 */ /* 0x000fe20007ffe0ff */
[----:B------:R-:W-:-:S03]  /*03e0*/  ULDC.64 UR4, c[0x0][0x208] ;  /* 0x0000820000047ab9 */ /* 0x000fc60000000a00 */
[----:B------:R-:W5:Y:S01]  /*03f0*/  @P0 LDG.E.128 R180, desc[UR4][R16.64] ;  /* 0x0000000410b40981 */ /* 0x000f62000c1e1d00 */
[----:B--2---:R-:W-:-:S04]  /*0400*/  @P1 IMAD.WIDE.U32 R18, R35, 0x10, R18 ;  /* 0x0000001023121825 */ /* 0x004fc800078e0012 */
[C---:B0-----:R-:W-:Y:S01]  /*0410*/  @P1 IMAD.WIDE.U32 R20, R35.reuse, 0x10, R20 ;  /* 0x0000001023141825 */ /* 0x041fe200078e0014 */
[----:B------:R-:W-:Y:S01]  /*0420*/  @P1 IADD3 R35, R35, 0x100, RZ ;  /* 0x0000010023231810 */ /* 0x000fe20007ffe0ff */
[----:B------:R-:W5:Y:S04]  /*0430*/  @P1 LDG.E.128 R176, desc[UR4][R18.64] ;  /* 0x0000000412b01981 */ /* 0x000f68000c1e1d00 */
[C---:B-1----:R-:W-:Y:S01]  /*0440*/  @P2 IMAD.WIDE.U32 R22, R35.reuse, 0x10, R22 ;  /* 0x0000001023162825 */ /* 0x042fe200078e0016 */
[----:B------:R-:W5:Y:S03]  /*0450*/  @P1 LDG.E.128 R172, desc[UR4][R20.64] ;  /* 0x0000000414ac1981 */ /* 0x000f66000c1e1d00 */
[C---:B---3--:R-:W-:Y:S01]  /*0460*/  @P2 IMAD.WIDE.U32 R24, R35.reuse, 0x10, R24 ;  /* 0x0000001023182825 */ /* 0x048fe200078e0018 */
[----:B------:R-:W-:Y:S01]  /*0470*/  @P2 IADD3 R35, R35, 0x100, RZ ;  /* 0x0000010023232810 */ /* 0x000fe20007ffe0ff */
[----:B------:R-:W5:Y:S04]  /*0480*/  @P2 LDG.E.128 R168, desc[UR4][R22.64] ;  /* 0x0000000416a82981 */ /* 0x000f68000c1e1d00 */
[C---:B------:R-:W-:Y:S01]  /*0490*/  @P3 IMAD.WIDE.U32 R26, R35.reuse, 0x10, R6 ;  /* 0x00000010231a3825 */ /* 0x040fe200078e0006 */
[----:B------:R-:W5:Y:S03]  /*04a0*/  @P2 LDG.E.128 R164, desc[UR4][R24.64] ;  /* 0x0000000418a42981 */ /* 0x000f66000c1e1d00 */
[----:B------:R-:W-:Y:S01]  /*04b0*/  @P3 IMAD.WIDE.U32 R28, R35, 0x10, R8 ;  /* 0x00000010231c3825 */ /* 0x000fe200078e0008 */
[----:B------:R-:W5:Y:S04]  /*04c0*/  @P3 LDG.E.128 R160, desc[UR4][R26.64] ;  /* 0x000000041aa03981 */ /* 0x000f68000c1e1d00 */
[----:B------:R-:W5:Y:S04]  /*04d0*/  @P3 LDG.E.128 R156, desc[UR4][R28.64] ;  /* 0x000000041c9c3981 */ /* 0x000f68000c1e1d00 */
[----:B----4-:R0:W2:Y:S04]  /*04e0*/  @P6 LDG.E.128 R52, desc[UR4][R2.64] ;  /* 0x0000000402346981 */ /* 0x0100a8000c1e1d00 */
[----:B------:R-:W3:Y:S04]  /*04f0*/  @P6 LDG.E.128 R48, desc[UR4][R4.64] ;  /* 0x0000000404306981 */ /* 0x000ee8000c1e1d00 */
[----:B------:R-:W4:Y:S04]  /*0500*/  @P5 LDG.E.128 R44, desc[UR4][R10.64] ;  /* 0x000000040a2c5981 */ /* 0x000f28000c1e1d00 */
[----:B------:R-:W4:Y:S04]  /*0510*/  @P5 LDG.E.128 R40, desc[UR4][R12.64] ;  /* 0x000000040c285981 */ /* 0x000f28000c1e1d00 */
[----:B------:R-:W4:Y:S01]  /*0520*/  @P0 LDG.E.128 R36, desc[UR4][R14.64] ;  /* 0x000000040e240981 */ /* 0x000f22000c1e1d00 */
[----:B------:R-:W-:-:S13]  /*0530*/  ISETP.GE.U32.AND P4, PT, R0, 0x700, PT ;  /* 0x000007000000780c */ /* 0x000fda0003f86070 */
[----:B------:R-:W1:Y:S08]  /*0540*/  @P4 LDC.64 R30, c[0x0][0x260] ;  /* 0x00009800ff1e4b82 */ /* 0x000e700000000a00 */
[----:B------:R-:W1:Y:S01]  /*0550*/  @P4 LDC.64 R32, c[0x0][0x268] ;  /* 0x00009a00ff204b82 */ /* 0x000e620000000a00 */
[----:B------:R-:W-:Y:S02]  /*0560*/  @P3 IADD3 R35, R35, 0x100, RZ ;  /* 0x0000010023233810 */ /* 0x000fe40007ffe0ff */
[----:B0-----:R-:W-:-:S02]  /*0570*/  LEA.HI R2, R34, UR6, RZ, 0x18 ;  /* 0x0000000622027c11 */ /* 0x001fc4000f8fc0ff */
[----:B------:R-:W-:Y:S01]  /*0580*/  P2R R0, PR, RZ, 0x10 ;  /* 0x00000010ff007803 */ /* 0x000fe20000000000 */
[----:B-1----:R-:W-:-:S05]  /*0590*/  @P4 IMAD.WIDE.U32 R6, R35, 0x10, R30 ;  /* 0x0000001023064825 */ /* 0x002fca00078e001e */
[----:B------:R0:W5:Y:S01]  /*05a0*/  @P4 LDG.E.128 R152, desc[UR4][R6.64] ;  /* 0x0000000406984981 */ /* 0x000162000c1e1d00 */
[----:B------:R-:W-:-:S05]  /*05b0*/  @P4 IMAD.WIDE.U32 R8, R35, 0x10, R32 ;  /* 0x0000001023084825 */ /* 0x000fca00078e0020 */
[----:B------:R0:W5:Y:S01]  /*05c0*/  @P4 LDG.E.128 R148, desc[UR4][R8.64] ;  /* 0x0000000408944981 */ /* 0x000162000c1e1d00 */
[----:B------:R-:W-:-:S03]  /*05d0*/  ISETP.GE.AND P4, PT, R2, UR7, PT ;  /* 0x0000000702007c0c */ /* 0x000fc6000bf86270 */
[----:B------:R-:W-:Y:S01]  /*05e0*/  STL [R1+0x74], R0 ;  /* 0x0000740001007387 */ /* 0x000fe20000100800 */
        /* <DEDUP_REMOVED lines=46> */
[----:B--2---:R1:W-:Y:S04]  /*08d0*/  @P6 STL.64 [R1+0x60], R52 ;  /* 0x0000603401006387 */ /* 0x0043e80000100a00 */
[----:B------:R2:W-:Y:S04]  /*08e0*/  @P6 STL.64 [R1+0x68], R54 ;  /* 0x0000683601006387 */ /* 0x0005e80000100a00 */
[----:B---3--:R3:W-:Y:S04]  /*08f0*/  @P6 STL.64 [R1+0x50], R48 ;  /* 0x0000503001006387 */ /* 0x0087e80000100a00 */
[----:B------:R0:W-:Y:S04]  /*0900*/  @P6 STL.64 [R1+0x58], R50 ;  /* 0x0000583201006387 */ /* 0x0001e80000100a00 */
[----:B----4-:R4:W-:Y:S04]  /*0910*/  @P5 STL.64 [R1+0x40], R44 ;  /* 0x0000402c01005387 */ /* 0x0109e80000100a00 */
[----:B------:R4:W-:Y:S04]  /*0920*/  @P5 STL.64 [R1+0x48], R46 ;  /* 0x0000482e01005387 */ /* 0x0009e80000100a00 */
[----:B------:R4:W-:Y:S01]  /*0930*/  @P5 STL.64 [R1+0x30], R40 ;  /* 0x0000302801005387 */ /* 0x0009e20000100a00 */
[----:B-1----:R-:W-:-:S03]  /*0940*/  CS2R R52, SRZ ;  /* 0x0000000000347805 */ /* 0x002fc6000001ff00 */
[----:B------:R1:W-:Y:S01]  /*0950*/  @P5 STL.64 [R1+0x38], R42 ;  /* 0x0000382a01005387 */ /* 0x0003e20000100a00 */
[----:B--2---:R-:W-:Y:S02]  /*0960*/  CS2R R54, SRZ ;  /* 0x0000000000367805 */ /* 0x004fe4000001ff00 */
[----:B---3--:R-:W-:Y:S01]  /*0970*/  CS2R R48, SRZ ;  /* 0x0000000000307805 */ /* 0x008fe2000001ff00 */
[----:B------:R2:W-:Y:S01]  /*0980*/  @P0 STL.64 [R1+0x20], R36 ;  /* 0x0000202401000387 */ /* 0x0005e20000100a00 */
[----:B0-----:R-:W-:Y:S02]  /*0990*/  CS2R R50, SRZ ;  /* 0x0000000000327805 */ /* 0x001fe4000001ff00 */
[----:B----4-:R-:W-:Y:S02]  /*09a0*/  CS2R R44, SRZ ;  /* 0x00000000002c7805 */ /* 0x010fe4000001ff00 */
[----:B------:R-:W-:Y:S01]  /*09b0*/  CS2R R46, SRZ ;  /* 0x00000000002e7805 */ /* 0x000fe2000001ff00 */
[----:B------:R0:W-:Y:S01]  /*09c0*/  @P0 STL.64 [R1+0x28], R38 ;  /* 0x0000282601000387 */ /* 0x0001e20000100a00 */
[----:B------:R-:W-:-:S02]  /*09d0*/  CS2R R40, SRZ ;  /* 0x0000000000287805 */ /* 0x000fc4000001ff00 */
[----:B-1----:R-:W-:Y:S02]  /*09e0*/  CS2R R42, SRZ ;  /* 0x00000000002a7805 */ /* 0x002fe4000001ff00 */
[----:B--2---:R-:W-:Y:S02]  /*09f0*/  CS2R R36, SRZ ;  /* 0x0000000000247805 */ /* 0x004fe4000001ff00 */
[----:B0-----:R-:W-:Y:S01]  /*0a00*/  CS2R R38, SRZ ;  /* 0x0000000000267805 */ /* 0x001fe2000001ff00 */
[----:B------:R-:W-:Y:S06]  /*0a10*/  @P4 BRA `(.L_x_4088) ;  /* 0x0000003400dc4947 */ /* 0x000fec0003800000 */
[----:B------:R-:W-:Y:S01]  /*0a20*/  HFMA2.MMA R0, -RZ, RZ, 0, 5.9604644775390625e-08 ;  /* 0x00000001ff007435 */ /* 0x000fe200000001ff */
[----:B------:R-:W-:-:S06]  /*0a30*/  MOV R145, RZ ;  /* 0x000000ff00917202 */ /* 0x000fcc0000000f00 */
[----:B------:R0:W-:Y:S04]  /*0a40*/  STL.S16 [R1+0x1c], R0 ;  /* 0x00001c0001007387 */ /* 0x0001e80000100600 */
.L_x_4118:
[----:B0-----:R-:W2:Y:S01]  /*0a50*/  LDL R0, [R1+0x7c] ;  /* 0x00007c0001007983 */ /* 0x001ea20000100800 */
[----:B------:R-:W0:Y:S01]  /*0a60*/  LDC.64 R4, c[0x0][0x258] ;  /* 0x00009600ff047b82 */ /* 0x000e220000000a00 */
[----:B------:R-:W1:Y:S07]  /*0a70*/  S2R R200, SR_TID.X ;  /* 0x0000000000c87919 */ /* 0x000e6e0000002100 */
[----:B------:R-:W3:Y:S01]  /*0a80*/  LDC.64 R6, c[0x0][0x250] ;  /* 0x00009400ff067b82 */ /* 0x000ee20000000a00 */
[----:B0-----:R-:W-:-:S06]  /*0a90*/  IMAD.WIDE R4, R2, 0x4, R4 ;  /* 0x0000000402047825 */ /* 0x001fcc00078e0204 */
[----:B-----5:R-:W5:Y:S01]  /*0aa0*/  LDG.E R4, desc[UR4][R4.64] ;  /* 0x0000000404047981 */ /* 0x020f62000c1e1900 */
[----:B---3--:R-:W-:Y:S01]  /*0ab0*/  IMAD.WIDE R6, R2, 0x4, R6 ;  /* 0x0000000402067825 */ /* 0x008fe200078e0206 */
[----:B-1----:R-:W-:Y:S01]  /*0ac0*/  LOP3.LUT R200, R200, 0xff, RZ, 0xc0, !PT ;  /* 0x000000ffc8c87812 */ /* 0x002fe200078ec0ff */
[----:B------:R-:W-:Y:S03]  /*0ad0*/  BSSY B0, `(.L_x_4089) ;  /* 0x0000050000007945 */ /* 0x000fe60003800000 */
[----:B------:R0:W5:Y:S02]  /*0ae0*/  LDG.E R3, desc[UR4][R6.64] ;  /* 0x0000000406037981 */ /* 0x000164000c1e1900 */
[----:B0-----:R-:W-:Y:S02]  /*0af0*/  MOV R7, RZ ;  /* 0x000000ff00077202 */ /* 0x001fe40000000f00 */
[----:B--2---:R-:W-:-:S02]  /*0b00*/  ISETP.NE.AND P4, PT, R0, RZ, PT ;  /* 0x000000ff0000720c */ /* 0x004fc40003f85270 */
[----:B------:R-:W-:-:S05]  /*0b10*/  MOV R0, UR13 ;  /* 0x0000000d00007c02 */ /* 0x000fca0008000f00 */
[----:B------:R0:W-:Y:S02]  /*0b20*/  STL [R1+0x70], R0 ;  /* 0x0000700001007387 */ /* 0x0001e40000100800 */
[----:B0-----:R-:W-:-:S05]  /*0b30*/  IMAD R0, R2, R0, RZ ;  /* 0x0000000002007224 */ /* 0x001fca00078e02ff */
[----:B------:R-:W-:-:S04]  /*0b40*/  SHF.R.S32.HI R5, RZ, 0x1f, R0 ;  /* 0x0000001fff057819 */ /* 0x000fc80000011400 */
[----:B------:R-:W-:-:S04]  /*0b50*/  LEA.HI R0, R5, R0, RZ, 0x2 ;  /* 0x0000000005007211 */ /* 0x000fc800078f10ff */
[----:B------:R-:W-:Y:S02]  /*0b60*/  LEA.HI.SX32 R5, R0, R200, 0x1e ;  /* 0x000000c800057211 */ /* 0x000fe400078ff2ff */
[----:B------:R-:W-:Y:S02]  /*0b70*/  MOV R0, RZ ;  /* 0x000000ff00007202 */ /* 0x000fe40000000f00 */
        /* <DEDUP_REMOVED lines=17> */
[----:B------:R-:W0:Y:S01]  /*0c90*/  LDC.64 R200, c[0x0][0x2c0] ;  /* 0x0000b000ffc87b82 */ /* 0x000e220000000a00 */
[----:B------:R-:W2:Y:S07]  /*0ca0*/  LDG.E.128 R208, desc[UR4][R202.64] ;  /* 0x00000004cad07981 */ /* 0x000eae000c1e1d00 */
[----:B-1----:R-:W1:Y:S01]  /*0cb0*/  LDC.64 R6, c[0x0][0x2b8] ;  /* 0x0000ae00ff067b82 */ /* 0x002e620000000a00 */
[----:B-----5:R-:W-:Y:S01]  /*0cc0*/  FSEL R0, R3, RZ, !P4 ;  /* 0x000000ff03007208 */ /* 0x020fe20006000000 */
[----:B0-----:R-:W-:-:S06]  /*0cd0*/  IMAD.WIDE.U32 R200, R5, 0x10, R200 ;  /* 0x0000001005c87825 */ /* 0x001fcc00078e00c8 */
[----:B------:R-:W3:Y:S01]  /*0ce0*/  LDG.E.128 R200, desc[UR4][R200.64] ;  /* 0x00000004c8c87981 */ /* 0x000ee2000c1e1d00 */
[----:B-1----:R-:W-:-:S05]  /*0cf0*/  IMAD.WIDE.U32 R6, R5, 0x10, R6 ;  /* 0x0000001005067825 */ /* 0x002fca00078e0006 */
[----:B------:R2:W4:Y:S02]  /*0d00*/  LDG.E.128 R204, desc[UR4][R6.64] ;  /* 0x0000000406cc7981 */ /* 0x000524000c1e1d00 */
[C---:B--2---:R-:W-:Y:S02]  /*0d10*/  FADD.FTZ R7, -R0.reuse, R209 ;  /* 0x000000d100077221 */ /* 0x044fe40000010100 */
[----:B------:R-:W2:Y:S01]  /*0d20*/  LDL R209, [R1+0x54] ;  /* 0x0000540001d17983 */ /* 0x000ea20000100800 */
[----:B------:R-:W-:-:S03]  /*0d30*/  FADD.FTZ R6, -R0, R210 ;  /* 0x000000d200067221 */ /* 0x000fc60000010100 */
[----:B------:R-:W2:Y:S01]  /*0d40*/  LDL R210, [R1+0x5c] ;  /* 0x00005c0001d27983 */ /* 0x000ea20000100800 */
[----:B------:R-:W-:-:S04]  /*0d50*/  FADD.FTZ R208, -R0, R208 ;  /* 0x000000d000d07221 */ /* 0x000fc80000010100 */
[----:B------:R-:W-:Y:S01]  /*0d60*/  FMUL.FTZ R215, R4, R208 ;  /* 0x000000d004d77220 */ /* 0x000fe20000410000 */
[----:B------:R-:W-:Y:S01]  /*0d70*/  FADD.FTZ R0, -R0, R211 ;  /* 0x000000d300007221 */ /* 0x000fe20000010100 */
[----:B---3--:R-:W-:-:S04]  /*0d80*/  FMUL.FTZ R208, R232, R200 ;  /* 0x000000c8e8d07220 */ /* 0x008fc80000410000 */
[----:B----4-:R-:W-:Y:S01]  /*0d90*/  FFMA.FTZ R232, R231, R204, R208 ;  /* 0x000000cce7e87223 */ /* 0x010fe200000100d0 */
[----:B------:R-:W-:Y:S01]  /*0da0*/  FMUL.FTZ R231, R4, R7 ;  /* 0x0000000704e77220 */ /* 0x000fe20000410000 */
        /* <DEDUP_REMOVED lines=9> */
[----:B------:R-:W-:Y:S01]  /*0e40*/  FADD.FTZ R62, R62, R202 ;  /* 0x000000ca3e3e7221 */ /* 0x000fe20000010000 */
[----:B------:R-:W-:Y:S01]  /*0e50*/  FADD.FTZ R119, R119, R207 ;  /* 0x000000cf77777221 */ /* 0x000fe20000010000 */
[----:B------:R-:W-:Y:S01]  /*0e60*/  FADD.FTZ R63, R63, R203 ;  /* 0x000000cb3f3f7221 */ /* 0x000fe20000010000 */
[----:B--2---:R-:W-:-:S04]  /*0e70*/  FMUL.FTZ R7, R209, R201 ;  /* 0x000000c9d1077220 */ /* 0x004fc80000410000 */
[----:B------:R-:W-:Y:S01]  /*0e80*/  FFMA.FTZ R209, R218, R205, R7 ;  /* 0x000000cddad17223 */ /* 0x000fe20000010007 */
[----:B------:R-:W-:Y:S01]  /*0e90*/  FMUL.FTZ R218, R4, R6 ;  /* 0x0000000604da7220 */ /* 0x000fe20000410000 */
[----:B------:R-:W-:-:S03]  /*0ea0*/  FMUL.FTZ R6, R246, R202 ;  /* 0x000000caf6067220 */ /* 0x000fc60000410000 */
[----:B------:R0:W-:Y:S01]  /*0eb0*/  STL [R1], R209 ;  /* 0x000000d101007387 */ /* 0x0001e20000100800 */
[----:B------:R-:W-:Y:S01]  /*0ec0*/  FFMA.FTZ R246, R213, R206, R6 ;  /* 0x000000ced5f67223 */ /* 0x000fe20000010006 */
[----:B------:R-:W-:Y:S01]  /*0ed0*/  FMUL.FTZ R213, R4, R0 ;  /* 0x0000000004d57220 */ /* 0x000fe20000410000 */
[----:B------:R-:W-:Y:S01]  /*0ee0*/  FMUL.FTZ R0, R210, R203 ;  /* 0x000000cbd2007220 */ /* 0x000fe20000410000 */
[----:B------:R-:W-:-:S03]  /*0ef0*/  FFMA.FTZ R7, R215, R232, RZ ;  /* 0x000000e8d7077223 */ /* 0x000fc600000100ff */
[----:B------:R-:W-:Y:S01]  /*0f00*/  FFMA.FTZ R239, R239, R207, R0 ;  /* 0x000000cfefef7223 */ /* 0x000fe20000010000 */
[----:B------:R-:W-:Y:S01]  /*0f10*/  FADD.FTZ R0, RZ, R232 ;  /* 0x000000e8ff007221 */ /* 0x000fe20000010000 */
[----:B------:R-:W-:-:S03]  /*0f20*/  FFMA.FTZ R7, R231, R209, R7 ;  /* 0x000000d1e7077223 */ /* 0x000fc60000010007 */
[----:B------:R-:W-:Y:S01]  /*0f30*/  FADD.FTZ R0, R0, R209 ;  /* 0x000000d100007221 */ /* 0x000fe20000010000 */
[----:B------:R-:W-:-:S03]  /*0f40*/  FFMA.FTZ R7, R218, R246, R7 ;  /* 0x000000f6da077223 */ /* 0x000fc60000010007 */
[----:B------:R-:W-:Y:S01]  /*0f50*/  FADD.FTZ R0, R0, R246 ;  /* 0x000000f600007221 */ /* 0x000fe20000010000 */
[-C--:B------:R-:W-:Y:S01]  /*0f60*/  FFMA.FTZ R146, R206, R218.reuse, R146 ;  /* 0x000000dace927223 */ /* 0x080fe20000010092 */
[----:B------:R-:W-:Y:S01]  /*0f70*/  FFMA.FTZ R90, R202, R218, R90 ;  /* 0x000000daca5a7223 */ /* 0x000fe2000001005a */
[-C--:B------:R-:W-:Y:S01]  /*0f80*/  FFMA.FTZ R147, R207, R213.reuse, R147 ;  /* 0x000000d5cf937223 */ /* 0x080fe20000010093 */
[----:B------:R-:W-:Y:S01]  /*0f90*/  FFMA.FTZ R91, R203, R213, R91 ;  /* 0x000000d5cb5b7223 */ /* 0x000fe2000001005b */
[----:B------:R-:W-:Y:S01]  /*0fa0*/  FADD.FTZ R0, R0, R239 ;  /* 0x000000ef00007221 */ /* 0x000fe20000010000 */
[----:B------:R-:W-:Y:S01]  /*0fb0*/  FFMA.FTZ R7, R213, R239, R7 ;  /* 0x000000efd5077223 */ /* 0x000fe20000010007 */
[----:B0-----:R-:W-:-:S07]  /*0fc0*/  IADD3 R6, R5, 0x100, RZ ;  /* 0x0000010005067810 */ /* 0x001fce0007ffe0ff */
.L_x_4090:
[----:B------:R-:W-:Y:S05]  /*0fd0*/  BSYNC B0 ;  /* 0x0000000000007941 */ /* 0x000fea0003800000 */
.L_x_4089:
[----:B------:R-:W2:Y:S01]  /*0fe0*/  LDL R200, [R1+0x78] ;  /* 0x0000780001c87983 */ /* 0x000ea20000100800 */
[----:B------:R-:W-:Y:S01]  /*0ff0*/  BSSY B0, `(.L_x_4091) ;  /* 0x0000046000007945 */ /* 0x000fe20003800000 */
[----:B--2---:R-:W-:-:S13]  /*1000*/  ISETP.NE.AND P4, PT, R200, RZ, PT ;  /* 0x000000ffc800720c */ /* 0x004fda0003f85270 */
[----:B------:R-:W-:Y:S05]  /*1010*/  @!P4 BRA `(.L_x_4092) ;  /* 0x00000004000cc947 */ /* 0x000fea0003800000 */
        /* <DEDUP_REMOVED lines=25> */
[----:B------:R-:W-:Y:S02]  /*11b0*/  FADD.FTZ R12, -R12, R211 ;  /* 0x000000d30c0c7221 */ /* 0x000fe40000010100 */
[----:B------:R-:W4:Y:S01]  /*11c0*/  LDL R211, [R1+0x30] ;  /* 0x0000300001d37983 */ /* 0x000f220000100800 */
[----:B------:R-:W-:Y:S01]  /*11d0*/  FMUL.FTZ R229, R4, R208 ;  /* 0x000000d004e57220 */ /* 0x000fe20000410000 */
[----:B---3--:R-:W-:-:S03]  /*11e0*/  FADD.FTZ R112, R112, R204 ;  /* 0x000000cc70707221 */ /* 0x008fc60000010000 */
[----:B------:R-:W-:Y:S01]  /*11f0*/  FFMA.FTZ R140, R204, R229, R140 ;  /* 0x000000e5cc8c7223 */ /* 0x000fe2000001008c */
[----:B----4-:R-:W-:-:S04]  /*1200*/  FMUL.FTZ R208, R211, R200 ;  /* 0x000000c8d3d07220 */ /* 0x010fc80000410000 */
[----:B------:R-:W-:Y:S02]  /*1210*/  FFMA.FTZ R211, R224, R204, R208 ;  /* 0x000000cce0d37223 */ /* 0x000fe400000100d0 */
[----:B------:R-:W2:Y:S04]  /*1220*/  LDL R204, [R1+0x38] ;  /* 0x0000380001cc7983 */ /* 0x000ea80000100800 */
[----:B------:R-:W3:Y:S01]  /*1230*/  LDL R208, [R1+0x3c] ;  /* 0x00003c0001d07983 */ /* 0x000ee20000100800 */
[----:B------:R-:W-:Y:S01]  /*1240*/  FADD.FTZ R56, R56, R200 ;  /* 0x000000c838387221 */ /* 0x000fe20000010000 */
[----:B------:R-:W-:Y:S02]  /*1250*/  FFMA.FTZ R84, R200, R229, R84 ;  /* 0x000000e5c8547223 */ /* 0x000fe40000010054 */
[----:B------:R0:W-:Y:S01]  /*1260*/  STL [R1+0x18], R211 ;  /* 0x000018d301007387 */ /* 0x0001e20000100800 */
[----:B------:R-:W-:Y:S01]  /*1270*/  FMUL.FTZ R200, R252, R201 ;  /* 0x000000c9fcc87220 */ /* 0x000fe20000410000 */
[----:B------:R-:W-:Y:S01]  /*1280*/  FMUL.FTZ R224, R4, R209 ;  /* 0x000000d104e07220 */ /* 0x000fe20000410000 */
[----:B------:R-:W-:-:S02]  /*1290*/  FADD.FTZ R0, R0, R211 ;  /* 0x000000d300007221 */ /* 0x000fc40000010000 */
[----:B------:R-:W-:Y:S01]  /*12a0*/  FFMA.FTZ R252, R217, R205, R200 ;  /* 0x000000cdd9fc7223 */ /* 0x000fe200000100c8 */
[----:B------:R-:W-:Y:S01]  /*12b0*/  FFMA.FTZ R7, R229, R211, R7 ;  /* 0x000000d3e5077223 */ /* 0x000fe20000010007 */
        /* <DEDUP_REMOVED lines=18> */
[----:B------:R-:W-:Y:S01]  /*13e0*/  FFMA.FTZ R245, R245, R206, R200 ;  /* 0x000000cef5f57223 */ /* 0x000fe200000100c8 */
[----:B---3--:R-:W-:-:S03]  /*13f0*/  FMUL.FTZ R200, R208, R203 ;  /* 0x000000cbd0c87220 */ /* 0x008fc60000410000 */
[----:B------:R-:W-:Y:S01]  /*1400*/  FADD.FTZ R0, R0, R245 ;  /* 0x000000f500007221 */ /* 0x000fe20000010000 */
[----:B------:R-:W-:Y:S01]  /*1410*/  FFMA.FTZ R238, R238, R207, R200 ;  /* 0x000000cfeeee7223 */ /* 0x000fe200000100c8 */
[----:B------:R-:W-:-:S03]  /*1420*/  FFMA.FTZ R7, R217, R245, R7 ;  /* 0x000000f5d9077223 */ /* 0x000fc60000010007 */
[----:B------:R-:W-:Y:S01]  /*1430*/  FADD.FTZ R0, R0, R238 ;  /* 0x000000ee00007221 */ /* 0x000fe20000010000 */
[----:B0-----:R-:W-:-:S07]  /*1440*/  FFMA.FTZ R7, R12, R238, R7 ;  /* 0x000000ee0c077223 */ /* 0x001fce0000010007 */
.L_x_4092:
[----:B------:R-:W-:Y:S05]  /*1450*/  BSYNC B0 ;  /* 0x0000000000007941 */ /* 0x000fea0003800000 */
.L_x_4091:
[----:B------:R-:W-:Y:S04]  /*1460*/  BSSY B0, `(.L_x_4093) ;  /* 0x0000041000007945 */ /* 0x000fe80003800000 */
        /* <DEDUP_REMOVED lines=8> */
[----:B------:R-:W-:-:S04]  /*14f0*/  @P4 LEA R200, P5, R6, UR8, 0x4 ;  /* 0x0000000806c84c11 */ /* 0x000fc8000f8a20ff */
        /* <DEDUP_REMOVED lines=8> */
[----:B0-----:R-:W-:-:S06]  /*1580*/  IMAD.WIDE.U32 R204, R6, 0x10, R204 ;  /* 0x0000001006cc7825 */ /* 0x001fcc00078e00cc */
[----:B------:R-:W3:Y:S01]  /*1590*/  LDG.E.128 R204, desc[UR4][R204.64] ;  /* 0x00000004cccc7981 */ /* 0x000ee2000c1e1d00 */
[----:B-1----:R-:W-:-:S06]  /*15a0*/  IMAD.WIDE.U32 R200, R6, 0x10, R200 ;  /* 0x0000001006c87825 */ /* 0x002fcc00078e00c8 */
[----:B------:R-:W4:Y:S01]  /*15b0*/  LDG.E.128 R200, desc[UR4][R200.64] ;  /* 0x00000004c8c87981 */ /* 0x000f22000c1e1d00 */
[----:B-----5:R-:W-:Y:S02]  /*15c0*/  FSEL R13, R3, RZ, !P4 ;  /* 0x000000ff030d7208 */ /* 0x020fe40006000000 */
[----:B------:R-:W-:-:S03]  /*15d0*/  IADD3 R6, R6, 0x100, RZ ;  /* 0x0000010006067810 */ /* 0x000fc60007ffe0ff */
[C---:B--2---:R-:W-:Y:S01]  /*15e0*/  FADD.FTZ R208, -R13.reuse, R208 ;  /* 0x000000d00dd07221 */ /* 0x044fe20000010100 */
[----:B------:R-:W-:-:S03]  /*15f0*/  FADD.FTZ R209, -R13, R209 ;  /* 0x000000d10dd17221 */ /* 0x000fc60000010100 */
[C---:B------:R-:W-:Y:S01]  /*1600*/  FMUL.FTZ R228, R4.reuse, R208 ;  /* 0x000000d004e47220 */ /* 0x040fe20000410000 */
[C---:B------:R-:W-:Y:S01]  /*1610*/  FADD.FTZ R210, -R13.reuse, R210 ;  /* 0x000000d20dd27221 */ /* 0x040fe20000010100 */
[----:B------:R-:W-:Y:S01]  /*1620*/  FADD.FTZ R13, -R13, R211 ;  /* 0x000000d30d0d7221 */ /* 0x000fe20000010100 */
[----:B------:R-:W-:-:S03]  /*1630*/  FMUL.FTZ R223, R4, R209 ;  /* 0x000000d104df7220 */ /* 0x000fc60000410000 */
[----:B------:R-:W-:Y:S01]  /*1640*/  FMUL.FTZ R13, R4, R13 ;  /* 0x0000000d040d7220 */ /* 0x000fe20000410000 */
[----:B----4-:R-:W-:-:S04]  /*1650*/  FMUL.FTZ R208, R180, R200 ;  /* 0x000000c8b4d07220 */ /* 0x010fc80000410000 */
[----:B---3--:R-:W-:Y:S01]  /*1660*/  FFMA.FTZ R211, R251, R204, R208 ;  /* 0x000000ccfbd37223 */ /* 0x008fe200000100d0 */
[----:B------:R-:W-:Y:S01]  /*1670*/  FADD.FTZ R52, R52, R200 ;  /* 0x000000c834347221 */ /* 0x000fe20000010000 */
[----:B------:R-:W-:Y:S01]  /*1680*/  FFMA.FTZ R80, R200, R228, R80 ;  /* 0x000000e4c8507223 */ /* 0x000fe20000010050 */
[----:B------:R-:W-:Y:S02]  /*1690*/  FMUL.FTZ R200, R181, R201 ;  /* 0x000000c9b5c87220 */ /* 0x000fe40000410000 */
[----:B------:R0:W-:Y:S02]  /*16a0*/  STL [R1+0x14], R211 ;  /* 0x000014d301007387 */ /* 0x0001e40000100800 */
[----:B------:R-:W-:Y:S01]  /*16b0*/  FFMA.FTZ R251, R216, R205, R200 ;  /* 0x000000cdd8fb7223 */ /* 0x000fe200000100c8 */
[----:B------:R-:W-:Y:S01]  /*16c0*/  FMUL.FTZ R200, R182, R202 ;  /* 0x000000cab6c87220 */ /* 0x000fe20000410000 */
[----:B------:R-:W-:Y:S01]  /*16d0*/  FADD.FTZ R0, R0, R211 ;  /* 0x000000d300007221 */ /* 0x000fe20000010000 */
[----:B------:R-:W-:Y:S01]  /*16e0*/  FFMA.FTZ R7, R228, R211, R7 ;  /* 0x000000d3e4077223 */ /* 0x000fe20000010007 */
[----:B------:R-:W-:Y:S01]  /*16f0*/  FMUL.FTZ R216, R4, R210 ;  /* 0x000000d204d87220 */ /* 0x000fe20000410000 */
[----:B------:R-:W-:Y:S01]  /*1700*/  FFMA.FTZ R244, R244, R206, R200 ;  /* 0x000000cef4f47223 */ /* 0x000fe200000100c8 */
[----:B------:R-:W-:Y:S01]  /*1710*/  FMUL.FTZ R200, R183, R203 ;  /* 0x000000cbb7c87220 */ /* 0x000fe20000410000 */
[----:B------:R-:W-:Y:S01]  /*1720*/  FADD.FTZ R0, R0, R251 ;  /* 0x000000fb00007221 */ /* 0x000fe20000010000 */
[----:B------:R-:W-:-:S02]  /*1730*/  FFMA.FTZ R7, R223, R251, R7 ;  /* 0x000000fbdf077223 */ /* 0x000fc40000010007 */
        /* <DEDUP_REMOVED lines=18> */
[----:B0-----:R-:W-:-:S07]  /*1860*/  FFMA.FTZ R7, R13, R237, R7 ;  /* 0x000000ed0d077223 */ /* 0x001fce0000010007 */
.L_x_4094:
[----:B------:R-:W-:Y:S05]  /*1870*/  BSYNC B0 ;  /* 0x0000000000007941 */ /* 0x000fea0003800000 */
.L_x_4093:
[----:B------:R-:W-:Y:S04]  /*1880*/  BSSY B0, `(.L_x_4095) ;  /* 0x000003d000007945 */ /* 0x000fe80003800000 */
        /* <DEDUP_REMOVED lines=9> */
[C---:B-1----:R-:W-:Y:S01]  /*1920*/  IMAD.WIDE.U32 R204, R6.reuse, 0x10, R204 ;  /* 0x0000001006cc7825 */ /* 0x042fe200078e00cc */
[----:B---3--:R-:W-:-:S05]  /*1930*/  LEA R200, P4, R6, UR10, 0x4 ;  /* 0x0000000a06c87c11 */ /* 0x008fca000f8820ff */
[----:B------:R-:W3:Y:S01]  /*1940*/  LDG.E.128 R204, desc[UR4][R204.64] ;  /* 0x00000004cccc7981 */ /* 0x000ee2000c1e1d00 */
[C---:B------:R-:W-:Y:S01]  /*1950*/  LEA.HI.X R201, R6.reuse, UR11, RZ, 0x4, P4 ;  /* 0x0000000b06c97c11 */ /* 0x040fe2000a0f24ff */
[----:B--2---:R-:W-:Y:S01]  /*1960*/  IMAD.WIDE.U32 R208, R6, 0x10, R208 ;  /* 0x0000001006d07825 */ /* 0x004fe200078e00d0 */
[----:B0-----:R-:W-:-:S04]  /*1970*/  ISETP.NE.AND P4, PT, R202, RZ, PT ;  /* 0x000000ffca00720c */ /* 0x001fc80003f85270 */
[----:B------:R-:W2:Y:S01]  /*1980*/  LDG.E.128 R200, desc[UR4][R200.64] ;  /* 0x00000004c8c87981 */ /* 0x000ea2000c1e1d00 */
[----:B-----5:R-:W-:-:S03]  /*1990*/  FSEL R15, R3, RZ, !P4 ;  /* 0x000000ff030f7208 */ /* 0x020fc60006000000 */
[----:B------:R-:W4:Y:S01]  /*19a0*/  LDG.E.128 R208, desc[UR4][R208.64] ;  /* 0x00000004d0d07981 */ /* 0x000f22000c1e1d00 */
[----:B------:R-:W-:Y:S01]  /*19b0*/  IADD3 R6, R6, 0x100, RZ ;  /* 0x0000010006067810 */ /* 0x000fe20007ffe0ff */
[C---:B--2---:R-:W-:Y:S01]  /*19c0*/  FADD.FTZ R200, -R15.reuse, R200 ;  /* 0x000000c80fc87221 */ /* 0x044fe20000010100 */
[----:B------:R-:W-:-:S03]  /*19d0*/  FADD.FTZ R201, -R15, R201 ;  /* 0x000000c90fc97221 */ /* 0x000fc60000010100 */
[----:B------:R-:W-:Y:S01]  /*19e0*/  FMUL.FTZ R227, R4, R200 ;  /* 0x000000c804e37220 */ /* 0x000fe20000410000 */
[----:B---3--:R-:W-:Y:S01]  /*19f0*/  FMUL.FTZ R200, R172, R204 ;  /* 0x000000ccacc87220 */ /* 0x008fe20000410000 */
[C---:B------:R-:W-:Y:S01]  /*1a00*/  FADD.FTZ R202, -R15.reuse, R202 ;  /* 0x000000ca0fca7221 */ /* 0x040fe20000010100 */
[----:B------:R-:W-:Y:S02]  /*1a10*/  FADD.FTZ R15, -R15, R203 ;  /* 0x000000cb0f0f7221 */ /* 0x000fe40000010100 */
[----:B----4-:R-:W-:Y:S01]  /*1a20*/  FFMA.FTZ R203, R176, R208, R200 ;  /* 0x000000d0b0cb7223 */ /* 0x010fe200000100c8 */
[----:B------:R-:W-:-:S04]  /*1a30*/  FMUL.FTZ R200, R173, R205 ;  /* 0x000000cdadc87220 */ /* 0x000fc80000410000 */
[----:B------:R0:W-:Y:S01]  /*1a40*/  STL [R1+0x10], R203 ;  /* 0x000010cb01007387 */ /* 0x0001e20000100800 */
[----:B------:R-:W-:Y:S01]  /*1a50*/  FFMA.FTZ R250, R177, R209, R200 ;  /* 0x000000d1b1fa7223 */ /* 0x000fe200000100c8 */
[----:B------:R-:W-:Y:S01]  /*1a60*/  FMUL.FTZ R200, R174, R206 ;  /* 0x000000ceaec87220 */ /* 0x000fe20000410000 */
[----:B------:R-:W-:Y:S01]  /*1a70*/  FMUL.FTZ R222, R4, R201 ;  /* 0x000000c904de7220 */ /* 0x000fe20000410000 */
[----:B------:R-:W-:Y:S01]  /*1a80*/  FADD.FTZ R0, R0, R203 ;  /* 0x000000cb00007221 */ /* 0x000fe20000010000 */
[----:B------:R-:W-:Y:S01]  /*1a90*/  FFMA.FTZ R7, R227, R203, R7 ;  /* 0x000000cbe3077223 */ /* 0x000fe20000010007 */
[----:B------:R-:W-:Y:S01]  /*1aa0*/  FFMA.FTZ R243, R178, R210, R200 ;  /* 0x000000d2b2f37223 */ /* 0x000fe200000100c8 */
[----:B------:R-:W-:Y:S01]  /*1ab0*/  FMUL.FTZ R214, R4, R202 ;  /* 0x000000ca04d67220 */ /* 0x000fe20000410000 */
        /* <DEDUP_REMOVED lines=25> */
.L_x_4096:
[----:B------:R-:W-:Y:S05]  /*1c50*/  BSYNC B0 ;  /* 0x0000000000007941 */ /* 0x000fea0003800000 */
.L_x_4095:
[----:B------:R-:W-:Y:S04]  /*1c60*/  BSSY B0, `(.L_x_4097) ;  /* 0x000003d000007945 */ /* 0x000fe80003800000 */
[----:B------:R-:W-:Y:S05]  /*1c70*/  @!P2 BRA `(.L_x_4098) ;  /* 0x0000000000eca947 */ /* 0x000fea0003800000 */
[----:B------:R-:W-:Y:S01]  /*1c80*/  ISETP.NE.U32.AND P4, PT, RZ, UR8, PT ;  /* 0x00000008ff007c0c */ /* 0x000fe2000bf85070 */
[----:B------:R-:W0:Y:S03]  /*1c90*/  LDC.U8 R204, c[0x0][0x2a0] ;  /* 0x0000a800ffcc7b82 */ /* 0x000e260000000000 */
[----:B------:R-:W-:-:S13]  /*1ca0*/  ISETP.NE.AND.EX P4, PT, RZ, UR9, PT, P4 ;  /* 0x00000009ff007c0c */ /* 0x000fda000bf85340 */
[----:B------:R-:W-:-:S04]  /*1cb0*/  @P4 LEA R200, P5, R6, UR8, 0x4 ;  /* 0x0000000806c84c11 */ /* 0x000fc8000f8a20ff */
[----:B------:R-:W-:-:S05]  /*1cc0*/  @P4 LEA.HI.X R201, R6, UR9, RZ, 0x4, P5 ;  /* 0x0000000906c94c11 */ /* 0x000fca000a8f24ff */
[----:B------:R1:W5:Y:S01]  /*1cd0*/  @P4 LDG.E.128 R16, desc[UR4][R200.64] ;  /* 0x00000004c8104981 */ /* 0x000362000c1e1d00 */
[----:B------:R-:W-:-:S04]  /*1ce0*/  LEA R202, P4, R6, UR10, 0x4 ;  /* 0x0000000a06ca7c11 */ /* 0x000fc8000f8820ff */
[----:B------:R-:W-:Y:S02]  /*1cf0*/  LEA.HI.X R203, R6, UR11, RZ, 0x4, P4 ;  /* 0x0000000b06cb7c11 */ /* 0x000fe4000a0f24ff */
[----:B0-----:R-:W-:Y:S02]  /*1d00*/  ISETP.NE.AND P4, PT, R204, RZ, PT ;  /* 0x000000ffcc00720c */ /* 0x001fe40003f85270 */
[----:B------:R-:W0:Y:S01]  /*1d10*/  LDC.64 R204, c[0x0][0x2b8] ;  /* 0x0000ae00ffcc7b82 */ /* 0x000e220000000a00 */
[----:B------:R-:W2:Y:S01]  /*1d20*/  LDG.E.128 R208, desc[UR4][R202.64] ;  /* 0x00000004cad07981 */ /* 0x000ea2000c1e1d00 */
[----:B-----5:R-:W-:-:S06]  /*1d30*/  FSEL R10, R3, RZ, !P4 ;  /* 0x000000ff030a7208 */ /* 0x020fcc0006000000 */
[----:B-1----:R-:W1:Y:S01]  /*1d40*/  LDC.64 R200, c[0x0][0x2c0] ;  /* 0x0000b000ffc87b82 */ /* 0x002e620000000a00 */
[----:B0-----:R-:W-:-:S06]  /*1d50*/  IMAD.WIDE.U32 R204, R6, 0x10, R204 ;  /* 0x0000001006cc7825 */ /* 0x001fcc00078e00cc */
[----:B------:R-:W3:Y:S01]  /*1d60*/  LDG.E.128 R204, desc[UR4][R204.64] ;  /* 0x00000004cccc7981 */ /* 0x000ee2000c1e1d00 */
[----:B-1----:R-:W-:-:S06]  /*1d70*/  IMAD.WIDE.U32 R200, R6, 0x10, R200 ;  /* 0x0000001006c87825 */ /* 0x002fcc00078e00c8 */
[----:B------:R-:W4:Y:S01]  /*1d80*/  LDG.E.128 R200, desc[UR4][R200.64] ;  /* 0x00000004c8c87981 */ /* 0x000f22000c1e1d00 */
[----:B------:R-:W-:Y:S01]  /*1d90*/  IADD3 R6, R6, 0x100, RZ ;  /* 0x0000010006067810 */ /* 0x000fe20007ffe0ff */
[C---:B--2---:R-:W-:Y:S01]  /*1da0*/  FADD.FTZ R14, -R10.reuse, R208 ;  /* 0x000000d00a0e7221 */ /* 0x044fe20000010100 */
[C---:B------:R-:W-:Y:S01]  /*1db0*/  FADD.FTZ R209, -R10.reuse, R209 ;  /* 0x000000d10ad17221 */ /* 0x040fe20000010100 */
[C---:B------:R-:W-:Y:S01]  /*1dc0*/  FADD.FTZ R210, -R10.reuse, R210 ;  /* 0x000000d20ad27221 */ /* 0x040fe20000010100 */
[----:B------:R-:W-:Y:S01]  /*1dd0*/  FADD.FTZ R211, -R10, R211 ;  /* 0x000000d30ad37221 */ /* 0x000fe20000010100 */
[C---:B------:R-:W-:Y:S01]  /*1de0*/  FMUL.FTZ R226, R4.reuse, R14 ;  /* 0x0000000e04e27220 */ /* 0x040fe20000410000 */
[----:B------:R-:W-:Y:S01]  /*1df0*/  FMUL.FTZ R221, R4, R209 ;  /* 0x000000d104dd7220 */ /* 0x000fe20000410000 */
[----:B----4-:R-:W-:-:S04]  /*1e00*/  FMUL.FTZ R10, R164, R200 ;  /* 0x000000c8a40a7220 */ /* 0x010fc80000410000 */
[----:B---3--:R-:W-:Y:S01]  /*1e10*/  FFMA.FTZ R208, R168, R204, R10 ;  /* 0x000000cca8d07223 */ /* 0x008fe2000001000a */
[----:B------:R-:W-:-:S04]  /*1e20*/  FMUL.FTZ R10, R165, R201 ;  /* 0x000000c9a50a7220 */ /* 0x000fc80000410000 */
[----:B------:R0:W-:Y:S01]  /*1e30*/  STL [R1+0xc], R208 ;  /* 0x00000cd001007387 */ /* 0x0001e20000100800 */
        /* <DEDUP_REMOVED lines=31> */
.L_x_4098:
[----:B------:R-:W-:Y:S05]  /*2030*/  BSYNC B0 ;  /* 0x0000000000007941 */ /* 0x000fea0003800000 */
.L_x_4097:
        /* <DEDUP_REMOVED lines=25> */
[C---:B------:R-:W-:Y:S02]  /*21d0*/  FMUL.FTZ R220, R4.reuse, R209 ;  /* 0x000000d104dc7220 */ /* 0x040fe40000410000 */
[----:B------:R-:W-:Y:S01]  /*21e0*/  FMUL.FTZ R212, R4, R211 ;  /* 0x000000d304d47220 */ /* 0x000fe20000410000 */
[----:B----4-:R-:W-:-:S04]  /*21f0*/  FMUL.FTZ R11, R156, R200 ;  /* 0x000000c89c0b7220 */ /* 0x010fc80000410000 */
[----:B---3--:R-:W-:Y:S01]  /*2200*/  FFMA.FTZ R208, R160, R204, R11 ;  /* 0x000000cca0d07223 */ /* 0x008fe2000001000b */
[----:B------:R-:W-:-:S04]  /*2210*/  FMUL.FTZ R11, R157, R201 ;  /* 0x000000c99d0b7220 */ /* 0x000fc80000410000 */
[----:B------:R0:W-:Y:S01]  /*2220*/  STL [R1+0x8], R208 ;  /* 0x000008d001007387 */ /* 0x0001e20000100800 */
[----:B------:R-:W-:Y:S01]  /*2230*/  FADD.FTZ R40, R40, R200 ;  /* 0x000000c828287221 */ /* 0x000fe20000010000 */
[----:B------:R-:W-:Y:S01]  /*2240*/  FFMA.FTZ R68, R200, R225, R68 ;  /* 0x000000e1c8447223 */ /* 0x000fe20000010044 */
[----:B------:R-:W-:Y:S01]  /*2250*/  FMUL.FTZ R200, R158, R202 ;  /* 0x000000ca9ec87220 */ /* 0x000fe20000410000 */
[----:B------:R-:W-:Y:S01]  /*2260*/  FFMA.FTZ R248, R161, R205, R11 ;  /* 0x000000cda1f87223 */ /* 0x000fe2000001000b */
[----:B------:R-:W-:Y:S01]  /*2270*/  FADD.FTZ R0, R0, R208 ;  /* 0x000000d000007221 */ /* 0x000fe20000010000 */
[----:B------:R-:W-:Y:S01]  /*2280*/  FFMA.FTZ R7, R225, R208, R7 ;  /* 0x000000d0e1077223 */ /* 0x000fe20000010007 */
[----:B------:R-:W-:Y:S01]  /*2290*/  FFMA.FTZ R241, R162, R206, R200 ;  /* 0x000000cea2f17223 */ /* 0x000fe200000100c8 */
[----:B------:R-:W-:Y:S01]  /*22a0*/  FMUL.FTZ R11, R4, R210 ;  /* 0x000000d2040b7220 */ /* 0x000fe20000410000 */
        /* <DEDUP_REMOVED lines=22> */
.L_x_4100:
[----:B------:R-:W-:Y:S05]  /*2410*/  BSYNC B0 ;  /* 0x0000000000007941 */ /* 0x000fea0003800000 */
.L_x_4099:
[----:B------:R-:W2:Y:S01]  /*2420*/  LDL R200, [R1+0x74] ;  /* 0x0000740001c87983 */ /* 0x000ea20000100800 */
[----:B------:R-:W-:Y:S01]  /*2430*/  BSSY B0, `(.L_x_4101) ;  /* 0x000003d000007945 */ /* 0x000fe20003800000 */
[----:B--2---:R-:W-:-:S13]  /*2440*/  ISETP.NE.AND P4, PT, R200, RZ, PT ;  /* 0x000000ffc800720c */ /* 0x004fda0003f85270 */
[----:B------:R-:W-:Y:S05]  /*2450*/  @!P4 BRA `(.L_x_4102) ;  /* 0x0000000000e8c947 */ /* 0x000fea0003800000 */
[----:B------:R-:W-:Y:S01]  /*2460*/  ISETP.NE.U32.AND P4, PT, RZ, UR8, PT ;  /* 0x00000008ff007c0c */ /* 0x000fe2000bf85070 */
[----:B------:R-:W0:Y:S03]  /*2470*/  LDC.U8 R200, c[0x0][0x2a0] ;  /* 0x0000a800ffc87b82 */ /* 0x000e260000000000 */
[----:B------:R-:W-:-:S13]  /*2480*/  ISETP.NE.AND.EX P4, PT, RZ, UR9, PT, P4 ;  /* 0x00000009ff007c0c */ /* 0x000fda000bf85340 */
[----:B------:R-:W-:-:S04]  /*2490*/  @P4 LEA R8, P5, R6, UR8, 0x4 ;  /* 0x0000000806084c11 */ /* 0x000fc8000f8a20ff */
[----:B------:R-:W-:-:S05]  /*24a0*/  @P4 LEA.HI.X R9, R6, UR9, RZ, 0x4, P5 ;  /* 0x0000000906094c11 */ /* 0x000fca000a8f24ff */
[----:B------:R1:W5:Y:S01]  /*24b0*/  @P4 LDG.E.128 R188, desc[UR4][R8.64] ;  /* 0x0000000408bc4981 */ /* 0x000362000c1e1d00 */
[----:B0-----:R-:W-:Y:S02]  /*24c0*/  ISETP.NE.AND P4, PT, R200, RZ, PT ;  /* 0x000000ffc800720c */ /* 0x001fe40003f85270 */
[----:B------:R-:W0:Y:S02]  /*24d0*/  LDC.64 R200, c[0x0][0x2c0] ;  /* 0x0000b000ffc87b82 */ /* 0x000e240000000a00 */
[----:B-----5:R-:W-:Y:S02]  /*24e0*/  FSEL R3, R3, RZ, !P4 ;  /* 0x000000ff03037208 */ /* 0x020fe40006000000 */
[----:B------:R-:W-:-:S04]  /*24f0*/  LEA R202, P4, R6, UR10, 0x4 ;  /* 0x0000000a06ca7c11 */ /* 0x000fc8000f8820ff */
[----:B-1----:R-:W1:Y:S01]  /*2500*/  LDC.64 R8, c[0x0][0x2b8] ;  /* 0x0000ae00ff087b82 */ /* 0x002e620000000a00 */
[----:B------:R-:W-:-:S05]  /*2510*/  LEA.HI.X R203, R6, UR11, RZ, 0x4, P4 ;  /* 0x0000000b06cb7c11 */ /* 0x000fca000a0f24ff */
[----:B------:R-:W2:Y:S01]  /*2520*/  LDG.E.128 R208, desc[UR4][R202.64] ;  /* 0x00000004cad07981 */ /* 0x000ea2000c1e1d00 */
[----:B0-----:R-:W-:-:S06]  /*2530*/  IMAD.WIDE.U32 R200, R6, 0x10, R200 ;  /* 0x0000001006c87825 */ /* 0x001fcc00078e00c8 */
[----:B------:R-:W3:Y:S01]  /*2540*/  LDG.E.128 R200, desc[UR4][R200.64] ;  /* 0x00000004c8c87981 */ /* 0x000ee2000c1e1d00 */
[----:B-1----:R-:W-:-:S05]  /*2550*/  IMAD.WIDE.U32 R8, R6, 0x10, R8 ;  /* 0x0000001006087825 */ /* 0x002fca00078e0008 */
[----:B------:R2:W4:Y:S02]  /*2560*/  LDG.E.128 R204, desc[UR4][R8.64] ;  /* 0x0000000408cc7981 */ /* 0x000524000c1e1d00 */
[----:B--2---:R-:W-:-:S04]  /*2570*/  FADD.FTZ R8, -R3, R208 ;  /* 0x000000d003087221 */ /* 0x004fc80000010100 */
[----:B------:R-:W-:Y:S01]  /*2580*/  FMUL.FTZ R230, R4, R8 ;  /* 0x0000000804e67220 */ /* 0x000fe20000410000 */
[C---:B------:R-:W-:Y:S01]  /*2590*/  FADD.FTZ R6, -R3.reuse, R209 ;  /* 0x000000d103067221 */ /* 0x040fe20000010100 */
[C---:B------:R-:W-:Y:S01]  /*25a0*/  FADD.FTZ R9, -R3.reuse, R210 ;  /* 0x000000d203097221 */ /* 0x040fe20000010100 */
[----:B------:R-:W-:Y:S01]  /*25b0*/  FADD.FTZ R3, -R3, R211 ;  /* 0x000000d303037221 */ /* 0x000fe20000010100 */
[----:B---3--:R-:W-:-:S04]  /*25c0*/  FMUL.FTZ R8, R148, R200 ;  /* 0x000000c894087220 */ /* 0x008fc80000410000 */
[----:B----4-:R-:W-:Y:S01]  /*25d0*/  FFMA.FTZ R208, R152, R204, R8 ;  /* 0x000000cc98d07223 */ /* 0x010fe20000010008 */
[C---:B------:R-:W-:Y:S01]  /*25e0*/  FMUL.FTZ R8, R4.reuse, R9 ;  /* 0x0000000904087220 */ /* 0x040fe20000410000 */
[C---:B------:R-:W-:Y:S01]  /*25f0*/  FMUL.FTZ R219, R4.reuse, R6 ;  /* 0x0000000604db7220 */ /* 0x040fe20000410000 */
[----:B------:R-:W-:Y:S02]  /*2600*/  FMUL.FTZ R9, R4, R3 ;  /* 0x0000000304097220 */ /* 0x000fe40000410000 */
[----:B------:R0:W-:Y:S01]  /*2610*/  STL [R1+0x4], R208 ;  /* 0x000004d001007387 */ /* 0x0001e20000100800 */
[----:B------:R-:W-:Y:S01]  /*2620*/  FMUL.FTZ R6, R149, R201 ;  /* 0x000000c995067220 */ /* 0x000fe20000410000 */
[----:B------:R-:W-:Y:S01]  /*2630*/  FMUL.FTZ R3, R151, R203 ;  /* 0x000000cb97037220 */ /* 0x000fe20000410000 */
[----:B------:R-:W-:Y:S02]  /*2640*/  FADD.FTZ R0, R0, R208 ;  /* 0x000000d000007221 */ /* 0x000fe40000010000 */
[----:B------:R-:W-:Y:S01]  /*2650*/  FFMA.FTZ R247, R153, R205, R6 ;  /* 0x000000cd99f77223 */ /* 0x000fe20000010006 */
[----:B------:R-:W-:Y:S01]  /*2660*/  FFMA.FTZ R233, R155, R207, R3 ;  /* 0x000000cf9be97223 */ /* 0x000fe20000010003 */
[----:B------:R-:W-:Y:S01]  /*2670*/  FMUL.FTZ R6, R150, R202 ;  /* 0x000000ca96067220 */ /* 0x000fe20000410000 */
[----:B------:R-:W-:Y:S01]  /*2680*/  FFMA.FTZ R3, R230, R208, R7 ;  /* 0x000000d0e6037223 */ /* 0x000fe20000010007 */
[----:B------:R-:W-:-:S02]  /*2690*/  FADD.FTZ R0, R0, R247 ;  /* 0x000000f700007221 */ /* 0x000fc40000010000 */
[----:B------:R-:W-:Y:S01]  /*26a0*/  FFMA.FTZ R240, R154, R206, R6 ;  /* 0x000000ce9af07223 */ /* 0x000fe20000010006 */
[----:B------:R-:W-:-:S03]  /*26b0*/  FFMA.FTZ R3, R219, R247, R3 ;  /* 0x000000f7db037223 */ /* 0x000fc60000010003 */
        /* <DEDUP_REMOVED lines=20> */
.L_x_4102:
[----:B------:R-:W-:Y:S05]  /*2800*/  BSYNC B0 ;  /* 0x0000000000007941 */ /* 0x000fea0003800000 */
.L_x_4101:
[----:B-----5:R-:W2:Y:S01]  /*2810*/  LDL.LU R3, [R1+0x1c] ;  /* 0x00001c0001037983 */ /* 0x020ea20000300800 */
[----:B------:R-:W-:Y:S01]  /*2820*/  UMOV UR6, 0xffffffff ;  /* 0xffffffff00067882 */ /* 0x000fe20000000000 */
[----:B------:R-:W0:Y:S02]  /*2830*/  S2R R6, SR_TID.X ;  /* 0x0000000000067919 */ /* 0x000e240000002100 */
        /* <DEDUP_REMOVED lines=22> */
[----:B------:R0:W1:Y:S04]  /*29a0*/  SHFL.DOWN PT, R203, R7, 0x1, 0x1f ;  /* 0x08201f0007cb7f89 */ /* 0x00006800000e0000 */
[----:B------:R0:W2:Y:S02]  /*29b0*/  SHFL.DOWN PT, R200, R0, 0x1, 0x1f ;  /* 0x08201f0000c87f89 */ /* 0x0000a400000e0000 */
.L_x_4141:
[----:B------:R-:W3:Y:S01]  /*29c0*/  LDL R6, [R1+0x7c] ;  /* 0x00007c0001067983 */ /* 0x000ee20000100800 */
[----:B------:R-:W-:Y:S05]  /*29d0*/  WARPSYNC.ALL ;  /* 0x0000000000007948 */ /* 0x000fea0003800000 */
[----:B------:R-:W4:Y:S01]  /*29e0*/  S2R R201, SR_CgaCtaId ;  /* 0x0000000000c97919 */ /* 0x000f220000008800 */
[----:B------:R-:W0:Y:S01]  /*29f0*/  LDC.U8 R204, c[0x0][0x2a0] ;  /* 0x0000a800ffcc7b82 */ /* 0x000e220000000000 */
[----:B------:R-:W-:Y:S01]  /*2a00*/  BSSY B0, `(.L_x_4104) ;  /* 0x0000050000007945 */ /* 0x000fe20003800000 */
[----:B---3--:R-:W-:Y:S01]  /*2a10*/  ISETP.NE.AND P6, PT, R6, RZ, PT ;  /* 0x000000ff0600720c */ /* 0x008fe20003fc5270 */
[----:B-1----:R-:W-:Y:S01]  /*2a20*/  FADD.FTZ R6, R7, R203 ;  /* 0x000000cb07067221 */ /* 0x002fe20000010000 */
[----:B0-2---:R-:W-:Y:S01]  /*2a30*/  FADD.FTZ R7, R0, R200 ;  /* 0x000000c800077221 */ /* 0x005fe20000010000 */
[----:B------:R-:W-:-:S02]  /*2a40*/  @!P5 LOP3.LUT R0, R205, 0x7, RZ, 0xc0, !PT ;  /* 0x00000007cd00d812 */ /* 0x000fc400078ec0ff */
[----:B------:R-:W-:Y:S02]  /*2a50*/  MOV R200, 0x400 ;  /* 0x0000040000c87802 */ /* 0x000fe40000000f00 */
[----:B------:R-:W-:Y:S02]  /*2a60*/  @!P5 IADD3 R0, R3, R0, RZ ;  /* 0x000000000300d210 */ /* 0x000fe40007ffe0ff */
[----:B----4-:R-:W-:-:S04]  /*2a70*/  LEA R200, R201, R200, 0x18 ;  /* 0x000000c8c9c87211 */ /* 0x010fc800078ec0ff */
[----:B------:R-:W-:-:S05]  /*2a80*/  @!P5 LEA R0, R0, R200, 0x3 ;  /* 0x000000c80000d211 */ /* 0x000fca00078e18ff */
        /* <DEDUP_REMOVED lines=26> */
[----:B------:R-:W2:Y:S01]  /*2c30*/  LDL R206, [R1] ;  /* 0x0000000001ce7983 */ /* 0x000ea20000100800 */
        /* <DEDUP_REMOVED lines=17> */
[----:B--2---:R-:W-:-:S04]  /*2d50*/  FADD.FTZ R201, R206, -R201 ;  /* 0x800000c9cec97221 */ /* 0x004fc80000010000 */
[----:B------:R-:W-:-:S04]  /*2d60*/  FMUL.FTZ R201, R4, R201 ;  /* 0x000000c904c97220 */ /* 0x000fc80000410000 */
        /* <DEDUP_REMOVED lines=25> */
.L_x_4105:
[----:B------:R-:W-:Y:S05]  /*2f00*/  BSYNC B0 ;  /* 0x0000000000007941 */ /* 0x000fea0003800000 */
.L_x_4104:
[----:B0-----:R-:W2:Y:S01]  /*2f10*/  LDL R6, [R1+0x78] ;  /* 0x0000780001067983 */ /* 0x001ea20000100800 */
[----:B------:R-:W-:Y:S01]  /*2f20*/  BSSY B0, `(.L_x_4106) ;  /* 0x0000030000007945 */ /* 0x000fe20003800000 */
[----:B--2---:R-:W-:-:S13]  /*2f30*/  ISETP.NE.AND P5, PT, R6, RZ, PT ;  /* 0x000000ff0600720c */ /* 0x004fda0003fa5270 */
[----:B------:R-:W-:Y:S05]  /*2f40*/  @!P5 BRA `(.L_x_4107) ;  /* 0x0000000000b4d947 */ /* 0x000fea0003800000 */
[----:B------:R-:W2:Y:S01]  /*2f50*/  LDL R202, [R1+0x18] ;  /* 0x0000180001ca7983 */ /* 0x000ea20000100800 */
[----:B------:R-:W-:-:S04]  /*2f60*/  ISETP.NE.AND P5, PT, R204, RZ, PT ;  /* 0x000000ffcc00720c */ /* 0x000fc80003fa5270 */
        /* <DEDUP_REMOVED lines=10> */
[----:B------:R-:W-:-:S02]  /*3010*/  FMUL.FTZ R201, R4, R201 ;  /* 0x000000c904c97220 */ /* 0x000fc40000410000 */
[----:B------:R-:W-:Y:S02]  /*3020*/  FMUL.FTZ R203, R4, R6 ;  /* 0x0000000604cb7220 */ /* 0x000fe40000410000 */
[----:B------:R-:W-:Y:S02]  /*3030*/  @P5 FADD.FTZ R201, R29, R201 ;  /* 0x000000c91dc95221 */ /* 0x000fe40000010000 */
[----:B------:R-:W-:Y:S01]  /*3040*/  @P5 FADD.FTZ R203, R31, R203 ;  /* 0x000000cb1fcb5221 */ /* 0x000fe20000010000 */
[----:B--2---:R-:W-:Y:S01]  /*3050*/  FADD.FTZ R200, R202, -R200 ;  /* 0x800000c8cac87221 */ /* 0x004fe20000010000 */
[----:B------:R-:W-:-:S03]  /*3060*/  FMUL.FTZ R202, R4, R7 ;  /* 0x0000000704ca7220 */ /* 0x000fc60000410000 */
[----:B------:R-:W-:Y:S01]  /*3070*/  FMUL.FTZ R200, R4, R200 ;  /* 0x000000c804c87220 */ /* 0x000fe20000410000 */
[----:B------:R-:W-:-:S03]  /*3080*/  @P5 FADD.FTZ R202, R30, R202 ;  /* 0x000000ca1eca5221 */ /* 0x000fc60000010000 */
        /* <DEDUP_REMOVED lines=25> */
.L_x_4107:
[----:B------:R-:W-:Y:S05]  /*3220*/  BSYNC B0 ;  /* 0x0000000000007941 */ /* 0x000fea0003800000 */
.L_x_4106:
[----:B------:R-:W-:Y:S04]  /*3230*/  BSSY B0, `(.L_x_4108) ;  /* 0x000002f000007945 */ /* 0x000fe80003800000 */
[----:B------:R-:W-:Y:S05]  /*3240*/  @!P0 BRA `(.L_x_4109) ;  /* 0x0000000000b48947 */ /* 0x000fea0003800000 */
[----:B------:R-:W2:Y:S01]  /*3250*/  LDL R202, [R1+0x14] ;  /* 0x0000140001ca7983 */ /* 0x000ea20000100800 */
[----:B------:R-:W-:-:S04]  /*3260*/  ISETP.NE.AND P5, PT, R204, RZ, PT ;  /* 0x000000ffcc00720c */ /* 0x000fc80003fa5270 */
[----:B0-----:R-:W-:Y:S02]  /*3270*/  FSEL R6, R0, RZ, !P5 ;  /* 0x000000ff00067208 */ /* 0x001fe40006800000 */
        /* <DEDUP_REMOVED lines=42> */
.L_x_4109:
[----:B------:R-:W-:Y:S05]  /*3520*/  BSYNC B0 ;  /* 0x0000000000007941 */ /* 0x000fea0003800000 */
.L_x_4108:
[----:B------:R-:W-:Y:S04]  /*3530*/  BSSY B0, `(.L_x_4110) ;  /* 0x000002f000007945 */ /* 0x000fe80003800000 */
[----:B------:R-:W-:Y:S05]  /*3540*/  @!P1 BRA `(.L_x_4111) ;  /* 0x0000000000b49947 */ /* 0x000fea0003800000 */
[----:B------:R-:W2:Y:S01]  /*3550*/  LDL R202, [R1+0x10] ;  /* 0x0000100001ca7983 */ /* 0x000ea20000100800 */
[----:B------:R-:W-:-:S04]  /*3560*/  ISETP.NE.AND P5, PT, R204, RZ, PT ;  /* 0x000000ffcc00720c */ /* 0x000fc80003fa5270 */
[----:B01----:R-:W-:Y:S02]  /*3570*/  FSEL R6, R0, RZ, !P5 ;  /* 0x000000ff00067208 */ /* 0x003fe40006800000 */
        /* <DEDUP_REMOVED lines=42> */
.L_x_4111:
[----:B------:R-:W-:Y:S05]  /*3820*/  BSYNC B0 ;  /* 0x0000000000007941 */ /* 0x000fea0003800000 */
.L_x_4110:
[----:B------:R-:W-:Y:S04]  /*3830*/  BSSY B0, `(.L_x_4112) ;  /* 0x000002f000007945 */ /* 0x000fe80003800000 */
[----:B------:R-:W-:Y:S05]  /*3840*/  @!P2 BRA `(.L_x_4113) ;  /* 0x0000000000b4a947 */ /* 0x000fea0003800000 */
[----:B------:R-:W3:Y:S01]  /*3850*/  LDL R202, [R1+0xc] ;  /* 0x00000c0001ca7983 */ /* 0x000ee20000100800 */
[----:B------:R-:W-:-:S04]  /*3860*/  ISETP.NE.AND P5, PT, R204, RZ, PT ;  /* 0x000000ffcc00720c */ /* 0x000fc80003fa5270 */
[----:B012---:R-:W-:Y:S02]  /*3870*/  FSEL R6, R0, RZ, !P5 ;  /* 0x000000ff00067208 */ /* 0x007fe40006800000 */
        /* <DEDUP_REMOVED lines=13> */
[----:B---3--:R-:W-:Y:S01]  /*3950*/  FADD.FTZ R200, R202, -R200 ;  /* 0x800000c8cac87221 */ /* 0x008fe20000010000 */
        /* <DEDUP_REMOVED lines=28> */
.L_x_4113:
[----:B------:R-:W-:Y:S05]  /*3b20*/  BSYNC B0 ;  /* 0x0000000000007941 */ /* 0x000fea0003800000 */
.L_x_4112:
[----:B------:R-:W-:Y:S04]  /*3b30*/  BSSY B0, `(.L_x_4114) ;  /* 0x000002f000007945 */ /* 0x000fe80003800000 */
[----:B------:R-:W-:Y:S05]  /*3b40*/  @!P3 BRA `(.L_x_4115) ;  /* 0x0000000000b4b947 */ /* 0x000fea0003800000 */
[----:B------:R-:W4:Y:S01]  /*3b50*/  LDL R202, [R1+0x8] ;  /* 0x0000080001ca7983 */ /* 0x000f220000100800 */
[----:B------:R-:W-:-:S04]  /*3b60*/  ISETP.NE.AND P5, PT, R204, RZ, PT ;  /* 0x000000ffcc00720c */ /* 0x000fc80003fa5270 */
[----:B0123--:R-:W-:Y:S02]  /*3b70*/  FSEL R6, R0, RZ, !P5 ;  /* 0x000000ff00067208 */ /* 0x00ffe40006800000 */
        /* <DEDUP_REMOVED lines=13> */
[----:B----4-:R-:W-:Y:S01]  /*3c50*/  FADD.FTZ R200, R202, -R200 ;  /* 0x800000c8cac87221 */ /* 0x010fe20000010000 */
        /* <DEDUP_REMOVED lines=28> */
.L_x_4115:
[----:B------:R-:W-:Y:S05]  /*3e20*/  BSYNC B0 ;  /* 0x0000000000007941 */ /* 0x000fea0003800000 */
.L_x_4114:
[----:B01234-:R-:W2:Y:S01]  /*3e30*/  LDL R6, [R1+0x74] ;  /* 0x0000740001067983 */ /* 0x01fea20000100800 */
        /* <DEDUP_REMOVED lines=8> */
[-CC-:B------:R-:W-:Y:S01]  /*3ec0*/  FFMA.FTZ R6, R219, R3.reuse, R200.reuse ;  /* 0x00000003db067223 */ /* 0x180fe200000100c8 */
[-CC-:B------:R-:W-:Y:S01]  /*3ed0*/  FFMA.FTZ R0, R8, R3.reuse, R200.reuse ;  /* 0x0000000308007223 */ /* 0x180fe200000100c8 */
[----:B------:R-:W-:Y:S01]  /*3ee0*/  ISETP.NE.AND.EX P5, PT, RZ, UR9, PT, P5 ;  /* 0x00000009ff007c0c */ /* 0x000fe2000bfa5350 */
[----:B------:R-:W-:Y:S01]  /*3ef0*/  FFMA.FTZ R200, R9, R3, R200 ;  /* 0x0000000309c87223 */ /* 0x000fe200000100c8 */
[----:B------:R-:W-:Y:S01]  /*3f00*/  FADD.FTZ R6, R247, -R6 ;  /* 0x80000006f7067221 */ /* 0x000fe20000010000 */
[----:B------:R-:W-:Y:S02]  /*3f10*/  FADD.FTZ R3, R240, -R0 ;  /* 0x80000000f0037221 */ /* 0x000fe40000010000 */
[----:B------:R-:W-:Y:S02]  /*3f20*/  FADD.FTZ R0, R233, -R200 ;  /* 0x800000c8e9007221 */ /* 0x000fe40000010000 */
[----:B------:R-:W-:-:S02]  /*3f30*/  FMUL.FTZ R202, R4, R3 ;  /* 0x0000000304ca7220 */ /* 0x000fc40000410000 */
[----:B------:R-:W-:-:S04]  /*3f40*/  FMUL.FTZ R203, R4, R0 ;  /* 0x0000000004cb7220 */ /* 0x000fc80000410000 */
[----:B------:R-:W-:Y:S01]  /*3f50*/  @P5 FADD.FTZ R202, R190, R202 ;  /* 0x000000cabeca5221 */ /* 0x000fe20000010000 */
        /* <DEDUP_REMOVED lines=23> */
[----:B------:R-:W-:-:S13]  /*40d0*/  ISETP.NE.AND.EX P5, PT, RZ, UR17, PT, P5 ;  /* 0x00000011ff007c0c */ /* 0x000fda000bfa5350 */
[C---:B------:R-:W-:Y:S01]  /*40e0*/  @P5 LEA R4, P6, R5.reuse, UR16, 0x4 ;  /* 0x0000001005045c11 */ /* 0x040fe2000f8c20ff */
[----:B0-----:R-:W-:-:S03]  /*40f0*/  IMAD.WIDE.U32 R6, R5, 0x10, R6 ;  /* 0x0000001005067825 */ /* 0x001fc600078e0006 */
[----:B------:R-:W-:Y:S02]  /*4100*/  @P5 LEA.HI.X R5, R5, UR17, RZ, 0x4, P6 ;  /* 0x0000001105055c11 */ /* 0x000fe4000b0f24ff */
[----:B------:R0:W-:Y:S04]  /*4110*/  STG.E.128 desc[UR4][R6.64], R200 ;  /* 0x000000c806007986 */ /* 0x0001e8000c101d04 */
[----:B------:R0:W-:Y:S03]  /*4120*/  @P5 STG.E.128 desc[UR4][R4.64], R196 ;  /* 0x000000c404005986 */ /* 0x0001e6000c101d04 */
.L_x_4117:
[----:B------:R-:W-:Y:S05]  /*4130*/  BSYNC B0 ;  /* 0x0000000000007941 */ /* 0x000fea0003800000 */
.L_x_4116:
[----:B------:R-:W-:Y:S02]  /*4140*/  SEL R0, RZ, 0x1, P4 ;  /* 0x00000001ff007807 */ /* 0x000fe40002000000 */
[----:B------:R-:W-:-:S03]  /*4150*/  IADD3 R2, R2, UR18, RZ ;  /* 0x0000001202027c10 */ /* 0x000fc6000fffe0ff */
[----:B------:R1:W-:Y:S01]  /*4160*/  STL.S16 [R1+0x1c], R0 ;  /* 0x00001c0001007387 */ /* 0x0003e20000100600 */
[----:B------:R-:W-:-:S13]  /*4170*/  ISETP.GE.AND P4, PT, R2, UR19, PT ;  /* 0x0000001302007c0c */ /* 0x000fda000bf86270 */
[----:B-1----:R-:W-:Y:S05]  /*4180*/  @!P4 BRA `(.L_x_4118) ;  /* 0xffffffc80030c947 */ /* 0x002fea000383ffff */
.L_x_4088:
[----:B------:R-:W2:Y:S04]  /*4190*/  LDL.LU R3, [R1+0x70] ;  /* 0x0000700001037983 */ /* 0x000ea80000300800 */
[----:B------:R-:W3:Y:S01]  /*41a0*/  LDL.LU R0, [R1+0x7c] ;  /* 0x00007c0001007983 */ /* 0x000ee20000300800 */
[----:B------:R-:W1:Y:S01]  /*41b0*/  S2UR UR6, SR_CTAID.X ;  /* 0x00000000000679c3 */ /* 0x000e620000002500 */
[----:B------:R-:W-:Y:S01]  /*41c0*/  BSSY B0, `(.L_x_4119) ;  /* 0x0000015000007945 */ /* 0x000fe20003800000 */
[----:B------:R-:W4:Y:S02]  /*41d0*/  S2R R2, SR_TID.X ;  /* 0x0000000000027919 */ /* 0x000f240000002100 */
[----:B----4-:R-:W-:Y:S02]  /*41e0*/  LOP3.LUT R11, R2, 0xff, RZ, 0xc0, !PT ;  /* 0x000000ff020b7812 */ /* 0x010fe400078ec0ff */
[----:B---3--:R-:W-:-:S02]  /*41f0*/  ISETP.NE.AND P4, PT, R0, RZ, PT ;  /* 0x000000ff0000720c */ /* 0x008fc40003f85270 */
[----:B-1----:R-:W-:-:S05]  /*4200*/  LEA.HI R0, R2, UR6, RZ, 0x18 ;  /* 0x0000000602007c11 */ /* 0x002fca000f8fc0ff */
[----:B--2---:R-:W-:-:S05]  /*4210*/  IMAD R0, R0, R3, RZ ;  /* 0x0000000300007224 */ /* 0x004fca00078e02ff */
[----:B------:R-:W-:Y:S01]  /*4220*/  LEA.HI R11, R0, R11, RZ, 0x1e ;  /* 0x0000000b000b7211 */ /* 0x000fe200078ff0ff */
[----:B------:R-:W-:Y:S06]  /*4230*/  @!P4 BRA `(.L_x_4120) ;  /* 0x000000000034c947 */ /* 0x000fec0003800000 */
[----:B------:R-:W1:Y:S08]  /*4240*/  LDC.64 R2, c[0x0][0x2d0] ;  /* 0x0000b400ff027b82 */ /* 0x000e700000000a00 */
[----:B0-----:R-:W0:Y:S08]  /*4250*/  LDC.64 R4, c[0x0][0x2d8] ;  /* 0x0000b600ff047b82 */ /* 0x001e300000000a00 */
[----:B------:R-:W2:Y:S08]  /*4260*/  LDC.64 R6, c[0x0][0x2e0] ;  /* 0x0000b800ff067b82 */ /* 0x000eb00000000a00 */
[----:B------:R-:W3:Y:S01]  /*4270*/  LDC.64 R8, c[0x0][0x2e8] ;  /* 0x0000ba00ff087b82 */ /* 0x000ee20000000a00 */
[----:B-1----:R-:W-:-:S05]  /*4280*/  IMAD.WIDE.U32 R2, R11, 0x10, R2 ;  /* 0x000000100b027825 */ /* 0x002fca00078e0002 */
[----:B------:R1:W-:Y:S01]  /*4290*/  STG.E.128 desc[UR4][R2.64], R116 ;  /* 0x0000007402007986 */ /* 0x0003e2000c101d04 */
[----:B0-----:R-:W-:-:S05]  /*42a0*/  IMAD.WIDE.U32 R4, R11, 0x10, R4 ;  /* 0x000000100b047825 */ /* 0x001fca00078e0004 */
[----:B------:R1:W-:Y:S01]  /*42b0*/  STG.E.128 desc[UR4][R4.64], R144 ;  /* 0x0000009004007986 */ /* 0x0003e2000c101d04 */
[----:B--2---:R-:W-:-:S05]  /*42c0*/  IMAD.WIDE.U32 R6, R11, 0x10, R6 ;  /* 0x000000100b067825 */ /* 0x004fca00078e0006 */
[----:B------:R1:W-:Y:S01]  /*42d0*/  STG.E.128 desc[UR4][R6.64], R60 ;  /* 0x0000003c06007986 */ /* 0x0003e2000c101d04 */
[C---:B---3--:R-:W-:Y:S01]  /*42e0*/  IMAD.WIDE.U32 R8, R11.reuse, 0x10, R8 ;  /* 0x000000100b087825 */ /* 0x048fe200078e0008 */
[----:B------:R-:W-:-:S04]  /*42f0*/  IADD3 R11, R11, 0x100, RZ ;  /* 0x000001000b0b7810 */ /* 0x000fc80007ffe0ff */
[----:B------:R1:W-:Y:S03]  /*4300*/  STG.E.128 desc[UR4][R8.64], R88 ;  /* 0x0000005808007986 */ /* 0x0003e6000c101d04 */
.L_x_4120:
[----:B------:R-:W-:Y:S05]  /*4310*/  BSYNC B0 ;  /* 0x0000000000007941 */ /* 0x000fea0003800000 */
.L_x_4119:
[----:B------:R-:W2:Y:S01]  /*4320*/  LDL.LU R0, [R1+0x78] ;  /* 0x0000780001007983 */ /* 0x000ea20000300800 */
[----:B------:R-:W-:Y:S01]  /*4330*/  BSSY B0, `(.L_x_4121) ;  /* 0x0000010000007945 */ /* 0x000fe20003800000 */
[----:B--2---:R-:W-:-:S13]  /*4340*/  ISETP.NE.AND P4, PT, R0, RZ, PT ;  /* 0x000000ff0000720c */ /* 0x004fda0003f85270 */
[----:B------:R-:W-:Y:S05]  /*4350*/  @!P4 BRA `(.L_x_4122) ;  /* 0x000000000034c947 */ /* 0x000fea0003800000 */
[----:B-1----:R-:W1:Y:S08]  /*4360*/  LDC.64 R2, c[0x0][0x2d0] ;  /* 0x0000b400ff027b82 */ /* 0x002e700000000a00 */
        /* <DEDUP_REMOVED lines=12> */
.L_x_4122:
[----:B------:R-:W-:Y:S05]  /*4430*/  BSYNC B0 ;  /* 0x0000000000007941 */ /* 0x000fea0003800000 */
.L_x_4121:
[----:B------:R-:W-:Y:S04]  /*4440*/  BSSY B0, `(.L_x_4123) ;  /* 0x000000f000007945 */ /* 0x000fe80003800000 */
[----:B------:R-:W-:Y:S05]  /*4450*/  @!P0 BRA `(.L_x_4124) ;  /* 0x0000000000348947 */ /* 0x000fea0003800000 */
[----:B-1--4-:R-:W1:Y:S08]  /*4460*/  LDC.64 R2, c[0x0][0x2d0] ;  /* 0x0000b400ff027b82 */ /* 0x012e700000000a00 */
        /* <DEDUP_REMOVED lines=12> */
.L_x_4124:
[----:B------:R-:W-:Y:S05]  /*4530*/  BSYNC B0 ;  /* 0x0000000000007941 */ /* 0x000fea0003800000 */
.L_x_4123:
        /* <DEDUP_REMOVED lines=15> */
.L_x_4126:
[----:B------:R-:W-:Y:S05]  /*4630*/  BSYNC B0 ;  /* 0x0000000000007941 */ /* 0x000fea0003800000 */
.L_x_4125:
        /* <DEDUP_REMOVED lines=15> */
.L_x_4128:
[----:B------:R-:W-:Y:S05]  /*4730*/  BSYNC B0 ;  /* 0x0000000000007941 */ /* 0x000fea0003800000 */
.L_x_4127:
        /* <DEDUP_REMOVED lines=15> */
.L_x_4130:
[----:B------:R-:W-:Y:S05]  /*4830*/  BSYNC B0 ;  /* 0x0000000000007941 */ /* 0x000fea0003800000 */
.L_x_4129:
[----:B------:R-:W2:Y:S02]  /*4840*/  LDL.LU R0, [R1+0x74] ;  /* 0x0000740001007983 */ /* 0x000ea40000300800 */
[----:B--2---:R-:W-:-:S13]  /*4850*/  ISETP.NE.AND P0, PT, R0, RZ, PT ;  /* 0x000000ff0000720c */ /* 0x004fda0003f05270 */
[----:B------:R-:W-:Y:S05]  /*4860*/  @!P0 EXIT ;  /* 0x000000000000894d */ /* 0x000fea0003800000 */
[----:B-1--4-:R-:W1:Y:S08]  /*4870*/  LDC.64 R2, c[0x0][0x2d0] ;  /* 0x0000b400ff027b82 */ /* 0x012e700000000a00 */
[----:B0-----:R-:W0:Y:S08]  /*4880*/  LDC.64 R4, c[0x0][0x2d8] ;  /* 0x0000b600ff047b82 */ /* 0x001e300000000a00 */
[----:B------:R-:W2:Y:S08]  /*4890*/  LDC.64 R6, c[0x0][0x2e0] ;  /* 0x0000b800ff067b82 */ /* 0x000eb00000000a00 */
[----:B------:R-:W3:Y:S01]  /*48a0*/  LDC.64 R8, c[0x0][0x2e8] ;  /* 0x0000ba00ff087b82 */ /* 0x000ee20000000a00 */
[----:B-1----:R-:W-:-:S05]  /*48b0*/  IMAD.WIDE.U32 R2, R11, 0x10, R2 ;  /* 0x000000100b027825 */ /* 0x002fca00078e0002 */
[----:B------:R-:W-:Y:S01]  /*48c0*/  STG.E.128 desc[UR4][R2.64], R92 ;  /* 0x0000005c02007986 */ /* 0x000fe2000c101d04 */
[----:B0-----:R-:W-:-:S05]  /*48d0*/  IMAD.WIDE.U32 R4, R11, 0x10, R4 ;  /* 0x000000100b047825 */ /* 0x001fca00078e0004 */
[----:B------:R-:W-:Y:S01]  /*48e0*/  STG.E.128 desc[UR4][R4.64], R120 ;  /* 0x0000007804007986 */ /* 0x000fe2000c101d04 */
[----:B--2---:R-:W-:-:S05]  /*48f0*/  IMAD.WIDE.U32 R6, R11, 0x10, R6 ;  /* 0x000000100b067825 */ /* 0x004fca00078e0006 */
[----:B------:R-:W-:Y:S01]  /*4900*/  STG.E.128 desc[UR4][R6.64], R36 ;  /* 0x0000002406007986 */ /* 0x000fe2000c101d04 */
[----:B---3--:R-:W-:-:S05]  /*4910*/  IMAD.WIDE.U32 R8, R11, 0x10, R8 ;  /* 0x000000100b087825 */ /* 0x008fca00078e0008 */
[----:B------:R-:W-:Y:S01]  /*4920*/  STG.E.128 desc[UR4][R8.64], R64 ;  /* 0x0000004008007986 */ /* 0x000fe2000c101d04 */
[----:B------:R-:W-:Y:S05]  /*4930*/  EXIT ;  /* 0x000000000000794d */ /* 0x000fea0003800000 */
.L_x_4103:
[----:B------:R-:W-:Y:S01]  /*4940*/  HFMA2.MMA R6, -RZ, RZ, 0, 9.5367431640625e-07 ;  /* 0x00000010ff067435 */ /* 0x000fe200000001ff */
[----:B------:R-:W-:Y:S02]  /*4950*/  MOV R202, R0 ;  /* 0x0000000000ca7202 */ /* 0x000fe40000000f00 */
[----:B------:R-:W-:Y:S02]  /*4960*/  MOV R200, 0x1f ;  /* 0x0000001f00c87802 */ /* 0x000fe40000000f00 */
[----:B------:R-:W-:-:S07]  /*4970*/  MOV R201, 0xffffffff ;  /* 0xffffffff00c97802 */ /* 0x000fce0000000f00 */
[----:B------:R-:W-:Y:S05]  /*4980*/  WARPSYNC.COLLECTIVE R201, `(.L_x_4131) ;  /* 0x00000000c9087348 */ /* 0x000fea0003c00000 */
[----:B------:R0:W1:Y:S02]  /*4990*/  SHFL.DOWN P6, R204, R202, R6, R200 ;  /* 0x08000006cacc7389 */ /* 0x00006400000c00c8 */
[----:B01----:R-:W-:Y:S01]  /*49a0*/  ENDCOLLECTIVE ;  /* 0x000000000000791b */ /* 0x003fe20003800000 */
.L_x_4131:
[----:B------:R-:W-:Y:S02]  /*49b0*/  MOV R202, R7 ;  /* 0x0000000700ca7202 */ /* 0x000fe40000000f00 */
[----:B------:R-:W-:-:S05]  /*49c0*/  MOV R6, R204 ;  /* 0x000000cc00067202 */ /* 0x000fca0000000f00 */
[----:B------:R-:W-:Y:S01]  /*49d0*/  FADD.FTZ R0, R6, R0 ;  /* 0x0000000006007221 */ /* 0x000fe20000010000 */
[----:B------:R-:W-:-:S11]  /*49e0*/  HFMA2.MMA R6, -RZ, RZ, 0, 9.5367431640625e-07 ;  /* 0x00000010ff067435 */ /* 0x000fd600000001ff */
[----:B------:R-:W-:Y:S05]  /*49f0*/  WARPSYNC.COLLECTIVE R201, `(.L_x_4132) ;  /* 0x00000000c9087348 */ /* 0x000fea0003c00000 */
[----:B------:R0:W1:Y:S02]  /*4a00*/  SHFL.DOWN P6, R204, R202, R6, R200 ;  /* 0x08000006cacc7389 */ /* 0x00006400000c00c8 */
[----:B01----:R-:W-:Y:S01]  /*4a10*/  ENDCOLLECTIVE ;  /* 0x000000000000791b */ /* 0x003fe20003800000 */
.L_x_4132:
[----:B------:R-:W-:Y:S02]  /*4a20*/  MOV R202, R0 ;  /* 0x0000000000ca7202 */ /* 0x000fe40000000f00 */
[----:B------:R-:W-:-:S05]  /*4a30*/  MOV R6, R204 ;  /* 0x000000cc00067202 */ /* 0x000fca0000000f00 */
[----:B------:R-:W-:Y:S01]  /*4a40*/  FADD.FTZ R7, R6, R7 ;  /* 0x0000000706077221 */ /* 0x000fe20000010000 */
[----:B------:R-:W-:-:S11]  /*4a50*/  HFMA2.MMA R6, -RZ, RZ, 0, 4.76837158203125e-07 ;  /* 0x00000008ff067435 */ /* 0x000fd600000001ff */
[----:B------:R-:W-:Y:S05]  /*4a60*/  WARPSYNC.COLLECTIVE R201, `(.L_x_4133) ;  /* 0x00000000c9087348 */ /* 0x000fea0003c00000 */
[----:B------:R0:W1:Y:S02]  /*4a70*/  SHFL.DOWN P6, R204, R202, R6, R200 ;  /* 0x08000006cacc7389 */ /* 0x00006400000c00c8 */
[----:B01----:R-:W-:Y:S01]  /*4a80*/  ENDCOLLECTIVE ;  /* 0x000000000000791b */ /* 0x003fe20003800000 */
.L_x_4133:
[----:B------:R-:W-:Y:S02]  /*4a90*/  MOV R202, R7 ;  /* 0x0000000700ca7202 */ /* 0x000fe40000000f00 */
[----:B------:R-:W-:-:S05]  /*4aa0*/  MOV R6, R204 ;  /* 0x000000cc00067202 */ /* 0x000fca0000000f00 */
[----:B------:R-:W-:Y:S01]  /*4ab0*/  FADD.FTZ R0, R0, R6 ;  /* 0x0000000600007221 */ /* 0x000fe20000010000 */
[----:B------:R-:W-:-:S11]  /*4ac0*/  HFMA2.MMA R6, -RZ, RZ, 0, 4.76837158203125e-07 ;  /* 0x00000008ff067435 */ /* 0x000fd600000001ff */
[----:B------:R-:W-:Y:S05]  /*4ad0*/  WARPSYNC.COLLECTIVE R201, `(.L_x_4134) ;  /* 0x00000000c9087348 */ /* 0x000fea0003c00000 */
[----:B------:R0:W1:Y:S02]  /*4ae0*/  SHFL.DOWN P6, R204, R202, R6, R200 ;  /* 0x08000006cacc7389 */ /* 0x00006400000c00c8 */
[----:B01----:R-:W-:Y:S01]  /*4af0*/  ENDCOLLECTIVE ;  /* 0x000000000000791b */ /* 0x003fe20003800000 */
.L_x_4134:
[----:B------:R-:W-:Y:S02]  /*4b00*/  MOV R202, R0 ;  /* 0x0000000000ca7202 */ /* 0x000fe40000000f00 */
[----:B------:R-:W-:-:S05]  /*4b10*/  MOV R6, R204 ;  /* 0x000000cc00067202 */ /* 0x000fca0000000f00 */
[----:B------:R-:W-:Y:S01]  /*4b20*/  FADD.FTZ R7, R7, R6 ;  /* 0x0000000607077221 */ /* 0x000fe20000010000 */
[----:B------:R-:W-:-:S11]  /*4b30*/  HFMA2.MMA R6, -RZ, RZ, 0, 2.384185791015625e-07 ;  /* 0x00000004ff067435 */ /* 0x000fd600000001ff */
[----:B------:R-:W-:Y:S05]  /*4b40*/  WARPSYNC.COLLECTIVE R201, `(.L_x_4135) ;  /* 0x00000000c9087348 */ /* 0x000fea0003c00000 */
[----:B------:R0:W1:Y:S02]  /*4b50*/  SHFL.DOWN P6, R204, R202, R6, R200 ;  /* 0x08000006cacc7389 */ /* 0x00006400000c00c8 */
[----:B01----:R-:W-:Y:S01]  /*4b60*/  ENDCOLLECTIVE ;  /* 0x000000000000791b */ /* 0x003fe20003800000 */
.L_x_4135:
[----:B------:R-:W-:Y:S02]  /*4b70*/  MOV R202, R7 ;  /* 0x0000000700ca7202 */ /* 0x000fe40000000f00 */
[----:B------:R-:W-:-:S05]  /*4b80*/  MOV R6, R204 ;  /* 0x000000cc00067202 */ /* 0x000fca0000000f00 */
[----:B------:R-:W-:Y:S01]  /*4b90*/  FADD.FTZ R0, R0, R6 ;  /* 0x0000000600007221 */ /* 0x000fe20000010000 */
[----:B------:R-:W-:-:S11]  /*4ba0*/  HFMA2.MMA R6, -RZ, RZ, 0, 2.384185791015625e-07 ;  /* 0x00000004ff067435 */ /* 0x000fd600000001ff */
[----:B------:R-:W-:Y:S05]  /*4bb0*/  WARPSYNC.COLLECTIVE R201, `(.L_x_4136) ;  /* 0x00000000c9087348 */ /* 0x000fea0003c00000 */
[----:B------:R0:W1:Y:S02]  /*4bc0*/  SHFL.DOWN P6, R204, R202, R6, R200 ;  /* 0x08000006cacc7389 */ /* 0x00006400000c00c8 */
[----:B01----:R-:W-:Y:S01]  /*4bd0*/  ENDCOLLECTIVE ;  /* 0x000000000000791b */ /* 0x003fe20003800000 */
.L_x_4136:
[----:B------:R-:W-:Y:S02]  /*4be0*/  MOV R202, R0 ;  /* 0x0000000000ca7202 */ /* 0x000fe40000000f00 */
[----:B------:R-:W-:-:S05]  /*4bf0*/  MOV R6, R204 ;  /* 0x000000cc00067202 */ /* 0x000fca0000000f00 */
[----:B------:R-:W-:Y:S01]  /*4c00*/  FADD.FTZ R203, R7, R6 ;  /* 0x0000000607cb7221 */ /* 0x000fe20000010000 */
[----:B------:R-:W-:-:S11]  /*4c10*/  HFMA2.MMA R6, -RZ, RZ, 0, 1.1920928955078125e-07 ;  /* 0x00000002ff067435 */ /* 0x000fd600000001ff */
[----:B------:R-:W-:Y:S05]  /*4c20*/  WARPSYNC.COLLECTIVE R201, `(.L_x_4137) ;  /* 0x00000000c9087348 */ /* 0x000fea0003c00000 */
[----:B------:R0:W1:Y:S02]  /*4c30*/  SHFL.DOWN P6, R204, R202, R6, R200 ;  /* 0x08000006cacc7389 */ /* 0x00006400000c00c8 */
[----:B01----:R-:W-:Y:S01]  /*4c40*/  ENDCOLLECTIVE ;  /* 0x000000000000791b */ /* 0x003fe20003800000 */
.L_x_4137:
[----:B------:R-:W-:Y:S02]  /*4c50*/  MOV R202, R203 ;  /* 0x000000cb00ca7202 */ /* 0x000fe40000000f00 */
[----:B------:R-:W-:-:S07]  /*4c60*/  MOV R7, R204 ;  /* 0x000000cc00077202 */ /* 0x000fce0000000f00 */
[----:B------:R-:W-:Y:S05]  /*4c70*/  WARPSYNC.COLLECTIVE R201, `(.L_x_4138) ;  /* 0x00000000c9087348 */ /* 0x000fea0003c00000 */
[----:B------:R0:W1:Y:S02]  /*4c80*/  SHFL.DOWN P6, R204, R202, R6, R200 ;  /* 0x08000006cacc7389 */ /* 0x00006400000c00c8 */
[----:B01----:R-:W-:Y:S01]  /*4c90*/  ENDCOLLECTIVE ;  /* 0x000000000000791b */ /* 0x003fe20003800000 */
.L_x_4138:
[----:B------:R-:W-:Y:S01]  /*4ca0*/  FADD.FTZ R7, R0, R7 ;  /* 0x0000000700077221 */ /* 0x000fe20000010000 */
[----:B------:R-:W-:-:S04]  /*4cb0*/  HFMA2.MMA R6, -RZ, RZ, 0, 5.9604644775390625e-08 ;  /* 0x00000001ff067435 */ /* 0x000fc800000001ff */
[----:B------:R-:W-:Y:S02]  /*4cc0*/  MOV R202, R7 ;  /* 0x0000000700ca7202 */ /* 0x000fe40000000f00 */
[----:B------:R-:W-:-:S07]  /*4cd0*/  MOV R0, R204 ;  /* 0x000000cc00007202 */ /* 0x000fce0000000f00 */
[----:B------:R-:W-:Y:S05]  /*4ce0*/  WARPSYNC.COLLECTIVE R201, `(.L_x_4139) ;  /* 0x00000000c9087348 */ /* 0x000fea0003c00000 */
[----:B------:R0:W1:Y:S02]  /*4cf0*/  SHFL.DOWN P6, R204, R202, R6, R200 ;  /* 0x08000006cacc7389 */ /* 0x00006400000c00c8 */
[----:B01----:R-:W-:Y:S01]  /*4d00*/  ENDCOLLECTIVE ;  /* 0x000000000000791b */ /* 0x003fe20003800000 */
.L_x_4139:
[----:B------:R-:W-:-:S05]  /*4d10*/  FADD.FTZ R0, R203, R0 ;  /* 0x00000000cb007221 */ /* 0x000fca0000010000 */
[----:B------:R-:W-:Y:S02]  /*4d20*/  MOV R202, R0 ;  /* 0x0000000000ca7202 */ /* 0x000fe40000000f00 */
[----:B------:R-:W-:-:S07]  /*4d30*/  MOV R203, R204 ;  /* 0x000000cc00cb7202 */ /* 0x000fce0000000f00 */
[----:B------:R-:W-:Y:S05]  /*4d40*/  WARPSYNC.COLLECTIVE R201, `(.L_x_4140) ;  /* 0x00000000c9087348 */ /* 0x000fea0003c00000 */
[----:B------:R0:W1:Y:S02]  /*4d50*/  SHFL.DOWN P6, R204, R202, R6, R200 ;  /* 0x08000006cacc7389 */ /* 0x00006400000c00c8 */
[----:B01----:R-:W-:Y:S01]  /*4d60*/  ENDCOLLECTIVE ;  /* 0x000000000000791b */ /* 0x003fe20003800000 */
.L_x_4140:
[----:B------:R-:W-:Y:S01]  /*4d70*/  MOV R200, R204 ;  /* 0x000000cc00c87202 */ /* 0x000fe20000000f00 */
[----:B------:R-:W-:Y:S06]  /*4d80*/  BRA `(.L_x_4141) ;  /* 0xffffffdc000c7947 */ /* 0x000fec000383ffff */
.L_x_4142:
        /* <DEDUP_REMOVED lines=15> */
.L_x_4600:


//--------------------- .text._ZN10layer_norm31ln_parallel_residual_bwd_kernelINS_13Kernel_traitsIfffffjLj7168ELj1ELj1ELj8ELj16ENS_18Kernel_traits_baseILj7168EfffffjLj256EEEEELb0ELb0ELb1EEEvNS_9BwdParamsE --------------------------
	.section	.text._ZN10layer_norm31ln_parallel_residual_bwd_kernelINS_13Kernel_traitsIfffffjLj7168ELj1ELj1ELj8ELj16ENS_18Kernel_traits_baseILj7168EfffffjLj256EEEEELb0ELb0ELb1EEEvNS_9BwdParamsE,"ax",@progbits
	.align	128
        .global         _ZN10layer_norm31ln_parallel_residual_bwd_kernelINS_13Kernel_traitsIfffffjLj7168ELj1ELj1ELj8ELj16ENS_18Kernel_traits_baseILj7168EfffffjLj256EEEEELb0ELb0ELb1EEEvNS_9BwdParamsE
        .type           _ZN10layer_norm31ln_parallel_residual_bwd_kernelINS_13Kernel_traitsIfffffjLj7168ELj1ELj1ELj8ELj16ENS_18Kernel_traits_baseILj7168EfffffjLj256EEEEELb0ELb0ELb1EEEvNS_9BwdParamsE,@function
        .size           _ZN10layer_norm31ln_parallel_residual_bwd_kernelINS_13Kernel_traitsIfffffjLj7168ELj1ELj1ELj8ELj16ENS_18Kernel_traits_baseILj7168EfffffjLj256EEEEELb0ELb0ELb1EEEvNS_9BwdParamsE,(.L_x_4601 - _ZN10layer_norm31ln_parallel_residual_bwd_kernelINS_13Kernel_traitsIfffffjLj7168ELj1ELj1ELj8ELj16ENS_18Kernel_traits_baseILj7168EfffffjLj256EEEEELb0ELb0ELb1EEEvNS_9BwdParamsE)
        .other          _ZN10layer_norm31ln_parallel_residual_bwd_kernelINS_13Kernel_traitsIfffffjLj7168ELj1ELj1ELj8ELj16ENS_18Kernel_traits_baseILj7168EfffffjLj256EEEEELb0ELb0ELb1EEEvNS_9BwdParamsE,@"STO_CUDA_ENTRY STV_DEFAULT"
_ZN10layer_norm31ln_parallel_residual_bwd_kernelINS_13Kernel_traitsIfffffjLj7168ELj1ELj1ELj8ELj16ENS_18Kernel_traits_baseILj7168EfffffjLj256EEEEELb0ELb0ELb1EEEvNS_9BwdParamsE:
.text._ZN10layer_norm31ln_parallel_residual_bwd_kernelINS_13Kernel_traitsIfffffjLj7168ELj1ELj1ELj8ELj16ENS_18Kernel_traits_baseILj7168EfffffjLj256EEEEELb0ELb0ELb1EEEvNS_9BwdParamsE:
        /* <DEDUP_REMOVED lines=75> */
.L_x_4143:
[----:B------:R-:W-:Y:S01]  /*04b0*/  SHF.L.U32 R0, R0, 0x4, RZ ;  /* 0x0000000400007819 */ /* 0x000fe200000006ff */
[----:B------:R-:W-:Y:S01]  /*04c0*/  ULDC.64 UR4, c[0x0][0x260] ;  /* 0x0000980000047ab9 */ /* 0x000fe20000000a00 */
[----:B------:R-:W-:Y:S02]  /*04d0*/  ULDC.64 UR8, c[0x0][0x268] ;  /* 0x00009a0000087ab9 */ /* 0x000fe40000000a00 */
[----:B------:R-:W-:-:S04]  /*04e0*/  LOP3.LUT R0, R0, 0xff0, RZ, 0xc0, !PT ;  /* 0x00000ff000007812 */ /* 0x000fc800078ec0ff */
[C---:B------:R-:W-:Y:S02]  /*04f0*/  IADD3 R2, P0, R0.reuse, UR4, RZ ;  /* 0x0000000400027c10 */ /* 0x040fe4000ff1e0ff */
[----:B------:R-:W-:Y:S02]  /*0500*/  IADD3 R4, P1, R0, UR8, RZ ;  /* 0x0000000800047c10 */ /* 0x000fe4000ff3e0ff */
[----:B------:R-:W-:Y:S01]  /*0510*/  IADD3.X R3, RZ, UR5, RZ, P0, !PT ;  /* 0x00000005ff037c10 */ /* 0x000fe200087fe4ff */
[----:B------:R0:W-:Y:S01]  /*0520*/  STL [R1+0x98], RZ ;  /* 0x000098ff01007387 */ /* 0x0001e20000100800 */
[----:B------:R-:W-:Y:S01]  /*0530*/  IADD3.X R5, RZ, UR9, RZ, P1, !PT ;  /* 0x00000009ff057c10 */ /* 0x000fe20008ffe4ff */
[----:B------:R-:W-:Y:S02]  /*0540*/  ULDC.64 UR4, c[0x0][0x2c8] ;  /* 0x0000b20000047ab9 */ /* 0x000fe40000000a00 */
        /* <DEDUP_REMOVED lines=36> */
[----:B------:R-:W-:Y:S01]  /*0790*/  MOV R18, RZ ;  /* 0x000000ff00127202 */ /* 0x000fe20000000f00 */
        /* <DEDUP_REMOVED lines=21> */
[----:B------:R-:W-:Y:S02]  /*08f0*/  MOV R213, RZ ;  /* 0x000000ff00d57202 */ /* 0x000fe40000000f00 */
        /* <DEDUP_REMOVED lines=35> */
.L_x_4154:
[----:B-1----:R-:W1:Y:S01]  /*0b30*/  S2R R8, SR_TID.X ;  /* 0x0000000000087919 */ /* 0x002e620000002100 */
[----:B0-----:R-:W0:Y:S01]  /*0b40*/  LDC.64 R2, c[0x0][0x250] ;  /* 0x00009400ff027b82 */ /* 0x001e220000000a00 */
[----:B------:R-:W-:Y:S01]  /*0b50*/  IMAD R6, R19, UR10, RZ ;  /* 0x0000000a13067c24 */ /* 0x000fe2000f8e02ff */
[----:B------:R2:W-:Y:S04]  /*0b60*/  STL [R1+0xa4], R114 ;  /* 0x0000a47201007387 */ /* 0x0005e80000100800 */
[----:B------:R-:W-:Y:S01]  /*0b70*/  SHF.R.S32.HI R7, RZ, 0x1f, R6 ;  /* 0x0000001fff077819 */ /* 0x000fe20000011406 */
[----:B------:R-:W-:Y:S01]  /*0b80*/  STL [R1+0xa0], R113 ;  /* 0x0000a07101007387 */ /* 0x000fe20000100800 */
[----:B------:R-:W3:Y:S02]  /*0b90*/  LDC.64 R4, c[0x0][0x258] ;  /* 0x00009600ff047b82 */ /* 0x000ee40000000a00 */
[----:B------:R-:W-:Y:S01]  /*0ba0*/  LEA.HI R7, R7, R6, RZ, 0x2 ;  /* 0x0000000607077211 */ /* 0x000fe200078f10ff */
[----:B------:R4:W-:Y:S04]  /*0bb0*/  STL [R1+0x9c], R112 ;  /* 0x00009c7001007387 */ /* 0x0009e80000100800 */
[----:B--2---:R-:W2:Y:S01]  /*0bc0*/  LDL.LU R114, [R1] ;  /* 0x0000000001727983 */ /* 0x004ea20000300800 */
[----:B------:R-:W3:Y:S08]  /*0bd0*/  LDC.64 R170, c[0x0][0x2b8] ;  /* 0x0000ae00ffaa7b82 */ /* 0x000ef00000000a00 */
[----:B------:R-:W3:Y:S01]  /*0be0*/  @P0 LDC.64 R22, c[0x0][0x2c8] ;  /* 0x0000b200ff160b82 */ /* 0x000ee20000000a00 */
[----:B0-----:R-:W-:Y:S01]  /*0bf0*/  IMAD.WIDE R2, R19, 0x4, R2 ;  /* 0x0000000413027825 */ /* 0x001fe200078e0202 */
[----:B------:R-:W-:Y:S01]  /*0c00*/  ISETP.NE.AND P2, PT, RZ, UR11, PT ;  /* 0x0000000bff007c0c */ /* 0x000fe2000bf45270 */
[----:B------:R-:W2:Y:S01]  /*0c10*/  LDL.LU R180, [R1+0x28] ;  /* 0x0000280001b47983 */ /* 0x000ea20000300800 */
[----:B-1----:R-:W-:-:S04]  /*0c20*/  LOP3.LUT R6, R8, 0xff, RZ, 0xc0, !PT ;  /* 0x000000ff08067812 */ /* 0x002fc800078ec0ff */
[----:B----4-:R-:W0:Y:S01]  /*0c30*/  LDC.64 R112, c[0x0][0x2c0] ;  /* 0x0000b000ff707b82 */ /* 0x010e220000000a00 */
[----:B------:R3:W4:Y:S01]  /*0c40*/  LDG.E R187, desc[UR6][R2.64] ;  /* 0x0000000602bb7981 */ /* 0x000722000c1e1900 */
[----:B------:R-:W-:-:S03]  /*0c50*/  LEA.HI.SX32 R185, R7, R6, 0x1e ;  /* 0x0000000607b97211 */ /* 0x000fc600078ff2ff */
[----:B------:R-:W2:Y:S01]  /*0c60*/  LDL.LU R179, [R1+0x18] ;  /* 0x0000180001b37983 */ /* 0x000ea20000300800 */
[----:B------:R-:W-:Y:S02]  /*0c70*/  SHF.L.U32 R21, R185, 0x4, RZ ;  /* 0x00000004b9157819 */ /* 0x000fe400000006ff */
[----:B------:R-:W-:Y:S02]  /*0c80*/  SHF.R.U32.HI R20, RZ, 0x1c, R185 ;  /* 0x0000001cff147819 */ /* 0x000fe400000116b9 */
[----:B------:R-:W-:-:S04]  /*0c90*/  IADD3 R24, P1, R21, UR14, RZ ;  /* 0x0000000e15187c10 */ /* 0x000fc8000ff3e0ff */
[----:B------:R-:W-:Y:S01]  /*0ca0*/  IADD3.X R25, R20, UR15, RZ, P1, !PT ;  /* 0x0000000f14197c10 */ /* 0x000fe20008ffe4ff */
[----:B---3--:R-:W-:-:S05]  /*0cb0*/  IMAD.WIDE R2, R19, 0x4, R4 ;  /* 0x0000000413027825 */ /* 0x008fca00078e0204 */
[----:B------:R-:W3:Y:S01]  /*0cc0*/  LDG.E.128 R24, desc[UR6][R24.64] ;  /* 0x0000000618187981 */ /* 0x000ee2000c1e1d00 */
[----:B0-----:R-:W-:-:S03]  /*0cd0*/  IMAD.WIDE.U32 R120, R185, 0x10, R112 ;  /* 0x00000010b9787825 */ /* 0x001fc600078e0070 */
[----:B------:R0:W3:Y:S01]  /*0ce0*/  LDG.E R10, desc[UR6][R2.64] ;  /* 0x00000006020a7981 */ /* 0x0000e2000c1e1900 */
[C---:B------:R-:W-:Y:S01]  /*0cf0*/  IADD3 R164, R185.reuse, 0x100, RZ ;  /* 0x00000100b9a47810 */ /* 0x040fe20007ffe0ff */
[----:B------:R-:W-:Y:S02]  /*0d00*/  IMAD.WIDE.U32 R124, R185, 0x10, R170 ;  /* 0x00000010b97c7825 */ /* 0x000fe400078e00aa */
[----:B------:R-:W3:Y:S02]  /*0d10*/  LDG.E.128 R120, desc[UR6][R120.64] ;  /* 0x0000000678787981 */ /* 0x000ee4000c1e1d00 */
[C---:B------:R-:W-:Y:S02]  /*0d20*/  IMAD.WIDE.U32 R132, R164.reuse, 0x10, R112 ;  /* 0x00000010a4847825 */ /* 0x040fe400078e0070 */
[----:B------:R-:W2:Y:S01]  /*0d30*/  LDG.E.128 R124, desc[UR6][R124.64] ;  /* 0x000000067c7c7981 */ /* 0x000ea2000c1e1d00 */
[----:B0-----:R-:W0:Y:S03]  /*0d40*/  @P0 LDC.64 R2, c[0x0][0x2c8] ;  /* 0x0000b200ff020b82 */ /* 0x001e260000000a00 */
[----:B------:R-:W3:Y:S01]  /*0d50*/  LDG.E.128 R132, desc[UR6][R132.64] ;  /* 0x0000000684847981 */ /* 0x000ee2000c1e1d00 */
[----:B------:R-:W-:-:S02]  /*0d60*/  SHF.L.U32 R9, R164, 0x4, RZ ;  /* 0x00000004a4097819 */ /* 0x000fc400000006ff */
[----:B------:R-:W-:Y:S02]  /*0d70*/  IADD3 R165, R185, 0x200, RZ ;  /* 0x00000200b9a57810 */ /* 0x000fe40007ffe0ff */
[----:B------:R-:W-:Y:S02]  /*0d80*/  SHF.R.U32.HI R8, RZ, 0x1c, R164 ;  /* 0x0000001cff087819 */ /* 0x000fe400000116a4 */
[----:B------:R-:W-:Y:S02]  /*0d90*/  IADD3 R128, P1, R9, UR14, RZ ;  /* 0x0000000e09807c10 */ /* 0x000fe4000ff3e0ff */
[----:B------:R-:W-:Y:S02]  /*0da0*/  SHF.L.U32 R7, R165, 0x4, RZ ;  /* 0x00000004a5077819 */ /* 0x000fe400000006ff */
[----:B------:R-:W-:Y:S02]  /*0db0*/  IADD3 R176, R185, 0x300, RZ ;  /* 0x00000300b9b07810 */ /* 0x000fe40007ffe0ff */
[----:B------:R-:W-:-:S02]  /*0dc0*/  IADD3.X R129, R8, UR15, RZ, P1, !PT ;  /* 0x0000000f08817c10 */ /* 0x000fc40008ffe4ff */
[----:B------:R-:W-:Y:S02]  /*0dd0*/  SHF.R.U32.HI R6, RZ, 0x1c, R165 ;  /* 0x0000001cff067819 */ /* 0x000fe400000116a5 */
[----:B------:R-:W-:Y:S02]  /*0de0*/  IADD3 R140, P1, R7, UR14, RZ ;  /* 0x0000000e078c7c10 */ /* 0x000fe4000ff3e0ff */
[----:B------:R-:W-:Y:S02]  /*0df0*/  SHF.L.U32 R5, R176, 0x4, RZ ;  /* 0x00000004b0057819 */ /* 0x000fe400000006ff */
[----:B------:R-:W-:Y:S01]  /*0e00*/  IADD3 R178, R185, 0x400, RZ ;  /* 0x00000400b9b27810 */ /* 0x000fe20007ffe0ff */
[----:B------:R-:W-:Y:S01]  /*0e10*/  IMAD.WIDE.U32 R136, R164, 0x10, R170 ;  /* 0x00000010a4887825 */ /* 0x000fe200078e00aa */
[----:B------:R-:W-:Y:S01]  /*0e20*/  IADD3.X R141, R6, UR15, RZ, P1, !PT ;  /* 0x0000000f068d7c10 */ /* 0x000fe20008ffe4ff */
[----:B------:R-:W3:Y:S01]  /*0e30*/  LDG.E.128 R128, desc[UR6][R128.64] ;  /* 0x0000000680807981 */ /* 0x000ee2000c1e1d00 */
[----:B------:R-:W-:-:S02]  /*0e40*/  SHF.R.U32.HI R4, RZ, 0x1c, R176 ;  /* 0x0000001cff047819 */ /* 0x000fc400000116b0 */
[----:B------:R-:W-:Y:S01]  /*0e50*/  IADD3 R152, P1, R5, UR14, RZ ;  /* 0x0000000e05987c10 */ /* 0x000fe2000ff3e0ff */
[----:B------:R-:W-:Y:S01]  /*0e60*/  IMAD.WIDE.U32 R144, R165, 0x10, R112 ;  /* 0x00000010a5907825 */ /* 0x000fe200078e0070 */
[----:B------:R-:W-:Y:S01]  /*0e70*/  IADD3 R212, R185, 0x500, RZ ;  /* 0x00000500b9d47810 */ /* 0x000fe20007ffe0ff */
[----:B------:R-:W3:Y:S01]  /*0e80*/  LDG.E.128 R136, desc[UR6][R136.64] ;  /* 0x0000000688887981 */ /* 0x000ee2000c1e1d00 */
[----:B------:R-:W-:Y:S02]  /*0e90*/  IADD3.X R153, R4, UR15, RZ, P1, !PT ;  /* 0x0000000f04997c10 */ /* 0x000fe40008ffe4ff */
[C---:B0-----:R-:W-:Y:S01]  /*0ea0*/  @P0 LEA R2, P1, R164.reuse, R2, 0x4 ;  /* 0x00000002a4020211 */ /* 0x041fe200078220ff */
[----:B------:R-:W-:Y:S01]  /*0eb0*/  IMAD.WIDE.U32 R148, R165, 0x10, R170 ;  /* 0x00000010a5947825 */ /* 0x000fe200078e00aa */
[----:B------:R-:W3:Y:S02]  /*0ec0*/  LDG.E.128 R140, desc[UR6][R140.64] ;  /* 0x000000068c8c7981 */ /* 0x000ee4000c1e1d00 */
[----:B------:R-:W-:-:S02]  /*0ed0*/  @P0 LEA.HI.X R3, R164, R3, RZ, 0x4, P1 ;  /* 0x00000003a4030211 */ /* 0x000fc400008f24ff */
[C---:B------:R-:W-:Y:S01]  /*0ee0*/  @P0 LEA R22, P1, R165.reuse, R22, 0x4 ;  /* 0x00000016a5160211 */ /* 0x040fe200078220ff */
[C---:B------:R-:W-:Y:S01]  /*0ef0*/  IMAD.WIDE.U32 R156, R176.reuse, 0x10, R112 ;  /* 0x00000010b09c7825 */ /* 0x040fe200078e0070 */
[----:B------:R-:W3:Y:S02]  /*0f00*/  LDG.E.128 R144, desc[UR6][R144.64] ;  /* 0x0000000690907981 */ /* 0x000ee4000c1e1d00 */
[----:B------:R-:W-:Y:S02]  /*0f10*/  @P0 LEA.HI.X R23, R165, R23, RZ, 0x4, P1 ;  /* 0x00000017a5170211 */ /* 0x000fe400008f24ff */
[----:B-----5:R0:W5:Y:S04]  /*0f20*/  @P0 LDG.E.128 R52, desc[UR6][R2.64] ;  /* 0x0000000602340981 */ /* 0x020168000c1e1d00 */
[----:B------:R1:W5:Y:S01]  /*0f30*/  @P0 LDG.E.128 R48, desc[UR6][R22.64] ;  /* 0x0000000616300981 */ /* 0x000362000c1e1d00 */
[----:B------:R-:W-:-:S03]  /*0f40*/  IMAD.WIDE.U32 R160, R176, 0x10, R170 ;  /* 0x00000010b0a07825 */ /* 0x000fc600078e00aa */
[----:B------:R-:W3:Y:S01]  /*0f50*/  LDG.E.128 R152, desc[UR6][R152.64] ;  /* 0x0000000698987981 */ /* 0x000ee2000c1e1d00 */
[----:B0-----:R-:W-:Y:S02]  /*0f60*/  SHF.L.U32 R3, R178, 0x4, RZ ;  /* 0x00000004b2037819 */ /* 0x001fe400000006ff */
[----:B------:R-:W-:Y:S01]  /*0f70*/  SHF.R.U32.HI R2, RZ, 0x1c, R178 ;  /* 0x0000001cff027819 */ /* 0x000fe200000116b2 */
[----:B------:R-:W3:Y:S01]  /*0f80*/  LDG.E.128 R156, desc[UR6][R156.64] ;  /* 0x000000069c9c7981 */ /* 0x000ee2000c1e1d00 */
[----:B-1----:R-:W0:Y:S01]  /*0f90*/  @P0 LDC.64 R22, c[0x0][0x2c8] ;  /* 0x0000b200ff160b82 */ /* 0x002e220000000a00 */
[----:B------:R-:W-:Y:S02]  /*0fa0*/  IADD3 R164, P1, R3, UR14, RZ ;  /* 0x0000000e03a47c10 */ /* 0x000fe4000ff3e0ff */
[----:B------:R-:W3:Y:S02]  /*0fb0*/  LDG.E.128 R160, desc[UR6][R160.64] ;  /* 0x00000006a0a07981 */ /* 0x000ee4000c1e1d00 */
[----:B------:R-:W-:-:S02]  /*0fc0*/  IADD3.X R165, R2, UR15, RZ, P1, !PT ;  /* 0x0000000f02a57c10 */ /* 0x000fc40008ffe4ff */
[----:B----4-:R-:W-:-:S04]  /*0fd0*/  FSEL R187, R187, RZ, !P2 ;  /* 0x000000ffbbbb7208 */ /* 0x010fc80005000000 */
[----:B------:R-:W4:Y:S01]  /*0fe0*/  LDG.E.128 R164, desc[UR6][R164.64] ;  /* 0x00000006a4a47981 */ /* 0x000f22000c1e1d00 */
[----:B0-----:R-:W-:Y:S01]  /*0ff0*/  @P0 LEA R22, P1, R176, R22, 0x4 ;  /* 0x00000016b0160211 */ /* 0x001fe200078220ff */
[----:B--2---:R-:W-:-:S03]  /*1000*/  FADD.FTZ R223, R126, R223 ;  /* 0x000000df7edf7221 */ /* 0x004fc60000010000 */
[----:B------:R-:W-:Y:S01]  /*1010*/  @P0 LEA.HI.X R23, R176, R23, RZ, 0x4, P1 ;  /* 0x00000017b0170211 */ /* 0x000fe200008f24ff */
[----:B---3--:R-:W-:Y:S01]  /*1020*/  FADD.FTZ R114, R134, R114 ;  /* 0x0000007286727221 */ /* 0x008fe20000010000 */
[----:B------:R-:W0:Y:S03]  /*1030*/  @P0 LDC.64 R176, c[0x0][0x2c8] ;  /* 0x0000b200ffb00b82 */ /* 0x000e260000000a00 */
[----:B------:R1:W5:Y:S01]  /*1040*/  @P0 LDG.E.128 R44, desc[UR6][R22.64] ;  /* 0x00000006162c0981 */ /* 0x000362000c1e1d00 */
[----:B------:R-:W-:Y:S01]  /*1050*/  FADD.FTZ R240, R123, R240 ;  /* 0x000000f07bf07221 */ /* 0x000fe20000010000 */
[----:B------:R-:W-:Y:S01]  /*1060*/  FADD.FTZ R222, R127, R222 ;  /* 0x000000de7fde7221 */ /* 0x000fe20000010000 */
[----:B------:R-:W-:Y:S01]  /*1070*/  FADD.FTZ R221, R124, R221 ;  /* 0x000000dd7cdd7221 */ /* 0x000fe20000010000 */
[----:B------:R-:W-:Y:S01]  /*1080*/  FADD.FTZ R239, R120, R239 ;  /* 0x000000ef78ef7221 */ /* 0x000fe20000010000 */
[----:B------:R-:W-:Y:S01]  /*1090*/  FADD.FTZ R220, R125, R220 ;  /* 0x000000dc7ddc7221 */ /* 0x000fe20000010000 */
[----:B------:R-:W-:Y:S01]  /*10a0*/  FADD.FTZ R241, R122, R241 ;  /* 0x000000f17af17221 */ /* 0x000fe20000010000 */
[----:B------:R-:W-:Y:S01]  /*10b0*/  FADD.FTZ R238, R121, R238 ;  /* 0x000000ee79ee7221 */ /* 0x000fe20000010000 */
[C---:B------:R-:W-:Y:S01]  /*10c0*/  IMAD.WIDE.U32 R168, R178.reuse, 0x10, R112 ;  /* 0x00000010b2a87825 */ /* 0x040fe200078e0070 */
[----:B------:R-:W2:Y:S01]  /*10d0*/  LDG.E.128 R148, desc[UR6][R148.64] ;  /* 0x0000000694947981 */ /* 0x000ea2000c1e1d00 */
[----:B-1----:R-:W1:Y:S01]  /*10e0*/  @P0 LDC.64 R22, c[0x0][0x2c8] ;  /* 0x0000b200ff160b82 */ /* 0x002e620000000a00 */
[----:B0-----:R-:W-:-:S04]  /*10f0*/  @P0 LEA R176, P1, R178, R176, 0x4 ;  /* 0x000000b0b2b00211 */ /* 0x001fc800078220ff */
[----:B------:R-:W-:-:S05]  /*1100*/  @P0 LEA.HI.X R177, R178, R177, RZ, 0x4, P1 ;  /* 0x000000b1b2b10211 */ /* 0x000fca00008f24ff */
[----:B------:R0:W5:Y:S01]  /*1110*/  @P0 LDG.E.128 R40, desc[UR6][R176.64] ;  /* 0x00000006b0280981 */ /* 0x000162000c1e1d00 */
[----:B-1----:R-:W-:-:S04]  /*1120*/  @P0 LEA R22, P1, R212, R22, 0x4 ;  /* 0x00000016d4160211 */ /* 0x002fc800078220ff */
[----:B------:R-:W-:Y:S01]  /*1130*/  @P0 LEA.HI.X R23, R212, R23, RZ, 0x4, P1 ;  /* 0x00000017d4170211 */ /* 0x000fe200008f24ff */
[----:B0-----:R-:W0:Y:S04]  /*1140*/  @P0 LDC.64 R176, c[0x0][0x2c8] ;  /* 0x0000b200ffb00b82 */ /* 0x001e280000000a00 */
[----:B------:R1:W5:Y:S04]  /*1150*/  @P0 LDG.E.128 R36, desc[UR6][R22.64] ;  /* 0x0000000616240981 */ /* 0x000368000c1e1d00 */
[----:B-1----:R-:W1:Y:S01]  /*1160*/  @P0 LDC.64 R22, c[0x0][0x2c8] ;  /* 0x0000b200ff160b82 */ /* 0x002e620000000a00 */
[----:B0-----:R-:W-:-:S04]  /*1170*/  @P0 LEA R176, P1, R185, R176, 0x4 ;  /* 0x000000b0b9b00211 */ /* 0x001fc800078220ff */
[C---:B------:R-:W-:Y:S02]  /*1180*/  @P0 LEA.HI.X R177, R185.reuse, R177, RZ, 0x4, P1 ;  /* 0x000000b1b9b10211 */ /* 0x040fe400008f24ff */
[----:B------:R-:W-:Y:S01]  /*1190*/  IADD3 R185, R185, 0x600, RZ ;  /* 0x00000600b9b97810 */ /* 0x000fe20007ffe0ff */
[----:B------:R-:W-:Y:S01]  /*11a0*/  FADD.FTZ R24, -R187, R24 ;  /* 0x00000018bb187221 */ /* 0x000fe20000010100 */
[----:B------:R-:W-:Y:S01]  /*11b0*/  FADD.FTZ R225, R136, R225 ;  /* 0x000000e188e17221 */ /* 0x000fe20000010000 */
[----:B------:R-:W-:Y:S01]  /*11c0*/  FADD.FTZ R224, R137, R224 ;  /* 0x000000e089e07221 */ /* 0x000fe20000010000 */
[----:B------:R-:W-:Y:S01]  /*11d0*/  FADD.FTZ R131, -R187, R131 ;  /* 0x00000083bb837221 */ /* 0x000fe20000010100 */
[----:B-1----:R-:W-:Y:S01]  /*11e0*/  @P0 LEA R22, P1, R185, R22, 0x4 ;  /* 0x00000016b9160211 */ /* 0x002fe200078220ff */
[----:B------:R-:W-:Y:S01]  /*11f0*/  FADD.FTZ R140, -R187, R140 ;  /* 0x0000008cbb8c7221 */ /* 0x000fe20000010100 */
[----:B------:R-:W-:Y:S01]  /*1200*/  FADD.FTZ R227, R138, R227 ;  /* 0x000000e38ae37221 */ /* 0x000fe20000010000 */
[----:B------:R-:W5:Y:S01]  /*1210*/  @P0 LDG.E.128 R32, desc[UR6][R176.64] ;  /* 0x00000006b0200981 */ /* 0x000f62000c1e1d00 */
[----:B------:R-:W-:-:S05]  /*1220*/  @P0 LEA.HI.X R23, R185, R23, RZ, 0x4, P1 ;  /* 0x00000017b9170211 */ /* 0x000fca00008f24ff */
[----:B------:R0:W5:Y:S02]  /*1230*/  @P0 LDG.E.128 R28, desc[UR6][R22.64] ;  /* 0x00000006161c0981 */ /* 0x000164000c1e1d00 */
[C---:B0-----:R-:W-:Y:S01]  /*1240*/  FADD.FTZ R23, -R187.reuse, R25 ;  /* 0x00000019bb177221 */ /* 0x041fe20000010100 */
[----:B------:R-:W-:Y:S01]  /*1250*/  FADD.FTZ R25, -R187, R26 ;  /* 0x0000001abb197221 */ /* 0x000fe20000010100 */
[----:B------:R-:W-:-:S03]  /*1260*/  FMUL.FTZ R26, R82, R122 ;  /* 0x0000007a521a7220 */ /* 0x000fc60000410000 */
[----:B------:R-:W-:-:S04]  /*1270*/  FMUL.FTZ R25, R10, R25 ;  /* 0x000000190a197220 */ /* 0x000fc80000410000 */
[----:B------:R-:W-:Y:S01]  /*1280*/  FFMA.FTZ R198, R126, R25, R198 ;  /* 0x000000197ec67223 */ /* 0x000fe200000100c6 */
[----:B------:R-:W-:Y:S01]  /*1290*/  FFMA.FTZ R126, R110, R126, R26 ;  /* 0x0000007e6e7e7223 */ /* 0x000fe2000001001a */
[----:B------:R-:W-:-:S04]  /*12a0*/  FADD.FTZ R26, -R187, R27 ;  /* 0x0000001bbb1a7221 */ /* 0x000fc80000010100 */
[----:B------:R-:W-:Y:S01]  /*12b0*/  FMUL.FTZ R26, R10, R26 ;  /* 0x0000001a0a1a7220 */ /* 0x000fe20000410000 */
[----:B------:R-:W-:-:S03]  /*12c0*/  FMUL.FTZ R27, R83, R123 ;  /* 0x0000007b531b7220 */ /* 0x000fc60000410000 */
[-C--:B------:R-:W-:Y:S02]  /*12d0*/  FFMA.FTZ R236, R123, R26.reuse, R236 ;  /* 0x0000001a7bec7223 */ /* 0x080fe400000100ec */
[----:B------:R-:W3:Y:S04]  /*12e0*/  LDL.LU R123, [R1+0x24] ;  /* 0x00002400017b7983 */ /* 0x000ee80000300800 */
[----:B------:R0:W-:Y:S04]  /*12f0*/  STL [R1], R114 ;  /* 0x0000007201007387 */ /* 0x0001e80000100800 */
[----:B0-----:R-:W4:Y:S01]  /*1300*/  LDL.LU R114, [R1+0x14] ;  /* 0x0000140001727983 */ /* 0x001f220000300800 */
[----:B------:R-:W-:Y:S01]  /*1310*/  FFMA.FTZ R197, R127, R26, R197 ;  /* 0x0000001a7fc57223 */ /* 0x000fe200000100c5 */
[----:B------:R-:W-:Y:S01]  /*1320*/  LOP3.LUT P1, RZ, R0, 0xff, RZ, 0xc0, !PT ;  /* 0x000000ff00ff7812 */ /* 0x000fe2000782c0ff */
[----:B------:R-:W-:Y:S01]  /*1330*/  FFMA.FTZ R127, R111, R127, R27 ;  /* 0x0000007f6f7f7223 */ /* 0x000fe2000001001b */
[----:B------:R-:W-:Y:S01]  /*1340*/  FMUL.FTZ R0, R10, R24 ;  /* 0x000000180a007220 */ /* 0x000fe20000410000 */
[----:B------:R-:W-:Y:S01]  /*1350*/  FMUL.FTZ R22, R80, R120 ;  /* 0x0000007850167220 */ /* 0x000fe20000410000 */
[----:B------:R-:W-:Y:S01]  /*1360*/  FADD.FTZ R27, -R187, R128 ;  /* 0x00000080bb1b7221 */ /* 0x000fe20000010100 */
[----:B------:R-:W-:Y:S01]  /*1370*/  FMUL.FTZ R23, R10, R23 ;  /* 0x000000170a177220 */ /* 0x000fe20000410000 */
[----:B------:R-:W-:Y:S01]  /*1380*/  FFMA.FTZ R196, R124, R0, R196 ;  /* 0x000000007cc47223 */ /* 0x000fe200000100c4 */
[----:B------:R-:W-:Y:S01]  /*1390*/  FFMA.FTZ R22, R108, R124, R22 ;  /* 0x0000007c6c167223 */ /* 0x000fe20000010016 */
[----:B------:R-:W-:Y:S01]  /*13a0*/  FFMA.FTZ R235, R120, R0, R235 ;  /* 0x0000000078eb7223 */ /* 0x000fe200000100eb */
[----:B------:R-:W-:Y:S01]  /*13b0*/  FMUL.FTZ R27, R10, R27 ;  /* 0x0000001b0a1b7220 */ /* 0x000fe20000410000 */
[----:B------:R-:W-:Y:S01]  /*13c0*/  FMUL.FTZ R24, R81, R121 ;  /* 0x0000007951187220 */ /* 0x000fe20000410000 */
[----:B------:R-:W-:Y:S01]  /*13d0*/  FMUL.FTZ R120, R76, R132 ;  /* 0x000000844c787220 */ /* 0x000fe20000410000 */
[----:B------:R-:W-:Y:S01]  /*13e0*/  FADD.FTZ R124, -R187, R129 ;  /* 0x00000081bb7c7221 */ /* 0x000fe20000010100 */
[----:B------:R-:W-:Y:S01]  /*13f0*/  FFMA.FTZ R200, R136, R27, R200 ;  /* 0x0000001b88c87223 */ /* 0x000fe200000100c8 */
[----:B------:R-:W-:Y:S01]  /*1400*/  FFMA.FTZ R195, R125, R23, R195 ;  /* 0x000000177dc37223 */ /* 0x000fe200000100c3 */
[----:B------:R-:W-:Y:S01]  /*1410*/  FFMA.FTZ R24, R109, R125, R24 ;  /* 0x0000007d6d187223 */ /* 0x000fe20000010018 */
[----:B------:R-:W-:Y:S01]  /*1420*/  FFMA.FTZ R136, R104, R136, R120 ;  /* 0x0000008868887223 */ /* 0x000fe20000010078 */
[----:B------:R-:W-:Y:S01]  /*1430*/  FMUL.FTZ R124, R10, R124 ;  /* 0x0000007c0a7c7220 */ /* 0x000fe20000410000 */
[----:B------:R-:W-:Y:S01]  /*1440*/  FMUL.FTZ R120, R77, R133 ;  /* 0x000000854d787220 */ /* 0x000fe20000410000 */
[----:B------:R-:W-:-:S02]  /*1450*/  FADD.FTZ R125, -R187, R130 ;  /* 0x00000082bb7d7221 */ /* 0x000fc40000010100 */
[----:B------:R-:W-:Y:S01]  /*1460*/  FFMA.FTZ R199, R137, R124, R199 ;  /* 0x0000007c89c77223 */ /* 0x000fe200000100c7 */
[----:B------:R-:W-:Y:S01]  /*1470*/  FFMA.FTZ R137, R105, R137, R120 ;  /* 0x0000008969897223 */ /* 0x000fe20000010078 */
[----:B------:R-:W-:Y:S01]  /*1480*/  FMUL.FTZ R125, R10, R125 ;  /* 0x0000007d0a7d7220 */ /* 0x000fe20000410000 */
[----:B------:R-:W-:Y:S01]  /*1490*/  FMUL.FTZ R120, R78, R134 ;  /* 0x000000864e787220 */ /* 0x000fe20000410000 */
[----:B------:R-:W-:Y:S02]  /*14a0*/  FMUL.FTZ R176, R10, R131 ;  /* 0x000000830ab07220 */ /* 0x000fe40000410000 */
[----:B------:R-:W-:Y:S01]  /*14b0*/  FFMA.FTZ R202, R138, R125, R202 ;  /* 0x0000007d8aca7223 */ /* 0x000fe200000100ca */
[----:B------:R-:W-:Y:S01]  /*14c0*/  FFMA.FTZ R138, R106, R138, R120 ;  /* 0x0000008a6a8a7223 */ /* 0x000fe20000010078 */
[----:B------:R-:W-:Y:S01]  /*14d0*/  FMUL.FTZ R120, R79, R135 ;  /* 0x000000874f787220 */ /* 0x000fe20000410000 */
[----:B------:R-:W-:Y:S01]  /*14e0*/  FMUL.FTZ R177, R10, R140 ;  /* 0x0000008c0ab17220 */ /* 0x000fe20000410000 */
[----:B------:R-:W-:Y:S01]  /*14f0*/  FFMA.FTZ R237, R122, R25, R237 ;  /* 0x000000197aed7223 */ /* 0x000fe200000100ed */
[C---:B------:R-:W-:Y:S01]  /*1500*/  FADD.FTZ R180, R144.reuse, R180 ;  /* 0x000000b490b47221 */ /* 0x040fe20000010000 */
[----:B------:R-:W-:Y:S01]  /*1510*/  FFMA.FTZ R234, R121, R23, R234 ;  /* 0x0000001779ea7223 */ /* 0x000fe200000100ea */
[----:B------:R-:W2:Y:S01]  /*1520*/  LDL.LU R122, [R1+0x30] ;  /* 0x00003000017a7983 */ /* 0x000ea20000300800 */
[C---:B------:R-:W-:Y:S01]  /*1530*/  FADD.FTZ R226, R139.reuse, R226 ;  /* 0x000000e28be27221 */ /* 0x040fe20000010000 */
[----:B------:R-:W-:Y:S01]  /*1540*/  FFMA.FTZ R201, R139, R176, R201 ;  /* 0x000000b08bc97223 */ /* 0x000fe200000100c9 */
[----:B------:R-:W-:Y:S01]  /*1550*/  FFMA.FTZ R139, R107, R139, R120 ;  /* 0x0000008b6b8b7223 */ /* 0x000fe20000010078 */
[----:B------:R-:W2:Y:S01]  /*1560*/  LDL.LU R121, [R1+0x20] ;  /* 0x0000200001797983 */ /* 0x000ea20000300800 */
[----:B------:R-:W-:Y:S01]  /*1570*/  FFMA.FTZ R179, R144, R177, R179 ;  /* 0x000000b190b37223 */ /* 0x000fe200000100b3 */
[----:B------:R-:W-:-:S02]  /*1580*/  FADD.FTZ R141, -R187, R141 ;  /* 0x0000008dbb8d7221 */ /* 0x000fc40000010100 */
[----:B------:R-:W2:Y:S04]  /*1590*/  LDL.LU R130, [R1+0x2c] ;  /* 0x00002c0001827983 */ /* 0x000ea80000300800 */
[----:B------:R-:W2:Y:S04]  /*15a0*/  LDL.LU R120, [R1+0x1c] ;  /* 0x00001c0001787983 */ /* 0x000ea80000300800 */
[----:B------:R-:W-:Y:S04]  /*15b0*/  STL [R1+0x28], R180 ;  /* 0x000028b401007387 */ /* 0x000fe80000100800 */
[----:B------:R-:W2:Y:S04]  /*15c0*/  LDL.LU R129, [R1+0x58] ;  /* 0x0000580001817983 */ /* 0x000ea80000300800 */
[----:B------:R-:W2:Y:S04]  /*15d0*/  LDL.LU R128, [R1+0x40] ;  /* 0x0000400001807983 */ /* 0x000ea80000300800 */
[----:B------:R0:W-:Y:S02]  /*15e0*/  STL [R1+0x18], R179 ;  /* 0x000018b301007387 */ /* 0x0001e40000100800 */
[----:B0-----:R-:W-:Y:S01]  /*15f0*/  FMUL.FTZ R179, R10, R141 ;  /* 0x0000008d0ab37220 */ /* 0x001fe20000410000 */
[----:B---3--:R-:W-:-:S05]  /*1600*/  FADD.FTZ R123, R145, R123 ;  /* 0x0000007b917b7221 */ /* 0x008fca0000010000 */
[----:B------:R0:W-:Y:S01]  /*1610*/  STL [R1+0x24], R123 ;  /* 0x0000247b01007387 */ /* 0x0001e20000100800 */
[----:B----4-:R-:W-:-:S03]  /*1620*/  FFMA.FTZ R114, R145, R179, R114 ;  /* 0x000000b391727223 */ /* 0x010fc60000010072 */
[----:B0-----:R-:W3:Y:S04]  /*1630*/  LDL.LU R123, [R1+0x54] ;  /* 0x00005400017b7983 */ /* 0x001ee80000300800 */
[----:B------:R0:W-:Y:S04]  /*1640*/  STL [R1+0x14], R114 ;  /* 0x0000147201007387 */ /* 0x0001e80000100800 */
[----:B0-----:R-:W4:Y:S01]  /*1650*/  LDL.LU R114, [R1+0x3c] ;  /* 0x00003c0001727983 */ /* 0x001f220000300800 */
[C---:B------:R-:W-:Y:S01]  /*1660*/  FADD.FTZ R142, -R187.reuse, R142 ;  /* 0x0000008ebb8e7221 */ /* 0x040fe20000010100 */
[----:B------:R-:W-:-:S03]  /*1670*/  FADD.FTZ R143, -R187, R143 ;  /* 0x0000008fbb8f7221 */ /* 0x000fc60000010100 */
[C---:B------:R-:W-:Y:S01]  /*1680*/  FMUL.FTZ R181, R10.reuse, R142 ;  /* 0x0000008e0ab57220 */ /* 0x040fe20000410000 */
[----:B------:R-:W-:Y:S01]  /*1690*/  FMUL.FTZ R183, R10, R143 ;  /* 0x0000008f0ab77220 */ /* 0x000fe20000410000 */
[C---:B------:R-:W-:Y:S01]  /*16a0*/  FADD.FTZ R152, -R187.reuse, R152 ;  /* 0x00000098bb987221 */ /* 0x040fe20000010100 */
[----:B------:R-:W-:-:S03]  /*16b0*/  FADD.FTZ R153, -R187, R153 ;  /* 0x00000099bb997221 */ /* 0x000fc60000010100 */
[C---:B------:R-:W-:Y:S01]  /*16c0*/  FMUL.FTZ R152, R10.reuse, R152 ;  /* 0x000000980a987220 */ /* 0x040fe20000410000 */
[----:B------:R-:W-:Y:S01]  /*16d0*/  FMUL.FTZ R153, R10, R153 ;  /* 0x000000990a997220 */ /* 0x000fe20000410000 */
[C---:B--2---:R-:W-:Y:S01]  /*16e0*/  FADD.FTZ R122, R146.reuse, R122 ;  /* 0x0000007a927a7221 */ /* 0x044fe20000010000 */
[----:B------:R-:W-:-:S04]  /*16f0*/  FFMA.FTZ R121, R146, R181, R121 ;  /* 0x000000b592797223 */ /* 0x000fc80000010079 */
[----:B------:R0:W-:Y:S01]  /*1700*/  STL [R1+0x30], R122 ;  /* 0x0000307a01007387 */ /* 0x0001e20000100800 */
[C---:B------:R-:W-:Y:S01]  /*1710*/  FADD.FTZ R130, R147.reuse, R130 ;  /* 0x0000008293827221 */ /* 0x040fe20000010000 */
[----:B------:R-:W-:Y:S02]  /*1720*/  FFMA.FTZ R120, R147, R183, R120 ;  /* 0x000000b793787223 */ /* 0x000fe40000010078 */
[----:B0-----:R-:W2:Y:S04]  /*1730*/  LDL.LU R122, [R1+0x60] ;  /* 0x00006000017a7983 */ /* 0x001ea80000300800 */
[----:B------:R0:W-:Y:S01]  /*1740*/  STL [R1+0x20], R121 ;  /* 0x0000207901007387 */ /* 0x0001e20000100800 */
[C---:B------:R-:W-:Y:S01]  /*1750*/  FADD.FTZ R129, R156.reuse, R129 ;  /* 0x000000819c817221 */ /* 0x040fe20000010000 */
[----:B------:R-:W-:-:S02]  /*1760*/  FFMA.FTZ R128, R156, R152, R128 ;  /* 0x000000989c807223 */ /* 0x000fc40000010080 */
[----:B0-----:R-:W2:Y:S04]  /*1770*/  LDL.LU R121, [R1+0x48] ;  /* 0x0000480001797983 */ /* 0x001ea80000300800 */
[----:B------:R0:W-:Y:S04]  /*1780*/  STL [R1+0x1c], R120 ;  /* 0x00001c7801007387 */ /* 0x0001e80000100800 */
[----:B------:R-:W-:Y:S04]  /*1790*/  STL [R1+0x2c], R130 ;  /* 0x00002c8201007387 */ /* 0x000fe80000100800 */
[----:B------:R-:W2:Y:S04]  /*17a0*/  LDL.LU R142, [R1+0x5c] ;  /* 0x00005c00018e7983 */ /* 0x000ea80000300800 */
[----:B------:R-:W2:Y:S01]  /*17b0*/  LDL.LU R140, [R1+0x44] ;  /* 0x00004400018c7983 */ /* 0x000ea20000300800 */
[----:B------:R-:W-:-:S03]  /*17c0*/  IMAD.WIDE.U32 R172, R178, 0x10, R170 ;  /* 0x00000010b2ac7825 */ /* 0x000fc600078e00aa */
[----:B------:R-:W-:Y:S04]  /*17d0*/  STL [R1+0x58], R129 ;  /* 0x0000588101007387 */ /* 0x000fe80000100800 */
[----:B------:R-:W-:Y:S04]  /*17e0*/  STL [R1+0x40], R128 ;  /* 0x0000408001007387 */ /* 0x000fe80000100800 */
[----:B------:R-:W2:Y:S04]  /*17f0*/  LDL.LU R141, [R1+0x80] ;  /* 0x00008000018d7983 */ /* 0x000ea80000300800 */
[----:B------:R-:W2:Y:S01]  /*1800*/  LDG.E.128 R168, desc[UR6][R168.64] ;  /* 0x00000006a8a87981 */ /* 0x000ea2000c1e1d00 */
[C---:B---3--:R-:W-:Y:S01]  /*1810*/  FADD.FTZ R123, R157.reuse, R123 ;  /* 0x0000007b9d7b7221 */ /* 0x048fe20000010000 */
[-C--:B----4-:R-:W-:Y:S01]  /*1820*/  FFMA.FTZ R114, R157, R153.reuse, R114 ;  /* 0x000000999d727223 */ /* 0x090fe20000010072 */
[----:B0-----:R-:W-:Y:S01]  /*1830*/  FMUL.FTZ R120, R68, R156 ;  /* 0x0000009c44787220 */ /* 0x001fe20000410000 */
[----:B------:R-:W-:Y:S01]  /*1840*/  FADD.FTZ R154, -R187, R154 ;  /* 0x0000009abb9a7221 */ /* 0x000fe20000010100 */
[C---:B------:R-:W-:Y:S01]  /*1850*/  FADD.FTZ R233, R160.reuse, R233 ;  /* 0x000000e9a0e97221 */ /* 0x040fe20000010000 */
[----:B------:R-:W-:Y:S01]  /*1860*/  FFMA.FTZ R208, R160, R152, R208 ;  /* 0x00000098a0d07223 */ /* 0x000fe200000100d0 */
[----:B------:R0:W-:Y:S04]  /*1870*/  STL [R1+0x3c], R114 ;  /* 0x00003c7201007387 */ /* 0x0001e80000100800 */
[----:B------:R-:W-:Y:S01]  /*1880*/  STL [R1+0x54], R123 ;  /* 0x0000547b01007387 */ /* 0x000fe20000100800 */
[C---:B------:R-:W-:Y:S01]  /*1890*/  FADD.FTZ R232, R161.reuse, R232 ;  /* 0x000000e8a1e87221 */ /* 0x040fe20000010000 */
[----:B------:R-:W-:Y:S01]  /*18a0*/  FFMA.FTZ R207, R161, R153, R207 ;  /* 0x00000099a1cf7223 */ /* 0x000fe200000100cf */
[----:B------:R-:W-:Y:S01]  /*18b0*/  FADD.FTZ R155, -R187, R155 ;  /* 0x0000009bbb9b7221 */ /* 0x000fe20000010100 */
[C---:B------:R-:W-:Y:S01]  /*18c0*/  FADD.FTZ R251, R132.reuse, R251 ;  /* 0x000000fb84fb7221 */ /* 0x040fe20000010000 */
[----:B------:R-:W-:Y:S01]  /*18d0*/  FFMA.FTZ R247, R132, R27, R247 ;  /* 0x0000001b84f77223 */ /* 0x000fe200000100f7 */
[----:B0-----:R-:W3:Y:S01]  /*18e0*/  LDL.LU R114, [R1+0x50] ;  /* 0x0000500001727983 */ /* 0x001ee20000300800 */
[----:B------:R-:W-:Y:S01]  /*18f0*/  FFMA.FTZ R160, R96, R160, R120 ;  /* 0x000000a060a07223 */ /* 0x000fe20000010078 */
[----:B------:R-:W-:Y:S01]  /*1900*/  FMUL.FTZ R120, R69, R157 ;  /* 0x0000009d45787220 */ /* 0x000fe20000410000 */
[----:B------:R-:W-:Y:S01]  /*1910*/  FMUL.FTZ R154, R10, R154 ;  /* 0x0000009a0a9a7220 */ /* 0x000fe20000410000 */
[----:B--2---:R-:W-:-:S02]  /*1920*/  FADD.FTZ R122, R158, R122 ;  /* 0x0000007a9e7a7221 */ /* 0x004fc40000010000 */
[----:B------:R-:W-:Y:S01]  /*1930*/  FFMA.FTZ R161, R97, R161, R120 ;  /* 0x000000a161a17223 */ /* 0x000fe20000010078 */
[----:B------:R-:W-:Y:S01]  /*1940*/  FMUL.FTZ R120, R70, R158 ;  /* 0x0000009e46787220 */ /* 0x000fe20000410000 */
[----:B------:R-:W-:Y:S01]  /*1950*/  FMUL.FTZ R155, R10, R155 ;  /* 0x0000009b0a9b7220 */ /* 0x000fe20000410000 */
[C---:B------:R-:W-:Y:S01]  /*1960*/  FADD.FTZ R250, R133.reuse, R250 ;  /* 0x000000fa85fa7221 */ /* 0x040fe20000010000 */
[----:B------:R-:W-:Y:S01]  /*1970*/  STL [R1+0x60], R122 ;  /* 0x0000607a01007387 */ /* 0x000fe20000100800 */
[----:B------:R-:W-:Y:S01]  /*1980*/  FFMA.FTZ R246, R133, R124, R246 ;  /* 0x0000007c85f67223 */ /* 0x000fe200000100f6 */
[----:B------:R-:W-:Y:S01]  /*1990*/  FMUL.FTZ R178, R72, R144 ;  /* 0x0000009048b27220 */ /* 0x000fe20000410000 */
[----:B------:R-:W-:Y:S01]  /*19a0*/  FMUL.FTZ R180, R73, R145 ;  /* 0x0000009149b47220 */ /* 0x000fe20000410000 */
[----:B------:R-:W2:Y:S01]  /*19b0*/  LDG.E.128 R172, desc[UR6][R172.64] ;  /* 0x00000006acac7981 */ /* 0x000ea2000c1e1d00 */
[----:B------:R-:W-:Y:S01]  /*19c0*/  FFMA.FTZ R121, R158, R154, R121 ;  /* 0x0000009a9e797223 */ /* 0x000fe20000010079 */
[----:B------:R-:W-:-:S04]  /*19d0*/  FADD.FTZ R158, -R187, R164 ;  /* 0x000000a4bb9e7221 */ /* 0x000fc80000010100 */
[----:B------:R-:W-:Y:S01]  /*19e0*/  FMUL.FTZ R158, R10, R158 ;  /* 0x0000009e0a9e7220 */ /* 0x000fe20000410000 */
[----:B------:R-:W-:Y:S01]  /*19f0*/  STL [R1+0x48], R121 ;  /* 0x0000487901007387 */ /* 0x000fe20000100800 */
[C---:B------:R-:W-:Y:S01]  /*1a00*/  FADD.FTZ R142, R159.reuse, R142 ;  /* 0x0000008e9f8e7221 */ /* 0x040fe20000010000 */
[----:B------:R-:W-:-:S05]  /*1a10*/  FFMA.FTZ R140, R159, R155, R140 ;  /* 0x0000009b9f8c7223 */ /* 0x000fca000001008c */
[----:B------:R0:W-:Y:S04]  /*1a20*/  STL [R1+0x44], R140 ;  /* 0x0000448c01007387 */ /* 0x0001e80000100800 */
[----:B------:R-:W-:Y:S01]  /*1a30*/  STL [R1+0x5c], R142 ;  /* 0x00005c8e01007387 */ /* 0x000fe20000100800 */
[----:B------:R-:W-:Y:S01]  /*1a40*/  FADD.FTZ R141, R168, R141 ;  /* 0x0000008da88d7221 */ /* 0x000fe20000010000 */
[----:B0-----:R-:W-:-:S04]  /*1a50*/  FMUL.FTZ R140, R64, R168 ;  /* 0x000000a8408c7220 */ /* 0x001fc80000410000 */
[----:B------:R-:W-:Y:S01]  /*1a60*/  STL [R1+0x80], R141 ;  /* 0x0000808d01007387 */ /* 0x000fe20000100800 */
[----:B------:R-:W-:-:S04]  /*1a70*/  IMAD.WIDE.U32 R132, R212, 0x10, R112 ;  /* 0x00000010d4847825 */ /* 0x000fc800078e0070 */
[----:B------:R-:W-:-:S04]  /*1a80*/  IMAD.WIDE.U32 R144, R185, 0x10, R112 ;  /* 0x00000010b9907825 */ /* 0x000fc800078e0070 */
[----:B---3--:R-:W-:-:S05]  /*1a90*/  FFMA.FTZ R114, R168, R158, R114 ;  /* 0x0000009ea8727223 */ /* 0x008fca0000010072 */
[----:B------:R0:W-:Y:S04]  /*1aa0*/  STL [R1+0x50], R114 ;  /* 0x0000507201007387 */ /* 0x0001e80000100800 */
[----:B0-----:R-:W3:Y:S04]  /*1ab0*/  LDL.LU R114, [R1+0x7c] ;  /* 0x00007c0001727983 */ /* 0x001ee80000300800 */
[----:B------:R-:W4:Y:S04]  /*1ac0*/  LDL.LU R168, [R1+0x4c] ;  /* 0x00004c0001a87983 */ /* 0x000f280000300800 */
[----:B------:R-:W4:Y:S01]  /*1ad0*/  LDL.LU R112, [R1+0x8] ;  /* 0x0000080001707983 */ /* 0x000f220000300800 */
[C---:B------:R-:W-:Y:S01]  /*1ae0*/  FADD.FTZ R229, R148.reuse, R229 ;  /* 0x000000e594e57221 */ /* 0x040fe20000010000 */
[----:B------:R-:W-:Y:S01]  /*1af0*/  FFMA.FTZ R204, R148, R177, R204 ;  /* 0x000000b194cc7223 */ /* 0x000fe200000100cc */
[----:B------:R-:W-:Y:S01]  /*1b00*/  FFMA.FTZ R178, R100, R148, R178 ;  /* 0x0000009464b27223 */ /* 0x000fe200000100b2 */
[C---:B------:R-:W-:Y:S01]  /*1b10*/  FADD.FTZ R228, R149.reuse, R228 ;  /* 0x000000e495e47221 */ /* 0x040fe20000010000 */
[----:B------:R-:W-:Y:S01]  /*1b20*/  FFMA.FTZ R203, R149, R179, R203 ;  /* 0x000000b395cb7223 */ /* 0x000fe200000100cb */
[----:B------:R-:W-:Y:S01]  /*1b30*/  FFMA.FTZ R180, R101, R149, R180 ;  /* 0x0000009565b47223 */ /* 0x000fe200000100b4 */
[----:B------:R-:W-:Y:S01]  /*1b40*/  FADD.FTZ R165, -R187, R165 ;  /* 0x000000a5bba57221 */ /* 0x000fe20000010100 */
[----:B------:R-:W0:Y:S01]  /*1b50*/  LDC.64 R148, c[0x0][0x2b8] ;  /* 0x0000ae00ff947b82 */ /* 0x000e220000000a00 */
[----:B------:R-:W-:Y:S01]  /*1b60*/  SHF.L.U32 R156, R212, 0x4, RZ ;  /* 0x00000004d49c7819 */ /* 0x000fe200000006ff */
[----:B------:R-:W-:Y:S01]  /*1b70*/  FMUL.FTZ R122, R71, R159 ;  /* 0x0000009f477a7220 */ /* 0x000fe20000410000 */
[----:B------:R-:W-:Y:S01]  /*1b80*/  FMUL.FTZ R165, R10, R165 ;  /* 0x000000a50aa57220 */ /* 0x000fe20000410000 */
[----:B------:R-:W-:Y:S01]  /*1b90*/  SHF.R.U32.HI R157, RZ, 0x1c, R212 ;  /* 0x0000001cff9d7819 */ /* 0x000fe200000116d4 */
[----:B------:R-:W4:Y:S01]  /*1ba0*/  LDL.LU R113, [R1+0x4] ;  /* 0x0000040001717983 */ /* 0x000f220000300800 */
[----:B------:R-:W-:-:S02]  /*1bb0*/  SHF.L.U32 R164, R185, 0x4, RZ ;  /* 0x00000004b9a47819 */ /* 0x000fc400000006ff */
[----:B------:R-:W-:Y:S01]  /*1bc0*/  SHF.R.U32.HI R159, RZ, 0x1c, R185 ;  /* 0x0000001cff9f7819 */ /* 0x000fe200000116b9 */
[----:B------:R-:W-:Y:S01]  /*1bd0*/  FADD.FTZ R166, -R187, R166 ;  /* 0x000000a6bba67221 */ /* 0x000fe20000010100 */
[----:B------:R-:W-:-:S03]  /*1be0*/  FMUL.FTZ R142, R65, R169 ;  /* 0x000000a9418e7220 */ /* 0x000fc60000410000 */
[----:B------:R-:W-:Y:S01]  /*1bf0*/  FMUL.FTZ R166, R10, R166 ;  /* 0x000000a60aa67220 */ /* 0x000fe20000410000 */
[--C-:B0-----:R-:W-:Y:S02]  /*1c00*/  IMAD.WIDE.U32 R128, R212, 0x10, R148.reuse ;  /* 0x00000010d4807825 */ /* 0x101fe400078e0094 */
[----:B------:R-:W4:Y:S02]  /*1c10*/  LDL.LU R212, [R1+0x94] ;  /* 0x0000940001d47983 */ /* 0x000f240000300800 */
[----:B------:R-:W-:Y:S02]  /*1c20*/  IMAD.WIDE.U32 R148, R185, 0x10, R148 ;  /* 0x00000010b9947825 */ /* 0x000fe400078e0094 */
[----:B------:R-:W4:Y:S02]  /*1c30*/  LDL.LU R185, [R1+0x68] ;  /* 0x0000680001b97983 */ /* 0x000f240000300800 */
[----:B--2---:R-:W-:Y:S01]  /*1c40*/  FFMA.FTZ R215, R174, R166, R215 ;  /* 0x000000a6aed77223 */ /* 0x004fe200000100d7 */
[C---:B------:R-:W-:Y:S01]  /*1c50*/  FADD.FTZ R243, R162.reuse, R243 ;  /* 0x000000f3a2f37221 */ /* 0x040fe20000010000 */
[----:B------:R-:W-:Y:S01]  /*1c60*/  FFMA.FTZ R210, R162, R154, R210 ;  /* 0x0000009aa2d27223 */ /* 0x000fe200000100d2 */
[----:B---3--:R-:W-:Y:S01]  /*1c70*/  FADD.FTZ R114, R169, R114 ;  /* 0x00000072a9727221 */ /* 0x008fe20000010000 */
[----:B------:R-:W-:Y:S01]  /*1c80*/  FADD.FTZ R167, -R187, R167 ;  /* 0x000000a7bba77221 */ /* 0x000fe20000010100 */
[C---:B------:R-:W-:Y:S01]  /*1c90*/  FADD.FTZ R242, R163.reuse, R242 ;  /* 0x000000f2a3f27221 */ /* 0x040fe20000010000 */
[----:B------:R-:W-:Y:S01]  /*1ca0*/  FFMA.FTZ R209, R163, R155, R209 ;  /* 0x0000009ba3d17223 */ /* 0x000fe200000100d1 */
[----:B----4-:R-:W-:Y:S01]  /*1cb0*/  FFMA.FTZ R168, R169, R165, R168 ;  /* 0x000000a5a9a87223 */ /* 0x010fe200000100a8 */
[----:B------:R0:W-:Y:S01]  /*1cc0*/  STL [R1+0x7c], R114 ;  /* 0x00007c7201007387 */ /* 0x0001e20000100800 */
[----:B------:R-:W-:-:S03]  /*1cd0*/  FADD.FTZ R112, R174, R112 ;  /* 0x00000070ae707221 */ /* 0x000fc60000010000 */
[----:B------:R-:W2:Y:S04]  /*1ce0*/  LDG.E.128 R128, desc[UR6][R128.64] ;  /* 0x0000000680807981 */ /* 0x000ea8000c1e1d00 */
[----:B0-----:R0:W5:Y:S04]  /*1cf0*/  LDL.LU R114, [R1+0xa4] ;  /* 0x0000a40001727983 */ /* 0x0011680000300800 */
[----:B------:R-:W3:Y:S04]  /*1d00*/  LDL.LU R169, [R1+0x64] ;  /* 0x0000640001a97983 */ /* 0x000ee80000300800 */
[----:B------:R1:W-:Y:S04]  /*1d10*/  STL [R1+0x4c], R168 ;  /* 0x00004ca801007387 */ /* 0x0003e80000100800 */
[----:B------:R4:W-:Y:S01]  /*1d20*/  STL [R1+0x8], R112 ;  /* 0x0000087001007387 */ /* 0x0009e20000100800 */
[----:B-1----:R-:W-:-:S03]  /*1d30*/  FMUL.FTZ R168, R66, R170 ;  /* 0x000000aa42a87220 */ /* 0x002fc60000410000 */
[----:B----4-:R-:W2:Y:S01]  /*1d40*/  LDL.LU R112, [R1+0x10] ;  /* 0x0000100001707983 */ /* 0x010ea20000300800 */
[----:B------:R-:W-:-:S03]  /*1d50*/  FFMA.FTZ R174, R94, R174, R168 ;  /* 0x000000ae5eae7223 */ /* 0x000fc600000100a8 */
[----:B------:R-:W4:Y:S01]  /*1d60*/  LDL.LU R168, [R1+0x88] ;  /* 0x0000880001a87983 */ /* 0x000f220000300800 */
[----:B------:R-:W-:Y:S01]  /*1d70*/  FFMA.FTZ R162, R98, R162, R120 ;  /* 0x000000a262a27223 */ /* 0x000fe20000010078 */
[----:B------:R-:W-:Y:S01]  /*1d80*/  FFMA.FTZ R185, R170, R166, R185 ;  /* 0x000000a6aab97223 */ /* 0x000fe200000100b9 */
[----:B------:R-:W-:Y:S01]  /*1d90*/  IADD3 R120, P3, R156, UR14, RZ ;  /* 0x0000000e9c787c10 */ /* 0x000fe2000ff7e0ff */
[----:B------:R-:W-:Y:S01]  /*1da0*/  FADD.FTZ R113, R175, R113 ;  /* 0x00000071af717221 */ /* 0x000fe20000010000 */
[----:B------:R-:W-:Y:S02]  /*1db0*/  FMUL.FTZ R167, R10, R167 ;  /* 0x000000a70aa77220 */ /* 0x000fe40000410000 */
[----:B------:R-:W-:Y:S02]  /*1dc0*/  IADD3.X R121, R157, UR15, RZ, P3, !PT ;  /* 0x0000000f9d797c10 */ /* 0x000fe40009ffe4ff */
[----:B------:R-:W-:Y:S01]  /*1dd0*/  FFMA.FTZ R214, R175, R167, R214 ;  /* 0x000000a7afd67223 */ /* 0x000fe200000100d6 */
[----:B------:R-:W-:-:S03]  /*1de0*/  FFMA.FTZ R163, R99, R163, R122 ;  /* 0x000000a363a37223 */ /* 0x000fc6000001007a */
[----:B------:R-:W3:Y:S01]  /*1df0*/  LDG.E.128 R120, desc[UR6][R120.64] ;  /* 0x0000000678787981 */ /* 0x000ee2000c1e1d00 */
[----:B----4-:R-:W-:-:S03]  /*1e00*/  FADD.FTZ R168, R170, R168 ;  /* 0x000000a8aaa87221 */ /* 0x010fc60000010000 */
[----:B------:R-:W4:Y:S04]  /*1e10*/  LDL.LU R170, [R1+0x90] ;  /* 0x0000900001aa7983 */ /* 0x000f280000300800 */
[----:B------:R1:W-:Y:S04]  /*1e20*/  STL [R1+0x68], R185 ;  /* 0x000068b901007387 */ /* 0x0003e80000100800 */
[----:B------:R0:W-:Y:S04]  /*1e30*/  STL [R1+0x88], R168 ;  /* 0x000088a801007387 */ /* 0x0001e80000100800 */
[----:B-1----:R-:W4:Y:S01]  /*1e40*/  LDL.LU R185, [R1+0x70] ;  /* 0x0000700001b97983 */ /* 0x002f220000300800 */
[----:B0-----:R-:W-:-:S03]  /*1e50*/  FMUL.FTZ R168, R67, R171 ;  /* 0x000000ab43a87220 */ /* 0x001fc60000410000 */
[----:B------:R0:W-:Y:S01]  /*1e60*/  STL [R1+0x4], R113 ;  /* 0x0000047101007387 */ /* 0x0001e20000100800 */
[----:B------:R-:W-:-:S03]  /*1e70*/  FFMA.FTZ R175, R95, R175, R168 ;  /* 0x000000af5faf7223 */ /* 0x000fc600000100a8 */
[----:B0-----:R0:W5:Y:S04]  /*1e80*/  LDL.LU R113, [R1+0xa0] ;  /* 0x0000a00001717983 */ /* 0x0011680000300800 */
[----:B------:R-:W2:Y:S01]  /*1e90*/  LDL.LU R168, [R1+0x84] ;  /* 0x0000840001a87983 */ /* 0x000ea20000300800 */
[----:B------:R-:W-:Y:S01]  /*1ea0*/  FFMA.FTZ R249, R134, R125, R249 ;  /* 0x0000007d86f97223 */ /* 0x000fe200000100f9 */
[C---:B------:R-:W-:Y:S01]  /*1eb0*/  FADD.FTZ R252, R135.reuse, R252 ;  /* 0x000000fc87fc7221 */ /* 0x040fe20000010000 */
[----:B------:R-:W-:Y:S01]  /*1ec0*/  FFMA.FTZ R248, R135, R176, R248 ;  /* 0x000000b087f87223 */ /* 0x000fe200000100f8 */
[----:B---3--:R-:W-:Y:S01]  /*1ed0*/  FADD.FTZ R120, -R187, R120 ;  /* 0x00000078bb787221 */ /* 0x008fe20000010100 */
[----:B------:R-:W4:Y:S01]  /*1ee0*/  LDG.E.128 R132, desc[UR6][R132.64] ;  /* 0x0000000684847981 */ /* 0x000f22000c1e1d00 */
[----:B--2---:R-:W-:-:S05]  /*1ef0*/  FADD.FTZ R168, R171, R168 ;  /* 0x000000a8aba87221 */ /* 0x004fca0000010000 */
[----:B------:R1:W-:Y:S02]  /*1f00*/  STL [R1+0x84], R168 ;  /* 0x000084a801007387 */ /* 0x0003e40000100800 */
[----:B-1----:R-:W-:Y:S02]  /*1f10*/  FMUL.FTZ R168, R10, R120 ;  /* 0x000000780aa87220 */ /* 0x002fe40000410000 */
[----:B------:R-:W2:Y:S01]  /*1f20*/  LDL.LU R120, [R1+0xc] ;  /* 0x00000c0001787983 */ /* 0x000ea20000300800 */
[----:B------:R-:W-:Y:S01]  /*1f30*/  FFMA.FTZ R169, R171, R167, R169 ;  /* 0x000000a7aba97223 */ /* 0x000fe200000100a9 */
[----:B------:R-:W-:Y:S01]  /*1f40*/  FADD.FTZ R112, R128, R112 ;  /* 0x0000007080707221 */ /* 0x000fe20000010000 */
[C---:B----4-:R-:W-:Y:S01]  /*1f50*/  FFMA.FTZ R185, R132.reuse, R168, R185 ;  /* 0x000000a884b97223 */ /* 0x050fe200000100b9 */
[----:B------:R-:W-:Y:S02]  /*1f60*/  FADD.FTZ R170, R132, R170 ;  /* 0x000000aa84aa7221 */ /* 0x000fe40000010000 */
[----:B------:R1:W-:Y:S01]  /*1f70*/  STL [R1+0x64], R169 ;  /* 0x000064a901007387 */ /* 0x0003e20000100800 */
[----:B------:R-:W-:-:S03]  /*1f80*/  FADD.FTZ R121, -R187, R121 ;  /* 0x00000079bb797221 */ /* 0x000fc60000010100 */
[----:B------:R3:W-:Y:S01]  /*1f90*/  STL [R1+0x10], R112 ;  /* 0x0000107001007387 */ /* 0x0007e20000100800 */
[----:B------:R-:W-:Y:S01]  /*1fa0*/  FFMA.FTZ R217, R128, R168, R217 ;  /* 0x000000a880d97223 */ /* 0x000fe200000100d9 */
[----:B-1----:R-:W-:Y:S02]  /*1fb0*/  FMUL.FTZ R169, R60, R132 ;  /* 0x000000843ca97220 */ /* 0x002fe40000410000 */
[----:B---3--:R-:W3:Y:S04]  /*1fc0*/  LDL.LU R112, [R1+0x8c] ;  /* 0x00008c0001707983 */ /* 0x008ee80000300800 */
[----:B------:R-:W4:Y:S01]  /*1fd0*/  LDL.LU R171, [R1+0x6c] ;  /* 0x00006c0001ab7983 */ /* 0x000f220000300800 */
[----:B------:R-:W-:-:S03]  /*1fe0*/  FFMA.FTZ R169, R88, R128, R169 ;  /* 0x0000008058a97223 */ /* 0x000fc600000100a9 */
[----:B------:R1:W-:Y:S01]  /*1ff0*/  STL [R1+0x70], R185 ;  /* 0x000070b901007387 */ /* 0x0003e20000100800 */
[----:B------:R-:W-:Y:S01]  /*2000*/  FMUL.FTZ R132, R10, R121 ;  /* 0x000000790a847220 */ /* 0x000fe20000410000 */
[C---:B------:R-:W-:Y:S01]  /*2010*/  FADD.FTZ R245, R172.reuse, R245 ;  /* 0x000000f5acf57221 */ /* 0x040fe20000010000 */
[----:B------:R-:W-:Y:S01]  /*2020*/  FFMA.FTZ R213, R172, R158, R213 ;  /* 0x0000009eacd57223 */ /* 0x000fe200000100d5 */
[----:B------:R-:W-:Y:S01]  /*2030*/  FFMA.FTZ R172, R92, R172, R140 ;  /* 0x000000ac5cac7223 */ /* 0x000fe2000001008c */
[----:B------:R-:W-:Y:S01]  /*2040*/  IADD3 R140, P3, R164, UR14, RZ ;  /* 0x0000000ea48c7c10 */ /* 0x000fe2000ff7e0ff */
[----:B-1----:R-:W4:Y:S04]  /*2050*/  LDL.LU R185, [R1+0x98] ;  /* 0x0000980001b97983 */ /* 0x002f280000300800 */
[----:B------:R1:W-:Y:S01]  /*2060*/  STL [R1+0x90], R170 ;  /* 0x000090aa01007387 */ /* 0x0003e20000100800 */
[----:B------:R-:W-:-:S03]  /*2070*/  FFMA.FTZ R216, R129, R132, R216 ;  /* 0x0000008481d87223 */ /* 0x000fc600000100d8 */
[----:B------:R-:W4:Y:S04]  /*2080*/  LDL.LU R128, [R1+0x78] ;  /* 0x0000780001807983 */ /* 0x000f280000300800 */
[----:B------:R-:W4:Y:S01]  /*2090*/  LDL.LU R121, [R1+0x34] ;  /* 0x0000340001797983 */ /* 0x000f220000300800 */
[----:B-1----:R-:W-:Y:S01]  /*20a0*/  FMUL.FTZ R170, R61, R133 ;  /* 0x000000853daa7220 */ /* 0x002fe20000410000 */
[----:B------:R-:W-:-:S03]  /*20b0*/  IADD3.X R141, R159, UR15, RZ, P3, !PT ;  /* 0x0000000f9f8d7c10 */ /* 0x000fc60009ffe4ff */
[----:B------:R-:W-:Y:S01]  /*20c0*/  FFMA.FTZ R170, R89, R129, R170 ;  /* 0x0000008159aa7223 */ /* 0x000fe200000100aa */
[C---:B------:R-:W-:Y:S01]  /*20d0*/  FADD.FTZ R244, R173.reuse, R244 ;  /* 0x000000f4adf47221 */ /* 0x040fe20000010000 */
[----:B------:R-:W-:Y:S01]  /*20e0*/  FFMA.FTZ R211, R173, R165, R211 ;  /* 0x000000a5add37223 */ /* 0x000fe200000100d3 */
[----:B------:R-:W-:Y:S02]  /*20f0*/  FFMA.FTZ R173, R93, R173, R142 ;  /* 0x000000ad5dad7223 */ /* 0x000fe4000001008e */
[----:B------:R-:W4:Y:S01]  /*2100*/  LDG.E.128 R140, desc[UR6][R140.64] ;  /* 0x000000068c8c7981 */ /* 0x000f22000c1e1d00 */
[----:B------:R-:W-:Y:S01]  /*2110*/  FMUL.FTZ R182, R74, R146 ;  /* 0x000000924ab67220 */ /* 0x000fe20000410000 */
[----:B------:R-:W-:Y:S02]  /*2120*/  FMUL.FTZ R184, R75, R147 ;  /* 0x000000934bb87220 */ /* 0x000fe40000410000 */
[----:B------:R-:W4:Y:S01]  /*2130*/  LDG.E.128 R144, desc[UR6][R144.64] ;  /* 0x0000000690907981 */ /* 0x000f22000c1e1d00 */
[C---:B------:R-:W-:Y:S01]  /*2140*/  FADD.FTZ R231, R150.reuse, R231 ;  /* 0x000000e796e77221 */ /* 0x040fe20000010000 */
[----:B------:R-:W-:Y:S01]  /*2150*/  FFMA.FTZ R206, R150, R181, R206 ;  /* 0x000000b596ce7223 */ /* 0x000fe200000100ce */
[----:B------:R-:W-:Y:S01]  /*2160*/  FFMA.FTZ R182, R102, R150, R182 ;  /* 0x0000009666b67223 */ /* 0x000fe200000100b6 */
[C---:B------:R-:W-:Y:S01]  /*2170*/  FADD.FTZ R230, R151.reuse, R230 ;  /* 0x000000e697e67221 */ /* 0x040fe20000010000 */
[----:B------:R-:W-:Y:S01]  /*2180*/  FFMA.FTZ R205, R151, R183, R205 ;  /* 0x000000b797cd7223 */ /* 0x000fe200000100cd */
[----:B------:R-:W-:-:S02]  /*2190*/  FFMA.FTZ R184, R103, R151, R184 ;  /* 0x0000009767b87223 */ /* 0x000fc400000100b8 */
[----:B------:R-:W4:Y:S01]  /*21a0*/  LDG.E.128 R148, desc[UR6][R148.64] ;  /* 0x0000000694947981 */ /* 0x000f22000c1e1d00 */
[----:B--2---:R-:W-:-:S05]  /*21b0*/  FADD.FTZ R120, R129, R120 ;  /* 0x0000007881787221 */ /* 0x004fca0000010000 */
[----:B------:R1:W-:Y:S04]  /*21c0*/  STL [R1+0xc], R120 ;  /* 0x00000c7801007387 */ /* 0x0003e80000100800 */
[----:B-1----:R-:W2:Y:S04]  /*21d0*/  LDL.LU R120, [R1+0x74] ;  /* 0x0000740001787983 */ /* 0x002ea80000300800 */
[----:B------:R-:W2:Y:S01]  /*21e0*/  LDL.LU R129, [R1+0x38] ;  /* 0x0000380001817983 */ /* 0x000ea20000300800 */
[----:B------:R-:W-:Y:S01]  /*21f0*/  FADD.FTZ R122, -R187, R122 ;  /* 0x0000007abb7a7221 */ /* 0x000fe20000010100 */
[C---:B---3--:R-:W-:Y:S01]  /*2200*/  FADD.FTZ R112, R133.reuse, R112 ;  /* 0x0000007085707221 */ /* 0x048fe20000010000 */
[----:B----4-:R-:W-:-:S02]  /*2210*/  FFMA.FTZ R171, R133, R132, R171 ;  /* 0x0000008485ab7223 */ /* 0x010fc400000100ab */
[----:B------:R-:W-:Y:S02]  /*2220*/  FMUL.FTZ R133, R10, R122 ;  /* 0x0000007a0a857220 */ /* 0x000fe40000410000 */
[----:B------:R1:W-:Y:S01]  /*2230*/  STL [R1+0x8c], R112 ;  /* 0x00008c7001007387 */ /* 0x0003e20000100800 */
[----:B------:R-:W-:Y:S01]  /*2240*/  FADD.FTZ R123, -R187, R123 ;  /* 0x0000007bbb7b7221 */ /* 0x000fe20000010100 */
[----:B------:R-:W-:Y:S02]  /*2250*/  FADD.FTZ R212, R135, R212 ;  /* 0x000000d487d47221 */ /* 0x000fe40000010000 */
[----:B-1----:R0:W5:Y:S01]  /*2260*/  LDL.LU R112, [R1+0x9c] ;  /* 0x00009c0001707983 */ /* 0x0021620000300800 */
[----:B------:R-:W-:-:S03]  /*2270*/  FADD.FTZ R185, R134, R185 ;  /* 0x000000b986b97221 */ /* 0x000fc60000010000 */
[----:B------:R1:W-:Y:S01]  /*2280*/  STL [R1+0x6c], R171 ;  /* 0x00006cab01007387 */ /* 0x0003e20000100800 */
[----:B------:R-:W-:Y:S01]  /*2290*/  FFMA.FTZ R128, R134, R133, R128 ;  /* 0x0000008586807223 */ /* 0x000fe20000010080 */
[----:B-1----:R-:W-:Y:S01]  /*22a0*/  FMUL.FTZ R171, R62, R134 ;  /* 0x000000863eab7220 */ /* 0x002fe20000410000 */
[----:B------:R-:W-:Y:S01]  /*22b0*/  FMUL.FTZ R134, R10, R123 ;  /* 0x0000007b0a867220 */ /* 0x000fe20000410000 */
[----:B------:R-:W-:Y:S01]  /*22c0*/  FADD.FTZ R121, R131, R121 ;  /* 0x0000007983797221 */ /* 0x000fe20000010000 */
[----:B------:R-:W-:Y:S01]  /*22d0*/  FADD.FTZ R16, R148, R16 ;  /* 0x0000001094107221 */ /* 0x000fe20000010000 */
[----:B------:R-:W-:Y:S01]  /*22e0*/  FADD.FTZ R15, R149, R15 ;  /* 0x0000000f950f7221 */ /* 0x000fe20000010000 */
[----:B------:R-:W-:Y:S01]  /*22f0*/  FADD.FTZ R18, R150, R18 ;  /* 0x0000001296127221 */ /* 0x000fe20000010000 */
[----:B------:R-:W-:Y:S01]  /*2300*/  FADD.FTZ R17, R151, R17 ;  /* 0x0000001197117221 */ /* 0x000fe20000010000 */
[----:B------:R-:W-:Y:S01]  /*2310*/  FFMA.FTZ R171, R90, R130, R171 ;  /* 0x000000825aab7223 */ /* 0x000fe200000100ab */
[----:B------:R-:W-:Y:S01]  /*2320*/  IADD3 R19, R19, UR12, RZ ;  /* 0x0000000c13137c10 */ /* 0x000fe2000fffe0ff */
[----:B------:R-:W-:-:S03]  /*2330*/  UMOV UR4, 0xffffffff ;  /* 0xffffffff00047882 */ /* 0x000fc60000000000 */
[----:B------:R-:W-:Y:S01]  /*2340*/  ISETP.GE.AND P4, PT, R19, UR13, PT ;  /* 0x0000000d13007c0c */ /* 0x000fe2000bf86270 */
[----:B------:R-:W-:Y:S01]  /*2350*/  FFMA.FTZ R219, R130, R133, R219 ;  /* 0x0000008582db7223 */ /* 0x000fe200000100db */
[-C--:B------:R-:W-:Y:S01]  /*2360*/  FFMA.FTZ R218, R131, R134.reuse, R218 ;  /* 0x0000008683da7223 */ /* 0x080fe200000100da */
[----:B------:R-:W-:Y:S01]  /*2370*/  FADD.FTZ R192, R144, R192 ;  /* 0x000000c090c07221 */ /* 0x000fe20000010000 */
[----:B------:R-:W-:Y:S01]  /*2380*/  FADD.FTZ R191, R145, R191 ;  /* 0x000000bf91bf7221 */ /* 0x000fe20000010000 */
[----:B------:R-:W-:Y:S01]  /*2390*/  FADD.FTZ R194, R146, R194 ;  /* 0x000000c292c27221 */ /* 0x000fe20000010000 */
[----:B------:R-:W-:Y:S01]  /*23a0*/  FADD.FTZ R193, R147, R193 ;  /* 0x000000c193c17221 */ /* 0x000fe20000010000 */
[----:B--2---:R-:W-:Y:S01]  /*23b0*/  FADD.FTZ R129, R130, R129 ;  /* 0x0000008182817221 */ /* 0x004fe20000010000 */
[----:B------:R-:W-:-:S04]  /*23c0*/  FFMA.FTZ R120, R135, R134, R120 ;  /* 0x0000008687787223 */ /* 0x000fc80000010078 */
[----:B------:R-:W-:Y:S04]  /*23d0*/  STL [R1+0x38], R129 ;  /* 0x0000388101007387 */ /* 0x000fe80000100800 */
[----:B------:R1:W-:Y:S04]  /*23e0*/  STL [R1+0x98], R185 ;  /* 0x000098b901007387 */ /* 0x0003e80000100800 */
[----:B------:R-:W-:Y:S01]  /*23f0*/  STL [R1+0x78], R128 ;  /* 0x0000788001007387 */ /* 0x000fe20000100800 */
[----:B-1----:R-:W-:Y:S01]  /*2400*/  FMUL.FTZ R185, R63, R135 ;  /* 0x000000873fb97220 */ /* 0x002fe20000410000 */
[----:B------:R-:W-:-:S02]  /*2410*/  FADD.FTZ R135, -R187, R140 ;  /* 0x0000008cbb877221 */ /* 0x000fc40000010100 */
[----:B------:R-:W-:Y:S01]  /*2420*/  STL [R1+0x34], R121 ;  /* 0x0000347901007387 */ /* 0x000fe20000100800 */
[C---:B------:R-:W-:Y:S01]  /*2430*/  FADD.FTZ R140, -R187.reuse, R141 ;  /* 0x0000008dbb8c7221 */ /* 0x040fe20000010100 */
[----:B------:R-:W-:Y:S02]  /*2440*/  FMUL.FTZ R135, R10, R135 ;  /* 0x000000870a877220 */ /* 0x000fe40000410000 */
[----:B------:R-:W-:Y:S04]  /*2450*/  STL [R1+0x94], R212 ;  /* 0x000094d401007387 */ /* 0x000fe80000100800 */
[----:B------:R1:W-:Y:S01]  /*2460*/  STL [R1+0x74], R120 ;  /* 0x0000747801007387 */ /* 0x0003e20000100800 */
[----:B------:R-:W-:Y:S01]  /*2470*/  FFMA.FTZ R12, R148, R135, R12 ;  /* 0x00000087940c7223 */ /* 0x000fe2000001000c */
[----:B------:R-:W-:Y:S01]  /*2480*/  FMUL.FTZ R140, R10, R140 ;  /* 0x0000008c0a8c7220 */ /* 0x000fe20000410000 */
[----:B------:R-:W-:Y:S01]  /*2490*/  FADD.FTZ R141, -R187, R142 ;  /* 0x0000008ebb8d7221 */ /* 0x000fe20000010100 */
[----:B-1----:R-:W-:-:S04]  /*24a0*/  FMUL.FTZ R120, R56, R144 ;  /* 0x0000009038787220 */ /* 0x002fc80000410000 */
[----:B------:R-:W-:Y:S01]  /*24b0*/  FFMA.FTZ R148, R84, R148, R120 ;  /* 0x0000009454947223 */ /* 0x000fe20000010078 */
[----:B------:R-:W-:Y:S01]  /*24c0*/  FMUL.FTZ R120, R57, R145 ;  /* 0x0000009139787220 */ /* 0x000fe20000410000 */
[----:B------:R-:W-:Y:S01]  /*24d0*/  FFMA.FTZ R11, R149, R140, R11 ;  /* 0x0000008c950b7223 */ /* 0x000fe2000001000b */
[----:B------:R-:W-:Y:S01]  /*24e0*/  FMUL.FTZ R141, R10, R141 ;  /* 0x0000008d0a8d7220 */ /* 0x000fe20000410000 */
[----:B------:R-:W-:Y:S01]  /*24f0*/  FADD.FTZ R142, -R187, R143 ;  /* 0x0000008fbb8e7221 */ /* 0x000fe20000010100 */
[----:B------:R-:W-:Y:S01]  /*2500*/  FFMA.FTZ R149, R85, R149, R120 ;  /* 0x0000009555957223 */ /* 0x000fe20000010078 */
[----:B------:R-:W-:Y:S01]  /*2510*/  FMUL.FTZ R120, R58, R146 ;  /* 0x000000923a787220 */ /* 0x000fe20000410000 */
[----:B------:R-:W-:Y:S01]  /*2520*/  FFMA.FTZ R14, R150, R141, R14 ;  /* 0x0000008d960e7223 */ /* 0x000fe2000001000e */
[----:B------:R-:W-:Y:S02]  /*2530*/  FMUL.FTZ R142, R10, R142 ;  /* 0x0000008e0a8e7220 */ /* 0x000fe40000410000 */
[----:B------:R-:W-:Y:S01]  /*2540*/  FFMA.FTZ R150, R86, R150, R120 ;  /* 0x0000009656967223 */ /* 0x000fe20000010078 */
[----:B------:R-:W-:Y:S01]  /*2550*/  FMUL.FTZ R120, R59, R147 ;  /* 0x000000933b787220 */ /* 0x000fe20000410000 */
[----:B------:R-:W-:Y:S01]  /*2560*/  FFMA.FTZ R13, R151, R142, R13 ;  /* 0x0000008e970d7223 */ /* 0x000fe2000001000d */
[----:B------:R-:W-:-:S02]  /*2570*/  FFMA.FTZ R121, R0, R22, RZ ;  /* 0x0000001600797223 */ /* 0x000fc400000100ff */
        /* <DEDUP_REMOVED lines=45> */
[----:B------:R-:W-:Y:S01]  /*2850*/  FFMA.FTZ R185, R91, R131, R185 ;  /* 0x000000835bb97223 */ /* 0x000fe200000100b9 */
[----:B------:R-:W-:Y:S02]  /*2860*/  FFMA.FTZ R121, R133, R171, R121 ;  /* 0x000000ab85797223 */ /* 0x000fe40000010079 */
[----:B------:R-:W-:Y:S02]  /*2870*/  FADD.FTZ R120, R171, R120 ;  /* 0x00000078ab787221 */ /* 0x000fe40000010000 */
[----:B------:R-:W-:Y:S02]  /*2880*/  FFMA.FTZ R121, R134, R185, R121 ;  /* 0x000000b986797223 */ /* 0x000fe40000010079 */
[----:B------:R-:W-:Y:S02]  /*2890*/  FADD.FTZ R120, R185, R120 ;  /* 0x00000078b9787221 */ /* 0x000fe40000010000 */
[----:B------:R-:W-:-:S02]  /*28a0*/  FFMA.FTZ R121, R135, R148, R121 ;  /* 0x0000009487797223 */ /* 0x000fc40000010079 */
[----:B------:R-:W-:Y:S02]  /*28b0*/  FADD.FTZ R120, R148, R120 ;  /* 0x0000007894787221 */ /* 0x000fe40000010000 */
[----:B------:R-:W-:Y:S02]  /*28c0*/  FFMA.FTZ R121, R140, R149, R121 ;  /* 0x000000958c797223 */ /* 0x000fe40000010079 */
[----:B------:R-:W-:Y:S02]  /*28d0*/  FADD.FTZ R120, R120, R149 ;  /* 0x0000009578787221 */ /* 0x000fe40000010000 */
[----:B------:R-:W-:Y:S02]  /*28e0*/  FFMA.FTZ R121, R141, R150, R121 ;  /* 0x000000968d797223 */ /* 0x000fe40000010079 */
[----:B------:R-:W-:Y:S01]  /*28f0*/  FADD.FTZ R120, R120, R150 ;  /* 0x0000009678787221 */ /* 0x000fe20000010000 */
[----:B------:R-:W-:Y:S01]  /*2900*/  FFMA.FTZ R188, R144, R135, R188 ;  /* 0x0000008790bc7223 */ /* 0x000fe200000100bc */
[----:B------:R-:W-:Y:S01]  /*2910*/  FFMA.FTZ R186, R145, R140, R186 ;  /* 0x0000008c91ba7223 */ /* 0x000fe200000100ba */
[----:B------:R-:W-:Y:S01]  /*2920*/  FFMA.FTZ R190, R146, R141, R190 ;  /* 0x0000008d92be7223 */ /* 0x000fe200000100be */
[----:B------:R-:W-:Y:S01]  /*2930*/  FFMA.FTZ R189, R147, R142, R189 ;  /* 0x0000008e93bd7223 */ /* 0x000fe200000100bd */
[----:B-1----:R-:W-:Y:S01]  /*2940*/  LOP3.LUT P3, RZ, R187, 0x1f, RZ, 0xc0, !PT ;  /* 0x0000001fbbff7812 */ /* 0x002fe2000786c0ff */
[----:B------:R-:W-:Y:S01]  /*2950*/  FADD.FTZ R120, R120, R151 ;  /* 0x0000009778787221 */ /* 0x000fe20000010000 */
[----:B------:R-:W-:Y:S01]  /*2960*/  P2R R143, PR, RZ, 0x10 ;  /* 0x00000010ff8f7803 */ /* 0x000fe20000000000 */
[----:B------:R-:W-:Y:S01]  /*2970*/  FFMA.FTZ R121, R142, R151, R121 ;  /* 0x000000978e797223 */ /* 0x000fe20000010079 */
[----:B0-----:R-:W-:Y:S09]  /*2980*/  BRA.DIV UR4, `(.L_x_4145) ;  /* 0x0000001e04787947 */ /* 0x001ff2000b800000 */
        /* <DEDUP_REMOVED lines=18> */
.L_x_4165:
        /* <DEDUP_REMOVED lines=12> */
.L_x_4146:
        /* <DEDUP_REMOVED lines=63> */
.L_x_4147:
        /* <DEDUP_REMOVED lines=15> */
.L_x_4148:
[----:B------:R-:W-:Y:S01]  /*3050*/  IADD3 R130, P4, R9, UR22, RZ ;  /* 0x0000001609827c10 */ /* 0x000fe2000ff9e0ff */
[-CC-:B------:R-:W-:Y:S01]  /*3060*/  FFMA.FTZ R21, R124, R145.reuse, R144.reuse ;  /* 0x000000917c157223 */ /* 0x180fe20000010090 */
[-CC-:B------:R-:W-:Y:S01]  /*3070*/  FFMA.FTZ R20, R27, R145.reuse, R144.reuse ;  /* 0x000000911b147223 */ /* 0x180fe20000010090 */
[-CC-:B01----:R-:W-:Y:S01]  /*3080*/  FFMA.FTZ R22, R125, R145.reuse, R144.reuse ;  /* 0x000000917d167223 */ /* 0x183fe20000010090 */
        /* <DEDUP_REMOVED lines=8> */
[C---:B------:R-:W-:Y:S01]  /*3110*/  IADD3 R120, P4, R7.reuse, UR22, RZ ;  /* 0x0000001607787c10 */ /* 0x040fe2000ff9e0ff */
[C---:B------:R-:W-:Y:S01]  /*3120*/  FMUL.FTZ R20, R10.reuse, R20 ;  /* 0x000000140a147220 */ /* 0x040fe20000410000 */
[C---:B------:R-:W-:Y:S01]  /*3130*/  FMUL.FTZ R21, R10.reuse, R21 ;  /* 0x000000150a157220 */ /* 0x040fe20000410000 */
[----:B------:R-:W-:Y:S01]  /*3140*/  FMUL.FTZ R22, R10, R22 ;  /* 0x000000160a167220 */ /* 0x000fe20000410000 */
        /* <DEDUP_REMOVED lines=22> */
.L_x_4149:
        /* <DEDUP_REMOVED lines=56> */
.L_x_4150:
        /* <DEDUP_REMOVED lines=12> */
[----:B-1----:R-:W-:Y:S02]  /*36f0*/  IADD3 R20, P6, R5, UR18, RZ ;  /* 0x0000001205147c10 */ /* 0x002fe4000ffde0ff */
[----:B------:R-:W-:Y:S02]  /*3700*/  SEL R7, R131, R115, P4 ;  /* 0x0000007383077207 */ /* 0x000fe40002000000 */
[----:B------:R-:W-:Y:S02]  /*3710*/  IADD3.X R21, R4, UR19, RZ, P6, !PT ;  /* 0x0000001304157c10 */ /* 0x000fe4000b7fe4ff */
[----:B------:R-:W-:Y:S02]  /*3720*/  SEL R6, R130, R114, P4 ;  /* 0x0000007282067207 */ /* 0x000fe40002000000 */
[----:B------:R-:W-:Y:S02]  /*3730*/  SEL R5, R129, R113, P4 ;  /* 0x0000007181057207 */ /* 0x000fe40002000000 */
[----:B------:R-:W-:-:S05]  /*3740*/  SEL R4, R128, R112, P4 ;  /* 0x0000007080047207 */ /* 0x000fca0002000000 */
[----:B------:R0:W-:Y:S02]  /*3750*/  STG.E.128 desc[UR6][R20.64], R4 ;  /* 0x0000000414007986 */ /* 0x0001e4000c101d06 */
.L_x_4151:
[----:B------:R2:W-:Y:S01]  /*3760*/  STG.E.128 desc[UR6][R124.64], R128 ;  /* 0x000000807c007986 */ /* 0x0005e2000c101d06 */
[----:B------:R-:W-:Y:S01]  /*3770*/  ISETP.NE.AND P6, PT, R0, RZ, PT ;  /* 0x000000ff0000720c */ /* 0x000fe20003fc5270 */
[C---:B0-----:R-:W-:Y:S01]  /*3780*/  FMUL.FTZ R4, R10.reuse, R172 ;  /* 0x000000ac0a047220 */ /* 0x041fe20000410000 */
[C---:B------:R-:W-:Y:S01]  /*3790*/  FMUL.FTZ R5, R10.reuse, R173 ;  /* 0x000000ad0a057220 */ /* 0x040fe20000410000 */
[C---:B------:R-:W-:Y:S01]  /*37a0*/  FMUL.FTZ R6, R10.reuse, R174 ;  /* 0x000000ae0a067220 */ /* 0x040fe20000410000 */
[----:B------:R-:W-:Y:S01]  /*37b0*/  FMUL.FTZ R7, R10, R175 ;  /* 0x000000af0a077220 */ /* 0x000fe20000410000 */
[----:B------:R-:W-:Y:S01]  /*37c0*/  @P2 FADD.FTZ R4, R40, R4 ;  /* 0x0000000428042221 */ /* 0x000fe20000010000 */
[----:B------:R-:W-:Y:S01]  /*37d0*/  @P2 FADD.FTZ R5, R41, R5 ;  /* 0x0000000529052221 */ /* 0x000fe20000010000 */
[----:B------:R-:W-:Y:S01]  /*37e0*/  @P2 FADD.FTZ R6, R42, R6 ;  /* 0x000000062a062221 */ /* 0x000fe20000010000 */
[----:B------:R-:W-:Y:S02]  /*37f0*/  @P2 FADD.FTZ R7, R43, R7 ;  /* 0x000000072b072221 */ /* 0x000fe40000010000 */
[----:B-1----:R-:W-:-:S02]  /*3800*/  SEL R20, R4, R116, P5 ;  /* 0x0000007404147207 */ /* 0x002fc40002800000 */
[----:B------:R-:W-:Y:S02]  /*3810*/  SEL R22, R6, R118, P5 ;  /* 0x0000007606167207 */ /* 0x000fe40002800000 */
[----:B------:R-:W-:Y:S02]  /*3820*/  SEL R23, R7, R119, P5 ;  /* 0x0000007707177207 */ /* 0x000fe40002800000 */
[-C--:B------:R-:W-:Y:S02]  /*3830*/  SEL R21, R5, R117.reuse, P5 ;  /* 0x0000007505157207 */ /* 0x080fe40002800000 */
[----:B--2---:R-:W-:Y:S02]  /*3840*/  SEL R128, R128, R116, P5 ;  /* 0x0000007480807207 */ /* 0x004fe40002800000 */
[----:B------:R-:W-:Y:S02]  /*3850*/  SEL R129, R129, R117, P5 ;  /* 0x0000007581817207 */ /* 0x000fe40002800000 */
[----:B------:R-:W-:-:S02]  /*3860*/  SEL R130, R130, R118, P5 ;  /* 0x0000007682827207 */ /* 0x000fc40002800000 */
        /* <DEDUP_REMOVED lines=10> */
.L_x_4152:
        /* <DEDUP_REMOVED lines=20> */
[----:B------:R-:W-:Y:S02]  /*3a50*/  IADD3 R2, P6, R156, UR18, RZ ;  /* 0x000000129c027c10 */ /* 0x000fe4000ffde0ff */
[----:B------:R-:W-:Y:S02]  /*3a60*/  SEL R23, R7, R115, P4 ;  /* 0x0000007307177207 */ /* 0x000fe40002000000 */
[----:B------:R-:W-:Y:S02]  /*3a70*/  IADD3.X R3, R157, UR19, RZ, P6, !PT ;  /* 0x000000139d037c10 */ /* 0x000fe4000b7fe4ff */
[----:B------:R-:W-:Y:S02]  /*3a80*/  SEL R22, R6, R114, P4 ;  /* 0x0000007206167207 */ /* 0x000fe40002000000 */
[----:B------:R-:W-:Y:S02]  /*3a90*/  SEL R21, R5, R113, P4 ;  /* 0x0000007105157207 */ /* 0x000fe40002000000 */
[----:B------:R-:W-:-:S05]  /*3aa0*/  SEL R20, R4, R112, P4 ;  /* 0x0000007004147207 */ /* 0x000fca0002000000 */
[----:B------:R2:W-:Y:S02]  /*3ab0*/  STG.E.128 desc[UR6][R2.64], R20 ;  /* 0x0000001402007986 */ /* 0x0005e4000c101d06 */
.L_x_4153:
[-CC-:B------:R-:W-:Y:S01]  /*3ac0*/  FFMA.FTZ R135, R135, R145.reuse, R144.reuse ;  /* 0x0000009187877223 */ /* 0x180fe20000010090 */
[-CC-:B------:R-:W-:Y:S01]  /*3ad0*/  FFMA.FTZ R140, R140, R145.reuse, R144.reuse ;  /* 0x000000918c8c7223 */ /* 0x180fe20000010090 */
[-CC-:B------:R-:W-:Y:S01]  /*3ae0*/  FFMA.FTZ R141, R141, R145.reuse, R144.reuse ;  /* 0x000000918d8d7223 */ /* 0x180fe20000010090 */
[----:B------:R-:W-:Y:S01]  /*3af0*/  FFMA.FTZ R142, R142, R145, R144 ;  /* 0x000000918e8e7223 */ /* 0x000fe20000010090 */
[----:B------:R-:W-:Y:S01]  /*3b00*/  FADD.FTZ R135, R148, -R135 ;  /* 0x8000008794877221 */ /* 0x000fe20000010000 */
[----:B--2---:R-:W-:Y:S01]  /*3b10*/  FADD.FTZ R21, R149, -R140 ;  /* 0x8000008c95157221 */ /* 0x004fe20000010000 */
        /* <DEDUP_REMOVED lines=10> */
[----:B------:R-:W-:-:S02]  /*3bc0*/  IADD3 R2, P6, R156, UR22, RZ ;  /* 0x000000169c027c10 */ /* 0x000fc4000ffde0ff */
        /* <DEDUP_REMOVED lines=8> */
[----:B-1----:R-:W-:Y:S01]  /*3c50*/  SEL R27, R7, R119, P5 ;  /* 0x00000077071b7207 */ /* 0x002fe20002800000 */
[----:B------:R1:W-:Y:S01]  /*3c60*/  STG.E.128 desc[UR6][R2.64], R4 ;  /* 0x0000000402007986 */ /* 0x0003e2000c101d06 */
[----:B------:R-:W-:Y:S02]  /*3c70*/  SEL R26, R6, R118, P5 ;  /* 0x00000076061a7207 */ /* 0x000fe40002800000 */
[----:B------:R-:W-:Y:S02]  /*3c80*/  SEL R25, R5, R117, P5 ;  /* 0x0000007505197207 */ /* 0x000fe40002800000 */
[----:B0-----:R-:W-:-:S02]  /*3c90*/  @P4 IADD3 R8, P2, R164, UR18, RZ ;  /* 0x00000012a4084c10 */ /* 0x001fc4000ff5e0ff */
[-C--:B------:R-:W-:Y:S02]  /*3ca0*/  SEL R24, R4, R116.reuse, P5 ;  /* 0x0000007404187207 */ /* 0x080fe40002800000 */
[C---:B------:R-:W-:Y:S02]  /*3cb0*/  @P4 IADD3.X R9, R159.reuse, UR19, RZ, P2, !PT ;  /* 0x000000139f094c10 */ /* 0x040fe400097fe4ff */
[----:B------:R-:W-:Y:S01]  /*3cc0*/  IADD3 R120, P2, R164, UR22, RZ ;  /* 0x00000016a4787c10 */ /* 0x000fe2000ff5e0ff */
        /* <DEDUP_REMOVED lines=14> */
[----:B------:R0:W5:Y:S01]  /*3db0*/  LDL.LU R46, [R1] ;  /* 0x00000000012e7983 */ /* 0x0001620000300800 */
[----:B-1----:R-:W-:Y:S02]  /*3dc0*/  MOV R4, R196 ;  /* 0x000000c400047202 */ /* 0x002fe40000000f00 */
        /* <DEDUP_REMOVED lines=109> */
[----:B0-----:R-:W-:-:S07]  /*44a0*/  MOV R127, R193 ;  /* 0x000000c1007f7202 */ /* 0x001fce0000000f00 */
.L_x_4144:
        /* <DEDUP_REMOVED lines=44> */
.L_x_4145:
[----:B------:R-:W-:Y:S01]  /*4770*/  HFMA2.MMA R122, -RZ, RZ, 0, 9.5367431640625e-07 ;  /* 0x00000010ff7a7435 */ /* 0x000fe200000001ff */
[----:B------:R-:W-:Y:S02]  /*4780*/  MOV R128, R120 ;  /* 0x0000007800807202 */ /* 0x000fe40000000f00 */
[----:B------:R-:W-:Y:S02]  /*4790*/  MOV R129, 0x1f ;  /* 0x0000001f00817802 */ /* 0x000fe40000000f00 */
[----:B------:R-:W-:-:S07]  /*47a0*/  MOV R130, 0xffffffff ;  /* 0xffffffff00827802 */ /* 0x000fce0000000f00 */
[----:B-----5:R-:W-:Y:S05]  /*47b0*/  WARPSYNC.COLLECTIVE R130, `(.L_x_4155) ;  /* 0x0000000082087348 */ /* 0x020fea0003c00000 */
[----:B------:R0:W1:Y:S02]  /*47c0*/  SHFL.DOWN P4, R131, R128, R122, R129 ;  /* 0x0800007a80837389 */ /* 0x0000640000080081 */
[----:B01---5:R-:W-:Y:S01]  /*47d0*/  ENDCOLLECTIVE ;  /* 0x000000000000791b */ /* 0x023fe20003800000 */
.L_x_4155:
[----:B------:R-:W-:Y:S01]  /*47e0*/  MOV R128, R121 ;  /* 0x0000007900807202 */ /* 0x000fe20000000f00 */
[----:B------:R-:W-:-:S07]  /*47f0*/  FADD.FTZ R120, R120, R131 ;  /* 0x0000008378787221 */ /* 0x000fce0000010000 */
[----:B------:R-:W-:Y:S05]  /*4800*/  WARPSYNC.COLLECTIVE R130, `(.L_x_4156) ;  /* 0x0000000082087348 */ /* 0x000fea0003c00000 */
[----:B------:R0:W1:Y:S02]  /*4810*/  SHFL.DOWN P4, R131, R128, R122, R129 ;  /* 0x0800007a80837389 */ /* 0x0000640000080081 */
[----:B01----:R-:W-:Y:S01]  /*4820*/  ENDCOLLECTIVE ;  /* 0x000000000000791b */ /* 0x003fe20003800000 */
.L_x_4156:
[----:B------:R-:W-:Y:S01]  /*4830*/  HFMA2.MMA R122, -RZ, RZ, 0, 4.76837158203125e-07 ;  /* 0x00000008ff7a7435 */ /* 0x000fe200000001ff */
[----:B------:R-:W-:Y:S01]  /*4840*/  MOV R128, R120 ;  /* 0x0000007800807202 */ /* 0x000fe20000000f00 */
[----:B------:R-:W-:-:S09]  /*4850*/  FADD.FTZ R121, R121, R131 ;  /* 0x0000008379797221 */ /* 0x000fd20000010000 */
[----:B------:R-:W-:Y:S05]  /*4860*/  WARPSYNC.COLLECTIVE R130, `(.L_x_4157) ;  /* 0x0000000082087348 */ /* 0x000fea0003c00000 */
[----:B------:R0:W1:Y:S02]  /*4870*/  SHFL.DOWN P4, R131, R128, R122, R129 ;  /* 0x0800007a80837389 */ /* 0x0000640000080081 */
[----:B01----:R-:W-:Y:S01]  /*4880*/  ENDCOLLECTIVE ;  /* 0x000000000000791b */ /* 0x003fe20003800000 */
.L_x_4157:
[----:B------:R-:W-:Y:S01]  /*4890*/  MOV R128, R121 ;  /* 0x0000007900807202 */ /* 0x000fe20000000f00 */
[----:B------:R-:W-:-:S07]  /*48a0*/  FADD.FTZ R120, R120, R131 ;  /* 0x0000008378787221 */ /* 0x000fce0000010000 */
[----:B------:R-:W-:Y:S05]  /*48b0*/  WARPSYNC.COLLECTIVE R130, `(.L_x_4158) ;  /* 0x0000000082087348 */ /* 0x000fea0003c00000 */
[----:B------:R0:W1:Y:S02]  /*48c0*/  SHFL.DOWN P4, R131, R128, R122, R129 ;  /* 0x0800007a80837389 */ /* 0x0000640000080081 */
[----:B01----:R-:W-:Y:S01]  /*48d0*/  ENDCOLLECTIVE ;  /* 0x000000000000791b */ /* 0x003fe20003800000 */
.L_x_4158:
[----:B------:R-:W-:Y:S01]  /*48e0*/  HFMA2.MMA R122, -RZ, RZ, 0, 2.384185791015625e-07 ;  /* 0x00000004ff7a7435 */ /* 0x000fe200000001ff */
[----:B------:R-:W-:Y:S01]  /*48f0*/  MOV R128, R120 ;  /* 0x0000007800807202 */ /* 0x000fe20000000f00 */
[----:B------:R-:W-:-:S09]  /*4900*/  FADD.FTZ R121, R121, R131 ;  /* 0x0000008379797221 */ /* 0x000fd20000010000 */
[----:B------:R-:W-:Y:S05]  /*4910*/  WARPSYNC.COLLECTIVE R130, `(.L_x_4159) ;  /* 0x0000000082087348 */ /* 0x000fea0003c00000 */
[----:B------:R0:W1:Y:S02]  /*4920*/  SHFL.DOWN P4, R131, R128, R122, R129 ;  /* 0x0800007a80837389 */ /* 0x0000640000080081 */
[----:B01----:R-:W-:Y:S01]  /*4930*/  ENDCOLLECTIVE ;  /* 0x000000000000791b */ /* 0x003fe20003800000 */
.L_x_4159:
[----:B------:R-:W-:Y:S01]  /*4940*/  MOV R128, R121 ;  /* 0x0000007900807202 */ /* 0x000fe20000000f00 */
[----:B------:R-:W-:-:S07]  /*4950*/  FADD.FTZ R120, R120, R131 ;  /* 0x0000008378787221 */ /* 0x000fce0000010000 */
[----:B------:R-:W-:Y:S05]  /*4960*/  WARPSYNC.COLLECTIVE R130, `(.L_x_4160) ;  /* 0x0000000082087348 */ /* 0x000fea0003c00000 */
[----:B------:R0:W1:Y:S02]  /*4970*/  SHFL.DOWN P4, R131, R128, R122, R129 ;  /* 0x0800007a80837389 */ /* 0x0000640000080081 */
[----:B01----:R-:W-:Y:S01]  /*4980*/  ENDCOLLECTIVE ;  /* 0x000000000000791b */ /* 0x003fe20003800000 */
.L_x_4160:
[----:B------:R-:W-:Y:S01]  /*4990*/  HFMA2.MMA R122, -RZ, RZ, 0, 1.1920928955078125e-07 ;  /* 0x00000002ff7a7435 */ /* 0x000fe200000001ff */
[----:B------:R-:W-:Y:S01]  /*49a0*/  MOV R128, R120 ;  /* 0x0000007800807202 */ /* 0x000fe20000000f00 */
[----:B------:R-:W-:-:S09]  /*49b0*/  FADD.FTZ R121, R121, R131 ;  /* 0x0000008379797221 */ /* 0x000fd20000010000 */
[----:B------:R-:W-:Y:S05]  /*49c0*/  WARPSYNC.COLLECTIVE R130, `(.L_x_4161) ;  /* 0x0000000082087348 */ /* 0x000fea0003c00000 */
[----:B------:R0:W1:Y:S02]  /*49d0*/  SHFL.DOWN P4, R131, R128, R122, R129 ;  /* 0x0800007a80837389 */ /* 0x0000640000080081 */
[----:B01----:R-:W-:Y:S01]  /*49e0*/  ENDCOLLECTIVE ;  /* 0x000000000000791b */ /* 0x003fe20003800000 */
.L_x_4161:
[----:B------:R-:W-:Y:S01]  /*49f0*/  MOV R128, R121 ;  /* 0x0000007900807202 */ /* 0x000fe20000000f00 */
[----:B------:R-:W-:-:S07]  /*4a00*/  FADD.FTZ R120, R120, R131 ;  /* 0x0000008378787221 */ /* 0x000fce0000010000 */
[----:B------:R-:W-:Y:S05]  /*4a10*/  WARPSYNC.COLLECTIVE R130, `(.L_x_4162) ;  /* 0x0000000082087348 */ /* 0x000fea0003c00000 */
[----:B------:R0:W1:Y:S02]  /*4a20*/  SHFL.DOWN P4, R131, R128, R122, R129 ;  /* 0x0800007a80837389 */ /* 0x0000640000080081 */
[----:B01----:R-:W-:Y:S01]  /*4a30*/  ENDCOLLECTIVE ;  /* 0x000000000000791b */ /* 0x003fe20003800000 */
.L_x_4162:
[----:B------:R-:W-:Y:S01]  /*4a40*/  HFMA2.MMA R122, -RZ, RZ, 0, 5.9604644775390625e-08 ;  /* 0x00000001ff7a7435 */ /* 0x000fe200000001ff */
[----:B------:R-:W-:Y:S01]  /*4a50*/  MOV R128, R120 ;  /* 0x0000007800807202 */ /* 0x000fe20000000f00 */
[----:B------:R-:W-:-:S09]  /*4a60*/  FADD.FTZ R121, R121, R131 ;  /* 0x0000008379797221 */ /* 0x000fd20000010000 */
[----:B------:R-:W-:Y:S05]  /*4a70*/  WARPSYNC.COLLECTIVE R130, `(.L_x_4163) ;  /* 0x0000000082087348 */ /* 0x000fea0003c00000 */
[----:B------:R0:W1:Y:S02]  /*4a80*/  SHFL.DOWN P4, R131, R128, R122, R129 ;  /* 0x0800007a80837389 */ /* 0x0000640000080081 */
[----:B01----:R-:W-:Y:S01]  /*4a90*/  ENDCOLLECTIVE ;  /* 0x000000000000791b */ /* 0x003fe20003800000 */
.L_x_4163:
[----:B------:R-:W-:Y:S02]  /*4aa0*/  MOV R128, R121 ;  /* 0x0000007900807202 */ /* 0x000fe40000000f00 */
[----:B------:R-:W-:-:S07]  /*4ab0*/  MOV R123, R131 ;  /* 0x00000083007b7202 */ /* 0x000fce0000000f00 */
[----:B------:R-:W-:Y:S05]  /*4ac0*/  WARPSYNC.COLLECTIVE R130, `(.L_x_4164) ;  /* 0x0000000082087348 */ /* 0x000fea0003c00000 */
[----:B------:R0:W1:Y:S02]  /*4ad0*/  SHFL.DOWN P4, R131, R128, R122, R129 ;  /* 0x0800007a80837389 */ /* 0x0000640000080081 */
[----:B01----:R-:W-:Y:S01]  /*4ae0*/  ENDCOLLECTIVE ;  /* 0x000000000000791b */ /* 0x003fe20003800000 */
.L_x_4164:
[----:B------:R-:W-:Y:S01]  /*4af0*/  MOV R122, R131 ;  /* 0x00000083007a7202 */ /* 0x000fe20000000f00 */
[----:B------:R-:W-:Y:S06]  /*4b00*/  BRA `(.L_x_4165) ;  /* 0xffffffdc00e87947 */ /* 0x000fec000383ffff */
.L_x_4166:
        /* <DEDUP_REMOVED lines=15> */
.L_x_4601:


//--------------------- .text._ZN10layer_norm31ln_parallel_residual_bwd_kernelINS_13Kernel_traitsIfffffjLj7168ELj1ELj1ELj8ELj16ENS_18Kernel_traits_baseILj7168EfffffjLj256EEEEELb0ELb1ELb0EEEvNS_9BwdParamsE --------------------------
	.section	.text._ZN10layer_norm31ln_parallel_residual_bwd_kernelINS_13Kernel_traitsIfffffjLj7168ELj1ELj1ELj8ELj16ENS_18Kernel_traits_baseILj7168EfffffjLj256EEEEELb0ELb1ELb0EEEvNS_9BwdParamsE,"ax",@progbits
	.align	128
        .global         _ZN10layer_norm31ln_parallel_residual_bwd_kernelINS_13Kernel_traitsIfffffjLj7168ELj1ELj1ELj8ELj16ENS_18Kernel_traits_baseILj7168EfffffjLj256EEEEELb0ELb1ELb0EEEvNS_9BwdParamsE
        .type           _ZN10layer_norm31ln_parallel_residual_bwd_kernelINS_13Kernel_traitsIfffffjLj7168ELj1ELj1ELj8ELj16ENS_18Kernel_traits_baseILj7168EfffffjLj256EEEEELb0ELb1ELb0EEEvNS_9BwdParamsE,@function
        .size           _ZN10layer_norm31ln_parallel_residual_bwd_kernelINS_13Kernel_traitsIfffffjLj7168ELj1ELj1ELj8ELj16ENS_18Kernel_traits_baseILj7168EfffffjLj256EEEEELb0ELb1ELb0EEEvNS_9BwdParamsE,(.L_x_4602 - _ZN10layer_norm31ln_parallel_residual_bwd_kernelINS_13Kernel_traitsIfffffjLj7168ELj1ELj1ELj8ELj16ENS_18Kernel_traits_baseILj7168EfffffjLj256EEEEELb0ELb1ELb0EEEvNS_9BwdParamsE)
        .other          _ZN10layer_norm31ln_parallel_residual_bwd_kernelINS_13Kernel_traitsIfffffjLj7168ELj1ELj1ELj8ELj16ENS_18Kernel_traits_baseILj7168EfffffjLj256EEEEELb0ELb1ELb0EEEvNS_9BwdParamsE,@"STO_CUDA_ENTRY STV_DEFAULT"
_ZN10layer_norm31ln_parallel_residual_bwd_kernelINS_13Kernel_traitsIfffffjLj7168ELj1ELj1ELj8ELj16ENS_18Kernel_traits_baseILj7168EfffffjLj256EEEEELb0ELb1ELb0EEEvNS_9BwdParamsE:
.text._ZN10layer_norm31ln_parallel_residual_bwd_kernelINS_13Kernel_traitsIfffffjLj7168ELj1ELj1ELj8ELj16ENS_18Kernel_traits_baseILj7168EfffffjLj256EEEEELb0ELb1ELb0EEEvNS_9BwdParamsE:
        /* <DEDUP_REMOVED lines=91> */
.L_x_4197:
[----:B------:R-:W1:Y:S01]  /*05b0*/  LDC.64 R156, c[0x0][0x258] ;  /* 0x00009600ff9c7b82 */ /* 0x000e620000000a00 */
        /* <DEDUP_REMOVED lines=22> */
[----:B------:R-:W2:Y:S01]  /*0720*/  LDG.E.128 R156, desc[UR4][R156.64] ;  /* 0x000000049c9c7981 */ /* 0x000ea2000c1e1d00 */
[----:B------:R-:W-:Y:S01]  /*0730*/  ISETP.NE.AND.EX P4, PT, RZ, UR9, PT, P4 ;  /* 0x00000009ff007c0c */ /* 0x000fe2000bf85340 */
[----:B-1----:R-:W-:-:S12]  /*0740*/  IMAD.WIDE.U32 R160, R8, 0x10, R160 ;  /* 0x0000001008a07825 */ /* 0x002fd800078e00a0 */
[----:B------:R-:W-:-:S04]  /*0750*/  @P4 LEA R170, P5, R8, UR8, 0x4 ;  /* 0x0000000808aa4c11 */ /* 0x000fc8000f8a20ff */
[C---:B------:R-:W-:Y:S01]  /*0760*/  @P4 LEA.HI.X R171, R8.reuse, UR9, RZ, 0x4, P5 ;  /* 0x0000000908ab4c11 */ /* 0x040fe2000a8f24ff */
[----:B------:R-:W3:Y:S01]  /*0770*/  LDG.E.128 R160, desc[UR4][R160.64] ;  /* 0x00000004a0a07981 */ /* 0x000ee2000c1e1d00 */
[----:B0-----:R-:W-:Y:S02]  /*0780*/  ISETP.NE.AND P5, PT, R5, RZ, PT ;  /* 0x000000ff0500720c */ /* 0x001fe40003fa5270 */
        /* <DEDUP_REMOVED lines=31> */
.L_x_4169:
[----:B------:R-:W-:Y:S05]  /*0980*/  BSYNC B0 ;  /* 0x0000000000007941 */ /* 0x000fea0003800000 */
.L_x_4168:
[----:B------:R-:W-:Y:S01]  /*0990*/  ISETP.NE.AND P4, PT, R9, RZ, PT ;  /* 0x000000ff0900720c */ /* 0x000fe20003f85270 */
[----:B------:R-:W-:-:S12]  /*09a0*/  BSSY B0, `(.L_x_4170) ;  /* 0x000002c000007945 */ /* 0x000fd80003800000 */
[----:B------:R-:W-:Y:S05]  /*09b0*/  @!P4 BRA `(.L_x_4171) ;  /* 0x0000000000a8c947 */ /* 0x000fea0003800000 */
        /* <DEDUP_REMOVED lines=8> */
[----:B------:R-:W-:Y:S01]  /*0a40*/  @P4 LEA.HI.X R203, R169, UR9, RZ, 0x4, P5 ;  /* 0x00000009a9cb4c11 */ /* 0x000fe2000a8f24ff */
[----:B------:R-:W3:Y:S01]  /*0a50*/  LDG.E.128 R156, desc[UR4][R156.64] ;  /* 0x000000049c9c7981 */ /* 0x000ee2000c1e1d00 */
[----:B0-----:R-:W-:-:S03]  /*0a60*/  ISETP.NE.AND P5, PT, R5, RZ, PT ;  /* 0x000000ff0500720c */ /* 0x001fc60003fa5270 */
        /* <DEDUP_REMOVED lines=11> */
[----:B------:R-:W-:Y:S01]  /*0b20*/  FADD.FTZ R64, R64, R156 ;  /* 0x0000009c40407221 */ /* 0x000fe20000010000 */
[----:B------:R-:W-:Y:S01]  /*0b30*/  FFMA.FTZ R92, R156, R21, R92 ;  /* 0x000000159c5c7223 */ /* 0x000fe2000001005c */
[----:B------:R-:W-:Y:S01]  /*0b40*/  FADD.FTZ R65, R65, R157 ;  /* 0x0000009d41417221 */ /* 0x000fe20000010000 */
[----:B------:R-:W-:Y:S01]  /*0b50*/  FFMA.FTZ R93, R157, R22, R93 ;  /* 0x000000169d5d7223 */ /* 0x000fe2000001005d */
[----:B------:R-:W-:Y:S01]  /*0b60*/  FMUL.FTZ R183, R121, R157 ;  /* 0x0000009d79b77220 */ /* 0x000fe20000410000 */
[----:B------:R-:W-:Y:S01]  /*0b70*/  FADD.FTZ R156, R167, R34 ;  /* 0x00000022a79c7221 */ /* 0x000fe20000010000 */
[----:B------:R-:W-:Y:S01]  /*0b80*/  FFMA.FTZ R157, R21, R34, R170 ;  /* 0x00000022159d7223 */ /* 0x000fe200000100aa */
[----:B------:R-:W-:Y:S02]  /*0b90*/  FMUL.FTZ R204, R122, R158 ;  /* 0x0000009e7acc7220 */ /* 0x000fe40000410000 */
[----:B------:R-:W-:Y:S01]  /*0ba0*/  FADD.FTZ R161, R156, R183 ;  /* 0x000000b79ca17221 */ /* 0x000fe20000010000 */
[----:B------:R-:W-:Y:S01]  /*0bb0*/  FFMA.FTZ R156, R22, R183, R157 ;  /* 0x000000b7169c7223 */ /* 0x000fe2000001009d */
[----:B------:R-:W-:Y:S01]  /*0bc0*/  FADD.FTZ R66, R66, R158 ;  /* 0x0000009e42427221 */ /* 0x000fe20000010000 */
[----:B------:R-:W-:Y:S01]  /*0bd0*/  FFMA.FTZ R94, R158, R181, R94 ;  /* 0x000000b59e5e7223 */ /* 0x000fe2000001005e */
[----:B------:R-:W-:Y:S01]  /*0be0*/  FMUL.FTZ R193, R123, R159 ;  /* 0x0000009f7bc17220 */ /* 0x000fe20000410000 */
[----:B0-----:R-:W-:Y:S01]  /*0bf0*/  FMUL.FTZ R202, R11, R206 ;  /* 0x000000ce0bca7220 */ /* 0x001fe20000410000 */
[----:B------:R-:W-:Y:S01]  /*0c00*/  FADD.FTZ R158, R161, R204 ;  /* 0x000000cca19e7221 */ /* 0x000fe20000010000 */
[----:B------:R-:W-:Y:S01]  /*0c10*/  FFMA.FTZ R157, R181, R204, R156 ;  /* 0x000000ccb59d7223 */ /* 0x000fe2000001009c */
[----:B------:R-:W-:Y:S01]  /*0c20*/  FADD.FTZ R67, R67, R159 ;  /* 0x0000009f43437221 */ /* 0x000fe20000010000 */
[----:B------:R-:W-:Y:S01]  /*0c30*/  FFMA.FTZ R95, R159, R202, R95 ;  /* 0x000000ca9f5f7223 */ /* 0x000fe2000001005f */
[----:B------:R-:W-:Y:S01]  /*0c40*/  FADD.FTZ R167, R158, R193 ;  /* 0x000000c19ea77221 */ /* 0x000fe20000010000 */
[----:B------:R-:W-:-:S07]  /*0c50*/  FFMA.FTZ R170, R202, R193, R157 ;  /* 0x000000c1caaa7223 */ /* 0x000fce000001009d */
.L_x_4171:
[----:B------:R-:W-:Y:S05]  /*0c60*/  BSYNC B0 ;  /* 0x0000000000007941 */ /* 0x000fea0003800000 */
.L_x_4170:
[----:B------:R-:W-:Y:S04]  /*0c70*/  BSSY B0, `(.L_x_4172) ;  /* 0x000002c000007945 */ /* 0x000fe80003800000 */
        /* <DEDUP_REMOVED lines=43> */
.L_x_4173:
[----:B------:R-:W-:Y:S05]  /*0f30*/  BSYNC B0 ;  /* 0x0000000000007941 */ /* 0x000fea0003800000 */
.L_x_4172:
        /* <DEDUP_REMOVED lines=31> */
[----:B0-----:R-:W-:Y:S02]  /*1130*/  FMUL.FTZ R196, R114, R158 ;  /* 0x0000009e72c47220 */ /* 0x001fe40000410000 */
        /* <DEDUP_REMOVED lines=12> */
.L_x_4175:
[----:B------:R-:W-:Y:S05]  /*1200*/  BSYNC B0 ;  /* 0x0000000000007941 */ /* 0x000fea0003800000 */
.L_x_4174:
        /* <DEDUP_REMOVED lines=43> */
[----:B-1----:R-:W-:-:S07]  /*14c0*/  FFMA.FTZ R170, R190, R188, R157 ;  /* 0x000000bcbeaa7223 */ /* 0x002fce000001009d */
.L_x_4177:
[----:B------:R-:W-:Y:S05]  /*14d0*/  BSYNC B0 ;  /* 0x0000000000007941 */ /* 0x000fea0003800000 */
.L_x_4176:
        /* <DEDUP_REMOVED lines=44> */
.L_x_4179:
[----:B------:R-:W-:Y:S05]  /*17a0*/  BSYNC B0 ;  /* 0x0000000000007941 */ /* 0x000fea0003800000 */
.L_x_4178:
        /* <DEDUP_REMOVED lines=15> */
[----:B------:R-:W3:Y:S02]  /*18a0*/  LDG.E.128 R160, desc[UR4][R160.64] ;  /* 0x00000004a0a07981 */ /* 0x000ee4000c1e1d00 */
[C---:B---3--:R-:W-:Y:S01]  /*18b0*/  FADD.FTZ R12, -R168.reuse, R160 ;  /* 0x000000a0a80c7221 */ /* 0x048fe20000010100 */
[----:B------:R-:W-:-:S03]  /*18c0*/  FADD.FTZ R24, -R168, R161 ;  /* 0x000000a1a8187221 */ /* 0x000fc60000010100 */
[C---:B------:R-:W-:Y:S01]  /*18d0*/  FMUL.FTZ R23, R11.reuse, R12 ;  /* 0x0000000c0b177220 */ /* 0x040fe20000410000 */
[----:B------:R-:W-:Y:S01]  /*18e0*/  FMUL.FTZ R12, R11, R24 ;  /* 0x000000180b0c7220 */ /* 0x000fe20000410000 */
[----:B--2---:R-:W-:Y:S01]  /*18f0*/  FMUL.FTZ R24, R100, R156 ;  /* 0x0000009c64187220 */ /* 0x004fe20000410000 */
[----:B------:R-:W-:Y:S01]  /*1900*/  FADD.FTZ R44, R44, R156 ;  /* 0x0000009c2c2c7221 */ /* 0x000fe20000010000 */
[----:B------:R-:W-:Y:S01]  /*1910*/  FFMA.FTZ R72, R156, R23, R72 ;  /* 0x000000179c487223 */ /* 0x000fe20000010048 */
[----:B------:R-:W-:Y:S01]  /*1920*/  FADD.FTZ R45, R45, R157 ;  /* 0x0000009d2d2d7221 */ /* 0x000fe20000010000 */
[----:B------:R-:W-:Y:S01]  /*1930*/  FFMA.FTZ R73, R157, R12, R73 ;  /* 0x0000000c9d497223 */ /* 0x000fe20000010049 */
[----:B------:R-:W-:Y:S01]  /*1940*/  FMUL.FTZ R35, R101, R157 ;  /* 0x0000009d65237220 */ /* 0x000fe20000410000 */
[----:B------:R-:W-:Y:S01]  /*1950*/  FADD.FTZ R156, R167, R24 ;  /* 0x00000018a79c7221 */ /* 0x000fe20000010000 */
[C---:B------:R-:W-:Y:S01]  /*1960*/  FADD.FTZ R162, -R168.reuse, R162 ;  /* 0x000000a2a8a27221 */ /* 0x040fe20000010100 */
        /* <DEDUP_REMOVED lines=16> */
.L_x_4181:
[----:B------:R-:W-:Y:S05]  /*1a70*/  BSYNC B0 ;  /* 0x0000000000007941 */ /* 0x000fea0003800000 */
.L_x_4180:
[----:B------:R-:W-:Y:S01]  /*1a80*/  LOP3.LUT P4, RZ, R165, 0xff, RZ, 0xc0, !PT ;  /* 0x000000ffa5ff7812 */ /* 0x000fe2000788c0ff */
[----:B------:R-:W-:Y:S01]  /*1a90*/  UMOV UR6, 0xffffffff ;  /* 0xffffffff00067882 */ /* 0x000fe20000000000 */
[----:B------:R-:W-:-:S11]  /*1aa0*/  LOP3.LUT P5, RZ, R0, 0x1f, RZ, 0xc0, !PT ;  /* 0x0000001f00ff7812 */ /* 0x000fd600078ac0ff */
        /* <DEDUP_REMOVED lines=20> */
.L_x_4208:
        /* <DEDUP_REMOVED lines=81> */
.L_x_4184:
[----:B------:R-:W-:Y:S05]  /*2100*/  BSYNC B0 ;  /* 0x0000000000007941 */ /* 0x000fea0003800000 */
.L_x_4183:
        /* <DEDUP_REMOVED lines=47> */
.L_x_4186:
[----:B------:R-:W-:Y:S05]  /*2400*/  BSYNC B0 ;  /* 0x0000000000007941 */ /* 0x000fea0003800000 */
.L_x_4185:
[----:B------:R-:W-:Y:S04]  /*2410*/  BSSY B0, `(.L_x_4187) ;  /* 0x000002e000007945 */ /* 0x000fe80003800000 */
[----:B------:R-:W-:Y:S05]  /*2420*/  @!P0 BRA `(.L_x_4188) ;  /* 0x0000000000b08947 */ /* 0x000fea0003800000 */
[----:B0-----:R-:W-:-:S04]  /*2430*/  ISETP.NE.AND P5, PT, R5, RZ, PT ;  /* 0x000000ff0500720c */ /* 0x001fc80003fa5270 */
[----:B-12---:R-:W-:Y:S02]  /*2440*/  FSEL R164, R166, RZ, !P5 ;  /* 0x000000ffa6a47208 */ /* 0x006fe40006800000 */
        /* <DEDUP_REMOVED lines=42> */
.L_x_4188:
[----:B------:R-:W-:Y:S05]  /*26f0*/  BSYNC B0 ;  /* 0x0000000000007941 */ /* 0x000fea0003800000 */
.L_x_4187:
[----:B------:R-:W-:Y:S04]  /*2700*/  BSSY B0, `(.L_x_4189) ;  /* 0x000002e000007945 */ /* 0x000fe80003800000 */
[----:B------:R-:W-:Y:S05]  /*2710*/  @!P1 BRA `(.L_x_4190) ;  /* 0x0000000000b09947 */ /* 0x000fea0003800000 */
[----:B0-----:R-:W-:-:S04]  /*2720*/  ISETP.NE.AND P5, PT, R5, RZ, PT ;  /* 0x000000ff0500720c */ /* 0x001fc80003fa5270 */
[----:B-123--:R-:W-:Y:S02]  /*2730*/  FSEL R164, R166, RZ, !P5 ;  /* 0x000000ffa6a47208 */ /* 0x00efe40006800000 */
        /* <DEDUP_REMOVED lines=42> */
.L_x_4190:
[----:B------:R-:W-:Y:S05]  /*29e0*/  BSYNC B0 ;  /* 0x0000000000007941 */ /* 0x000fea0003800000 */
.L_x_4189:
[----:B------:R-:W-:Y:S04]  /*29f0*/  BSSY B0, `(.L_x_4191) ;  /* 0x000002e000007945 */ /* 0x000fe80003800000 */
[----:B------:R-:W-:Y:S05]  /*2a00*/  @!P2 BRA `(.L_x_4192) ;  /* 0x0000000000b0a947 */ /* 0x000fea0003800000 */
[----:B0-----:R-:W-:-:S04]  /*2a10*/  ISETP.NE.AND P5, PT, R5, RZ, PT ;  /* 0x000000ff0500720c */ /* 0x001fc80003fa5270 */
[----:B-1234-:R-:W-:Y:S02]  /*2a20*/  FSEL R156, R166, RZ, !P5 ;  /* 0x000000ffa69c7208 */ /* 0x01efe40006800000 */
        /* <DEDUP_REMOVED lines=42> */
.L_x_4192:
[----:B------:R-:W-:Y:S05]  /*2cd0*/  BSYNC B0 ;  /* 0x0000000000007941 */ /* 0x000fea0003800000 */
.L_x_4191:
        /* <DEDUP_REMOVED lines=46> */
.L_x_4194:
[----:B------:R-:W-:Y:S05]  /*2fc0*/  BSYNC B0 ;  /* 0x0000000000007941 */ /* 0x000fea0003800000 */
.L_x_4193:
[----:B------:R-:W-:Y:S01]  /*2fd0*/  ISETP.NE.AND P5, PT, R10, RZ, PT ;  /* 0x000000ff0a00720c */ /* 0x000fe20003fa5270 */
[----:B------:R-:W-:-:S12]  /*2fe0*/  BSSY B0, `(.L_x_4195) ;  /* 0x000002d000007945 */ /* 0x000fd80003800000 */
[----:B------:R-:W-:Y:S05]  /*2ff0*/  @!P5 BRA `(.L_x_4196) ;  /* 0x0000000000acd947 */ /* 0x000fea0003800000 */
[----:B0-----:R-:W-:-:S04]  /*3000*/  ISETP.NE.AND P5, PT, R5, RZ, PT ;  /* 0x000000ff0500720c */ /* 0x001fc80003fa5270 */
[----:B------:R-:W-:Y:S02]  /*3010*/  FSEL R166, R166, RZ, !P5 ;  /* 0x000000ffa6a67208 */ /* 0x000fe40006800000 */
[----:B------:R-:W-:-:S03]  /*3020*/  ISETP.NE.U32.AND P5, PT, RZ, UR16, PT ;  /* 0x00000010ff007c0c */ /* 0x000fc6000bfa5070 */
[-CC-:B-1234-:R-:W-:Y:S01]  /*3030*/  FFMA.FTZ R157, R23, R167.reuse, R166.reuse ;  /* 0x000000a7179d7223 */ /* 0x19efe200000100a6 */
        /* <DEDUP_REMOVED lines=39> */
.L_x_4196:
[----:B------:R-:W-:Y:S05]  /*32b0*/  BSYNC B0 ;  /* 0x0000000000007941 */ /* 0x000fea0003800000 */
.L_x_4195:
[----:B------:R-:W-:Y:S02]  /*32c0*/  IADD3 R7, R7, UR18, RZ ;  /* 0x0000001207077c10 */ /* 0x000fe4000fffe0ff */
[----:B01234-:R-:W-:Y:S02]  /*32d0*/  SEL R165, RZ, 0x1, P4 ;  /* 0x00000001ffa57807 */ /* 0x01ffe40002000000 */
[----:B------:R-:W-:-:S13]  /*32e0*/  ISETP.GE.AND P4, PT, R7, UR19, PT ;  /* 0x0000001307007c0c */ /* 0x000fda000bf86270 */
[----:B------:R-:W-:Y:S05]  /*32f0*/  @!P4 BRA `(.L_x_4197) ;  /* 0xffffffd000acc947 */ /* 0x000fea000383ffff */
.L_x_4167:
[----:B------:R-:W0:Y:S01]  /*3300*/  S2R R0, SR_TID.X ;  /* 0x0000000000007919 */ /* 0x000e220000002100 */
[----:B------:R-:W0:Y:S01]  /*3310*/  S2UR UR6, SR_CTAID.X ;  /* 0x00000000000679c3 */ /* 0x000e220000002500 */
[----:B------:R-:W-:Y:S02]  /*3320*/  ISETP.NE.AND P6, PT, R6, RZ, PT ;  /* 0x000000ff0600720c */ /* 0x000fe40003fc5270 */
[----:B------:R-:W-:Y:S02]  /*3330*/  ISETP.NE.AND P5, PT, R9, RZ, PT ;  /* 0x000000ff0900720c */ /* 0x000fe40003fa5270 */
[----:B------:R-:W-:-:S03]  /*3340*/  ISETP.NE.AND P4, PT, R10, RZ, PT ;  /* 0x000000ff0a00720c */ /* 0x000fc60003f85270 */
[----:B------:R-:W1:Y:S08]  /*3350*/  @P0 LDC.64 R12, c[0x0][0x2d0] ;  /* 0x0000b400ff0c0b82 */ /* 0x000e700000000a00 */
[----:B------:R-:W2:Y:S08]  /*3360*/  @P6 LDC.64 R4, c[0x0][0x2d0] ;  /* 0x0000b400ff046b82 */ /* 0x000eb00000000a00 */
[----:B------:R-:W3:Y:S01]  /*3370*/  @P6 LDC.64 R6, c[0x0][0x2d8] ;  /* 0x0000b600ff066b82 */ /* 0x000ee20000000a00 */
        /* <DEDUP_REMOVED lines=12> */
[C---:B0-----:R-:W-:Y:S01]  /*3440*/  @P5 IMAD.WIDE.U32 R8, R27.reuse, 0x10, R8 ;  /* 0x000000101b085825 */ /* 0x041fe200078e0008 */
[----:B------:R0:W-:Y:S04]  /*3450*/  @P6 STG.E.128 desc[UR4][R4.64], R96 ;  /* 0x0000006004006986 */ /* 0x0001e8000c101d04 */
[----:B------:R0:W-:Y:S02]  /*3460*/  @P5 STG.E.128 desc[UR4][R8.64], R64 ;  /* 0x0000004008005986 */ /* 0x0001e4000c101d04 */
[----:B------:R-:W0:Y:S01]  /*3470*/  @P1 LDC.64 R18, c[0x0][0x2d8] ;  /* 0x0000b600ff121b82 */ /* 0x000e220000000a00 */
[C---:B----4-:R-:W-:Y:S01]  /*3480*/  @P5 IMAD.WIDE.U32 R10, R27.reuse, 0x10, R10 ;  /* 0x000000101b0a5825 */ /* 0x050fe200078e000a */
[----:B------:R-:W-:-:S04]  /*3490*/  @P5 IADD3 R27, R27, 0x100, RZ ;  /* 0x000001001b1b5810 */ /* 0x000fc80007ffe0ff */
[----:B------:R4:W-:Y:S01]  /*34a0*/  @P5 STG.E.128 desc[UR4][R10.64], R92 ;  /* 0x0000005c0a005986 */ /* 0x0009e2000c101d04 */
[C---:B-1----:R-:W-:Y:S01]  /*34b0*/  @P0 IMAD.WIDE.U32 R12, R27.reuse, 0x10, R12 ;  /* 0x000000101b0c0825 */ /* 0x042fe200078e000c */
[----:B------:R-:W1:Y:S03]  /*34c0*/  @P2 LDC.64 R6, c[0x0][0x2d0] ;  /* 0x0000b400ff062b82 */ /* 0x000e660000000a00 */
[C---:B--2---:R-:W-:Y:S01]  /*34d0*/  @P0 IMAD.WIDE.U32 R14, R27.reuse, 0x10, R14 ;  /* 0x000000101b0e0825 */ /* 0x044fe200078e000e */
[----:B------:R-:W-:Y:S01]  /*34e0*/  @P0 IADD3 R27, R27, 0x100, RZ ;  /* 0x000001001b1b0810 */ /* 0x000fe20007ffe0ff */
[----:B------:R4:W-:Y:S03]  /*34f0*/  @P0 STG.E.128 desc[UR4][R12.64], R60 ;  /* 0x0000003c0c000986 */ /* 0x0009e6000c101d04 */
[----:B------:R-:W2:Y:S01]  /*3500*/  @P2 LDC.64 R20, c[0x0][0x2d8] ;  /* 0x0000b600ff142b82 */ /* 0x000ea20000000a00 */
[C---:B---3--:R-:W-:Y:S01]  /*3510*/  @P1 IMAD.WIDE.U32 R16, R27.reuse, 0x10, R16 ;  /* 0x000000101b101825 */ /* 0x048fe200078e0010 */
[----:B------:R4:W-:Y:S04]  /*3520*/  @P0 STG.E.128 desc[UR4][R14.64], R88 ;  /* 0x000000580e000986 */ /* 0x0009e8000c101d04 */
[----:B------:R4:W-:Y:S02]  /*3530*/  @P1 STG.E.128 desc[UR4][R16.64], R56 ;  /* 0x0000003810001986 */ /* 0x0009e4000c101d04 */
[----:B------:R-:W3:Y:S01]  /*3540*/  @P3 LDC.64 R22, c[0x0][0x2d0] ;  /* 0x0000b400ff163b82 */ /* 0x000ee20000000a00 */
[C---:B0-----:R-:W-:Y:S01]  /*3550*/  @P1 IMAD.WIDE.U32 R18, R27.reuse, 0x10, R18 ;  /* 0x000000101b121825 */ /* 0x041fe200078e0012 */
[----:B------:R-:W-:-:S04]  /*3560*/  @P1 IADD3 R27, R27, 0x100, RZ ;  /* 0x000001001b1b1810 */ /* 0x000fc80007ffe0ff */
[----:B------:R4:W-:Y:S02]  /*3570*/  @P1 STG.E.128 desc[UR4][R18.64], R84 ;  /* 0x0000005412001986 */ /* 0x0009e4000c101d04 */
        /* <DEDUP_REMOVED lines=19> */
.L_x_4182:
[----:B------:R-:W-:Y:S01]  /*36b0*/  HFMA2.MMA R169, -RZ, RZ, 0, 9.5367431640625e-07 ;  /* 0x00000010ffa97435 */ /* 0x000fe200000001ff */
[----:B-----5:R-:W-:Y:S02]  /*36c0*/  MOV R168, R167 ;  /* 0x000000a700a87202 */ /* 0x020fe40000000f00 */
[----:B------:R-:W-:Y:S02]  /*36d0*/  MOV R212, 0x1f ;  /* 0x0000001f00d47802 */ /* 0x000fe40000000f00 */
[----:B------:R-:W-:-:S07]  /*36e0*/  MOV R165, 0xffffffff ;  /* 0xffffffff00a57802 */ /* 0x000fce0000000f00 */
[----:B0-----:R-:W-:Y:S05]  /*36f0*/  WARPSYNC.COLLECTIVE R165, `(.L_x_4198) ;  /* 0x00000000a5087348 */ /* 0x001fea0003c00000 */
[----:B------:R1:W2:Y:S02]  /*3700*/  SHFL.DOWN P6, R207, R168, R169, R212 ;  /* 0x080000a9a8cf7389 */ /* 0x0002a400000c00d4 */
[----:B012---:R-:W-:Y:S01]  /*3710*/  ENDCOLLECTIVE ;  /* 0x000000000000791b */ /* 0x007fe20003800000 */
.L_x_4198:
[----:B------:R-:W-:Y:S02]  /*3720*/  MOV R168, R170 ;  /* 0x000000aa00a87202 */ /* 0x000fe40000000f00 */
[----:B------:R-:W-:-:S07]  /*3730*/  MOV R156, R207 ;  /* 0x000000cf009c7202 */ /* 0x000fce0000000f00 */
[----:B------:R-:W-:Y:S05]  /*3740*/  WARPSYNC.COLLECTIVE R165, `(.L_x_4199) ;  /* 0x00000000a5087348 */ /* 0x000fea0003c00000 */
[----:B------:R0:W1:Y:S02]  /*3750*/  SHFL.DOWN P6, R207, R168, R169, R212 ;  /* 0x080000a9a8cf7389 */ /* 0x00006400000c00d4 */
[----:B01----:R-:W-:Y:S01]  /*3760*/  ENDCOLLECTIVE ;  /* 0x000000000000791b */ /* 0x003fe20003800000 */
.L_x_4199:
[----:B------:R-:W-:Y:S01]  /*3770*/  FADD.FTZ R156, R156, R167 ;  /* 0x000000a79c9c7221 */ /* 0x000fe20000010000 */
[----:B------:R-:W-:-:S04]  /*3780*/  HFMA2.MMA R169, -RZ, RZ, 0, 4.76837158203125e-07 ;  /* 0x00000008ffa97435 */ /* 0x000fc800000001ff */
[----:B------:R-:W-:Y:S02]  /*3790*/  MOV R168, R156 ;  /* 0x0000009c00a87202 */ /* 0x000fe40000000f00 */
[----:B------:R-:W-:-:S07]  /*37a0*/  MOV R157, R207 ;  /* 0x000000cf009d7202 */ /* 0x000fce0000000f00 */
[----:B------:R-:W-:Y:S05]  /*37b0*/  WARPSYNC.COLLECTIVE R165, `(.L_x_4200) ;  /* 0x00000000a5087348 */ /* 0x000fea0003c00000 */
[----:B------:R0:W1:Y:S02]  /*37c0*/  SHFL.DOWN P6, R207, R168, R169, R212 ;  /* 0x080000a9a8cf7389 */ /* 0x00006400000c00d4 */
[----:B01----:R-:W-:Y:S01]  /*37d0*/  ENDCOLLECTIVE ;  /* 0x000000000000791b */ /* 0x003fe20003800000 */
.L_x_4200:
[----:B------:R-:W-:-:S05]  /*37e0*/  FADD.FTZ R157, R157, R170 ;  /* 0x000000aa9d9d7221 */ /* 0x000fca0000010000 */
[----:B------:R-:W-:Y:S02]  /*37f0*/  MOV R168, R157 ;  /* 0x0000009d00a87202 */ /* 0x000fe40000000f00 */
[----:B------:R-:W-:-:S07]  /*3800*/  MOV R159, R207 ;  /* 0x000000cf009f7202 */ /* 0x000fce0000000f00 */
[----:B------:R-:W-:Y:S05]  /*3810*/  WARPSYNC.COLLECTIVE R165, `(.L_x_4201) ;  /* 0x00000000a5087348 */ /* 0x000fea0003c00000 */
[----:B------:R0:W1:Y:S02]  /*3820*/  SHFL.DOWN P6, R207, R168, R169, R212 ;  /* 0x080000a9a8cf7389 */ /* 0x00006400000c00d4 */
[----:B01----:R-:W-:Y:S01]  /*3830*/  ENDCOLLECTIVE ;  /* 0x000000000000791b */ /* 0x003fe20003800000 */
.L_x_4201:
[----:B------:R-:W-:Y:S01]  /*3840*/  FADD.FTZ R159, R156, R159 ;  /* 0x0000009f9c9f7221 */ /* 0x000fe20000010000 */
[----:B------:R-:W-:-:S04]  /*3850*/  HFMA2.MMA R169, -RZ, RZ, 0, 2.384185791015625e-07 ;  /* 0x00000004ffa97435 */ /* 0x000fc800000001ff */
[----:B------:R-:W-:Y:S02]  /*3860*/  MOV R168, R159 ;  /* 0x0000009f00a87202 */ /* 0x000fe40000000f00 */
[----:B------:R-:W-:-:S07]  /*3870*/  MOV R158, R207 ;  /* 0x000000cf009e7202 */ /* 0x000fce0000000f00 */
[----:B------:R-:W-:Y:S05]  /*3880*/  WARPSYNC.COLLECTIVE R165, `(.L_x_4202) ;  /* 0x00000000a5087348 */ /* 0x000fea0003c00000 */
[----:B------:R0:W1:Y:S02]  /*3890*/  SHFL.DOWN P6, R207, R168, R169, R212 ;  /* 0x080000a9a8cf7389 */ /* 0x00006400000c00d4 */
[----:B01----:R-:W-:Y:S01]  /*38a0*/  ENDCOLLECTIVE ;  /* 0x000000000000791b */ /* 0x003fe20003800000 */
.L_x_4202:
[----:B------:R-:W-:-:S05]  /*38b0*/  FADD.FTZ R158, R157, R158 ;  /* 0x0000009e9d9e7221 */ /* 0x000fca0000010000 */
[----:B------:R-:W-:Y:S02]  /*38c0*/  MOV R168, R158 ;  /* 0x0000009e00a87202 */ /* 0x000fe40000000f00 */
[----:B------:R-:W-:-:S07]  /*38d0*/  MOV R160, R207 ;  /* 0x000000cf00a07202 */ /* 0x000fce0000000f00 */
[----:B------:R-:W-:Y:S05]  /*38e0*/  WARPSYNC.COLLECTIVE R165, `(.L_x_4203) ;  /* 0x00000000a5087348 */ /* 0x000fea0003c00000 */
[----:B------:R0:W1:Y:S02]  /*38f0*/  SHFL.DOWN P6, R207, R168, R169, R212 ;  /* 0x080000a9a8cf7389 */ /* 0x00006400000c00d4 */
[----:B01----:R-:W-:Y:S01]  /*3900*/  ENDCOLLECTIVE ;  /* 0x000000000000791b */ /* 0x003fe20003800000 */
.L_x_4203:
[----:B------:R-:W-:Y:S01]  /*3910*/  FADD.FTZ R160, R159, R160 ;  /* 0x000000a09fa07221 */ /* 0x000fe20000010000 */
[----:B------:R-:W-:-:S04]  /*3920*/  HFMA2.MMA R169, -RZ, RZ, 0, 1.1920928955078125e-07 ;  /* 0x00000002ffa97435 */ /* 0x000fc800000001ff */
[----:B------:R-:W-:Y:S02]  /*3930*/  MOV R168, R160 ;  /* 0x000000a000a87202 */ /* 0x000fe40000000f00 */
[----:B------:R-:W-:-:S07]  /*3940*/  MOV R161, R207 ;  /* 0x000000cf00a17202 */ /* 0x000fce0000000f00 */
[----:B------:R-:W-:Y:S05]  /*3950*/  WARPSYNC.COLLECTIVE R165, `(.L_x_4204) ;  /* 0x00000000a5087348 */ /* 0x000fea0003c00000 */
[----:B------:R0:W1:Y:S02]  /*3960*/  SHFL.DOWN P6, R207, R168, R169, R212 ;  /* 0x080000a9a8cf7389 */ /* 0x00006400000c00d4 */
[----:B01----:R-:W-:Y:S01]  /*3970*/  ENDCOLLECTIVE ;  /* 0x000000000000791b */ /* 0x003fe20003800000 */
.L_x_4204:
[----:B------:R-:W-:-:S05]  /*3980*/  FADD.FTZ R161, R158, R161 ;  /* 0x000000a19ea17221 */ /* 0x000fca0000010000 */
[----:B------:R-:W-:Y:S02]  /*3990*/  MOV R168, R161 ;  /* 0x000000a100a87202 */ /* 0x000fe40000000f00 */
[----:B------:R-:W-:-:S07]  /*39a0*/  MOV R163, R207 ;  /* 0x000000cf00a37202 */ /* 0x000fce0000000f00 */
[----:B------:R-:W-:Y:S05]  /*39b0*/  WARPSYNC.COLLECTIVE R165, `(.L_x_4205) ;  /* 0x00000000a5087348 */ /* 0x000fea0003c00000 */
[----:B------:R0:W1:Y:S02]  /*39c0*/  SHFL.DOWN P6, R207, R168, R169, R212 ;  /* 0x080000a9a8cf7389 */ /* 0x00006400000c00d4 */
[----:B01----:R-:W-:Y:S01]  /*39d0*/  ENDCOLLECTIVE ;  /* 0x000000000000791b */ /* 0x003fe20003800000 */
.L_x_4205:
[----:B------:R-:W-:Y:S01]  /*39e0*/  FADD.FTZ R163, R160, R163 ;  /* 0x000000a3a0a37221 */ /* 0x000fe20000010000 */
[----:B------:R-:W-:-:S04]  /*39f0*/  HFMA2.MMA R169, -RZ, RZ, 0, 5.9604644775390625e-08 ;  /* 0x00000001ffa97435 */ /* 0x000fc800000001ff */
[----:B------:R-:W-:Y:S02]  /*3a00*/  MOV R168, R163 ;  /* 0x000000a300a87202 */ /* 0x000fe40000000f00 */
[----:B------:R-:W-:-:S07]  /*3a10*/  MOV R162, R207 ;  /* 0x000000cf00a27202 */ /* 0x000fce0000000f00 */
[----:B------:R-:W-:Y:S05]  /*3a20*/  WARPSYNC.COLLECTIVE R165, `(.L_x_4206) ;  /* 0x00000000a5087348 */ /* 0x000fea0003c00000 */
[----:B------:R0:W1:Y:S02]  /*3a30*/  SHFL.DOWN P6, R207, R168, R169, R212 ;  /* 0x080000a9a8cf7389 */ /* 0x00006400000c00d4 */
[----:B01----:R-:W-:Y:S01]  /*3a40*/  ENDCOLLECTIVE ;  /* 0x000000000000791b */ /* 0x003fe20003800000 */
.L_x_4206:
[----:B------:R-:W-:-:S05]  /*3a50*/  FADD.FTZ R162, R161, R162 ;  /* 0x000000a2a1a27221 */ /* 0x000fca0000010000 */
[----:B------:R-:W-:Y:S02]  /*3a60*/  MOV R168, R162 ;  /* 0x000000a200a87202 */ /* 0x000fe40000000f00 */
[----:B------:R-:W-:-:S07]  /*3a70*/  MOV R206, R207 ;  /* 0x000000cf00ce7202 */ /* 0x000fce0000000f00 */
[----:B------:R-:W-:Y:S05]  /*3a80*/  WARPSYNC.COLLECTIVE R165, `(.L_x_4207) ;  /* 0x00000000a5087348 */ /* 0x000fea0003c00000 */
[----:B------:R0:W1:Y:S02]  /*3a90*/  SHFL.DOWN P6, R207, R168, R169, R212 ;  /* 0x080000a9a8cf7389 */ /* 0x00006400000c00d4 */
[----:B01----:R-:W-:Y:S01]  /*3aa0*/  ENDCOLLECTIVE ;  /* 0x000000000000791b */ /* 0x003fe20003800000 */
.L_x_4207:
[----:B------:R-:W-:Y:S05]  /*3ab0*/  BRA `(.L_x_4208) ;  /* 0xffffffe0004c7947 */ /* 0x000fea000383ffff */
.L_x_4209:
        /* <DEDUP_REMOVED lines=12> */
.L_x_4602:


//--------------------- .text._ZN10layer_norm31ln_parallel_residual_bwd_kernelINS_13Kernel_traitsIfffffjLj7168ELj1ELj1ELj8ELj16ENS_18Kernel_traits_baseILj7168EfffffjLj256EEEEELb0ELb1ELb1EEEvNS_9BwdParamsE --------------------------
	.section	.text._ZN10layer_norm31ln_parallel_residual_bwd_kernelINS_13Kernel_traitsIfffffjLj7168ELj1ELj1ELj8ELj16ENS_18Kernel_traits_baseILj7168EfffffjLj256EEEEELb0ELb1ELb1EEEvNS_9BwdParamsE,"ax",@progbits
	.align	128
        .global         _ZN10layer_norm31ln_parallel_residual_bwd_kernelINS_13Kernel_traitsIfffffjLj7168ELj1ELj1ELj8ELj16ENS_18Kernel_traits_baseILj7168EfffffjLj256EEEEELb0ELb1ELb1EEEvNS_9BwdParamsE
        .type           _ZN10layer_norm31ln_parallel_residual_bwd_kernelINS_13Kernel_traitsIfffffjLj7168ELj1ELj1ELj8ELj16ENS_18Kernel_traits_baseILj7168EfffffjLj256EEEEELb0ELb1ELb1EEEvNS_9BwdParamsE,@function
        .size           _ZN10layer_norm31ln_parallel_residual_bwd_kernelINS_13Kernel_traitsIfffffjLj7168ELj1ELj1ELj8ELj16ENS_18Kernel_traits_baseILj7168EfffffjLj256EEEEELb0ELb1ELb1EEEvNS_9BwdParamsE,(.L_x_4603 - _ZN10layer_norm31ln_parallel_residual_bwd_kernelINS_13Kernel_traitsIfffffjLj7168ELj1ELj1ELj8ELj16ENS_18Kernel_traits_baseILj7168EfffffjLj256EEEEELb0ELb1ELb1EEEvNS_9BwdParamsE)
        .other          _ZN10layer_norm31ln_parallel_residual_bwd_kernelINS_13Kernel_traitsIfffffjLj7168ELj1ELj1ELj8ELj16ENS_18Kernel_traits_baseILj7168EfffffjLj256EEEEELb0ELb1ELb1EEEvNS_9BwdParamsE,@"STO_CUDA_ENTRY STV_DEFAULT"
_ZN10layer_norm31ln_parallel_residual_bwd_kernelINS_13Kernel_traitsIfffffjLj7168ELj1ELj1ELj8ELj16ENS_18Kernel_traits_baseILj7168EfffffjLj256EEEEELb0ELb1ELb1EEEvNS_9BwdParamsE:
.text._ZN10layer_norm31ln_parallel_residual_bwd_kernelINS_13Kernel_traitsIfffffjLj7168ELj1ELj1ELj8ELj16ENS_18Kernel_traits_baseILj7168EfffffjLj256EEEEELb0ELb1ELb1EEEvNS_9BwdParamsE:
        /* <DEDUP_REMOVED lines=46> */
.L_x_4210:
[----:B------:R-:W-:Y:S01]  /*02e0*/  SHF.L.U32 R2, R0, 0x4, RZ ;  /* 0x0000000400027819 */ /* 0x000fe200000006ff */
[----:B------:R-:W-:-:S03]  /*02f0*/  ULDC.64 UR4, c[0x0][0x260] ;  /* 0x0000980000047ab9 */ /* 0x000fc60000000a00 */
[----:B------:R-:W-:-:S04]  /*0300*/  LOP3.LUT R2, R2, 0xff0, RZ, 0xc0, !PT ;  /* 0x00000ff002027812 */ /* 0x000fc800078ec0ff */
[----:B------:R-:W-:-:S04]  /*0310*/  IADD3 R2, P0, R2, UR4, RZ ;  /* 0x0000000402027c10 */ /* 0x000fc8000ff1e0ff */
[----:B------:R-:W-:Y:S01]  /*0320*/  IADD3.X R3, RZ, UR5, RZ, P0, !PT ;  /* 0x00000005ff037c10 */ /* 0x000fe200087fe4ff */
        /* <DEDUP_REMOVED lines=27> */
[----:B------:R0:W5:Y:S01]  /*04e0*/  LDG.E.128 R36, desc[UR6][R2.64+0x6000] ;  /* 0x0060000602247981 */ /* 0x000162000c1e1d00 */
        /* <DEDUP_REMOVED lines=12> */
[----:B------:R-:W-:-:S07]  /*05b0*/  LOP3.LUT R162, R0, 0xff, RZ, 0xc0, !PT ;  /* 0x000000ff00a27812 */ /* 0x000fce00078ec0ff */
.L_x_4221:
        /* <DEDUP_REMOVED lines=52> */
[----:B------:R-:W-:Y:S02]  /*0900*/  IADD3 R132, P1, R200, UR12, RZ ;  /* 0x0000000cc8847c10 */ /* 0x000fe4000ff3e0ff */
[----:B------:R-:W-:Y:S02]  /*0910*/  IADD3 R221, R211, 0x500, RZ ;  /* 0x00000500d3dd7810 */ /* 0x000fe40007ffe0ff */
[----:B------:R-:W-:Y:S01]  /*0920*/  IADD3.X R133, R199, UR13, RZ, P1, !PT ;  /* 0x0000000dc7857c10 */ /* 0x000fe20008ffe4ff */
[----:B------:R-:W-:Y:S01]  /*0930*/  IMAD.WIDE.U32 R136, R219, 0x10, R152 ;  /* 0x00000010db887825 */ /* 0x000fe200078e0098 */
[----:B------:R-:W-:Y:S02]  /*0940*/  SHF.L.U32 R197, R221, 0x4, RZ ;  /* 0x00000004ddc57819 */ /* 0x000fe400000006ff */
[----:B------:R-:W-:-:S02]  /*0950*/  SHF.R.U32.HI R196, RZ, 0x1c, R221 ;  /* 0x0000001cffc47819 */ /* 0x000fc400000116dd */
[----:B------:R-:W2:Y:S01]  /*0960*/  LDG.E.128 R132, desc[UR6][R132.64] ;  /* 0x0000000684847981 */ /* 0x000ea2000c1e1d00 */
[----:B------:R-:W-:Y:S02]  /*0970*/  IADD3 R140, P1, R197, UR12, RZ ;  /* 0x0000000cc58c7c10 */ /* 0x000fe4000ff3e0ff */
[----:B------:R-:W-:Y:S01]  /*0980*/  IADD3 R223, R211, 0x600, RZ ;  /* 0x00000600d3df7810 */ /* 0x000fe20007ffe0ff */
[----:B------:R-:W2:Y:S01]  /*0990*/  LDG.E.128 R136, desc[UR6][R136.64] ;  /* 0x0000000688887981 */ /* 0x000ea2000c1e1d00 */
[----:B------:R-:W-:Y:S02]  /*09a0*/  IADD3.X R141, R196, UR13, RZ, P1, !PT ;  /* 0x0000000dc48d7c10 */ /* 0x000fe40008ffe4ff */
[----:B------:R-:W-:Y:S01]  /*09b0*/  SHF.L.U32 R163, R223, 0x4, RZ ;  /* 0x00000004dfa37819 */ /* 0x000fe200000006ff */
[----:B------:R-:W-:Y:S01]  /*09c0*/  IMAD.WIDE.U32 R144, R221, 0x10, R152 ;  /* 0x00000010dd907825 */ /* 0x000fe200078e0098 */
[----:B------:R-:W-:Y:S02]  /*09d0*/  SHF.R.U32.HI R164, RZ, 0x1c, R223 ;  /* 0x0000001cffa47819 */ /* 0x000fe400000116df */
[----:B------:R-:W2:Y:S01]  /*09e0*/  LDG.E.128 R140, desc[UR6][R140.64] ;  /* 0x000000068c8c7981 */ /* 0x000ea2000c1e1d00 */
[----:B------:R-:W-:-:S03]  /*09f0*/  IADD3 R148, P1, R163, UR12, RZ ;  /* 0x0000000ca3947c10 */ /* 0x000fc6000ff3e0ff */
[----:B------:R-:W2:Y:S01]  /*0a00*/  LDG.E.128 R144, desc[UR6][R144.64] ;  /* 0x0000000690907981 */ /* 0x000ea2000c1e1d00 */
[----:B------:R-:W-:Y:S01]  /*0a10*/  IADD3.X R149, R164, UR13, RZ, P1, !PT ;  /* 0x0000000da4957c10 */ /* 0x000fe20008ffe4ff */
[----:B------:R-:W-:-:S05]  /*0a20*/  IMAD.WIDE.U32 R152, R223, 0x10, R152 ;  /* 0x00000010df987825 */ /* 0x000fca00078e0098 */
[----:B------:R-:W2:Y:S04]  /*0a30*/  LDG.E.128 R148, desc[UR6][R148.64] ;  /* 0x0000000694947981 */ /* 0x000ea8000c1e1d00 */
[----:B------:R-:W2:Y:S01]  /*0a40*/  LDG.E.128 R152, desc[UR6][R152.64] ;  /* 0x0000000698987981 */ /* 0x000ea2000c1e1d00 */
[----:B------:R-:W-:-:S04]  /*0a50*/  @P0 LEA R184, P3, R215, R184, 0x4 ;  /* 0x000000b8d7b80211 */ /* 0x000fc800078620ff */
[----:B------:R-:W-:Y:S02]  /*0a60*/  @P0 LEA.HI.X R185, R215, R185, RZ, 0x4, P3 ;  /* 0x000000b9d7b90211 */ /* 0x000fe400018f24ff */
[----:B-1----:R-:W-:Y:S02]  /*0a70*/  @P0 LEA R190, P3, R221, R190, 0x4 ;  /* 0x000000beddbe0211 */ /* 0x002fe400078620ff */
[----:B------:R-:W-:Y:S01]  /*0a80*/  @P0 LEA R180, P1, R211, R180, 0x4 ;  /* 0x000000b4d3b40211 */ /* 0x000fe200078220ff */
[----:B-----5:R-:W5:Y:S01]  /*0a90*/  @P0 LDG.E.128 R72, desc[UR6][R184.64] ;  /* 0x00000006b8480981 */ /* 0x020f62000c1e1d00 */
        /* <DEDUP_REMOVED lines=38> */
[C---:B------:R-:W-:Y:S01]  /*0d00*/  FMUL.FTZ R211, R198.reuse, R181 ;  /* 0x000000b5c6d37220 */ /* 0x040fe20000410000 */
        /* <DEDUP_REMOVED lines=76> */
[----:B------:R-:W-:Y:S01]  /*11d0*/  FADD.FTZ R135, -R233, R135 ;  /* 0x00000087e9877221 */ /* 0x000fe20000010100 */
[C---:B------:R-:W-:Y:S01]  /*11e0*/  FMUL.FTZ R229, R198.reuse, R229 ;  /* 0x000000e5c6e57220 */ /* 0x040fe20000410000 */
[----:B------:R-:W-:Y:S01]  /*11f0*/  FFMA.FTZ R100, R227, R228, R100 ;  /* 0x000000e4e3647223 */ /* 0x000fe20000010064 */
[----:B------:R-:W-:Y:S01]  /*1200*/  FADD.FTZ R141, -R233, R141 ;  /* 0x0000008de98d7221 */ /* 0x000fe20000010100 */
[C---:B------:R-:W-:Y:S01]  /*1210*/  FMUL.FTZ R119, R198.reuse, R119 ;  /* 0x00000077c6777220 */ /* 0x040fe20000410000 */
        /* <DEDUP_REMOVED lines=8> */
[----:B------:R-:W-:Y:S01]  /*12a0*/  FMUL.FTZ R144, R40, R144 ;  /* 0x0000009028907220 */ /* 0x000fe20000410000 */
[----:B------:R-:W-:Y:S01]  /*12b0*/  FADD.FTZ R101, R101, R232 ;  /* 0x000000e865657221 */ /* 0x000fe20000010000 */
[C---:B------:R-:W-:Y:S01]  /*12c0*/  FADD.FTZ R165, R128.reuse, R165 ;  /* 0x000000a580a57221 */ /* 0x040fe20000010000 */
[----:B------:R-:W-:Y:S01]  /*12d0*/  FFMA.FTZ R29, R128, R215, R29 ;  /* 0x000000d7801d7223 */ /* 0x000fe2000001001d */
[----:B------:R-:W-:Y:S01]  /*12e0*/  FFMA.FTZ R102, R231, R232, R100 ;  /* 0x000000e8e7667223 */ /* 0x000fe20000010064 */
[C---:B------:R-:W-:Y:S01]  /*12f0*/  FMUL.FTZ R128, R198.reuse, R103 ;  /* 0x00000067c6807220 */ /* 0x040fe20000410000 */
[C---:B------:R-:W-:Y:S01]  /*1300*/  FADD.FTZ R174, R145.reuse, R174 ;  /* 0x000000ae91ae7221 */ /* 0x040fe20000010000 */
[----:B------:R-:W-:Y:S01]  /*1310*/  FFMA.FTZ R20, R145, R124, R20 ;  /* 0x0000007c91147223 */ /* 0x000fe20000010014 */
[----:B------:R-:W-:Y:S01]  /*1320*/  FADD.FTZ R103, -R233, R148 ;  /* 0x00000094e9677221 */ /* 0x000fe20000010100 */
[----:B------:R-:W-:Y:S01]  /*1330*/  FMUL.FTZ R145, R41, R145 ;  /* 0x0000009129917220 */ /* 0x000fe20000410000 */
[----:B------:R-:W-:Y:S01]  /*1340*/  FADD.FTZ R100, R101, R144 ;  /* 0x0000009065647221 */ /* 0x000fe20000010000 */
[----:B------:R-:W-:Y:S01]  /*1350*/  FFMA.FTZ R101, R119, R144, R102 ;  /* 0x0000009077657223 */ /* 0x000fe20000010066 */
[C---:B------:R-:W-:Y:S01]  /*1360*/  FADD.FTZ R2, R123.reuse, R2 ;  /* 0x000000027b027221 */ /* 0x040fe20000010000 */
[----:B------:R-:W-:Y:S01]  /*1370*/  FFMA.FTZ R30, R123, R191, R30 ;  /* 0x000000bf7b1e7223 */ /* 0x000fe2000001001e */
[C---:B------:R-:W-:Y:S01]  /*1380*/  FADD.FTZ R123, -R233.reuse, R149 ;  /* 0x00000095e97b7221 */ /* 0x040fe20000010100 */
[----:B------:R-:W-:Y:S01]  /*1390*/  FMUL.FTZ R118, R198, R103 ;  /* 0x00000067c6767220 */ /* 0x000fe20000410000 */
[----:B------:R-:W-:Y:S01]  /*13a0*/  FMUL.FTZ R135, R42, R146 ;  /* 0x000000922a877220 */ /* 0x000fe20000410000 */
[----:B------:R-:W-:Y:S01]  /*13b0*/  FADD.FTZ R100, R100, R145 ;  /* 0x0000009164647221 */ /* 0x000fe20000010000 */
[----:B------:R-:W-:Y:S01]  /*13c0*/  FADD.FTZ R133, -R233, R143 ;  /* 0x0000008fe9857221 */ /* 0x000fe20000010100 */
[----:B------:R-:W-:Y:S01]  /*13d0*/  FFMA.FTZ R101, R124, R145, R101 ;  /* 0x000000917c657223 */ /* 0x000fe20000010065 */
        /* <DEDUP_REMOVED lines=8> */
[----:B------:R-:W-:Y:S01]  /*1460*/  FFMA.FTZ R101, R153, R123, R16 ;  /* 0x0000007b99657223 */ /* 0x000fe20000010010 */
[----:B------:R-:W-:Y:S01]  /*1470*/  FADD.FTZ R129, -R233, R150 ;  /* 0x00000096e9817221 */ /* 0x000fe20000010100 */
[----:B------:R-:W-:Y:S01]  /*1480*/  FMUL.FTZ R125, R36, R152 ;  /* 0x00000098247d7220 */ /* 0x000fe20000410000 */
[----:B------:R-:W-:Y:S01]  /*1490*/  FADD.FTZ R16, R17, R134 ;  /* 0x0000008611107221 */ /* 0x000fe20000010000 */
[----:B------:R-:W-:Y:S01]  /*14a0*/  FFMA.FTZ R103, R133, R134, R100 ;  /* 0x0000008685677223 */ /* 0x000fe20000010064 */
[C---:B------:R-:W-:Y:S01]  /*14b0*/  FADD.FTZ R167, R130.reuse, R167 ;  /* 0x000000a782a77221 */ /* 0x040fe20000010000 */
[----:B------:R-:W-:Y:S01]  /*14c0*/  FFMA.FTZ R27, R130, R221, R27 ;  /* 0x000000dd821b7223 */ /* 0x000fe2000001001b */
[----:B------:R-:W-:Y:S01]  /*14d0*/  FMUL.FTZ R129, R198, R129 ;  /* 0x00000081c6817220 */ /* 0x000fe20000410000 */
        /* <DEDUP_REMOVED lines=77> */
.L_x_4232:
[----:B-1----:R-:W-:Y:S01]  /*19b0*/  FADD.FTZ R100, R108, R103 ;  /* 0x000000676c647221 */ /* 0x002fe20000010000 */
[----:B--2---:R-:W-:Y:S01]  /*19c0*/  FADD.FTZ R101, R109, R110 ;  /* 0x0000006e6d657221 */ /* 0x004fe20000010000 */
[----:B------:R-:W-:Y:S06]  /*19d0*/  @P2 BRA `(.L_x_4213) ;  /* 0x0000000000242947 */ /* 0x000fec0003800000 */
[----:B------:R-:W1:Y:S01]  /*19e0*/  S2UR UR5, SR_CgaCtaId ;  /* 0x00000000000579c3 */ /* 0x000e620000008800 */
[----:B------:R-:W-:Y:S01]  /*19f0*/  SHF.R.U32.HI R102, RZ, 0x5, R0 ;  /* 0x00000005ff667819 */ /* 0x000fe20000011600 */
[----:B------:R-:W-:-:S03]  /*1a00*/  UMOV UR4, 0x400 ;  /* 0x0000040000047882 */ /* 0x000fc60000000000 */
[----:B------:R-:W-:-:S04]  /*1a10*/  LOP3.LUT R103, R102, 0x7fffff8, RZ, 0xc0, !PT ;  /* 0x07fffff866677812 */ /* 0x000fc800078ec0ff */
[----:B------:R-:W-:-:S04]  /*1a20*/  @!P1 IADD3 R103, R103, 0x8, RZ ;  /* 0x0000000867679810 */ /* 0x000fc80007ffe0ff */
[----:B------:R-:W-:Y:S01]  /*1a30*/  LOP3.LUT R102, R103, 0x7, R102, 0xf8, !PT ;  /* 0x0000000767667812 */ /* 0x000fe200078ef866 */
[----:B-1----:R-:W-:-:S06]  /*1a40*/  ULEA UR4, UR5, UR4, 0x18 ;  /* 0x0000000405047291 */ /* 0x002fcc000f8ec03f */
[----:B------:R-:W-:-:S05]  /*1a50*/  LEA R102, R102, UR4, 0x3 ;  /* 0x0000000466667c11 */ /* 0x000fca000f8e18ff */
[----:B------:R1:W-:Y:S02]  /*1a60*/  STS.64 [R102+0x7000], R100 ;  /* 0x0070006466007388 */ /* 0x0003e40000000a00 */
.L_x_4213:
        /* <DEDUP_REMOVED lines=63> */
.L_x_4214:
        /* <DEDUP_REMOVED lines=19> */
.L_x_4215:
        /* <DEDUP_REMOVED lines=62> */
.L_x_4216:
        /* <DEDUP_REMOVED lines=28> */
.L_x_4217:
        /* <DEDUP_REMOVED lines=19> */
.L_x_4218:
[----:B-1----:R-:W-:Y:S01]  /*2660*/  SEL R108, R112, R96, P5 ;  /* 0x00000060706c7207 */ /* 0x002fe20002800000 */
[----:B------:R1:W-:Y:S01]  /*2670*/  STG.E.128 desc[UR6][R120.64], R112 ;  /* 0x0000007078007986 */ /* 0x0003e2000c101d06 */
[----:B------:R-:W-:Y:S01]  /*2680*/  SEL R109, R113, R97, P5 ;  /* 0x00000061716d7207 */ /* 0x000fe20002800000 */
[----:B0-2---:R-:W-:Y:S01]  /*2690*/  FMUL.FTZ R100, R198, R225 ;  /* 0x000000e1c6647220 */ /* 0x005fe20000410000 */
[----:B------:R-:W-:Y:S01]  /*26a0*/  SEL R110, R114, R98, P5 ;  /* 0x00000062726e7207 */ /* 0x000fe20002800000 */
[C---:B------:R-:W-:Y:S01]  /*26b0*/  FMUL.FTZ R101, R198.reuse, R227 ;  /* 0x000000e3c6657220 */ /* 0x040fe20000410000 */
[----:B------:R-:W-:Y:S01]  /*26c0*/  SEL R111, R115, R99, P5 ;  /* 0x00000063736f7207 */ /* 0x000fe20002800000 */
[----:B------:R-:W-:Y:S01]  /*26d0*/  FMUL.FTZ R102, R198, R229 ;  /* 0x000000e5c6667220 */ /* 0x000fe20000410000 */
        /* <DEDUP_REMOVED lines=19> */
.L_x_4219:
        /* <DEDUP_REMOVED lines=8> */
[----:B01----:R-:W-:Y:S01]  /*2890*/  FADD.FTZ R109, R145, -R124 ;  /* 0x8000007c916d7221 */ /* 0x003fe20000010000 */
        /* <DEDUP_REMOVED lines=18> */
.L_x_4220:
        /* <DEDUP_REMOVED lines=8> */
[C---:B0-2---:R-:W-:Y:S01]  /*2a40*/  FMUL.FTZ R100, R198.reuse, R125 ;  /* 0x0000007dc6647220 */ /* 0x045fe20000410000 */
        /* <DEDUP_REMOVED lines=94> */
.L_x_4211:
        /* <DEDUP_REMOVED lines=25> */
.L_x_4212:
[----:B------:R-:W-:Y:S01]  /*31c0*/  HFMA2.MMA R113, -RZ, RZ, 0, 9.5367431640625e-07 ;  /* 0x00000010ff717435 */ /* 0x000fe200000001ff */
[----:B------:R-:W-:Y:S02]  /*31d0*/  MOV R112, R17 ;  /* 0x0000001100707202 */ /* 0x000fe40000000f00 */
[----:B------:R-:W-:Y:S02]  /*31e0*/  MOV R114, 0x1f ;  /* 0x0000001f00727802 */ /* 0x000fe40000000f00 */
[----:B------:R-:W-:-:S07]  /*31f0*/  MOV R111, 0xffffffff ;  /* 0xffffffff006f7802 */ /* 0x000fce0000000f00 */
[----:B-----5:R-:W-:Y:S05]  /*3200*/  WARPSYNC.COLLECTIVE R111, `(.L_x_4222) ;  /* 0x000000006f087348 */ /* 0x020fea0003c00000 */
[----:B------:R0:W1:Y:S02]  /*3210*/  SHFL.DOWN P4, R110, R112, R113, R114 ;  /* 0x08000071706e7389 */ /* 0x0000640000080072 */
[----:B01---5:R-:W-:Y:S01]  /*3220*/  ENDCOLLECTIVE ;  /* 0x000000000000791b */ /* 0x023fe20003800000 */
.L_x_4222:
[----:B------:R-:W-:Y:S02]  /*3230*/  MOV R112, R16 ;  /* 0x0000001000707202 */ /* 0x000fe40000000f00 */
[----:B------:R-:W-:-:S07]  /*3240*/  MOV R100, R110 ;  /* 0x0000006e00647202 */ /* 0x000fce0000000f00 */
[----:B------:R-:W-:Y:S05]  /*3250*/  WARPSYNC.COLLECTIVE R111, `(.L_x_4223) ;  /* 0x000000006f087348 */ /* 0x000fea0003c00000 */
[----:B------:R0:W1:Y:S02]  /*3260*/  SHFL.DOWN P4, R110, R112, R113, R114 ;  /* 0x08000071706e7389 */ /* 0x0000640000080072 */
[----:B01----:R-:W-:Y:S01]  /*3270*/  ENDCOLLECTIVE ;  /* 0x000000000000791b */ /* 0x003fe20003800000 */
.L_x_4223:
[----:B------:R-:W-:Y:S01]  /*3280*/  FADD.FTZ R100, R17, R100 ;  /* 0x0000006411647221 */ /* 0x000fe20000010000 */
[----:B------:R-:W-:-:S04]  /*3290*/  HFMA2.MMA R113, -RZ, RZ, 0, 4.76837158203125e-07 ;  /* 0x00000008ff717435 */ /* 0x000fc800000001ff */
[----:B------:R-:W-:Y:S02]  /*32a0*/  MOV R112, R100 ;  /* 0x0000006400707202 */ /* 0x000fe40000000f00 */
[----:B------:R-:W-:-:S07]  /*32b0*/  MOV R103, R110 ;  /* 0x0000006e00677202 */ /* 0x000fce0000000f00 */
[----:B------:R-:W-:Y:S05]  /*32c0*/  WARPSYNC.COLLECTIVE R111, `(.L_x_4224) ;  /* 0x000000006f087348 */ /* 0x000fea0003c00000 */
[----:B------:R0:W1:Y:S02]  /*32d0*/  SHFL.DOWN P4, R110, R112, R113, R114 ;  /* 0x08000071706e7389 */ /* 0x0000640000080072 */
[----:B01----:R-:W-:Y:S01]  /*32e0*/  ENDCOLLECTIVE ;  /* 0x000000000000791b */ /* 0x003fe20003800000 */
.L_x_4224:
[----:B------:R-:W-:-:S05]  /*32f0*/  FADD.FTZ R103, R16, R103 ;  /* 0x0000006710677221 */ /* 0x000fca0000010000 */
[----:B------:R-:W-:Y:S02]  /*3300*/  MOV R112, R103 ;  /* 0x0000006700707202 */ /* 0x000fe40000000f00 */
[----:B------:R-:W-:-:S07]  /*3310*/  MOV R105, R110 ;  /* 0x0000006e00697202 */ /* 0x000fce0000000f00 */
[----:B------:R-:W-:Y:S05]  /*3320*/  WARPSYNC.COLLECTIVE R111, `(.L_x_4225) ;  /* 0x000000006f087348 */ /* 0x000fea0003c00000 */
[----:B------:R0:W1:Y:S02]  /*3330*/  SHFL.DOWN P4, R110, R112, R113, R114 ;  /* 0x08000071706e7389 */ /* 0x0000640000080072 */
[----:B01----:R-:W-:Y:S01]  /*3340*/  ENDCOLLECTIVE ;  /* 0x000000000000791b */ /* 0x003fe20003800000 */
.L_x_4225:
[----:B------:R-:W-:Y:S01]  /*3350*/  FADD.FTZ R105, R100, R105 ;  /* 0x0000006964697221 */ /* 0x000fe20000010000 */
[----:B------:R-:W-:-:S04]  /*3360*/  HFMA2.MMA R113, -RZ, RZ, 0, 2.384185791015625e-07 ;  /* 0x00000004ff717435 */ /* 0x000fc800000001ff */
[----:B------:R-:W-:Y:S02]  /*3370*/  MOV R112, R105 ;  /* 0x0000006900707202 */ /* 0x000fe40000000f00 */
[----:B------:R-:W-:-:S07]  /*3380*/  MOV R104, R110 ;  /* 0x0000006e00687202 */ /* 0x000fce0000000f00 */
[----:B------:R-:W-:Y:S05]  /*3390*/  WARPSYNC.COLLECTIVE R111, `(.L_x_4226) ;  /* 0x000000006f087348 */ /* 0x000fea0003c00000 */
[----:B------:R0:W1:Y:S02]  /*33a0*/  SHFL.DOWN P4, R110, R112, R113, R114 ;  /* 0x08000071706e7389 */ /* 0x0000640000080072 */
[----:B01----:R-:W-:Y:S01]  /*33b0*/  ENDCOLLECTIVE ;  /* 0x000000000000791b */ /* 0x003fe20003800000 */
.L_x_4226:
[----:B------:R-:W-:-:S05]  /*33c0*/  FADD.FTZ R104, R103, R104 ;  /* 0x0000006867687221 */ /* 0x000fca0000010000 */
[----:B------:R-:W-:Y:S02]  /*33d0*/  MOV R112, R104 ;  /* 0x0000006800707202 */ /* 0x000fe40000000f00 */
[----:B------:R-:W-:-:S07]  /*33e0*/  MOV R106, R110 ;  /* 0x0000006e006a7202 */ /* 0x000fce0000000f00 */
[----:B------:R-:W-:Y:S05]  /*33f0*/  WARPSYNC.COLLECTIVE R111, `(.L_x_4227) ;  /* 0x000000006f087348 */ /* 0x000fea0003c00000 */
[----:B------:R0:W1:Y:S02]  /*3400*/  SHFL.DOWN P4, R110, R112, R113, R114 ;  /* 0x08000071706e7389 */ /* 0x0000640000080072 */
[----:B01----:R-:W-:Y:S01]  /*3410*/  ENDCOLLECTIVE ;  /* 0x000000000000791b */ /* 0x003fe20003800000 */
.L_x_4227:
[----:B------:R-:W-:Y:S01]  /*3420*/  FADD.FTZ R106, R105, R106 ;  /* 0x0000006a696a7221 */ /* 0x000fe20000010000 */
[----:B------:R-:W-:-:S04]  /*3430*/  HFMA2.MMA R113, -RZ, RZ, 0, 1.1920928955078125e-07 ;  /* 0x00000002ff717435 */ /* 0x000fc800000001ff */
[----:B------:R-:W-:Y:S02]  /*3440*/  MOV R112, R106 ;  /* 0x0000006a00707202 */ /* 0x000fe40000000f00 */
[----:B------:R-:W-:-:S07]  /*3450*/  MOV R107, R110 ;  /* 0x0000006e006b7202 */ /* 0x000fce0000000f00 */
[----:B------:R-:W-:Y:S05]  /*3460*/  WARPSYNC.COLLECTIVE R111, `(.L_x_4228) ;  /* 0x000000006f087348 */ /* 0x000fea0003c00000 */
[----:B------:R0:W1:Y:S02]  /*3470*/  SHFL.DOWN P4, R110, R112, R113, R114 ;  /* 0x08000071706e7389 */ /* 0x0000640000080072 */
[----:B01----:R-:W-:Y:S01]  /*3480*/  ENDCOLLECTIVE ;  /* 0x000000000000791b */ /* 0x003fe20003800000 */
.L_x_4228:
[----:B------:R-:W-:-:S05]  /*3490*/  FADD.FTZ R107, R104, R107 ;  /* 0x0000006b686b7221 */ /* 0x000fca0000010000 */
[----:B------:R-:W-:Y:S02]  /*34a0*/  MOV R112, R107 ;  /* 0x0000006b00707202 */ /* 0x000fe40000000f00 */
[----:B------:R-:W-:-:S07]  /*34b0*/  MOV R17, R110 ;  /* 0x0000006e00117202 */ /* 0x000fce0000000f00 */
[----:B------:R-:W-:Y:S05]  /*34c0*/  WARPSYNC.COLLECTIVE R111, `(.L_x_4229) ;  /* 0x000000006f087348 */ /* 0x000fea0003c00000 */
[----:B------:R0:W1:Y:S02]  /*34d0*/  SHFL.DOWN P4, R110, R112, R113, R114 ;  /* 0x08000071706e7389 */ /* 0x0000640000080072 */
[----:B01----:R-:W-:Y:S01]  /*34e0*/  ENDCOLLECTIVE ;  /* 0x000000000000791b */ /* 0x003fe20003800000 */
.L_x_4229:
        /* <DEDUP_REMOVED lines=8> */
.L_x_4230:
[----:B------:R-:W-:Y:S01]  /*3570*/  FADD.FTZ R109, R107, R16 ;  /* 0x000000106b6d7221 */ /* 0x000fe20000010000 */
[----:B------:R-:W-:-:S04]  /*3580*/  MOV R16, R101 ;  /* 0x0000006500107202 */ /* 0x000fc80000000f00 */
[----:B------:R-:W-:Y:S02]  /*3590*/  MOV R112, R109 ;  /* 0x0000006d00707202 */ /* 0x000fe40000000f00 */
[----:B------:R-:W-:-:S07]  /*35a0*/  MOV R103, R110 ;  /* 0x0000006e00677202 */ /* 0x000fce0000000f00 */
[----:B------:R-:W-:Y:S05]  /*35b0*/  WARPSYNC.COLLECTIVE R111, `(.L_x_4231) ;  /* 0x000000006f087348 */ /* 0x000fea0003c00000 */
[----:B------:R0:W1:Y:S02]  /*35c0*/  SHFL.DOWN P4, R110, R112, R113, R114 ;  /* 0x08000071706e7389 */ /* 0x0000640000080072 */
[----:B01----:R-:W-:Y:S01]  /*35d0*/  ENDCOLLECTIVE ;  /* 0x000000000000791b */ /* 0x003fe20003800000 */
.L_x_4231:
[----:B------:R-:W-:Y:S05]  /*35e0*/  BRA `(.L_x_4232) ;  /* 0xffffffe000f07947 */ /* 0x000fea000383ffff */
.L_x_4233:
        /* <DEDUP_REMOVED lines=9> */
.L_x_4603:


//--------------------- .text._ZN10layer_norm31ln_parallel_residual_bwd_kernelINS_13Kernel_traitsIfffffjLj7168ELj1ELj1ELj8ELj16ENS_18Kernel_traits_baseILj7168EfffffjLj256EEEEELb1ELb0ELb0EEEvNS_9BwdParamsE --------------------------
	.section	.text._ZN10layer_norm31ln_parallel_residual_bwd_kernelINS_13Kernel_traitsIfffffjLj7168ELj1ELj1ELj8ELj16ENS_18Kernel_traits_baseILj7168EfffffjLj256EEEEELb1ELb0ELb0EEEvNS_9BwdParamsE,"ax",@progbits
	.align	128
        .global         _ZN10layer_norm31ln_parallel_residual_bwd_kernelINS_13Kernel_traitsIfffffjLj7168ELj1ELj1ELj8ELj16ENS_18Kernel_traits_baseILj7168EfffffjLj256EEEEELb1ELb0ELb0EEEvNS_9BwdParamsE
        .type           _ZN10layer_norm31ln_parallel_residual_bwd_kernelINS_13Kernel_traitsIfffffjLj7168ELj1ELj1ELj8ELj16ENS_18Kernel_traits_baseILj7168EfffffjLj256EEEEELb1ELb0ELb0EEEvNS_9BwdParamsE,@function
        .size           _ZN10layer_norm31ln_parallel_residual_bwd_kernelINS_13Kernel_traitsIfffffjLj7168ELj1ELj1ELj8ELj16ENS_18Kernel_traits_baseILj7168EfffffjLj256EEEEELb1ELb0ELb0EEEvNS_9BwdParamsE,(.L_x_4604 - _ZN10layer_norm31ln_parallel_residual_bwd_kernelINS_13Kernel_traitsIfffffjLj7168ELj1ELj1ELj8ELj16ENS_18Kernel_traits_baseILj7168EfffffjLj256EEEEELb1ELb0ELb0EEEvNS_9BwdParamsE)
        .other          _ZN10layer_norm31ln_parallel_residual_bwd_kernelINS_13Kernel_traitsIfffffjLj7168ELj1ELj1ELj8ELj16ENS_18Kernel_traits_baseILj7168EfffffjLj256EEEEELb1ELb0ELb0EEEvNS_9BwdParamsE,@"STO_CUDA_ENTRY STV_DEFAULT"
_ZN10layer_norm31ln_parallel_residual_bwd_kernelINS_13Kernel_traitsIfffffjLj7168ELj1ELj1ELj8ELj16ENS_18Kernel_traits_baseILj7168EfffffjLj256EEEEELb1ELb0ELb0EEEvNS_9BwdParamsE:
.text._ZN10layer_norm31ln_parallel_residual_bwd_kernelINS_13Kernel_traitsIfffffjLj7168ELj1ELj1ELj8ELj16ENS_18Kernel_traits_baseILj7168EfffffjLj256EEEEELb1ELb0ELb0EEEvNS_9BwdParamsE:
        /* <DEDUP_REMOVED lines=30> */
[----:B------:R-:W4:Y:S01]  /*01e0*/  LDL.64 R86, [R1+0x88] ;  /* 0x0000880001567983 */ /* 0x000f220000100a00 */
[----:B------:R-:W-:Y:S02]  /*01f0*/  MOV R57, R12 ;  /* 0x0000000c00397202 */ /* 0x000fe40000000f00 */
        /* <DEDUP_REMOVED lines=16> */
[----:B------:R-:W2:Y:S04]  /*0300*/  LDL.64 R60, [R1+0x20] ;  /* 0x00002000013c7983 */ /* 0x000ea80000100a00 */
        /* <DEDUP_REMOVED lines=20> */
[----:B------:R-:W2:Y:S01]  /*0450*/  @P0 LDC.64 R46, c[0x0][0x268] ;  /* 0x00009a00ff2e0b82 */ /* 0x000ea20000000a00 */
[----:B------:R-:W-:Y:S02]  /*0460*/  @P4 LOP3.LUT R3, R3, 0x2, RZ, 0xfc, !PT ;  /* 0x0000000203034812 */ /* 0x000fe400078efcff */
[----:B------:R-:W-:Y:S02]  /*0470*/  @P4 IMAD.WIDE.U32 R16, R57, 0x10, R16 ;  /* 0x0000001039104825 */ /* 0x000fe400078e0010 */
[----:B------:R-:W-:Y:S02]  /*0480*/  LOP3.LUT R3, R3, 0xfffffffe, RZ, 0xc0, !PT ;  /* 0xfffffffe03037812 */ /* 0x000fe400078ec0ff */
[C---:B------:R-:W-:Y:S01]  /*0490*/  @P4 IMAD.WIDE.U32 R18, R57.reuse, 0x10, R18 ;  /* 0x0000001039124825 */ /* 0x040fe200078e0012 */
[----:B------:R-:W-:Y:S01]  /*04a0*/  @P4 IADD3 R57, R57, 0x100, RZ ;  /* 0x0000010039394810 */ /* 0x000fe20007ffe0ff */
[----:B------:R-:W2:Y:S01]  /*04b0*/  @P1 LDC.64 R8, c[0x0][0x260] ;  /* 0x00009800ff081b82 */ /* 0x000ea20000000a00 */
[----:B------:R-:W-:-:S03]  /*04c0*/  @P3 LOP3.LUT R3, R3, 0x1, RZ, 0xfc, !PT ;  /* 0x0000000103033812 */ /* 0x000fc600078efcff */
[----:B0-----:R-:W-:-:S04]  /*04d0*/  @P3 IMAD.WIDE.U32 R40, R57, 0x10, R40 ;  /* 0x0000001039283825 */ /* 0x001fc800078e0028 */
[C---:B-1----:R-:W-:Y:S01]  /*04e0*/  @P3 IMAD.WIDE.U32 R42, R57.reuse, 0x10, R42 ;  /* 0x00000010392a3825 */ /* 0x042fe200078e002a */
[----:B------:R-:W-:Y:S01]  /*04f0*/  @P3 IADD3 R57, R57, 0x100, RZ ;  /* 0x0000010039393810 */ /* 0x000fe20007ffe0ff */
[----:B------:R-:W0:Y:S04]  /*0500*/  @P1 LDC.64 R10, c[0x0][0x268] ;  /* 0x00009a00ff0a1b82 */ /* 0x000e280000000a00 */
[----:B------:R-:W-:-:S04]  /*0510*/  @P0 IMAD.WIDE.U32 R44, R57, 0x10, R44 ;  /* 0x00000010392c0825 */ /* 0x000fc800078e002c */
[----:B------:R-:W1:Y:S08]  /*0520*/  @P2 LDC.64 R52, c[0x0][0x260] ;  /* 0x00009800ff342b82 */ /* 0x000e700000000a00 */
[----:B------:R-:W1:Y:S01]  /*0530*/  @P2 LDC.64 R54, c[0x0][0x268] ;  /* 0x00009a00ff362b82 */ /* 0x000e620000000a00 */
[----:B---3--:R-:W3:Y:S04]  /*0540*/  @P6 LDG.E.128 R92, desc[UR4][R4.64] ;  /* 0x00000004045c6981 */ /* 0x008ee8000c1e1d00 */
[----:B----4-:R-:W4:Y:S04]  /*0550*/  @P6 LDG.E.128 R88, desc[UR4][R6.64] ;  /* 0x0000000406586981 */ /* 0x010f28000c1e1d00 */
[----:B------:R-:W4:Y:S04]  /*0560*/  @P4 LDG.E.128 R76, desc[UR4][R16.64] ;  /* 0x00000004104c4981 */ /* 0x000f28000c1e1d00 */
[----:B------:R-:W4:Y:S04]  /*0570*/  @P5 LDG.E.128 R84, desc[UR4][R12.64] ;  /* 0x000000040c545981 */ /* 0x000f28000c1e1d00 */
[----:B------:R-:W4:Y:S04]  /*0580*/  @P5 LDG.E.128 R80, desc[UR4][R14.64] ;  /* 0x000000040e505981 */ /* 0x000f28000c1e1d00 */
[----:B------:R-:W4:Y:S04]  /*0590*/  @P4 LDG.E.128 R72, desc[UR4][R18.64] ;  /* 0x0000000412484981 */ /* 0x000f28000c1e1d00 */
[----:B--2---:R2:W4:Y:S04]  /*05a0*/  @P3 LDG.E.128 R68, desc[UR4][R40.64] ;  /* 0x0000000428443981 */ /* 0x004528000c1e1d00 */
[----:B------:R2:W4:Y:S04]  /*05b0*/  @P3 LDG.E.128 R64, desc[UR4][R42.64] ;  /* 0x000000042a403981 */ /* 0x000528000c1e1d00 */
[----:B------:R2:W4:Y:S01]  /*05c0*/  @P0 LDG.E.128 R60, desc[UR4][R44.64] ;  /* 0x000000042c3c0981 */ /* 0x000522000c1e1d00 */
[C---:B------:R-:W-:Y:S01]  /*05d0*/  @P0 IMAD.WIDE.U32 R46, R57.reuse, 0x10, R46 ;  /* 0x00000010392e0825 */ /* 0x040fe200078e002e */
[----:B------:R-:W-:-:S02]  /*05e0*/  @P0 IADD3 R57, R57, 0x100, RZ ;  /* 0x0000010039390810 */ /* 0x000fc40007ffe0ff */
[----:B------:R-:W-:Y:S02]  /*05f0*/  LOP3.LUT R3, R3, 0xffffffef, RZ, 0xc0, !PT ;  /* 0xffffffef03037812 */ /* 0x000fe400078ec0ff */
[----:B------:R-:W-:Y:S01]  /*0600*/  LEA.HI R2, R2, UR6, RZ, 0x18 ;  /* 0x0000000602027c11 */ /* 0x000fe2000f8fc0ff */
[C---:B------:R-:W-:Y:S01]  /*0610*/  @P1 IMAD.WIDE.U32 R48, R57.reuse, 0x10, R8 ;  /* 0x0000001039301825 */ /* 0x040fe200078e0008 */
[----:B------:R2:W5:Y:S03]  /*0620*/  @P0 LDG.E.128 R20, desc[UR4][R46.64] ;  /* 0x000000042e140981 */ /* 0x000566000c1e1d00 */
[C---:B0-----:R-:W-:Y:S01]  /*0630*/  @P1 IMAD.WIDE.U32 R50, R57.reuse, 0x10, R10 ;  /* 0x0000001039321825 */ /* 0x041fe200078e000a */
[----:B------:R-:W-:Y:S01]  /*0640*/  @P1 IADD3 R57, R57, 0x100, RZ ;  /* 0x0000010039391810 */ /* 0x000fe20007ffe0ff */
[----:B------:R0:W5:Y:S04]  /*0650*/  @P1 LDG.E.128 R24, desc[UR4][R48.64] ;  /* 0x0000000430181981 */ /* 0x000168000c1e1d00 */
[----:B-1----:R-:W-:Y:S01]  /*0660*/  @P2 IMAD.WIDE.U32 R8, R57, 0x10, R52 ;  /* 0x0000001039082825 */ /* 0x002fe200078e0034 */
[----:B------:R-:W-:Y:S01]  /*0670*/  @P2 LOP3.LUT R3, R3, 0x10, RZ, 0xfc, !PT ;  /* 0x0000001003032812 */ /* 0x000fe200078efcff */
[----:B------:R1:W5:Y:S02]  /*0680*/  @P1 LDG.E.128 R28, desc[UR4][R50.64] ;  /* 0x00000004321c1981 */ /* 0x000364000c1e1d00 */
[----:B------:R-:W-:-:S02]  /*0690*/  @P2 IMAD.WIDE.U32 R10, R57, 0x10, R54 ;  /* 0x00000010390a2825 */ /* 0x000fc400078e0036 */
[----:B------:R0:W5:Y:S04]  /*06a0*/  @P2 LDG.E.128 R32, desc[UR4][R8.64] ;  /* 0x0000000408202981 */ /* 0x000168000c1e1d00 */
[----:B------:R0:W5:Y:S01]  /*06b0*/  @P2 LDG.E.128 R36, desc[UR4][R10.64] ;  /* 0x000000040a242981 */ /* 0x000162000c1e1d00 */
[----:B------:R-:W-:Y:S02]  /*06c0*/  ISETP.GE.AND P2, PT, R2, UR7, PT ;  /* 0x0000000702007c0c */ /* 0x000fe4000bf46270 */
        /* <DEDUP_REMOVED lines=9> */
[----:B-1----:R-:W-:Y:S02]  /*0760*/  CS2R R50, SRZ ;  /* 0x0000000000327805 */ /* 0x002fe4000001ff00 */
        /* <DEDUP_REMOVED lines=28> */
[----:B---3--:R-:W-:Y:S04]  /*0930*/  @P6 STL.64 [R1+0xa0], R92 ;  /* 0x0000a05c01006387 */ /* 0x008fe80000100a00 */
[----:B------:R-:W-:Y:S04]  /*0940*/  @P6 STL.64 [R1+0xa8], R94 ;  /* 0x0000a85e01006387 */ /* 0x000fe80000100a00 */
[----:B----4-:R-:W-:Y:S04]  /*0950*/  @P6 STL.64 [R1+0x90], R88 ;  /* 0x0000905801006387 */ /* 0x010fe80000100a00 */
[----:B------:R-:W-:Y:S04]  /*0960*/  @P6 STL.64 [R1+0x98], R90 ;  /* 0x0000985a01006387 */ /* 0x000fe80000100a00 */
[----:B------:R0:W-:Y:S04]  /*0970*/  @P4 STL.64 [R1+0x60], R76 ;  /* 0x0000604c01004387 */ /* 0x0001e80000100a00 */
[----:B------:R-:W-:Y:S04]  /*0980*/  @P5 STL.64 [R1+0x80], R84 ;  /* 0x0000805401005387 */ /* 0x000fe80000100a00 */
[----:B------:R-:W-:Y:S04]  /*0990*/  @P5 STL.64 [R1+0x88], R86 ;  /* 0x0000885601005387 */ /* 0x000fe80000100a00 */
[----:B------:R1:W-:Y:S04]  /*09a0*/  @P4 STL.64 [R1+0x68], R78 ;  /* 0x0000684e01004387 */ /* 0x0003e80000100a00 */
[----:B------:R-:W-:Y:S04]  /*09b0*/  @P5 STL.64 [R1+0x70], R80 ;  /* 0x0000705001005387 */ /* 0x000fe80000100a00 */
[----:B------:R-:W-:Y:S04]  /*09c0*/  @P5 STL.64 [R1+0x78], R82 ;  /* 0x0000785201005387 */ /* 0x000fe80000100a00 */
[----:B------:R-:W-:Y:S04]  /*09d0*/  @P4 STL.64 [R1+0x50], R72 ;  /* 0x0000504801004387 */ /* 0x000fe80000100a00 */
[----:B------:R-:W-:Y:S04]  /*09e0*/  @P4 STL.64 [R1+0x58], R74 ;  /* 0x0000584a01004387 */ /* 0x000fe80000100a00 */
[----:B------:R2:W-:Y:S04]  /*09f0*/  @P3 STL.64 [R1+0x40], R68 ;  /* 0x0000404401003387 */ /* 0x0005e80000100a00 */
[----:B------:R3:W-:Y:S04]  /*0a00*/  @P3 STL.64 [R1+0x48], R70 ;  /* 0x0000484601003387 */ /* 0x0007e80000100a00 */
[----:B------:R4:W-:Y:S01]  /*0a10*/  @P3 STL.64 [R1+0x30], R64 ;  /* 0x0000304001003387 */ /* 0x0009e20000100a00 */
[----:B0-----:R-:W-:-:S03]  /*0a20*/  CS2R R76, SRZ ;  /* 0x00000000004c7805 */ /* 0x001fc6000001ff00 */
[----:B------:R0:W-:Y:S01]  /*0a30*/  @P3 STL.64 [R1+0x38], R66 ;  /* 0x0000384201003387 */ /* 0x0001e20000100a00 */
[----:B-1----:R-:W-:Y:S02]  /*0a40*/  CS2R R78, SRZ ;  /* 0x00000000004e7805 */ /* 0x002fe4000001ff00 */
[----:B--2---:R-:W-:Y:S01]  /*0a50*/  CS2R R68, SRZ ;  /* 0x0000000000447805 */ /* 0x004fe2000001ff00 */
[----:B------:R1:W-:Y:S01]  /*0a60*/  @P0 STL.64 [R1+0x20], R60 ;  /* 0x0000203c01000387 */ /* 0x0003e20000100a00 */
[----:B---3--:R-:W-:Y:S02]  /*0a70*/  CS2R R70, SRZ ;  /* 0x0000000000467805 */ /* 0x008fe4000001ff00 */
[----:B------:R-:W-:Y:S02]  /*0a80*/  CS2R R72, SRZ ;  /* 0x0000000000487805 */ /* 0x000fe4000001ff00 */
[----:B------:R-:W-:Y:S01]  /*0a90*/  CS2R R74, SRZ ;  /* 0x00000000004a7805 */ /* 0x000fe2000001ff00 */
[----:B------:R2:W-:Y:S01]  /*0aa0*/  @P0 STL.64 [R1+0x28], R62 ;  /* 0x0000283e01000387 */ /* 0x0005e20000100a00 */
[----:B----4-:R-:W-:-:S02]  /*0ab0*/  CS2R R64, SRZ ;  /* 0x0000000000407805 */ /* 0x010fc4000001ff00 */
[----:B------:R-:W-:Y:S02]  /*0ac0*/  CS2R R80, SRZ ;  /* 0x0000000000507805 */ /* 0x000fe4000001ff00 */
[----:B------:R-:W-:Y:S02]  /*0ad0*/  CS2R R82, SRZ ;  /* 0x0000000000527805 */ /* 0x000fe4000001ff00 */
[----:B0-----:R-:W-:Y:S02]  /*0ae0*/  CS2R R66, SRZ ;  /* 0x0000000000427805 */ /* 0x001fe4000001ff00 */
[----:B------:R-:W-:Y:S02]  /*0af0*/  CS2R R84, SRZ ;  /* 0x0000000000547805 */ /* 0x000fe4000001ff00 */
[----:B------:R-:W-:Y:S02]  /*0b00*/  CS2R R86, SRZ ;  /* 0x0000000000567805 */ /* 0x000fe4000001ff00 */
[----:B------:R-:W-:-:S02]  /*0b10*/  CS2R R88, SRZ ;  /* 0x0000000000587805 */ /* 0x000fc4000001ff00 */
[----:B-1----:R-:W-:Y:S02]  /*0b20*/  CS2R R60, SRZ ;  /* 0x00000000003c7805 */ /* 0x002fe4000001ff00 */
[----:B------:R-:W-:Y:S02]  /*0b30*/  CS2R R90, SRZ ;  /* 0x00000000005a7805 */ /* 0x000fe4000001ff00 */
[----:B------:R-:W-:Y:S02]  /*0b40*/  CS2R R92, SRZ ;  /* 0x00000000005c7805 */ /* 0x000fe4000001ff00 */
[----:B------:R-:W-:Y:S02]  /*0b50*/  CS2R R94, SRZ ;  /* 0x00000000005e7805 */ /* 0x000fe4000001ff00 */
[----:B--2---:R-:W-:Y:S01]  /*0b60*/  CS2R R62, SRZ ;  /* 0x00000000003e7805 */ /* 0x004fe2000001ff00 */
[----:B------:R-:W-:Y:S06]  /*0b70*/  @P2 BRA `(.L_x_4234) ;  /* 0x0000004400782947 */ /* 0x000fec0003800000 */
[----:B------:R-:W-:Y:S01]  /*0b80*/  HFMA2.MMA R0, -RZ, RZ, 0, 5.9604644775390625e-08 ;  /* 0x00000001ff007435 */ /* 0x000fe200000001ff */
[----:B------:R-:W-:-:S06]  /*0b90*/  MOV R41, RZ ;  /* 0x000000ff00297202 */ /* 0x000fcc0000000f00 */
[----:B------:R0:W-:Y:S04]  /*0ba0*/  STL.S16 [R1+0xb0], R0 ;  /* 0x0000b00001007387 */ /* 0x0001e80000100600 */
.L_x_4264:
[----:B------:R-:W1:Y:S01]  /*0bb0*/  LDC.64 R4, c[0x0][0x250] ;  /* 0x00009400ff047b82 */ /* 0x000e620000000a00 */
[----:B--2---:R-:W2:Y:S01]  /*0bc0*/  S2R R188, SR_TID.X ;  /* 0x0000000000bc7919 */ /* 0x004ea20000002100 */
[----:B------:R-:W-:-:S06]  /*0bd0*/  LOP3.LUT P2, RZ, R3, 0x8, RZ, 0xc0, !PT ;  /* 0x0000000803ff7812 */ /* 0x000fcc000784c0ff */
[----:B---34-:R-:W3:Y:S01]  /*0be0*/  LDC.64 R18, c[0x0][0x258] ;  /* 0x00009600ff127b82 */ /* 0x018ee20000000a00 */
[----:B------:R-:W-:-:S05]  /*0bf0*/  MOV R6, UR22 ;  /* 0x0000001600067c02 */ /* 0x000fca0008000f00 */
[----:B------:R4:W-:Y:S01]  /*0c00*/  STL [R1+0xb4], R6 ;  /* 0x0000b40601007387 */ /* 0x0009e20000100800 */
[----:B-1----:R-:W-:-:S04]  /*0c10*/  IMAD.WIDE R4, R2, 0x4, R4 ;  /* 0x0000000402047825 */ /* 0x002fc800078e0204 */
[C---:B----4-:R-:W-:Y:S02]  /*0c20*/  IMAD R6, R2.reuse, R6, RZ ;  /* 0x0000000602067224 */ /* 0x050fe400078e02ff */
[----:B-----5:R-:W5:Y:S01]  /*0c30*/  LDG.E R4, desc[UR4][R4.64] ;  /* 0x0000000404047981 */ /* 0x020f62000c1e1900 */
[----:B---3--:R-:W-:Y:S01]  /*0c40*/  IMAD.WIDE R18, R2, 0x4, R18 ;  /* 0x0000000402127825 */ /* 0x008fe200078e0212 */
[----:B--2---:R-:W-:-:S04]  /*0c50*/  LOP3.LUT R188, R188, 0xff, RZ, 0xc0, !PT ;  /* 0x000000ffbcbc7812 */ /* 0x004fc800078ec0ff */
[----:B------:R1:W5:Y:S01]  /*0c60*/  LDG.E R5, desc[UR4][R18.64] ;  /* 0x0000000412057981 */ /* 0x000362000c1e1900 */
[----:B------:R-:W-:Y:S01]  /*0c70*/  BSSY B0, `(.L_x_4235) ;  /* 0x0000055000007945 */ /* 0x000fe20003800000 */
        /* <DEDUP_REMOVED lines=8> */
[C---:B------:R-:W-:Y:S01]  /*0d00*/  SHF.L.U32 R188, R6.reuse, 0x2, RZ ;  /* 0x0000000206bc7819 */ /* 0x040fe200000006ff */
[----:B------:R-:W2:Y:S01]  /*0d10*/  LDL R233, [R1+0x90] ;  /* 0x0000900001e97983 */ /* 0x000ea20000100800 */
[----:B------:R-:W-:Y:S02]  /*0d20*/  ISETP.NE.AND.EX P2, PT, RZ, UR9, PT, P2 ;  /* 0x00000009ff007c0c */ /* 0x000fe4000bf45320 */
[C---:B0-----:R-:W-:Y:S01]  /*0d30*/  SHF.L.U64.HI R0, R6.reuse, 0x2, RZ ;  /* 0x0000000206007819 */ /* 0x041fe200000102ff */
[----:B------:R-:W3:Y:S02]  /*0d40*/  LDL R227, [R1+0xa0] ;  /* 0x0000a00001e37983 */ /* 0x000ee40000100800 */
[----:B------:R-:W0:Y:S02]  /*0d50*/  LDC.64 R192, c[0x0][0x2c0] ;  /* 0x0000b000ffc07b82 */ /* 0x000e240000000a00 */
[----:B------:R-:W4:Y:S04]  /*0d60*/  LDL R230, [R1+0x94] ;  /* 0x0000940001e67983 */ /* 0x000f280000100800 */
[----:B------:R-:W4:Y:S02]  /*0d70*/  LDL R218, [R1+0xa4] ;  /* 0x0000a40001da7983 */ /* 0x000f240000100800 */
[C---:B------:R-:W-:Y:S01]  /*0d80*/  @P2 LEA R18, P3, R6.reuse, UR8, 0x4 ;  /* 0x0000000806122c11 */ /* 0x040fe2000f8620ff */
[----:B------:R-:W1:Y:S01]  /*0d90*/  LDC.64 R196, c[0x0][0x2b8] ;  /* 0x0000ae00ffc47b82 */ /* 0x000e620000000a00 */
[----:B------:R-:W4:Y:S02]  /*0da0*/  LDL R247, [R1+0x98] ;  /* 0x0000980001f77983 */ /* 0x000f240000100800 */
[----:B------:R-:W-:-:S02]  /*0db0*/  @P2 LEA.HI.X R19, R6, UR9, RZ, 0x4, P3 ;  /* 0x0000000906132c11 */ /* 0x000fc400098f24ff */
[----:B------:R-:W4:Y:S04]  /*0dc0*/  LDL R229, [R1+0xa8] ;  /* 0x0000a80001e57983 */ /* 0x000f280000100800 */
[----:B------:R0:W5:Y:S01]  /*0dd0*/  @P2 LDG.E.128 R148, desc[UR4][R18.64] ;  /* 0x0000000412942981 */ /* 0x000162000c1e1d00 */
[----:B------:R-:W-:-:S03]  /*0de0*/  ISETP.NE.U32.AND P2, PT, RZ, UR14, PT ;  /* 0x0000000eff007c0c */ /* 0x000fc6000bf45070 */
[----:B------:R-:W4:Y:S01]  /*0df0*/  LDL R240, [R1+0x9c] ;  /* 0x00009c0001f07983 */ /* 0x000f220000100800 */
[----:B------:R-:W-:-:S03]  /*0e00*/  ISETP.NE.AND.EX P2, PT, RZ, UR15, PT, P2 ;  /* 0x0000000fff007c0c */ /* 0x000fc6000bf45320 */
[----:B------:R-:W4:Y:S10]  /*0e10*/  LDL R219, [R1+0xac] ;  /* 0x0000ac0001db7983 */ /* 0x000f340000100800 */
[----:B0-----:R-:W0:Y:S02]  /*0e20*/  @P2 LDC.64 R18, c[0x0][0x248] ;  /* 0x00009200ff122b82 */ /* 0x001e240000000a00 */
[----:B0-----:R-:W-:-:S04]  /*0e30*/  @P2 IADD3 R18, P3, R188, R18, RZ ;  /* 0x00000012bc122210 */ /* 0x001fc80007f7e0ff */
[----:B------:R-:W-:-:S05]  /*0e40*/  @P2 IADD3.X R19, R0, R19, RZ, P3, !PT ;  /* 0x0000001300132210 */ /* 0x000fca0001ffe4ff */
[----:B------:R0:W5:Y:S02]  /*0e50*/  @P2 LDG.E R202, desc[UR4][R18.64] ;  /* 0x0000000412ca2981 */ /* 0x000164000c1e1900 */
[----:B0-----:R-:W-:-:S04]  /*0e60*/  IADD3 R18, P2, R188, UR12, RZ ;  /* 0x0000000cbc127c10 */ /* 0x001fc8000ff5e0ff */
[----:B------:R-:W-:Y:S02]  /*0e70*/  IADD3.X R19, R0, UR13, RZ, P2, !PT ;  /* 0x0000000d00137c10 */ /* 0x000fe400097fe4ff */
[C---:B------:R-:W-:Y:S01]  /*0e80*/  LEA R188, P2, R6.reuse, UR10, 0x4 ;  /* 0x0000000a06bc7c11 */ /* 0x040fe2000f8420ff */
[C---:B------:R-:W-:Y:S02]  /*0e90*/  IMAD.WIDE.U32 R192, R6.reuse, 0x10, R192 ;  /* 0x0000001006c07825 */ /* 0x040fe400078e00c0 */
[----:B------:R0:W5:Y:S01]  /*0ea0*/  LDG.E R0, desc[UR4][R18.64] ;  /* 0x0000000412007981 */ /* 0x000162000c1e1900 */
[----:B------:R-:W-:Y:S02]  /*0eb0*/  LEA.HI.X R189, R6, UR11, RZ, 0x4, P2 ;  /* 0x0000000b06bd7c11 */ /* 0x000fe400090f24ff */
[----:B-1----:R-:W-:Y:S01]  /*0ec0*/  ISETP.NE.AND P2, PT, R190, RZ, PT ;  /* 0x000000ffbe00720c */ /* 0x002fe20003f45270 */
[----:B------:R-:W-:Y:S01]  /*0ed0*/  IMAD.WIDE.U32 R196, R6, 0x10, R196 ;  /* 0x0000001006c47825 */ /* 0x000fe200078e00c4 */
[----:B------:R-:W2:Y:S04]  /*0ee0*/  LDG.E.128 R192, desc[UR4][R192.64] ;  /* 0x00000004c0c07981 */ /* 0x000ea8000c1e1d00 */
[----:B------:R-:W3:Y:S04]  /*0ef0*/  LDG.E.128 R188, desc[UR4][R188.64] ;  /* 0x00000004bcbc7981 */ /* 0x000ee8000c1e1d00 */
[----:B------:R-:W4:Y:S01]  /*0f00*/  LDG.E.128 R196, desc[UR4][R196.64] ;  /* 0x00000004c4c47981 */ /* 0x000f22000c1e1d00 */
[----:B-----5:R-:W-:-:S05]  /*0f10*/  FSEL R201, R4, RZ, !P2 ;  /* 0x000000ff04c97208 */ /* 0x020fca0005000000 */
[----:B---3--:R-:W-:-:S04]  /*0f20*/  FADD.FTZ R188, R188, -R201 ;  /* 0x800000c9bcbc7221 */ /* 0x008fc80000010000 */
[----:B------:R-:W-:Y:S01]  /*0f30*/  FMUL.FTZ R203, R5, R188 ;  /* 0x000000bc05cb7220 */ /* 0x000fe20000410000 */
[----:B--2---:R-:W-:Y:S01]  /*0f40*/  FMUL.FTZ R188, R233, R192 ;  /* 0x000000c0e9bc7220 */ /* 0x004fe20000410000 */
[----:B0-----:R-:W-:-:S03]  /*0f50*/  FADD.FTZ R18, R190, -R201 ;  /* 0x800000c9be127221 */ /* 0x001fc60000010000 */
[----:B----4-:R-:W-:Y:S01]  /*0f60*/  FFMA.FTZ R233, R227, R196, R188 ;  /* 0x000000c4e3e97223 */ /* 0x010fe200000100bc */
[----:B------:R-:W-:Y:S01]  /*0f70*/  FMUL.FTZ R188, R230, R193 ;  /* 0x000000c1e6bc7220 */ /* 0x000fe20000410000 */
[----:B------:R-:W-:-:S03]  /*0f80*/  FMUL.FTZ R230, R5, R18 ;  /* 0x0000001205e67220 */ /* 0x000fc60000410000 */
[----:B------:R-:W-:Y:S01]  /*0f90*/  FFMA.FTZ R218, R218, R197, R188 ;  /* 0x000000c5dada7223 */ /* 0x000fe200000100bc */
[----:B------:R-:W-:Y:S01]  /*0fa0*/  FMUL.FTZ R18, R247, R194 ;  /* 0x000000c2f7127220 */ /* 0x000fe20000410000 */
[----:B------:R-:W-:-:S03]  /*0fb0*/  FADD.FTZ R19, R191, -R201 ;  /* 0x800000c9bf137221 */ /* 0x000fc60000010000 */
[----:B------:R1:W-:Y:S01]  /*0fc0*/  STL [R1+0x4], R218 ;  /* 0x000004da01007387 */ /* 0x0003e20000100800 */
[----:B------:R-:W-:Y:S01]  /*0fd0*/  FFMA.FTZ R247, R229, R198, R18 ;  /* 0x000000c6e5f77223 */ /* 0x000fe20000010012 */
[----:B------:R-:W-:Y:S01]  /*0fe0*/  FMUL.FTZ R18, R240, R195 ;  /* 0x000000c3f0127220 */ /* 0x000fe20000410000 */
[----:B------:R-:W-:Y:S01]  /*0ff0*/  FADD.FTZ R189, R189, -R201 ;  /* 0x800000c9bdbd7221 */ /* 0x000fe20000010000 */
[----:B------:R-:W-:Y:S01]  /*1000*/  FMUL.FTZ R229, R5, R19 ;  /* 0x0000001305e57220 */ /* 0x000fe20000410000 */
[----:B------:R-:W-:Y:S01]  /*1010*/  FFMA.FTZ R19, R203, R233, RZ ;  /* 0x000000e9cb137223 */ /* 0x000fe200000100ff */
[----:B------:R-:W-:Y:S01]  /*1020*/  FFMA.FTZ R240, R219, R199, R18 ;  /* 0x000000c7dbf07223 */ /* 0x000fe20000010012 */
[----:B------:R-:W-:Y:S01]  /*1030*/  FMUL.FTZ R227, R5, R189 ;  /* 0x000000bd05e37220 */ /* 0x000fe20000410000 */
[----:B------:R-:W-:-:S03]  /*1040*/  FADD.FTZ R18, RZ, R233 ;  /* 0x000000e9ff127221 */ /* 0x000fc60000010000 */
[----:B------:R-:W-:Y:S01]  /*1050*/  FFMA.FTZ R19, R227, R218, R19 ;  /* 0x000000dae3137223 */ /* 0x000fe20000010013 */
[----:B------:R-:W-:-:S03]  /*1060*/  FADD.FTZ R18, R18, R218 ;  /* 0x000000da12127221 */ /* 0x000fc60000010000 */
[----:B------:R-:W-:Y:S01]  /*1070*/  FFMA.FTZ R19, R230, R247, R19 ;  /* 0x000000f7e6137223 */ /* 0x000fe20000010013 */
        /* <DEDUP_REMOVED lines=18> */
[----:B------:R-:W-:Y:S01]  /*11a0*/  FFMA.FTZ R19, R229, R240, R19 ;  /* 0x000000f0e5137223 */ /* 0x000fe20000010013 */
[----:B-1----:R-:W-:-:S07]  /*11b0*/  IADD3 R201, R6, 0x100, RZ ;  /* 0x0000010006c97810 */ /* 0x002fce0007ffe0ff */
.L_x_4236:
[----:B------:R-:W-:Y:S05]  /*11c0*/  BSYNC B0 ;  /* 0x0000000000007941 */ /* 0x000fea0003800000 */
.L_x_4235:
[----:B------:R-:W-:Y:S01]  /*11d0*/  LOP3.LUT P2, RZ, R3, 0x4, RZ, 0xc0, !PT ;  /* 0x0000000403ff7812 */ /* 0x000fe2000784c0ff */
[----:B------:R-:W-:-:S12]  /*11e0*/  BSSY B0, `(.L_x_4237) ;  /* 0x0000050000007945 */ /* 0x000fd80003800000 */
[----:B------:R-:W-:Y:S05]  /*11f0*/  @!P2 BRA `(.L_x_4238) ;  /* 0x000000040038a947 */ /* 0x000fea0003800000 */
[----:B------:R-:W-:Y:S01]  /*1200*/  ISETP.NE.U32.AND P2, PT, RZ, UR8, PT ;  /* 0x00000008ff007c0c */ /* 0x000fe2000bf45070 */
[----:B------:R-:W1:Y:S01]  /*1210*/  LDC.U8 R191, c[0x0][0x2a0] ;  /* 0x0000a800ffbf7b82 */ /* 0x000e620000000000 */
[C---:B------:R-:W-:Y:S01]  /*1220*/  SHF.L.U32 R190, R201.reuse, 0x2, RZ ;  /* 0x00000002c9be7819 */ /* 0x040fe200000006ff */
[----:B------:R-:W2:Y:S01]  /*1230*/  LDL R252, [R1+0x74] ;  /* 0x0000740001fc7983 */ /* 0x000ea20000100800 */
[----:B------:R-:W-:Y:S02]  /*1240*/  ISETP.NE.AND.EX P2, PT, RZ, UR9, PT, P2 ;  /* 0x00000009ff007c0c */ /* 0x000fe4000bf45320 */
[C---:B------:R-:W-:Y:S01]  /*1250*/  SHF.L.U64.HI R7, R201.reuse, 0x2, RZ ;  /* 0x00000002c9077819 */ /* 0x040fe200000102ff */
[----:B------:R-:W3:Y:S02]  /*1260*/  LDL R228, [R1+0x84] ;  /* 0x0000840001e47983 */ /* 0x000ee40000100800 */
[----:B------:R-:W4:Y:S02]  /*1270*/  LDC.64 R192, c[0x0][0x2c0] ;  /* 0x0000b000ffc07b82 */ /* 0x000f240000000a00 */
[----:B------:R-:W3:Y:S04]  /*1280*/  LDL R246, [R1+0x78] ;  /* 0x0000780001f67983 */ /* 0x000ee80000100800 */
[----:B------:R-:W3:Y:S02]  /*1290*/  LDL R214, [R1+0x88] ;  /* 0x0000880001d67983 */ /* 0x000ee40000100800 */
[C---:B------:R-:W-:Y:S01]  /*12a0*/  @P2 LEA R188, P3, R201.reuse, UR8, 0x4 ;  /* 0x00000008c9bc2c11 */ /* 0x040fe2000f8620ff */
[----:B------:R-:W0:Y:S01]  /*12b0*/  LDC.64 R196, c[0x0][0x2b8] ;  /* 0x0000ae00ffc47b82 */ /* 0x000e220000000a00 */
[----:B------:R-:W3:Y:S02]  /*12c0*/  LDL R239, [R1+0x8c] ;  /* 0x00008c0001ef7983 */ /* 0x000ee40000100800 */
        /* <DEDUP_REMOVED lines=11> */
[C---:B----4-:R-:W-:Y:S02]  /*1380*/  IMAD.WIDE.U32 R192, R201.reuse, 0x10, R192 ;  /* 0x00000010c9c07825 */ /* 0x050fe400078e00c0 */
[----:B------:R1:W5:Y:S01]  /*1390*/  LDG.E R7, desc[UR4][R218.64] ;  /* 0x00000004da077981 */ /* 0x000362000c1e1900 */
[----:B------:R-:W-:Y:S02]  /*13a0*/  LEA.HI.X R189, R201, UR11, RZ, 0x4, P2 ;  /* 0x0000000bc9bd7c11 */ /* 0x000fe400090f24ff */
[----:B------:R-:W-:Y:S01]  /*13b0*/  ISETP.NE.AND P2, PT, R191, RZ, PT ;  /* 0x000000ffbf00720c */ /* 0x000fe20003f45270 */
[----:B0-----:R-:W-:Y:S01]  /*13c0*/  IMAD.WIDE.U32 R196, R201, 0x10, R196 ;  /* 0x00000010c9c47825 */ /* 0x001fe200078e00c4 */
[----:B------:R-:W4:Y:S04]  /*13d0*/  LDG.E.128 R192, desc[UR4][R192.64] ;  /* 0x00000004c0c07981 */ /* 0x000f28000c1e1d00 */
[----:B------:R-:W2:Y:S01]  /*13e0*/  LDG.E.128 R188, desc[UR4][R188.64] ;  /* 0x00000004bcbc7981 */ /* 0x000ea2000c1e1d00 */
[----:B-----5:R-:W-:-:S03]  /*13f0*/  FSEL R208, R4, RZ, !P2 ;  /* 0x000000ff04d07208 */ /* 0x020fc60005000000 */
[----:B------:R-:W3:Y:S04]  /*1400*/  LDG.E.128 R196, desc[UR4][R196.64] ;  /* 0x00000004c4c47981 */ /* 0x000ee8000c1e1d00 */
[----:B------:R-:W1:Y:S04]  /*1410*/  LDL R219, [R1+0x80] ;  /* 0x0000800001db7983 */ /* 0x000e680000100800 */
[----:B------:R-:W4:Y:S01]  /*1420*/  LDL R218, [R1+0x7c] ;  /* 0x00007c0001da7983 */ /* 0x000f220000100800 */
[C---:B--2---:R-:W-:Y:S01]  /*1430*/  FADD.FTZ R188, -R208.reuse, R188 ;  /* 0x000000bcd0bc7221 */ /* 0x044fe20000010100 */
[C---:B------:R-:W-:Y:S01]  /*1440*/  FADD.FTZ R189, -R208.reuse, R189 ;  /* 0x000000bdd0bd7221 */ /* 0x040fe20000010100 */
[C---:B------:R-:W-:Y:S01]  /*1450*/  FADD.FTZ R190, -R208.reuse, R190 ;  /* 0x000000bed0be7221 */ /* 0x040fe20000010100 */
[----:B------:R-:W-:-:S02]  /*1460*/  FADD.FTZ R191, -R208, R191 ;  /* 0x000000bfd0bf7221 */ /* 0x000fc40000010100 */
[----:B------:R-:W2:Y:S01]  /*1470*/  LDL R208, [R1+0x70] ;  /* 0x0000700001d07983 */ /* 0x000ea20000100800 */
[----:B------:R-:W-:Y:S01]  /*1480*/  FMUL.FTZ R221, R5, R188 ;  /* 0x000000bc05dd7220 */ /* 0x000fe20000410000 */
[----:B---3--:R-:W-:Y:S01]  /*1490*/  FADD.FTZ R72, R72, R196 ;  /* 0x000000c448487221 */ /* 0x008fe20000010000 */
[----:B----4-:R-:W-:Y:S01]  /*14a0*/  FADD.FTZ R124, R124, R192 ;  /* 0x000000c07c7c7221 */ /* 0x010fe20000010000 */
[----:B------:R-:W-:Y:S01]  /*14b0*/  FADD.FTZ R73, R73, R197 ;  /* 0x000000c549497221 */ /* 0x000fe20000010000 */
[-C--:B------:R-:W-:Y:S01]  /*14c0*/  FFMA.FTZ R44, R196, R221.reuse, R44 ;  /* 0x000000ddc42c7223 */ /* 0x080fe2000001002c */
[----:B------:R-:W-:Y:S01]  /*14d0*/  FFMA.FTZ R100, R192, R221, R100 ;  /* 0x000000ddc0647223 */ /* 0x000fe20000010064 */
[----:B------:R-:W-:Y:S01]  /*14e0*/  FADD.FTZ R125, R125, R193 ;  /* 0x000000c17d7d7221 */ /* 0x000fe20000010000 */
[----:B------:R-:W-:Y:S01]  /*14f0*/  FADD.FTZ R74, R74, R198 ;  /* 0x000000c64a4a7221 */ /* 0x000fe20000010000 */
[----:B------:R-:W-:Y:S01]  /*1500*/  FADD.FTZ R126, R126, R194 ;  /* 0x000000c27e7e7221 */ /* 0x000fe20000010000 */
[----:B------:R-:W-:Y:S01]  /*1510*/  FADD.FTZ R75, R75, R199 ;  /* 0x000000c74b4b7221 */ /* 0x000fe20000010000 */
[----:B------:R-:W-:Y:S01]  /*1520*/  FADD.FTZ R127, R127, R195 ;  /* 0x000000c37f7f7221 */ /* 0x000fe20000010000 */
[----:B------:R-:W-:-:S02]  /*1530*/  VIADD R201, R201, 0x100 ;  /* 0x00000100c9c97836 */ /* 0x000fc40000000000 */
[----:B--2---:R-:W-:-:S04]  /*1540*/  FMUL.FTZ R188, R208, R192 ;  /* 0x000000c0d0bc7220 */ /* 0x004fc80000410000 */
[----:B-1----:R-:W-:Y:S01]  /*1550*/  FFMA.FTZ R219, R219, R196, R188 ;  /* 0x000000c4dbdb7223 */ /* 0x002fe200000100bc */
        /* <DEDUP_REMOVED lines=15> */
[----:B------:R-:W-:Y:S01]  /*1650*/  FFMA.FTZ R19, R228, R246, R19 ;  /* 0x000000f6e4137223 */ /* 0x000fe20000010013 */
[-C--:B------:R-:W-:Y:S01]  /*1660*/  FFMA.FTZ R45, R197, R208.reuse, R45 ;  /* 0x000000d0c52d7223 */ /* 0x080fe2000001002d */
[----:B------:R-:W-:Y:S01]  /*1670*/  FFMA.FTZ R101, R193, R208, R101 ;  /* 0x000000d0c1657223 */ /* 0x000fe20000010065 */
[-C--:B------:R-:W-:Y:S01]  /*1680*/  FFMA.FTZ R46, R198, R228.reuse, R46 ;  /* 0x000000e4c62e7223 */ /* 0x080fe2000001002e */
[----:B------:R-:W-:Y:S01]  /*1690*/  FFMA.FTZ R102, R194, R228, R102 ;  /* 0x000000e4c2667223 */ /* 0x000fe20000010066 */
[-C--:B------:R-:W-:Y:S01]  /*16a0*/  FFMA.FTZ R47, R199, R214.reuse, R47 ;  /* 0x000000d6c72f7223 */ /* 0x080fe2000001002f */
[----:B------:R-:W-:Y:S01]  /*16b0*/  FFMA.FTZ R103, R195, R214, R103 ;  /* 0x000000d6c3677223 */ /* 0x000fe20000010067 */
[----:B------:R-:W-:Y:S01]  /*16c0*/  FADD.FTZ R18, R18, R239 ;  /* 0x000000ef12127221 */ /* 0x000fe20000010000 */
[----:B-1----:R-:W-:-:S07]  /*16d0*/  FFMA.FTZ R19, R214, R239, R19 ;  /* 0x000000efd6137223 */ /* 0x002fce0000010013 */
.L_x_4238:
[----:B------:R-:W-:Y:S05]  /*16e0*/  BSYNC B0 ;  /* 0x0000000000007941 */ /* 0x000fea0003800000 */
.L_x_4237:
        /* <DEDUP_REMOVED lines=54> */
[----:B------:R-:W-:Y:S01]  /*1a50*/  IADD3 R201, R201, 0x100, RZ ;  /* 0x00000100c9c97810 */ /* 0x000fe20007ffe0ff */
        /* <DEDUP_REMOVED lines=26> */
.L_x_4240:
[----:B------:R-:W-:Y:S05]  /*1c00*/  BSYNC B0 ;  /* 0x0000000000007941 */ /* 0x000fea0003800000 */
.L_x_4239:
        /* <DEDUP_REMOVED lines=81> */
.L_x_4242:
[----:B------:R-:W-:Y:S05]  /*2120*/  BSYNC B0 ;  /* 0x0000000000007941 */ /* 0x000fea0003800000 */
.L_x_4241:
[----:B------:R-:W-:Y:S04]  /*2130*/  BSSY B0, `(.L_x_4243) ;  /* 0x000004c000007945 */ /* 0x000fe80003800000 */
        /* <DEDUP_REMOVED lines=12> */
[----:B------:R-:W0:Y:S03]  /*2200*/  LDC.64 R196, c[0x0][0x2b8] ;  /* 0x0000ae00ffc47b82 */ /* 0x000e260000000a00 */
        /* <DEDUP_REMOVED lines=17> */
[----:B------:R-:W2:Y:S04]  /*2320*/  LDG.E.128 R188, desc[UR4][R188.64] ;  /* 0x00000004bcbc7981 */ /* 0x000ea8000c1e1d00 */
[----:B------:R-:W3:Y:S01]  /*2330*/  LDG.E.128 R196, desc[UR4][R196.64] ;  /* 0x00000004c4c47981 */ /* 0x000ee2000c1e1d00 */
[----:B-----5:R-:W-:-:S02]  /*2340*/  FSEL R205, R4, RZ, !P2 ;  /* 0x000000ff04cd7208 */ /* 0x020fc40005000000 */
[----:B------:R-:W-:-:S03]  /*2350*/  IADD3 R201, R201, 0x100, RZ ;  /* 0x00000100c9c97810 */ /* 0x000fc60007ffe0ff */
[----:B--2---:R-:W-:-:S04]  /*2360*/  FADD.FTZ R188, -R205, R188 ;  /* 0x000000bccdbc7221 */ /* 0x004fc80000010100 */
[----:B------:R-:W-:Y:S01]  /*2370*/  FMUL.FTZ R216, R5, R188 ;  /* 0x000000bc05d87220 */ /* 0x000fe20000410000 */
[----:B----4-:R-:W-:-:S04]  /*2380*/  FMUL.FTZ R188, R20, R192 ;  /* 0x000000c014bc7220 */ /* 0x010fc80000410000 */
[----:B---3--:R-:W-:Y:S01]  /*2390*/  FFMA.FTZ R219, R224, R196, R188 ;  /* 0x000000c4e0db7223 */ /* 0x008fe200000100bc */
[----:B------:R-:W-:-:S04]  /*23a0*/  FMUL.FTZ R188, R21, R193 ;  /* 0x000000c115bc7220 */ /* 0x000fc80000410000 */
[----:B------:R1:W-:Y:S01]  /*23b0*/  STL [R1+0xc], R219 ;  /* 0x00000cdb01007387 */ /* 0x0003e20000100800 */
[----:B------:R-:W-:Y:S01]  /*23c0*/  FADD.FTZ R189, -R205, R189 ;  /* 0x000000bdcdbd7221 */ /* 0x000fe20000010100 */
[----:B------:R-:W-:Y:S01]  /*23d0*/  FFMA.FTZ R249, R243, R197, R188 ;  /* 0x000000c5f3f97223 */ /* 0x000fe200000100bc */
[C---:B------:R-:W-:Y:S01]  /*23e0*/  FADD.FTZ R190, -R205.reuse, R190 ;  /* 0x000000becdbe7221 */ /* 0x040fe20000010100 */
[----:B------:R-:W-:Y:S01]  /*23f0*/  FADD.FTZ R191, -R205, R191 ;  /* 0x000000bfcdbf7221 */ /* 0x000fe20000010100 */
        /* <DEDUP_REMOVED lines=31> */
.L_x_4244:
[----:B------:R-:W-:Y:S05]  /*25f0*/  BSYNC B0 ;  /* 0x0000000000007941 */ /* 0x000fea0003800000 */
.L_x_4243:
[----:B------:R-:W-:Y:S04]  /*2600*/  BSSY B0, `(.L_x_4245) ;  /* 0x0000048000007945 */ /* 0x000fe80003800000 */
[----:B------:R-:W-:Y:S05]  /*2610*/  @!P1 BRA `(.L_x_4246) ;  /* 0x0000000400189947 */ /* 0x000fea0003800000 */
[----:B------:R-:W-:Y:S01]  /*2620*/  ISETP.NE.U32.AND P2, PT, RZ, UR8, PT ;  /* 0x00000008ff007c0c */ /* 0x000fe2000bf45070 */
[----:B------:R-:W1:Y:S03]  /*2630*/  LDC.U8 R191, c[0x0][0x2a0] ;  /* 0x0000a800ffbf7b82 */ /* 0x000e660000000000 */
[----:B------:R-:W-:Y:S02]  /*2640*/  ISETP.NE.AND.EX P2, PT, RZ, UR9, PT, P2 ;  /* 0x00000009ff007c0c */ /* 0x000fe4000bf45320 */
[C---:B------:R-:W-:Y:S02]  /*2650*/  SHF.L.U32 R190, R201.reuse, 0x2, RZ ;  /* 0x00000002c9be7819 */ /* 0x040fe400000006ff */
[C---:B------:R-:W-:Y:S01]  /*2660*/  SHF.L.U64.HI R15, R201.reuse, 0x2, RZ ;  /* 0x00000002c90f7819 */ /* 0x040fe200000102ff */
[----:B------:R-:W2:Y:S08]  /*2670*/  LDC.64 R192, c[0x0][0x2c0] ;  /* 0x0000b000ffc07b82 */ /* 0x000eb00000000a00 */
[C---:B------:R-:W-:Y:S01]  /*2680*/  @P2 LEA R188, P3, R201.reuse, UR8, 0x4 ;  /* 0x00000008c9bc2c11 */ /* 0x040fe2000f8620ff */
[----:B------:R-:W3:Y:S03]  /*2690*/  LDC.64 R196, c[0x0][0x2b8] ;  /* 0x0000ae00ffc47b82 */ /* 0x000ee60000000a00 */
        /* <DEDUP_REMOVED lines=8> */
[----:B------:R-:W-:Y:S01]  /*2720*/  IADD3 R218, P2, R190, UR12, RZ ;  /* 0x0000000cbeda7c10 */ /* 0x000fe2000ff5e0ff */
[----:B--2---:R-:W-:-:S03]  /*2730*/  IMAD.WIDE.U32 R192, R201, 0x10, R192 ;  /* 0x00000010c9c07825 */ /* 0x004fc600078e00c0 */
[----:B------:R-:W-:Y:S01]  /*2740*/  IADD3.X R219, R15, UR13, RZ, P2, !PT ;  /* 0x0000000d0fdb7c10 */ /* 0x000fe200097fe4ff */
[C---:B---3--:R-:W-:Y:S02]  /*2750*/  IMAD.WIDE.U32 R196, R201.reuse, 0x10, R196 ;  /* 0x00000010c9c47825 */ /* 0x048fe400078e00c4 */
[----:B------:R-:W2:Y:S01]  /*2760*/  LDG.E.128 R192, desc[UR4][R192.64] ;  /* 0x00000004c0c07981 */ /* 0x000ea2000c1e1d00 */
[----:B----4-:R-:W-:-:S03]  /*2770*/  LEA R188, P2, R201, UR10, 0x4 ;  /* 0x0000000ac9bc7c11 */ /* 0x010fc6000f8420ff */
[----:B------:R-:W3:Y:S01]  /*2780*/  LDG.E.128 R196, desc[UR4][R196.64] ;  /* 0x00000004c4c47981 */ /* 0x000ee2000c1e1d00 */
[----:B------:R-:W-:Y:S02]  /*2790*/  LEA.HI.X R189, R201, UR11, RZ, 0x4, P2 ;  /* 0x0000000bc9bd7c11 */ /* 0x000fe400090f24ff */
[----:B-1----:R-:W-:Y:S01]  /*27a0*/  ISETP.NE.AND P2, PT, R191, RZ, PT ;  /* 0x000000ffbf00720c */ /* 0x002fe20003f45270 */
[----:B------:R3:W5:Y:S03]  /*27b0*/  LDG.E R15, desc[UR4][R218.64] ;  /* 0x00000004da0f7981 */ /* 0x000766000c1e1900 */
[----:B-----5:R-:W-:Y:S01]  /*27c0*/  FSEL R204, R4, RZ, !P2 ;  /* 0x000000ff04cc7208 */ /* 0x020fe20005000000 */
[----:B------:R-:W4:Y:S01]  /*27d0*/  LDG.E.128 R188, desc[UR4][R188.64] ;  /* 0x00000004bcbc7981 */ /* 0x000f22000c1e1d00 */
[----:B------:R-:W-:-:S03]  /*27e0*/  IADD3 R201, R201, 0x100, RZ ;  /* 0x00000100c9c97810 */ /* 0x000fc60007ffe0ff */
[----:B----4-:R-:W-:-:S04]  /*27f0*/  FADD.FTZ R188, -R204, R188 ;  /* 0x000000bcccbc7221 */ /* 0x010fc80000010100 */
[----:B------:R-:W-:Y:S01]  /*2800*/  FMUL.FTZ R215, R5, R188 ;  /* 0x000000bc05d77220 */ /* 0x000fe20000410000 */
[----:B--2---:R-:W-:-:S04]  /*2810*/  FMUL.FTZ R188, R28, R192 ;  /* 0x000000c01cbc7220 */ /* 0x004fc80000410000 */
[----:B---3--:R-:W-:Y:S01]  /*2820*/  FFMA.FTZ R219, R24, R196, R188 ;  /* 0x000000c418db7223 */ /* 0x008fe200000100bc */
[----:B------:R-:W-:-:S04]  /*2830*/  FMUL.FTZ R188, R29, R193 ;  /* 0x000000c11dbc7220 */ /* 0x000fc80000410000 */
[----:B------:R1:W-:Y:S01]  /*2840*/  STL [R1+0x8], R219 ;  /* 0x000008db01007387 */ /* 0x0003e20000100800 */
[C---:B------:R-:W-:Y:S01]  /*2850*/  FADD.FTZ R189, -R204.reuse, R189 ;  /* 0x000000bdccbd7221 */ /* 0x040fe20000010100 */
        /* <DEDUP_REMOVED lines=34> */
.L_x_4246:
[----:B------:R-:W-:Y:S05]  /*2a80*/  BSYNC B0 ;  /* 0x0000000000007941 */ /* 0x000fea0003800000 */
.L_x_4245:
[----:B------:R-:W1:Y:S01]  /*2a90*/  LDC.U8 R218, c[0x0][0x2a0] ;  /* 0x0000a800ffda7b82 */ /* 0x000e620000000000 */
[----:B------:R-:W-:Y:S01]  /*2aa0*/  LOP3.LUT P2, RZ, R3, 0x10, RZ, 0xc0, !PT ;  /* 0x0000001003ff7812 */ /* 0x000fe2000784c0ff */
[----:B------:R-:W-:-:S12]  /*2ab0*/  BSSY B0, `(.L_x_4247) ;  /* 0x0000047000007945 */ /* 0x000fd80003800000 */
[----:B------:R-:W-:Y:S05]  /*2ac0*/  @!P2 BRA `(.L_x_4248) ;  /* 0x000000040014a947 */ /* 0x000fea0003800000 */
[----:B------:R-:W-:Y:S01]  /*2ad0*/  ISETP.NE.U32.AND P2, PT, RZ, UR8, PT ;  /* 0x00000008ff007c0c */ /* 0x000fe2000bf45070 */
[----:B------:R-:W2:Y:S03]  /*2ae0*/  LDC.64 R192, c[0x0][0x2c0] ;  /* 0x0000b000ffc07b82 */ /* 0x000ea60000000a00 */
[----:B------:R-:W-:Y:S02]  /*2af0*/  ISETP.NE.AND.EX P2, PT, RZ, UR9, PT, P2 ;  /* 0x00000009ff007c0c */ /* 0x000fe4000bf45320 */
[C---:B------:R-:W-:Y:S02]  /*2b00*/  SHF.L.U32 R191, R201.reuse, 0x2, RZ ;  /* 0x00000002c9bf7819 */ /* 0x040fe400000006ff */
[----:B------:R-:W-:Y:S01]  /*2b10*/  SHF.R.U32.HI R190, RZ, 0x1e, R201 ;  /* 0x0000001effbe7819 */ /* 0x000fe200000116c9 */
[----:B------:R-:W3:Y:S08]  /*2b20*/  LDC.64 R194, c[0x0][0x2b8] ;  /* 0x0000ae00ffc27b82 */ /* 0x000ef00000000a00 */
[----:B------:R-:W-:-:S04]  /*2b30*/  @P2 LEA R188, P3, R201, UR8, 0x4 ;  /* 0x00000008c9bc2c11 */ /* 0x000fc8000f8620ff */
[----:B------:R-:W-:-:S05]  /*2b40*/  @P2 LEA.HI.X R189, R201, UR9, RZ, 0x4, P3 ;  /* 0x00000009c9bd2c11 */ /* 0x000fca00098f24ff */
[----:B------:R4:W5:Y:S01]  /*2b50*/  @P2 LDG.E.128 R176, desc[UR4][R188.64] ;  /* 0x00000004bcb02981 */ /* 0x000962000c1e1d00 */
[----:B------:R-:W-:-:S04]  /*2b60*/  ISETP.NE.U32.AND P2, PT, RZ, UR14, PT ;  /* 0x0000000eff007c0c */ /* 0x000fc8000bf45070 */
[----:B------:R-:W-:-:S13]  /*2b70*/  ISETP.NE.AND.EX P2, PT, RZ, UR15, PT, P2 ;  /* 0x0000000fff007c0c */ /* 0x000fda000bf45320 */
[----:B----4-:R-:W4:Y:S02]  /*2b80*/  @P2 LDC.64 R188, c[0x0][0x248] ;  /* 0x00009200ffbc2b82 */ /* 0x010f240000000a00 */
[----:B----4-:R-:W-:-:S05]  /*2b90*/  @P2 IADD3 R188, P3, R191, R188, RZ ;  /* 0x000000bcbfbc2210 */ /* 0x010fca0007f7e0ff */
[----:B------:R-:W-:-:S05]  /*2ba0*/  @P2 IMAD.X R189, R190, 0x1, R189, P3 ;  /* 0x00000001bebd2824 */ /* 0x000fca00018e06bd */
[----:B------:R4:W5:Y:S01]  /*2bb0*/  @P2 LDG.E R16, desc[UR4][R188.64] ;  /* 0x00000004bc102981 */ /* 0x000962000c1e1900 */
[----:B-1----:R-:W-:-:S04]  /*2bc0*/  ISETP.NE.AND P2, PT, R218, RZ, PT ;  /* 0x000000ffda00720c */ /* 0x002fc80003f45270 */
[----:B-----5:R-:W-:Y:S02]  /*2bd0*/  FSEL R17, R4, RZ, !P2 ;  /* 0x000000ff04117208 */ /* 0x020fe40005000000 */
[----:B----4-:R-:W-:-:S04]  /*2be0*/  LEA R188, P2, R201, UR10, 0x4 ;  /* 0x0000000ac9bc7c11 */ /* 0x010fc8000f8420ff */
[----:B------:R-:W-:Y:S02]  /*2bf0*/  LEA.HI.X R189, R201, UR11, RZ, 0x4, P2 ;  /* 0x0000000bc9bd7c11 */ /* 0x000fe400090f24ff */
[----:B------:R-:W-:-:S04]  /*2c00*/  IADD3 R196, P2, R191, UR12, RZ ;  /* 0x0000000cbfc47c10 */ /* 0x000fc8000ff5e0ff */
[----:B------:R-:W-:Y:S02]  /*2c10*/  IADD3.X R197, R190, UR13, RZ, P2, !PT ;  /* 0x0000000dbec57c10 */ /* 0x000fe400097fe4ff */
[----:B------:R-:W4:Y:S01]  /*2c20*/  LDG.E.128 R188, desc[UR4][R188.64] ;  /* 0x00000004bcbc7981 */ /* 0x000f22000c1e1d00 */
[----:B--2---:R-:W-:-:S04]  /*2c30*/  IMAD.WIDE.U32 R192, R201, 0x10, R192 ;  /* 0x00000010c9c07825 */ /* 0x004fc800078e00c0 */
[----:B---3--:R-:W-:-:S04]  /*2c40*/  IMAD.WIDE.U32 R194, R201, 0x10, R194 ;  /* 0x00000010c9c27825 */ /* 0x008fc800078e00c2 */
[C---:B----4-:R-:W-:Y:S01]  /*2c50*/  FADD.FTZ R4, -R17.reuse, R188 ;  /* 0x000000bc11047221 */ /* 0x050fe20000010100 */
[C---:B------:R-:W-:Y:S01]  /*2c60*/  FADD.FTZ R198, -R17.reuse, R189 ;  /* 0x000000bd11c67221 */ /* 0x040fe20000010100 */
[C---:B------:R-:W-:Y:S01]  /*2c70*/  FADD.FTZ R199, -R17.reuse, R190 ;  /* 0x000000be11c77221 */ /* 0x040fe20000010100 */
[----:B------:R-:W-:Y:S02]  /*2c80*/  FADD.FTZ R209, -R17, R191 ;  /* 0x000000bf11d17221 */ /* 0x000fe40000010100 */
[----:B------:R-:W2:Y:S04]  /*2c90*/  LDG.E.128 R188, desc[UR4][R192.64] ;  /* 0x00000004c0bc7981 */ /* 0x000ea8000c1e1d00 */
[----:B------:R3:W5:Y:S04]  /*2ca0*/  LDG.E R17, desc[UR4][R196.64] ;  /* 0x00000004c4117981 */ /* 0x000768000c1e1900 */
[----:B------:R-:W4:Y:S01]  /*2cb0*/  LDG.E.128 R192, desc[UR4][R194.64] ;  /* 0x00000004c2c07981 */ /* 0x000f22000c1e1d00 */
[C---:B------:R-:W-:Y:S01]  /*2cc0*/  FMUL.FTZ R232, R5.reuse, R4 ;  /* 0x0000000405e87220 */ /* 0x040fe20000410000 */
[C---:B------:R-:W-:Y:S01]  /*2cd0*/  FMUL.FTZ R231, R5.reuse, R198 ;  /* 0x000000c605e77220 */ /* 0x040fe20000410000 */
[C---:B------:R-:W-:Y:S01]  /*2ce0*/  FMUL.FTZ R223, R5.reuse, R199 ;  /* 0x000000c705df7220 */ /* 0x040fe20000410000 */
[----:B------:R-:W-:Y:S01]  /*2cf0*/  FMUL.FTZ R209, R5, R209 ;  /* 0x000000d105d17220 */ /* 0x000fe20000410000 */
[----:B--2---:R-:W-:-:S04]  /*2d00*/  FMUL.FTZ R4, R36, R188 ;  /* 0x000000bc24047220 */ /* 0x004fc80000410000 */
[----:B----4-:R-:W-:Y:S01]  /*2d10*/  FFMA.FTZ R201, R32, R192, R4 ;  /* 0x000000c020c97223 */ /* 0x010fe20000010004 */
[----:B------:R-:W-:Y:S01]  /*2d20*/  FMUL.FTZ R4, R37, R189 ;  /* 0x000000bd25047220 */ /* 0x000fe20000410000 */
[----:B------:R-:W-:Y:S01]  /*2d30*/  FFMA.FTZ R64, R192, R232, R64 ;  /* 0x000000e8c0407223 */ /* 0x000fe20000010040 */
[----:B------:R-:W-:Y:S02]  /*2d40*/  FADD.FTZ R92, R92, R192 ;  /* 0x000000c05c5c7221 */ /* 0x000fe40000010000 */
[----:B------:R-:W-:Y:S01]  /*2d50*/  FFMA.FTZ R219, R33, R193, R4 ;  /* 0x000000c121db7223 */ /* 0x000fe20000010004 */
[----:B------:R-:W-:Y:S01]  /*2d60*/  FMUL.FTZ R4, R38, R190 ;  /* 0x000000be26047220 */ /* 0x000fe20000410000 */
[----:B------:R3:W-:Y:S04]  /*2d70*/  STL [R1+0x1c], R201 ;  /* 0x00001cc901007387 */ /* 0x0007e80000100800 */
[----:B------:R3:W-:Y:S01]  /*2d80*/  STL [R1], R219 ;  /* 0x000000db01007387 */ /* 0x0007e20000100800 */
[----:B------:R-:W-:Y:S01]  /*2d90*/  FFMA.FTZ R241, R34, R194, R4 ;  /* 0x000000c222f17223 */ /* 0x000fe20000010004 */
[----:B------:R-:W-:Y:S01]  /*2da0*/  FMUL.FTZ R4, R39, R191 ;  /* 0x000000bf27047220 */ /* 0x000fe20000410000 */
[----:B------:R-:W-:-:S03]  /*2db0*/  FFMA.FTZ R19, R232, R201, R19 ;  /* 0x000000c9e8137223 */ /* 0x000fc60000010013 */
[----:B------:R-:W-:Y:S01]  /*2dc0*/  FFMA.FTZ R234, R35, R195, R4 ;  /* 0x000000c323ea7223 */ /* 0x000fe20000010004 */
[----:B------:R-:W-:Y:S01]  /*2dd0*/  FADD.FTZ R4, R18, R201 ;  /* 0x000000c912047221 */ /* 0x000fe20000010000 */
[----:B------:R-:W-:-:S03]  /*2de0*/  FFMA.FTZ R19, R231, R219, R19 ;  /* 0x000000dbe7137223 */ /* 0x000fc60000010013 */
[----:B------:R-:W-:Y:S01]  /*2df0*/  FADD.FTZ R4, R4, R219 ;  /* 0x000000db04047221 */ /* 0x000fe20000010000 */
[----:B------:R-:W-:-:S03]  /*2e00*/  FFMA.FTZ R19, R223, R241, R19 ;  /* 0x000000f1df137223 */ /* 0x000fc60000010013 */
        /* <DEDUP_REMOVED lines=16> */
[----:B---3--:R-:W-:-:S07]  /*2f10*/  FFMA.FTZ R19, R209, R234, R19 ;  /* 0x000000ead1137223 */ /* 0x008fce0000010013 */
.L_x_4248:
[----:B------:R-:W-:Y:S05]  /*2f20*/  BSYNC B0 ;  /* 0x0000000000007941 */ /* 0x000fea0003800000 */
.L_x_4247:
[----:B-----5:R-:W2:Y:S01]  /*2f30*/  LDL.LU R4, [R1+0xb0] ;  /* 0x0000b00001047983 */ /* 0x020ea20000300800 */
[----:B------:R-:W-:Y:S01]  /*2f40*/  UMOV UR6, 0xffffffff ;  /* 0xffffffff00067882 */ /* 0x000fe20000000000 */
[----:B------:R-:W3:Y:S02]  /*2f50*/  S2R R188, SR_TID.X ;  /* 0x0000000000bc7919 */ /* 0x000ee40000002100 */
[----:B---3--:R-:W-:Y:S02]  /*2f60*/  SHF.R.U32.HI R194, RZ, 0x5, R188 ;  /* 0x00000005ffc27819 */ /* 0x008fe400000116bc */
[----:B------:R-:W-:Y:S02]  /*2f70*/  LOP3.LUT P3, RZ, R188, 0x1f, RZ, 0xc0, !PT ;  /* 0x0000001fbcff7812 */ /* 0x000fe4000786c0ff */
[----:B--2---:R-:W-:Y:S02]  /*2f80*/  LOP3.LUT P2, RZ, R4, 0xff, RZ, 0xc0, !PT ;  /* 0x000000ff04ff7812 */ /* 0x004fe4000784c0ff */
[----:B------:R-:W-:-:S11]  /*2f90*/  LOP3.LUT R4, R194, 0x7fffff8, RZ, 0xc0, !PT ;  /* 0x07fffff8c2047812 */ /* 0x000fd600078ec0ff */
[----:B------:R-:W-:Y:S01]  /*2fa0*/  @!P2 IADD3 R4, R4, 0x8, RZ ;  /* 0x000000080404a810 */ /* 0x000fe20007ffe0ff */
[----:B------:R-:W-:Y:S06]  /*2fb0*/  BRA.DIV UR6, `(.L_x_4249) ;  /* 0x0000002a06507947 */ /* 0x000fec000b800000 */
[----:B------:R-:W2:Y:S02]  /*2fc0*/  SHFL.DOWN PT, R191, R18, 0x10, 0x1f ;  /* 0x0a001f0012bf7f89 */ /* 0x000ea400000e0000 */
[----:B--2---:R-:W-:Y:S02]  /*2fd0*/  FADD.FTZ R191, R191, R18 ;  /* 0x00000012bfbf7221 */ /* 0x004fe40000010000 */
[----:B------:R-:W2:Y:S02]  /*2fe0*/  SHFL.DOWN PT, R18, R19, 0x10, 0x1f ;  /* 0x0a001f0013127f89 */ /* 0x000ea400000e0000 */
[----:B--2---:R-:W-:Y:S02]  /*2ff0*/  FADD.FTZ R19, R18, R19 ;  /* 0x0000001312137221 */ /* 0x004fe40000010000 */
[----:B------:R-:W2:Y:S02]  /*3000*/  SHFL.DOWN PT, R18, R191, 0x8, 0x1f ;  /* 0x09001f00bf127f89 */ /* 0x000ea400000e0000 */
[----:B--2---:R-:W-:-:S02]  /*3010*/  FADD.FTZ R191, R191, R18 ;  /* 0x00000012bfbf7221 */ /* 0x004fc40000010000 */
        /* <DEDUP_REMOVED lines=8> */
[----:B------:R-:W2:Y:S04]  /*30a0*/  SHFL.DOWN PT, R18, R19, 0x2, 0x1f ;  /* 0x08401f0013127f89 */ /* 0x000ea800000e0000 */
[----:B------:R3:W4:Y:S01]  /*30b0*/  SHFL.DOWN PT, R193, R191, 0x1, 0x1f ;  /* 0x08201f00bfc17f89 */ /* 0x00072200000e0000 */
[----:B--2---:R-:W-:-:S05]  /*30c0*/  FADD.FTZ R19, R19, R18 ;  /* 0x0000001213137221 */ /* 0x004fca0000010000 */
[----:B----4-:R3:W2:Y:S02]  /*30d0*/  SHFL.DOWN PT, R188, R19, 0x1, 0x1f ;  /* 0x08201f0013bc7f89 */ /* 0x0106a400000e0000 */
.L_x_4287:
[----:B------:R-:W4:Y:S01]  /*30e0*/  S2R R190, SR_CgaCtaId ;  /* 0x0000000000be7919 */ /* 0x000f220000008800 */
[----:B--23--:R-:W-:Y:S01]  /*30f0*/  FADD.FTZ R19, R19, R188 ;  /* 0x000000bc13137221 */ /* 0x00cfe20000010000 */
[----:B------:R-:W-:Y:S01]  /*3100*/  @!P3 LOP3.LUT R189, R194, 0x7, RZ, 0xc0, !PT ;  /* 0x00000007c2bdb812 */ /* 0x000fe200078ec0ff */
[----:B------:R-:W-:Y:S01]  /*3110*/  FADD.FTZ R18, R191, R193 ;  /* 0x000000c1bf127221 */ /* 0x000fe20000010000 */
[----:B------:R-:W-:Y:S01]  /*3120*/  MOV R188, 0x400 ;  /* 0x0000040000bc7802 */ /* 0x000fe20000000f00 */
[----:B------:R-:W-:Y:S05]  /*3130*/  WARPSYNC.ALL ;  /* 0x0000000000007948 */ /* 0x000fea0003800000 */
[----:B------:R-:W-:Y:S01]  /*3140*/  @!P3 IADD3 R189, R4, R189, RZ ;  /* 0x000000bd04bdb210 */ /* 0x000fe20007ffe0ff */
[----:B------:R-:W-:Y:S01]  /*3150*/  BSSY B0, `(.L_x_4250) ;  /* 0x000005f000007945 */ /* 0x000fe20003800000 */
[----:B------:R-:W-:-:S02]  /*3160*/  LOP3.LUT P4, RZ, R3, 0x8, RZ, 0xc0, !PT ;  /* 0x0000000803ff7812 */ /* 0x000fc4000788c0ff */
[----:B----4-:R-:W-:-:S04]  /*3170*/  LEA R188, R190, R188, 0x18 ;  /* 0x000000bcbebc7211 */ /* 0x010fc800078ec0ff */
[-C--:B------:R-:W-:Y:S02]  /*3180*/  @!P3 LEA R189, R189, R188.reuse, 0x3 ;  /* 0x000000bcbdbdb211 */ /* 0x080fe400078e18ff */
[----:B------:R-:W-:-:S03]  /*3190*/  LEA R4, R4, R188, 0x3 ;  /* 0x000000bc04047211 */ /* 0x000fc600078e18ff */
[----:B------:R-:W-:Y:S01]  /*31a0*/  @!P3 STS.64 [R189+0x7000], R18 ;  /* 0x00700012bd00b388 */ /* 0x000fe20000000a00 */
[----:B------:R-:W-:Y:S06]  /*31b0*/  BAR.SYNC.DEFER_BLOCKING 0x0 ;  /* 0x0000000000007b1d */ /* 0x000fec0000010000 */
[----:B------:R-:W2:Y:S02]  /*31c0*/  LDS.128 R188, [R4+0x7000] ;  /* 0x0070000004bc7984 */ /* 0x000ea40000000c00 */
[----:B--2---:R-:W-:Y:S01]  /*31d0*/  FADD.FTZ R18, RZ, R188 ;  /* 0x000000bcff127221 */ /* 0x004fe20000010000 */
[----:B------:R-:W-:-:S03]  /*31e0*/  FADD.FTZ R19, RZ, R189 ;  /* 0x000000bdff137221 */ /* 0x000fc60000010000 */
[----:B------:R-:W-:Y:S01]  /*31f0*/  FADD.FTZ R18, R190, R18 ;  /* 0x00000012be127221 */ /* 0x000fe20000010000 */
[----:B------:R-:W-:Y:S02]  /*3200*/  FADD.FTZ R19, R191, R19 ;  /* 0x00000013bf137221 */ /* 0x000fe40000010000 */
[----:B------:R-:W2:Y:S02]  /*3210*/  LDS.128 R188, [R4+0x7010] ;  /* 0x0070100004bc7984 */ /* 0x000ea40000000c00 */
[----:B--2---:R-:W-:Y:S01]  /*3220*/  FADD.FTZ R18, R18, R188 ;  /* 0x000000bc12127221 */ /* 0x004fe20000010000 */
[----:B------:R-:W-:-:S03]  /*3230*/  FADD.FTZ R19, R19, R189 ;  /* 0x000000bd13137221 */ /* 0x000fc60000010000 */
        /* <DEDUP_REMOVED lines=11> */
[----:B------:R-:W-:-:S03]  /*32f0*/  FADD.FTZ R19, R191, R19 ;  /* 0x00000013bf137221 */ /* 0x000fc60000010000 */
[----:B------:R-:W-:Y:S01]  /*3300*/  FMUL.FTZ R4, R4, UR16 ;  /* 0x0000001004047c20 */ /* 0x000fe20008410000 */
[----:B------:R-:W-:Y:S01]  /*3310*/  FMUL.FTZ R192, R19, UR16 ;  /* 0x0000001013c07c20 */ /* 0x000fe20008410000 */
[----:B------:R-:W-:Y:S06]  /*3320*/  @!P4 BRA `(.L_x_4251) ;  /* 0x000000040004c947 */ /* 0x000fec0003800000 */
[----:B------:R-:W2:Y:S01]  /*3330*/  LDL R195, [R1+0x4] ;  /* 0x0000040001c37983 */ /* 0x000ea20000100800 */
[----:B-1----:R-:W-:Y:S02]  /*3340*/  ISETP.NE.AND P3, PT, R218, RZ, PT ;  /* 0x000000ffda00720c */ /* 0x002fe40003f65270 */
[----:B------:R-:W-:Y:S02]  /*3350*/  ISETP.NE.U32.AND P4, PT, RZ, UR18, PT ;  /* 0x00000012ff007c0c */ /* 0x000fe4000bf85070 */
[----:B------:R-:W-:Y:S02]  /*3360*/  FSEL R18, R4, RZ, !P3 ;  /* 0x000000ff04127208 */ /* 0x000fe40005800000 */
[----:B------:R-:W-:Y:S02]  /*3370*/  ISETP.NE.U32.AND P3, PT, RZ, UR8, PT ;  /* 0x00000008ff007c0c */ /* 0x000fe4000bf65070 */
[----:B------:R-:W-:Y:S01]  /*3380*/  ISETP.NE.AND.EX P4, PT, RZ, UR19, PT, P4 ;  /* 0x00000013ff007c0c */ /* 0x000fe2000bf85340 */
[----:B------:R-:W-:Y:S01]  /*3390*/  FFMA.FTZ R19, R203, R192, R18 ;  /* 0x000000c0cb137223 */ /* 0x000fe20000010012 */
[----:B------:R-:W-:-:S02]  /*33a0*/  ISETP.NE.AND.EX P3, PT, RZ, UR9, PT, P3 ;  /* 0x00000009ff007c0c */ /* 0x000fc4000bf65330 */
[C---:B------:R-:W-:Y:S01]  /*33b0*/  LOP3.LUT P5, RZ, R202.reuse, 0xff, RZ, 0xc0, !PT ;  /* 0x000000ffcaff7812 */ /* 0x040fe200078ac0ff */
[----:B------:R-:W-:Y:S01]  /*33c0*/  FADD.FTZ R19, R233, -R19 ;  /* 0x80000013e9137221 */ /* 0x000fe20000010000 */
[----:B------:R-:W-:-:S03]  /*33d0*/  LOP3.LUT P6, RZ, R202, 0xff00, RZ, 0xc0, !PT ;  /* 0x0000ff00caff7812 */ /* 0x000fc600078cc0ff */
[----:B------:R-:W-:-:S06]  /*33e0*/  FMUL.FTZ R19, R5, R19 ;  /* 0x0000001305137220 */ /* 0x000fcc0000410000 */
[----:B------:R-:W-:-:S04]  /*33f0*/  @P3 FADD.FTZ R19, R148, R19 ;  /* 0x0000001394133221 */ /* 0x000fc80000010000 */
[C---:B------:R-:W-:Y:S01]  /*3400*/  FMUL.FTZ R188, R19.reuse, UR17 ;  /* 0x0000001113bc7c20 */ /* 0x040fe20008410000 */
[----:B------:R-:W-:-:S04]  /*3410*/  SEL R180, R19, R180, P4 ;  /* 0x000000b413b47207 */ /* 0x000fc80002000000 */
[----:B------:R-:W-:Y:S02]  /*3420*/  SEL R19, R188, RZ, P5 ;  /* 0x000000ffbc137207 */ /* 0x000fe40002800000 */
[----:B------:R-:W-:-:S04]  /*3430*/  ISETP.NE.U32.AND P5, PT, RZ, UR14, PT ;  /* 0x0000000eff007c0c */ /* 0x000fc8000bfa5070 */
[----:B------:R-:W-:-:S04]  /*3440*/  ISETP.NE.AND.EX P5, PT, RZ, UR15, PT, P5 ;  /* 0x0000000fff007c0c */ /* 0x000fc8000bfa5350 */
[----:B------:R-:W-:Y:S01]  /*3450*/  SEL R184, R19, R184, P5 ;  /* 0x000000b813b87207 */ /* 0x000fe20002800000 */
[----:B------:R-:W-:-:S04]  /*3460*/  FFMA.FTZ R19, R227, R192, R18 ;  /* 0x000000c0e3137223 */ /* 0x000fc80000010012 */
[----:B--2---:R-:W-:-:S04]  /*3470*/  FADD.FTZ R19, R195, -R19 ;  /* 0x80000013c3137221 */ /* 0x004fc80000010000 */
[----:B------:R-:W-:-:S04]  /*3480*/  FMUL.FTZ R19, R5, R19 ;  /* 0x0000001305137220 */ /* 0x000fc80000410000 */
[----:B------:R-:W-:-:S04]  /*3490*/  @P3 FADD.FTZ R19, R149, R19 ;  /* 0x0000001395133221 */ /* 0x000fc80000010000 */
[C---:B------:R-:W-:Y:S01]  /*34a0*/  FMUL.FTZ R189, R19.reuse, UR17 ;  /* 0x0000001113bd7c20 */ /* 0x040fe20008410000 */
[----:B------:R-:W-:-:S04]  /*34b0*/  SEL R181, R19, R181, P4 ;  /* 0x000000b513b57207 */ /* 0x000fc80002000000 */
[----:B------:R-:W-:-:S04]  /*34c0*/  SEL R19, R189, RZ, P6 ;  /* 0x000000ffbd137207 */ /* 0x000fc80003000000 */
        /* <DEDUP_REMOVED lines=11> */
[----:B------:R-:W-:Y:S01]  /*3580*/  SEL R182, R19, R182, P4 ;  /* 0x000000b613b67207 */ /* 0x000fe20002000000 */
[C---:B------:R-:W-:Y:S01]  /*3590*/  FMUL.FTZ R191, R18.reuse, UR17 ;  /* 0x0000001112bf7c20 */ /* 0x040fe20008410000 */
[----:B------:R-:W-:Y:S02]  /*35a0*/  SEL R183, R18, R183, P4 ;  /* 0x000000b712b77207 */ /* 0x000fe40002000000 */
[----:B------:R-:W-:Y:S02]  /*35b0*/  SEL R19, R190, RZ, P3 ;  /* 0x000000ffbe137207 */ /* 0x000fe40001800000 */
[----:B------:R-:W-:-:S02]  /*35c0*/  LOP3.LUT P3, RZ, R202, 0xff000000, RZ, 0xc0, !PT ;  /* 0xff000000caff7812 */ /* 0x000fc4000786c0ff */
[----:B------:R-:W-:Y:S02]  /*35d0*/  SEL R186, R19, R186, P5 ;  /* 0x000000ba13ba7207 */ /* 0x000fe40002800000 */
[----:B------:R-:W-:Y:S02]  /*35e0*/  SEL R18, R191, RZ, P3 ;  /* 0x000000ffbf127207 */ /* 0x000fe40001800000 */
[----:B------:R-:W-:Y:S02]  /*35f0*/  LOP3.LUT P3, RZ, R0, 0xff, RZ, 0xc0, !PT ;  /* 0x000000ff00ff7812 */ /* 0x000fe4000786c0ff */
[----:B------:R-:W-:Y:S02]  /*3600*/  SEL R187, R18, R187, P5 ;  /* 0x000000bb12bb7207 */ /* 0x000fe40002800000 */
[----:B------:R-:W1:Y:S01]  /*3610*/  @P4 LDC.64 R18, c[0x0][0x308] ;  /* 0x0000c200ff124b82 */ /* 0x000e620000000a00 */
[----:B------:R-:W-:Y:S02]  /*3620*/  SEL R188, R188, RZ, P3 ;  /* 0x000000ffbcbc7207 */ /* 0x000fe40001800000 */
[----:B------:R-:W-:-:S04]  /*3630*/  LOP3.LUT P3, RZ, R0, 0xff00, RZ, 0xc0, !PT ;  /* 0x0000ff0000ff7812 */ /* 0x000fc8000786c0ff */
[----:B------:R-:W-:Y:S02]  /*3640*/  SEL R189, R189, RZ, P3 ;  /* 0x000000ffbdbd7207 */ /* 0x000fe40001800000 */
[----:B------:R-:W-:-:S04]  /*3650*/  LOP3.LUT P3, RZ, R0, 0xff0000, RZ, 0xc0, !PT ;  /* 0x00ff000000ff7812 */ /* 0x000fc8000786c0ff */
[----:B------:R-:W-:Y:S02]  /*3660*/  SEL R190, R190, RZ, P3 ;  /* 0x000000ffbebe7207 */ /* 0x000fe40001800000 */
[----:B------:R-:W-:-:S04]  /*3670*/  LOP3.LUT P3, RZ, R0, 0xff000000, RZ, 0xc0, !PT ;  /* 0xff00000000ff7812 */ /* 0x000fc8000786c0ff */
[----:B------:R-:W-:Y:S02]  /*3680*/  SEL R191, R191, RZ, P3 ;  /* 0x000000ffbfbf7207 */ /* 0x000fe40001800000 */
[----:B------:R-:W-:Y:S01]  /*3690*/  ISETP.NE.U32.AND P3, PT, RZ, UR14, PT ;  /* 0x0000000eff007c0c */ /* 0x000fe2000bf65070 */
[----:B-1----:R-:W-:-:S03]  /*36a0*/  @P4 IMAD.WIDE.U32 R18, R6, 0x10, R18 ;  /* 0x0000001006124825 */ /* 0x002fc600078e0012 */
[----:B------:R-:W-:Y:S02]  /*36b0*/  ISETP.NE.AND.EX P3, PT, RZ, UR15, PT, P3 ;  /* 0x0000000fff007c0c */ /* 0x000fe4000bf65330 */
[----:B------:R1:W-:Y:S02]  /*36c0*/  @P4 STG.E.128 desc[UR4][R18.64], R180 ;  /* 0x000000b412004986 */ /* 0x0003e4000c101d04 */
[----:B-1----:R-:W1:Y:S02]  /*36d0*/  LDC.64 R18, c[0x0][0x2f8] ;  /* 0x0000be00ff127b82 */ /* 0x002e640000000a00 */
[----:B-1----:R-:W-:-:S05]  /*36e0*/  IMAD.WIDE.U32 R18, R6, 0x10, R18 ;  /* 0x0000001006127825 */ /* 0x002fca00078e0012 */
[----:B------:R1:W-:Y:S02]  /*36f0*/  STG.E.128 desc[UR4][R18.64], R188 ;  /* 0x000000bc12007986 */ /* 0x0003e4000c101d04 */
[----:B-1----:R-:W-:-:S04]  /*3700*/  @P3 LEA R18, P4, R6, UR14, 0x4 ;  /* 0x0000000e06123c11 */ /* 0x002fc8000f8820ff */
[C---:B------:R-:W-:Y:S02]  /*3710*/  @P3 LEA.HI.X R19, R6.reuse, UR15, RZ, 0x4, P4 ;  /* 0x0000000f06133c11 */ /* 0x040fe4000a0f24ff */
[----:B------:R-:W-:-:S03]  /*3720*/  IADD3 R6, R6, 0x100, RZ ;  /* 0x0000010006067810 */ /* 0x000fc60007ffe0ff */
[----:B------:R2:W-:Y:S04]  /*3730*/  @P3 STG.E.128 desc[UR4][R18.64], R184 ;  /* 0x000000b812003986 */ /* 0x0005e8000c101d04 */
.L_x_4251:
[----:B------:R-:W-:Y:S05]  /*3740*/  BSYNC B0 ;  /* 0x0000000000007941 */ /* 0x000fea0003800000 */
.L_x_4250:
[----:B------:R-:W-:Y:S01]  /*3750*/  LOP3.LUT P3, RZ, R3, 0x4, RZ, 0xc0, !PT ;  /* 0x0000000403ff7812 */ /* 0x000fe2000786c0ff */
[----:B------:R-:W-:-:S12]  /*3760*/  BSSY B0, `(.L_x_4252) ;  /* 0x0000043000007945 */ /* 0x000fd80003800000 */
[----:B------:R-:W-:Y:S05]  /*3770*/  @!P3 BRA `(.L_x_4253) ;  /* 0x000000040004b947 */ /* 0x000fea0003800000 */
[----:B------:R-:W3:Y:S01]  /*3780*/  LDL R188, [R1+0x18] ;  /* 0x0000180001bc7983 */ /* 0x000ee20000100800 */
[----:B-1----:R-:W-:Y:S02]  /*3790*/  ISETP.NE.AND P3, PT, R218, RZ, PT ;  /* 0x000000ffda00720c */ /* 0x002fe40003f65270 */
[----:B------:R-:W-:Y:S02]  /*37a0*/  ISETP.NE.U32.AND P4, PT, RZ, UR18, PT ;  /* 0x00000012ff007c0c */ /* 0x000fe4000bf85070 */
[----:B--2---:R-:W-:Y:S02]  /*37b0*/  FSEL R18, R4, RZ, !P3 ;  /* 0x000000ff04127208 */ /* 0x004fe40005800000 */
[----:B------:R-:W-:Y:S02]  /*37c0*/  ISETP.NE.U32.AND P3, PT, RZ, UR8, PT ;  /* 0x00000008ff007c0c */ /* 0x000fe4000bf65070 */
[----:B------:R-:W-:Y:S01]  /*37d0*/  ISETP.NE.AND.EX P4, PT, RZ, UR19, PT, P4 ;  /* 0x00000013ff007c0c */ /* 0x000fe2000bf85340 */
[----:B------:R-:W-:Y:S01]  /*37e0*/  FFMA.FTZ R19, R221, R192, R18 ;  /* 0x000000c0dd137223 */ /* 0x000fe20000010012 */
[----:B------:R-:W-:-:S02]  /*37f0*/  ISETP.NE.AND.EX P3, PT, RZ, UR9, PT, P3 ;  /* 0x00000009ff007c0c */ /* 0x000fc4000bf65330 */
[C---:B------:R-:W-:Y:S02]  /*3800*/  LOP3.LUT P5, RZ, R200.reuse, 0xff, RZ, 0xc0, !PT ;  /* 0x000000ffc8ff7812 */ /* 0x040fe400078ac0ff */
[----:B------:R-:W-:Y:S01]  /*3810*/  LOP3.LUT P6, RZ, R200, 0xff00, RZ, 0xc0, !PT ;  /* 0x0000ff00c8ff7812 */ /* 0x000fe200078cc0ff */
[----:B---3--:R-:W-:-:S04]  /*3820*/  FADD.FTZ R19, R188, -R19 ;  /* 0x80000013bc137221 */ /* 0x008fc80000010000 */
[----:B------:R-:W-:-:S04]  /*3830*/  FMUL.FTZ R19, R5, R19 ;  /* 0x0000001305137220 */ /* 0x000fc80000410000 */
        /* <DEDUP_REMOVED lines=8> */
[----:B------:R-:W-:-:S04]  /*38c0*/  FADD.FTZ R19, R252, -R19 ;  /* 0x80000013fc137221 */ /* 0x000fc80000010000 */
        /* <DEDUP_REMOVED lines=23> */
[C---:B------:R-:W-:Y:S02]  /*3a40*/  LOP3.LUT P3, RZ, R7.reuse, 0xff, RZ, 0xc0, !PT ;  /* 0x000000ff07ff7812 */ /* 0x040fe4000786c0ff */
        /* <DEDUP_REMOVED lines=20> */
.L_x_4253:
[----:B------:R-:W-:Y:S05]  /*3b90*/  BSYNC B0 ;  /* 0x0000000000007941 */ /* 0x000fea0003800000 */
.L_x_4252:
[----:B------:R-:W-:Y:S01]  /*3ba0*/  LOP3.LUT P3, RZ, R3, 0x2, RZ, 0xc0, !PT ;  /* 0x0000000203ff7812 */ /* 0x000fe2000786c0ff */
[----:B------:R-:W-:-:S12]  /*3bb0*/  BSSY B0, `(.L_x_4254) ;  /* 0x0000043000007945 */ /* 0x000fd80003800000 */
[----:B------:R-:W-:Y:S05]  /*3bc0*/  @!P3 BRA `(.L_x_4255) ;  /* 0x000000040004b947 */ /* 0x000fea0003800000 */
[----:B------:R-:W4:Y:S01]  /*3bd0*/  LDL R188, [R1+0x14] ;  /* 0x0000140001bc7983 */ /* 0x000f220000100800 */
[----:B-1----:R-:W-:Y:S02]  /*3be0*/  ISETP.NE.AND P3, PT, R218, RZ, PT ;  /* 0x000000ffda00720c */ /* 0x002fe40003f65270 */
[----:B------:R-:W-:Y:S02]  /*3bf0*/  ISETP.NE.U32.AND P4, PT, RZ, UR18, PT ;  /* 0x00000012ff007c0c */ /* 0x000fe4000bf85070 */
[----:B--23--:R-:W-:Y:S02]  /*3c00*/  FSEL R18, R4, RZ, !P3 ;  /* 0x000000ff04127208 */ /* 0x00cfe40005800000 */
[----:B------:R-:W-:Y:S02]  /*3c10*/  ISETP.NE.U32.AND P3, PT, RZ, UR8, PT ;  /* 0x00000008ff007c0c */ /* 0x000fe4000bf65070 */
[----:B------:R-:W-:Y:S01]  /*3c20*/  ISETP.NE.AND.EX P4, PT, RZ, UR19, PT, P4 ;  /* 0x00000013ff007c0c */ /* 0x000fe2000bf85340 */
[----:B------:R-:W-:Y:S01]  /*3c30*/  FFMA.FTZ R19, R220, R192, R18 ;  /* 0x000000c0dc137223 */ /* 0x000fe20000010012 */
[----:B------:R-:W-:-:S02]  /*3c40*/  ISETP.NE.AND.EX P3, PT, RZ, UR9, PT, P3 ;  /* 0x00000009ff007c0c */ /* 0x000fc4000bf65330 */
[C---:B------:R-:W-:Y:S02]  /*3c50*/  LOP3.LUT P5, RZ, R8.reuse, 0xff, RZ, 0xc0, !PT ;  /* 0x000000ff08ff7812 */ /* 0x040fe400078ac0ff */
[----:B------:R-:W-:Y:S01]  /*3c60*/  LOP3.LUT P6, RZ, R8, 0xff00, RZ, 0xc0, !PT ;  /* 0x0000ff0008ff7812 */ /* 0x000fe200078cc0ff */
[----:B----4-:R-:W-:-:S04]  /*3c70*/  FADD.FTZ R19, R188, -R19 ;  /* 0x80000013bc137221 */ /* 0x010fc80000010000 */
        /* <DEDUP_REMOVED lines=54> */
.L_x_4255:
[----:B------:R-:W-:Y:S05]  /*3fe0*/  BSYNC B0 ;  /* 0x0000000000007941 */ /* 0x000fea0003800000 */
.L_x_4254:
[----:B------:R-:W-:Y:S01]  /*3ff0*/  LOP3.LUT P3, RZ, R3, 0x1, RZ, 0xc0, !PT ;  /* 0x0000000103ff7812 */ /* 0x000fe2000786c0ff */
[----:B------:R-:W-:-:S12]  /*4000*/  BSSY B0, `(.L_x_4256) ;  /* 0x0000043000007945 */ /* 0x000fd80003800000 */
[----:B------:R-:W-:Y:S05]  /*4010*/  @!P3 BRA `(.L_x_4257) ;  /* 0x000000040004b947 */ /* 0x000fea0003800000 */
[----:B------:R-:W5:Y:S01]  /*4020*/  LDL R188, [R1+0x10] ;  /* 0x0000100001bc7983 */ /* 0x000f620000100800 */
[----:B-1----:R-:W-:Y:S02]  /*4030*/  ISETP.NE.AND P3, PT, R218, RZ, PT ;  /* 0x000000ffda00720c */ /* 0x002fe40003f65270 */
[----:B------:R-:W-:Y:S02]  /*4040*/  ISETP.NE.U32.AND P4, PT, RZ, UR18, PT ;  /* 0x00000012ff007c0c */ /* 0x000fe4000bf85070 */
[----:B--234-:R-:W-:Y:S02]  /*4050*/  FSEL R18, R4, RZ, !P3 ;  /* 0x000000ff04127208 */ /* 0x01cfe40005800000 */
[----:B------:R-:W-:Y:S02]  /*4060*/  ISETP.NE.U32.AND P3, PT, RZ, UR8, PT ;  /* 0x00000008ff007c0c */ /* 0x000fe4000bf65070 */
[----:B------:R-:W-:Y:S01]  /*4070*/  ISETP.NE.AND.EX P4, PT, RZ, UR19, PT, P4 ;  /* 0x00000013ff007c0c */ /* 0x000fe2000bf85340 */
[----:B------:R-:W-:Y:S01]  /*4080*/  FFMA.FTZ R19, R217, R192, R18 ;  /* 0x000000c0d9137223 */ /* 0x000fe20000010012 */
[----:B------:R-:W-:-:S02]  /*4090*/  ISETP.NE.AND.EX P3, PT, RZ, UR9, PT, P3 ;  /* 0x00000009ff007c0c */ /* 0x000fc4000bf65330 */
[C---:B------:R-:W-:Y:S02]  /*40a0*/  LOP3.LUT P5, RZ, R10.reuse, 0xff, RZ, 0xc0, !PT ;  /* 0x000000ff0aff7812 */ /* 0x040fe400078ac0ff */
[----:B------:R-:W-:Y:S01]  /*40b0*/  LOP3.LUT P6, RZ, R10, 0xff00, RZ, 0xc0, !PT ;  /* 0x0000ff000aff7812 */ /* 0x000fe200078cc0ff */
[----:B-----5:R-:W-:-:S04]  /*40c0*/  FADD.FTZ R19, R188, -R19 ;  /* 0x80000013bc137221 */ /* 0x020fc80000010000 */
        /* <DEDUP_REMOVED lines=54> */
.L_x_4257:
[----:B------:R-:W-:Y:S05]  /*4430*/  BSYNC B0 ;  /* 0x0000000000007941 */ /* 0x000fea0003800000 */
.L_x_4256:
[----:B------:R-:W-:Y:S04]  /*4440*/  BSSY B0, `(.L_x_4258) ;  /* 0x0000043000007945 */ /* 0x000fe80003800000 */
        /* <DEDUP_REMOVED lines=66> */
.L_x_4259:
[----:B------:R-:W-:Y:S05]  /*4870*/  BSYNC B0 ;  /* 0x0000000000007941 */ /* 0x000fea0003800000 */
.L_x_4258:
        /* <DEDUP_REMOVED lines=67> */
.L_x_4261:
[----:B------:R-:W-:Y:S05]  /*4cb0*/  BSYNC B0 ;  /* 0x0000000000007941 */ /* 0x000fea0003800000 */
.L_x_4260:
[----:B------:R-:W-:Y:S01]  /*4cc0*/  LOP3.LUT P3, RZ, R3, 0x10, RZ, 0xc0, !PT ;  /* 0x0000001003ff7812 */ /* 0x000fe2000786c0ff */
[----:B------:R-:W-:-:S12]  /*4cd0*/  BSSY B0, `(.L_x_4262) ;  /* 0x0000043000007945 */ /* 0x000fd80003800000 */
[----:B------:R-:W-:Y:S05]  /*4ce0*/  @!P3 BRA `(.L_x_4263) ;  /* 0x000000040004b947 */ /* 0x000fea0003800000 */
[----:B------:R-:W5:Y:S04]  /*4cf0*/  LDL R190, [R1+0x1c] ;  /* 0x00001c0001be7983 */ /* 0x000f680000100800 */
[----:B------:R-:W5:Y:S01]  /*4d00*/  LDL R189, [R1] ;  /* 0x0000000001bd7983 */ /* 0x000f620000100800 */
[----:B-1----:R-:W-:Y:S02]  /*4d10*/  ISETP.NE.AND P3, PT, R218, RZ, PT ;  /* 0x000000ffda00720c */ /* 0x002fe40003f65270 */
[----:B------:R-:W-:Y:S02]  /*4d20*/  ISETP.NE.U32.AND P4, PT, RZ, UR18, PT ;  /* 0x00000012ff007c0c */ /* 0x000fe4000bf85070 */
[----:B------:R-:W-:Y:S02]  /*4d30*/  FSEL R188, R4, RZ, !P3 ;  /* 0x000000ff04bc7208 */ /* 0x000fe40005800000 */
[----:B------:R-:W-:-:S02]  /*4d40*/  ISETP.NE.U32.AND P3, PT, RZ, UR8, PT ;  /* 0x00000008ff007c0c */ /* 0x000fc4000bf65070 */
[----:B------:R-:W-:Y:S01]  /*4d50*/  ISETP.NE.AND.EX P4, PT, RZ, UR19, PT, P4 ;  /* 0x00000013ff007c0c */ /* 0x000fe2000bf85340 */
[-CC-:B--234-:R-:W-:Y:S01]  /*4d60*/  FFMA.FTZ R19, R232, R192.reuse, R188.reuse ;  /* 0x000000c0e8137223 */ /* 0x19cfe200000100bc */
[----:B------:R-:W-:Y:S01]  /*4d70*/  ISETP.NE.AND.EX P3, PT, RZ, UR9, PT, P3 ;  /* 0x00000009ff007c0c */ /* 0x000fe2000bf65330 */
[-CC-:B------:R-:W-:Y:S01]  /*4d80*/  FFMA.FTZ R18, R231, R192.reuse, R188.reuse ;  /* 0x000000c0e7127223 */ /* 0x180fe200000100bc */
[-CC-:B------:R-:W-:Y:S01]  /*4d90*/  FFMA.FTZ R4, R223, R192.reuse, R188.reuse ;  /* 0x000000c0df047223 */ /* 0x180fe200000100bc */
[----:B------:R-:W-:Y:S01]  /*4da0*/  FFMA.FTZ R188, R209, R192, R188 ;  /* 0x000000c0d1bc7223 */ /* 0x000fe200000100bc */
[----:B------:R-:W-:Y:S02]  /*4db0*/  LOP3.LUT P5, RZ, R16, 0xff, RZ, 0xc0, !PT ;  /* 0x000000ff10ff7812 */ /* 0x000fe400078ac0ff */
[----:B------:R-:W-:Y:S01]  /*4dc0*/  FADD.FTZ R4, R241, -R4 ;  /* 0x80000004f1047221 */ /* 0x000fe20000010000 */
[----:B------:R-:W-:Y:S01]  /*4dd0*/  FADD.FTZ R188, R234, -R188 ;  /* 0x800000bceabc7221 */ /* 0x000fe20000010000 */
[----:B------:R-:W-:-:S02]  /*4de0*/  LOP3.LUT P6, RZ, R16, 0xff00, RZ, 0xc0, !PT ;  /* 0x0000ff0010ff7812 */ /* 0x000fc400078cc0ff */
[----:B------:R-:W-:-:S04]  /*4df0*/  FMUL.FTZ R4, R5, R4 ;  /* 0x0000000405047220 */ /* 0x000fc80000410000 */
[----:B------:R-:W-:-:S05]  /*4e00*/  @P3 FADD.FTZ R4, R178, R4 ;  /* 0x00000004b2043221 */ /* 0x000fca0000010000 */
[----:B------:R-:W-:Y:S01]  /*4e10*/  SEL R182, R4, R182, P4 ;  /* 0x000000b604b67207 */ /* 0x000fe20002000000 */
[----:B-----5:R-:W-:-:S04]  /*4e20*/  FADD.FTZ R19, R190, -R19 ;  /* 0x80000013be137221 */ /* 0x020fc80000010000 */
[----:B------:R-:W-:Y:S01]  /*4e30*/  FMUL.FTZ R19, R5, R19 ;  /* 0x0000001305137220 */ /* 0x000fe20000410000 */
[----:B------:R-:W-:-:S03]  /*4e40*/  FADD.FTZ R18, R189, -R18 ;  /* 0x80000012bd127221 */ /* 0x000fc60000010000 */
[----:B------:R-:W-:Y:S01]  /*4e50*/  @P3 FADD.FTZ R19, R176, R19 ;  /* 0x00000013b0133221 */ /* 0x000fe20000010000 */
[C---:B------:R-:W-:Y:S01]  /*4e60*/  FMUL.FTZ R18, R5.reuse, R18 ;  /* 0x0000001205127220 */ /* 0x040fe20000410000 */
[----:B------:R-:W-:Y:S02]  /*4e70*/  FMUL.FTZ R5, R5, R188 ;  /* 0x000000bc05057220 */ /* 0x000fe40000410000 */
[C---:B------:R-:W-:Y:S01]  /*4e80*/  FMUL.FTZ R188, R19.reuse, UR17 ;  /* 0x0000001113bc7c20 */ /* 0x040fe20008410000 */
[----:B------:R-:W-:Y:S01]  /*4e90*/  SEL R180, R19, R180, P4 ;  /* 0x000000b413b47207 */ /* 0x000fe20002000000 */
[----:B------:R-:W-:Y:S01]  /*4ea0*/  @P3 FADD.FTZ R18, R177, R18 ;  /* 0x00000012b1123221 */ /* 0x000fe20000010000 */
[----:B------:R-:W-:Y:S01]  /*4eb0*/  @P3 FADD.FTZ R5, R179, R5 ;  /* 0x00000005b3053221 */ /* 0x000fe20000010000 */
[----:B------:R-:W-:Y:S02]  /*4ec0*/  LOP3.LUT P3, RZ, R16, 0xff0000, RZ, 0xc0, !PT ;  /* 0x00ff000010ff7812 */ /* 0x000fe4000786c0ff */
[----:B------:R-:W-:Y:S01]  /*4ed0*/  SEL R19, R188, RZ, P5 ;  /* 0x000000ffbc137207 */ /* 0x000fe20002800000 */
[----:B------:R-:W-:Y:S01]  /*4ee0*/  FMUL.FTZ R189, R18, UR17 ;  /* 0x0000001112bd7c20 */ /* 0x000fe20008410000 */
[----:B------:R-:W-:-:S02]  /*4ef0*/  ISETP.NE.U32.AND P5, PT, RZ, UR14, PT ;  /* 0x0000000eff007c0c */ /* 0x000fc4000bfa5070 */
[----:B------:R-:W-:Y:S02]  /*4f00*/  SEL R181, R18, R181, P4 ;  /* 0x000000b512b57207 */ /* 0x000fe40002000000 */
[----:B------:R-:W-:Y:S02]  /*4f10*/  ISETP.NE.AND.EX P5, PT, RZ, UR15, PT, P5 ;  /* 0x0000000fff007c0c */ /* 0x000fe4000bfa5350 */
[----:B------:R-:W-:Y:S02]  /*4f20*/  SEL R18, R189, RZ, P6 ;  /* 0x000000ffbd127207 */ /* 0x000fe40003000000 */
[----:B------:R-:W-:Y:S01]  /*4f30*/  SEL R184, R19, R184, P5 ;  /* 0x000000b813b87207 */ /* 0x000fe20002800000 */
[----:B------:R-:W-:Y:S01]  /*4f40*/  FMUL.FTZ R19, R4, UR17 ;  /* 0x0000001104137c20 */ /* 0x000fe20008410000 */
[----:B------:R-:W-:Y:S01]  /*4f50*/  SEL R185, R18, R185, P5 ;  /* 0x000000b912b97207 */ /* 0x000fe20002800000 */
[C---:B------:R-:W-:Y:S01]  /*4f60*/  FMUL.FTZ R18, R5.reuse, UR17 ;  /* 0x0000001105127c20 */ /* 0x040fe20008410000 */
[----:B------:R-:W-:-:S02]  /*4f70*/  SEL R183, R5, R183, P4 ;  /* 0x000000b705b77207 */ /* 0x000fc40002000000 */
[----:B------:R-:W-:Y:S02]  /*4f80*/  SEL R4, R19, RZ, P3 ;  /* 0x000000ff13047207 */ /* 0x000fe40001800000 */
[----:B------:R-:W-:Y:S02]  /*4f90*/  LOP3.LUT P3, RZ, R16, 0xff000000, RZ, 0xc0, !PT ;  /* 0xff00000010ff7812 */ /* 0x000fe4000786c0ff */
[----:B------:R-:W-:Y:S02]  /*4fa0*/  SEL R186, R4, R186, P5 ;  /* 0x000000ba04ba7207 */ /* 0x000fe40002800000 */
[----:B------:R-:W-:Y:S02]  /*4fb0*/  SEL R4, R18, RZ, P3 ;  /* 0x000000ff12047207 */ /* 0x000fe40001800000 */
[----:B------:R-:W-:Y:S02]  /*4fc0*/  LOP3.LUT P3, RZ, R17, 0xff, RZ, 0xc0, !PT ;  /* 0x000000ff11ff7812 */ /* 0x000fe4000786c0ff */
[----:B------:R-:W-:-:S02]  /*4fd0*/  SEL R187, R4, R187, P5 ;  /* 0x000000bb04bb7207 */ /* 0x000fc40002800000 */
        /* <DEDUP_REMOVED lines=16> */
[----:B------:R-:W-:-:S05]  /*50e0*/  @P3 LEA.HI.X R5, R6, UR15, RZ, 0x4, P4 ;  /* 0x0000000f06053c11 */ /* 0x000fca000a0f24ff */
[----:B------:R1:W-:Y:S04]  /*50f0*/  @P3 STG.E.128 desc[UR4][R4.64], R184 ;  /* 0x000000b804003986 */ /* 0x0003e8000c101d04 */
.L_x_4263:
[----:B------:R-:W-:Y:S05]  /*5100*/  BSYNC B0 ;  /* 0x0000000000007941 */ /* 0x000fea0003800000 */
.L_x_4262:
[----:B-1----:R-:W-:Y:S02]  /*5110*/  SEL R4, RZ, 0x1, P2 ;  /* 0x00000001ff047807 */ /* 0x002fe40001000000 */
[----:B------:R-:W-:-:S03]  /*5120*/  IADD3 R2, R2, UR20, RZ ;  /* 0x0000001402027c10 */ /* 0x000fc6000fffe0ff */
[----:B------:R1:W-:Y:S01]  /*5130*/  STL.S16 [R1+0xb0], R4 ;  /* 0x0000b00401007387 */ /* 0x0003e20000100600 */
[----:B------:R-:W-:-:S13]  /*5140*/  ISETP.GE.AND P2, PT, R2, UR21, PT ;  /* 0x0000001502007c0c */ /* 0x000fda000bf46270 */
[----:B-1----:R-:W-:Y:S05]  /*5150*/  @!P2 BRA `(.L_x_4264) ;  /* 0xffffffb80094a947 */ /* 0x002fea000383ffff */
.L_x_4234:
        /* <DEDUP_REMOVED lines=11> */
[----:B------:R-:W1:Y:S08]  /*5210*/  LDC.64 R6, c[0x0][0x2d8] ;  /* 0x0000b600ff067b82 */ /* 0x000e700000000a00 */
[----:B------:R-:W2:Y:S08]  /*5220*/  LDC.64 R8, c[0x0][0x2e0] ;  /* 0x0000b800ff087b82 */ /* 0x000eb00000000a00 */
[----:B------:R-:W3:Y:S01]  /*5230*/  LDC.64 R10, c[0x0][0x2e8] ;  /* 0x0000ba00ff0a7b82 */ /* 0x000ee20000000a00 */
[----:B0-----:R-:W-:-:S05]  /*5240*/  IMAD.WIDE.U32 R4, R13, 0x10, R4 ;  /* 0x000000100d047825 */ /* 0x001fca00078e0004 */
[----:B------:R0:W-:Y:S01]  /*5250*/  STG.E.128 desc[UR4][R4.64], R68 ;  /* 0x0000004404007986 */ /* 0x0001e2000c101d04 */
[----:B-1----:R-:W-:-:S05]  /*5260*/  IMAD.WIDE.U32 R6, R13, 0x10, R6 ;  /* 0x000000100d067825 */ /* 0x002fca00078e0006 */
[----:B------:R0:W-:Y:S01]  /*5270*/  STG.E.128 desc[UR4][R6.64], R40 ;  /* 0x0000002806007986 */ /* 0x0001e2000c101d04 */
[----:B--2---:R-:W-:-:S05]  /*5280*/  IMAD.WIDE.U32 R8, R13, 0x10, R8 ;  /* 0x000000100d087825 */ /* 0x004fca00078e0008 */
[----:B------:R0:W-:Y:S01]  /*5290*/  STG.E.128 desc[UR4][R8.64], R120 ;  /* 0x0000007808007986 */ /* 0x0001e2000c101d04 */
[C---:B---3--:R-:W-:Y:S01]  /*52a0*/  IMAD.WIDE.U32 R10, R13.reuse, 0x10, R10 ;  /* 0x000000100d0a7825 */ /* 0x048fe200078e000a */
[----:B------:R-:W-:-:S04]  /*52b0*/  IADD3 R13, R13, 0x100, RZ ;  /* 0x000001000d0d7810 */ /* 0x000fc80007ffe0ff */
[----:B------:R0:W-:Y:S03]  /*52c0*/  STG.E.128 desc[UR4][R10.64], R96 ;  /* 0x000000600a007986 */ /* 0x0001e6000c101d04 */
.L_x_4266:
[----:B------:R-:W-:Y:S05]  /*52d0*/  BSYNC B0 ;  /* 0x0000000000007941 */ /* 0x000fea0003800000 */
.L_x_4265:
[----:B------:R-:W-:Y:S01]  /*52e0*/  LOP3.LUT P2, RZ, R3, 0x4, RZ, 0xc0, !PT ;  /* 0x0000000403ff7812 */ /* 0x000fe2000784c0ff */
[----:B------:R-:W-:-:S12]  /*52f0*/  BSSY B0, `(.L_x_4267) ;  /* 0x000000f000007945 */ /* 0x000fd80003800000 */
[----:B------:R-:W-:Y:S05]  /*5300*/  @!P2 BRA `(.L_x_4268) ;  /* 0x000000000034a947 */ /* 0x000fea0003800000 */
[----:B0-----:R-:W0:Y:S08]  /*5310*/  LDC.64 R4, c[0x0][0x2d0] ;  /* 0x0000b400ff047b82 */ /* 0x001e300000000a00 */
        /* <DEDUP_REMOVED lines=12> */
.L_x_4268:
[----:B------:R-:W-:Y:S05]  /*53e0*/  BSYNC B0 ;  /* 0x0000000000007941 */ /* 0x000fea0003800000 */
.L_x_4267:
        /* <DEDUP_REMOVED lines=13> */
[----:B---3--:R-:W-:-:S04]  /*54c0*/  IMAD.WIDE.U32 R10, R13, 0x10, R10 ;  /* 0x000000100d0a7825 */ /* 0x008fc800078e000a */
[----:B------:R-:W-:Y:S01]  /*54d0*/  VIADD R13, R13, 0x100 ;  /* 0x000001000d0d7836 */ /* 0x000fe20000000000 */
[----:B------:R0:W-:Y:S06]  /*54e0*/  STG.E.128 desc[UR4][R10.64], R128 ;  /* 0x000000800a007986 */ /* 0x0001ec000c101d04 */
.L_x_4270:
[----:B------:R-:W-:Y:S05]  /*54f0*/  BSYNC B0 ;  /* 0x0000000000007941 */ /* 0x000fea0003800000 */
.L_x_4269:
        /* <DEDUP_REMOVED lines=16> */
.L_x_4272:
[----:B------:R-:W-:Y:S05]  /*5600*/  BSYNC B0 ;  /* 0x0000000000007941 */ /* 0x000fea0003800000 */
.L_x_4271:
[----:B------:R-:W-:Y:S04]  /*5610*/  BSSY B0, `(.L_x_4273) ;  /* 0x000000f000007945 */ /* 0x000fe80003800000 */
        /* <DEDUP_REMOVED lines=14> */
.L_x_4274:
[----:B------:R-:W-:Y:S05]  /*5700*/  BSYNC B0 ;  /* 0x0000000000007941 */ /* 0x000fea0003800000 */
.L_x_4273:
        /* <DEDUP_REMOVED lines=15> */
.L_x_4276:
[----:B------:R-:W-:Y:S05]  /*5800*/  BSYNC B0 ;  /* 0x0000000000007941 */ /* 0x000fea0003800000 */
.L_x_4275:
[----:B------:R-:W-:-:S13]  /*5810*/  LOP3.LUT P0, RZ, R3, 0x10, RZ, 0xc0, !PT ;  /* 0x0000001003ff7812 */ /* 0x000fda000780c0ff */
[----:B------:R-:W-:Y:S05]  /*5820*/  @!P0 EXIT ;  /* 0x000000000000894d */ /* 0x000fea0003800000 */
[----:B------:R-:W1:Y:S08]  /*5830*/  LDC.64 R2, c[0x0][0x2d0] ;  /* 0x0000b400ff027b82 */ /* 0x000e700000000a00 */
        /* <DEDUP_REMOVED lines=12> */
.L_x_4249:
[----:B------:R-:W-:Y:S01]  /*5900*/  HFMA2.MMA R188, -RZ, RZ, 0, 9.5367431640625e-07 ;  /* 0x00000010ffbc7435 */ /* 0x000fe200000001ff */
[----:B------:R-:W-:Y:S02]  /*5910*/  MOV R189, 0x1f ;  /* 0x0000001f00bd7802 */ /* 0x000fe40000000f00 */
[----:B------:R-:W-:-:S08]  /*5920*/  MOV R190, 0xffffffff ;  /* 0xffffffff00be7802 */ /* 0x000fd00000000f00 */
[----:B01----:R-:W-:Y:S05]  /*5930*/  WARPSYNC.COLLECTIVE R190, `(.L_x_4277) ;  /* 0x00000000be087348 */ /* 0x003fea0003c00000 */
[----:B------:R2:W3:Y:S02]  /*5940*/  SHFL.DOWN P4, R192, R18, R188, R189 ;  /* 0x080000bc12c07389 */ /* 0x0004e400000800bd */
[----:B0123--:R-:W-:Y:S01]  /*5950*/  ENDCOLLECTIVE ;  /* 0x000000000000791b */ /* 0x00ffe20003800000 */
.L_x_4277:
[----:B------:R-:W-:-:S05]  /*5960*/  MOV R191, R192 ;  /* 0x000000c000bf7202 */ /* 0x000fca0000000f00 */
[----:B------:R-:W-:Y:S01]  /*5970*/  FADD.FTZ R191, R191, R18 ;  /* 0x00000012bfbf7221 */ /* 0x000fe20000010000 */
[----:B------:R-:W-:-:S07]  /*5980*/  MOV R18, R19 ;  /* 0x0000001300127202 */ /* 0x000fce0000000f00 */
[----:B------:R-:W-:Y:S05]  /*5990*/  WARPSYNC.COLLECTIVE R190, `(.L_x_4278) ;  /* 0x00000000be087348 */ /* 0x000fea0003c00000 */
[----:B------:R0:W1:Y:S02]  /*59a0*/  SHFL.DOWN P4, R192, R18, R188, R189 ;  /* 0x080000bc12c07389 */ /* 0x00006400000800bd */
[----:B01----:R-:W-:Y:S01]  /*59b0*/  ENDCOLLECTIVE ;  /* 0x000000000000791b */ /* 0x003fe20003800000 */
.L_x_4278:
[----:B------:R-:W-:Y:S01]  /*59c0*/  HFMA2.MMA R188, -RZ, RZ, 0, 4.76837158203125e-07 ;  /* 0x00000008ffbc7435 */ /* 0x000fe200000001ff */
[----:B------:R-:W-:-:S05]  /*59d0*/  MOV R18, R192 ;  /* 0x000000c000127202 */ /* 0x000fca0000000f00 */
[----:B------:R-:W-:Y:S01]  /*59e0*/  FADD.FTZ R19, R18, R19 ;  /* 0x0000001312137221 */ /* 0x000fe20000010000 */
[----:B------:R-:W-:-:S07]  /*59f0*/  MOV R18, R191 ;  /* 0x000000bf00127202 */ /* 0x000fce0000000f00 */
[----:B------:R-:W-:Y:S05]  /*5a00*/  WARPSYNC.COLLECTIVE R190, `(.L_x_4279) ;  /* 0x00000000be087348 */ /* 0x000fea0003c00000 */
[----:B------:R0:W1:Y:S02]  /*5a10*/  SHFL.DOWN P4, R192, R18, R188, R189 ;  /* 0x080000bc12c07389 */ /* 0x00006400000800bd */
[----:B01----:R-:W-:Y:S01]  /*5a20*/  ENDCOLLECTIVE ;  /* 0x000000000000791b */ /* 0x003fe20003800000 */
.L_x_4279:
[----:B------:R-:W-:-:S05]  /*5a30*/  MOV R18, R192 ;  /* 0x000000c000127202 */ /* 0x000fca0000000f00 */
[----:B------:R-:W-:Y:S01]  /*5a40*/  FADD.FTZ R191, R191, R18 ;  /* 0x00000012bfbf7221 */ /* 0x000fe20000010000 */
[----:B------:R-:W-:-:S07]  /*5a50*/  MOV R18, R19 ;  /* 0x0000001300127202 */ /* 0x000fce0000000f00 */
[----:B------:R-:W-:Y:S05]  /*5a60*/  WARPSYNC.COLLECTIVE R190, `(.L_x_4280) ;  /* 0x00000000be087348 */ /* 0x000fea0003c00000 */
[----:B------:R0:W1:Y:S02]  /*5a70*/  SHFL.DOWN P4, R192, R18, R188, R189 ;  /* 0x080000bc12c07389 */ /* 0x00006400000800bd */
[----:B01----:R-:W-:Y:S01]  /*5a80*/  ENDCOLLECTIVE ;  /* 0x000000000000791b */ /* 0x003fe20003800000 */
.L_x_4280:
[----:B------:R-:W-:Y:S01]  /*5a90*/  HFMA2.MMA R188, -RZ, RZ, 0, 2.384185791015625e-07 ;  /* 0x00000004ffbc7435 */ /* 0x000fe200000001ff */
[----:B------:R-:W-:-:S05]  /*5aa0*/  MOV R18, R192 ;  /* 0x000000c000127202 */ /* 0x000fca0000000f00 */
[----:B------:R-:W-:Y:S01]  /*5ab0*/  FADD.FTZ R19, R19, R18 ;  /* 0x0000001213137221 */ /* 0x000fe20000010000 */
[----:B------:R-:W-:-:S07]  /*5ac0*/  IMAD.MOV.U32 R18, RZ, RZ, R191 ;  /* 0x000000ffff127224 */ /* 0x000fce00078e00bf */
[----:B------:R-:W-:Y:S05]  /*5ad0*/  WARPSYNC.COLLECTIVE R190, `(.L_x_4281) ;  /* 0x00000000be087348 */ /* 0x000fea0003c00000 */
[----:B------:R0:W1:Y:S02]  /*5ae0*/  SHFL.DOWN P4, R192, R18, R188, R189 ;  /* 0x080000bc12c07389 */ /* 0x00006400000800bd */
[----:B01----:R-:W-:Y:S01]  /*5af0*/  ENDCOLLECTIVE ;  /* 0x000000000000791b */ /* 0x003fe20003800000 */
.L_x_4281:
[----:B------:R-:W-:-:S05]  /*5b00*/  MOV R18, R192 ;  /* 0x000000c000127202 */ /* 0x000fca0000000f00 */
[----:B------:R-:W-:Y:S01]  /*5b10*/  FADD.FTZ R191, R191, R18 ;  /* 0x00000012bfbf7221 */ /* 0x000fe20000010000 */
[----:B------:R-:W-:-:S07]  /*5b20*/  MOV R18, R19 ;  /* 0x0000001300127202 */ /* 0x000fce0000000f00 */
[----:B------:R-:W-:Y:S05]  /*5b30*/  WARPSYNC.COLLECTIVE R190, `(.L_x_4282) ;  /* 0x00000000be087348 */ /* 0x000fea0003c00000 */
[----:B------:R0:W1:Y:S02]  /*5b40*/  SHFL.DOWN P4, R192, R18, R188, R189 ;  /* 0x080000bc12c07389 */ /* 0x00006400000800bd */
[----:B01----:R-:W-:Y:S01]  /*5b50*/  ENDCOLLECTIVE ;  /* 0x000000000000791b */ /* 0x003fe20003800000 */
.L_x_4282:
[----:B------:R-:W-:Y:S01]  /*5b60*/  HFMA2.MMA R188, -RZ, RZ, 0, 1.1920928955078125e-07 ;  /* 0x00000002ffbc7435 */ /* 0x000fe200000001ff */
[----:B------:R-:W-:-:S05]  /*5b70*/  MOV R18, R192 ;  /* 0x000000c000127202 */ /* 0x000fca0000000f00 */
[----:B------:R-:W-:Y:S01]  /*5b80*/  FADD.FTZ R19, R19, R18 ;  /* 0x0000001213137221 */ /* 0x000fe20000010000 */
[----:B------:R-:W-:-:S07]  /*5b90*/  MOV R18, R191 ;  /* 0x000000bf00127202 */ /* 0x000fce0000000f00 */
[----:B------:R-:W-:Y:S05]  /*5ba0*/  WARPSYNC.COLLECTIVE R190, `(.L_x_4283) ;  /* 0x00000000be087348 */ /* 0x000fea0003c00000 */
[----:B------:R0:W1:Y:S02]  /*5bb0*/  SHFL.DOWN P4, R192, R18, R188, R189 ;  /* 0x080000bc12c07389 */ /* 0x00006400000800bd */
[----:B01----:R-:W-:Y:S01]  /*5bc0*/  ENDCOLLECTIVE ;  /* 0x000000000000791b */ /* 0x003fe20003800000 */
.L_x_4283:
[----:B------:R-:W-:-:S05]  /*5bd0*/  MOV R18, R192 ;  /* 0x000000c000127202 */ /* 0x000fca0000000f00 */
[----:B------:R-:W-:Y:S01]  /*5be0*/  FADD.FTZ R191, R191, R18 ;  /* 0x00000012bfbf7221 */ /* 0x000fe20000010000 */
[----:B------:R-:W-:-:S07]  /*5bf0*/  MOV R18, R19 ;  /* 0x0000001300127202 */ /* 0x000fce0000000f00 */
[----:B------:R-:W-:Y:S05]  /*5c00*/  WARPSYNC.COLLECTIVE R190, `(.L_x_4284) ;  /* 0x00000000be087348 */ /* 0x000fea0003c00000 */
[----:B------:R0:W1:Y:S02]  /*5c10*/  SHFL.DOWN P4, R192, R18, R188, R189 ;  /* 0x080000bc12c07389 */ /* 0x00006400000800bd */
[----:B01----:R-:W-:Y:S01]  /*5c20*/  ENDCOLLECTIVE ;  /* 0x000000000000791b */ /* 0x003fe20003800000 */
.L_x_4284:
[----:B------:R-:W-:Y:S01]  /*5c30*/  HFMA2.MMA R188, -RZ, RZ, 0, 5.9604644775390625e-08 ;  /* 0x00000001ffbc7435 */ /* 0x000fe200000001ff */
[----:B------:R-:W-:-:S05]  /*5c40*/  MOV R18, R192 ;  /* 0x000000c000127202 */ /* 0x000fca0000000f00 */
[----:B------:R-:W-:Y:S01]  /*5c50*/  FADD.FTZ R19, R19, R18 ;  /* 0x0000001213137221 */ /* 0x000fe20000010000 */
[----:B------:R-:W-:-:S07]  /*5c60*/  MOV R18, R191 ;  /* 0x000000bf00127202 */ /* 0x000fce0000000f00 */
[----:B------:R-:W-:Y:S05]  /*5c70*/  WARPSYNC.COLLECTIVE R190, `(.L_x_4285) ;  /* 0x00000000be087348 */ /* 0x000fea0003c00000 */
[----:B------:R0:W1:Y:S02]  /*5c80*/  SHFL.DOWN P4, R192, R18, R188, R189 ;  /* 0x080000bc12c07389 */ /* 0x00006400000800bd */
[----:B01----:R-:W-:Y:S01]  /*5c90*/  ENDCOLLECTIVE ;  /* 0x000000000000791b */ /* 0x003fe20003800000 */
.L_x_4285:
[----:B------:R-:W-:Y:S02]  /*5ca0*/  MOV R18, R19 ;  /* 0x0000001300127202 */ /* 0x000fe40000000f00 */
[----:B------:R-:W-:-:S07]  /*5cb0*/  MOV R193, R192 ;  /* 0x000000c000c17202 */ /* 0x000fce0000000f00 */
[----:B------:R-:W-:Y:S05]  /*5cc0*/  WARPSYNC.COLLECTIVE R190, `(.L_x_4286) ;  /* 0x00000000be087348 */ /* 0x000fea0003c00000 */
[----:B------:R0:W1:Y:S02]  /*5cd0*/  SHFL.DOWN P4, R192, R18, R188, R189 ;  /* 0x080000bc12c07389 */ /* 0x00006400000800bd */
[----:B01----:R-:W-:Y:S01]  /*5ce0*/  ENDCOLLECTIVE ;  /* 0x000000000000791b */ /* 0x003fe20003800000 */
.L_x_4286:
[----:B------:R-:W-:Y:S01]  /*5cf0*/  MOV R188, R192 ;  /* 0x000000c000bc7202 */ /* 0x000fe20000000f00 */
[----:B------:R-:W-:Y:S06]  /*5d00*/  BRA `(.L_x_4287) ;  /* 0xffffffd000f47947 */ /* 0x000fec000383ffff */
.L_x_4288:
        /* <DEDUP_REMOVED lines=15> */
.L_x_4604:


//--------------------- .text._ZN10layer_norm31ln_parallel_residual_bwd_kernelINS_13Kernel_traitsIfffffjLj7168ELj1ELj1ELj8ELj16ENS_18Kernel_traits_baseILj7168EfffffjLj256EEEEELb1ELb0ELb1EEEvNS_9BwdParamsE --------------------------
	.section	.text._ZN10layer_norm31ln_parallel_residual_bwd_kernelINS_13Kernel_traitsIfffffjLj7168ELj1ELj1ELj8ELj16ENS_18Kernel_traits_baseILj7168EfffffjLj256EEEEELb1ELb0ELb1EEEvNS_9BwdParamsE,"ax",@progbits
	.align	128
        .global         _ZN10layer_norm31ln_parallel_residual_bwd_kernelINS_13Kernel_traitsIfffffjLj7168ELj1ELj1ELj8ELj16ENS_18Kernel_traits_baseILj7168EfffffjLj256EEEEELb1ELb0ELb1EEEvNS_9BwdParamsE
        .type           _ZN10layer_norm31ln_parallel_residual_bwd_kernelINS_13Kernel_traitsIfffffjLj7168ELj1ELj1ELj8ELj16ENS_18Kernel_traits_baseILj7168EfffffjLj256EEEEELb1ELb0ELb1EEEvNS_9BwdParamsE,@function
        .size           _ZN10layer_norm31ln_parallel_residual_bwd_kernelINS_13Kernel_traitsIfffffjLj7168ELj1ELj1ELj8ELj16ENS_18Kernel_traits_baseILj7168EfffffjLj256EEEEELb1ELb0ELb1EEEvNS_9BwdParamsE,(.L_x_4605 - _ZN10layer_norm31ln_parallel_residual_bwd_kernelINS_13Kernel_traitsIfffffjLj7168ELj1ELj1ELj8ELj16ENS_18Kernel_traits_baseILj7168EfffffjLj256EEEEELb1ELb0ELb1EEEvNS_9BwdParamsE)
        .other          _ZN10layer_norm31ln_parallel_residual_bwd_kernelINS_13Kernel_traitsIfffffjLj7168ELj1ELj1ELj8ELj16ENS_18Kernel_traits_baseILj7168EfffffjLj256EEEEELb1ELb0ELb1EEEvNS_9BwdParamsE,@"STO_CUDA_ENTRY STV_DEFAULT"
_ZN10layer_norm31ln_parallel_residual_bwd_kernelINS_13Kernel_traitsIfffffjLj7168ELj1ELj1ELj8ELj16ENS_18Kernel_traits_baseILj7168EfffffjLj256EEEEELb1ELb0ELb1EEEvNS_9BwdParamsE:
.text._ZN10layer_norm31ln_parallel_residual_bwd_kernelINS_13Kernel_traitsIfffffjLj7168ELj1ELj1ELj8ELj16ENS_18Kernel_traits_baseILj7168EfffffjLj256EEEEELb1ELb0ELb1EEEvNS_9BwdParamsE:
        /* <DEDUP_REMOVED lines=75> */
.L_x_4289:
        /* <DEDUP_REMOVED lines=83> */
[----:B------:R-:W-:-:S03]  /*09e0*/  CS2R R214, SRZ ;  /* 0x0000000000d67805 */ /* 0x000fc6000001ff00 */
[----:B------:R-:W5:Y:S01]  /*09f0*/  LDG.E.128 R92, desc[UR4][R2.64+0x3000] ;  /* 0x00300004025c7981 */ /* 0x000f62000c1e1d00 */
[----:B------:R-:W-:-:S03]  /*0a00*/  CS2R R212, SRZ ;  /* 0x0000000000d47805 */ /* 0x000fc6000001ff00 */
[----:B------:R-:W5:Y:S01]  /*0a10*/  LDG.E.128 R88, desc[UR4][R2.64+0x4000] ;  /* 0x0040000402587981 */ /* 0x000f62000c1e1d00 */
[----:B------:R-:W-:-:S03]  /*0a20*/  CS2R R210, SRZ ;  /* 0x0000000000d27805 */ /* 0x000fc6000001ff00 */
[----:B------:R-:W5:Y:S01]  /*0a30*/  LDG.E.128 R84, desc[UR4][R2.64+0x5000] ;  /* 0x0050000402547981 */ /* 0x000f62000c1e1d00 */
[----:B------:R-:W-:-:S03]  /*0a40*/  CS2R R208, SRZ ;  /* 0x0000000000d07805 */ /* 0x000fc6000001ff00 */
[----:B------:R1:W5:Y:S01]  /*0a50*/  LDG.E.128 R80, desc[UR4][R2.64+0x6000] ;  /* 0x0060000402507981 */ /* 0x000362000c1e1d00 */
        /* <DEDUP_REMOVED lines=8> */
[----:B-1----:R-:W-:Y:S01]  /*0ae0*/  HFMA2.MMA R2, -RZ, RZ, 0, 5.9604644775390625e-08 ;  /* 0x00000001ff027435 */ /* 0x002fe200000001ff */
        /* <DEDUP_REMOVED lines=14> */
[----:B0-----:R-:W-:-:S07]  /*0bd0*/  CS2R R216, SRZ ;  /* 0x0000000000d87805 */ /* 0x001fce000001ff00 */
.L_x_4298:
[----:B0-----:R-:W0:Y:S01]  /*0be0*/  S2R R239, SR_TID.X ;  /* 0x0000000000ef7919 */ /* 0x001e220000002100 */
[----:B------:R-:W-:Y:S01]  /*0bf0*/  IMAD R0, R24, UR10, RZ ;  /* 0x0000000a18007c24 */ /* 0x000fe2000f8e02ff */
[----:B------:R-:W1:Y:S04]  /*0c00*/  LDC.64 R182, c[0x0][0x300] ;  /* 0x0000c000ffb67b82 */ /* 0x000e680000000a00 */
[----:B------:R-:W-:-:S04]  /*0c10*/  SHF.R.S32.HI R5, RZ, 0x1f, R0 ;  /* 0x0000001fff057819 */ /* 0x000fc80000011400 */
[----:B------:R-:W-:Y:S01]  /*0c20*/  LEA.HI R219, R5, R0, RZ, 0x2 ;  /* 0x0000000005db7211 */ /* 0x000fe200078f10ff */
[----:B------:R-:W2:Y:S08]  /*0c30*/  LDC.64 R180, c[0x0][0x2c8] ;  /* 0x0000b200ffb47b82 */ /* 0x000eb00000000a00 */
[----:B------:R-:W3:Y:S08]  /*0c40*/  LDC.64 R4, c[0x0][0x258] ;  /* 0x00009600ff047b82 */ /* 0x000ef00000000a00 */
[----:B------:R-:W4:Y:S01]  /*0c50*/  LDC.64 R170, c[0x0][0x2c0] ;  /* 0x0000b000ffaa7b82 */ /* 0x000f220000000a00 */
[----:B0-----:R-:W-:-:S02]  /*0c60*/  LOP3.LUT R6, R239, 0xff, RZ, 0xc0, !PT ;  /* 0x000000ffef067812 */ /* 0x001fc400078ec0ff */
[----:B------:R-:W2:Y:S05]  /*0c70*/  LDL.LU R239, [R1+0x3c] ;  /* 0x00003c0001ef7983 */ /* 0x000eaa0000300800 */
[----:B------:R-:W0:Y:S01]  /*0c80*/  LDC.64 R174, c[0x0][0x2b8] ;  /* 0x0000ae00ffae7b82 */ /* 0x000e220000000a00 */
[----:B------:R-:W-:Y:S01]  /*0c90*/  LEA.HI.SX32 R219, R219, R6, 0x1e ;  /* 0x00000006dbdb7211 */ /* 0x000fe200078ff2ff */
[----:B------:R-:W2:Y:S03]  /*0ca0*/  LDL.LU R198, [R1+0x48] ;  /* 0x0000480001c67983 */ /* 0x000ea60000300800 */
[----:B------:R-:W-:Y:S01]  /*0cb0*/  IADD3 R156, R219, 0x100, RZ ;  /* 0x00000100db9c7810 */ /* 0x000fe20007ffe0ff */
[----:B---3--:R-:W-:-:S03]  /*0cc0*/  IMAD.WIDE R4, R24, 0x4, R4 ;  /* 0x0000000418047825 */ /* 0x008fc600078e0204 */
[----:B------:R-:W-:Y:S01]  /*0cd0*/  SHF.L.U32 R22, R156, 0x4, RZ ;  /* 0x000000049c167819 */ /* 0x000fe200000006ff */
[----:B------:R-:W3:Y:S01]  /*0ce0*/  LDC.64 R194, c[0x0][0x250] ;  /* 0x00009400ffc27b82 */ /* 0x000ee20000000a00 */
[----:B------:R-:W-:Y:S01]  /*0cf0*/  SHF.R.U32.HI R21, RZ, 0x1c, R156 ;  /* 0x0000001cff157819 */ /* 0x000fe2000001169c */
[----:B------:R-:W2:Y:S01]  /*0d00*/  LDL.LU R197, [R1+0x38] ;  /* 0x0000380001c57983 */ /* 0x000ea20000300800 */
[----:B------:R-:W-:-:S03]  /*0d10*/  IADD3 R120, P1, R22, UR14, RZ ;  /* 0x0000000e16787c10 */ /* 0x000fc6000ff3e0ff */
[----:B------:R0:W2:Y:S01]  /*0d20*/  LDG.E R20, desc[UR4][R4.64] ;  /* 0x0000000404147981 */ /* 0x0000a2000c1e1900 */
[----:B------:R-:W-:Y:S02]  /*0d30*/  IADD3.X R121, R21, UR15, RZ, P1, !PT ;  /* 0x0000000f15797c10 */ /* 0x000fe40008ffe4ff */
[----:B-1----:R-:W-:Y:S02]  /*0d40*/  ISETP.NE.U32.AND P1, PT, R182, RZ, PT ;  /* 0x000000ffb600720c */ /* 0x002fe40003f25070 */
[C---:B------:R-:W-:Y:S02]  /*0d50*/  IADD3 R157, R219.reuse, 0x200, RZ ;  /* 0x00000200db9d7810 */ /* 0x040fe40007ffe0ff */
[----:B------:R-:W-:Y:S02]  /*0d60*/  SHF.L.U32 R26, R219, 0x2, RZ ;  /* 0x00000002db1a7819 */ /* 0x000fe400000006ff */
[----:B------:R-:W-:Y:S02]  /*0d70*/  SHF.R.U32.HI R27, RZ, 0x1e, R219 ;  /* 0x0000001eff1b7819 */ /* 0x000fe400000116db */
[----:B------:R-:W-:-:S02]  /*0d80*/  SHF.L.U32 R184, R156, 0x2, RZ ;  /* 0x000000029cb87819 */ /* 0x000fc400000006ff */
[----:B------:R-:W-:Y:S02]  /*0d90*/  SHF.R.U32.HI R25, RZ, 0x1e, R156 ;  /* 0x0000001eff197819 */ /* 0x000fe4000001169c */
[C---:B------:R-:W-:Y:S02]  /*0da0*/  IADD3 R168, R219.reuse, 0x300, RZ ;  /* 0x00000300dba87810 */ /* 0x040fe40007ffe0ff */
[----:B------:R-:W-:Y:S01]  /*0db0*/  IADD3 R169, R219, 0x400, RZ ;  /* 0x00000400dba97810 */ /* 0x000fe20007ffe0ff */
[----:B---3--:R-:W-:Y:S01]  /*0dc0*/  IMAD.WIDE R194, R24, 0x4, R194 ;  /* 0x0000000418c27825 */ /* 0x008fe200078e02c2 */
[----:B------:R-:W-:Y:S01]  /*0dd0*/  ISETP.NE.AND.EX P1, PT, R183, RZ, PT, P1 ;  /* 0x000000ffb700720c */ /* 0x000fe20003f25310 */
[----:B------:R-:W3:Y:S01]  /*0de0*/  LDG.E.128 R120, desc[UR4][R120.64] ;  /* 0x0000000478787981 */ /* 0x000ee2000c1e1d00 */
[C---:B------:R-:W-:Y:S02]  /*0df0*/  SHF.L.U32 R19, R157.reuse, 0x4, RZ ;  /* 0x000000049d137819 */ /* 0x040fe400000006ff */
[--C-:B------:R-:W-:Y:S01]  /*0e00*/  SHF.R.U32.HI R18, RZ, 0x1c, R157.reuse ;  /* 0x0000001cff127819 */ /* 0x100fe2000001169d */
[----:B------:R-:W-:Y:S01]  /*0e10*/  IMAD.SHL.U32 R192, R157, 0x4, RZ ;  /* 0x000000049dc07824 */ /* 0x000fe200078e00ff */
[----:B------:R-:W-:-:S02]  /*0e20*/  SHF.R.U32.HI R187, RZ, 0x1e, R157 ;  /* 0x0000001effbb7819 */ /* 0x000fc4000001169d */
[C---:B------:R-:W-:Y:S01]  /*0e30*/  IADD3 R176, R219.reuse, 0x500, RZ ;  /* 0x00000500dbb07810 */ /* 0x040fe20007ffe0ff */
[----:B----4-:R-:W-:Y:S01]  /*0e40*/  IMAD.WIDE.U32 R124, R156, 0x10, R170 ;  /* 0x000000109c7c7825 */ /* 0x010fe200078e00aa */
[----:B------:R-:W-:Y:S01]  /*0e50*/  SHF.L.U32 R186, R168, 0x2, RZ ;  /* 0x00000002a8ba7819 */ /* 0x000fe200000006ff */
[----:B------:R-:W4:Y:S02]  /*0e60*/  LDG.E R194, desc[UR4][R194.64] ;  /* 0x00000004c2c27981 */ /* 0x000f24000c1e1900 */
[----:B------:R-:W1:Y:S01]  /*0e70*/  @P1 LDC.64 R8, c[0x0][0x248] ;  /* 0x00009200ff081b82 */ /* 0x000e620000000a00 */
[----:B------:R-:W-:Y:S01]  /*0e80*/  IADD3 R207, R219, 0x600, RZ ;  /* 0x00000600dbcf7810 */ /* 0x000fe20007ffe0ff */
[----:B0-----:R-:W-:Y:S01]  /*0e90*/  IMAD.WIDE.U32 R128, R156, 0x10, R174 ;  /* 0x000000109c807825 */ /* 0x001fe200078e00ae */
[----:B------:R-:W3:Y:S05]  /*0ea0*/  LDL.LU R196, [R1+0x54] ;  /* 0x0000540001c47983 */ /* 0x000eea0000300800 */
[----:B------:R-:W0:Y:S01]  /*0eb0*/  @P1 LDC.64 R4, c[0x0][0x248] ;  /* 0x00009200ff041b82 */ /* 0x000e220000000a00 */
[----:B------:R-:W-:-:S02]  /*0ec0*/  IADD3 R132, P2, R19, UR14, RZ ;  /* 0x0000000e13847c10 */ /* 0x000fc4000ff5e0ff */
[----:B------:R-:W-:Y:S01]  /*0ed0*/  SHF.L.U32 R14, R168, 0x4, RZ ;  /* 0x00000004a80e7819 */ /* 0x000fe200000006ff */
[----:B------:R-:W-:Y:S01]  /*0ee0*/  IMAD.SHL.U32 R190, R169, 0x4, RZ ;  /* 0x00000004a9be7824 */ /* 0x000fe200078e00ff */
[----:B------:R-:W-:Y:S02]  /*0ef0*/  IADD3.X R133, R18, UR15, RZ, P2, !PT ;  /* 0x0000000f12857c10 */ /* 0x000fe400097fe4ff */
[----:B------:R-:W-:Y:S01]  /*0f00*/  SHF.R.U32.HI R191, RZ, 0x1e, R168 ;  /* 0x0000001effbf7819 */ /* 0x000fe200000116a8 */
[----:B------:R-:W0:Y:S08]  /*0f10*/  @P1 LDC.64 R144, c[0x0][0x248] ;  /* 0x00009200ff901b82 */ /* 0x000e300000000a00 */
[----:B------:R-:W0:Y:S01]  /*0f20*/  @P1 LDC.64 R6, c[0x0][0x248] ;  /* 0x00009200ff061b82 */ /* 0x000e220000000a00 */
[----:B-1----:R-:W-:-:S02]  /*0f30*/  @P1 IADD3 R8, P2, R26, R8, RZ ;  /* 0x000000081a081210 */ /* 0x002fc40007f5e0ff */
[----:B------:R-:W-:Y:S01]  /*0f40*/  SHF.R.U32.HI R13, RZ, 0x1c, R168 ;  /* 0x0000001cff0d7819 */ /* 0x000fe200000116a8 */
[----:B------:R-:W-:Y:S01]  /*0f50*/  IMAD.WIDE.U32 R148, R168, 0x10, R170 ;  /* 0x00000010a8947825 */ /* 0x000fe200078e00aa */
[----:B------:R-:W-:Y:S01]  /*0f60*/  @P1 IADD3.X R9, R27, R9, RZ, P2, !PT ;  /* 0x000000091b091210 */ /* 0x000fe200017fe4ff */
[----:B------:R-:W3:Y:S01]  /*0f70*/  LDG.E.128 R124, desc[UR4][R124.64] ;  /* 0x000000047c7c7981 */ /* 0x000ee2000c1e1d00 */
[----:B0-----:R-:W-:-:S03]  /*0f80*/  @P1 IADD3 R4, P2, R184, R4, RZ ;  /* 0x00000004b8041210 */ /* 0x001fc60007f5e0ff */
[----:B-----5:R0:W5:Y:S01]  /*0f90*/  @P1 LDG.E R17, desc[UR4][R8.64] ;  /* 0x0000000408111981 */ /* 0x020162000c1e1900 */
[----:B------:R-:W-:Y:S02]  /*0fa0*/  @P1 IADD3.X R5, R25, R5, RZ, P2, !PT ;  /* 0x0000000519051210 */ /* 0x000fe400017fe4ff */
[----:B------:R-:W-:Y:S01]  /*0fb0*/  SHF.R.U32.HI R188, RZ, 0x1e, R169 ;  /* 0x0000001effbc7819 */ /* 0x000fe200000116a9 */
[----:B------:R-:W-:Y:S01]  /*0fc0*/  IMAD.WIDE.U32 R152, R168, 0x10, R174 ;  /* 0x00000010a8987825 */ /* 0x000fe200078e00ae */
[----:B------:R-:W-:Y:S01]  /*0fd0*/  @P1 IADD3 R144, P3, R192, R144, RZ ;  /* 0x00000090c0901210 */ /* 0x000fe20007f7e0ff */
[----:B------:R1:W5:Y:S01]  /*0fe0*/  @P1 LDG.E R16, desc[UR4][R4.64] ;  /* 0x0000000404101981 */ /* 0x000362000c1e1900 */
[----:B0-----:R-:W0:Y:S01]  /*0ff0*/  @P1 LDC.64 R8, c[0x0][0x248] ;  /* 0x00009200ff081b82 */ /* 0x001e220000000a00 */
[----:B------:R-:W-:Y:S01]  /*1000*/  SHF.L.U32 R189, R176, 0x2, RZ ;  /* 0x00000002b0bd7819 */ /* 0x000fe200000006ff */
[----:B------:R-:W-:Y:S01]  /*1010*/  IMAD.WIDE.U32 R160, R169, 0x10, R170 ;  /* 0x00000010a9a07825 */ /* 0x000fe200078e00aa */
[----:B------:R-:W-:Y:S01]  /*1020*/  SHF.R.U32.HI R0, RZ, 0x1e, R176 ;  /* 0x0000001eff007819 */ /* 0x000fe200000116b0 */
[----:B------:R-:W3:Y:S04]  /*1030*/  LDG.E.128 R128, desc[UR4][R128.64] ;  /* 0x0000000480807981 */ /* 0x000ee8000c1e1d00 */
[----:B-1----:R-:W1:Y:S01]  /*1040*/  @P1 LDC.64 R4, c[0x0][0x248] ;  /* 0x00009200ff041b82 */ /* 0x002e620000000a00 */
[----:B------:R-:W-:Y:S01]  /*1050*/  @P1 IADD3.X R145, R187, R145, RZ, P3, !PT ;  /* 0x00000091bb911210 */ /* 0x000fe20001ffe4ff */
[----:B------:R-:W-:Y:S01]  /*1060*/  IMAD.WIDE.U32 R164, R169, 0x10, R174 ;  /* 0x00000010a9a47825 */ /* 0x000fe200078e00ae */
[----:B------:R-:W-:Y:S01]  /*1070*/  @P1 IADD3 R6, P3, R186, R6, RZ ;  /* 0x00000006ba061210 */ /* 0x000fe20007f7e0ff */
[----:B------:R-:W3:Y:S04]  /*1080*/  LDL.LU R195, [R1+0x44] ;  /* 0x0000440001c37983 */ /* 0x000ee80000300800 */
[----:B------:R0:W5:Y:S01]  /*1090*/  @P1 LDG.E R15, desc[UR4][R144.64] ;  /* 0x00000004900f1981 */ /* 0x000162000c1e1900 */
[----:B------:R-:W-:-:S03]  /*10a0*/  @P1 IADD3.X R7, R191, R7, RZ, P3, !PT ;  /* 0x00000007bf071210 */ /* 0x000fc60001ffe4ff */
[----:B------:R-:W3:Y:S04]  /*10b0*/  LDL.LU R193, [R1+0x50] ;  /* 0x0000500001c17983 */ /* 0x000ee80000300800 */
[----:B------:R1:W5:Y:S01]  /*10c0*/  @P1 LDG.E R12, desc[UR4][R6.64] ;  /* 0x00000004060c1981 */ /* 0x000362000c1e1900 */
[----:B0-----:R-:W-:Y:S01]  /*10d0*/  IADD3 R144, P2, R14, UR14, RZ ;  /* 0x0000000e0e907c10 */ /* 0x001fe2000ff5e0ff */
[----:B------:R-:W-:Y:S02]  /*10e0*/  IMAD.WIDE.U32 R136, R157, 0x10, R170 ;  /* 0x000000109d887825 */ /* 0x000fe400078e00aa */
[----:B------:R-:W3:Y:S01]  /*10f0*/  LDG.E.128 R132, desc[UR4][R132.64] ;  /* 0x0000000484847981 */ /* 0x000ee2000c1e1d00 */
[----:B------:R-:W-:Y:S02]  /*1100*/  IADD3.X R145, R13, UR15, RZ, P2, !PT ;  /* 0x0000000f0d917c10 */ /* 0x000fe400097fe4ff */
[----:B------:R-:W-:Y:S01]  /*1110*/  @P1 IADD3 R8, P2, R190, R8, RZ ;  /* 0x00000008be081210 */ /* 0x000fe20007f5e0ff */
[----:B------:R-:W-:Y:S01]  /*1120*/  IMAD.WIDE.U32 R140, R157, 0x10, R174 ;  /* 0x000000109d8c7825 */ /* 0x000fe200078e00ae */
[----:B-1----:R-:W-:Y:S01]  /*1130*/  @P1 IADD3 R6, P3, R189, R4, RZ ;  /* 0x00000004bd061210 */ /* 0x002fe20007f7e0ff */
[----:B------:R-:W3:Y:S01]  /*1140*/  LDG.E.128 R136, desc[UR4][R136.64] ;  /* 0x0000000488887981 */ /* 0x000ee2000c1e1d00 */
[----:B------:R-:W-:-:S02]  /*1150*/  @P1 IADD3.X R9, R188, R9, RZ, P2, !PT ;  /* 0x00000009bc091210 */ /* 0x000fc400017fe4ff */
[----:B--2---:R-:W-:Y:S01]  /*1160*/  @P0 LEA R4, P2, R156, R180, 0x4 ;  /* 0x000000b49c040211 */ /* 0x004fe200078420ff */
[----:B------:R-:W2:Y:S01]  /*1170*/  LDG.E.128 R140, desc[UR4][R140.64] ;  /* 0x000000048c8c7981 */ /* 0x000ea2000c1e1d00 */
[----:B------:R-:W-:Y:S02]  /*1180*/  @P1 IADD3.X R7, R0, R5, RZ, P3, !PT ;  /* 0x0000000500071210 */ /* 0x000fe40001ffe4ff */
[----:B------:R-:W-:Y:S01]  /*1190*/  @P0 LEA.HI.X R5, R156, R181, RZ, 0x4, P2 ;  /* 0x000000b59c050211 */ /* 0x000fe200010f24ff */
[----:B------:R-:W5:Y:S04]  /*11a0*/  @P1 LDG.E R11, desc[UR4][R8.64] ;  /* 0x00000004080b1981 */ /* 0x000f68000c1e1900 */
[----:B------:R0:W5:Y:S04]  /*11b0*/  @P0 LDG.E.128 R48, desc[UR4][R4.64] ;  /* 0x0000000404300981 */ /* 0x000168000c1e1d00 */
[----:B------:R-:W5:Y:S01]  /*11c0*/  @P1 LDG.E R10, desc[UR4][R6.64] ;  /* 0x00000004060a1981 */ /* 0x000f62000c1e1900 */
[----:B------:R-:W-:-:S03]  /*11d0*/  LOP3.LUT P5, RZ, R2, 0xff, RZ, 0xc0, !PT ;  /* 0x000000ff02ff7812 */ /* 0x000fc600078ac0ff */
[----:B------:R-:W2:Y:S01]  /*11e0*/  LDG.E.128 R144, desc[UR4][R144.64] ;  /* 0x0000000490907981 */ /* 0x000ea2000c1e1d00 */
[----:B0-----:R-:W-:-:S03]  /*11f0*/  @P0 LEA R4, P2, R157, R180, 0x4 ;  /* 0x000000b49d040211 */ /* 0x001fc600078420ff */
[----:B------:R-:W2:Y:S01]  /*1200*/  LDG.E.128 R152, desc[UR4][R152.64] ;  /* 0x0000000498987981 */ /* 0x000ea2000c1e1d00 */
[----:B------:R-:W-:-:S03]  /*1210*/  @P0 LEA.HI.X R5, R157, R181, RZ, 0x4, P2 ;  /* 0x000000b59d050211 */ /* 0x000fc600010f24ff */
[----:B------:R-:W2:Y:S04]  /*1220*/  LDG.E.128 R148, desc[UR4][R148.64] ;  /* 0x0000000494947981 */ /* 0x000ea8000c1e1d00 */
[----:B------:R0:W5:Y:S04]  /*1230*/  @P0 LDG.E.128 R44, desc[UR4][R4.64] ;  /* 0x00000004042c0981 */ /* 0x000168000c1e1d00 */
[----:B------:R-:W2:Y:S04]  /*1240*/  LDG.E.128 R164, desc[UR4][R164.64] ;  /* 0x00000004a4a47981 */ /* 0x000ea8000c1e1d00 */
[----:B------:R-:W2:Y:S01]  /*1250*/  LDG.E.128 R160, desc[UR4][R160.64] ;  /* 0x00000004a0a07981 */ /* 0x000ea2000c1e1d00 */
[----:B0-----:R-:W-:-:S04]  /*1260*/  @P0 LEA R4, P2, R168, R180, 0x4 ;  /* 0x000000b4a8040211 */ /* 0x001fc800078420ff */
[----:B------:R-:W-:-:S05]  /*1270*/  @P0 LEA.HI.X R5, R168, R181, RZ, 0x4, P2 ;  /* 0x000000b5a8050211 */ /* 0x000fca00010f24ff */
[----:B------:R0:W5:Y:S02]  /*1280*/  @P0 LDG.E.128 R40, desc[UR4][R4.64] ;  /* 0x0000000404280981 */ /* 0x000164000c1e1d00 */
[----:B0-----:R-:W-:-:S04]  /*1290*/  @P0 LEA R4, P2, R169, R180, 0x4 ;  /* 0x000000b4a9040211 */ /* 0x001fc800078420ff */
[----:B------:R-:W-:Y:S02]  /*12a0*/  @P0 LEA.HI.X R5, R169, R181, RZ, 0x4, P2 ;  /* 0x000000b5a9050211 */ /* 0x000fe400010f24ff */
[----:B------:R-:W-:-:S03]  /*12b0*/  SHF.L.U32 R7, R176, 0x4, RZ ;  /* 0x00000004b0077819 */ /* 0x000fc600000006ff */
[----:B------:R0:W5:Y:S01]  /*12c0*/  @P0 LDG.E.128 R36, desc[UR4][R4.64] ;  /* 0x0000000404240981 */ /* 0x000162000c1e1d00 */
[----:B------:R-:W-:Y:S02]  /*12d0*/  SHF.R.U32.HI R6, RZ, 0x1c, R176 ;  /* 0x0000001cff067819 */ /* 0x000fe400000116b0 */
[----:B0-----:R-:W-:-:S04]  /*12e0*/  @P0 LEA R4, P2, R176, R180, 0x4 ;  /* 0x000000b4b0040211 */ /* 0x001fc800078420ff */
[----:B------:R-:W-:Y:S02]  /*12f0*/  @P0 LEA.HI.X R5, R176, R181, RZ, 0x4, P2 ;  /* 0x000000b5b0050211 */ /* 0x000fe400010f24ff */
[----:B------:R-:W-:Y:S02]  /*1300*/  IADD3 R168, P2, R7, UR14, RZ ;  /* 0x0000000e07a87c10 */ /* 0x000fe4000ff5e0ff */
[----:B------:R-:W-:Y:S01]  /*1310*/  SHF.L.U32 R9, R169, 0x4, RZ ;  /* 0x00000004a9097819 */ /* 0x000fe200000006ff */
[----:B------:R0:W5:Y:S01]  /*1320*/  @P0 LDG.E.128 R32, desc[UR4][R4.64] ;  /* 0x0000000404200981 */ /* 0x000162000c1e1d00 */
[----:B------:R-:W-:Y:S02]  /*1330*/  SHF.R.U32.HI R8, RZ, 0x1c, R169 ;  /* 0x0000001cff087819 */ /* 0x000fe400000116a9 */
[----:B------:R-:W-:Y:S02]  /*1340*/  IADD3.X R169, R6, UR15, RZ, P2, !PT ;  /* 0x0000000f06a97c10 */ /* 0x000fe400097fe4ff */
[----:B------:R-:W-:-:S04]  /*1350*/  IADD3 R26, P2, R26, UR16, RZ ;  /* 0x000000101a1a7c10 */ /* 0x000fc8000ff5e0ff */
[----:B------:R-:W-:Y:S02]  /*1360*/  IADD3.X R27, R27, UR17, RZ, P2, !PT ;  /* 0x000000111b1b7c10 */ /* 0x000fe400097fe4ff */
[----:B0-----:R-:W-:Y:S02]  /*1370*/  @P0 LEA R4, P2, R219, R180, 0x4 ;  /* 0x000000b4db040211 */ /* 0x001fe400078420ff */
[----:B------:R-:W-:Y:S01]  /*1380*/  IADD3 R156, P3, R9, UR14, RZ ;  /* 0x0000000e099c7c10 */ /* 0x000fe2000ff7e0ff */
[----:B------:R-:W5:Y:S01]  /*1390*/  LDG.E R26, desc[UR4][R26.64] ;  /* 0x000000041a1a7981 */ /* 0x000f62000c1e1900 */
[----:B------:R-:W-:-:S05]  /*13a0*/  @P0 LEA.HI.X R5, R219, R181, RZ, 0x4, P2 ;  /* 0x000000b5db050211 */ /* 0x000fca00010f24ff */
[----:B------:R0:W5:Y:S02]  /*13b0*/  @P0 LDG.E.128 R28, desc[UR4][R4.64] ;  /* 0x00000004041c0981 */ /* 0x000164000c1e1d00 */
[----:B0-----:R-:W-:Y:S02]  /*13c0*/  IADD3 R4, P2, R184, UR16, RZ ;  /* 0x00000010b8047c10 */ /* 0x001fe4000ff5e0ff */
[----:B------:R-:W0:Y:S02]  /*13d0*/  @P1 LDC.64 R184, c[0x0][0x248] ;  /* 0x00009200ffb81b82 */ /* 0x000e240000000a00 */
[----:B------:R-:W-:-:S05]  /*13e0*/  IADD3.X R5, R25, UR17, RZ, P2, !PT ;  /* 0x0000001119057c10 */ /* 0x000fca00097fe4ff */
[----:B------:R1:W5:Y:S02]  /*13f0*/  LDG.E R25, desc[UR4][R4.64] ;  /* 0x0000000404197981 */ /* 0x000364000c1e1900 */
[----:B-1----:R-:W-:-:S04]  /*1400*/  @P0 LEA R4, P2, R207, R180, 0x4 ;  /* 0x000000b4cf040211 */ /* 0x002fc800078420ff */
[----:B------:R-:W-:-:S05]  /*1410*/  @P0 LEA.HI.X R5, R207, R181, RZ, 0x4, P2 ;  /* 0x000000b5cf050211 */ /* 0x000fca00010f24ff */
[----:B------:R1:W5:Y:S02]  /*1420*/  @P0 LDG.E.128 R108, desc[UR4][R4.64] ;  /* 0x00000004046c0981 */ /* 0x000364000c1e1d00 */
[----:B-1----:R-:W-:Y:S02]  /*1430*/  IADD3 R4, P2, R192, UR16, RZ ;  /* 0x00000010c0047c10 */ /* 0x002fe4000ff5e0ff */
[----:B------:R-:W2:Y:S01]  /*1440*/  LDL.LU R192, [R1+0x4c] ;  /* 0x00004c0001c07983 */ /* 0x000ea20000300800 */
[----:B------:R-:W-:Y:S02]  /*1450*/  IADD3.X R157, R8, UR15, RZ, P3, !PT ;  /* 0x0000000f089d7c10 */ /* 0x000fe40009ffe4ff */
[----:B------:R-:W-:Y:S02]  /*1460*/  IADD3 R186, P3, R186, UR16, RZ ;  /* 0x00000010baba7c10 */ /* 0x000fe4000ff7e0ff */
[----:B------:R-:W-:Y:S02]  /*1470*/  IADD3.X R5, R187, UR17, RZ, P2, !PT ;  /* 0x00000011bb057c10 */ /* 0x000fe400097fe4ff */
[----:B------:R-:W-:Y:S01]  /*1480*/  IADD3.X R187, R191, UR17, RZ, P3, !PT ;  /* 0x00000011bfbb7c10 */ /* 0x000fe20009ffe4ff */
[----:B------:R-:W2:Y:S01]  /*1490*/  LDG.E.128 R156, desc[UR4][R156.64] ;  /* 0x000000049c9c7981 */ /* 0x000ea2000c1e1d00 */
[----:B------:R-:W-:-:S02]  /*14a0*/  SHF.L.U32 R191, R207, 0x2, RZ ;  /* 0x00000002cfbf7819 */ /* 0x000fc400000006ff */
[----:B------:R-:W-:Y:S01]  /*14b0*/  SHF.R.U32.HI R27, RZ, 0x1e, R207 ;  /* 0x0000001eff1b7819 */ /* 0x000fe200000116cf */
[----:B------:R-:W5:Y:S01]  /*14c0*/  LDG.E R5, desc[UR4][R4.64] ;  /* 0x0000000404057981 */ /* 0x000f62000c1e1900 */
[----:B0-----:R-:W-:-:S04]  /*14d0*/  @P1 IADD3 R184, P2, R191, R184, RZ ;  /* 0x000000b8bfb81210 */ /* 0x001fc80007f5e0ff */
[----:B------:R-:W-:-:S05]  /*14e0*/  @P1 IADD3.X R185, R27, R185, RZ, P2, !PT ;  /* 0x000000b91bb91210 */ /* 0x000fca00017fe4ff */
[----:B------:R0:W5:Y:S04]  /*14f0*/  @P1 LDG.E R3, desc[UR4][R184.64] ;  /* 0x00000004b8031981 */ /* 0x000168000c1e1900 */
[----:B------:R1:W5:Y:S01]  /*1500*/  LDG.E R4, desc[UR4][R186.64] ;  /* 0x00000004ba047981 */ /* 0x000362000c1e1900 */
[----:B0-----:R-:W-:-:S04]  /*1510*/  IADD3 R184, P3, R189, UR16, RZ ;  /* 0x00000010bdb87c10 */ /* 0x001fc8000ff7e0ff */
[----:B------:R-:W-:Y:S02]  /*1520*/  IADD3.X R185, R0, UR17, RZ, P3, !PT ;  /* 0x0000001100b97c10 */ /* 0x000fe40009ffe4ff */
[----:B-1----:R-:W-:Y:S02]  /*1530*/  IADD3 R186, P2, R190, UR16, RZ ;  /* 0x00000010beba7c10 */ /* 0x002fe4000ff5e0ff */
[----:B------:R-:W-:Y:S01]  /*1540*/  ISETP.NE.AND P3, PT, RZ, UR11, PT ;  /* 0x0000000bff007c0c */ /* 0x000fe2000bf65270 */
[----:B------:R0:W5:Y:S01]  /*1550*/  LDG.E R0, desc[UR4][R184.64] ;  /* 0x00000004b8007981 */ /* 0x000162000c1e1900 */
[----:B------:R-:W-:-:S05]  /*1560*/  IADD3.X R187, R188, UR17, RZ, P2, !PT ;  /* 0x00000011bcbb7c10 */ /* 0x000fca00097fe4ff */
[----:B------:R-:W5:Y:S01]  /*1570*/  LDG.E R2, desc[UR4][R186.64] ;  /* 0x00000004ba027981 */ /* 0x000f62000c1e1900 */
[----:B0-----:R-:W-:-:S04]  /*1580*/  IADD3 R184, P2, R191, UR16, RZ ;  /* 0x00000010bfb87c10 */ /* 0x001fc8000ff5e0ff */
[----:B------:R-:W-:Y:S02]  /*1590*/  IADD3.X R185, R27, UR17, RZ, P2, !PT ;  /* 0x000000111bb97c10 */ /* 0x000fe400097fe4ff */
[----:B----4-:R-:W-:-:S03]  /*15a0*/  FSEL R194, R194, RZ, !P3 ;  /* 0x000000ffc2c27208 */ /* 0x010fc60005800000 */
[----:B------:R0:W5:Y:S02]  /*15b0*/  LDG.E R27, desc[UR4][R184.64] ;  /* 0x00000004b81b7981 */ /* 0x000164000c1e1900 */
[----:B---3--:R-:W-:-:S04]  /*15c0*/  FADD.FTZ R120, -R194, R120 ;  /* 0x00000078c2787221 */ /* 0x008fc80000010100 */
[----:B------:R-:W-:Y:S01]  /*15d0*/  FMUL.FTZ R120, R20, R120 ;  /* 0x0000007814787220 */ /* 0x000fe20000410000 */
[C---:B------:R-:W-:Y:S01]  /*15e0*/  FADD.FTZ R121, -R194.reuse, R121 ;  /* 0x00000079c2797221 */ /* 0x040fe20000010100 */
[----:B------:R-:W-:Y:S01]  /*15f0*/  FADD.FTZ R122, -R194, R122 ;  /* 0x0000007ac27a7221 */ /* 0x000fe20000010100 */
[----:B0-----:R-:W-:Y:S01]  /*1600*/  FMUL.FTZ R184, R72, R124 ;  /* 0x0000007c48b87220 */ /* 0x001fe20000410000 */
[-C--:B------:R-:W-:Y:S01]  /*1610*/  FFMA.FTZ R239, R124, R120.reuse, R239 ;  /* 0x000000787cef7223 */ /* 0x080fe200000100ef */
[C---:B------:R-:W-:Y:S01]  /*1620*/  FADD.FTZ R246, R128.reuse, R246 ;  /* 0x000000f680f67221 */ /* 0x040fe20000010000 */
[----:B------:R-:W-:Y:S01]  /*1630*/  FFMA.FTZ R221, R128, R120, R221 ;  /* 0x0000007880dd7223 */ /* 0x000fe200000100dd */
[----:B------:R-:W-:Y:S02]  /*1640*/  FFMA.FTZ R128, R100, R128, R184 ;  /* 0x0000008064807223 */ /* 0x000fe400000100b8 */
[----:B------:R-:W3:Y:S04]  /*1650*/  LDL.LU R184, [R1+0x40] ;  /* 0x0000400001b87983 */ /* 0x000ee80000300800 */
[----:B------:R-:W4:Y:S01]  /*1660*/  LDL.LU R187, [R1+0x7c] ;  /* 0x00007c0001bb7983 */ /* 0x000f220000300800 */
[C---:B------:R-:W-:Y:S01]  /*1670*/  FMUL.FTZ R121, R20.reuse, R121 ;  /* 0x0000007914797220 */ /* 0x040fe20000410000 */
[----:B------:R-:W-:Y:S01]  /*1680*/  FMUL.FTZ R122, R20, R122 ;  /* 0x0000007a147a7220 */ /* 0x000fe20000410000 */
[C---:B------:R-:W-:Y:S01]  /*1690*/  FADD.FTZ R198, R125.reuse, R198 ;  /* 0x000000c67dc67221 */ /* 0x040fe20000010000 */
[C---:B------:R-:W-:Y:S01]  /*16a0*/  FADD.FTZ R196, R126.reuse, R196 ;  /* 0x000000c47ec47221 */ /* 0x040fe20000010000 */
[----:B------:R-:W-:Y:S01]  /*16b0*/  FFMA.FTZ R197, R125, R121, R197 ;  /* 0x000000797dc57223 */ /* 0x000fe200000100c5 */
[----:B------:R-:W-:Y:S01]  /*16c0*/  FFMA.FTZ R195, R126, R122, R195 ;  /* 0x0000007a7ec37223 */ /* 0x000fe200000100c3 */
[----:B--2---:R-:W-:-:S05]  /*16d0*/  FADD.FTZ R192, R124, R192 ;  /* 0x000000c07cc07221 */ /* 0x004fca0000010000 */
[----:B------:R-:W-:Y:S04]  /*16e0*/  STL [R1+0x4c], R192 ;  /* 0x00004cc001007387 */ /* 0x000fe80000100800 */
[----:B------:R-:W2:Y:S04]  /*16f0*/  LDL.LU R186, [R1+0x6c] ;  /* 0x00006c0001ba7983 */ /* 0x000ea80000300800 */
[----:B------:R-:W-:Y:S04]  /*1700*/  STL [R1+0x3c], R239 ;  /* 0x00003cef01007387 */ /* 0x000fe80000100800 */
[----:B------:R-:W2:Y:S04]  /*1710*/  LDL.LU R189, [R1+0x78] ;  /* 0x0000780001bd7983 */ /* 0x000ea80000300800 */
[----:B------:R-:W2:Y:S04]  /*1720*/  LDL.LU R188, [R1+0x68] ;  /* 0x0000680001bc7983 */ /* 0x000ea80000300800 */
[----:B------:R-:W-:Y:S04]  /*1730*/  STL [R1+0x48], R198 ;  /* 0x000048c601007387 */ /* 0x000fe80000100800 */
[----:B------:R-:W-:Y:S04]  /*1740*/  STL [R1+0x38], R197 ;  /* 0x000038c501007387 */ /* 0x000fe80000100800 */
[----:B------:R-:W-:Y:S04]  /*1750*/  STL [R1+0x54], R196 ;  /* 0x000054c401007387 */ /* 0x000fe80000100800 */
[----:B------:R-:W-:Y:S04]  /*1760*/  STL [R1+0x44], R195 ;  /* 0x000044c301007387 */ /* 0x000fe80000100800 */
[----:B------:R-:W2:Y:S01]  /*1770*/  LDL.LU R191, [R1+0x84] ;  /* 0x0000840001bf7983 */ /* 0x000ea20000300800 */
[----:B------:R-:W-:Y:S01]  /*1780*/  FADD.FTZ R123, -R194, R123 ;  /* 0x0000007bc27b7221 */ /* 0x000fe20000010100 */
[----:B------:R-:W-:Y:S01]  /*1790*/  FMUL.FTZ R124, R73, R125 ;  /* 0x0000007d497c7220 */ /* 0x000fe20000410000 */
[C---:B------:R-:W-:Y:S01]  /*17a0*/  FADD.FTZ R245, R129.reuse, R245 ;  /* 0x000000f581f57221 */ /* 0x040fe20000010000 */
[----:B------:R-:W-:Y:S01]  /*17b0*/  FFMA.FTZ R220, R129, R121, R220 ;  /* 0x0000007981dc7223 */ /* 0x000fe200000100dc */
[----:B------:R-:W-:Y:S01]  /*17c0*/  FMUL.FTZ R123, R20, R123 ;  /* 0x0000007b147b7220 */ /* 0x000fe20000410000 */
[----:B------:R-:W-:Y:S01]  /*17d0*/  FADD.FTZ R193, R127, R193 ;  /* 0x000000c17fc17221 */ /* 0x000fe20000010000 */
[----:B------:R-:W-:Y:S01]  /*17e0*/  FFMA.FTZ R129, R101, R129, R124 ;  /* 0x0000008165817223 */ /* 0x000fe2000001007c */
[----:B------:R-:W-:Y:S01]  /*17f0*/  FMUL.FTZ R124, R74, R126 ;  /* 0x0000007e4a7c7220 */ /* 0x000fe20000410000 */
[----:B------:R-:W-:Y:S01]  /*1800*/  FADD.FTZ R132, -R194, R132 ;  /* 0x00000084c2847221 */ /* 0x000fe20000010100 */
[----:B------:R-:W2:Y:S01]  /*1810*/  LDL.LU R190, [R1+0x74] ;  /* 0x0000740001be7983 */ /* 0x000ea20000300800 */
[C---:B------:R-:W-:Y:S01]  /*1820*/  FADD.FTZ R248, R130.reuse, R248 ;  /* 0x000000f882f87221 */ /* 0x040fe20000010000 */
[----:B------:R-:W-:Y:S01]  /*1830*/  FFMA.FTZ R223, R130, R122, R223 ;  /* 0x0000007a82df7223 */ /* 0x000fe200000100df */
[----:B------:R-:W-:Y:S01]  /*1840*/  FFMA.FTZ R130, R102, R130, R124 ;  /* 0x0000008266827223 */ /* 0x000fe2000001007c */
[----:B------:R-:W-:Y:S01]  /*1850*/  STL [R1+0x50], R193 ;  /* 0x000050c101007387 */ /* 0x000fe20000100800 */
[----:B------:R-:W-:Y:S01]  /*1860*/  FMUL.FTZ R124, R75, R127 ;  /* 0x0000007f4b7c7220 */ /* 0x000fe20000410000 */
[C---:B------:R-:W-:Y:S01]  /*1870*/  FADD.FTZ R247, R131.reuse, R247 ;  /* 0x000000f783f77221 */ /* 0x040fe20000010000 */
[----:B------:R-:W-:Y:S01]  /*1880*/  FFMA.FTZ R222, R131, R123, R222 ;  /* 0x0000007b83de7223 */ /* 0x000fe200000100de */
[----:B------:R-:W-:Y:S01]  /*1890*/  FADD.FTZ R133, -R194, R133 ;  /* 0x00000085c2857221 */ /* 0x000fe20000010100 */
[----:B------:R-:W-:Y:S01]  /*18a0*/  FFMA.FTZ R131, R103, R131, R124 ;  /* 0x0000008367837223 */ /* 0x000fe2000001007c */
[----:B------:R-:W-:Y:S01]  /*18b0*/  FMUL.FTZ R185, R68, R136 ;  /* 0x0000008844b97220 */ /* 0x000fe20000410000 */
[----:B------:R-:W-:Y:S01]  /*18c0*/  FADD.FTZ R249, R141, R249 ;  /* 0x000000f98df97221 */ /* 0x000fe20000010000 */
[----:B------:R-:W-:-:S02]  /*18d0*/  FADD.FTZ R250, R140, R250 ;  /* 0x000000fa8cfa7221 */ /* 0x000fc40000010000 */
[----:B------:R-:W-:Y:S01]  /*18e0*/  FFMA.FTZ R185, R96, R140, R185 ;  /* 0x0000008c60b97223 */ /* 0x000fe200000100b9 */
[----:B------:R-:W-:Y:S01]  /*18f0*/  FADD.FTZ R134, -R194, R134 ;  /* 0x00000086c2867221 */ /* 0x000fe20000010100 */
[----:B---3--:R-:W-:-:S05]  /*1900*/  FFMA.FTZ R184, R127, R123, R184 ;  /* 0x0000007b7fb87223 */ /* 0x008fca00000100b8 */
[----:B------:R0:W-:Y:S01]  /*1910*/  STL [R1+0x40], R184 ;  /* 0x000040b801007387 */ /* 0x0001e20000100800 */
[----:B----4-:R-:W-:-:S03]  /*1920*/  FADD.FTZ R187, R136, R187 ;  /* 0x000000bb88bb7221 */ /* 0x010fc60000010000 */
[----:B------:R-:W3:Y:S04]  /*1930*/  LDL.LU R126, [R1+0x80] ;  /* 0x00008000017e7983 */ /* 0x000ee80000300800 */
[----:B------:R-:W4:Y:S01]  /*1940*/  LDL.LU R124, [R1+0x70] ;  /* 0x00007000017c7983 */ /* 0x000f220000300800 */
[----:B0-----:R-:W-:-:S03]  /*1950*/  FMUL.FTZ R184, R20, R132 ;  /* 0x0000008414b87220 */ /* 0x001fc60000410000 */
[----:B------:R0:W-:Y:S04]  /*1960*/  STL [R1+0x7c], R187 ;  /* 0x00007cbb01007387 */ /* 0x0001e80000100800 */
[----:B------:R-:W4:Y:S01]  /*1970*/  LDL.LU R125, [R1+0x4] ;  /* 0x00000400017d7983 */ /* 0x000f220000300800 */
[----:B------:R-:W-:Y:S01]  /*1980*/  FFMA.FTZ R225, R140, R184, R225 ;  /* 0x000000b88ce17223 */ /* 0x000fe200000100e1 */
[----:B0-----:R-:W-:-:S04]  /*1990*/  FMUL.FTZ R187, R69, R137 ;  /* 0x0000008945bb7220 */ /* 0x001fc80000410000 */
[----:B------:R-:W-:Y:S01]  /*19a0*/  FFMA.FTZ R187, R97, R141, R187 ;  /* 0x0000008d61bb7223 */ /* 0x000fe200000100bb */
[----:B--2---:R-:W-:-:S05]  /*19b0*/  FFMA.FTZ R186, R136, R184, R186 ;  /* 0x000000b888ba7223 */ /* 0x004fca00000100ba */
[----:B------:R0:W-:Y:S01]  /*19c0*/  STL [R1+0x6c], R186 ;  /* 0x00006cba01007387 */ /* 0x0001e20000100800 */
[----:B------:R-:W-:Y:S01]  /*19d0*/  FADD.FTZ R189, R137, R189 ;  /* 0x000000bd89bd7221 */ /* 0x000fe20000010000 */
[----:B0-----:R-:W-:-:S04]  /*19e0*/  FMUL.FTZ R186, R20, R133 ;  /* 0x0000008514ba7220 */ /* 0x001fc80000410000 */
[-C--:B------:R-:W-:Y:S01]  /*19f0*/  FFMA.FTZ R224, R141, R186.reuse, R224 ;  /* 0x000000ba8de07223 */ /* 0x080fe200000100e0 */
[----:B------:R-:W-:Y:S01]  /*1a00*/  FFMA.FTZ R188, R137, R186, R188 ;  /* 0x000000ba89bc7223 */ /* 0x000fe200000100bc */
[----:B------:R-:W2:Y:S04]  /*1a10*/  LDL.LU R141, [R1+0xac] ;  /* 0x0000ac00018d7983 */ /* 0x000ea80000300800 */
[----:B------:R-:W2:Y:S04]  /*1a20*/  LDL.LU R140, [R1+0x94] ;  /* 0x00009400018c7983 */ /* 0x000ea80000300800 */
[----:B------:R-:W-:Y:S04]  /*1a30*/  STL [R1+0x78], R189 ;  /* 0x000078bd01007387 */ /* 0x000fe80000100800 */
[----:B------:R-:W2:Y:S01]  /*1a40*/  LDL.LU R127, [R1] ;  /* 0x00000000017f7983 */ /* 0x000ea20000300800 */
[----:B------:R-:W-:-:S03]  /*1a50*/  FADD.FTZ R191, R138, R191 ;  /* 0x000000bf8abf7221 */ /* 0x000fc60000010000 */
[----:B------:R0:W-:Y:S04]  /*1a60*/  STL [R1+0x68], R188 ;  /* 0x000068bc01007387 */ /* 0x0001e80000100800 */
[----:B------:R-:W2:Y:S01]  /*1a70*/  LDL.LU R136, [R1+0xa8] ;  /* 0x0000a80001887983 */ /* 0x000ea20000300800 */
[----:B0-----:R-:W-:-:S03]  /*1a80*/  FMUL.FTZ R188, R20, R134 ;  /* 0x0000008614bc7220 */ /* 0x001fc60000410000 */
[----:B------:R-:W2:Y:S04]  /*1a90*/  LDL.LU R134, [R1+0x90] ;  /* 0x0000900001867983 */ /* 0x000ea80000300800 */
[----:B------:R-:W-:Y:S04]  /*1aa0*/  STL [R1+0x84], R191 ;  /* 0x000084bf01007387 */ /* 0x000fe80000100800 */
[----:B------:R-:W2:Y:S01]  /*1ab0*/  LDL.LU R133, [R1+0x2c] ;  /* 0x00002c0001857983 */ /* 0x000ea20000300800 */
[----:B------:R-:W-:Y:S01]  /*1ac0*/  FFMA.FTZ R190, R138, R188, R190 ;  /* 0x000000bc8abe7223 */ /* 0x000fe200000100be */
[C---:B------:R-:W-:Y:S01]  /*1ad0*/  FADD.FTZ R135, -R194.reuse, R135 ;  /* 0x00000087c2877221 */ /* 0x040fe20000010100 */
[----:B------:R-:W-:-:S03]  /*1ae0*/  FADD.FTZ R144, -R194, R144 ;  /* 0x00000090c2907221 */ /* 0x000fc60000010100 */
[----:B------:R0:W-:Y:S01]  /*1af0*/  STL [R1+0x74], R190 ;  /* 0x000074be01007387 */ /* 0x0001e20000100800 */
[----:B------:R-:W-:-:S03]  /*1b00*/  FMUL.FTZ R192, R20, R144 ;  /* 0x0000009014c07220 */ /* 0x000fc60000410000 */
[----:B------:R-:W2:Y:S01]  /*1b10*/  LDL.LU R132, [R1+0xb4] ;  /* 0x0000b40001847983 */ /* 0x000ea20000300800 */
[----:B0-----:R-:W-:Y:S01]  /*1b20*/  FMUL.FTZ R190, R20, R135 ;  /* 0x0000008714be7220 */ /* 0x001fe20000410000 */
[----:B------:R-:W-:Y:S01]  /*1b30*/  FADD.FTZ R145, -R194, R145 ;  /* 0x00000091c2917221 */ /* 0x000fe20000010100 */
[----:B------:R-:W-:Y:S01]  /*1b40*/  FMUL.FTZ R191, R71, R139 ;  /* 0x0000008b47bf7220 */ /* 0x000fe20000410000 */
[----:B------:R-:W-:Y:S02]  /*1b50*/  FMUL.FTZ R189, R70, R138 ;  /* 0x0000008a46bd7220 */ /* 0x000fe40000410000 */
[----:B------:R-:W-:Y:S01]  /*1b60*/  FMUL.FTZ R193, R20, R145 ;  /* 0x0000009114c17220 */ /* 0x000fe20000410000 */
[C---:B---3--:R-:W-:Y:S01]  /*1b70*/  FADD.FTZ R126, R139.reuse, R126 ;  /* 0x0000007e8b7e7221 */ /* 0x048fe20000010000 */
[----:B----4-:R-:W-:-:S04]  /*1b80*/  FFMA.FTZ R124, R139, R190, R124 ;  /* 0x000000be8b7c7223 */ /* 0x010fc8000001007c */
[----:B------:R0:W-:Y:S01]  /*1b90*/  STL [R1+0x80], R126 ;  /* 0x0000807e01007387 */ /* 0x0001e20000100800 */
[----:B------:R-:W-:Y:S01]  /*1ba0*/  FADD.FTZ R125, R152, R125 ;  /* 0x0000007d987d7221 */ /* 0x000fe20000010000 */
[C---:B--2---:R-:W-:Y:S02]  /*1bb0*/  FADD.FTZ R141, R148.reuse, R141 ;  /* 0x0000008d948d7221 */ /* 0x044fe40000010000 */
[----:B0-----:R-:W2:Y:S01]  /*1bc0*/  LDL.LU R126, [R1+0x9c] ;  /* 0x00009c00017e7983 */ /* 0x001ea20000300800 */
[----:B------:R-:W-:-:S03]  /*1bd0*/  FFMA.FTZ R140, R148, R192, R140 ;  /* 0x000000c0948c7223 */ /* 0x000fc6000001008c */
[----:B------:R-:W-:Y:S01]  /*1be0*/  STL [R1+0x70], R124 ;  /* 0x0000707c01007387 */ /* 0x000fe20000100800 */
[----:B------:R-:W-:-:S03]  /*1bf0*/  FADD.FTZ R127, R153, R127 ;  /* 0x0000007f997f7221 */ /* 0x000fc60000010000 */
[----:B------:R0:W-:Y:S01]  /*1c00*/  STL [R1+0x4], R125 ;  /* 0x0000047d01007387 */ /* 0x0001e20000100800 */
[----:B------:R-:W-:Y:S01]  /*1c10*/  FADD.FTZ R136, R149, R136 ;  /* 0x0000008895887221 */ /* 0x000fe20000010000 */
[----:B------:R-:W-:Y:S02]  /*1c20*/  FADD.FTZ R133, R154, R133 ;  /* 0x000000859a857221 */ /* 0x000fe40000010000 */
[----:B0-----:R-:W3:Y:S01]  /*1c30*/  LDL.LU R125, [R1+0x28] ;  /* 0x00002800017d7983 */ /* 0x001ee20000300800 */
[C---:B------:R-:W-:Y:S01]  /*1c40*/  FADD.FTZ R146, -R194.reuse, R146 ;  /* 0x00000092c2927221 */ /* 0x040fe20000010100 */
[C---:B------:R-:W-:Y:S01]  /*1c50*/  FADD.FTZ R147, -R194.reuse, R147 ;  /* 0x00000093c2937221 */ /* 0x040fe20000010100 */
[----:B------:R-:W-:Y:S01]  /*1c60*/  FADD.FTZ R156, -R194, R156 ;  /* 0x0000009cc29c7221 */ /* 0x000fe20000010100 */
[----:B------:R-:W4:Y:S01]  /*1c70*/  LDL.LU R139, [R1+0xb0] ;  /* 0x0000b000018b7983 */ /* 0x000f220000300800 */
[----:B------:R-:W-:-:S03]  /*1c80*/  FADD.FTZ R132, R150, R132 ;  /* 0x0000008496847221 */ /* 0x000fc60000010000 */
[----:B------:R-:W4:Y:S01]  /*1c90*/  LDL.LU R138, [R1+0x98] ;  /* 0x00009800018a7983 */ /* 0x000f220000300800 */
[----:B------:R-:W-:Y:S01]  /*1ca0*/  FADD.FTZ R157, -R194, R157 ;  /* 0x0000009dc29d7221 */ /* 0x000fe20000010100 */
[----:B------:R-:W-:-:S04]  /*1cb0*/  IMAD.WIDE.U32 R172, R176, 0x10, R170 ;  /* 0x00000010b0ac7825 */ /* 0x000fc800078e00aa */
[----:B------:R-:W-:Y:S01]  /*1cc0*/  FADD.FTZ R251, R143, R251 ;  /* 0x000000fb8ffb7221 */ /* 0x000fe20000010000 */
[----:B------:R-:W-:Y:S01]  /*1cd0*/  STL [R1+0xac], R141 ;  /* 0x0000ac8d01007387 */ /* 0x000fe20000100800 */
[----:B------:R-:W-:Y:S01]  /*1ce0*/  FFMA.FTZ R134, R149, R193, R134 ;  /* 0x000000c195867223 */ /* 0x000fe20000010086 */
[----:B------:R-:W-:Y:S01]  /*1cf0*/  FFMA.FTZ R226, R143, R190, R226 ;  /* 0x000000be8fe27223 */ /* 0x000fe200000100e2 */
[----:B------:R-:W-:Y:S01]  /*1d00*/  FFMA.FTZ R191, R99, R143, R191 ;  /* 0x0000008f63bf7223 */ /* 0x000fe200000100bf */
[----:B------:R-:W-:Y:S01]  /*1d10*/  STL [R1+0x94], R140 ;  /* 0x0000948c01007387 */ /* 0x000fe20000100800 */
[C---:B------:R-:W-:Y:S01]  /*1d20*/  FADD.FTZ R252, R142.reuse, R252 ;  /* 0x000000fc8efc7221 */ /* 0x040fe20000010000 */
[----:B------:R-:W-:Y:S01]  /*1d30*/  FFMA.FTZ R227, R142, R188, R227 ;  /* 0x000000bc8ee37223 */ /* 0x000fe200000100e3 */
[----:B------:R-:W-:Y:S01]  /*1d40*/  FFMA.FTZ R189, R98, R142, R189 ;  /* 0x0000008e62bd7223 */ /* 0x000fe200000100bd */
[----:B------:R0:W-:Y:S01]  /*1d50*/  STL [R1], R127 ;  /* 0x0000007f01007387 */ /* 0x0001e20000100800 */
[C---:B------:R-:W-:Y:S01]  /*1d60*/  FMUL.FTZ R195, R20.reuse, R146 ;  /* 0x0000009214c37220 */ /* 0x040fe20000410000 */
[C---:B------:R-:W-:Y:S01]  /*1d70*/  FMUL.FTZ R196, R20.reuse, R147 ;  /* 0x0000009314c47220 */ /* 0x040fe20000410000 */
[C---:B------:R-:W-:Y:S01]  /*1d80*/  FMUL.FTZ R156, R20.reuse, R156 ;  /* 0x0000009c149c7220 */ /* 0x040fe20000410000 */
[----:B------:R-:W-:Y:S01]  /*1d90*/  FMUL.FTZ R157, R20, R157 ;  /* 0x0000009d149d7220 */ /* 0x000fe20000410000 */
[----:B------:R-:W-:Y:S01]  /*1da0*/  IMAD.WIDE.U32 R176, R176, 0x10, R174 ;  /* 0x00000010b0b07825 */ /* 0x000fe200078e00ae */
[----:B------:R-:W4:Y:S03]  /*1db0*/  LDG.E.128 R168, desc[UR4][R168.64] ;  /* 0x00000004a8a87981 */ /* 0x000f26000c1e1d00 */
[----:B------:R-:W-:Y:S01]  /*1dc0*/  FFMA.FTZ R229, R152, R192, R229 ;  /* 0x000000c098e57223 */ /* 0x000fe200000100e5 */
[----:B------:R-:W1:Y:S01]  /*1dd0*/  LDC.64 R144, c[0x0][0x2c0] ;  /* 0x0000b000ff907b82 */ /* 0x000e620000000a00 */
[----:B0-----:R-:W4:Y:S04]  /*1de0*/  LDL.LU R127, [R1+0x34] ;  /* 0x00003400017f7983 */ /* 0x001f280000300800 */
[----:B------:R-:W4:Y:S04]  /*1df0*/  LDL.LU R137, [R1+0xd4] ;  /* 0x0000d40001897983 */ /* 0x000f280000300800 */
[----:B------:R0:W-:Y:S04]  /*1e00*/  STL [R1+0xa8], R136 ;  /* 0x0000a88801007387 */ /* 0x0001e80000100800 */
[----:B------:R-:W4:Y:S04]  /*1e10*/  LDG.E.128 R176, desc[UR4][R176.64] ;  /* 0x00000004b0b07981 */ /* 0x000f28000c1e1d00 */
[----:B------:R-:W4:Y:S04]  /*1e20*/  LDG.E.128 R172, desc[UR4][R172.64] ;  /* 0x00000004acac7981 */ /* 0x000f28000c1e1d00 */
[----:B0-----:R-:W4:Y:S04]  /*1e30*/  LDL.LU R136, [R1+0xa4] ;  /* 0x0000a40001887983 */ /* 0x001f280000300800 */
[----:B------:R-:W4:Y:S04]  /*1e40*/  LDL.LU R135, [R1+0x30] ;  /* 0x0000300001877983 */ /* 0x000f280000300800 */
[----:B------:R0:W-:Y:S04]  /*1e50*/  STL [R1+0x90], R134 ;  /* 0x0000908601007387 */ /* 0x0001e80000100800 */
[----:B0-----:R-:W4:Y:S04]  /*1e60*/  LDL.LU R134, [R1+0xd0] ;  /* 0x0000d00001867983 */ /* 0x001f280000300800 */
[----:B------:R0:W-:Y:S04]  /*1e70*/  STL [R1+0x2c], R133 ;  /* 0x00002c8501007387 */ /* 0x0001e80000100800 */
[----:B0-----:R-:W4:Y:S04]  /*1e80*/  LDL.LU R133, [R1+0xa0] ;  /* 0x0000a00001857983 */ /* 0x001f280000300800 */
[----:B------:R0:W-:Y:S04]  /*1e90*/  STL [R1+0xb4], R132 ;  /* 0x0000b48401007387 */ /* 0x0001e80000100800 */
[----:B0-----:R-:W4:Y:S01]  /*1ea0*/  LDL.LU R132, [R1+0x5c] ;  /* 0x00005c0001847983 */ /* 0x001f220000300800 */
[----:B--2---:R-:W-:-:S05]  /*1eb0*/  FFMA.FTZ R126, R150, R195, R126 ;  /* 0x000000c3967e7223 */ /* 0x004fca000001007e */
[----:B------:R0:W-:Y:S04]  /*1ec0*/  STL [R1+0x9c], R126 ;  /* 0x00009c7e01007387 */ /* 0x0001e80000100800 */
[----:B0-----:R-:W2:Y:S01]  /*1ed0*/  LDL.LU R126, [R1+0xdc] ;  /* 0x0000dc00017e7983 */ /* 0x001ea20000300800 */
[----:B---3--:R-:W-:Y:S01]  /*1ee0*/  FADD.FTZ R125, R155, R125 ;  /* 0x0000007d9b7d7221 */ /* 0x008fe20000010000 */
[----:B----4-:R-:W-:-:S04]  /*1ef0*/  FADD.FTZ R139, R151, R139 ;  /* 0x0000008b978b7221 */ /* 0x010fc80000010000 */
[----:B------:R0:W-:Y:S01]  /*1f00*/  STL [R1+0x28], R125 ;  /* 0x0000287d01007387 */ /* 0x0001e20000100800 */
[----:B------:R-:W-:-:S03]  /*1f10*/  FFMA.FTZ R138, R151, R196, R138 ;  /* 0x000000c4978a7223 */ /* 0x000fc6000001008a */
[----:B0-----:R-:W3:Y:S04]  /*1f20*/  LDL.LU R125, [R1+0xbc] ;  /* 0x0000bc00017d7983 */ /* 0x001ee80000300800 */
[----:B------:R-:W-:Y:S04]  /*1f30*/  STL [R1+0xb0], R139 ;  /* 0x0000b08b01007387 */ /* 0x000fe80000100800 */
[----:B------:R-:W-:Y:S01]  /*1f40*/  STL [R1+0x98], R138 ;  /* 0x0000988a01007387 */ /* 0x000fe20000100800 */
[----:B------:R-:W-:Y:S01]  /*1f50*/  FADD.FTZ R127, R164, R127 ;  /* 0x0000007fa47f7221 */ /* 0x000fe20000010000 */
[----:B------:R-:W-:-:S04]  /*1f60*/  FADD.FTZ R137, R160, R137 ;  /* 0x00000089a0897221 */ /* 0x000fc80000010000 */
[----:B------:R0:W-:Y:S04]  /*1f70*/  STL [R1+0x34], R127 ;  /* 0x0000347f01007387 */ /* 0x0001e80000100800 */
[----:B0-----:R-:W4:Y:S01]  /*1f80*/  LDL.LU R127, [R1+0x58] ;  /* 0x00005800017f7983 */ /* 0x001f220000300800 */
[----:B------:R-:W-:-:S03]  /*1f90*/  FFMA.FTZ R136, R160, R156, R136 ;  /* 0x0000009ca0887223 */ /* 0x000fc60000010088 */
[----:B------:R-:W-:Y:S01]  /*1fa0*/  STL [R1+0xd4], R137 ;  /* 0x0000d48901007387 */ /* 0x000fe20000100800 */
[----:B------:R-:W-:-:S03]  /*1fb0*/  FADD.FTZ R135, R165, R135 ;  /* 0x00000087a5877221 */ /* 0x000fc60000010000 */
[----:B------:R1:W-:Y:S04]  /*1fc0*/  STL [R1+0xa4], R136 ;  /* 0x0000a48801007387 */ /* 0x0003e80000100800 */
[----:B------:R-:W-:Y:S04]  /*1fd0*/  STL [R1+0x30], R135 ;  /* 0x0000308701007387 */ /* 0x000fe80000100800 */
[----:B------:R-:W4:Y:S04]  /*1fe0*/  LDL.LU R146, [R1+0xd8] ;  /* 0x0000d80001927983 */ /* 0x000f280000300800 */
[----:B------:R-:W4:Y:S01]  /*1ff0*/  LDL.LU R140, [R1+0xb8] ;  /* 0x0000b800018c7983 */ /* 0x000f220000300800 */
[----:B------:R-:W-:-:S05]  /*2000*/  FADD.FTZ R134, R161, R134 ;  /* 0x00000086a1867221 */ /* 0x000fca0000010000 */
[----:B------:R-:W-:Y:S04]  /*2010*/  STL [R1+0xd0], R134 ;  /* 0x0000d08601007387 */ /* 0x000fe80000100800 */
[----:B------:R-:W4:Y:S01]  /*2020*/  LDL.LU R143, [R1+0x64] ;  /* 0x00006400018f7983 */ /* 0x000f220000300800 */
[----:B------:R-:W-:-:S05]  /*2030*/  FFMA.FTZ R133, R161, R157, R133 ;  /* 0x0000009da1857223 */ /* 0x000fca0000010085 */
[----:B------:R-:W-:Y:S04]  /*2040*/  STL [R1+0xa0], R133 ;  /* 0x0000a08501007387 */ /* 0x000fe80000100800 */
[----:B------:R-:W4:Y:S04]  /*2050*/  LDL.LU R142, [R1+0xe4] ;  /* 0x0000e400018e7983 */ /* 0x000f280000300800 */
[----:B------:R-:W4:Y:S01]  /*2060*/  LDL.LU R141, [R1+0xc4] ;  /* 0x0000c400018d7983 */ /* 0x000f220000300800 */
[----:B------:R-:W-:-:S04]  /*2070*/  FMUL.FTZ R124, R64, R148 ;  /* 0x00000094407c7220 */ /* 0x000fc80000410000 */
[----:B------:R-:W-:Y:S01]  /*2080*/  FFMA.FTZ R152, R92, R152, R124 ;  /* 0x000000985c987223 */ /* 0x000fe2000001007c */
[----:B------:R-:W-:Y:S01]  /*2090*/  FMUL.FTZ R124, R65, R149 ;  /* 0x00000095417c7220 */ /* 0x000fe20000410000 */
[----:B------:R-:W-:Y:S01]  /*20a0*/  FFMA.FTZ R228, R153, R193, R228 ;  /* 0x000000c199e47223 */ /* 0x000fe200000100e4 */
[----:B------:R-:W0:Y:S02]  /*20b0*/  LDC.64 R148, c[0x0][0x2b8] ;  /* 0x0000ae00ff947b82 */ /* 0x000e240000000a00 */
[----:B------:R-:W-:Y:S01]  /*20c0*/  FFMA.FTZ R153, R93, R153, R124 ;  /* 0x000000995d997223 */ /* 0x000fe2000001007c */
[----:B------:R-:W-:Y:S01]  /*20d0*/  FMUL.FTZ R124, R66, R150 ;  /* 0x00000096427c7220 */ /* 0x000fe20000410000 */
[----:B------:R-:W-:Y:S01]  /*20e0*/  FADD.FTZ R158, -R194, R158 ;  /* 0x0000009ec29e7221 */ /* 0x000fe20000010100 */
[----:B------:R-:W-:Y:S01]  /*20f0*/  FFMA.FTZ R231, R154, R195, R231 ;  /* 0x000000c39ae77223 */ /* 0x000fe200000100e7 */
[----:B------:R-:W-:Y:S01]  /*2100*/  FADD.FTZ R159, -R194, R159 ;  /* 0x0000009fc29f7221 */ /* 0x000fe20000010100 */
[----:B------:R-:W-:Y:S01]  /*2110*/  FFMA.FTZ R154, R94, R154, R124 ;  /* 0x0000009a5e9a7223 */ /* 0x000fe2000001007c */
[----:B------:R-:W-:Y:S01]  /*2120*/  FMUL.FTZ R124, R67, R151 ;  /* 0x00000097437c7220 */ /* 0x000fe20000410000 */
[----:B------:R-:W-:Y:S01]  /*2130*/  FMUL.FTZ R158, R20, R158 ;  /* 0x0000009e149e7220 */ /* 0x000fe20000410000 */
[----:B------:R-:W-:Y:S01]  /*2140*/  FFMA.FTZ R230, R155, R196, R230 ;  /* 0x000000c49be67223 */ /* 0x000fe200000100e6 */
[----:B------:R-:W-:Y:S01]  /*2150*/  FADD.FTZ R132, R166, R132 ;  /* 0x00000084a6847221 */ /* 0x000fe20000010000 */
[----:B------:R-:W-:Y:S01]  /*2160*/  FMUL.FTZ R159, R20, R159 ;  /* 0x0000009f149f7220 */ /* 0x000fe20000410000 */
[----:B------:R-:W-:Y:S01]  /*2170*/  FFMA.FTZ R155, R95, R155, R124 ;  /* 0x0000009b5f9b7223 */ /* 0x000fe2000001007c */
[----:B------:R-:W-:Y:S01]  /*2180*/  FMUL.FTZ R124, R60, R160 ;  /* 0x000000a03c7c7220 */ /* 0x000fe20000410000 */
[----:B------:R-:W-:Y:S01]  /*2190*/  FADD.FTZ R160, -R194, R168 ;  /* 0x000000a8c2a07221 */ /* 0x000fe20000010100 */
[----:B------:R0:W-:Y:S01]  /*21a0*/  STL [R1+0x5c], R132 ;  /* 0x00005c8401007387 */ /* 0x0001e20000100800 */
[----:B------:R-:W-:-:S02]  /*21b0*/  FFMA.FTZ R233, R164, R156, R233 ;  /* 0x0000009ca4e97223 */ /* 0x000fc400000100e9 */
[----:B------:R-:W-:Y:S01]  /*21c0*/  FMUL.FTZ R160, R20, R160 ;  /* 0x000000a014a07220 */ /* 0x000fe20000410000 */
[----:B------:R-:W-:Y:S01]  /*21d0*/  FFMA.FTZ R164, R88, R164, R124 ;  /* 0x000000a458a47223 */ /* 0x000fe2000001007c */
[----:B------:R-:W-:Y:S01]  /*21e0*/  FMUL.FTZ R124, R61, R161 ;  /* 0x000000a13d7c7220 */ /* 0x000fe20000410000 */
[----:B------:R-:W-:Y:S01]  /*21f0*/  FFMA.FTZ R232, R165, R157, R232 ;  /* 0x0000009da5e87223 */ /* 0x000fe200000100e8 */
[----:B-1----:R-:W-:-:S04]  /*2200*/  IMAD.WIDE.U32 R136, R219, 0x10, R144 ;  /* 0x00000010db887825 */ /* 0x002fc800078e0090 */
[----:B------:R-:W-:Y:S01]  /*2210*/  FFMA.FTZ R165, R89, R165, R124 ;  /* 0x000000a559a57223 */ /* 0x000fe2000001007c */
[----:B------:R-:W-:Y:S01]  /*2220*/  FMUL.FTZ R124, R62, R162 ;  /* 0x000000a23e7c7220 */ /* 0x000fe20000410000 */
[----:B0-----:R-:W-:Y:S01]  /*2230*/  IMAD.WIDE.U32 R132, R219, 0x10, R148 ;  /* 0x00000010db847825 */ /* 0x001fe200078e0094 */
[----:B------:R-:W-:-:S03]  /*2240*/  SHF.R.U32.HI R161, RZ, 0x1c, R207 ;  /* 0x0000001cffa17819 */ /* 0x000fc600000116cf */
[----:B--2---:R-:W-:Y:S01]  /*2250*/  FADD.FTZ R126, R162, R126 ;  /* 0x0000007ea27e7221 */ /* 0x004fe20000010000 */
[----:B------:R-:W-:-:S04]  /*2260*/  IMAD.WIDE.U32 R148, R207, 0x10, R148 ;  /* 0x00000010cf947825 */ /* 0x000fc800078e0094 */
[----:B---3--:R-:W-:Y:S01]  /*2270*/  FFMA.FTZ R125, R162, R158, R125 ;  /* 0x0000009ea27d7223 */ /* 0x008fe2000001007d */
[----:B------:R-:W-:Y:S04]  /*2280*/  STL [R1+0xdc], R126 ;  /* 0x0000dc7e01007387 */ /* 0x000fe80000100800 */
[----:B------:R-:W-:Y:S01]  /*2290*/  STL [R1+0xbc], R125 ;  /* 0x0000bc7d01007387 */ /* 0x000fe20000100800 */
[----:B------:R-:W-:-:S04]  /*22a0*/  IMAD.WIDE.U32 R144, R207, 0x10, R144 ;  /* 0x00000010cf907825 */ /* 0x000fc800078e0090 */
[----:B----4-:R-:W-:Y:S01]  /*22b0*/  FADD.FTZ R127, R167, R127 ;  /* 0x0000007fa77f7221 */ /* 0x010fe20000010000 */
[C---:B------:R-:W-:Y:S01]  /*22c0*/  FADD.FTZ R146, R163.reuse, R146 ;  /* 0x00000092a3927221 */ /* 0x040fe20000010000 */
[----:B------:R-:W-:-:S03]  /*22d0*/  FFMA.FTZ R140, R163, R159, R140 ;  /* 0x0000009fa38c7223 */ /* 0x000fc6000001008c */
[----:B------:R-:W-:Y:S04]  /*22e0*/  STL [R1+0x58], R127 ;  /* 0x0000587f01007387 */ /* 0x000fe80000100800 */
[----:B------:R0:W-:Y:S01]  /*22f0*/  STL [R1+0xb8], R140 ;  /* 0x0000b88c01007387 */ /* 0x0001e20000100800 */
[----:B------:R-:W-:-:S03]  /*2300*/  FADD.FTZ R143, R176, R143 ;  /* 0x0000008fb08f7221 */ /* 0x000fc60000010000 */
[----:B------:R-:W-:Y:S04]  /*2310*/  STL [R1+0xd8], R146 ;  /* 0x0000d89201007387 */ /* 0x000fe80000100800 */
[----:B------:R1:W-:Y:S01]  /*2320*/  STL [R1+0x64], R143 ;  /* 0x0000648f01007387 */ /* 0x0003e20000100800 */
[----:B0-----:R-:W-:Y:S01]  /*2330*/  FMUL.FTZ R140, R56, R172 ;  /* 0x000000ac388c7220 */ /* 0x001fe20000410000 */
[C---:B------:R-:W-:Y:S02]  /*2340*/  FADD.FTZ R142, R172.reuse, R142 ;  /* 0x0000008eac8e7221 */ /* 0x040fe40000010000 */
[----:B-1----:R-:W2:Y:S01]  /*2350*/  LDL.LU R143, [R1+0x60] ;  /* 0x00006000018f7983 */ /* 0x002ea20000300800 */
[----:B------:R-:W-:-:S03]  /*2360*/  FFMA.FTZ R141, R172, R160, R141 ;  /* 0x000000a0ac8d7223 */ /* 0x000fc6000001008d */
[----:B------:R0:W-:Y:S01]  /*2370*/  STL [R1+0xe4], R142 ;  /* 0x0000e48e01007387 */ /* 0x0001e20000100800 */
[----:B------:R-:W-:-:S03]  /*2380*/  IMAD.SHL.U32 R162, R207, 0x10, RZ ;  /* 0x00000010cfa27824 */ /* 0x000fc600078e00ff */
[----:B------:R-:W3:Y:S04]  /*2390*/  LDL.LU R172, [R1+0xc0] ;  /* 0x0000c00001ac7983 */ /* 0x000ee80000300800 */
[----:B------:R-:W-:Y:S04]  /*23a0*/  STL [R1+0xc4], R141 ;  /* 0x0000c48d01007387 */ /* 0x000fe80000100800 */
[----:B------:R-:W4:Y:S04]  /*23b0*/  LDL.LU R239, [R1+0x8c] ;  /* 0x00008c0001ef7983 */ /* 0x000f280000300800 */
[----:B------:R-:W4:Y:S01]  /*23c0*/  LDL.LU R207, [R1+0xe0] ;  /* 0x0000e00001cf7983 */ /* 0x000f220000300800 */
[----:B------:R-:W-:Y:S01]  /*23d0*/  FMUL.FTZ R126, R63, R163 ;  /* 0x000000a33f7e7220 */ /* 0x000fe20000410000 */
[----:B------:R-:W-:Y:S01]  /*23e0*/  FADD.FTZ R163, -R194, R169 ;  /* 0x000000a9c2a37221 */ /* 0x000fe20000010100 */
[----:B------:R-:W-:-:S02]  /*23f0*/  SHF.L.U32 R197, R219, 0x4, RZ ;  /* 0x00000004dbc57819 */ /* 0x000fc400000006ff */
[----:B------:R-:W-:Y:S01]  /*2400*/  SHF.R.U32.HI R198, RZ, 0x1c, R219 ;  /* 0x0000001cffc67819 */ /* 0x000fe200000116db */
[----:B------:R-:W-:Y:S01]  /*2410*/  FMUL.FTZ R163, R20, R163 ;  /* 0x000000a314a37220 */ /* 0x000fe20000410000 */
[----:B------:R-:W4:Y:S01]  /*2420*/  LDL.LU R219, [R1+0x88] ;  /* 0x0000880001db7983 */ /* 0x000f220000300800 */
[----:B------:R-:W-:Y:S01]  /*2430*/  FADD.FTZ R168, -R194, R170 ;  /* 0x000000aac2a87221 */ /* 0x000fe20000010100 */
[----:B0-----:R-:W-:Y:S01]  /*2440*/  FMUL.FTZ R142, R57, R173 ;  /* 0x000000ad398e7220 */ /* 0x001fe20000410000 */
[----:B------:R-:W-:Y:S01]  /*2450*/  FFMA.FTZ R235, R166, R158, R235 ;  /* 0x0000009ea6eb7223 */ /* 0x000fe200000100eb */
[----:B------:R-:W4:Y:S01]  /*2460*/  LDG.E.128 R136, desc[UR4][R136.64] ;  /* 0x0000000488887981 */ /* 0x000f22000c1e1d00 */
[----:B------:R-:W-:Y:S01]  /*2470*/  FFMA.FTZ R234, R167, R159, R234 ;  /* 0x0000009fa7ea7223 */ /* 0x000fe200000100ea */
[----:B------:R-:W-:Y:S02]  /*2480*/  FFMA.FTZ R237, R176, R160, R237 ;  /* 0x000000a0b0ed7223 */ /* 0x000fe400000100ed */
[----:B------:R-:W4:Y:S04]  /*2490*/  LDG.E.128 R132, desc[UR4][R132.64] ;  /* 0x0000000484847981 */ /* 0x000f28000c1e1d00 */
[----:B------:R-:W4:Y:S04]  /*24a0*/  LDG.E.128 R144, desc[UR4][R144.64] ;  /* 0x0000000490907981 */ /* 0x000f28000c1e1d00 */
[----:B------:R-:W4:Y:S01]  /*24b0*/  LDG.E.128 R148, desc[UR4][R148.64] ;  /* 0x0000000494947981 */ /* 0x000f22000c1e1d00 */
[----:B--2---:R-:W-:-:S05]  /*24c0*/  FADD.FTZ R143, R177, R143 ;  /* 0x0000008fb18f7221 */ /* 0x004fca0000010000 */
[----:B------:R-:W-:Y:S01]  /*24d0*/  STL [R1+0x60], R143 ;  /* 0x0000608f01007387 */ /* 0x000fe20000100800 */
[----:B---3--:R-:W-:-:S03]  /*24e0*/  FFMA.FTZ R172, R173, R163, R172 ;  /* 0x000000a3adac7223 */ /* 0x008fc600000100ac */
[----:B------:R-:W2:Y:S01]  /*24f0*/  LDL.LU R170, [R1+0xcc] ;  /* 0x0000cc0001aa7983 */ /* 0x000ea20000300800 */
[----:B----4-:R-:W-:-:S03]  /*2500*/  FADD.FTZ R207, R173, R207 ;  /* 0x000000cfadcf7221 */ /* 0x010fc60000010000 */
[----:B------:R-:W3:Y:S04]  /*2510*/  LDL.LU R173, [R1+0xec] ;  /* 0x0000ec0001ad7983 */ /* 0x000ee80000300800 */
[----:B------:R0:W-:Y:S01]  /*2520*/  STL [R1+0xe0], R207 ;  /* 0x0000e0cf01007387 */ /* 0x0001e20000100800 */
[----:B------:R-:W-:-:S03]  /*2530*/  FADD.FTZ R239, R178, R239 ;  /* 0x000000efb2ef7221 */ /* 0x000fc60000010000 */
[----:B0-----:R-:W4:Y:S04]  /*2540*/  LDL.LU R207, [R1+0xe8] ;  /* 0x0000e80001cf7983 */ /* 0x001f280000300800 */
[----:B------:R0:W-:Y:S04]  /*2550*/  STL [R1+0xc0], R172 ;  /* 0x0000c0ac01007387 */ /* 0x0001e80000100800 */
[----:B0-----:R-:W4:Y:S04]  /*2560*/  LDL.LU R172, [R1+0xc8] ;  /* 0x0000c80001ac7983 */ /* 0x001f280000300800 */
[----:B------:R-:W-:Y:S01]  /*2570*/  STL [R1+0x8c], R239 ;  /* 0x00008cef01007387 */ /* 0x000fe20000100800 */
[----:B------:R-:W-:Y:S01]  /*2580*/  FFMA.FTZ R166, R90, R166, R124 ;  /* 0x000000a65aa67223 */ /* 0x000fe2000001007c */
[----:B------:R-:W-:-:S04]  /*2590*/  IADD3 R124, P2, R197, UR14, RZ ;  /* 0x0000000ec57c7c10 */ /* 0x000fc8000ff5e0ff */
[----:B------:R-:W-:Y:S01]  /*25a0*/  IADD3.X R125, R198, UR15, RZ, P2, !PT ;  /* 0x0000000fc67d7c10 */ /* 0x000fe200097fe4ff */
[----:B------:R-:W-:Y:S01]  /*25b0*/  FFMA.FTZ R167, R91, R167, R126 ;  /* 0x000000a75ba77223 */ /* 0x000fe2000001007e */
[----:B------:R-:W-:Y:S01]  /*25c0*/  FMUL.FTZ R168, R20, R168 ;  /* 0x000000a814a87220 */ /* 0x000fe20000410000 */
[----:B------:R-:W-:-:S03]  /*25d0*/  FMUL.FTZ R169, R58, R174 ;  /* 0x000000ae3aa97220 */ /* 0x000fc60000410000 */
[----:B------:R-:W4:Y:S01]  /*25e0*/  LDG.E.128 R124, desc[UR4][R124.64] ;  /* 0x000000047c7c7981 */ /* 0x000f22000c1e1d00 */
[----:B------:R-:W-:Y:S01]  /*25f0*/  FFMA.FTZ R240, R178, R168, R240 ;  /* 0x000000a8b2f07223 */ /* 0x000fe200000100f0 */
[----:B------:R-:W-:Y:S01]  /*2600*/  FFMA.FTZ R178, R86, R178, R169 ;  /* 0x000000b256b27223 */ /* 0x000fe200000100a9 */
[----:B------:R-:W-:Y:S01]  /*2610*/  FADD.FTZ R169, -R194, R171 ;  /* 0x000000abc2a97221 */ /* 0x000fe20000010100 */
[----:B---3--:R-:W-:-:S05]  /*2620*/  FADD.FTZ R173, R174, R173 ;  /* 0x000000adaead7221 */ /* 0x008fca0000010000 */
[----:B------:R0:W-:Y:S04]  /*2630*/  STL [R1+0xec], R173 ;  /* 0x0000ecad01007387 */ /* 0x0001e80000100800 */
[----:B0-----:R-:W3:Y:S04]  /*2640*/  LDL.LU R173, [R1+0x1c] ;  /* 0x00001c0001ad7983 */ /* 0x001ee80000300800 */
[----:B------:R-:W3:Y:S01]  /*2650*/  LDL.LU R171, [R1+0xc] ;  /* 0x00000c0001ab7983 */ /* 0x000ee20000300800 */
[----:B------:R-:W-:Y:S01]  /*2660*/  FMUL.FTZ R169, R20, R169 ;  /* 0x000000a914a97220 */ /* 0x000fe20000410000 */
[----:B--2---:R-:W-:Y:S01]  /*2670*/  FFMA.FTZ R170, R174, R168, R170 ;  /* 0x000000a8aeaa7223 */ /* 0x004fe200000100aa */
[----:B------:R-:W-:Y:S01]  /*2680*/  FADD.FTZ R219, R179, R219 ;  /* 0x000000dbb3db7221 */ /* 0x000fe20000010000 */
[----:B----4-:R-:W-:-:S03]  /*2690*/  FADD.FTZ R207, R175, R207 ;  /* 0x000000cfafcf7221 */ /* 0x010fc60000010000 */
[----:B------:R-:W-:Y:S01]  /*26a0*/  STL [R1+0xcc], R170 ;  /* 0x0000ccaa01007387 */ /* 0x000fe20000100800 */
[----:B------:R-:W-:-:S03]  /*26b0*/  FFMA.FTZ R172, R175, R169, R172 ;  /* 0x000000a9afac7223 */ /* 0x000fc600000100ac */
[----:B------:R0:W-:Y:S01]  /*26c0*/  STL [R1+0x88], R219 ;  /* 0x000088db01007387 */ /* 0x0001e20000100800 */
[----:B------:R-:W-:-:S03]  /*26d0*/  FFMA.FTZ R176, R84, R176, R140 ;  /* 0x000000b054b07223 */ /* 0x000fc6000001008c */
[----:B0-----:R-:W2:Y:S04]  /*26e0*/  LDL.LU R219, [R1+0x18] ;  /* 0x0000180001db7983 */ /* 0x001ea80000300800 */
[----:B------:R0:W-:Y:S04]  /*26f0*/  STL [R1+0xc8], R172 ;  /* 0x0000c8ac01007387 */ /* 0x0001e80000100800 */
[----:B------:R1:W-:Y:S04]  /*2700*/  STL [R1+0xe8], R207 ;  /* 0x0000e8cf01007387 */ /* 0x0003e80000100800 */
[----:B0-----:R-:W4:Y:S01]  /*2710*/  LDL.LU R172, [R1+0x8] ;  /* 0x0000080001ac7983 */ /* 0x001f220000300800 */
[----:B------:R-:W-:-:S03]  /*2720*/  IADD3 R140, P2, R162, UR14, RZ ;  /* 0x0000000ea28c7c10 */ /* 0x000fc6000ff5e0ff */
[----:B-1----:R-:W2:Y:S01]  /*2730*/  LDL.LU R207, [R1+0x24] ;  /* 0x0000240001cf7983 */ /* 0x002ea20000300800 */
[----:B------:R-:W-:Y:S01]  /*2740*/  IADD3.X R141, R161, UR15, RZ, P2, !PT ;  /* 0x0000000fa18d7c10 */ /* 0x000fe200097fe4ff */
[----:B------:R-:W-:Y:S01]  /*2750*/  FFMA.FTZ R236, R177, R163, R236 ;  /* 0x000000a3b1ec7223 */ /* 0x000fe200000100ec */
[----:B------:R-:W-:Y:S01]  /*2760*/  FFMA.FTZ R177, R85, R177, R142 ;  /* 0x000000b155b17223 */ /* 0x000fe2000001008e */
[----:B------:R-:W-:Y:S01]  /*2770*/  FMUL.FTZ R170, R59, R175 ;  /* 0x000000af3baa7220 */ /* 0x000fe20000410000 */
[----:B------:R-:W-:Y:S02]  /*2780*/  FADD.FTZ R124, R124, -R194 ;  /* 0x800000c27c7c7221 */ /* 0x000fe40000010000 */
[----:B------:R-:W2:Y:S01]  /*2790*/  LDG.E.128 R140, desc[UR4][R140.64] ;  /* 0x000000048c8c7981 */ /* 0x000ea2000c1e1d00 */
[----:B------:R-:W-:Y:S01]  /*27a0*/  FFMA.FTZ R238, R179, R169, R238 ;  /* 0x000000a9b3ee7223 */ /* 0x000fe200000100ee */
[----:B------:R-:W-:Y:S01]  /*27b0*/  FFMA.FTZ R179, R87, R179, R170 ;  /* 0x000000b357b37223 */ /* 0x000fe200000100aa */
[----:B------:R-:W-:Y:S01]  /*27c0*/  FMUL.FTZ R170, R20, R124 ;  /* 0x0000007c14aa7220 */ /* 0x000fe20000410000 */
[----:B---3--:R-:W-:-:S05]  /*27d0*/  FADD.FTZ R173, R136, R173 ;  /* 0x000000ad88ad7221 */ /* 0x008fca0000010000 */
[----:B------:R0:W-:Y:S04]  /*27e0*/  STL [R1+0x1c], R173 ;  /* 0x00001cad01007387 */ /* 0x0001e80000100800 */
[----:B0-----:R-:W3:Y:S01]  /*27f0*/  LDL.LU R173, [R1+0x14] ;  /* 0x0000140001ad7983 */ /* 0x001ee20000300800 */
[----:B------:R-:W-:-:S03]  /*2800*/  FFMA.FTZ R171, R136, R170, R171 ;  /* 0x000000aa88ab7223 */ /* 0x000fc600000100ab */
[----:B------:R-:W3:Y:S04]  /*2810*/  LDL.LU R175, [R1+0x20] ;  /* 0x0000200001af7983 */ /* 0x000ee80000300800 */
[----:B------:R0:W-:Y:S04]  /*2820*/  STL [R1+0xc], R171 ;  /* 0x00000cab01007387 */ /* 0x0001e80000100800 */
[----:B------:R-:W3:Y:S01]  /*2830*/  LDL.LU R174, [R1+0x10] ;  /* 0x0000100001ae7983 */ /* 0x000ee20000300800 */
[----:B------:R-:W-:-:S04]  /*2840*/  FADD.FTZ R125, R125, -R194 ;  /* 0x800000c27d7d7221 */ /* 0x000fc80000010000 */
[----:B0-----:R-:W-:Y:S01]  /*2850*/  FMUL.FTZ R171, R20, R125 ;  /* 0x0000007d14ab7220 */ /* 0x001fe20000410000 */
[----:B------:R-:W-:Y:S01]  /*2860*/  FMUL.FTZ R124, R76, R136 ;  /* 0x000000884c7c7220 */ /* 0x000fe20000410000 */
[----:B------:R-:W-:Y:S02]  /*2870*/  FADD.FTZ R126, R126, -R194 ;  /* 0x800000c27e7e7221 */ /* 0x000fe40000010000 */
[----:B----4-:R-:W-:Y:S01]  /*2880*/  FFMA.FTZ R172, R137, R171, R172 ;  /* 0x000000ab89ac7223 */ /* 0x010fe200000100ac */
[C---:B------:R-:W-:Y:S01]  /*2890*/  FADD.FTZ R242, R132.reuse, R242 ;  /* 0x000000f284f27221 */ /* 0x040fe20000010000 */
[----:B------:R-:W-:Y:S01]  /*28a0*/  FFMA.FTZ R216, R132, R170, R216 ;  /* 0x000000aa84d87223 */ /* 0x000fe200000100d8 */
[----:B------:R-:W-:Y:S02]  /*28b0*/  FFMA.FTZ R132, R104, R132, R124 ;  /* 0x0000008468847223 */ /* 0x000fe4000001007c */
[----:B------:R0:W-:Y:S01]  /*28c0*/  STL [R1+0x8], R172 ;  /* 0x000008ac01007387 */ /* 0x0001e20000100800 */
[----:B------:R-:W-:Y:S01]  /*28d0*/  FMUL.FTZ R124, R77, R137 ;  /* 0x000000894d7c7220 */ /* 0x000fe20000410000 */
[----:B--2---:R-:W-:Y:S01]  /*28e0*/  FADD.FTZ R219, R137, R219 ;  /* 0x000000db89db7221 */ /* 0x004fe20000010000 */
[C---:B------:R-:W-:Y:S01]  /*28f0*/  FADD.FTZ R241, R133.reuse, R241 ;  /* 0x000000f185f17221 */ /* 0x040fe20000010000 */
[----:B------:R-:W-:Y:S01]  /*2900*/  FFMA.FTZ R215, R133, R171, R215 ;  /* 0x000000ab85d77223 */ /* 0x000fe200000100d7 */
[----:B------:R-:W-:Y:S01]  /*2910*/  FFMA.FTZ R133, R105, R133, R124 ;  /* 0x0000008569857223 */ /* 0x000fe2000001007c */
[----:B0-----:R-:W-:Y:S01]  /*2920*/  FMUL.FTZ R172, R20, R126 ;  /* 0x0000007e14ac7220 */ /* 0x001fe20000410000 */
[----:B------:R-:W-:Y:S01]  /*2930*/  FMUL.FTZ R124, R78, R138 ;  /* 0x0000008a4e7c7220 */ /* 0x000fe20000410000 */
[----:B------:R-:W-:Y:S01]  /*2940*/  FADD.FTZ R127, R127, -R194 ;  /* 0x800000c27f7f7221 */ /* 0x000fe20000010000 */
[----:B------:R-:W-:Y:S01]  /*2950*/  STL [R1+0x18], R219 ;  /* 0x000018db01007387 */ /* 0x000fe20000100800 */
[C---:B------:R-:W-:Y:S01]  /*2960*/  FADD.FTZ R244, R134.reuse, R244 ;  /* 0x000000f486f47221 */ /* 0x040fe20000010000 */
[----:B------:R-:W-:Y:S01]  /*2970*/  FFMA.FTZ R218, R134, R172, R218 ;  /* 0x000000ac86da7223 */ /* 0x000fe200000100da */
[----:B------:R-:W-:Y:S01]  /*2980*/  FFMA.FTZ R134, R106, R134, R124 ;  /* 0x000000866a867223 */ /* 0x000fe2000001007c */
[----:B------:R-:W-:Y:S01]  /*2990*/  FMUL.FTZ R124, R79, R139 ;  /* 0x0000008b4f7c7220 */ /* 0x000fe20000410000 */
[C---:B------:R-:W-:Y:S01]  /*29a0*/  FADD.FTZ R136, -R194.reuse, R140 ;  /* 0x0000008cc2887221 */ /* 0x040fe20000010100 */
[----:B------:R-:W-:Y:S01]  /*29b0*/  FADD.FTZ R243, R135, R243 ;  /* 0x000000f387f37221 */ /* 0x000fe20000010000 */
[----:B------:R-:W-:-:S02]  /*29c0*/  FADD.FTZ R137, -R194, R141 ;  /* 0x0000008dc2897221 */ /* 0x000fc40000010100 */
[----:B------:R-:W-:Y:S01]  /*29d0*/  FMUL.FTZ R136, R20, R136 ;  /* 0x0000008814887220 */ /* 0x000fe20000410000 */
[----:B------:R-:W-:Y:S01]  /*29e0*/  FADD.FTZ R203, R148, R203 ;  /* 0x000000cb94cb7221 */ /* 0x000fe20000010000 */
[----:B------:R-:W-:Y:S01]  /*29f0*/  FADD.FTZ R207, R138, R207 ;  /* 0x000000cf8acf7221 */ /* 0x000fe20000010000 */
[----:B------:R-:W-:Y:S01]  /*2a00*/  FMUL.FTZ R137, R20, R137 ;  /* 0x0000008914897220 */ /* 0x000fe20000410000 */
[----:B------:R-:W-:Y:S01]  /*2a10*/  FFMA.FTZ R199, R148, R136, R199 ;  /* 0x0000008894c77223 */ /* 0x000fe200000100c7 */
[C---:B------:R-:W-:Y:S02]  /*2a20*/  FADD.FTZ R202, R149.reuse, R202 ;  /* 0x000000ca95ca7221 */ /* 0x040fe40000010000 */
[----:B------:R-:W-:Y:S01]  /*2a30*/  FFMA.FTZ R23, R149, R137, R23 ;  /* 0x0000008995177223 */ /* 0x000fe20000010017 */
[----:B------:R-:W-:Y:S01]  /*2a40*/  FADD.FTZ R205, R150, R205 ;  /* 0x000000cd96cd7221 */ /* 0x000fe20000010000 */
[----:B------:R-:W-:Y:S01]  /*2a50*/  FADD.FTZ R204, R151, R204 ;  /* 0x000000cc97cc7221 */ /* 0x000fe20000010000 */
[----:B------:R-:W-:-:S04]  /*2a60*/  FFMA.FTZ R125, R170, R132, RZ ;  /* 0x00000084aa7d7223 */ /* 0x000fc800000100ff */
[----:B------:R-:W-:-:S04]  /*2a70*/  FFMA.FTZ R125, R171, R133, R125 ;  /* 0x00000085ab7d7223 */ /* 0x000fc8000001007d */
[----:B------:R-:W-:Y:S01]  /*2a80*/  FFMA.FTZ R125, R172, R134, R125 ;  /* 0x00000086ac7d7223 */ /* 0x000fe2000001007d */
[----:B------:R-:W0:Y:S01]  /*2a90*/  S2R R239, SR_TID.X ;  /* 0x0000000000ef7919 */ /* 0x000e220000002100 */
[----:B------:R-:W-:Y:S01]  /*2aa0*/  FADD.FTZ R214, R146, R214 ;  /* 0x000000d692d67221 */ /* 0x000fe20000010000 */
[----:B------:R-:W-:Y:S01]  /*2ab0*/  IADD3 R24, R24, UR12, RZ ;  /* 0x0000000c18187c10 */ /* 0x000fe2000fffe0ff */
[----:B------:R-:W-:-:S03]  /*2ac0*/  UMOV UR6, 0xffffffff ;  /* 0xffffffff00067882 */ /* 0x000fc60000000000 */
[----:B------:R-:W-:Y:S01]  /*2ad0*/  ISETP.GE.AND P4, PT, R24, UR13, PT ;  /* 0x0000000d18007c0c */ /* 0x000fe2000bf86270 */
[C---:B------:R-:W-:Y:S01]  /*2ae0*/  FADD.FTZ R212, R144.reuse, R212 ;  /* 0x000000d490d47221 */ /* 0x040fe20000010000 */
[----:B------:R-:W-:Y:S01]  /*2af0*/  FFMA.FTZ R208, R144, R136, R208 ;  /* 0x0000008890d07223 */ /* 0x000fe200000100d0 */
[C---:B------:R-:W-:Y:S01]  /*2b00*/  FADD.FTZ R211, R145.reuse, R211 ;  /* 0x000000d391d37221 */ /* 0x040fe20000010000 */
[----:B------:R-:W-:Y:S01]  /*2b10*/  FFMA.FTZ R206, R145, R137, R206 ;  /* 0x0000008991ce7223 */ /* 0x000fe200000100ce */
[----:B------:R-:W-:Y:S01]  /*2b20*/  FADD.FTZ R213, R147, R213 ;  /* 0x000000d593d57221 */ /* 0x000fe20000010000 */
[----:B0-----:R-:W-:Y:S01]  /*2b30*/  LOP3.LUT P2, RZ, R239, 0x1f, RZ, 0xc0, !PT ;  /* 0x0000001fefff7812 */ /* 0x001fe2000784c0ff */
[----:B---3--:R-:W-:-:S05]  /*2b40*/  FFMA.FTZ R173, R138, R172, R173 ;  /* 0x000000ac8aad7223 */ /* 0x008fca00000100ad */
[----:B------:R0:W-:Y:S02]  /*2b50*/  STL [R1+0x14], R173 ;  /* 0x000014ad01007387 */ /* 0x0001e40000100800 */
[----:B0-----:R-:W-:-:S04]  /*2b60*/  FMUL.FTZ R173, R20, R127 ;  /* 0x0000007f14ad7220 */ /* 0x001fc80000410000 */
[----:B------:R-:W-:Y:S01]  /*2b70*/  FFMA.FTZ R217, R135, R173, R217 ;  /* 0x000000ad87d97223 */ /* 0x000fe200000100d9 */
[----:B------:R-:W-:Y:S01]  /*2b80*/  FFMA.FTZ R135, R107, R135, R124 ;  /* 0x000000876b877223 */ /* 0x000fe2000001007c */
[----:B------:R-:W-:Y:S01]  /*2b90*/  FMUL.FTZ R124, R52, R144 ;  /* 0x00000090347c7220 */ /* 0x000fe20000410000 */
[----:B------:R-:W-:-:S03]  /*2ba0*/  FADD.FTZ R138, -R194, R142 ;  /* 0x0000008ec28a7221 */ /* 0x000fc60000010100 */
[----:B------:R-:W-:Y:S01]  /*2bb0*/  FFMA.FTZ R148, R80, R148, R124 ;  /* 0x0000009450947223 */ /* 0x000fe2000001007c */
[----:B------:R-:W-:Y:S01]  /*2bc0*/  FMUL.FTZ R124, R53, R145 ;  /* 0x00000091357c7220 */ /* 0x000fe20000410000 */
[C---:B------:R-:W-:Y:S01]  /*2bd0*/  FADD.FTZ R175, R139.reuse, R175 ;  /* 0x000000af8baf7221 */ /* 0x040fe20000010000 */
[----:B------:R-:W-:Y:S01]  /*2be0*/  FFMA.FTZ R174, R139, R173, R174 ;  /* 0x000000ad8bae7223 */ /* 0x000fe200000100ae */
[----:B------:R-:W-:Y:S01]  /*2bf0*/  FMUL.FTZ R138, R20, R138 ;  /* 0x0000008a148a7220 */ /* 0x000fe20000410000 */
[----:B------:R-:W-:Y:S01]  /*2c00*/  FFMA.FTZ R149, R81, R149, R124 ;  /* 0x0000009551957223 */ /* 0x000fe2000001007c */
[----:B------:R-:W-:Y:S01]  /*2c10*/  FADD.FTZ R139, -R194, R143 ;  /* 0x0000008fc28b7221 */ /* 0x000fe20000010100 */
[----:B------:R-:W-:Y:S01]  /*2c20*/  FMUL.FTZ R124, R54, R146 ;  /* 0x00000092367c7220 */ /* 0x000fe20000410000 */
[----:B------:R-:W-:Y:S02]  /*2c30*/  FFMA.FTZ R201, R150, R138, R201 ;  /* 0x0000008a96c97223 */ /* 0x000fe400000100c9 */
[----:B------:R-:W-:Y:S01]  /*2c40*/  FMUL.FTZ R139, R20, R139 ;  /* 0x0000008b148b7220 */ /* 0x000fe20000410000 */
[----:B------:R-:W-:Y:S01]  /*2c50*/  FFMA.FTZ R150, R82, R150, R124 ;  /* 0x0000009652967223 */ /* 0x000fe2000001007c */
[----:B------:R-:W-:-:S02]  /*2c60*/  FMUL.FTZ R124, R55, R147 ;  /* 0x00000093377c7220 */ /* 0x000fc40000410000 */
[----:B------:R-:W-:Y:S02]  /*2c70*/  FFMA.FTZ R200, R151, R139, R200 ;  /* 0x0000008b97c87223 */ /* 0x000fe400000100c8 */
[----:B------:R-:W-:Y:S01]  /*2c80*/  FFMA.FTZ R151, R83, R151, R124 ;  /* 0x0000009753977223 */ /* 0x000fe2000001007c */
[----:B------:R-:W-:-:S04]  /*2c90*/  FADD.FTZ R124, RZ, R132 ;  /* 0x00000084ff7c7221 */ /* 0x000fc80000010000 */
[----:B------:R-:W-:-:S04]  /*2ca0*/  FADD.FTZ R124, R133, R124 ;  /* 0x0000007c857c7221 */ /* 0x000fc80000010000 */
        /* <DEDUP_REMOVED lines=38> */
[----:B------:R0:W-:Y:S02]  /*2f10*/  STL [R1+0x24], R207 ;  /* 0x000024cf01007387 */ /* 0x0001e40000100800 */
[----:B------:R-:W-:Y:S01]  /*2f20*/  FADD.FTZ R124, R177, R124 ;  /* 0x0000007cb17c7221 */ /* 0x000fe20000010000 */
[----:B------:R-:W-:Y:S01]  /*2f30*/  FFMA.FTZ R125, R168, R178, R125 ;  /* 0x000000b2a87d7223 */ /* 0x000fe2000001007d */
[----:B------:R0:W-:Y:S02]  /*2f40*/  STL [R1+0x20], R175 ;  /* 0x000020af01007387 */ /* 0x0001e40000100800 */
[----:B------:R-:W-:Y:S02]  /*2f50*/  FADD.FTZ R124, R178, R124 ;  /* 0x0000007cb27c7221 */ /* 0x000fe40000010000 */
[----:B------:R0:W-:Y:S01]  /*2f60*/  STL [R1+0x10], R174 ;  /* 0x000010ae01007387 */ /* 0x0001e20000100800 */
[----:B------:R-:W-:Y:S01]  /*2f70*/  FFMA.FTZ R125, R169, R179, R125 ;  /* 0x000000b3a97d7223 */ /* 0x000fe2000001007d */
[----:B------:R-:W-:-:S03]  /*2f80*/  FADD.FTZ R124, R179, R124 ;  /* 0x0000007cb37c7221 */ /* 0x000fc60000010000 */
[----:B------:R-:W-:Y:S01]  /*2f90*/  FFMA.FTZ R125, R136, R148, R125 ;  /* 0x00000094887d7223 */ /* 0x000fe2000001007d */
[----:B------:R-:W-:Y:S01]  /*2fa0*/  FADD.FTZ R124, R148, R124 ;  /* 0x0000007c947c7221 */ /* 0x000fe20000010000 */
[----:B------:R-:W-:Y:S01]  /*2fb0*/  FFMA.FTZ R210, R146, R138, R210 ;  /* 0x0000008a92d27223 */ /* 0x000fe200000100d2 */
[----:B------:R-:W-:Y:S01]  /*2fc0*/  SHF.R.U32.HI R146, RZ, 0x5, R239 ;  /* 0x00000005ff927819 */ /* 0x000fe200000116ef */
[----:B------:R-:W-:Y:S01]  /*2fd0*/  FFMA.FTZ R125, R137, R149, R125 ;  /* 0x00000095897d7223 */ /* 0x000fe2000001007d */
[----:B------:R-:W-:Y:S02]  /*2fe0*/  FADD.FTZ R124, R124, R149 ;  /* 0x000000957c7c7221 */ /* 0x000fe40000010000 */
[----:B------:R-:W-:Y:S01]  /*2ff0*/  LOP3.LUT R126, R146, 0x7fffff8, RZ, 0xc0, !PT ;  /* 0x07fffff8927e7812 */ /* 0x000fe200078ec0ff */
[----:B------:R-:W-:Y:S01]  /*3000*/  FFMA.FTZ R125, R138, R150, R125 ;  /* 0x000000968a7d7223 */ /* 0x000fe2000001007d */
[----:B------:R-:W-:Y:S01]  /*3010*/  FADD.FTZ R124, R124, R150 ;  /* 0x000000967c7c7221 */ /* 0x000fe20000010000 */
[----:B------:R-:W-:Y:S01]  /*3020*/  FFMA.FTZ R209, R147, R139, R209 ;  /* 0x0000008b93d17223 */ /* 0x000fe200000100d1 */
[----:B------:R-:W-:Y:S01]  /*3030*/  P2R R142, PR, RZ, 0x10 ;  /* 0x00000010ff8e7803 */ /* 0x000fe20000000000 */
[----:B------:R-:W-:Y:S01]  /*3040*/  FFMA.FTZ R125, R139, R151, R125 ;  /* 0x000000978b7d7223 */ /* 0x000fe2000001007d */
[----:B------:R-:W-:Y:S01]  /*3050*/  @!P5 IADD3 R126, R126, 0x8, RZ ;  /* 0x000000087e7ed810 */ /* 0x000fe20007ffe0ff */
[----:B------:R-:W-:Y:S01]  /*3060*/  FADD.FTZ R124, R124, R151 ;  /* 0x000000977c7c7221 */ /* 0x000fe20000010000 */
[----:B0-----:R-:W-:Y:S06]  /*3070*/  BRA.DIV UR6, `(.L_x_4291) ;  /* 0x0000002606487947 */ /* 0x001fec000b800000 */
        /* <DEDUP_REMOVED lines=18> */
.L_x_4309:
        /* <DEDUP_REMOVED lines=65> */
.L_x_4292:
[----:B0-----:R-:W-:Y:S01]  /*35b0*/  IADD3 R132, P6, R197, UR22, RZ ;  /* 0x00000016c5847c10 */ /* 0x001fe2000ffde0ff */
[----:B------:R-:W-:Y:S01]  /*35c0*/  FMUL.FTZ R140, R140, UR19 ;  /* 0x000000138c8c7c20 */ /* 0x000fe20008410000 */
[----:B------:R-:W-:Y:S01]  /*35d0*/  FMUL.FTZ R145, R141, UR19 ;  /* 0x000000138d917c20 */ /* 0x000fe20008410000 */
[----:B------:R-:W-:Y:S01]  /*35e0*/  FMUL.FTZ R146, R135, UR19 ;  /* 0x0000001387927c20 */ /* 0x000fe20008410000 */
[----:B------:R-:W-:Y:S01]  /*35f0*/  IADD3.X R133, R198, UR23, RZ, P6, !PT ;  /* 0x00000017c6857c10 */ /* 0x000fe2000b7fe4ff */
[----:B------:R-:W-:Y:S01]  /*3600*/  FMUL.FTZ R141, R134, UR19 ;  /* 0x00000013868d7c20 */ /* 0x000fe20008410000 */
[----:B------:R-:W-:Y:S01]  /*3610*/  LOP3.LUT P6, RZ, R26, 0xff00, RZ, 0xc0, !PT ;  /* 0x0000ff001aff7812 */ /* 0x000fe200078cc0ff */
[-CC-:B------:R-:W-:Y:S01]  /*3620*/  FFMA.FTZ R121, R121, R144.reuse, R143.reuse ;  /* 0x0000009079797223 */ /* 0x180fe2000001008f */
[-CC-:B------:R-:W-:Y:S01]  /*3630*/  FFMA.FTZ R123, R123, R144.reuse, R143.reuse ;  /* 0x000000907b7b7223 */ /* 0x180fe2000001008f */
[-C--:B------:R-:W-:Y:S01]  /*3640*/  FFMA.FTZ R122, R122, R144.reuse, R143 ;  /* 0x000000907a7a7223 */ /* 0x080fe2000001008f */
[----:B------:R-:W-:Y:S01]  /*3650*/  SEL R125, R140, RZ, P6 ;  /* 0x000000ff8c7d7207 */ /* 0x000fe20003000000 */
[----:B------:R-:W-:Y:S01]  /*3660*/  FADD.FTZ R129, R129, -R121 ;  /* 0x8000007981817221 */ /* 0x000fe20000010000 */
[----:B------:R-:W-:Y:S01]  /*3670*/  LOP3.LUT P6, RZ, R26, 0xff000000, RZ, 0xc0, !PT ;  /* 0xff0000001aff7812 */ /* 0x000fe200078cc0ff */
[----:B------:R-:W-:Y:S01]  /*3680*/  FADD.FTZ R131, R131, -R123 ;  /* 0x8000007b83837221 */ /* 0x000fe20000010000 */
[----:B------:R-:W-:Y:S01]  /*3690*/  FADD.FTZ R130, R130, -R122 ;  /* 0x8000007a82827221 */ /* 0x000fe20000010000 */
[C---:B------:R-:W-:Y:S01]  /*36a0*/  FMUL.FTZ R207, R20.reuse, R129 ;  /* 0x0000008114cf7220 */ /* 0x040fe20000410000 */
[----:B------:R-:W-:Y:S01]  /*36b0*/  SEL R127, R145, RZ, P6 ;  /* 0x000000ff917f7207 */ /* 0x000fe20003000000 */
[----:B------:R-:W-:Y:S01]  /*36c0*/  FMUL.FTZ R219, R20, R131 ;  /* 0x0000008314db7220 */ /* 0x000fe20000410000 */
[----:B------:R-:W-:Y:S01]  /*36d0*/  LOP3.LUT P6, RZ, R26, 0xff0000, RZ, 0xc0, !PT ;  /* 0x00ff00001aff7812 */ /* 0x000fe200078cc0ff */
[----:B------:R-:W-:Y:S01]  /*36e0*/  @P2 FADD.FTZ R207, R49, R207 ;  /* 0x000000cf31cf2221 */ /* 0x000fe20000010000 */
[-C--:B------:R-:W-:Y:S01]  /*36f0*/  FFMA.FTZ R120, R120, R144.reuse, R143 ;  /* 0x0000009078787223 */ /* 0x080fe2000001008f */
[----:B------:R-:W-:Y:S01]  /*3700*/  @P2 FADD.FTZ R219, R51, R219 ;  /* 0x000000db33db2221 */ /* 0x000fe20000010000 */
[----:B------:R-:W-:Y:S01]  /*3710*/  SEL R126, R146, RZ, P6 ;  /* 0x000000ff927e7207 */ /* 0x000fe20003000000 */
[-CC-:B------:R-:W-:Y:S01]  /*3720*/  FFMA.FTZ R184, R184, R144.reuse, R143.reuse ;  /* 0x00000090b8b87223 */ /* 0x180fe2000001008f */
[----:B------:R-:W-:Y:S01]  /*3730*/  LOP3.LUT P6, RZ, R26, 0xff, RZ, 0xc0, !PT ;  /* 0x000000ff1aff7812 */ /* 0x000fe200078cc0ff */
[----:B------:R-:W-:Y:S01]  /*3740*/  FADD.FTZ R120, R128, -R120 ;  /* 0x8000007880787221 */ /* 0x000fe20000010000 */
[----:B------:R-:W-:Y:S01]  /*3750*/  SEL R26, RZ, 0x1, P5 ;  /* 0x00000001ff1a7807 */ /* 0x000fe20002800000 */
[----:B------:R-:W-:Y:S01]  /*3760*/  FFMA.FTZ R180, R186, R144, R143 ;  /* 0x00000090bab47223 */ /* 0x000fe2000001008f */
[----:B------:R-:W-:Y:S01]  /*3770*/  LOP3.LUT P5, RZ, R17, 0xff000000, RZ, 0xc0, !PT ;  /* 0xff00000011ff7812 */ /* 0x000fe200078ac0ff */
[----:B------:R-:W-:Y:S01]  /*3780*/  FMUL.FTZ R239, R20, R120 ;  /* 0x0000007814ef7220 */ /* 0x000fe20000410000 */
[----:B------:R-:W-:Y:S01]  /*3790*/  SEL R124, R141, RZ, P6 ;  /* 0x000000ff8d7c7207 */ /* 0x000fe20003000000 */
[----:B------:R-:W-:Y:S01]  /*37a0*/  FADD.FTZ R185, R185, -R184 ;  /* 0x800000b8b9b97221 */ /* 0x000fe20000010000 */
[----:B------:R-:W-:Y:S01]  /*37b0*/  SEL R135, R145, RZ, P5 ;  /* 0x000000ff91877207 */ /* 0x000fe20002800000 */
[----:B------:R-:W-:Y:S01]  /*37c0*/  @P2 FADD.FTZ R239, R48, R239 ;  /* 0x000000ef30ef2221 */ /* 0x000fe20000010000 */
[----:B------:R-:W-:Y:S01]  /*37d0*/  LOP3.LUT P5, RZ, R17, 0xff0000, RZ, 0xc0, !PT ;  /* 0x00ff000011ff7812 */ /* 0x000fe200078ac0ff */
[----:B------:R0:W-:Y:S01]  /*37e0*/  STG.E.128 desc[UR4][R132.64], R124 ;  /* 0x0000007c84007986 */ /* 0x0001e2000c101d04 */
[----:B------:R-:W-:Y:S01]  /*37f0*/  FADD.FTZ R180, R187, -R180 ;  /* 0x800000b4bbb47221 */ /* 0x000fe20000010000 */
[-CC-:B------:R-:W-:Y:S01]  /*3800*/  FFMA.FTZ R184, R190, R144.reuse, R143.reuse ;  /* 0x00000090beb87223 */ /* 0x180fe2000001008f */
[----:B------:R-:W-:Y:S01]  /*3810*/  SEL R134, R146, RZ, P5 ;  /* 0x000000ff92867207 */ /* 0x000fe20002800000 */
[----:B------:R-:W-:Y:S01]  /*3820*/  FFMA.FTZ R181, R188, R144, R143 ;  /* 0x00000090bcb57223 */ /* 0x000fe2000001008f */
[----:B------:R-:W-:Y:S01]  /*3830*/  LOP3.LUT P5, RZ, R17, 0xff00, RZ, 0xc0, !PT ;  /* 0x0000ff0011ff7812 */ /* 0x000fe200078ac0ff */
[C---:B------:R-:W-:Y:S01]  /*3840*/  FMUL.FTZ R180, R20.reuse, R180 ;  /* 0x000000b414b47220 */ /* 0x040fe20000410000 */
[----:B------:R-:W-:Y:S01]  /*3850*/  FADD.FTZ R184, R191, -R184 ;  /* 0x800000b8bfb87221 */ /* 0x000fe20000010000 */
[----:B------:R-:W-:Y:S01]  /*3860*/  FADD.FTZ R181, R189, -R181 ;  /* 0x800000b5bdb57221 */ /* 0x000fe20000010000 */
[C---:B------:R-:W-:Y:S01]  /*3870*/  FMUL.FTZ R185, R20.reuse, R185 ;  /* 0x000000b914b97220 */ /* 0x040fe20000410000 */
[----:B------:R-:W-:Y:S01]  /*3880*/  @P2 FADD.FTZ R180, R45, R180 ;  /* 0x000000b42db42221 */ /* 0x000fe20000010000 */
[C---:B------:R-:W-:Y:S01]  /*3890*/  FMUL.FTZ R184, R20.reuse, R184 ;  /* 0x000000b814b87220 */ /* 0x040fe20000410000 */
[----:B------:R-:W-:Y:S01]  /*38a0*/  FMUL.FTZ R181, R20, R181 ;  /* 0x000000b514b57220 */ /* 0x000fe20000410000 */
[----:B------:R-:W-:Y:S01]  /*38b0*/  @P2 FADD.FTZ R185, R44, R185 ;  /* 0x000000b92cb92221 */ /* 0x000fe20000010000 */
[----:B------:R-:W-:Y:S01]  /*38c0*/  FMUL.FTZ R187, R180, UR19 ;  /* 0x00000013b4bb7c20 */ /* 0x000fe20008410000 */
[----:B------:R-:W-:Y:S01]  /*38d0*/  @P2 FADD.FTZ R184, R47, R184 ;  /* 0x000000b82fb82221 */ /* 0x000fe20000010000 */
[----:B------:R-:W-:Y:S01]  /*38e0*/  @P2 FADD.FTZ R181, R46, R181 ;  /* 0x000000b52eb52221 */ /* 0x000fe20000010000 */
[----:B------:R-:W-:Y:S01]  /*38f0*/  FMUL.FTZ R186, R185, UR19 ;  /* 0x00000013b9ba7c20 */ /* 0x000fe20008410000 */
[----:B0-----:R-:W-:Y:S01]  /*3900*/  SEL R133, R140, RZ, P5 ;  /* 0x000000ff8c857207 */ /* 0x001fe20002800000 */
[----:B------:R-:W-:Y:S01]  /*3910*/  FMUL.FTZ R124, R207, UR19 ;  /* 0x00000013cf7c7c20 */ /* 0x000fe20008410000 */
[----:B------:R-:W-:Y:S01]  /*3920*/  LOP3.LUT P5, RZ, R17, 0xff, RZ, 0xc0, !PT ;  /* 0x000000ff11ff7812 */ /* 0x000fe200078ac0ff */
[----:B------:R-:W-:Y:S01]  /*3930*/  FMUL.FTZ R188, R184, UR19 ;  /* 0x00000013b8bc7c20 */ /* 0x000fe20008410000 */
[----:B------:R-:W-:Y:S01]  /*3940*/  FMUL.FTZ R189, R181, UR19 ;  /* 0x00000013b5bd7c20 */ /* 0x000fe20008410000 */
[-CC-:B------:R-:W-:Y:S01]  /*3950*/  FFMA.FTZ R193, R193, R144.reuse, R143.reuse ;  /* 0x00000090c1c17223 */ /* 0x180fe2000001008f */
[----:B------:R-:W-:Y:S01]  /*3960*/  SEL R132, R141, RZ, P5 ;  /* 0x000000ff8d847207 */ /* 0x000fe20002800000 */
[----:B------:R-:W-:Y:S01]  /*3970*/  FFMA.FTZ R196, R196, R144, R143 ;  /* 0x00000090c4c47223 */ /* 0x000fe2000001008f */
[----:B------:R-:W-:Y:S01]  /*3980*/  @P1 IADD3 R140, P5, R197, R182, RZ ;  /* 0x000000b6c58c1210 */ /* 0x000fe20007fbe0ff */
[----:B------:R-:W-:Y:S01]  /*3990*/  FMUL.FTZ R197, R219, UR19 ;  /* 0x00000013dbc57c20 */ /* 0x000fe20008410000 */
[----:B------:R-:W-:Y:S01]  /*39a0*/  FADD.FTZ R153, R153, -R193 ;  /* 0x800000c199997221 */ /* 0x000fe20000010000 */
[----:B------:R-:W-:Y:S01]  /*39b0*/  FADD.FTZ R155, R155, -R196 ;  /* 0x800000c49b9b7221 */ /* 0x000fe20000010000 */
[----:B------:R-:W-:Y:S01]  /*39c0*/  @P1 IADD3.X R141, R198, R183, RZ, P5, !PT ;  /* 0x000000b7c68d1210 */ /* 0x000fe20002ffe4ff */
[C---:B------:R-:W-:Y:S01]  /*39d0*/  FMUL.FTZ R198, R20.reuse, R130 ;  /* 0x0000008214c67220 */ /* 0x040fe20000410000 */
[----:B------:R-:W-:Y:S01]  /*39e0*/  LOP3.LUT P5, RZ, R25, 0xff00, RZ, 0xc0, !PT ;  /* 0x0000ff0019ff7812 */ /* 0x000fe200078ac0ff */
[----:B------:R-:W-:Y:S01]  /*39f0*/  FMUL.FTZ R170, R20, R153 ;  /* 0x0000009914aa7220 */ /* 0x000fe20000410000 */
[--C-:B------:R-:W-:Y:S01]  /*3a00*/  FFMA.FTZ R192, R192, R144, R143.reuse ;  /* 0x00000090c0c07223 */ /* 0x100fe2000001008f */
[----:B------:R-:W-:Y:S01]  /*3a10*/  @P2 FADD.FTZ R198, R50, R198 ;  /* 0x000000c632c62221 */ /* 0x000fe20000010000 */
[----:B------:R-:W-:Y:S01]  /*3a20*/  SEL R121, R124, RZ, P5 ;  /* 0x000000ff7c797207 */ /* 0x000fe20002800000 */
[----:B------:R-:W-:Y:S01]  /*3a30*/  @P2 FADD.FTZ R170, R41, R170 ;  /* 0x000000aa29aa2221 */ /* 0x000fe20000010000 */
[----:B------:R-:W-:Y:S01]  /*3a40*/  LOP3.LUT P5, RZ, R25, 0xff000000, RZ, 0xc0, !PT ;  /* 0xff00000019ff7812 */ /* 0x000fe200078ac0ff */
[----:B------:R-:W-:Y:S01]  /*3a50*/  FMUL.FTZ R194, R198, UR19 ;  /* 0x00000013c6c27c20 */ /* 0x000fe20008410000 */
[----:B------:R-:W-:Y:S01]  /*3a60*/  FMUL.FTZ R174, R20, R155 ;  /* 0x0000009b14ae7220 */ /* 0x000fe20000410000 */
[----:B------:R-:W-:Y:S01]  /*3a70*/  FADD.FTZ R192, R152, -R192 ;  /* 0x800000c098c07221 */ /* 0x000fe20000010000 */
[----:B------:R-:W-:Y:S01]  /*3a80*/  SEL R123, R197, RZ, P5 ;  /* 0x000000ffc57b7207 */ /* 0x000fe20002800000 */
[----:B------:R-:W-:Y:S01]  /*3a90*/  FMUL.FTZ R145, R170, UR19 ;  /* 0x00000013aa917c20 */ /* 0x000fe20008410000 */
[----:B------:R-:W-:Y:S01]  /*3aa0*/  LOP3.LUT P5, RZ, R25, 0xff0000, RZ, 0xc0, !PT ;  /* 0x00ff000019ff7812 */ /* 0x000fe200078ac0ff */
[----:B------:R-:W-:Y:S01]  /*3ab0*/  @P2 FADD.FTZ R174, R43, R174 ;  /* 0x000000ae2bae2221 */ /* 0x000fe20000010000 */
[----:B------:R-:W-:Y:S01]  /*3ac0*/  FMUL.FTZ R175, R20, R192 ;  /* 0x000000c014af7220 */ /* 0x000fe20000410000 */
[----:B------:R-:W-:Y:S01]  /*3ad0*/  FFMA.FTZ R195, R195, R144, R143 ;  /* 0x00000090c3c37223 */ /* 0x000fe2000001008f */
[----:B------:R-:W-:Y:S01]  /*3ae0*/  SEL R122, R194, RZ, P5 ;  /* 0x000000ffc27a7207 */ /* 0x000fe20002800000 */
[----:B------:R-:W-:Y:S01]  /*3af0*/  FMUL.FTZ R173, R174, UR19 ;  /* 0x00000013aead7c20 */ /* 0x000fe20008410000 */
[----:B------:R-:W-:Y:S01]  /*3b00*/  LOP3.LUT P5, RZ, R25, 0xff, RZ, 0xc0, !PT ;  /* 0x000000ff19ff7812 */ /* 0x000fe200078ac0ff */
[----:B------:R-:W-:Y:S01]  /*3b10*/  FMUL.FTZ R25, R239, UR19 ;  /* 0x00000013ef197c20 */ /* 0x000fe20008410000 */
[----:B------:R-:W-:Y:S01]  /*3b20*/  @P2 FADD.FTZ R175, R40, R175 ;  /* 0x000000af28af2221 */ /* 0x000fe20000010000 */
[----:B------:R-:W-:Y:S01]  /*3b30*/  FADD.FTZ R154, R154, -R195 ;  /* 0x800000c39a9a7221 */ /* 0x000fe20000010000 */
[----:B------:R-:W-:-:S02]  /*3b40*/  LOP3.LUT P6, RZ, R4, 0xff0000, RZ, 0xc0, !PT ;  /* 0x00ff000004ff7812 */ /* 0x000fc400078cc0ff */
[----:B------:R-:W-:Y:S01]  /*3b50*/  SEL R120, R25, RZ, P5 ;  /* 0x000000ff19787207 */ /* 0x000fe20002800000 */
[----:B------:R-:W-:Y:S01]  /*3b60*/  FMUL.FTZ R172, R20, R154 ;  /* 0x0000009a14ac7220 */ /* 0x000fe20000410000 */
[----:B------:R-:W-:-:S03]  /*3b70*/  LOP3.LUT P5, RZ, R16, 0xff000000, RZ, 0xc0, !PT ;  /* 0xff00000010ff7812 */ /* 0x000fc600078ac0ff */
[----:B------:R-:W-:Y:S01]  /*3b80*/  @P2 FADD.FTZ R172, R42, R172 ;  /* 0x000000ac2aac2221 */ /* 0x000fe20000010000 */
[----:B------:R-:W-:Y:S02]  /*3b90*/  SEL R197, R197, RZ, P5 ;  /* 0x000000ffc5c57207 */ /* 0x000fe40002800000 */
[----:B------:R-:W-:Y:S01]  /*3ba0*/  LOP3.LUT P5, RZ, R16, 0xff0000, RZ, 0xc0, !PT ;  /* 0x00ff000010ff7812 */ /* 0x000fe200078ac0ff */
[----:B------:R-:W-:-:S03]  /*3bb0*/  FMUL.FTZ R171, R172, UR19 ;  /* 0x00000013acab7c20 */ /* 0x000fc60008410000 */
[----:B------:R-:W-:Y:S02]  /*3bc0*/  SEL R194, R194, RZ, P5 ;  /* 0x000000ffc2c27207 */ /* 0x000fe40002800000 */
[----:B------:R-:W-:Y:S02]  /*3bd0*/  LOP3.LUT P5, RZ, R16, 0xff00, RZ, 0xc0, !PT ;  /* 0x0000ff0010ff7812 */ /* 0x000fe400078ac0ff */
[----:B------:R-:W-:Y:S02]  /*3be0*/  SEL R130, R171, RZ, P6 ;  /* 0x000000ffab827207 */ /* 0x000fe40003000000 */
[----:B------:R-:W-:Y:S02]  /*3bf0*/  SEL R191, R124, RZ, P5 ;  /* 0x000000ff7cbf7207 */ /* 0x000fe40002800000 */
[----:B------:R-:W-:-:S04]  /*3c00*/  LOP3.LUT P5, RZ, R16, 0xff, RZ, 0xc0, !PT ;  /* 0x000000ff10ff7812 */ /* 0x000fc800078ac0ff */
[----:B------:R-:W-:Y:S01]  /*3c10*/  SEL R190, R25, RZ, P5 ;  /* 0x000000ff19be7207 */ /* 0x000fe20002800000 */
[----:B------:R-:W-:Y:S01]  /*3c20*/  FMUL.FTZ R25, R175, UR19 ;  /* 0x00000013af197c20 */ /* 0x000fe20008410000 */
        /* <DEDUP_REMOVED lines=37> */
[----:B0-----:R-:W-:-:S04]  /*3e80*/  IADD3 R140, P6, R22, UR22, RZ ;  /* 0x00000016168c7c10 */ /* 0x001fc8000ffde0ff */
[----:B------:R-:W-:Y:S02]  /*3e90*/  IADD3.X R141, R21, UR23, RZ, P6, !PT ;  /* 0x00000017158d7c10 */ /* 0x000fe4000b7fe4ff */
[----:B------:R-:W-:-:S04]  /*3ea0*/  @P1 IADD3 R4, P6, R22, R182, RZ ;  /* 0x000000b616041210 */ /* 0x000fc80007fde0ff */
[----:B------:R-:W-:Y:S01]  /*3eb0*/  @P1 IADD3.X R5, R21, R183, RZ, P6, !PT ;  /* 0x000000b715051210 */ /* 0x000fe200037fe4ff */
        /* <DEDUP_REMOVED lines=8> */
.L_x_4293:
        /* <DEDUP_REMOVED lines=11> */
[C---:B------:R-:W-:Y:S01]  /*3ff0*/  FMUL.FTZ R166, R20.reuse, R158 ;  /* 0x0000009e14a67220 */ /* 0x040fe20000410000 */
[----:B------:R-:W-:Y:S01]  /*4000*/  @P2 FADD.FTZ R21, R37, R21 ;  /* 0x0000001525152221 */ /* 0x000fe20000010000 */
[----:B------:R-:W-:Y:S01]  /*4010*/  @P2 FADD.FTZ R22, R39, R22 ;  /* 0x0000001627162221 */ /* 0x000fe20000010000 */
[----:B------:R-:W-:Y:S01]  /*4020*/  FMUL.FTZ R164, R20, R156 ;  /* 0x0000009c14a47220 */ /* 0x000fe20000410000 */
[----:B------:R-:W-:Y:S01]  /*4030*/  @P2 FADD.FTZ R166, R38, R166 ;  /* 0x000000a626a62221 */ /* 0x000fe20000010000 */
[----:B0-----:R-:W-:Y:S01]  /*4040*/  FMUL.FTZ R133, R21, UR19 ;  /* 0x0000001315857c20 */ /* 0x001fe20008410000 */
        /* <DEDUP_REMOVED lines=35> */
[----:B------:R-:W-:-:S05]  /*4280*/  @P1 IADD3 R146, P6, R9, R182, RZ ;  /* 0x000000b609921210 */ /* 0x000fca0007fde0ff */
[----:B------:R-:W-:Y:S01]  /*4290*/  @P1 IMAD.X R147, R8, 0x1, R183, P6 ;  /* 0x0000000108931824 */ /* 0x000fe200030e06b7 */
[----:B0-----:R-:W-:Y:S07]  /*42a0*/  @!P4 BRA `(.L_x_4294) ;  /* 0x00000000001cc947 */ /* 0x001fee0003800000 */
[----:B------:R-:W-:Y:S02]  /*42b0*/  IADD3 R4, P6, R19, UR20, RZ ;  /* 0x0000001413047c10 */ /* 0x000fe4000ffde0ff */
[----:B------:R-:W-:Y:S02]  /*42c0*/  SEL R123, R184, R115, P3 ;  /* 0x00000073b87b7207 */ /* 0x000fe40001800000 */
[----:B------:R-:W-:Y:S02]  /*42d0*/  IADD3.X R5, R18, UR21, RZ, P6, !PT ;  /* 0x0000001512057c10 */ /* 0x000fe4000b7fe4ff */
[----:B------:R-:W-:Y:S02]  /*42e0*/  SEL R122, R181, R114, P3 ;  /* 0x00000072b57a7207 */ /* 0x000fe40001800000 */
[----:B------:R-:W-:Y:S02]  /*42f0*/  SEL R121, R180, R113, P3 ;  /* 0x00000071b4797207 */ /* 0x000fe40001800000 */
[----:B------:R-:W-:-:S05]  /*4300*/  SEL R120, R185, R112, P3 ;  /* 0x00000070b9787207 */ /* 0x000fca0001800000 */
[----:B------:R0:W-:Y:S02]  /*4310*/  STG.E.128 desc[UR4][R4.64], R120 ;  /* 0x0000007804007986 */ /* 0x0001e4000c101d04 */
.L_x_4294:
[----:B0-----:R-:W-:Y:S01]  /*4320*/  SEL R123, R188, R119, P5 ;  /* 0x00000077bc7b7207 */ /* 0x001fe20002800000 */
[----:B------:R0:W-:Y:S01]  /*4330*/  STG.E.128 desc[UR4][R158.64], R124 ;  /* 0x0000007c9e007986 */ /* 0x0001e2000c101d04 */
        /* <DEDUP_REMOVED lines=12> */
.L_x_4295:
[----:B0-----:R-:W-:Y:S01]  /*4400*/  SEL R127, R173, R119, P5 ;  /* 0x00000077ad7f7207 */ /* 0x001fe20002800000 */
[----:B------:R0:W-:Y:S01]  /*4410*/  STG.E.128 desc[UR4][R154.64], R128 ;  /* 0x000000809a007986 */ /* 0x0001e2000c101d04 */
[----:B------:R-:W-:Y:S02]  /*4420*/  SEL R126, R171, R118, P5 ;  /* 0x00000076ab7e7207 */ /* 0x000fe40002800000 */
[----:B------:R-:W-:Y:S02]  /*4430*/  SEL R125, R145, R117, P5 ;  /* 0x00000075917d7207 */ /* 0x000fe40002800000 */
[----:B------:R-:W-:Y:S02]  /*4440*/  SEL R124, R25, R116, P5 ;  /* 0x00000074197c7207 */ /* 0x000fe40002800000 */
[----:B-1----:R-:W-:Y:S02]  /*4450*/  SEL R123, R167, R119, P5 ;  /* 0x00000077a77b7207 */ /* 0x002fe40002800000 */
        /* <DEDUP_REMOVED lines=12> */
.L_x_4296:
[----:B------:R2:W-:Y:S01]  /*4520*/  STG.E.128 desc[UR4][R140.64], R132 ;  /* 0x000000848c007986 */ /* 0x0005e2000c101d04 */
[-CC-:B-1----:R-:W-:Y:S01]  /*4530*/  FFMA.FTZ R5, R160, R144.reuse, R143.reuse ;  /* 0x00000090a0057223 */ /* 0x182fe2000001008f */
        /* <DEDUP_REMOVED lines=12> */
[----:B------:R-:W-:Y:S01]  /*4600*/  PRMT R2, R26, 0x7610, R2 ;  /* 0x000076101a027816 */ /* 0x000fe20000000002 */
[----:B------:R-:W-:Y:S01]  /*4610*/  @P2 FADD.FTZ R13, R32, R13 ;  /* 0x0000000d200d2221 */ /* 0x000fe20000010000 */
[----:B------:R-:W-:Y:S01]  /*4620*/  @P2 FADD.FTZ R14, R33, R14 ;  /* 0x0000000e210e2221 */ /* 0x000fe20000010000 */
[----:B------:R-:W-:Y:S01]  /*4630*/  @P2 FADD.FTZ R21, R34, R21 ;  /* 0x0000001522152221 */ /* 0x000fe20000010000 */
[----:B------:R-:W-:Y:S01]  /*4640*/  @P2 FADD.FTZ R22, R35, R22 ;  /* 0x0000001623162221 */ /* 0x000fe20000010000 */
[----:B------:R-:W-:Y:S06]  /*4650*/  @!P4 BRA `(.L_x_4297) ;  /* 0x00000000001cc947 */ /* 0x000fec0003800000 */
[----:B------:R-:W-:Y:S02]  /*4660*/  IADD3 R4, P6, R7, UR20, RZ ;  /* 0x0000001407047c10 */ /* 0x000fe4000ffde0ff */
[----:B--2---:R-:W-:Y:S02]  /*4670*/  SEL R123, R22, R115, P3 ;  /* 0x00000073167b7207 */ /* 0x004fe40001800000 */
[----:B------:R-:W-:Y:S02]  /*4680*/  IADD3.X R5, R6, UR21, RZ, P6, !PT ;  /* 0x0000001506057c10 */ /* 0x000fe4000b7fe4ff */
[----:B------:R-:W-:Y:S02]  /*4690*/  SEL R122, R21, R114, P3 ;  /* 0x00000072157a7207 */ /* 0x000fe40001800000 */
[----:B------:R-:W-:Y:S02]  /*46a0*/  SEL R121, R14, R113, P3 ;  /* 0x000000710e797207 */ /* 0x000fe40001800000 */
[----:B------:R-:W-:-:S05]  /*46b0*/  SEL R120, R13, R112, P3 ;  /* 0x000000700d787207 */ /* 0x000fca0001800000 */
[----:B------:R1:W-:Y:S02]  /*46c0*/  STG.E.128 desc[UR4][R4.64], R120 ;  /* 0x0000007804007986 */ /* 0x0003e4000c101d04 */
.L_x_4297:
[----:B------:R-:W-:Y:S01]  /*46d0*/  IADD3 R18, P6, R7, UR22, RZ ;  /* 0x0000001607127c10 */ /* 0x000fe2000ffde0ff */
[----:B-1----:R-:W-:Y:S01]  /*46e0*/  FMUL.FTZ R5, R14, UR19 ;  /* 0x000000130e057c20 */ /* 0x002fe20008410000 */
[----:B------:R-:W-:Y:S01]  /*46f0*/  FMUL.FTZ R4, R13, UR19 ;  /* 0x000000130d047c20 */ /* 0x000fe20008410000 */
[-CC-:B------:R-:W-:Y:S01]  /*4700*/  FFMA.FTZ R26, R137, R144.reuse, R143.reuse ;  /* 0x00000090891a7223 */ /* 0x180fe2000001008f */
[----:B------:R-:W-:Y:S01]  /*4710*/  IADD3.X R19, R6, UR23, RZ, P6, !PT ;  /* 0x0000001706137c10 */ /* 0x000fe2000b7fe4ff */
[----:B--2---:R-:W-:Y:S01]  /*4720*/  FFMA.FTZ R123, R138, R144, R143 ;  /* 0x000000908a7b7223 */ /* 0x004fe2000001008f */
[----:B------:R-:W-:Y:S01]  /*4730*/  @P1 IADD3 R8, P6, R7, R182, RZ ;  /* 0x000000b607081210 */ /* 0x000fe20007fde0ff */
[----:B------:R-:W-:Y:S01]  /*4740*/  FMUL.FTZ R7, R22, UR19 ;  /* 0x0000001316077c20 */ /* 0x000fe20008410000 */
[----:B------:R-:W-:Y:S01]  /*4750*/  FADD.FTZ R149, R149, -R26 ;  /* 0x8000001a95957221 */ /* 0x000fe20000010000 */
[----:B------:R-:W-:Y:S01]  /*4760*/  FADD.FTZ R123, R150, -R123 ;  /* 0x8000007b967b7221 */ /* 0x000fe20000010000 */
[----:B------:R-:W-:Y:S01]  /*4770*/  @P1 IADD3.X R9, R6, R183, RZ, P6, !PT ;  /* 0x000000b706091210 */ /* 0x000fe200037fe4ff */
[----:B------:R-:W-:Y:S01]  /*4780*/  FMUL.FTZ R6, R21, UR19 ;  /* 0x0000001315067c20 */ /* 0x000fe20008410000 */
[----:B------:R-:W-:Y:S01]  /*4790*/  LOP3.LUT P6, RZ, R10, 0xff00, RZ, 0xc0, !PT ;  /* 0x0000ff000aff7812 */ /* 0x000fe200078cc0ff */
[-CC-:B------:R-:W-:Y:S01]  /*47a0*/  FFMA.FTZ R21, R136, R144.reuse, R143.reuse ;  /* 0x0000009088157223 */ /* 0x180fe2000001008f */
[----:B0-----:R-:W-:Y:S01]  /*47b0*/  FMUL.FTZ R124, R20, R149 ;  /* 0x00000095147c7220 */ /* 0x001fe20000410000 */
[----:B------:R-:W-:Y:S01]  /*47c0*/  FFMA.FTZ R144, R139, R144, R143 ;  /* 0x000000908b907223 */ /* 0x000fe2000001008f */
[----:B------:R-:W-:Y:S01]  /*47d0*/  SEL R14, R5, RZ, P6 ;  /* 0x000000ff050e7207 */ /* 0x000fe20003000000 */
[----:B------:R-:W-:Y:S01]  /*47e0*/  FADD.FTZ R21, R148, -R21 ;  /* 0x8000001594157221 */ /* 0x000fe20000010000 */
[----:B------:R-:W-:Y:S01]  /*47f0*/  LOP3.LUT P6, RZ, R0, 0xff00, RZ, 0xc0, !PT ;  /* 0x0000ff0000ff7812 */ /* 0x000fe200078cc0ff */
[----:B------:R-:W-:Y:S01]  /*4800*/  @P2 FADD.FTZ R124, R109, R124 ;  /* 0x0000007c6d7c2221 */ /* 0x000fe20000010000 */
[----:B------:R-:W-:Y:S01]  /*4810*/  FADD.FTZ R151, R151, -R144 ;  /* 0x8000009097977221 */ /* 0x000fe20000010000 */
[----:B------:R-:W-:Y:S01]  /*4820*/  FMUL.FTZ R21, R20, R21 ;  /* 0x0000001514157220 */ /* 0x000fe20000410000 */
[----:B------:R-:W-:Y:S01]  /*4830*/  SEL R5, R5, RZ, P6 ;  /* 0x000000ff05057207 */ /* 0x000fe20003000000 */
[----:B------:R-:W-:Y:S01]  /*4840*/  FMUL.FTZ R121, R124, UR19 ;  /* 0x000000137c797c20 */ /* 0x000fe20008410000 */
[----:B------:R-:W-:Y:S01]  /*4850*/  LOP3.LUT P6, RZ, R10, 0xff000000, RZ, 0xc0, !PT ;  /* 0xff0000000aff7812 */ /* 0x000fe200078cc0ff */
[----:B------:R-:W-:Y:S01]  /*4860*/  @P2 FADD.FTZ R21, R108, R21 ;  /* 0x000000156c152221 */ /* 0x000fe20000010000 */
[C---:B------:R-:W-:Y:S01]  /*4870*/  FMUL.FTZ R123, R20.reuse, R123 ;  /* 0x0000007b147b7220 */ /* 0x040fe20000410000 */
[----:B------:R-:W-:Y:S01]  /*4880*/  FMUL.FTZ R20, R20, R151 ;  /* 0x0000009714147220 */ /* 0x000fe20000410000 */
[----:B------:R-:W-:Y:S01]  /*4890*/  SEL R25, R7, RZ, P6 ;  /* 0x000000ff07197207 */ /* 0x000fe20003000000 */
[----:B------:R-:W-:Y:S01]  /*48a0*/  FMUL.FTZ R120, R21, UR19 ;  /* 0x0000001315787c20 */ /* 0x000fe20008410000 */
[----:B------:R-:W-:Y:S01]  /*48b0*/  LOP3.LUT P6, RZ, R0, 0xff000000, RZ, 0xc0, !PT ;  /* 0xff00000000ff7812 */ /* 0x000fe200078cc0ff */
[----:B------:R-:W-:Y:S01]  /*48c0*/  @P2 FADD.FTZ R123, R110, R123 ;  /* 0x0000007b6e7b2221 */ /* 0x000fe20000010000 */
[----:B------:R-:W-:Y:S01]  /*48d0*/  @P2 FADD.FTZ R20, R111, R20 ;  /* 0x000000146f142221 */ /* 0x000fe20000010000 */
[----:B------:R-:W-:-:S02]  /*48e0*/  SEL R112, R21, R112, P3 ;  /* 0x0000007015707207 */ /* 0x000fc40001800000 */
[----:B------:R-:W-:Y:S01]  /*48f0*/  SEL R7, R7, RZ, P6 ;  /* 0x000000ff07077207 */ /* 0x000fe20003000000 */
[----:B------:R-:W-:Y:S01]  /*4900*/  FMUL.FTZ R125, R123, UR19 ;  /* 0x000000137b7d7c20 */ /* 0x000fe20008410000 */
[----:B------:R-:W-:Y:S02]  /*4910*/  LOP3.LUT P6, RZ, R10, 0xff0000, RZ, 0xc0, !PT ;  /* 0x00ff00000aff7812 */ /* 0x000fe400078cc0ff */
[----:B------:R-:W-:Y:S02]  /*4920*/  LOP3.LUT P2, RZ, R3, 0xff0000, RZ, 0xc0, !PT ;  /* 0x00ff000003ff7812 */ /* 0x000fe4000784c0ff */
[----:B------:R-:W-:Y:S02]  /*4930*/  SEL R22, R6, RZ, P6 ;  /* 0x000000ff06167207 */ /* 0x000fe40003000000 */
[----:B------:R-:W-:Y:S02]  /*4940*/  LOP3.LUT P6, RZ, R0, 0xff0000, RZ, 0xc0, !PT ;  /* 0x00ff000000ff7812 */ /* 0x000fe400078cc0ff */
[----:B------:R-:W-:-:S02]  /*4950*/  SEL R113, R124, R113, P3 ;  /* 0x000000717c717207 */ /* 0x000fc40001800000 */
[----:B------:R-:W-:Y:S02]  /*4960*/  SEL R6, R6, RZ, P6 ;  /* 0x000000ff06067207 */ /* 0x000fe40003000000 */
[----:B------:R-:W-:Y:S02]  /*4970*/  LOP3.LUT P6, RZ, R10, 0xff, RZ, 0xc0, !PT ;  /* 0x000000ff0aff7812 */ /* 0x000fe400078cc0ff */
[----:B------:R-:W-:Y:S01]  /*4980*/  SEL R114, R123, R114, P3 ;  /* 0x000000727b727207 */ /* 0x000fe20001800000 */
[----:B------:R-:W-:Y:S01]  /*4990*/  FMUL.FTZ R123, R20, UR19 ;  /* 0x00000013147b7c20 */ /* 0x000fe20008410000 */
[----:B------:R-:W-:Y:S02]  /*49a0*/  SEL R13, R4, RZ, P6 ;  /* 0x000000ff040d7207 */ /* 0x000fe40003000000 */
[----:B------:R-:W-:Y:S02]  /*49b0*/  LOP3.LUT P6, RZ, R0, 0xff, RZ, 0xc0, !PT ;  /* 0x000000ff00ff7812 */ /* 0x000fe400078cc0ff */
[----:B------:R-:W-:-:S02]  /*49c0*/  SEL R115, R20, R115, P3 ;  /* 0x0000007314737207 */ /* 0x000fc40001800000 */
        /* <DEDUP_REMOVED lines=14> */
[----:B------:R-:W-:Y:S02]  /*4ab0*/  SEL R125, R125, RZ, P2 ;  /* 0x000000ff7d7d7207 */ /* 0x000fe40001000000 */
[----:B------:R-:W-:Y:S02]  /*4ac0*/  LOP3.LUT P2, RZ, R3, 0xff000000, RZ, 0xc0, !PT ;  /* 0xff00000003ff7812 */ /* 0x000fe4000784c0ff */
[----:B------:R-:W-:Y:S02]  /*4ad0*/  IADD3 R20, P3, R162, UR22, RZ ;  /* 0x00000016a2147c10 */ /* 0x000fe4000ff7e0ff */
[----:B------:R-:W-:Y:S02]  /*4ae0*/  SEL R124, R123, RZ, P2 ;  /* 0x000000ff7b7c7207 */ /* 0x000fe40001000000 */
[----:B------:R-:W-:-:S02]  /*4af0*/  LOP3.LUT P2, RZ, R27, 0xff000000, RZ, 0xc0, !PT ;  /* 0xff0000001bff7812 */ /* 0x000fc4000784c0ff */
[----:B------:R-:W-:Y:S02]  /*4b00*/  IADD3.X R21, R161, UR23, RZ, P3, !PT ;  /* 0x00000017a1157c10 */ /* 0x000fe40009ffe4ff */
[----:B------:R-:W-:Y:S02]  /*4b10*/  @P1 IADD3 R162, P3, R162, R182, RZ ;  /* 0x000000b6a2a21210 */ /* 0x000fe40007f7e0ff */
[----:B------:R-:W-:Y:S02]  /*4b20*/  SEL R7, R25, R119, P5 ;  /* 0x0000007719077207 */ /* 0x000fe40002800000 */
[----:B------:R-:W-:Y:S02]  /*4b30*/  SEL R6, R22, R118, P5 ;  /* 0x0000007616067207 */ /* 0x000fe40002800000 */
[----:B------:R-:W-:Y:S02]  /*4b40*/  SEL R5, R14, R117, P5 ;  /* 0x000000750e057207 */ /* 0x000fe40002800000 */
[----:B------:R-:W-:-:S02]  /*4b50*/  SEL R4, R13, R116, P5 ;  /* 0x000000740d047207 */ /* 0x000fc40002800000 */
[----:B------:R-:W-:Y:S02]  /*4b60*/  SEL R123, R123, RZ, P2 ;  /* 0x000000ff7b7b7207 */ /* 0x000fe40001000000 */
[----:B------:R-:W-:Y:S01]  /*4b70*/  @P1 IADD3.X R163, R161, R183, RZ, P3, !PT ;  /* 0x000000b7a1a31210 */ /* 0x000fe20001ffe4ff */
[----:B------:R0:W-:Y:S01]  /*4b80*/  @P1 STG.E.128 desc[UR4][R8.64], R4 ;  /* 0x0000000408001986 */ /* 0x0001e2000c101d04 */
[----:B------:R-:W-:Y:S02]  /*4b90*/  SEL R116, R0, R116, P5 ;  /* 0x0000007400747207 */ /* 0x000fe40002800000 */
[----:B------:R-:W-:Y:S01]  /*4ba0*/  SEL R117, R26, R117, P5 ;  /* 0x000000751a757207 */ /* 0x000fe20002800000 */
[----:B------:R0:W-:Y:S01]  /*4bb0*/  @P4 STG.E.128 desc[UR4][R18.64], R112 ;  /* 0x0000007012004986 */ /* 0x0001e2000c101d04 */
[----:B------:R-:W-:Y:S02]  /*4bc0*/  SEL R118, R125, R118, P5 ;  /* 0x000000767d767207 */ /* 0x000fe40002800000 */
[----:B------:R-:W-:Y:S01]  /*4bd0*/  SEL R119, R124, R119, P5 ;  /* 0x000000777c777207 */ /* 0x000fe20002800000 */
[----:B------:R0:W-:Y:S01]  /*4be0*/  STG.E.128 desc[UR4][R20.64], R120 ;  /* 0x0000007814007986 */ /* 0x0001e2000c101d04 */
[----:B------:R-:W-:-:S03]  /*4bf0*/  ISETP.NE.AND P6, PT, R142, RZ, PT ;  /* 0x000000ff8e00720c */ /* 0x000fc60003fc5270 */
[----:B------:R0:W-:Y:S10]  /*4c00*/  @P1 STG.E.128 desc[UR4][R162.64], R116 ;  /* 0x00000074a2001986 */ /* 0x0001f4000c101d04 */
[----:B------:R-:W-:Y:S05]  /*4c10*/  @!P6 BRA `(.L_x_4298) ;  /* 0xffffffbc00f0e947 */ /* 0x000fea000383ffff */
[----:B------:R1:W5:Y:S01]  /*4c20*/  LDL.LU R12, [R1+0xc] ;  /* 0x00000c00010c7983 */ /* 0x0003620000300800 */
[----:B0-----:R-:W-:Y:S02]  /*4c30*/  MOV R4, R216 ;  /* 0x000000d800047202 */ /* 0x001fe40000000f00 */
        /* <DEDUP_REMOVED lines=105> */
[----:B-1----:R-:W-:-:S07]  /*52d0*/  MOV R111, R209 ;  /* 0x000000d1006f7202 */ /* 0x002fce0000000f00 */
.L_x_4290:
        /* <DEDUP_REMOVED lines=44> */
.L_x_4291:
[----:B------:R-:W-:Y:S01]  /*55a0*/  HFMA2.MMA R127, -RZ, RZ, 0, 9.5367431640625e-07 ;  /* 0x00000010ff7f7435 */ /* 0x000fe200000001ff */
[----:B------:R-:W-:Y:S02]  /*55b0*/  MOV R141, R124 ;  /* 0x0000007c008d7202 */ /* 0x000fe40000000f00 */
[----:B------:R-:W-:Y:S02]  /*55c0*/  MOV R143, 0x1f ;  /* 0x0000001f008f7802 */ /* 0x000fe40000000f00 */
[----:B------:R-:W-:-:S07]  /*55d0*/  MOV R144, 0xffffffff ;  /* 0xffffffff00907802 */ /* 0x000fce0000000f00 */
[----:B-----5:R-:W-:Y:S05]  /*55e0*/  WARPSYNC.COLLECTIVE R144, `(.L_x_4299) ;  /* 0x0000000090087348 */ /* 0x020fea0003c00000 */
[----:B------:R0:W1:Y:S02]  /*55f0*/  SHFL.DOWN P4, R145, R141, R127, R143 ;  /* 0x0800007f8d917389 */ /* 0x000064000008008f */
[----:B01---5:R-:W-:Y:S01]  /*5600*/  ENDCOLLECTIVE ;  /* 0x000000000000791b */ /* 0x023fe20003800000 */
.L_x_4299:
[----:B------:R-:W-:Y:S01]  /*5610*/  MOV R141, R125 ;  /* 0x0000007d008d7202 */ /* 0x000fe20000000f00 */
[----:B------:R-:W-:-:S07]  /*5620*/  FADD.FTZ R124, R124, R145 ;  /* 0x000000917c7c7221 */ /* 0x000fce0000010000 */
[----:B------:R-:W-:Y:S05]  /*5630*/  WARPSYNC.COLLECTIVE R144, `(.L_x_4300) ;  /* 0x0000000090087348 */ /* 0x000fea0003c00000 */
[----:B------:R0:W1:Y:S02]  /*5640*/  SHFL.DOWN P4, R145, R141, R127, R143 ;  /* 0x0800007f8d917389 */ /* 0x000064000008008f */
[----:B01----:R-:W-:Y:S01]  /*5650*/  ENDCOLLECTIVE ;  /* 0x000000000000791b */ /* 0x003fe20003800000 */
.L_x_4300:
[----:B------:R-:W-:Y:S01]  /*5660*/  HFMA2.MMA R127, -RZ, RZ, 0, 4.76837158203125e-07 ;  /* 0x00000008ff7f7435 */ /* 0x000fe200000001ff */
[----:B------:R-:W-:Y:S01]  /*5670*/  MOV R141, R124 ;  /* 0x0000007c008d7202 */ /* 0x000fe20000000f00 */
[----:B------:R-:W-:-:S09]  /*5680*/  FADD.FTZ R125, R125, R145 ;  /* 0x000000917d7d7221 */ /* 0x000fd20000010000 */
[----:B------:R-:W-:Y:S05]  /*5690*/  WARPSYNC.COLLECTIVE R144, `(.L_x_4301) ;  /* 0x0000000090087348 */ /* 0x000fea0003c00000 */
[----:B------:R0:W1:Y:S02]  /*56a0*/  SHFL.DOWN P4, R145, R141, R127, R143 ;  /* 0x0800007f8d917389 */ /* 0x000064000008008f */
[----:B01----:R-:W-:Y:S01]  /*56b0*/  ENDCOLLECTIVE ;  /* 0x000000000000791b */ /* 0x003fe20003800000 */
.L_x_4301:
[----:B------:R-:W-:Y:S01]  /*56c0*/  MOV R141, R125 ;  /* 0x0000007d008d7202 */ /* 0x000fe20000000f00 */
[----:B------:R-:W-:-:S07]  /*56d0*/  FADD.FTZ R124, R124, R145 ;  /* 0x000000917c7c7221 */ /* 0x000fce0000010000 */
[----:B------:R-:W-:Y:S05]  /*56e0*/  WARPSYNC.COLLECTIVE R144, `(.L_x_4302) ;  /* 0x0000000090087348 */ /* 0x000fea0003c00000 */
[----:B------:R0:W1:Y:S02]  /*56f0*/  SHFL.DOWN P4, R145, R141, R127, R143 ;  /* 0x0800007f8d917389 */ /* 0x000064000008008f */
[----:B01----:R-:W-:Y:S01]  /*5700*/  ENDCOLLECTIVE ;  /* 0x000000000000791b */ /* 0x003fe20003800000 */
.L_x_4302:
[----:B------:R-:W-:Y:S01]  /*5710*/  MOV R141, R124 ;  /* 0x0000007c008d7202 */ /* 0x000fe20000000f00 */
[----:B------:R-:W-:Y:S02]  /*5720*/  IMAD.MOV.U32 R127, RZ, RZ, 0x4 ;  /* 0x00000004ff7f7424 */ /* 0x000fe400078e00ff */
[----:B------:R-:W-:-:S07]  /*5730*/  FADD.FTZ R125, R125, R145 ;  /* 0x000000917d7d7221 */ /* 0x000fce0000010000 */
[----:B------:R-:W-:Y:S05]  /*5740*/  WARPSYNC.COLLECTIVE R144, `(.L_x_4303) ;  /* 0x0000000090087348 */ /* 0x000fea0003c00000 */
[----:B------:R0:W1:Y:S02]  /*5750*/  SHFL.DOWN P4, R145, R141, R127, R143 ;  /* 0x0800007f8d917389 */ /* 0x000064000008008f */
[----:B01----:R-:W-:Y:S01]  /*5760*/  ENDCOLLECTIVE ;  /* 0x000000000000791b */ /* 0x003fe20003800000 */
.L_x_4303:
[----:B------:R-:W-:Y:S01]  /*5770*/  MOV R141, R125 ;  /* 0x0000007d008d7202 */ /* 0x000fe20000000f00 */
[----:B------:R-:W-:-:S07]  /*5780*/  FADD.FTZ R124, R124, R145 ;  /* 0x000000917c7c7221 */ /* 0x000fce0000010000 */
[----:B------:R-:W-:Y:S05]  /*5790*/  WARPSYNC.COLLECTIVE R144, `(.L_x_4304) ;  /* 0x0000000090087348 */ /* 0x000fea0003c00000 */
[----:B------:R0:W1:Y:S02]  /*57a0*/  SHFL.DOWN P4, R145, R141, R127, R143 ;  /* 0x0800007f8d917389 */ /* 0x000064000008008f */
[----:B01----:R-:W-:Y:S01]  /*57b0*/  ENDCOLLECTIVE ;  /* 0x000000000000791b */ /* 0x003fe20003800000 */
.L_x_4304:
[----:B------:R-:W-:Y:S01]  /*57c0*/  HFMA2.MMA R127, -RZ, RZ, 0, 1.1920928955078125e-07 ;  /* 0x00000002ff7f7435 */ /* 0x000fe200000001ff */
[----:B------:R-:W-:Y:S01]  /*57d0*/  MOV R141, R124 ;  /* 0x0000007c008d7202 */ /* 0x000fe20000000f00 */
[----:B------:R-:W-:-:S09]  /*57e0*/  FADD.FTZ R125, R125, R145 ;  /* 0x000000917d7d7221 */ /* 0x000fd20000010000 */
[----:B------:R-:W-:Y:S05]  /*57f0*/  WARPSYNC.COLLECTIVE R144, `(.L_x_4305) ;  /* 0x0000000090087348 */ /* 0x000fea0003c00000 */
[----:B------:R0:W1:Y:S02]  /*5800*/  SHFL.DOWN P4, R145, R141, R127, R143 ;  /* 0x0800007f8d917389 */ /* 0x000064000008008f */
[----:B01----:R-:W-:Y:S01]  /*5810*/  ENDCOLLECTIVE ;  /* 0x000000000000791b */ /* 0x003fe20003800000 */
.L_x_4305:
[----:B------:R-:W-:Y:S01]  /*5820*/  MOV R141, R125 ;  /* 0x0000007d008d7202 */ /* 0x000fe20000000f00 */
[----:B------:R-:W-:-:S07]  /*5830*/  FADD.FTZ R124, R124, R145 ;  /* 0x000000917c7c7221 */ /* 0x000fce0000010000 */
[----:B------:R-:W-:Y:S05]  /*5840*/  WARPSYNC.COLLECTIVE R144, `(.L_x_4306) ;  /* 0x0000000090087348 */ /* 0x000fea0003c00000 */
[----:B------:R0:W1:Y:S02]  /*5850*/  SHFL.DOWN P4, R145, R141, R127, R143 ;  /* 0x0800007f8d917389 */ /* 0x000064000008008f */
[----:B01----:R-:W-:Y:S01]  /*5860*/  ENDCOLLECTIVE ;  /* 0x000000000000791b */ /* 0x003fe20003800000 */
.L_x_4306:
[----:B------:R-:W-:Y:S01]  /*5870*/  HFMA2.MMA R127, -RZ, RZ, 0, 5.9604644775390625e-08 ;  /* 0x00000001ff7f7435 */ /* 0x000fe200000001ff */
[----:B------:R-:W-:Y:S01]  /*5880*/  MOV R141, R124 ;  /* 0x0000007c008d7202 */ /* 0x000fe20000000f00 */
[----:B------:R-:W-:-:S09]  /*5890*/  FADD.FTZ R125, R125, R145 ;  /* 0x000000917d7d7221 */ /* 0x000fd20000010000 */
[----:B------:R-:W-:Y:S05]  /*58a0*/  WARPSYNC.COLLECTIVE R144, `(.L_x_4307) ;  /* 0x0000000090087348 */ /* 0x000fea0003c00000 */
[----:B------:R0:W1:Y:S02]  /*58b0*/  SHFL.DOWN P4, R145, R141, R127, R143 ;  /* 0x0800007f8d917389 */ /* 0x000064000008008f */
[----:B01----:R-:W-:Y:S01]  /*58c0*/  ENDCOLLECTIVE ;  /* 0x000000000000791b */ /* 0x003fe20003800000 */
.L_x_4307:
[----:B------:R-:W-:Y:S02]  /*58d0*/  MOV R141, R125 ;  /* 0x0000007d008d7202 */ /* 0x000fe40000000f00 */
[----:B------:R-:W-:-:S07]  /*58e0*/  MOV R140, R145 ;  /* 0x00000091008c7202 */ /* 0x000fce0000000f00 */
[----:B------:R-:W-:Y:S05]  /*58f0*/  WARPSYNC.COLLECTIVE R144, `(.L_x_4308) ;  /* 0x0000000090087348 */ /* 0x000fea0003c00000 */
[----:B------:R0:W1:Y:S02]  /*5900*/  SHFL.DOWN P4, R145, R141, R127, R143 ;  /* 0x0800007f8d917389 */ /* 0x000064000008008f */
[----:B01----:R-:W-:Y:S01]  /*5910*/  ENDCOLLECTIVE ;  /* 0x000000000000791b */ /* 0x003fe20003800000 */
.L_x_4308:
[----:B------:R-:W-:Y:S01]  /*5920*/  MOV R127, R145 ;  /* 0x00000091007f7202 */ /* 0x000fe20000000f00 */
[----:B------:R-:W-:Y:S06]  /*5930*/  BRA `(.L_x_4309) ;  /* 0xffffffd800187947 */ /* 0x000fec000383ffff */
.L_x_4310:
        /* <DEDUP_REMOVED lines=12> */
.L_x_4605:


//--------------------- .text._ZN10layer_norm22ln_bwd_finalize_kernelINS_22Kernel_traits_finalizeILj7168EfffffjLb0ELj1024ELj4ENS_18Kernel_traits_baseILj7168EfffffjLj1024EEEEELb0ELb0EEEvNS_9BwdParamsE --------------------------
	.section	.text._ZN10layer_norm22ln_bwd_finalize_kernelINS_22Kernel_traits_finalizeILj7168EfffffjLb0ELj1024ELj4ENS_18Kernel_traits_baseILj7168EfffffjLj1024EEEEELb0ELb0EEEvNS_9BwdParamsE,"ax",@progbits
	.align	128
        .global         _ZN10layer_norm22ln_bwd_finalize_kernelINS_22Kernel_traits_finalizeILj7168EfffffjLb0ELj1024ELj4ENS_18Kernel_traits_baseILj7168EfffffjLj1024EEEEELb0ELb0EEEvNS_9BwdParamsE
        .type           _ZN10layer_norm22ln_bwd_finalize_kernelINS_22Kernel_traits_finalizeILj7168EfffffjLb0ELj1024ELj4ENS_18Kernel_traits_baseILj7168EfffffjLj1024EEEEELb0ELb0EEEvNS_9BwdParamsE,@function
        .size           _ZN10layer_norm22ln_bwd_finalize_kernelINS_22Kernel_traits_finalizeILj7168EfffffjLb0ELj1024ELj4ENS_18Kernel_traits_baseILj7168EfffffjLj1024EEEEELb0ELb0EEEvNS_9BwdParamsE,(.L_x_4606 - _ZN10layer_norm22ln_bwd_finalize_kernelINS_22Kernel_traits_finalizeILj7168EfffffjLb0ELj1024ELj4ENS_18Kernel_traits_baseILj7168EfffffjLj1024EEEEELb0ELb0EEEvNS_9BwdParamsE)
        .other          _ZN10layer_norm22ln_bwd_finalize_kernelINS_22Kernel_traits_finalizeILj7168EfffffjLb0ELj1024ELj4ENS_18Kernel_traits_baseILj7168EfffffjLj1024EEEEELb0ELb0EEEvNS_9BwdParamsE,@"STO_CUDA_ENTRY STV_DEFAULT"
_ZN10layer_norm22ln_bwd_finalize_kernelINS_22Kernel_traits_finalizeILj7168EfffffjLb0ELj1024ELj4ENS_18Kernel_traits_baseILj7168EfffffjLj1024EEEEELb0ELb0EEEvNS_9BwdParamsE:
.text._ZN10layer_norm22ln_bwd_finalize_kernelINS_22Kernel_traits_finalizeILj7168EfffffjLb0ELj1024ELj4ENS_18Kernel_traits_baseILj7168EfffffjLj1024EEEEELb0ELb0EEEvNS_9BwdParamsE:
        /* <DEDUP_REMOVED lines=25> */
.L_x_4323:
        /* <DEDUP_REMOVED lines=30> */
.L_x_4315:
        /* <DEDUP_REMOVED lines=36> */
.L_x_4314:
[----:B------:R-:W-:Y:S05]  /*05b0*/  BSYNC B1 ;  /* 0x0000000000017941 */ /* 0x000fea0003800000 */
.L_x_4313:
        /* <DEDUP_REMOVED lines=24> */
.L_x_4317:
[----:B------:R-:W-:Y:S05]  /*0740*/  BSYNC B1 ;  /* 0x0000000000017941 */ /* 0x000fea0003800000 */
.L_x_4316:
        /* <DEDUP_REMOVED lines=12> */
.L_x_4318:
[----:B------:R-:W-:Y:S05]  /*0810*/  BSYNC B1 ;  /* 0x0000000000017941 */ /* 0x000fea0003800000 */
.L_x_4312:
[----:B------:R-:W-:Y:S05]  /*0820*/  BSYNC B0 ;  /* 0x0000000000007941 */ /* 0x000fea0003800000 */
.L_x_4311:
        /* <DEDUP_REMOVED lines=29> */
.L_x_4334:
[----:B---3--:R-:W-:Y:S01]  /*0a00*/  FADD.FTZ R9, R18, R9 ;  /* 0x0000000912097221 */ /* 0x008fe20000010000 */
[----:B--2---:R-:W-:-:S04]  /*0a10*/  FADD.FTZ R11, R10, R11 ;  /* 0x0000000b0a0b7221 */ /* 0x004fc80000010000 */
[----:B------:R2:W-:Y:S04]  /*0a20*/  @!P1 STS [R6+0x2000], R9 ;  /* 0x0020000906009388 */ /* 0x0005e80000000800 */
[----:B------:R2:W-:Y:S02]  /*0a30*/  @!P1 STS [R6+0x2080], R11 ;  /* 0x0020800b06009388 */ /* 0x0005e40000000800 */
.L_x_4319:
        /* <DEDUP_REMOVED lines=16> */
.L_x_4322:
[----:B------:R-:W-:Y:S05]  /*0b40*/  BSYNC B0 ;  /* 0x0000000000007941 */ /* 0x000fea0003800000 */
.L_x_4321:
[C---:B------:R-:W-:Y:S01]  /*0b50*/  ISETP.GT.U32.AND P1, PT, R3.reuse, -0x1c01, PT ;  /* 0xffffe3ff0300780c */ /* 0x040fe20003f24070 */
[----:B------:R-:W-:Y:S01]  /*0b60*/  VIADD R4, R4, 0xe00 ;  /* 0x00000e0004047836 */ /* 0x000fe20000000000 */
[----:B------:R-:W-:-:S11]  /*0b70*/  IADD3 R3, R3, 0x1c00, RZ ;  /* 0x00001c0003037810 */ /* 0x000fd60007ffe0ff */
[----:B------:R-:W-:Y:S05]  /*0b80*/  @P1 BRA `(.L_x_4323) ;  /* 0xfffffff400801947 */ /* 0x000fea000383ffff */
[----:B------:R-:W-:Y:S05]  /*0b90*/  EXIT ;  /* 0x000000000000794d */ /* 0x000fea0003800000 */
.L_x_4320:
[----:B------:R-:W-:Y:S01]  /*0ba0*/  HFMA2.MMA R21, -RZ, RZ, 0, 5.9604644775390625e-08 ;  /* 0x00000001ff157435 */ /* 0x000fe200000001ff */
[----:B0--3--:R-:W-:Y:S01]  /*0bb0*/  MOV R22, R10 ;  /* 0x0000000a00167202 */ /* 0x009fe20000000f00 */
[----:B------:R-:W-:Y:S01]  /*0bc0*/  IMAD.MOV.U32 R19, RZ, RZ, -0x1 ;  /* 0xffffffffff137424 */ /* 0x000fe200078e00ff */
[----:B------:R-:W-:-:S08]  /*0bd0*/  MOV R24, 0x1f ;  /* 0x0000001f00187802 */ /* 0x000fd00000000f00 */
[----:B-12---:R-:W-:Y:S05]  /*0be0*/  WARPSYNC.COLLECTIVE R19, `(.L_x_4324) ;  /* 0x0000000013087348 */ /* 0x006fea0003c00000 */
[----:B------:R0:W3:Y:S02]  /*0bf0*/  SHFL.BFLY P2, R20, R22, R21, R24 ;  /* 0x0c00001516147389 */ /* 0x0000e40000040018 */
[----:B0123--:R-:W-:Y:S01]  /*0c00*/  ENDCOLLECTIVE ;  /* 0x000000000000791b */ /* 0x00ffe20003800000 */
.L_x_4324:
[----:B------:R-:W-:Y:S01]  /*0c10*/  HFMA2.MMA R21, -RZ, RZ, 0, 1.1920928955078125e-07 ;  /* 0x00000002ff157435 */ /* 0x000fe200000001ff */
[----:B------:R-:W-:-:S05]  /*0c20*/  MOV R11, R20 ;  /* 0x00000014000b7202 */ /* 0x000fca0000000f00 */
[----:B------:R-:W-:-:S05]  /*0c30*/  FADD.FTZ R11, R10, R11 ;  /* 0x0000000b0a0b7221 */ /* 0x000fca0000010000 */
[----:B------:R-:W-:-:S07]  /*0c40*/  MOV R22, R11 ;  /* 0x0000000b00167202 */ /* 0x000fce0000000f00 */
[----:B------:R-:W-:Y:S05]  /*0c50*/  WARPSYNC.COLLECTIVE R19, `(.L_x_4325) ;  /* 0x0000000013087348 */ /* 0x000fea0003c00000 */
[----:B------:R0:W1:Y:S02]  /*0c60*/  SHFL.BFLY P2, R20, R22, R21, R24 ;  /* 0x0c00001516147389 */ /* 0x0000640000040018 */
[----:B01----:R-:W-:Y:S01]  /*0c70*/  ENDCOLLECTIVE ;  /* 0x000000000000791b */ /* 0x003fe20003800000 */
.L_x_4325:
[----:B------:R-:W-:Y:S01]  /*0c80*/  HFMA2.MMA R21, -RZ, RZ, 0, 2.384185791015625e-07 ;  /* 0x00000004ff157435 */ /* 0x000fe200000001ff */
[----:B------:R-:W-:-:S04]  /*0c90*/  IMAD.MOV.U32 R14, RZ, RZ, R20 ;  /* 0x000000ffff0e7224 */ /* 0x000fc800078e0014 */
[----:B------:R-:W-:-:S05]  /*0ca0*/  FADD.FTZ R14, R11, R14 ;  /* 0x0000000e0b0e7221 */ /* 0x000fca0000010000 */
[----:B------:R-:W-:-:S07]  /*0cb0*/  MOV R22, R14 ;  /* 0x0000000e00167202 */ /* 0x000fce0000000f00 */
[----:B------:R-:W-:Y:S05]  /*0cc0*/  WARPSYNC.COLLECTIVE R19, `(.L_x_4326) ;  /* 0x0000000013087348 */ /* 0x000fea0003c00000 */
[----:B------:R0:W1:Y:S02]  /*0cd0*/  SHFL.BFLY P2, R20, R22, R21, R24 ;  /* 0x0c00001516147389 */ /* 0x0000640000040018 */
[----:B01----:R-:W-:Y:S01]  /*0ce0*/  ENDCOLLECTIVE ;  /* 0x000000000000791b */ /* 0x003fe20003800000 */
.L_x_4326:
[----:B------:R-:W-:Y:S01]  /*0cf0*/  IMAD.MOV.U32 R21, RZ, RZ, 0x8 ;  /* 0x00000008ff157424 */ /* 0x000fe200078e00ff */
[----:B------:R-:W-:-:S05]  /*0d00*/  MOV R13, R20 ;  /* 0x00000014000d7202 */ /* 0x000fca0000000f00 */
[----:B------:R-:W-:-:S05]  /*0d10*/  FADD.FTZ R13, R14, R13 ;  /* 0x0000000d0e0d7221 */ /* 0x000fca0000010000 */
[----:B------:R-:W-:-:S07]  /*0d20*/  MOV R22, R13 ;  /* 0x0000000d00167202 */ /* 0x000fce0000000f00 */
[----:B------:R-:W-:Y:S05]  /*0d30*/  WARPSYNC.COLLECTIVE R19, `(.L_x_4327) ;  /* 0x0000000013087348 */ /* 0x000fea0003c00000 */
[----:B------:R0:W1:Y:S02]  /*0d40*/  SHFL.BFLY P2, R20, R22, R21, R24 ;  /* 0x0c00001516147389 */ /* 0x0000640000040018 */
[----:B01----:R-:W-:Y:S01]  /*0d50*/  ENDCOLLECTIVE ;  /* 0x000000000000791b */ /* 0x003fe20003800000 */
.L_x_4327:
[----:B------:R-:W-:Y:S01]  /*0d60*/  HFMA2.MMA R21, -RZ, RZ, 0, 9.5367431640625e-07 ;  /* 0x00000010ff157435 */ /* 0x000fe200000001ff */
[----:B------:R-:W-:-:S05]  /*0d70*/  MOV R10, R20 ;  /* 0x00000014000a7202 */ /* 0x000fca0000000f00 */
[----:B------:R-:W-:-:S05]  /*0d80*/  FADD.FTZ R10, R13, R10 ;  /* 0x0000000a0d0a7221 */ /* 0x000fca0000010000 */
[----:B------:R-:W-:-:S07]  /*0d90*/  MOV R22, R10 ;  /* 0x0000000a00167202 */ /* 0x000fce0000000f00 */
[----:B------:R-:W-:Y:S05]  /*0da0*/  WARPSYNC.COLLECTIVE R19, `(.L_x_4328) ;  /* 0x0000000013087348 */ /* 0x000fea0003c00000 */
[----:B------:R0:W1:Y:S02]  /*0db0*/  SHFL.BFLY P2, R20, R22, R21, R24 ;  /* 0x0c00001516147389 */ /* 0x0000640000040018 */
[----:B01----:R-:W-:Y:S01]  /*0dc0*/  ENDCOLLECTIVE ;  /* 0x000000000000791b */ /* 0x003fe20003800000 */
.L_x_4328:
[----:B------:R-:W-:Y:S01]  /*0dd0*/  HFMA2.MMA R21, -RZ, RZ, 0, 5.9604644775390625e-08 ;  /* 0x00000001ff157435 */ /* 0x000fe200000001ff */
[----:B------:R-:W-:Y:S01]  /*0de0*/  IMAD.MOV.U32 R22, RZ, RZ, R9 ;  /* 0x000000ffff167224 */ /* 0x000fe200078e0009 */
[----:B------:R-:W-:-:S09]  /*0df0*/  MOV R11, R20 ;  /* 0x00000014000b7202 */ /* 0x000fd20000000f00 */
[----:B------:R-:W-:Y:S05]  /*0e00*/  WARPSYNC.COLLECTIVE R19, `(.L_x_4329) ;  /* 0x0000000013087348 */ /* 0x000fea0003c00000 */
[----:B------:R0:W1:Y:S02]  /*0e10*/  SHFL.BFLY P2, R20, R22, R21, R24 ;  /* 0x0c00001516147389 */ /* 0x0000640000040018 */
[----:B01----:R-:W-:Y:S01]  /*0e20*/  ENDCOLLECTIVE ;  /* 0x000000000000791b */ /* 0x003fe20003800000 */
.L_x_4329:
[----:B------:R-:W-:Y:S01]  /*0e30*/  HFMA2.MMA R21, -RZ, RZ, 0, 1.1920928955078125e-07 ;  /* 0x00000002ff157435 */ /* 0x000fe200000001ff */
[----:B------:R-:W-:-:S05]  /*0e40*/  MOV R14, R20 ;  /* 0x00000014000e7202 */ /* 0x000fca0000000f00 */
[----:B------:R-:W-:-:S05]  /*0e50*/  FADD.FTZ R15, R9, R14 ;  /* 0x0000000e090f7221 */ /* 0x000fca0000010000 */
[----:B------:R-:W-:-:S07]  /*0e60*/  MOV R22, R15 ;  /* 0x0000000f00167202 */ /* 0x000fce0000000f00 */
[----:B------:R-:W-:Y:S05]  /*0e70*/  WARPSYNC.COLLECTIVE R19, `(.L_x_4330) ;  /* 0x0000000013087348 */ /* 0x000fea0003c00000 */
[----:B------:R0:W1:Y:S02]  /*0e80*/  SHFL.BFLY P2, R20, R22, R21, R24 ;  /* 0x0c00001516147389 */ /* 0x0000640000040018 */
[----:B01----:R-:W-:Y:S01]  /*0e90*/  ENDCOLLECTIVE ;  /* 0x000000000000791b */ /* 0x003fe20003800000 */
.L_x_4330:
[----:B------:R-:W-:Y:S01]  /*0ea0*/  HFMA2.MMA R21, -RZ, RZ, 0, 2.384185791015625e-07 ;  /* 0x00000004ff157435 */ /* 0x000fe200000001ff */
[----:B------:R-:W-:-:S04]  /*0eb0*/  IMAD.MOV.U32 R16, RZ, RZ, R20 ;  /* 0x000000ffff107224 */ /* 0x000fc800078e0014 */
[----:B------:R-:W-:-:S05]  /*0ec0*/  FADD.FTZ R16, R15, R16 ;  /* 0x000000100f107221 */ /* 0x000fca0000010000 */
[----:B------:R-:W-:-:S07]  /*0ed0*/  MOV R22, R16 ;  /* 0x0000001000167202 */ /* 0x000fce0000000f00 */
[----:B------:R-:W-:Y:S05]  /*0ee0*/  WARPSYNC.COLLECTIVE R19, `(.L_x_4331) ;  /* 0x0000000013087348 */ /* 0x000fea0003c00000 */
[----:B------:R0:W1:Y:S02]  /*0ef0*/  SHFL.BFLY P2, R20, R22, R21, R24 ;  /* 0x0c00001516147389 */ /* 0x0000640000040018 */
[----:B01----:R-:W-:Y:S01]  /*0f00*/  ENDCOLLECTIVE ;  /* 0x000000000000791b */ /* 0x003fe20003800000 */
.L_x_4331:
[----:B------:R-:W-:Y:S01]  /*0f10*/  IMAD.MOV.U32 R21, RZ, RZ, 0x8 ;  /* 0x00000008ff157424 */ /* 0x000fe200078e00ff */
[----:B------:R-:W-:-:S05]  /*0f20*/  MOV R17, R20 ;  /* 0x0000001400117202 */ /* 0x000fca0000000f00 */
[----:B------:R-:W-:-:S05]  /*0f30*/  FADD.FTZ R17, R16, R17 ;  /* 0x0000001110117221 */ /* 0x000fca0000010000 */
[----:B------:R-:W-:-:S07]  /*0f40*/  MOV R22, R17 ;  /* 0x0000001100167202 */ /* 0x000fce0000000f00 */
[----:B------:R-:W-:Y:S05]  /*0f50*/  WARPSYNC.COLLECTIVE R19, `(.L_x_4332) ;  /* 0x0000000013087348 */ /* 0x000fea0003c00000 */
[----:B------:R0:W1:Y:S02]  /*0f60*/  SHFL.BFLY P2, R20, R22, R21, R24 ;  /* 0x0c00001516147389 */ /* 0x0000640000040018 */
[----:B01----:R-:W-:Y:S01]  /*0f70*/  ENDCOLLECTIVE ;  /* 0x000000000000791b */ /* 0x003fe20003800000 */
.L_x_4332:
[----:B------:R-:W-:Y:S01]  /*0f80*/  HFMA2.MMA R21, -RZ, RZ, 0, 9.5367431640625e-07 ;  /* 0x00000010ff157435 */ /* 0x000fe200000001ff */
[----:B------:R-:W-:-:S05]  /*0f90*/  MOV R18, R20 ;  /* 0x0000001400127202 */ /* 0x000fca0000000f00 */
[----:B------:R-:W-:-:S05]  /*0fa0*/  FADD.FTZ R18, R17, R18 ;  /* 0x0000001211127221 */ /* 0x000fca0000010000 */
[----:B------:R-:W-:-:S07]  /*0fb0*/  MOV R22, R18 ;  /* 0x0000001200167202 */ /* 0x000fce0000000f00 */
[----:B------:R-:W-:Y:S05]  /*0fc0*/  WARPSYNC.COLLECTIVE R19, `(.L_x_4333) ;  /* 0x0000000013087348 */ /* 0x000fea0003c00000 */
[----:B------:R0:W1:Y:S02]  /*0fd0*/  SHFL.BFLY P2, R20, R22, R21, R24 ;  /* 0x0c00001516147389 */ /* 0x0000640000040018 */
[----:B01----:R-:W-:Y:S01]  /*0fe0*/  ENDCOLLECTIVE ;  /* 0x000000000000791b */ /* 0x003fe20003800000 */
.L_x_4333:
[----:B------:R-:W-:Y:S01]  /*0ff0*/  MOV R9, R20 ;  /* 0x0000001400097202 */ /* 0x000fe20000000f00 */
[----:B------:R-:W-:Y:S06]  /*1000*/  BRA `(.L_x_4334) ;  /* 0xfffffff8007c7947 */ /* 0x000fec000383ffff */
.L_x_4335:
        /* <DEDUP_REMOVED lines=15> */
.L_x_4606:


//--------------------- .text._ZN10layer_norm40ln_parallel_residual_bwd_finalize_kernelINS_22Kernel_traits_finalizeILj7168EfffffjLb0ELj1024ELj4ENS_18Kernel_traits_baseILj7168EfffffjLj1024EEEEELb0EEEvNS_9BwdParamsE --------------------------
	.section	.text._ZN10layer_norm40ln_parallel_residual_bwd_finalize_kernelINS_22Kernel_traits_finalizeILj7168EfffffjLb0ELj1024ELj4ENS_18Kernel_traits_baseILj7168EfffffjLj1024EEEEELb0EEEvNS_9BwdParamsE,"ax",@progbits
	.align	128
        .global         _ZN10layer_norm40ln_parallel_residual_bwd_finalize_kernelINS_22Kernel_traits_finalizeILj7168EfffffjLb0ELj1024ELj4ENS_18Kernel_traits_baseILj7168EfffffjLj1024EEEEELb0EEEvNS_9BwdParamsE
        .type           _ZN10layer_norm40ln_parallel_residual_bwd_finalize_kernelINS_22Kernel_traits_finalizeILj7168EfffffjLb0ELj1024ELj4ENS_18Kernel_traits_baseILj7168EfffffjLj1024EEEEELb0EEEvNS_9BwdParamsE,@function
        .size           _ZN10layer_norm40ln_parallel_residual_bwd_finalize_kernelINS_22Kernel_traits_finalizeILj7168EfffffjLb0ELj1024ELj4ENS_18Kernel_traits_baseILj7168EfffffjLj1024EEEEELb0EEEvNS_9BwdParamsE,(.L_x_4607 - _ZN10layer_norm40ln_parallel_residual_bwd_finalize_kernelINS_22Kernel_traits_finalizeILj7168EfffffjLb0ELj1024ELj4ENS_18Kernel_traits_baseILj7168EfffffjLj1024EEEEELb0EEEvNS_9BwdParamsE)
        .other          _ZN10layer_norm40ln_parallel_residual_bwd_finalize_kernelINS_22Kernel_traits_finalizeILj7168EfffffjLb0ELj1024ELj4ENS_18Kernel_traits_baseILj7168EfffffjLj1024EEEEELb0EEEvNS_9BwdParamsE,@"STO_CUDA_ENTRY STV_DEFAULT"
_ZN10layer_norm40ln_parallel_residual_bwd_finalize_kernelINS_22Kernel_traits_finalizeILj7168EfffffjLb0ELj1024ELj4ENS_18Kernel_traits_baseILj7168EfffffjLj1024EEEEELb0EEEvNS_9BwdParamsE:
.text._ZN10layer_norm40ln_parallel_residual_bwd_finalize_kernelINS_22Kernel_traits_finalizeILj7168EfffffjLb0ELj1024ELj4ENS_18Kernel_traits_baseILj7168EfffffjLj1024EEEEELb0EEEvNS_9BwdParamsE:
        /* <DEDUP_REMOVED lines=22> */
.L_x_4348:
        /* <DEDUP_REMOVED lines=42> */
.L_x_4340:
        /* <DEDUP_REMOVED lines=62> */
.L_x_4339:
[----:B------:R-:W-:Y:S05]  /*07e0*/  BSYNC B1 ;  /* 0x0000000000017941 */ /* 0x000fea0003800000 */
.L_x_4338:
        /* <DEDUP_REMOVED lines=38> */
.L_x_4342:
[----:B------:R-:W-:Y:S05]  /*0a50*/  BSYNC B1 ;  /* 0x0000000000017941 */ /* 0x000fea0003800000 */
.L_x_4341:
        /* <DEDUP_REMOVED lines=20> */
.L_x_4343:
[----:B------:R-:W-:Y:S05]  /*0ba0*/  BSYNC B1 ;  /* 0x0000000000017941 */ /* 0x000fea0003800000 */
.L_x_4337:
[----:B------:R-:W-:Y:S05]  /*0bb0*/  BSYNC B0 ;  /* 0x0000000000007941 */ /* 0x000fea0003800000 */
.L_x_4336:
        /* <DEDUP_REMOVED lines=54> */
.L_x_4369:
        /* <DEDUP_REMOVED lines=10> */
.L_x_4344:
        /* <DEDUP_REMOVED lines=24> */
.L_x_4347:
[----:B------:R-:W-:Y:S05]  /*1140*/  BSYNC B0 ;  /* 0x0000000000007941 */ /* 0x000fea0003800000 */
.L_x_4346:
[C---:B------:R-:W-:Y:S02]  /*1150*/  ISETP.GT.U32.AND P1, PT, R4.reuse, -0x1c01, PT ;  /* 0xffffe3ff0400780c */ /* 0x040fe40003f24070 */
[----:B------:R-:W-:Y:S02]  /*1160*/  IADD3 R4, R4, 0x1c00, RZ ;  /* 0x00001c0004047810 */ /* 0x000fe40007ffe0ff */
[----:B------:R-:W-:-:S09]  /*1170*/  IADD3 R5, R5, 0xe00, RZ ;  /* 0x00000e0005057810 */ /* 0x000fd20007ffe0ff */
[----:B------:R-:W-:Y:S05]  /*1180*/  @P1 BRA `(.L_x_4348) ;  /* 0xffffffec00f41947 */ /* 0x000fea000383ffff */
[----:B------:R-:W-:Y:S05]  /*1190*/  EXIT ;  /* 0x000000000000794d */ /* 0x000fea0003800000 */
.L_x_4345:
[----:B------:R-:W-:Y:S01]  /*11a0*/  HFMA2.MMA R14, -RZ, RZ, 0, 5.9604644775390625e-08 ;  /* 0x00000001ff0e7435 */ /* 0x000fe200000001ff */
[----:B----4-:R-:W-:Y:S02]  /*11b0*/  MOV R27, R10 ;  /* 0x0000000a001b7202 */ /* 0x010fe40000000f00 */
[----:B------:R-:W-:Y:S02]  /*11c0*/  MOV R13, 0x1f ;  /* 0x0000001f000d7802 */ /* 0x000fe40000000f00 */
[----:B------:R-:W-:-:S07]  /*11d0*/  MOV R12, 0xffffffff ;  /* 0xffffffff000c7802 */ /* 0x000fce0000000f00 */
[----:B0123--:R-:W-:Y:S05]  /*11e0*/  WARPSYNC.COLLECTIVE R12, `(.L_x_4349) ;  /* 0x000000000c087348 */ /* 0x00ffea0003c00000 */
[----:B------:R4:W0:Y:S02]  /*11f0*/  SHFL.BFLY P2, R17, R27, R14, R13 ;  /* 0x0c00000e1b117389 */ /* 0x000824000004000d */
[----:B01234-:R-:W-:Y:S01]  /*1200*/  ENDCOLLECTIVE ;  /* 0x000000000000791b */ /* 0x01ffe20003800000 */
.L_x_4349:
[----:B------:R-:W-:Y:S01]  /*1210*/  HFMA2.MMA R14, -RZ, RZ, 0, 1.1920928955078125e-07 ;  /* 0x00000002ff0e7435 */ /* 0x000fe200000001ff */
[----:B------:R-:W-:-:S05]  /*1220*/  FADD.FTZ R11, R10, R17 ;  /* 0x000000110a0b7221 */ /* 0x000fca0000010000 */
[----:B------:R-:W-:-:S07]  /*1230*/  MOV R27, R11 ;  /* 0x0000000b001b7202 */ /* 0x000fce0000000f00 */
[----:B------:R-:W-:Y:S05]  /*1240*/  WARPSYNC.COLLECTIVE R12, `(.L_x_4350) ;  /* 0x000000000c087348 */ /* 0x000fea0003c00000 */
[----:B------:R0:W1:Y:S02]  /*1250*/  SHFL.BFLY P2, R17, R27, R14, R13 ;  /* 0x0c00000e1b117389 */ /* 0x000064000004000d */
[----:B01----:R-:W-:Y:S01]  /*1260*/  ENDCOLLECTIVE ;  /* 0x000000000000791b */ /* 0x003fe20003800000 */
.L_x_4350:
[----:B------:R-:W-:Y:S01]  /*1270*/  HFMA2.MMA R14, -RZ, RZ, 0, 2.384185791015625e-07 ;  /* 0x00000004ff0e7435 */ /* 0x000fe200000001ff */
[----:B------:R-:W-:-:S05]  /*1280*/  FADD.FTZ R10, R11, R17 ;  /* 0x000000110b0a7221 */ /* 0x000fca0000010000 */
[----:B------:R-:W-:-:S07]  /*1290*/  MOV R27, R10 ;  /* 0x0000000a001b7202 */ /* 0x000fce0000000f00 */
[----:B------:R-:W-:Y:S05]  /*12a0*/  WARPSYNC.COLLECTIVE R12, `(.L_x_4351) ;  /* 0x000000000c087348 */ /* 0x000fea0003c00000 */
[----:B------:R0:W1:Y:S02]  /*12b0*/  SHFL.BFLY P2, R17, R27, R14, R13 ;  /* 0x0c00000e1b117389 */ /* 0x000064000004000d */
[----:B01----:R-:W-:Y:S01]  /*12c0*/  ENDCOLLECTIVE ;  /* 0x000000000000791b */ /* 0x003fe20003800000 */
.L_x_4351:
[----:B------:R-:W-:Y:S01]  /*12d0*/  HFMA2.MMA R14, -RZ, RZ, 0, 4.76837158203125e-07 ;  /* 0x00000008ff0e7435 */ /* 0x000fe200000001ff */
[----:B------:R-:W-:-:S05]  /*12e0*/  FADD.FTZ R19, R10, R17 ;  /* 0x000000110a137221 */ /* 0x000fca0000010000 */
[----:B------:R-:W-:-:S07]  /*12f0*/  MOV R27, R19 ;  /* 0x00000013001b7202 */ /* 0x000fce0000000f00 */
[----:B------:R-:W-:Y:S05]  /*1300*/  WARPSYNC.COLLECTIVE R12, `(.L_x_4352) ;  /* 0x000000000c087348 */ /* 0x000fea0003c00000 */
[----:B------:R0:W1:Y:S02]  /*1310*/  SHFL.BFLY P2, R17, R27, R14, R13 ;  /* 0x0c00000e1b117389 */ /* 0x000064000004000d */
[----:B01----:R-:W-:Y:S01]  /*1320*/  ENDCOLLECTIVE ;  /* 0x000000000000791b */ /* 0x003fe20003800000 */
.L_x_4352:
[----:B------:R-:W-:Y:S01]  /*1330*/  HFMA2.MMA R14, -RZ, RZ, 0, 9.5367431640625e-07 ;  /* 0x00000010ff0e7435 */ /* 0x000fe200000001ff */
[----:B------:R-:W-:-:S05]  /*1340*/  FADD.FTZ R11, R19, R17 ;  /* 0x00000011130b7221 */ /* 0x000fca0000010000 */
[----:B------:R-:W-:-:S07]  /*1350*/  MOV R27, R11 ;  /* 0x0000000b001b7202 */ /* 0x000fce0000000f00 */
[----:B------:R-:W-:Y:S05]  /*1360*/  WARPSYNC.COLLECTIVE R12, `(.L_x_4353) ;  /* 0x000000000c087348 */ /* 0x000fea0003c00000 */
[----:B------:R0:W1:Y:S02]  /*1370*/  SHFL.BFLY P2, R17, R27, R14, R13 ;  /* 0x0c00000e1b117389 */ /* 0x000064000004000d */
[----:B01----:R-:W-:Y:S01]  /*1380*/  ENDCOLLECTIVE ;  /* 0x000000000000791b */ /* 0x003fe20003800000 */
.L_x_4353:
[----:B------:R-:W-:Y:S01]  /*1390*/  HFMA2.MMA R14, -RZ, RZ, 0, 5.9604644775390625e-08 ;  /* 0x00000001ff0e7435 */ /* 0x000fe200000001ff */
[----:B------:R-:W-:Y:S01]  /*13a0*/  IMAD.MOV.U32 R27, RZ, RZ, R15 ;  /* 0x000000ffff1b7224 */ /* 0x000fe200078e000f */
[----:B------:R-:W-:-:S09]  /*13b0*/  MOV R10, R17 ;  /* 0x00000011000a7202 */ /* 0x000fd20000000f00 */
[----:B------:R-:W-:Y:S05]  /*13c0*/  WARPSYNC.COLLECTIVE R12, `(.L_x_4354) ;  /* 0x000000000c087348 */ /* 0x000fea0003c00000 */
[----:B------:R0:W1:Y:S02]  /*13d0*/  SHFL.BFLY P2, R17, R27, R14, R13 ;  /* 0x0c00000e1b117389 */ /* 0x000064000004000d */
[----:B01----:R-:W-:Y:S01]  /*13e0*/  ENDCOLLECTIVE ;  /* 0x000000000000791b */ /* 0x003fe20003800000 */
.L_x_4354:
[----:B------:R-:W-:Y:S01]  /*13f0*/  HFMA2.MMA R14, -RZ, RZ, 0, 1.1920928955078125e-07 ;  /* 0x00000002ff0e7435 */ /* 0x000fe200000001ff */
[----:B------:R-:W-:-:S05]  /*1400*/  MOV R16, R17 ;  /* 0x0000001100107202 */ /* 0x000fca0000000f00 */
[----:B------:R-:W-:-:S05]  /*1410*/  FADD.FTZ R16, R15, R16 ;  /* 0x000000100f107221 */ /* 0x000fca0000010000 */
[----:B------:R-:W-:-:S07]  /*1420*/  MOV R27, R16 ;  /* 0x00000010001b7202 */ /* 0x000fce0000000f00 */
[----:B------:R-:W-:Y:S05]  /*1430*/  WARPSYNC.COLLECTIVE R12, `(.L_x_4355) ;  /* 0x000000000c087348 */ /* 0x000fea0003c00000 */
[----:B------:R0:W1:Y:S02]  /*1440*/  SHFL.BFLY P2, R17, R27, R14, R13 ;  /* 0x0c00000e1b117389 */ /* 0x000064000004000d */
[----:B01----:R-:W-:Y:S01]  /*1450*/  ENDCOLLECTIVE ;  /* 0x000000000000791b */ /* 0x003fe20003800000 */
.L_x_4355:
[----:B------:R-:W-:Y:S01]  /*1460*/  HFMA2.MMA R14, -RZ, RZ, 0, 2.384185791015625e-07 ;  /* 0x00000004ff0e7435 */ /* 0x000fe200000001ff */
[----:B------:R-:W-:-:S05]  /*1470*/  MOV R19, R17 ;  /* 0x0000001100137202 */ /* 0x000fca0000000f00 */
[----:B------:R-:W-:-:S05]  /*1480*/  FADD.FTZ R15, R16, R19 ;  /* 0x00000013100f7221 */ /* 0x000fca0000010000 */
[----:B------:R-:W-:-:S07]  /*1490*/  MOV R27, R15 ;  /* 0x0000000f001b7202 */ /* 0x000fce0000000f00 */
[----:B------:R-:W-:Y:S05]  /*14a0*/  WARPSYNC.COLLECTIVE R12, `(.L_x_4356) ;  /* 0x000000000c087348 */ /* 0x000fea0003c00000 */
[----:B------:R0:W1:Y:S02]  /*14b0*/  SHFL.BFLY P2, R17, R27, R14, R13 ;  /* 0x0c00000e1b117389 */ /* 0x000064000004000d */
[----:B01----:R-:W-:Y:S01]  /*14c0*/  ENDCOLLECTIVE ;  /* 0x000000000000791b */ /* 0x003fe20003800000 */
.L_x_4356:
[----:B------:R-:W-:Y:S01]  /*14d0*/  HFMA2.MMA R14, -RZ, RZ, 0, 4.76837158203125e-07 ;  /* 0x00000008ff0e7435 */ /* 0x000fe200000001ff */
[----:B------:R-:W-:-:S05]  /*14e0*/  MOV R18, R17 ;  /* 0x0000001100127202 */ /* 0x000fca0000000f00 */
[----:B------:R-:W-:-:S05]  /*14f0*/  FADD.FTZ R20, R15, R18 ;  /* 0x000000120f147221 */ /* 0x000fca0000010000 */
[----:B------:R-:W-:-:S07]  /*1500*/  MOV R27, R20 ;  /* 0x00000014001b7202 */ /* 0x000fce0000000f00 */
[----:B------:R-:W-:Y:S05]  /*1510*/  WARPSYNC.COLLECTIVE R12, `(.L_x_4357) ;  /* 0x000000000c087348 */ /* 0x000fea0003c00000 */
[----:B------:R0:W1:Y:S02]  /*1520*/  SHFL.BFLY P2, R17, R27, R14, R13 ;  /* 0x0c00000e1b117389 */ /* 0x000064000004000d */
[----:B01----:R-:W-:Y:S01]  /*1530*/  ENDCOLLECTIVE ;  /* 0x000000000000791b */ /* 0x003fe20003800000 */
.L_x_4357:
[----:B------:R-:W-:Y:S01]  /*1540*/  HFMA2.MMA R14, -RZ, RZ, 0, 9.5367431640625e-07 ;  /* 0x00000010ff0e7435 */ /* 0x000fe200000001ff */
[----:B------:R-:W-:-:S05]  /*1550*/  MOV R21, R17 ;  /* 0x0000001100157202 */ /* 0x000fca0000000f00 */
[----:B------:R-:W-:-:S05]  /*1560*/  FADD.FTZ R16, R20, R21 ;  /* 0x0000001514107221 */ /* 0x000fca0000010000 */
[----:B------:R-:W-:-:S07]  /*1570*/  MOV R27, R16 ;  /* 0x00000010001b7202 */ /* 0x000fce0000000f00 */
[----:B------:R-:W-:Y:S05]  /*1580*/  WARPSYNC.COLLECTIVE R12, `(.L_x_4358) ;  /* 0x000000000c087348 */ /* 0x000fea0003c00000 */
[----:B------:R0:W1:Y:S02]  /*1590*/  SHFL.BFLY P2, R17, R27, R14, R13 ;  /* 0x0c00000e1b117389 */ /* 0x000064000004000d */
[----:B01----:R-:W-:Y:S01]  /*15a0*/  ENDCOLLECTIVE ;  /* 0x000000000000791b */ /* 0x003fe20003800000 */
.L_x_4358:
[----:B------:R-:W-:Y:S01]  /*15b0*/  HFMA2.MMA R14, -RZ, RZ, 0, 5.9604644775390625e-08 ;  /* 0x00000001ff0e7435 */ /* 0x000fe200000001ff */
[----:B------:R-:W-:Y:S02]  /*15c0*/  MOV R27, R9 ;  /* 0x00000009001b7202 */ /* 0x000fe40000000f00 */
[----:B------:R-:W-:-:S08]  /*15d0*/  MOV R15, R17 ;  /* 0x00000011000f7202 */ /* 0x000fd00000000f00 */
[----:B------:R-:W-:Y:S05]  /*15e0*/  WARPSYNC.COLLECTIVE R12, `(.L_x_4359) ;  /* 0x000000000c087348 */ /* 0x000fea0003c00000 */
[----:B------:R0:W1:Y:S02]  /*15f0*/  SHFL.BFLY P2, R17, R27, R14, R13 ;  /* 0x0c00000e1b117389 */ /* 0x000064000004000d */
[----:B01----:R-:W-:Y:S01]  /*1600*/  ENDCOLLECTIVE ;  /* 0x000000000000791b */ /* 0x003fe20003800000 */
.L_x_4359:
[----:B------:R-:W-:Y:S01]  /*1610*/  HFMA2.MMA R14, -RZ, RZ, 0, 1.1920928955078125e-07 ;  /* 0x00000002ff0e7435 */ /* 0x000fe200000001ff */
[----:B------:R-:W-:-:S05]  /*1620*/  MOV R18, R17 ;  /* 0x0000001100127202 */ /* 0x000fca0000000f00 */
[----:B------:R-:W-:-:S05]  /*1630*/  FADD.FTZ R20, R9, R18 ;  /* 0x0000001209147221 */ /* 0x000fca0000010000 */
[----:B------:R-:W-:-:S07]  /*1640*/  MOV R27, R20 ;  /* 0x00000014001b7202 */ /* 0x000fce0000000f00 */
[----:B------:R-:W-:Y:S05]  /*1650*/  WARPSYNC.COLLECTIVE R12, `(.L_x_4360) ;  /* 0x000000000c087348 */ /* 0x000fea0003c00000 */
[----:B------:R0:W1:Y:S02]  /*1660*/  SHFL.BFLY P2, R17, R27, R14, R13 ;  /* 0x0c00000e1b117389 */ /* 0x000064000004000d */
[----:B01----:R-:W-:Y:S01]  /*1670*/  ENDCOLLECTIVE ;  /* 0x000000000000791b */ /* 0x003fe20003800000 */
.L_x_4360:
[----:B------:R-:W-:Y:S01]  /*1680*/  IMAD.MOV.U32 R14, RZ, RZ, 0x4 ;  /* 0x00000004ff0e7424 */ /* 0x000fe200078e00ff */
[----:B------:R-:W-:-:S05]  /*1690*/  MOV R21, R17 ;  /* 0x0000001100157202 */ /* 0x000fca0000000f00 */
[----:B------:R-:W-:-:S05]  /*16a0*/  FADD.FTZ R9, R20, R21 ;  /* 0x0000001514097221 */ /* 0x000fca0000010000 */
[----:B------:R-:W-:-:S07]  /*16b0*/  MOV R27, R9 ;  /* 0x00000009001b7202 */ /* 0x000fce0000000f00 */
[----:B------:R-:W-:Y:S05]  /*16c0*/  WARPSYNC.COLLECTIVE R12, `(.L_x_4361) ;  /* 0x000000000c087348 */ /* 0x000fea0003c00000 */
[----:B------:R0:W1:Y:S02]  /*16d0*/  SHFL.BFLY P2, R17, R27, R14, R13 ;  /* 0x0c00000e1b117389 */ /* 0x000064000004000d */
[----:B01----:R-:W-:Y:S01]  /*16e0*/  ENDCOLLECTIVE ;  /* 0x000000000000791b */ /* 0x003fe20003800000 */
.L_x_4361:
[----:B------:R-:W-:Y:S01]  /*16f0*/  HFMA2.MMA R14, -RZ, RZ, 0, 4.76837158203125e-07 ;  /* 0x00000008ff0e7435 */ /* 0x000fe200000001ff */
[----:B------:R-:W-:-:S05]  /*1700*/  MOV R22, R17 ;  /* 0x0000001100167202 */ /* 0x000fca0000000f00 */
[----:B------:R-:W-:-:S05]  /*1710*/  FADD.FTZ R22, R9, R22 ;  /* 0x0000001609167221 */ /* 0x000fca0000010000 */
[----:B------:R-:W-:-:S07]  /*1720*/  MOV R27, R22 ;  /* 0x00000016001b7202 */ /* 0x000fce0000000f00 */
[----:B------:R-:W-:Y:S05]  /*1730*/  WARPSYNC.COLLECTIVE R12, `(.L_x_4362) ;  /* 0x000000000c087348 */ /* 0x000fea0003c00000 */
[----:B------:R0:W1:Y:S02]  /*1740*/  SHFL.BFLY P2, R17, R27, R14, R13 ;  /* 0x0c00000e1b117389 */ /* 0x000064000004000d */
[----:B01----:R-:W-:Y:S01]  /*1750*/  ENDCOLLECTIVE ;  /* 0x000000000000791b */ /* 0x003fe20003800000 */
.L_x_4362:
[----:B------:R-:W-:Y:S01]  /*1760*/  HFMA2.MMA R14, -RZ, RZ, 0, 9.5367431640625e-07 ;  /* 0x00000010ff0e7435 */ /* 0x000fe200000001ff */
[----:B------:R-:W-:-:S05]  /*1770*/  MOV R23, R17 ;  /* 0x0000001100177202 */ /* 0x000fca0000000f00 */
[----:B------:R-:W-:-:S05]  /*1780*/  FADD.FTZ R18, R22, R23 ;  /* 0x0000001716127221 */ /* 0x000fca0000010000 */
[----:B------:R-:W-:-:S07]  /*1790*/  MOV R27, R18 ;  /* 0x00000012001b7202 */ /* 0x000fce0000000f00 */
[----:B------:R-:W-:Y:S05]  /*17a0*/  WARPSYNC.COLLECTIVE R12, `(.L_x_4363) ;  /* 0x000000000c087348 */ /* 0x000fea0003c00000 */
[----:B------:R0:W1:Y:S02]  /*17b0*/  SHFL.BFLY P2, R17, R27, R14, R13 ;  /* 0x0c00000e1b117389 */ /* 0x000064000004000d */
[----:B01----:R-:W-:Y:S01]  /*17c0*/  ENDCOLLECTIVE ;  /* 0x000000000000791b */ /* 0x003fe20003800000 */
.L_x_4363:
[----:B------:R-:W-:Y:S01]  /*17d0*/  HFMA2.MMA R14, -RZ, RZ, 0, 5.9604644775390625e-08 ;  /* 0x00000001ff0e7435 */ /* 0x000fe200000001ff */
[----:B------:R-:W-:Y:S02]  /*17e0*/  MOV R27, R8 ;  /* 0x00000008001b7202 */ /* 0x000fe40000000f00 */
[----:B------:R-:W-:-:S08]  /*17f0*/  MOV R9, R17 ;  /* 0x0000001100097202 */ /* 0x000fd00000000f00 */
[----:B------:R-:W-:Y:S05]  /*1800*/  WARPSYNC.COLLECTIVE R12, `(.L_x_4364) ;  /* 0x000000000c087348 */ /* 0x000fea0003c00000 */
[----:B------:R0:W1:Y:S02]  /*1810*/  SHFL.BFLY P2, R17, R27, R14, R13 ;  /* 0x0c00000e1b117389 */ /* 0x000064000004000d */
[----:B01----:R-:W-:Y:S01]  /*1820*/  ENDCOLLECTIVE ;  /* 0x000000000000791b */ /* 0x003fe20003800000 */
.L_x_4364:
[----:B------:R-:W-:Y:S01]  /*1830*/  HFMA2.MMA R14, -RZ, RZ, 0, 1.1920928955078125e-07 ;  /* 0x00000002ff0e7435 */ /* 0x000fe200000001ff */
[----:B------:R-:W-:-:S05]  /*1840*/  MOV R19, R17 ;  /* 0x0000001100137202 */ /* 0x000fca0000000f00 */
[----:B------:R-:W-:-:S05]  /*1850*/  FADD.FTZ R23, R8, R19 ;  /* 0x0000001308177221 */ /* 0x000fca0000010000 */
[----:B------:R-:W-:-:S07]  /*1860*/  MOV R27, R23 ;  /* 0x00000017001b7202 */ /* 0x000fce0000000f00 */
[----:B------:R-:W-:Y:S05]  /*1870*/  WARPSYNC.COLLECTIVE R12, `(.L_x_4365) ;  /* 0x000000000c087348 */ /* 0x000fea0003c00000 */
[----:B------:R0:W1:Y:S02]  /*1880*/  SHFL.BFLY P2, R17, R27, R14, R13 ;  /* 0x0c00000e1b117389 */ /* 0x000064000004000d */
[----:B01----:R-:W-:Y:S01]  /*1890*/  ENDCOLLECTIVE ;  /* 0x000000000000791b */ /* 0x003fe20003800000 */
.L_x_4365:
[----:B------:R-:W-:Y:S01]  /*18a0*/  HFMA2.MMA R14, -RZ, RZ, 0, 2.384185791015625e-07 ;  /* 0x00000004ff0e7435 */ /* 0x000fe200000001ff */
[----:B------:R-:W-:-:S05]  /*18b0*/  MOV R22, R17 ;  /* 0x0000001100167202 */ /* 0x000fca0000000f00 */
[----:B------:R-:W-:-:S05]  /*18c0*/  FADD.FTZ R8, R23, R22 ;  /* 0x0000001617087221 */ /* 0x000fca0000010000 */
[----:B------:R-:W-:-:S07]  /*18d0*/  MOV R27, R8 ;  /* 0x00000008001b7202 */ /* 0x000fce0000000f00 */
[----:B------:R-:W-:Y:S05]  /*18e0*/  WARPSYNC.COLLECTIVE R12, `(.L_x_4366) ;  /* 0x000000000c087348 */ /* 0x000fea0003c00000 */
[----:B------:R0:W1:Y:S02]  /*18f0*/  SHFL.BFLY P2, R17, R27, R14, R13 ;  /* 0x0c00000e1b117389 */ /* 0x000064000004000d */
[----:B01----:R-:W-:Y:S01]  /*1900*/  ENDCOLLECTIVE ;  /* 0x000000000000791b */ /* 0x003fe20003800000 */
.L_x_4366:
[----:B------:R-:W-:Y:S01]  /*1910*/  HFMA2.MMA R14, -RZ, RZ, 0, 4.76837158203125e-07 ;  /* 0x00000008ff0e7435 */ /* 0x000fe200000001ff */
[----:B------:R-:W-:-:S05]  /*1920*/  MOV R21, R17 ;  /* 0x0000001100157202 */ /* 0x000fca0000000f00 */
[----:B------:R-:W-:-:S05]  /*1930*/  FADD.FTZ R24, R8, R21 ;  /* 0x0000001508187221 */ /* 0x000fca0000010000 */
[----:B------:R-:W-:-:S07]  /*1940*/  MOV R27, R24 ;  /* 0x00000018001b7202 */ /* 0x000fce0000000f00 */
[----:B------:R-:W-:Y:S05]  /*1950*/  WARPSYNC.COLLECTIVE R12, `(.L_x_4367) ;  /* 0x000000000c087348 */ /* 0x000fea0003c00000 */
[----:B------:R0:W1:Y:S02]  /*1960*/  SHFL.BFLY P2, R17, R27, R14, R13 ;  /* 0x0c00000e1b117389 */ /* 0x000064000004000d */
[----:B01----:R-:W-:Y:S01]  /*1970*/  ENDCOLLECTIVE ;  /* 0x000000000000791b */ /* 0x003fe20003800000 */
.L_x_4367:
[----:B------:R-:W-:Y:S01]  /*1980*/  HFMA2.MMA R14, -RZ, RZ, 0, 9.5367431640625e-07 ;  /* 0x00000010ff0e7435 */ /* 0x000fe200000001ff */
[----:B------:R-:W-:-:S05]  /*1990*/  MOV R25, R17 ;  /* 0x0000001100197202 */ /* 0x000fca0000000f00 */
[----:B------:R-:W-:-:S05]  /*19a0*/  FADD.FTZ R25, R24, R25 ;  /* 0x0000001918197221 */ /* 0x000fca0000010000 */
[----:B------:R-:W-:-:S07]  /*19b0*/  MOV R27, R25 ;  /* 0x00000019001b7202 */ /* 0x000fce0000000f00 */
[----:B------:R-:W-:Y:S05]  /*19c0*/  WARPSYNC.COLLECTIVE R12, `(.L_x_4368) ;  /* 0x000000000c087348 */ /* 0x000fea0003c00000 */
[----:B------:R0:W1:Y:S02]  /*19d0*/  SHFL.BFLY P2, R17, R27, R14, R13 ;  /* 0x0c00000e1b117389 */ /* 0x000064000004000d */
[----:B01----:R-:W-:Y:S01]  /*19e0*/  ENDCOLLECTIVE ;  /* 0x000000000000791b */ /* 0x003fe20003800000 */
.L_x_4368:
[----:B------:R-:W-:Y:S05]  /*19f0*/  BRA `(.L_x_4369) ;  /* 0xfffffff400487947 */ /* 0x000fea000383ffff */
.L_x_4370:
        /* <DEDUP_REMOVED lines=16> */
.L_x_4607:


//--------------------- .text._ZN10layer_norm31ln_parallel_residual_bwd_kernelINS_13Kernel_traitsIfffffjLj7168ELj1ELj1ELj8ELj16ENS_18Kernel_traits_baseILj7168EfffffjLj256EEEEELb1ELb1ELb0EEEvNS_9BwdParamsE --------------------------
	.section	.text._ZN10layer_norm31ln_parallel_residual_bwd_kernelINS_13Kernel_traitsIfffffjLj7168ELj1ELj1ELj8ELj16ENS_18Kernel_traits_baseILj7168EfffffjLj256EEEEELb1ELb1ELb0EEEvNS_9BwdParamsE,"ax",@progbits
	.align	128
        .global         _ZN10layer_norm31ln_parallel_residual_bwd_kernelINS_13Kernel_traitsIfffffjLj7168ELj1ELj1ELj8ELj16ENS_18Kernel_traits_baseILj7168EfffffjLj256EEEEELb1ELb1ELb0EEEvNS_9BwdParamsE
        .type           _ZN10layer_norm31ln_parallel_residual_bwd_kernelINS_13Kernel_traitsIfffffjLj7168ELj1ELj1ELj8ELj16ENS_18Kernel_traits_baseILj7168EfffffjLj256EEEEELb1ELb1ELb0EEEvNS_9BwdParamsE,@function
        .size           _ZN10layer_norm31ln_parallel_residual_bwd_kernelINS_13Kernel_traitsIfffffjLj7168ELj1ELj1ELj8ELj16ENS_18Kernel_traits_baseILj7168EfffffjLj256EEEEELb1ELb1ELb0EEEvNS_9BwdParamsE,(.L_x_4608 - _ZN10layer_norm31ln_parallel_residual_bwd_kernelINS_13Kernel_traitsIfffffjLj7168ELj1ELj1ELj8ELj16ENS_18Kernel_traits_baseILj7168EfffffjLj256EEEEELb1ELb1ELb0EEEvNS_9BwdParamsE)
        .other          _ZN10layer_norm31ln_parallel_residual_bwd_kernelINS_13Kernel_traitsIfffffjLj7168ELj1ELj1ELj8ELj16ENS_18Kernel_traits_baseILj7168EfffffjLj256EEEEELb1ELb1ELb0EEEvNS_9BwdParamsE,@"STO_CUDA_ENTRY STV_DEFAULT"
_ZN10layer_norm31ln_parallel_residual_bwd_kernelINS_13Kernel_traitsIfffffjLj7168ELj1ELj1ELj8ELj16ENS_18Kernel_traits_baseILj7168EfffffjLj256EEEEELb1ELb1ELb0EEEvNS_9BwdParamsE:
.text._ZN10layer_norm31ln_parallel_residual_bwd_kernelINS_13Kernel_traitsIfffffjLj7168ELj1ELj1ELj8ELj16ENS_18Kernel_traits_baseILj7168EfffffjLj256EEEEELb1ELb1ELb0EEEvNS_9BwdParamsE:
        /* <DEDUP_REMOVED lines=93> */
.L_x_4401:
[----:B01234-:R-:W1:Y:S01]  /*05d0*/  LDC.64 R154, c[0x0][0x250] ;  /* 0x00009400ff9a7b82 */ /* 0x01fe620000000a00 */
        /* <DEDUP_REMOVED lines=28> */
[----:B------:R-:W2:Y:S10]  /*07a0*/  LDG.E.128 R156, desc[UR4][R156.64] ;  /* 0x000000049c9c7981 */ /* 0x000eb4000c1e1d00 */
        /* <DEDUP_REMOVED lines=10> */
[----:B------:R-:W1:Y:S04]  /*0850*/  LDG.E.128 R152, desc[UR4][R152.64] ;  /* 0x0000000498987981 */ /* 0x000e68000c1e1d00 */
        /* <DEDUP_REMOVED lines=9> */
[--C-:B-1----:R-:W-:Y:S01]  /*08f0*/  FADD.FTZ R202, R152, -R174.reuse ;  /* 0x800000ae98ca7221 */ /* 0x102fe20000010000 */
[----:B---3--:R-:W-:-:S03]  /*0900*/  FADD.FTZ R166, R153, -R174 ;  /* 0x800000ae99a67221 */ /* 0x008fc60000010000 */
        /* <DEDUP_REMOVED lines=17> */
[----:B0-----:R-:W-:Y:S01]  /*0a20*/  FADD.FTZ R165, R154, R213 ;  /* 0x000000d59aa57221 */ /* 0x001fe20000010000 */
[----:B------:R-:W-:-:S07]  /*0a30*/  FFMA.FTZ R164, R220, R213, R153 ;  /* 0x000000d5dca47223 */ /* 0x000fce0000010099 */
.L_x_4373:
[----:B------:R-:W-:Y:S05]  /*0a40*/  BSYNC B0 ;  /* 0x0000000000007941 */ /* 0x000fea0003800000 */
.L_x_4372:
        /* <DEDUP_REMOVED lines=10> */
[----:B------:R-:W5:Y:S01]  /*0af0*/  @P5 LDG.E.128 R32, desc[UR4][R218.64] ;  /* 0x00000004da205981 */ /* 0x000f62000c1e1d00 */
[----:B------:R-:W-:-:S13]  /*0b00*/  ISETP.NE.AND.EX P4, PT, RZ, UR15, PT, P4 ;  /* 0x0000000fff007c0c */ /* 0x000fda000bf85340 */
[----:B------:R-:W1:Y:S02]  /*0b10*/  @P4 LDC.64 R152, c[0x0][0x248] ;  /* 0x00009200ff984b82 */ /* 0x000e640000000a00 */
[----:B-1----:R-:W-:-:S05]  /*0b20*/  @P4 IADD3 R216, P6, R203, R152, RZ ;  /* 0x00000098cbd84210 */ /* 0x002fca0007fde0ff */
[----:B------:R-:W-:Y:S01]  /*0b30*/  @P4 IMAD.X R217, R6, 0x1, R153, P6 ;  /* 0x0000000106d94824 */ /* 0x000fe200030e0699 */
[C---:B------:R-:W-:Y:S01]  /*0b40*/  LEA R156, P6, R166.reuse, UR10, 0x4 ;  /* 0x0000000aa69c7c11 */ /* 0x040fe2000f8c20ff */
[----:B------:R-:W1:Y:S03]  /*0b50*/  LDC.64 R152, c[0x0][0x2b8] ;  /* 0x0000ae00ff987b82 */ /* 0x000e660000000a00 */
[----:B------:R-:W-:Y:S01]  /*0b60*/  LEA.HI.X R157, R166, UR11, RZ, 0x4, P6 ;  /* 0x0000000ba69d7c11 */ /* 0x000fe2000b0f24ff */
[----:B------:R2:W5:Y:S05]  /*0b70*/  @P4 LDG.E R7, desc[UR4][R216.64] ;  /* 0x00000004d8074981 */ /* 0x00056a000c1e1900 */
[----:B------:R-:W3:Y:S01]  /*0b80*/  LDG.E.128 R156, desc[UR4][R156.64] ;  /* 0x000000049c9c7981 */ /* 0x000ee2000c1e1d00 */
[----:B0-----:R-:W-:Y:S01]  /*0b90*/  ISETP.NE.AND P4, PT, R14, RZ, PT ;  /* 0x000000ff0e00720c */ /* 0x001fe20003f85270 */
[----:B-1----:R-:W-:-:S06]  /*0ba0*/  IMAD.WIDE.U32 R152, R166, 0x10, R152 ;  /* 0x00000010a6987825 */ /* 0x002fcc00078e0098 */
[----:B------:R-:W4:Y:S01]  /*0bb0*/  LDG.E.128 R152, desc[UR4][R152.64] ;  /* 0x0000000498987981 */ /* 0x000f22000c1e1d00 */
[----:B-----5:R-:W-:Y:S02]  /*0bc0*/  FSEL R167, R163, RZ, !P4 ;  /* 0x000000ffa3a77208 */ /* 0x020fe40006000000 */
[----:B------:R-:W-:-:S04]  /*0bd0*/  IADD3 R202, P4, R203, UR12, RZ ;  /* 0x0000000ccbca7c10 */ /* 0x000fc8000ff9e0ff */
[----:B------:R-:W-:-:S05]  /*0be0*/  IADD3.X R203, R6, UR13, RZ, P4, !PT ;  /* 0x0000000d06cb7c10 */ /* 0x000fca000a7fe4ff */
[----:B------:R1:W5:Y:S01]  /*0bf0*/  LDG.E R6, desc[UR4][R202.64] ;  /* 0x00000004ca067981 */ /* 0x000362000c1e1900 */
[----:B------:R-:W-:Y:S01]  /*0c00*/  IADD3 R166, R166, 0x100, RZ ;  /* 0x00000100a6a67810 */ /* 0x000fe20007ffe0ff */
[C---:B---3--:R-:W-:Y:S01]  /*0c10*/  FADD.FTZ R26, -R167.reuse, R156 ;  /* 0x0000009ca71a7221 */ /* 0x048fe20000010100 */
[----:B------:R-:W-:-:S03]  /*0c20*/  FADD.FTZ R186, -R167, R157 ;  /* 0x0000009da7ba7221 */ /* 0x000fc60000010100 */
[C---:B------:R-:W-:Y:S01]  /*0c30*/  FMUL.FTZ R169, R173.reuse, R26 ;  /* 0x0000001aada97220 */ /* 0x040fe20000410000 */
[----:B------:R-:W-:Y:S01]  /*0c40*/  FMUL.FTZ R26, R173, R186 ;  /* 0x000000baad1a7220 */ /* 0x000fe20000410000 */
[C---:B------:R-:W-:Y:S01]  /*0c50*/  FADD.FTZ R158, -R167.reuse, R158 ;  /* 0x0000009ea79e7221 */ /* 0x040fe20000010100 */
[----:B--2---:R-:W-:-:S03]  /*0c60*/  FADD.FTZ R216, -R167, R159 ;  /* 0x0000009fa7d87221 */ /* 0x004fc60000010100 */
[----:B------:R-:W-:Y:S01]  /*0c70*/  FMUL.FTZ R195, R173, R158 ;  /* 0x0000009eadc37220 */ /* 0x000fe20000410000 */
[----:B----4-:R-:W-:Y:S01]  /*0c80*/  FMUL.FTZ R186, R116, R152 ;  /* 0x0000009874ba7220 */ /* 0x010fe20000410000 */
        /* <DEDUP_REMOVED lines=19> */
[----:B-1----:R-:W-:-:S07]  /*0dc0*/  FFMA.FTZ R164, R216, R211, R153 ;  /* 0x000000d3d8a47223 */ /* 0x002fce0000010099 */
.L_x_4375:
[----:B------:R-:W-:Y:S05]  /*0dd0*/  BSYNC B0 ;  /* 0x0000000000007941 */ /* 0x000fea0003800000 */
.L_x_4374:
        /* <DEDUP_REMOVED lines=11> */
[----:B------:R-:W5:Y:S01]  /*0e90*/  @P5 LDG.E.128 R124, desc[UR4][R224.64] ;  /* 0x00000004e07c5981 */ /* 0x000f62000c1e1d00 */
        /* <DEDUP_REMOVED lines=9> */
[----:B0-----:R-:W-:-:S04]  /*0f30*/  ISETP.NE.AND P4, PT, R14, RZ, PT ;  /* 0x000000ff0e00720c */ /* 0x001fc80003f85270 */
[----:B-----5:R-:W-:Y:S02]  /*0f40*/  FSEL R212, R163, RZ, !P4 ;  /* 0x000000ffa3d47208 */ /* 0x020fe40006000000 */
[----:B------:R-:W-:-:S04]  /*0f50*/  IADD3 R202, P4, R203, UR12, RZ ;  /* 0x0000000ccbca7c10 */ /* 0x000fc8000ff9e0ff */
[----:B------:R-:W-:-:S05]  /*0f60*/  IADD3.X R203, R4, UR13, RZ, P4, !PT ;  /* 0x0000000d04cb7c10 */ /* 0x000fca000a7fe4ff */
[----:B------:R4:W5:Y:S01]  /*0f70*/  LDG.E R4, desc[UR4][R202.64] ;  /* 0x00000004ca047981 */ /* 0x000962000c1e1900 */
[----:B------:R-:W-:Y:S02]  /*0f80*/  VIADD R166, R166, 0x100 ;  /* 0x00000100a6a67836 */ /* 0x000fe40000000000 */
[----:B--2---:R-:W-:Y:S01]  /*0f90*/  FMUL.FTZ R193, R113, R157 ;  /* 0x0000009d71c17220 */ /* 0x004fe20000410000 */
[----:B-1----:R-:W-:Y:S01]  /*0fa0*/  FMUL.FTZ R214, R114, R158 ;  /* 0x0000009e72d67220 */ /* 0x002fe20000410000 */
        /* <DEDUP_REMOVED lines=26> */
.L_x_4377:
[----:B------:R-:W-:Y:S05]  /*1150*/  BSYNC B0 ;  /* 0x0000000000007941 */ /* 0x000fea0003800000 */
.L_x_4376:
        /* <DEDUP_REMOVED lines=35> */
[----:B-1----:R-:W-:-:S03]  /*1390*/  FADD.FTZ R30, -R206, R153 ;  /* 0x00000099ce1e7221 */ /* 0x002fc60000010100 */
[C---:B------:R-:W-:Y:S01]  /*13a0*/  FMUL.FTZ R31, R173.reuse, R182 ;  /* 0x000000b6ad1f7220 */ /* 0x040fe20000410000 */
        /* <DEDUP_REMOVED lines=18> */
.L_x_4379:
[----:B------:R-:W-:Y:S05]  /*14d0*/  BSYNC B0 ;  /* 0x0000000000007941 */ /* 0x000fea0003800000 */
.L_x_4378:
[----:B------:R-:W-:Y:S04]  /*14e0*/  BSSY B0, `(.L_x_4380) ;  /* 0x0000037000007945 */ /* 0x000fe80003800000 */
[----:B------:R-:W-:Y:S05]  /*14f0*/  @!P2 BRA `(.L_x_4381) ;  /* 0x0000000000d4a947 */ /* 0x000fea0003800000 */
[----:B------:R-:W-:Y:S01]  /*1500*/  ISETP.NE.U32.AND P5, PT, RZ, UR8, PT ;  /* 0x00000008ff007c0c */ /* 0x000fe2000bfa5070 */
[C---:B------:R-:W-:Y:S01]  /*1510*/  IMAD.SHL.U32 R203, R166.reuse, 0x4, RZ ;  /* 0x00000004a6cb7824 */ /* 0x040fe200078e00ff */
[----:B------:R-:W1:Y:S01]  /*1520*/  LDC.64 R156, c[0x0][0x2b8] ;  /* 0x0000ae00ff9c7b82 */ /* 0x000e620000000a00 */
        /* <DEDUP_REMOVED lines=49> */
[----:B-1----:R-:W-:-:S07]  /*1840*/  FFMA.FTZ R164, R200, R199, R153 ;  /* 0x000000c7c8a47223 */ /* 0x002fce0000010099 */
.L_x_4381:
[----:B------:R-:W-:Y:S05]  /*1850*/  BSYNC B0 ;  /* 0x0000000000007941 */ /* 0x000fea0003800000 */
.L_x_4380:
        /* <DEDUP_REMOVED lines=55> */
.L_x_4383:
[----:B------:R-:W-:Y:S05]  /*1bd0*/  BSYNC B0 ;  /* 0x0000000000007941 */ /* 0x000fea0003800000 */
.L_x_4382:
        /* <DEDUP_REMOVED lines=12> */
[----:B------:R-:W1:Y:S02]  /*1ca0*/  @P4 LDC.64 R24, c[0x0][0x248] ;  /* 0x00009200ff184b82 */ /* 0x000e640000000a00 */
[----:B-1----:R-:W-:-:S04]  /*1cb0*/  @P4 IADD3 R176, P6, R203, R24, RZ ;  /* 0x00000018cbb04210 */ /* 0x002fc80007fde0ff */
[----:B------:R-:W-:Y:S02]  /*1cc0*/  @P4 IADD3.X R177, R154, R25, RZ, P6, !PT ;  /* 0x000000199ab14210 */ /* 0x000fe400037fe4ff */
[----:B------:R-:W1:Y:S01]  /*1cd0*/  LDC.64 R24, c[0x0][0x2b8] ;  /* 0x0000ae00ff187b82 */ /* 0x000e620000000a00 */
[----:B0-----:R-:W-:Y:S02]  /*1ce0*/  ISETP.NE.AND P6, PT, R14, RZ, PT ;  /* 0x000000ff0e00720c */ /* 0x001fe40003fc5270 */
[----:B------:R0:W5:Y:S01]  /*1cf0*/  @P4 LDG.E R23, desc[UR4][R176.64] ;  /* 0x00000004b0174981 */ /* 0x000162000c1e1900 */
[C---:B------:R-:W-:Y:S02]  /*1d00*/  LEA R152, P4, R166.reuse, UR10, 0x4 ;  /* 0x0000000aa6987c11 */ /* 0x040fe4000f8820ff */
[----:B-----5:R-:W-:Y:S02]  /*1d10*/  FSEL R163, R163, RZ, !P6 ;  /* 0x000000ffa3a37208 */ /* 0x020fe40007000000 */
[----:B------:R-:W-:-:S02]  /*1d20*/  LEA.HI.X R153, R166, UR11, RZ, 0x4, P4 ;  /* 0x0000000ba6997c11 */ /* 0x000fc4000a0f24ff */
[----:B------:R-:W-:-:S04]  /*1d30*/  IADD3 R202, P4, R203, UR12, RZ ;  /* 0x0000000ccbca7c10 */ /* 0x000fc8000ff9e0ff */
[----:B------:R-:W-:Y:S02]  /*1d40*/  IADD3.X R203, R154, UR13, RZ, P4, !PT ;  /* 0x0000000d9acb7c10 */ /* 0x000fe4000a7fe4ff */
[----:B------:R-:W2:Y:S01]  /*1d50*/  LDG.E.128 R152, desc[UR4][R152.64] ;  /* 0x0000000498987981 */ /* 0x000ea2000c1e1d00 */
[----:B-1----:R-:W-:-:S03]  /*1d60*/  IMAD.WIDE.U32 R156, R166, 0x10, R24 ;  /* 0x00000010a69c7825 */ /* 0x002fc600078e0018 */
[----:B------:R1:W5:Y:S04]  /*1d70*/  LDG.E R24, desc[UR4][R202.64] ;  /* 0x00000004ca187981 */ /* 0x000368000c1e1900 */
[----:B------:R-:W0:Y:S01]  /*1d80*/  LDG.E.128 R156, desc[UR4][R156.64] ;  /* 0x000000049c9c7981 */ /* 0x000e22000c1e1d00 */
[C---:B--2---:R-:W-:Y:S01]  /*1d90*/  FADD.FTZ R166, -R163.reuse, R152 ;  /* 0x00000098a3a67221 */ /* 0x044fe20000010100 */
[----:B------:R-:W-:-:S03]  /*1da0*/  FADD.FTZ R172, -R163, R153 ;  /* 0x00000099a3ac7221 */ /* 0x000fc60000010100 */
[----:B------:R-:W-:Y:S01]  /*1db0*/  FMUL.FTZ R25, R173, R166 ;  /* 0x000000a6ad197220 */ /* 0x000fe20000410000 */
[----:B------:R-:W-:Y:S01]  /*1dc0*/  FADD.FTZ R154, -R163, R154 ;  /* 0x0000009aa39a7221 */ /* 0x000fe20000010100 */
[----:B------:R-:W-:Y:S01]  /*1dd0*/  FMUL.FTZ R172, R173, R172 ;  /* 0x000000acadac7220 */ /* 0x000fe20000410000 */
[----:B------:R-:W-:Y:S01]  /*1de0*/  FADD.FTZ R190, -R163, R155 ;  /* 0x0000009ba3be7221 */ /* 0x000fe20000010100 */
[----:B0-----:R-:W-:Y:S01]  /*1df0*/  FMUL.FTZ R176, R96, R156 ;  /* 0x0000009c60b07220 */ /* 0x001fe20000410000 */
[----:B------:R-:W-:-:S03]  /*1e00*/  FMUL.FTZ R177, R97, R157 ;  /* 0x0000009d61b17220 */ /* 0x000fc60000410000 */
        /* <DEDUP_REMOVED lines=20> */
.L_x_4385:
[----:B------:R-:W-:Y:S05]  /*1f50*/  BSYNC B0 ;  /* 0x0000000000007941 */ /* 0x000fea0003800000 */
.L_x_4384:
        /* <DEDUP_REMOVED lines=23> */
.L_x_4412:
        /* <DEDUP_REMOVED lines=101> */
.L_x_4388:
[----:B------:R-:W-:Y:S05]  /*2720*/  BSYNC B0 ;  /* 0x0000000000007941 */ /* 0x000fea0003800000 */
.L_x_4387:
        /* <DEDUP_REMOVED lines=67> */
.L_x_4390:
[----:B------:R-:W-:Y:S05]  /*2b60*/  BSYNC B0 ;  /* 0x0000000000007941 */ /* 0x000fea0003800000 */
.L_x_4389:
        /* <DEDUP_REMOVED lines=66> */
.L_x_4392:
[----:B------:R-:W-:Y:S05]  /*2f90*/  BSYNC B0 ;  /* 0x0000000000007941 */ /* 0x000fea0003800000 */
.L_x_4391:
        /* <DEDUP_REMOVED lines=66> */
.L_x_4394:
[----:B------:R-:W-:Y:S05]  /*33c0*/  BSYNC B0 ;  /* 0x0000000000007941 */ /* 0x000fea0003800000 */
.L_x_4393:
        /* <DEDUP_REMOVED lines=66> */
.L_x_4396:
[----:B------:R-:W-:Y:S05]  /*37f0*/  BSYNC B0 ;  /* 0x0000000000007941 */ /* 0x000fea0003800000 */
.L_x_4395:
        /* <DEDUP_REMOVED lines=66> */
.L_x_4398:
[----:B------:R-:W-:Y:S05]  /*3c20*/  BSYNC B0 ;  /* 0x0000000000007941 */ /* 0x000fea0003800000 */
.L_x_4397:
        /* <DEDUP_REMOVED lines=66> */
.L_x_4400:
[----:B------:R-:W-:Y:S05]  /*4050*/  BSYNC B0 ;  /* 0x0000000000007941 */ /* 0x000fea0003800000 */
.L_x_4399:
[----:B------:R-:W-:Y:S01]  /*4060*/  VIADD R13, R13, UR20 ;  /* 0x000000140d0d7c36 */ /* 0x000fe20008000000 */
[----:B------:R-:W-:-:S04]  /*4070*/  SEL R162, RZ, 0x1, P4 ;  /* 0x00000001ffa27807 */ /* 0x000fc80002000000 */
[----:B------:R-:W-:-:S13]  /*4080*/  ISETP.GE.AND P4, PT, R13, UR21, PT ;  /* 0x000000150d007c0c */ /* 0x000fda000bf86270 */
[----:B------:R-:W-:Y:S05]  /*4090*/  @!P4 BRA `(.L_x_4401) ;  /* 0xffffffc4004cc947 */ /* 0x000fea000383ffff */
.L_x_4371:
[----:B------:R-:W0:Y:S01]  /*40a0*/  S2R R0, SR_TID.X ;  /* 0x0000000000007919 */ /* 0x000e220000002100 */
[----:B------:R-:W0:Y:S01]  /*40b0*/  S2UR UR6, SR_CTAID.X ;  /* 0x00000000000679c3 */ /* 0x000e220000002500 */
[----:B------:R-:W-:Y:S02]  /*40c0*/  ISETP.NE.AND P4, PT, R12, RZ, PT ;  /* 0x000000ff0c00720c */ /* 0x000fe40003f85270 */
[----:B------:R-:W-:-:S05]  /*40d0*/  ISETP.NE.AND P5, PT, R8, RZ, PT ;  /* 0x000000ff0800720c */ /* 0x000fca0003fa5270 */
        /* <DEDUP_REMOVED lines=20> */
[----:B----4-:R-:W-:-:S04]  /*4220*/  @P5 IMAD.WIDE.U32 R8, R23, 0x10, R8 ;  /* 0x0000001017085825 */ /* 0x010fc800078e0008 */
[----:B------:R-:W-:Y:S01]  /*4230*/  @P5 VIADD R23, R23, 0x100 ;  /* 0x0000010017175836 */ /* 0x000fe20000000000 */
[----:B------:R4:W-:Y:S02]  /*4240*/  @P5 STG.E.128 desc[UR4][R8.64], R88 ;  /* 0x0000005808005986 */ /* 0x0009e4000c101d04 */
[----:B------:R-:W4:Y:S01]  /*4250*/  @P2 LDC.64 R18, c[0x0][0x2d0] ;  /* 0x0000b400ff122b82 */ /* 0x000f220000000a00 */
[----:B--2---:R-:W-:-:S04]  /*4260*/  @P0 IMAD.WIDE.U32 R10, R23, 0x10, R10 ;  /* 0x00000010170a0825 */ /* 0x004fc800078e000a */
[C---:B-1----:R-:W-:Y:S01]  /*4270*/  @P0 IMAD.WIDE.U32 R12, R23.reuse, 0x10, R12 ;  /* 0x00000010170c0825 */ /* 0x042fe200078e000c */
[----:B------:R-:W-:Y:S01]  /*4280*/  @P0 IADD3 R23, R23, 0x100, RZ ;  /* 0x0000010017170810 */ /* 0x000fe20007ffe0ff */
[----:B------:R1:W-:Y:S01]  /*4290*/  @P0 STG.E.128 desc[UR4][R10.64], R56 ;  /* 0x000000380a000986 */ /* 0x0003e2000c101d04 */
[----:B------:R-:W2:Y:S03]  /*42a0*/  @P2 LDC.64 R20, c[0x0][0x2d8] ;  /* 0x0000b600ff142b82 */ /* 0x000ea60000000a00 */
[C---:B---3--:R-:W-:Y:S01]  /*42b0*/  @P1 IMAD.WIDE.U32 R14, R23.reuse, 0x10, R14 ;  /* 0x00000010170e1825 */ /* 0x048fe200078e000e */
[----:B------:R1:W-:Y:S04]  /*42c0*/  @P0 STG.E.128 desc[UR4][R12.64], R84 ;  /* 0x000000540c000986 */ /* 0x0003e8000c101d04 */
[----:B------:R-:W3:Y:S01]  /*42d0*/  @P3 LDC.64 R24, c[0x0][0x2d0] ;  /* 0x0000b400ff183b82 */ /* 0x000ee20000000a00 */
[C---:B0-----:R-:W-:Y:S01]  /*42e0*/  @P1 IMAD.WIDE.U32 R16, R23.reuse, 0x10, R16 ;  /* 0x0000001017101825 */ /* 0x041fe200078e0010 */
[----:B------:R1:W-:Y:S03]  /*42f0*/  @P1 STG.E.128 desc[UR4][R14.64], R52 ;  /* 0x000000340e001986 */ /* 0x0003e6000c101d04 */
[----:B------:R-:W-:Y:S01]  /*4300*/  @P1 VIADD R23, R23, 0x100 ;  /* 0x0000010017171836 */ /* 0x000fe20000000000 */
[----:B------:R1:W-:Y:S02]  /*4310*/  @P1 STG.E.128 desc[UR4][R16.64], R80 ;  /* 0x0000005010001986 */ /* 0x0003e4000c101d04 */
[----:B------:R-:W0:Y:S01]  /*4320*/  @P3 LDC.64 R26, c[0x0][0x2d8] ;  /* 0x0000b600ff1a3b82 */ /* 0x000e220000000a00 */
[----:B----4-:R-:W-:-:S05]  /*4330*/  @P2 IMAD.WIDE.U32 R18, R23, 0x10, R18 ;  /* 0x0000001017122825 */ /* 0x010fca00078e0012 */
        /* <DEDUP_REMOVED lines=17> */
.L_x_4386:
[----:B------:R-:W-:Y:S01]  /*4450*/  HFMA2.MMA R167, -RZ, RZ, 0, 1.847743988037109375e-06 ;  /* 0x0000001fffa77435 */ /* 0x000fe200000001ff */
[----:B-----5:R-:W-:Y:S01]  /*4460*/  MOV R163, R165 ;  /* 0x000000a500a37202 */ /* 0x020fe20000000f00 */
[----:B------:R-:W-:Y:S02]  /*4470*/  IMAD.MOV.U32 R166, RZ, RZ, 0x10 ;  /* 0x00000010ffa67424 */ /* 0x000fe400078e00ff */
[----:B------:R-:W-:-:S07]  /*4480*/  IMAD.MOV.U32 R162, RZ, RZ, -0x1 ;  /* 0xffffffffffa27424 */ /* 0x000fce00078e00ff */
[----:B0-----:R-:W-:Y:S05]  /*4490*/  WARPSYNC.COLLECTIVE R162, `(.L_x_4402) ;  /* 0x00000000a2087348 */ /* 0x001fea0003c00000 */
[----:B------:R1:W2:Y:S02]  /*44a0*/  SHFL.DOWN P6, R203, R163, R166, R167 ;  /* 0x080000a6a3cb7389 */ /* 0x0002a400000c00a7 */
[----:B012---:R-:W-:Y:S01]  /*44b0*/  ENDCOLLECTIVE ;  /* 0x000000000000791b */ /* 0x007fe20003800000 */
.L_x_4402:
[----:B------:R-:W-:Y:S01]  /*44c0*/  IMAD.MOV.U32 R163, RZ, RZ, R164 ;  /* 0x000000ffffa37224 */ /* 0x000fe200078e00a4 */
[----:B------:R-:W-:-:S07]  /*44d0*/  MOV R152, R203 ;  /* 0x000000cb00987202 */ /* 0x000fce0000000f00 */
[----:B------:R-:W-:Y:S05]  /*44e0*/  WARPSYNC.COLLECTIVE R162, `(.L_x_4403) ;  /* 0x00000000a2087348 */ /* 0x000fea0003c00000 */
[----:B------:R0:W1:Y:S02]  /*44f0*/  SHFL.DOWN P6, R203, R163, R166, R167 ;  /* 0x080000a6a3cb7389 */ /* 0x00006400000c00a7 */
[----:B01----:R-:W-:Y:S01]  /*4500*/  ENDCOLLECTIVE ;  /* 0x000000000000791b */ /* 0x003fe20003800000 */
.L_x_4403:
[----:B------:R-:W-:Y:S01]  /*4510*/  FADD.FTZ R152, R152, R165 ;  /* 0x000000a598987221 */ /* 0x000fe20000010000 */
[----:B------:R-:W-:-:S03]  /*4520*/  HFMA2.MMA R166, -RZ, RZ, 0, 4.76837158203125e-07 ;  /* 0x00000008ffa67435 */ /* 0x000fc600000001ff */
[----:B------:R-:W-:Y:S01]  /*4530*/  IMAD.MOV.U32 R163, RZ, RZ, R152 ;  /* 0x000000ffffa37224 */ /* 0x000fe200078e0098 */
[----:B------:R-:W-:-:S07]  /*4540*/  MOV R153, R203 ;  /* 0x000000cb00997202 */ /* 0x000fce0000000f00 */
[----:B------:R-:W-:Y:S05]  /*4550*/  WARPSYNC.COLLECTIVE R162, `(.L_x_4404) ;  /* 0x00000000a2087348 */ /* 0x000fea0003c00000 */
[----:B------:R0:W1:Y:S02]  /*4560*/  SHFL.DOWN P6, R203, R163, R166, R167 ;  /* 0x080000a6a3cb7389 */ /* 0x00006400000c00a7 */
[----:B01----:R-:W-:Y:S01]  /*4570*/  ENDCOLLECTIVE ;  /* 0x000000000000791b */ /* 0x003fe20003800000 */
.L_x_4404:
[----:B------:R-:W-:-:S05]  /*4580*/  FADD.FTZ R153, R153, R164 ;  /* 0x000000a499997221 */ /* 0x000fca0000010000 */
[----:B------:R-:W-:Y:S01]  /*4590*/  MOV R163, R153 ;  /* 0x0000009900a37202 */ /* 0x000fe20000000f00 */
[----:B------:R-:W-:-:S07]  /*45a0*/  IMAD.MOV.U32 R155, RZ, RZ, R203 ;  /* 0x000000ffff9b7224 */ /* 0x000fce00078e00cb */
[----:B------:R-:W-:Y:S05]  /*45b0*/  WARPSYNC.COLLECTIVE R162, `(.L_x_4405) ;  /* 0x00000000a2087348 */ /* 0x000fea0003c00000 */
[----:B------:R0:W1:Y:S02]  /*45c0*/  SHFL.DOWN P6, R203, R163, R166, R167 ;  /* 0x080000a6a3cb7389 */ /* 0x00006400000c00a7 */
[----:B01----:R-:W-:Y:S01]  /*45d0*/  ENDCOLLECTIVE ;  /* 0x000000000000791b */ /* 0x003fe20003800000 */
.L_x_4405:
[----:B------:R-:W-:-:S05]  /*45e0*/  FADD.FTZ R155, R152, R155 ;  /* 0x0000009b989b7221 */ /* 0x000fca0000010000 */
[----:B------:R-:W-:Y:S01]  /*45f0*/  MOV R163, R155 ;  /* 0x0000009b00a37202 */ /* 0x000fe20000000f00 */
[----:B------:R-:W-:Y:S02]  /*4600*/  IMAD.MOV.U32 R166, RZ, RZ, 0x4 ;  /* 0x00000004ffa67424 */ /* 0x000fe400078e00ff */
[----:B------:R-:W-:-:S07]  /*4610*/  IMAD.MOV.U32 R154, RZ, RZ, R203 ;  /* 0x000000ffff9a7224 */ /* 0x000fce00078e00cb */
[----:B------:R-:W-:Y:S05]  /*4620*/  WARPSYNC.COLLECTIVE R162, `(.L_x_4406) ;  /* 0x00000000a2087348 */ /* 0x000fea0003c00000 */
[----:B------:R0:W1:Y:S02]  /*4630*/  SHFL.DOWN P6, R203, R163, R166, R167 ;  /* 0x080000a6a3cb7389 */ /* 0x00006400000c00a7 */
[----:B01----:R-:W-:Y:S01]  /*4640*/  ENDCOLLECTIVE ;  /* 0x000000000000791b */ /* 0x003fe20003800000 */
.L_x_4406:
[----:B------:R-:W-:-:S04]  /*4650*/  FADD.FTZ R154, R153, R154 ;  /* 0x0000009a999a7221 */ /* 0x000fc80000010000 */
[----:B------:R-:W-:Y:S01]  /*4660*/  IMAD.MOV.U32 R163, RZ, RZ, R154 ;  /* 0x000000ffffa37224 */ /* 0x000fe200078e009a */
[----:B------:R-:W-:-:S07]  /*4670*/  MOV R156, R203 ;  /* 0x000000cb009c7202 */ /* 0x000fce0000000f00 */
[----:B------:R-:W-:Y:S05]  /*4680*/  WARPSYNC.COLLECTIVE R162, `(.L_x_4407) ;  /* 0x00000000a2087348 */ /* 0x000fea0003c00000 */
[----:B------:R0:W1:Y:S02]  /*4690*/  SHFL.DOWN P6, R203, R163, R166, R167 ;  /* 0x080000a6a3cb7389 */ /* 0x00006400000c00a7 */
[----:B01----:R-:W-:Y:S01]  /*46a0*/  ENDCOLLECTIVE ;  /* 0x000000000000791b */ /* 0x003fe20003800000 */
.L_x_4407:
[----:B------:R-:W-:Y:S01]  /*46b0*/  FADD.FTZ R156, R155, R156 ;  /* 0x0000009c9b9c7221 */ /* 0x000fe20000010000 */
[----:B------:R-:W-:-:S03]  /*46c0*/  HFMA2.MMA R166, -RZ, RZ, 0, 1.1920928955078125e-07 ;  /* 0x00000002ffa67435 */ /* 0x000fc600000001ff */
[----:B------:R-:W-:Y:S01]  /*46d0*/  IMAD.MOV.U32 R163, RZ, RZ, R156 ;  /* 0x000000ffffa37224 */ /* 0x000fe200078e009c */
[----:B------:R-:W-:-:S07]  /*46e0*/  MOV R157, R203 ;  /* 0x000000cb009d7202 */ /* 0x000fce0000000f00 */
[----:B------:R-:W-:Y:S05]  /*46f0*/  WARPSYNC.COLLECTIVE R162, `(.L_x_4408) ;  /* 0x00000000a2087348 */ /* 0x000fea0003c00000 */
[----:B------:R0:W1:Y:S02]  /*4700*/  SHFL.DOWN P6, R203, R163, R166, R167 ;  /* 0x080000a6a3cb7389 */ /* 0x00006400000c00a7 */
[----:B01----:R-:W-:Y:S01]  /*4710*/  ENDCOLLECTIVE ;  /* 0x000000000000791b */ /* 0x003fe20003800000 */
.L_x_4408:
[----:B------:R-:W-:-:S05]  /*4720*/  FADD.FTZ R157, R154, R157 ;  /* 0x0000009d9a9d7221 */ /* 0x000fca0000010000 */
[----:B------:R-:W-:Y:S01]  /*4730*/  MOV R163, R157 ;  /* 0x0000009d00a37202 */ /* 0x000fe20000000f00 */
[----:B------:R-:W-:-:S07]  /*4740*/  IMAD.MOV.U32 R159, RZ, RZ, R203 ;  /* 0x000000ffff9f7224 */ /* 0x000fce00078e00cb */
[----:B------:R-:W-:Y:S05]  /*4750*/  WARPSYNC.COLLECTIVE R162, `(.L_x_4409) ;  /* 0x00000000a2087348 */ /* 0x000fea0003c00000 */
[----:B------:R0:W1:Y:S02]  /*4760*/  SHFL.DOWN P6, R203, R163, R166, R167 ;  /* 0x080000a6a3cb7389 */ /* 0x00006400000c00a7 */
[----:B01----:R-:W-:Y:S01]  /*4770*/  ENDCOLLECTIVE ;  /* 0x000000000000791b */ /* 0x003fe20003800000 */
.L_x_4409:
[----:B------:R-:W-:-:S05]  /*4780*/  FADD.FTZ R159, R156, R159 ;  /* 0x0000009f9c9f7221 */ /* 0x000fca0000010000 */
[----:B------:R-:W-:Y:S01]  /*4790*/  MOV R163, R159 ;  /* 0x0000009f00a37202 */ /* 0x000fe20000000f00 */
[----:B------:R-:W-:Y:S02]  /*47a0*/  IMAD.MOV.U32 R166, RZ, RZ, 0x1 ;  /* 0x00000001ffa67424 */ /* 0x000fe400078e00ff */
[----:B------:R-:W-:-:S07]  /*47b0*/  IMAD.MOV.U32 R158, RZ, RZ, R203 ;  /* 0x000000ffff9e7224 */ /* 0x000fce00078e00cb */
[----:B------:R-:W-:Y:S05]  /*47c0*/  WARPSYNC.COLLECTIVE R162, `(.L_x_4410) ;  /* 0x00000000a2087348 */ /* 0x000fea0003c00000 */
[----:B------:R0:W1:Y:S02]  /*47d0*/  SHFL.DOWN P6, R203, R163, R166, R167 ;  /* 0x080000a6a3cb7389 */ /* 0x00006400000c00a7 */
[----:B01----:R-:W-:Y:S01]  /*47e0*/  ENDCOLLECTIVE ;  /* 0x000000000000791b */ /* 0x003fe20003800000 */
.L_x_4410:
[----:B------:R-:W-:-:S04]  /*47f0*/  FADD.FTZ R158, R157, R158 ;  /* 0x0000009e9d9e7221 */ /* 0x000fc80000010000 */
[----:B------:R-:W-:Y:S01]  /*4800*/  IMAD.MOV.U32 R163, RZ, RZ, R158 ;  /* 0x000000ffffa37224 */ /* 0x000fe200078e009e */
[----:B------:R-:W-:-:S07]  /*4810*/  MOV R202, R203 ;  /* 0x000000cb00ca7202 */ /* 0x000fce0000000f00 */
[----:B------:R-:W-:Y:S05]  /*4820*/  WARPSYNC.COLLECTIVE R162, `(.L_x_4411) ;  /* 0x00000000a2087348 */ /* 0x000fea0003c00000 */
[----:B------:R0:W1:Y:S02]  /*4830*/  SHFL.DOWN P6, R203, R163, R166, R167 ;  /* 0x080000a6a3cb7389 */ /* 0x00006400000c00a7 */
[----:B01----:R-:W-:Y:S01]  /*4840*/  ENDCOLLECTIVE ;  /* 0x000000000000791b */ /* 0x003fe20003800000 */
.L_x_4411:
[----:B------:R-:W-:Y:S05]  /*4850*/  BRA `(.L_x_4412) ;  /* 0xffffffd8001c7947 */ /* 0x000fea000383ffff */
.L_x_4413:
        /* <DEDUP_REMOVED lines=10> */
.L_x_4608:


//--------------------- .text._ZN10layer_norm22ln_bwd_finalize_kernelINS_22Kernel_traits_finalizeILj7168EfffffjLb0ELj1024ELj4ENS_18Kernel_traits_baseILj7168EfffffjLj1024EEEEELb0ELb1EEEvNS_9BwdParamsE --------------------------
	.section	.text._ZN10layer_norm22ln_bwd_finalize_kernelINS_22Kernel_traits_finalizeILj7168EfffffjLb0ELj1024ELj4ENS_18Kernel_traits_baseILj7168EfffffjLj1024EEEEELb0ELb1EEEvNS_9BwdParamsE,"ax",@progbits
	.align	128
        .global         _ZN10layer_norm22ln_bwd_finalize_kernelINS_22Kernel_traits_finalizeILj7168EfffffjLb0ELj1024ELj4ENS_18Kernel_traits_baseILj7168EfffffjLj1024EEEEELb0ELb1EEEvNS_9BwdParamsE
        .type           _ZN10layer_norm22ln_bwd_finalize_kernelINS_22Kernel_traits_finalizeILj7168EfffffjLb0ELj1024ELj4ENS_18Kernel_traits_baseILj7168EfffffjLj1024EEEEELb0ELb1EEEvNS_9BwdParamsE,@function
        .size           _ZN10layer_norm22ln_bwd_finalize_kernelINS_22Kernel_traits_finalizeILj7168EfffffjLb0ELj1024ELj4ENS_18Kernel_traits_baseILj7168EfffffjLj1024EEEEELb0ELb1EEEvNS_9BwdParamsE,(.L_x_4609 - _ZN10layer_norm22ln_bwd_finalize_kernelINS_22Kernel_traits_finalizeILj7168EfffffjLb0ELj1024ELj4ENS_18Kernel_traits_baseILj7168EfffffjLj1024EEEEELb0ELb1EEEvNS_9BwdParamsE)
        .other          _ZN10layer_norm22ln_bwd_finalize_kernelINS_22Kernel_traits_finalizeILj7168EfffffjLb0ELj1024ELj4ENS_18Kernel_traits_baseILj7168EfffffjLj1024EEEEELb0ELb1EEEvNS_9BwdParamsE,@"STO_CUDA_ENTRY STV_DEFAULT"
_ZN10layer_norm22ln_bwd_finalize_kernelINS_22Kernel_traits_finalizeILj7168EfffffjLb0ELj1024ELj4ENS_18Kernel_traits_baseILj7168EfffffjLj1024EEEEELb0ELb1EEEvNS_9BwdParamsE:
.text._ZN10layer_norm22ln_bwd_finalize_kernelINS_22Kernel_traits_finalizeILj7168EfffffjLb0ELj1024ELj4ENS_18Kernel_traits_baseILj7168EfffffjLj1024EEEEELb0ELb1EEEvNS_9BwdParamsE:
        /* <DEDUP_REMOVED lines=26> */
.L_x_4423:
        /* <DEDUP_REMOVED lines=31> */
.L_x_4418:
        /* <DEDUP_REMOVED lines=34> */
.L_x_4417:
[----:B------:R-:W-:Y:S05]  /*05b0*/  BSYNC B1 ;  /* 0x0000000000017941 */ /* 0x000fea0003800000 */
.L_x_4416:
        /* <DEDUP_REMOVED lines=25> */
.L_x_4420:
[----:B------:R-:W-:Y:S05]  /*0750*/  BSYNC B1 ;  /* 0x0000000000017941 */ /* 0x000fea0003800000 */
.L_x_4419:
        /* <DEDUP_REMOVED lines=12> */
.L_x_4415:
[----:B------:R-:W-:Y:S05]  /*0820*/  BSYNC B0 ;  /* 0x0000000000007941 */ /* 0x000fea0003800000 */
.L_x_4414:
        /* <DEDUP_REMOVED lines=29> */
.L_x_4434:
[----:B------:R-:W-:Y:S01]  /*0a00*/  @!P1 SHF.R.U32.HI R12, RZ, 0x3, R0 ;  /* 0x00000003ff0c9819 */ /* 0x000fe20000011600 */
[----:B----4-:R-:W-:Y:S01]  /*0a10*/  FADD.FTZ R14, R9, R14 ;  /* 0x0000000e090e7221 */ /* 0x010fe20000010000 */
[----:B---3--:R-:W-:Y:S02]  /*0a20*/  FADD.FTZ R11, R10, R11 ;  /* 0x0000000b0a0b7221 */ /* 0x008fe40000010000 */
[----:B------:R-:W-:-:S05]  /*0a30*/  @!P1 LOP3.LUT R12, R12, 0x1ffffffc, RZ, 0xc0, !PT ;  /* 0x1ffffffc0c0c9812 */ /* 0x000fca00078ec0ff */
[----:B------:R3:W-:Y:S04]  /*0a40*/  @!P1 STS [R12+UR4+0x2000], R14 ;  /* 0x0020000e0c009988 */ /* 0x0007e80008000804 */
[----:B------:R3:W-:Y:S02]  /*0a50*/  @!P1 STS [R12+UR4+0x2080], R11 ;  /* 0x0020800b0c009988 */ /* 0x0007e40008000804 */
.L_x_4421:
        /* <DEDUP_REMOVED lines=15> */
.L_x_4422:
[----:B------:R-:W-:Y:S01]  /*0b50*/  HFMA2.MMA R19, -RZ, RZ, 0, 5.9604644775390625e-08 ;  /* 0x00000001ff137435 */ /* 0x000fe200000001ff */
[----:B0--3--:R-:W-:Y:S01]  /*0b60*/  MOV R20, R10 ;  /* 0x0000000a00147202 */ /* 0x009fe20000000f00 */
[----:B------:R-:W-:Y:S01]  /*0b70*/  IMAD.MOV.U32 R22, RZ, RZ, 0x1f ;  /* 0x0000001fff167424 */ /* 0x000fe200078e00ff */
[----:B------:R-:W-:-:S08]  /*0b80*/  MOV R17, 0xffffffff ;  /* 0xffffffff00117802 */ /* 0x000fd00000000f00 */
[----:B-12---:R-:W-:Y:S05]  /*0b90*/  WARPSYNC.COLLECTIVE R17, `(.L_x_4424) ;  /* 0x0000000011087348 */ /* 0x006fea0003c00000 */
[----:B------:R0:W3:Y:S02]  /*0ba0*/  SHFL.BFLY P2, R18, R20, R19, R22 ;  /* 0x0c00001314127389 */ /* 0x0000e40000040016 */
[----:B0123--:R-:W-:Y:S01]  /*0bb0*/  ENDCOLLECTIVE ;  /* 0x000000000000791b */ /* 0x00ffe20003800000 */
.L_x_4424:
[----:B------:R-:W-:Y:S01]  /*0bc0*/  HFMA2.MMA R19, -RZ, RZ, 0, 1.1920928955078125e-07 ;  /* 0x00000002ff137435 */ /* 0x000fe200000001ff */
[----:B------:R-:W-:-:S05]  /*0bd0*/  MOV R11, R18 ;  /* 0x00000012000b7202 */ /* 0x000fca0000000f00 */
[----:B------:R-:W-:-:S05]  /*0be0*/  FADD.FTZ R11, R10, R11 ;  /* 0x0000000b0a0b7221 */ /* 0x000fca0000010000 */
[----:B------:R-:W-:-:S07]  /*0bf0*/  MOV R20, R11 ;  /* 0x0000000b00147202 */ /* 0x000fce0000000f00 */
[----:B------:R-:W-:Y:S05]  /*0c00*/  WARPSYNC.COLLECTIVE R17, `(.L_x_4425) ;  /* 0x0000000011087348 */ /* 0x000fea0003c00000 */
[----:B------:R0:W1:Y:S02]  /*0c10*/  SHFL.BFLY P2, R18, R20, R19, R22 ;  /* 0x0c00001314127389 */ /* 0x0000640000040016 */
[----:B01----:R-:W-:Y:S01]  /*0c20*/  ENDCOLLECTIVE ;  /* 0x000000000000791b */ /* 0x003fe20003800000 */
.L_x_4425:
[----:B------:R-:W-:Y:S01]  /*0c30*/  HFMA2.MMA R19, -RZ, RZ, 0, 2.384185791015625e-07 ;  /* 0x00000004ff137435 */ /* 0x000fe200000001ff */
[----:B------:R-:W-:-:S04]  /*0c40*/  IMAD.MOV.U32 R12, RZ, RZ, R18 ;  /* 0x000000ffff0c7224 */ /* 0x000fc800078e0012 */
[----:B------:R-:W-:-:S05]  /*0c50*/  FADD.FTZ R12, R11, R12 ;  /* 0x0000000c0b0c7221 */ /* 0x000fca0000010000 */
[----:B------:R-:W-:-:S07]  /*0c60*/  MOV R20, R12 ;  /* 0x0000000c00147202 */ /* 0x000fce0000000f00 */
[----:B------:R-:W-:Y:S05]  /*0c70*/  WARPSYNC.COLLECTIVE R17, `(.L_x_4426) ;  /* 0x0000000011087348 */ /* 0x000fea0003c00000 */
[----:B------:R0:W1:Y:S02]  /*0c80*/  SHFL.BFLY P2, R18, R20, R19, R22 ;  /* 0x0c00001314127389 */ /* 0x0000640000040016 */
[----:B01----:R-:W-:Y:S01]  /*0c90*/  ENDCOLLECTIVE ;  /* 0x000000000000791b */ /* 0x003fe20003800000 */
.L_x_4426:
[----:B------:R-:W-:Y:S01]  /*0ca0*/  IMAD.MOV.U32 R19, RZ, RZ, 0x8 ;  /* 0x00000008ff137424 */ /* 0x000fe200078e00ff */
[----:B------:R-:W-:-:S05]  /*0cb0*/  MOV R13, R18 ;  /* 0x00000012000d7202 */ /* 0x000fca0000000f00 */
[----:B------:R-:W-:-:S05]  /*0cc0*/  FADD.FTZ R13, R12, R13 ;  /* 0x0000000d0c0d7221 */ /* 0x000fca0000010000 */
[----:B------:R-:W-:-:S07]  /*0cd0*/  MOV R20, R13 ;  /* 0x0000000d00147202 */ /* 0x000fce0000000f00 */
[----:B------:R-:W-:Y:S05]  /*0ce0*/  WARPSYNC.COLLECTIVE R17, `(.L_x_4427) ;  /* 0x0000000011087348 */ /* 0x000fea0003c00000 */
[----:B------:R0:W1:Y:S02]  /*0cf0*/  SHFL.BFLY P2, R18, R20, R19, R22 ;  /* 0x0c00001314127389 */ /* 0x0000640000040016 */
[----:B01----:R-:W-:Y:S01]  /*0d00*/  ENDCOLLECTIVE ;  /* 0x000000000000791b */ /* 0x003fe20003800000 */
.L_x_4427:
[----:B------:R-:W-:Y:S01]  /*0d10*/  HFMA2.MMA R19, -RZ, RZ, 0, 9.5367431640625e-07 ;  /* 0x00000010ff137435 */ /* 0x000fe200000001ff */
[----:B------:R-:W-:-:S05]  /*0d20*/  MOV R10, R18 ;  /* 0x00000012000a7202 */ /* 0x000fca0000000f00 */
[----:B------:R-:W-:-:S05]  /*0d30*/  FADD.FTZ R10, R13, R10 ;  /* 0x0000000a0d0a7221 */ /* 0x000fca0000010000 */
[----:B------:R-:W-:-:S07]  /*0d40*/  MOV R20, R10 ;  /* 0x0000000a00147202 */ /* 0x000fce0000000f00 */
[----:B------:R-:W-:Y:S05]  /*0d50*/  WARPSYNC.COLLECTIVE R17, `(.L_x_4428) ;  /* 0x0000000011087348 */ /* 0x000fea0003c00000 */
[----:B------:R0:W1:Y:S02]  /*0d60*/  SHFL.BFLY P2, R18, R20, R19, R22 ;  /* 0x0c00001314127389 */ /* 0x0000640000040016 */
[----:B01----:R-:W-:Y:S01]  /*0d70*/  ENDCOLLECTIVE ;  /* 0x000000000000791b */ /* 0x003fe20003800000 */
.L_x_4428:
[----:B------:R-:W-:Y:S01]  /*0d80*/  HFMA2.MMA R19, -RZ, RZ, 0, 5.9604644775390625e-08 ;  /* 0x00000001ff137435 */ /* 0x000fe200000001ff */
[----:B------:R-:W-:Y:S01]  /*0d90*/  IMAD.MOV.U32 R20, RZ, RZ, R9 ;  /* 0x000000ffff147224 */ /* 0x000fe200078e0009 */
[----:B------:R-:W-:-:S09]  /*0da0*/  MOV R11, R18 ;  /* 0x00000012000b7202 */ /* 0x000fd20000000f00 */
[----:B------:R-:W-:Y:S05]  /*0db0*/  WARPSYNC.COLLECTIVE R17, `(.L_x_4429) ;  /* 0x0000000011087348 */ /* 0x000fea0003c00000 */
[----:B------:R0:W1:Y:S02]  /*0dc0*/  SHFL.BFLY P2, R18, R20, R19, R22 ;  /* 0x0c00001314127389 */ /* 0x0000640000040016 */
[----:B01----:R-:W-:Y:S01]  /*0dd0*/  ENDCOLLECTIVE ;  /* 0x000000000000791b */ /* 0x003fe20003800000 */
.L_x_4429:
[----:B------:R-:W-:Y:S01]  /*0de0*/  HFMA2.MMA R19, -RZ, RZ, 0, 1.1920928955078125e-07 ;  /* 0x00000002ff137435 */ /* 0x000fe200000001ff */
[----:B------:R-:W-:-:S05]  /*0df0*/  MOV R12, R18 ;  /* 0x00000012000c7202 */ /* 0x000fca0000000f00 */
[----:B------:R-:W-:-:S05]  /*0e00*/  FADD.FTZ R14, R9, R12 ;  /* 0x0000000c090e7221 */ /* 0x000fca0000010000 */
[----:B------:R-:W-:-:S07]  /*0e10*/  MOV R20, R14 ;  /* 0x0000000e00147202 */ /* 0x000fce0000000f00 */
[----:B------:R-:W-:Y:S05]  /*0e20*/  WARPSYNC.COLLECTIVE R17, `(.L_x_4430) ;  /* 0x0000000011087348 */ /* 0x000fea0003c00000 */
[----:B------:R0:W1:Y:S02]  /*0e30*/  SHFL.BFLY P2, R18, R20, R19, R22 ;  /* 0x0c00001314127389 */ /* 0x0000640000040016 */
[----:B01----:R-:W-:Y:S01]  /*0e40*/  ENDCOLLECTIVE ;  /* 0x000000000000791b */ /* 0x003fe20003800000 */
.L_x_4430:
[----:B------:R-:W-:Y:S01]  /*0e50*/  HFMA2.MMA R19, -RZ, RZ, 0, 2.384185791015625e-07 ;  /* 0x00000004ff137435 */ /* 0x000fe200000001ff */
[----:B------:R-:W-:-:S04]  /*0e60*/  IMAD.MOV.U32 R13, RZ, RZ, R18 ;  /* 0x000000ffff0d7224 */ /* 0x000fc800078e0012 */
[----:B------:R-:W-:-:S05]  /*0e70*/  FADD.FTZ R15, R14, R13 ;  /* 0x0000000d0e0f7221 */ /* 0x000fca0000010000 */
[----:B------:R-:W-:-:S07]  /*0e80*/  MOV R20, R15 ;  /* 0x0000000f00147202 */ /* 0x000fce0000000f00 */
[----:B------:R-:W-:Y:S05]  /*0e90*/  WARPSYNC.COLLECTIVE R17, `(.L_x_4431) ;  /* 0x0000000011087348 */ /* 0x000fea0003c00000 */
[----:B------:R0:W1:Y:S02]  /*0ea0*/  SHFL.BFLY P2, R18, R20, R19, R22 ;  /* 0x0c00001314127389 */ /* 0x0000640000040016 */
[----:B01----:R-:W-:Y:S01]  /*0eb0*/  ENDCOLLECTIVE ;  /* 0x000000000000791b */ /* 0x003fe20003800000 */
.L_x_4431:
[----:B------:R-:W-:Y:S01]  /*0ec0*/  IMAD.MOV.U32 R19, RZ, RZ, 0x8 ;  /* 0x00000008ff137424 */ /* 0x000fe200078e00ff */
[----:B------:R-:W-:-:S05]  /*0ed0*/  MOV R16, R18 ;  /* 0x0000001200107202 */ /* 0x000fca0000000f00 */
[----:B------:R-:W-:-:S05]  /*0ee0*/  FADD.FTZ R16, R15, R16 ;  /* 0x000000100f107221 */ /* 0x000fca0000010000 */
[----:B------:R-:W-:-:S07]  /*0ef0*/  MOV R20, R16 ;  /* 0x0000001000147202 */ /* 0x000fce0000000f00 */
[----:B------:R-:W-:Y:S05]  /*0f00*/  WARPSYNC.COLLECTIVE R17, `(.L_x_4432) ;  /* 0x0000000011087348 */ /* 0x000fea0003c00000 */
[----:B------:R0:W1:Y:S02]  /*0f10*/  SHFL.BFLY P2, R18, R20, R19, R22 ;  /* 0x0c00001314127389 */ /* 0x0000640000040016 */
[----:B01----:R-:W-:Y:S01]  /*0f20*/  ENDCOLLECTIVE ;  /* 0x000000000000791b */ /* 0x003fe20003800000 */
.L_x_4432:
[----:B------:R-:W-:Y:S01]  /*0f30*/  HFMA2.MMA R19, -RZ, RZ, 0, 9.5367431640625e-07 ;  /* 0x00000010ff137435 */ /* 0x000fe200000001ff */
[----:B------:R-:W-:-:S05]  /*0f40*/  MOV R9, R18 ;  /* 0x0000001200097202 */ /* 0x000fca0000000f00 */
[----:B------:R-:W-:-:S05]  /*0f50*/  FADD.FTZ R9, R16, R9 ;  /* 0x0000000910097221 */ /* 0x000fca0000010000 */
[----:B------:R-:W-:-:S07]  /*0f60*/  MOV R20, R9 ;  /* 0x0000000900147202 */ /* 0x000fce0000000f00 */
[----:B------:R-:W-:Y:S05]  /*0f70*/  WARPSYNC.COLLECTIVE R17, `(.L_x_4433) ;  /* 0x0000000011087348 */ /* 0x000fea0003c00000 */
[----:B------:R0:W1:Y:S02]  /*0f80*/  SHFL.BFLY P2, R18, R20, R19, R22 ;  /* 0x0c00001314127389 */ /* 0x0000640000040016 */
[----:B01----:R-:W-:Y:S01]  /*0f90*/  ENDCOLLECTIVE ;  /* 0x000000000000791b */ /* 0x003fe20003800000 */
.L_x_4433:
[----:B------:R-:W-:Y:S01]  /*0fa0*/  MOV R14, R18 ;  /* 0x00000012000e7202 */ /* 0x000fe20000000f00 */
[----:B------:R-:W-:Y:S06]  /*0fb0*/  BRA `(.L_x_4434) ;  /* 0xfffffff800907947 */ /* 0x000fec000383ffff */
.L_x_4435:
        /* <DEDUP_REMOVED lines=12> */
.L_x_4609:


//--------------------- .text._ZN10layer_norm40ln_parallel_residual_bwd_finalize_kernelINS_22Kernel_traits_finalizeILj7168EfffffjLb0ELj1024ELj4ENS_18Kernel_traits_baseILj7168EfffffjLj1024EEEEELb1EEEvNS_9BwdParamsE --------------------------
	.section	.text._ZN10layer_norm40ln_parallel_residual_bwd_finalize_kernelINS_22Kernel_traits_finalizeILj7168EfffffjLb0ELj1024ELj4ENS_18Kernel_traits_baseILj7168EfffffjLj1024EEEEELb1EEEvNS_9BwdParamsE,"ax",@progbits
	.align	128
        .global         _ZN10layer_norm40ln_parallel_residual_bwd_finalize_kernelINS_22Kernel_traits_finalizeILj7168EfffffjLb0ELj1024ELj4ENS_18Kernel_traits_baseILj7168EfffffjLj1024EEEEELb1EEEvNS_9BwdParamsE
        .type           _ZN10layer_norm40ln_parallel_residual_bwd_finalize_kernelINS_22Kernel_traits_finalizeILj7168EfffffjLb0ELj1024ELj4ENS_18Kernel_traits_baseILj7168EfffffjLj1024EEEEELb1EEEvNS_9BwdParamsE,@function
        .size           _ZN10layer_norm40ln_parallel_residual_bwd_finalize_kernelINS_22Kernel_traits_finalizeILj7168EfffffjLb0ELj1024ELj4ENS_18Kernel_traits_baseILj7168EfffffjLj1024EEEEELb1EEEvNS_9BwdParamsE,(.L_x_4610 - _ZN10layer_norm40ln_parallel_residual_bwd_finalize_kernelINS_22Kernel_traits_finalizeILj7168EfffffjLb0ELj1024ELj4ENS_18Kernel_traits_baseILj7168EfffffjLj1024EEEEELb1EEEvNS_9BwdParamsE)
        .other          _ZN10layer_norm40ln_parallel_residual_bwd_finalize_kernelINS_22Kernel_traits_finalizeILj7168EfffffjLb0ELj1024ELj4ENS_18Kernel_traits_baseILj7168EfffffjLj1024EEEEELb1EEEvNS_9BwdParamsE,@"STO_CUDA_ENTRY STV_DEFAULT"
_ZN10layer_norm40ln_parallel_residual_bwd_finalize_kernelINS_22Kernel_traits_finalizeILj7168EfffffjLb0ELj1024ELj4ENS_18Kernel_traits_baseILj7168EfffffjLj1024EEEEELb1EEEvNS_9BwdParamsE:
.text._ZN10layer_norm40ln_parallel_residual_bwd_finalize_kernelINS_22Kernel_traits_finalizeILj7168EfffffjLb0ELj1024ELj4ENS_18Kernel_traits_baseILj7168EfffffjLj1024EEEEELb1EEEvNS_9BwdParamsE:
        /* <DEDUP_REMOVED lines=23> */
.L_x_4447:
        /* <DEDUP_REMOVED lines=41> */
.L_x_4440:
        /* <DEDUP_REMOVED lines=62> */
.L_x_4439:
[----:B------:R-:W-:Y:S05]  /*07e0*/  BSYNC B1 ;  /* 0x0000000000017941 */ /* 0x000fea0003800000 */
.L_x_4438:
        /* <DEDUP_REMOVED lines=39> */
.L_x_4442:
[----:B------:R-:W-:Y:S05]  /*0a60*/  BSYNC B1 ;  /* 0x0000000000017941 */ /* 0x000fea0003800000 */
.L_x_4441:
        /* <DEDUP_REMOVED lines=20> */
.L_x_4437:
[----:B------:R-:W-:Y:S05]  /*0bb0*/  BSYNC B0 ;  /* 0x0000000000007941 */ /* 0x000fea0003800000 */
.L_x_4436:
        /* <DEDUP_REMOVED lines=54> */
.L_x_4468:
        /* <DEDUP_REMOVED lines=10> */
.L_x_4443:
        /* <DEDUP_REMOVED lines=22> */
.L_x_4446:
[----:B------:R-:W-:Y:S05]  /*1120*/  BSYNC B0 ;  /* 0x0000000000007941 */ /* 0x000fea0003800000 */
.L_x_4445:
[C---:B------:R-:W-:Y:S02]  /*1130*/  ISETP.GT.U32.AND P1, PT, R4.reuse, -0x1c01, PT ;  /* 0xffffe3ff0400780c */ /* 0x040fe40003f24070 */
[----:B------:R-:W-:Y:S02]  /*1140*/  IADD3 R4, R4, 0x1c00, RZ ;  /* 0x00001c0004047810 */ /* 0x000fe40007ffe0ff */
[----:B------:R-:W-:-:S09]  /*1150*/  IADD3 R5, R5, 0xe00, RZ ;  /* 0x00000e0005057810 */ /* 0x000fd20007ffe0ff */
[----:B------:R-:W-:Y:S05]  /*1160*/  @P1 BRA `(.L_x_4447) ;  /* 0xfffffff000001947 */ /* 0x000fea000383ffff */
[----:B------:R-:W-:Y:S05]  /*1170*/  EXIT ;  /* 0x000000000000794d */ /* 0x000fea0003800000 */
.L_x_4444:
[----:B------:R-:W-:Y:S01]  /*1180*/  HFMA2.MMA R13, -RZ, RZ, 0, 5.9604644775390625e-08 ;  /* 0x00000001ff0d7435 */ /* 0x000fe200000001ff */
[----:B0-----:R-:W-:Y:S02]  /*1190*/  MOV R26, R9 ;  /* 0x00000009001a7202 */ /* 0x001fe40000000f00 */
[----:B------:R-:W-:Y:S02]  /*11a0*/  MOV R12, 0x1f ;  /* 0x0000001f000c7802 */ /* 0x000fe40000000f00 */
[----:B------:R-:W-:-:S07]  /*11b0*/  MOV R11, 0xffffffff ;  /* 0xffffffff000b7802 */ /* 0x000fce0000000f00 */
[----:B-1234-:R-:W-:Y:S05]  /*11c0*/  WARPSYNC.COLLECTIVE R11, `(.L_x_4448) ;  /* 0x000000000b087348 */ /* 0x01efea0003c00000 */
[----:B------:R0:W0:Y:S02]  /*11d0*/  SHFL.BFLY P2, R16, R26, R13, R12 ;  /* 0x0c00000d1a107389 */ /* 0x000024000004000c */
[----:B01234-:R-:W-:Y:S01]  /*11e0*/  ENDCOLLECTIVE ;  /* 0x000000000000791b */ /* 0x01ffe20003800000 */
.L_x_4448:
[----:B------:R-:W-:Y:S01]  /*11f0*/  HFMA2.MMA R13, -RZ, RZ, 0, 1.1920928955078125e-07 ;  /* 0x00000002ff0d7435 */ /* 0x000fe200000001ff */
[----:B------:R-:W-:-:S05]  /*1200*/  FADD.FTZ R10, R9, R16 ;  /* 0x00000010090a7221 */ /* 0x000fca0000010000 */
[----:B------:R-:W-:-:S07]  /*1210*/  MOV R26, R10 ;  /* 0x0000000a001a7202 */ /* 0x000fce0000000f00 */
[----:B------:R-:W-:Y:S05]  /*1220*/  WARPSYNC.COLLECTIVE R11, `(.L_x_4449) ;  /* 0x000000000b087348 */ /* 0x000fea0003c00000 */
[----:B------:R0:W1:Y:S02]  /*1230*/  SHFL.BFLY P2, R16, R26, R13, R12 ;  /* 0x0c00000d1a107389 */ /* 0x000064000004000c */
[----:B01----:R-:W-:Y:S01]  /*1240*/  ENDCOLLECTIVE ;  /* 0x000000000000791b */ /* 0x003fe20003800000 */
.L_x_4449:
[----:B------:R-:W-:Y:S01]  /*1250*/  HFMA2.MMA R13, -RZ, RZ, 0, 2.384185791015625e-07 ;  /* 0x00000004ff0d7435 */ /* 0x000fe200000001ff */
[----:B------:R-:W-:-:S05]  /*1260*/  FADD.FTZ R9, R10, R16 ;  /* 0x000000100a097221 */ /* 0x000fca0000010000 */
[----:B------:R-:W-:-:S07]  /*1270*/  MOV R26, R9 ;  /* 0x00000009001a7202 */ /* 0x000fce0000000f00 */
[----:B------:R-:W-:Y:S05]  /*1280*/  WARPSYNC.COLLECTIVE R11, `(.L_x_4450) ;  /* 0x000000000b087348 */ /* 0x000fea0003c00000 */
[----:B------:R0:W1:Y:S02]  /*1290*/  SHFL.BFLY P2, R16, R26, R13, R12 ;  /* 0x0c00000d1a107389 */ /* 0x000064000004000c */
[----:B01----:R-:W-:Y:S01]  /*12a0*/  ENDCOLLECTIVE ;  /* 0x000000000000791b */ /* 0x003fe20003800000 */
.L_x_4450:
[----:B------:R-:W-:Y:S01]  /*12b0*/  HFMA2.MMA R13, -RZ, RZ, 0, 4.76837158203125e-07 ;  /* 0x00000008ff0d7435 */ /* 0x000fe200000001ff */
[----:B------:R-:W-:-:S05]  /*12c0*/  FADD.FTZ R18, R9, R16 ;  /* 0x0000001009127221 */ /* 0x000fca0000010000 */
[----:B------:R-:W-:-:S07]  /*12d0*/  MOV R26, R18 ;  /* 0x00000012001a7202 */ /* 0x000fce0000000f00 */
[----:B------:R-:W-:Y:S05]  /*12e0*/  WARPSYNC.COLLECTIVE R11, `(.L_x_4451) ;  /* 0x000000000b087348 */ /* 0x000fea0003c00000 */
[----:B------:R0:W1:Y:S02]  /*12f0*/  SHFL.BFLY P2, R16, R26, R13, R12 ;  /* 0x0c00000d1a107389 */ /* 0x000064000004000c */
[----:B01----:R-:W-:Y:S01]  /*1300*/  ENDCOLLECTIVE ;  /* 0x000000000000791b */ /* 0x003fe20003800000 */
.L_x_4451:
[----:B------:R-:W-:Y:S01]  /*1310*/  HFMA2.MMA R13, -RZ, RZ, 0, 9.5367431640625e-07 ;  /* 0x00000010ff0d7435 */ /* 0x000fe200000001ff */
[----:B------:R-:W-:-:S05]  /*1320*/  FADD.FTZ R10, R18, R16 ;  /* 0x00000010120a7221 */ /* 0x000fca0000010000 */
[----:B------:R-:W-:-:S07]  /*1330*/  MOV R26, R10 ;  /* 0x0000000a001a7202 */ /* 0x000fce0000000f00 */
[----:B------:R-:W-:Y:S05]  /*1340*/  WARPSYNC.COLLECTIVE R11, `(.L_x_4452) ;  /* 0x000000000b087348 */ /* 0x000fea0003c00000 */
[----:B------:R0:W1:Y:S02]  /*1350*/  SHFL.BFLY P2, R16, R26, R13, R12 ;  /* 0x0c00000d1a107389 */ /* 0x000064000004000c */
[----:B01----:R-:W-:Y:S01]  /*1360*/  ENDCOLLECTIVE ;  /* 0x000000000000791b */ /* 0x003fe20003800000 */
.L_x_4452:
[----:B------:R-:W-:Y:S01]  /*1370*/  HFMA2.MMA R13, -RZ, RZ, 0, 5.9604644775390625e-08 ;  /* 0x00000001ff0d7435 */ /* 0x000fe200000001ff */
[----:B------:R-:W-:Y:S02]  /*1380*/  MOV R26, R14 ;  /* 0x0000000e001a7202 */ /* 0x000fe40000000f00 */
[----:B------:R-:W-:-:S08]  /*1390*/  MOV R9, R16 ;  /* 0x0000001000097202 */ /* 0x000fd00000000f00 */
[----:B------:R-:W-:Y:S05]  /*13a0*/  WARPSYNC.COLLECTIVE R11, `(.L_x_4453) ;  /* 0x000000000b087348 */ /* 0x000fea0003c00000 */
[----:B------:R0:W1:Y:S02]  /*13b0*/  SHFL.BFLY P2, R16, R26, R13, R12 ;  /* 0x0c00000d1a107389 */ /* 0x000064000004000c */
[----:B01----:R-:W-:Y:S01]  /*13c0*/  ENDCOLLECTIVE ;  /* 0x000000000000791b */ /* 0x003fe20003800000 */
.L_x_4453:
[----:B------:R-:W-:Y:S01]  /*13d0*/  HFMA2.MMA R13, -RZ, RZ, 0, 1.1920928955078125e-07 ;  /* 0x00000002ff0d7435 */ /* 0x000fe200000001ff */
[----:B------:R-:W-:-:S05]  /*13e0*/  MOV R15, R16 ;  /* 0x00000010000f7202 */ /* 0x000fca0000000f00 */
[----:B------:R-:W-:-:S05]  /*13f0*/  FADD.FTZ R15, R14, R15 ;  /* 0x0000000f0e0f7221 */ /* 0x000fca0000010000 */
[----:B------:R-:W-:-:S07]  /*1400*/  MOV R26, R15 ;  /* 0x0000000f001a7202 */ /* 0x000fce0000000f00 */
[----:B------:R-:W-:Y:S05]  /*1410*/  WARPSYNC.COLLECTIVE R11, `(.L_x_4454) ;  /* 0x000000000b087348 */ /* 0x000fea0003c00000 */
[----:B------:R0:W1:Y:S02]  /*1420*/  SHFL.BFLY P2, R16, R26, R13, R12 ;  /* 0x0c00000d1a107389 */ /* 0x000064000004000c */
[----:B01----:R-:W-:Y:S01]  /*1430*/  ENDCOLLECTIVE ;  /* 0x000000000000791b */ /* 0x003fe20003800000 */
.L_x_4454:
[----:B------:R-:W-:Y:S01]  /*1440*/  HFMA2.MMA R13, -RZ, RZ, 0, 2.384185791015625e-07 ;  /* 0x00000004ff0d7435 */ /* 0x000fe200000001ff */
[----:B------:R-:W-:-:S05]  /*1450*/  MOV R18, R16 ;  /* 0x0000001000127202 */ /* 0x000fca0000000f00 */
[----:B------:R-:W-:-:S05]  /*1460*/  FADD.FTZ R14, R15, R18 ;  /* 0x000000120f0e7221 */ /* 0x000fca0000010000 */
[----:B------:R-:W-:-:S07]  /*1470*/  MOV R26, R14 ;  /* 0x0000000e001a7202 */ /* 0x000fce0000000f00 */
[----:B------:R-:W-:Y:S05]  /*1480*/  WARPSYNC.COLLECTIVE R11, `(.L_x_4455) ;  /* 0x000000000b087348 */ /* 0x000fea0003c00000 */
[----:B------:R0:W1:Y:S02]  /*1490*/  SHFL.BFLY P2, R16, R26, R13, R12 ;  /* 0x0c00000d1a107389 */ /* 0x000064000004000c */
[----:B01----:R-:W-:Y:S01]  /*14a0*/  ENDCOLLECTIVE ;  /* 0x000000000000791b */ /* 0x003fe20003800000 */
.L_x_4455:
[----:B------:R-:W-:Y:S01]  /*14b0*/  HFMA2.MMA R13, -RZ, RZ, 0, 4.76837158203125e-07 ;  /* 0x00000008ff0d7435 */ /* 0x000fe200000001ff */
[----:B------:R-:W-:-:S05]  /*14c0*/  MOV R17, R16 ;  /* 0x0000001000117202 */ /* 0x000fca0000000f00 */
[----:B------:R-:W-:-:S05]  /*14d0*/  FADD.FTZ R19, R14, R17 ;  /* 0x000000110e137221 */ /* 0x000fca0000010000 */
[----:B------:R-:W-:-:S07]  /*14e0*/  MOV R26, R19 ;  /* 0x00000013001a7202 */ /* 0x000fce0000000f00 */
[----:B------:R-:W-:Y:S05]  /*14f0*/  WARPSYNC.COLLECTIVE R11, `(.L_x_4456) ;  /* 0x000000000b087348 */ /* 0x000fea0003c00000 */
[----:B------:R0:W1:Y:S02]  /*1500*/  SHFL.BFLY P2, R16, R26, R13, R12 ;  /* 0x0c00000d1a107389 */ /* 0x000064000004000c */
[----:B01----:R-:W-:Y:S01]  /*1510*/  ENDCOLLECTIVE ;  /* 0x000000000000791b */ /* 0x003fe20003800000 */
.L_x_4456:
[----:B------:R-:W-:Y:S01]  /*1520*/  HFMA2.MMA R13, -RZ, RZ, 0, 9.5367431640625e-07 ;  /* 0x00000010ff0d7435 */ /* 0x000fe200000001ff */
[----:B------:R-:W-:-:S05]  /*1530*/  MOV R20, R16 ;  /* 0x0000001000147202 */ /* 0x000fca0000000f00 */
[----:B------:R-:W-:-:S05]  /*1540*/  FADD.FTZ R15, R19, R20 ;  /* 0x00000014130f7221 */ /* 0x000fca0000010000 */
[----:B------:R-:W-:-:S07]  /*1550*/  MOV R26, R15 ;  /* 0x0000000f001a7202 */ /* 0x000fce0000000f00 */
[----:B------:R-:W-:Y:S05]  /*1560*/  WARPSYNC.COLLECTIVE R11, `(.L_x_4457) ;  /* 0x000000000b087348 */ /* 0x000fea0003c00000 */
[----:B------:R0:W1:Y:S02]  /*1570*/  SHFL.BFLY P2, R16, R26, R13, R12 ;  /* 0x0c00000d1a107389 */ /* 0x000064000004000c */
[----:B01----:R-:W-:Y:S01]  /*1580*/  ENDCOLLECTIVE ;  /* 0x000000000000791b */ /* 0x003fe20003800000 */
.L_x_4457:
[----:B------:R-:W-:Y:S01]  /*1590*/  HFMA2.MMA R13, -RZ, RZ, 0, 5.9604644775390625e-08 ;  /* 0x00000001ff0d7435 */ /* 0x000fe200000001ff */
[----:B------:R-:W-:Y:S02]  /*15a0*/  MOV R26, R8 ;  /* 0x00000008001a7202 */ /* 0x000fe40000000f00 */
[----:B------:R-:W-:-:S08]  /*15b0*/  MOV R14, R16 ;  /* 0x00000010000e7202 */ /* 0x000fd00000000f00 */
[----:B------:R-:W-:Y:S05]  /*15c0*/  WARPSYNC.COLLECTIVE R11, `(.L_x_4458) ;  /* 0x000000000b087348 */ /* 0x000fea0003c00000 */
[----:B------:R0:W1:Y:S02]  /*15d0*/  SHFL.BFLY P2, R16, R26, R13, R12 ;  /* 0x0c00000d1a107389 */ /* 0x000064000004000c */
[----:B01----:R-:W-:Y:S01]  /*15e0*/  ENDCOLLECTIVE ;  /* 0x000000000000791b */ /* 0x003fe20003800000 */
.L_x_4458:
[----:B------:R-:W-:Y:S01]  /*15f0*/  HFMA2.MMA R13, -RZ, RZ, 0, 1.1920928955078125e-07 ;  /* 0x00000002ff0d7435 */ /* 0x000fe200000001ff */
[----:B------:R-:W-:-:S05]  /*1600*/  MOV R17, R16 ;  /* 0x0000001000117202 */ /* 0x000fca0000000f00 */
[----:B------:R-:W-:-:S05]  /*1610*/  FADD.FTZ R19, R8, R17 ;  /* 0x0000001108137221 */ /* 0x000fca0000010000 */
[----:B------:R-:W-:-:S07]  /*1620*/  MOV R26, R19 ;  /* 0x00000013001a7202 */ /* 0x000fce0000000f00 */
[----:B------:R-:W-:Y:S05]  /*1630*/  WARPSYNC.COLLECTIVE R11, `(.L_x_4459) ;  /* 0x000000000b087348 */ /* 0x000fea0003c00000 */
[----:B------:R0:W1:Y:S02]  /*1640*/  SHFL.BFLY P2, R16, R26, R13, R12 ;  /* 0x0c00000d1a107389 */ /* 0x000064000004000c */
[----:B01----:R-:W-:Y:S01]  /*1650*/  ENDCOLLECTIVE ;  /* 0x000000000000791b */ /* 0x003fe20003800000 */
.L_x_4459:
[----:B------:R-:W-:Y:S01]  /*1660*/  HFMA2.MMA R13, -RZ, RZ, 0, 2.384185791015625e-07 ;  /* 0x00000004ff0d7435 */ /* 0x000fe200000001ff */
[----:B------:R-:W-:-:S05]  /*1670*/  MOV R20, R16 ;  /* 0x0000001000147202 */ /* 0x000fca0000000f00 */
[----:B------:R-:W-:-:S05]  /*1680*/  FADD.FTZ R8, R19, R20 ;  /* 0x0000001413087221 */ /* 0x000fca0000010000 */
[----:B------:R-:W-:-:S07]  /*1690*/  MOV R26, R8 ;  /* 0x00000008001a7202 */ /* 0x000fce0000000f00 */
[----:B------:R-:W-:Y:S05]  /*16a0*/  WARPSYNC.COLLECTIVE R11, `(.L_x_4460) ;  /* 0x000000000b087348 */ /* 0x000fea0003c00000 */
[----:B------:R0:W1:Y:S02]  /*16b0*/  SHFL.BFLY P2, R16, R26, R13, R12 ;  /* 0x0c00000d1a107389 */ /* 0x000064000004000c */
[----:B01----:R-:W-:Y:S01]  /*16c0*/  ENDCOLLECTIVE ;  /* 0x000000000000791b */ /* 0x003fe20003800000 */
.L_x_4460:
[----:B------:R-:W-:Y:S01]  /*16d0*/  HFMA2.MMA R13, -RZ, RZ, 0, 4.76837158203125e-07 ;  /* 0x00000008ff0d7435 */ /* 0x000fe200000001ff */
[----:B------:R-:W-:-:S05]  /*16e0*/  MOV R21, R16 ;  /* 0x0000001000157202 */ /* 0x000fca0000000f00 */
[----:B------:R-:W-:-:S05]  /*16f0*/  FADD.FTZ R21, R8, R21 ;  /* 0x0000001508157221 */ /* 0x000fca0000010000 */
[----:B------:R-:W-:-:S07]  /*1700*/  MOV R26, R21 ;  /* 0x00000015001a7202 */ /* 0x000fce0000000f00 */
[----:B------:R-:W-:Y:S05]  /*1710*/  WARPSYNC.COLLECTIVE R11, `(.L_x_4461) ;  /* 0x000000000b087348 */ /* 0x000fea0003c00000 */
[----:B------:R0:W1:Y:S02]  /*1720*/  SHFL.BFLY P2, R16, R26, R13, R12 ;  /* 0x0c00000d1a107389 */ /* 0x000064000004000c */
[----:B01----:R-:W-:Y:S01]  /*1730*/  ENDCOLLECTIVE ;  /* 0x000000000000791b */ /* 0x003fe20003800000 */
.L_x_4461:
[----:B------:R-:W-:Y:S01]  /*1740*/  HFMA2.MMA R13, -RZ, RZ, 0, 9.5367431640625e-07 ;  /* 0x00000010ff0d7435 */ /* 0x000fe200000001ff */
[----:B------:R-:W-:-:S05]  /*1750*/  MOV R22, R16 ;  /* 0x0000001000167202 */ /* 0x000fca0000000f00 */
[----:B------:R-:W-:-:S05]  /*1760*/  FADD.FTZ R17, R21, R22 ;  /* 0x0000001615117221 */ /* 0x000fca0000010000 */
[----:B------:R-:W-:-:S07]  /*1770*/  MOV R26, R17 ;  /* 0x00000011001a7202 */ /* 0x000fce0000000f00 */
[----:B------:R-:W-:Y:S05]  /*1780*/  WARPSYNC.COLLECTIVE R11, `(.L_x_4462) ;  /* 0x000000000b087348 */ /* 0x000fea0003c00000 */
[----:B------:R0:W1:Y:S02]  /*1790*/  SHFL.BFLY P2, R16, R26, R13, R12 ;  /* 0x0c00000d1a107389 */ /* 0x000064000004000c */
[----:B01----:R-:W-:Y:S01]  /*17a0*/  ENDCOLLECTIVE ;  /* 0x000000000000791b */ /* 0x003fe20003800000 */
.L_x_4462:
[----:B------:R-:W-:Y:S01]  /*17b0*/  HFMA2.MMA R13, -RZ, RZ, 0, 5.9604644775390625e-08 ;  /* 0x00000001ff0d7435 */ /* 0x000fe200000001ff */
[----:B------:R-:W-:Y:S02]  /*17c0*/  MOV R26, R7 ;  /* 0x00000007001a7202 */ /* 0x000fe40000000f00 */
[----:B------:R-:W-:-:S08]  /*17d0*/  MOV R8, R16 ;  /* 0x0000001000087202 */ /* 0x000fd00000000f00 */
[----:B------:R-:W-:Y:S05]  /*17e0*/  WARPSYNC.COLLECTIVE R11, `(.L_x_4463) ;  /* 0x000000000b087348 */ /* 0x000fea0003c00000 */
[----:B------:R0:W1:Y:S02]  /*17f0*/  SHFL.BFLY P2, R16, R26, R13, R12 ;  /* 0x0c00000d1a107389 */ /* 0x000064000004000c */
[----:B01----:R-:W-:Y:S01]  /*1800*/  ENDCOLLECTIVE ;  /* 0x000000000000791b */ /* 0x003fe20003800000 */
.L_x_4463:
[----:B------:R-:W-:Y:S01]  /*1810*/  HFMA2.MMA R13, -RZ, RZ, 0, 1.1920928955078125e-07 ;  /* 0x00000002ff0d7435 */ /* 0x000fe200000001ff */
[----:B------:R-:W-:-:S05]  /*1820*/  MOV R18, R16 ;  /* 0x0000001000127202 */ /* 0x000fca0000000f00 */
[----:B------:R-:W-:-:S05]  /*1830*/  FADD.FTZ R22, R7, R18 ;  /* 0x0000001207167221 */ /* 0x000fca0000010000 */
[----:B------:R-:W-:-:S07]  /*1840*/  MOV R26, R22 ;  /* 0x00000016001a7202 */ /* 0x000fce0000000f00 */
[----:B------:R-:W-:Y:S05]  /*1850*/  WARPSYNC.COLLECTIVE R11, `(.L_x_4464) ;  /* 0x000000000b087348 */ /* 0x000fea0003c00000 */
[----:B------:R0:W1:Y:S02]  /*1860*/  SHFL.BFLY P2, R16, R26, R13, R12 ;  /* 0x0c00000d1a107389 */ /* 0x000064000004000c */
[----:B01----:R-:W-:Y:S01]  /*1870*/  ENDCOLLECTIVE ;  /* 0x000000000000791b */ /* 0x003fe20003800000 */
.L_x_4464:
[----:B------:R-:W-:Y:S01]  /*1880*/  HFMA2.MMA R13, -RZ, RZ, 0, 2.384185791015625e-07 ;  /* 0x00000004ff0d7435 */ /* 0x000fe200000001ff */
[----:B------:R-:W-:-:S05]  /*1890*/  MOV R21, R16 ;  /* 0x0000001000157202 */ /* 0x000fca0000000f00 */
[----:B------:R-:W-:-:S05]  /*18a0*/  FADD.FTZ R7, R22, R21 ;  /* 0x0000001516077221 */ /* 0x000fca0000010000 */
[----:B------:R-:W-:-:S07]  /*18b0*/  MOV R26, R7 ;  /* 0x00000007001a7202 */ /* 0x000fce0000000f00 */
[----:B------:R-:W-:Y:S05]  /*18c0*/  WARPSYNC.COLLECTIVE R11, `(.L_x_4465) ;  /* 0x000000000b087348 */ /* 0x000fea0003c00000 */
[----:B------:R0:W1:Y:S02]  /*18d0*/  SHFL.BFLY P2, R16, R26, R13, R12 ;  /* 0x0c00000d1a107389 */ /* 0x000064000004000c */
[----:B01----:R-:W-:Y:S01]  /*18e0*/  ENDCOLLECTIVE ;  /* 0x000000000000791b */ /* 0x003fe20003800000 */
.L_x_4465:
[----:B------:R-:W-:Y:S01]  /*18f0*/  HFMA2.MMA R13, -RZ, RZ, 0, 4.76837158203125e-07 ;  /* 0x00000008ff0d7435 */ /* 0x000fe200000001ff */
[----:B------:R-:W-:-:S05]  /*1900*/  MOV R20, R16 ;  /* 0x0000001000147202 */ /* 0x000fca0000000f00 */
[----:B------:R-:W-:-:S05]  /*1910*/  FADD.FTZ R23, R7, R20 ;  /* 0x0000001407177221 */ /* 0x000fca0000010000 */
[----:B------:R-:W-:-:S07]  /*1920*/  MOV R26, R23 ;  /* 0x00000017001a7202 */ /* 0x000fce0000000f00 */
[----:B------:R-:W-:Y:S05]  /*1930*/  WARPSYNC.COLLECTIVE R11, `(.L_x_4466) ;  /* 0x000000000b087348 */ /* 0x000fea0003c00000 */
[----:B------:R0:W1:Y:S02]  /*1940*/  SHFL.BFLY P2, R16, R26, R13, R12 ;  /* 0x0c00000d1a107389 */ /* 0x000064000004000c */
[----:B01----:R-:W-:Y:S01]  /*1950*/  ENDCOLLECTIVE ;  /* 0x000000000000791b */ /* 0x003fe20003800000 */
.L_x_4466:
[----:B------:R-:W-:Y:S01]  /*1960*/  HFMA2.MMA R13, -RZ, RZ, 0, 9.5367431640625e-07 ;  /* 0x00000010ff0d7435 */ /* 0x000fe200000001ff */
[----:B------:R-:W-:-:S05]  /*1970*/  MOV R24, R16 ;  /* 0x0000001000187202 */ /* 0x000fca0000000f00 */
[----:B------:R-:W-:-:S05]  /*1980*/  FADD.FTZ R24, R23, R24 ;  /* 0x0000001817187221 */ /* 0x000fca0000010000 */
[----:B------:R-:W-:-:S07]  /*1990*/  MOV R26, R24 ;  /* 0x00000018001a7202 */ /* 0x000fce0000000f00 */
[----:B------:R-:W-:Y:S05]  /*19a0*/  WARPSYNC.COLLECTIVE R11, `(.L_x_4467) ;  /* 0x000000000b087348 */ /* 0x000fea0003c00000 */
[----:B------:R0:W1:Y:S02]  /*19b0*/  SHFL.BFLY P2, R16, R26, R13, R12 ;  /* 0x0c00000d1a107389 */ /* 0x000064000004000c */
[----:B01----:R-:W-:Y:S01]  /*19c0*/  ENDCOLLECTIVE ;  /* 0x000000000000791b */ /* 0x003fe20003800000 */
.L_x_4467:
[----:B------:R-:W-:Y:S05]  /*19d0*/  BRA `(.L_x_4468) ;  /* 0xfffffff400507947 */ /* 0x000fea000383ffff */
.L_x_4469:
        /* <DEDUP_REMOVED lines=10> */
.L_x_4610:


//--------------------- .text._ZN10layer_norm31ln_parallel_residual_bwd_kernelINS_13Kernel_traitsIfffffjLj7168ELj1ELj1ELj8ELj16ENS_18Kernel_traits_baseILj7168EfffffjLj256EEEEELb1ELb1ELb1EEEvNS_9BwdParamsE --------------------------
	.section	.text._ZN10layer_norm31ln_parallel_residual_bwd_kernelINS_13Kernel_traitsIfffffjLj7168ELj1ELj1ELj8ELj16ENS_18Kernel_traits_baseILj7168EfffffjLj256EEEEELb1ELb1ELb1EEEvNS_9BwdParamsE,"ax",@progbits
	.align	128
        .global         _ZN10layer_norm31ln_parallel_residual_bwd_kernelINS_13Kernel_traitsIfffffjLj7168ELj1ELj1ELj8ELj16ENS_18Kernel_traits_baseILj7168EfffffjLj256EEEEELb1ELb1ELb1EEEvNS_9BwdParamsE
        .type           _ZN10layer_norm31ln_parallel_residual_bwd_kernelINS_13Kernel_traitsIfffffjLj7168ELj1ELj1ELj8ELj16ENS_18Kernel_traits_baseILj7168EfffffjLj256EEEEELb1ELb1ELb1EEEvNS_9BwdParamsE,@function
        .size           _ZN10layer_norm31ln_parallel_residual_bwd_kernelINS_13Kernel_traitsIfffffjLj7168ELj1ELj1ELj8ELj16ENS_18Kernel_traits_baseILj7168EfffffjLj256EEEEELb1ELb1ELb1EEEvNS_9BwdParamsE,(.L_x_4611 - _ZN10layer_norm31ln_parallel_residual_bwd_kernelINS_13Kernel_traitsIfffffjLj7168ELj1ELj1ELj8ELj16ENS_18Kernel_traits_baseILj7168EfffffjLj256EEEEELb1ELb1ELb1EEEvNS_9BwdParamsE)
        .other          _ZN10layer_norm31ln_parallel_residual_bwd_kernelINS_13Kernel_traitsIfffffjLj7168ELj1ELj1ELj8ELj16ENS_18Kernel_traits_baseILj7168EfffffjLj256EEEEELb1ELb1ELb1EEEvNS_9BwdParamsE,@"STO_CUDA_ENTRY STV_DEFAULT"
_ZN10layer_norm31ln_parallel_residual_bwd_kernelINS_13Kernel_traitsIfffffjLj7168ELj1ELj1ELj8ELj16ENS_18Kernel_traits_baseILj7168EfffffjLj256EEEEELb1ELb1ELb1EEEvNS_9BwdParamsE:
.text._ZN10layer_norm31ln_parallel_residual_bwd_kernelINS_13Kernel_traitsIfffffjLj7168ELj1ELj1ELj8ELj16ENS_18Kernel_traits_baseILj7168EfffffjLj256EEEEELb1ELb1ELb1EEEvNS_9BwdParamsE:
        /* <DEDUP_REMOVED lines=46> */
.L_x_4470:
[----:B------:R-:W-:Y:S01]  /*02e0*/  SHF.L.U32 R2, R0, 0x4, RZ ;  /* 0x0000000400027819 */ /* 0x000fe200000006ff */
[----:B------:R-:W-:-:S03]  /*02f0*/  ULDC.64 UR6, c[0x0][0x260] ;  /* 0x0000980000067ab9 */ /* 0x000fc60000000a00 */
[----:B------:R-:W-:-:S04]  /*0300*/  LOP3.LUT R2, R2, 0xff0, RZ, 0xc0, !PT ;  /* 0x00000ff002027812 */ /* 0x000fc800078ec0ff */
[----:B------:R-:W-:-:S05]  /*0310*/  IADD3 R2, P0, R2, UR6, RZ ;  /* 0x0000000602027c10 */ /* 0x000fca000ff1e0ff */
[----:B------:R-:W-:Y:S01]  /*0320*/  IMAD.X R3, RZ, RZ, UR7, P0 ;  /* 0x00000007ff037e24 */ /* 0x000fe200080e06ff */
[----:B------:R-:W-:Y:S02]  /*0330*/  ULDC.64 UR6, c[0x0][0x2c8] ;  /* 0x0000b20000067ab9 */ /* 0x000fe40000000a00 */
[----:B------:R-:W-:Y:S01]  /*0340*/  ISETP.NE.U32.AND P4, PT, RZ, UR6, PT ;  /* 0x00000006ff007c0c */ /* 0x000fe2000bf85070 */
[----:B------:R-:W-:Y:S01]  /*0350*/  HFMA2.MMA R217, -RZ, RZ, 0, 5.9604644775390625e-08 ;  /* 0x00000001ffd97435 */ /* 0x000fe200000001ff */
[----:B------:R-:W5:Y:S01]  /*0360*/  LDG.E.128 R60, desc[UR4][R2.64] ;  /* 0x00000004023c7981 */ /* 0x000f62000c1e1d00 */
[----:B------:R-:W-:Y:S02]  /*0370*/  CS2R R192, SRZ ;  /* 0x0000000000c07805 */ /* 0x000fe4000001ff00 */
[----:B------:R-:W-:Y:S02]  /*0380*/  ISETP.NE.AND.EX P4, PT, RZ, UR7, PT, P4 ;  /* 0x00000007ff007c0c */ /* 0x000fe4000bf85340 */
        /* <DEDUP_REMOVED lines=21> */
[----:B------:R0:W5:Y:S01]  /*04e0*/  LDG.E.128 R36, desc[UR4][R2.64+0x6000] ;  /* 0x0060000402247981 */ /* 0x000162000c1e1d00 */
        /* <DEDUP_REMOVED lines=9> */
[----:B0-----:R-:W-:Y:S02]  /*0580*/  CS2R R2, SRZ ;  /* 0x0000000000027805 */ /* 0x001fe4000001ff00 */
[----:B------:R-:W-:-:S02]  /*0590*/  CS2R R32, SRZ ;  /* 0x0000000000207805 */ /* 0x000fc4000001ff00 */
[----:B------:R-:W-:Y:S02]  /*05a0*/  MOV R34, RZ ;  /* 0x000000ff00227202 */ /* 0x000fe40000000f00 */
[----:B------:R-:W-:-:S07]  /*05b0*/  LOP3.LUT R35, R0, 0xff, RZ, 0xc0, !PT ;  /* 0x000000ff00237812 */ /* 0x000fce00078ec0ff */
.L_x_4479:
        /* <DEDUP_REMOVED lines=36> */
[----:B------:R-:W-:Y:S02]  /*0800*/  ISETP.NE.AND.EX P3, PT, R163, RZ, PT, P3 ;  /* 0x000000ffa300720c */ /* 0x000fe40003f65330 */
[----:B------:R-:W-:-:S05]  /*0810*/  IADD3 R231, R227, 0x300, RZ ;  /* 0x00000300e3e77810 */ /* 0x000fca0007ffe0ff */
[----:B------:R-:W-:Y:S01]  /*0820*/  IMAD.SHL.U32 R205, R231, 0x10, RZ ;  /* 0x00000010e7cd7824 */ /* 0x000fe200078e00ff */
[----:B------:R-:W-:Y:S02]  /*0830*/  IADD3 R229, R227, 0x400, RZ ;  /* 0x00000400e3e57810 */ /* 0x000fe40007ffe0ff */
[----:B------:R-:W-:Y:S02]  /*0840*/  SHF.R.U32.HI R204, RZ, 0x1c, R231 ;  /* 0x0000001cffcc7819 */ /* 0x000fe400000116e7 */
[----:B------:R-:W-:Y:S01]  /*0850*/  IADD3 R124, P0, R205, UR12, RZ ;  /* 0x0000000ccd7c7c10 */ /* 0x000fe2000ff1e0ff */
[----:B------:R-:W0:Y:S01]  /*0860*/  @P3 LDC.64 R154, c[0x0][0x248] ;  /* 0x00009200ff9a3b82 */ /* 0x000e220000000a00 */
[----:B------:R-:W-:Y:S02]  /*0870*/  IMAD.SHL.U32 R203, R229, 0x10, RZ ;  /* 0x00000010e5cb7824 */ /* 0x000fe400078e00ff */
[----:B------:R-:W-:Y:S01]  /*0880*/  IADD3.X R125, R204, UR13, RZ, P0, !PT ;  /* 0x0000000dcc7d7c10 */ /* 0x000fe200087fe4ff */
[----:B------:R-:W-:Y:S01]  /*0890*/  IMAD.WIDE.U32 R128, R231, 0x10, R218 ;  /* 0x00000010e7807825 */ /* 0x000fe200078e00da */
[----:B------:R-:W-:-:S02]  /*08a0*/  SHF.R.U32.HI R202, RZ, 0x1c, R229 ;  /* 0x0000001cffca7819 */ /* 0x000fc400000116e5 */
[----:B------:R-:W-:Y:S02]  /*08b0*/  IADD3 R132, P0, R203, UR12, RZ ;  /* 0x0000000ccb847c10 */ /* 0x000fe4000ff1e0ff */
[----:B------:R-:W-:Y:S01]  /*08c0*/  SHF.L.U32 R225, R227, 0x2, RZ ;  /* 0x00000002e3e17819 */ /* 0x000fe200000006ff */
[----:B------:R-:W2:Y:S01]  /*08d0*/  LDG.E.128 R124, desc[UR4][R124.64] ;  /* 0x000000047c7c7981 */ /* 0x000ea2000c1e1d00 */
[----:B------:R-:W-:Y:S01]  /*08e0*/  SHF.L.U32 R241, R235, 0x2, RZ ;  /* 0x00000002ebf17819 */ /* 0x000fe200000006ff */
[----:B------:R-:W-:Y:S01]  /*08f0*/  IMAD.SHL.U32 R223, R233, 0x4, RZ ;  /* 0x00000004e9df7824 */ /* 0x000fe200078e00ff */
[----:B------:R-:W-:Y:S01]  /*0900*/  IADD3.X R133, R202, UR13, RZ, P0, !PT ;  /* 0x0000000dca857c10 */ /* 0x000fe200087fe4ff */
[----:B------:R-:W2:Y:S01]  /*0910*/  LDG.E.128 R128, desc[UR4][R128.64] ;  /* 0x0000000480807981 */ /* 0x000ea2000c1e1d00 */
[----:B------:R-:W-:Y:S01]  /*0920*/  SHF.R.U32.HI R196, RZ, 0x1e, R227 ;  /* 0x0000001effc47819 */ /* 0x000fe200000116e3 */
[----:B------:R-:W-:Y:S01]  /*0930*/  VIADD R237, R227, 0x500 ;  /* 0x00000500e3ed7836 */ /* 0x000fe20000000000 */
[----:B------:R-:W-:Y:S01]  /*0940*/  IADD3 R146, P0, R225, UR14, RZ ;  /* 0x0000000ee1927c10 */ /* 0x000fe2000ff1e0ff */
[----:B------:R-:W1:Y:S01]  /*0950*/  @P3 LDC.64 R150, c[0x0][0x248] ;  /* 0x00009200ff963b82 */ /* 0x000e620000000a00 */
[----:B------:R-:W-:-:S02]  /*0960*/  SHF.R.U32.HI R220, RZ, 0x1e, R235 ;  /* 0x0000001effdc7819 */ /* 0x000fc400000116eb */
[----:B------:R-:W-:Y:S02]  /*0970*/  SHF.L.U32 R201, R229, 0x2, RZ ;  /* 0x00000002e5c97819 */ /* 0x000fe400000006ff */
[----:B------:R-:W-:Y:S02]  /*0980*/  SHF.R.U32.HI R232, RZ, 0x1e, R233 ;  /* 0x0000001effe87819 */ /* 0x000fe400000116e9 */
[----:B------:R-:W-:Y:S01]  /*0990*/  SHF.R.U32.HI R228, RZ, 0x1e, R229 ;  /* 0x0000001effe47819 */ /* 0x000fe200000116e5 */
[----:B------:R-:W1:Y:S01]  /*09a0*/  @P3 LDC.64 R148, c[0x0][0x248] ;  /* 0x00009200ff943b82 */ /* 0x000e620000000a00 */
[----:B------:R-:W-:Y:S01]  /*09b0*/  IADD3 R144, P1, R241, UR14, RZ ;  /* 0x0000000ef1907c10 */ /* 0x000fe2000ff3e0ff */
[----:B------:R-:W-:Y:S01]  /*09c0*/  IMAD.WIDE.U32 R136, R229, 0x10, R218 ;  /* 0x00000010e5887825 */ /* 0x000fe200078e00da */
[----:B------:R-:W-:Y:S01]  /*09d0*/  IADD3.X R147, R196, UR15, RZ, P0, !PT ;  /* 0x0000000fc4937c10 */ /* 0x000fe200087fe4ff */
[----:B------:R-:W2:Y:S01]  /*09e0*/  LDG.E.128 R132, desc[UR4][R132.64] ;  /* 0x0000000484847981 */ /* 0x000ea2000c1e1d00 */
[----:B------:R-:W-:-:S02]  /*09f0*/  IADD3 R142, P0, R223, UR14, RZ ;  /* 0x0000000edf8e7c10 */ /* 0x000fc4000ff1e0ff */
[----:B------:R-:W-:Y:S01]  /*0a00*/  SHF.L.U32 R199, R237, 0x4, RZ ;  /* 0x00000004edc77819 */ /* 0x000fe200000006ff */
[----:B------:R-:W-:Y:S01]  /*0a10*/  IMAD.SHL.U32 R221, R231, 0x4, RZ ;  /* 0x00000004e7dd7824 */ /* 0x000fe200078e00ff */
[----:B------:R-:W-:Y:S01]  /*0a20*/  IADD3.X R145, R220, UR15, RZ, P1, !PT ;  /* 0x0000000fdc917c10 */ /* 0x000fe20008ffe4ff */
[----:B------:R-:W1:Y:S01]  /*0a30*/  @P3 LDC.64 R152, c[0x0][0x248] ;  /* 0x00009200ff983b82 */ /* 0x000e620000000a00 */
[----:B------:R-:W-:Y:S01]  /*0a40*/  IADD3 R186, P1, R201, UR14, RZ ;  /* 0x0000000ec9ba7c10 */ /* 0x000fe2000ff3e0ff */
[----:B------:R-:W2:Y:S01]  /*0a50*/  LDG.E.128 R136, desc[UR4][R136.64] ;  /* 0x0000000488887981 */ /* 0x000ea2000c1e1d00 */
[----:B------:R-:W-:Y:S02]  /*0a60*/  IADD3.X R143, R232, UR15, RZ, P0, !PT ;  /* 0x0000000fe88f7c10 */ /* 0x000fe400087fe4ff */
[----:B------:R-:W-:Y:S01]  /*0a70*/  SHF.R.U32.HI R200, RZ, 0x1c, R237 ;  /* 0x0000001cffc87819 */ /* 0x000fe200000116ed */
[----:B------:R-:W-:Y:S01]  /*0a80*/  IMAD.SHL.U32 R245, R237, 0x4, RZ ;  /* 0x00000004edf57824 */ /* 0x000fe200078e00ff */
[----:B------:R-:W-:Y:S01]  /*0a90*/  IADD3 R140, P0, R199, UR12, RZ ;  /* 0x0000000cc78c7c10 */ /* 0x000fe2000ff1e0ff */
[----:B-----5:R-:W5:Y:S01]  /*0aa0*/  LDG.E R215, desc[UR4][R142.64] ;  /* 0x000000048ed77981 */ /* 0x020f62000c1e1900 */
[----:B------:R-:W-:-:S02]  /*0ab0*/  IADD3.X R187, R228, UR15, RZ, P1, !PT ;  /* 0x0000000fe4bb7c10 */ /* 0x000fc40008ffe4ff */
[----:B0-----:R-:W-:Y:S01]  /*0ac0*/  @P3 IADD3 R222, P1, R223, R154, RZ ;  /* 0x0000009adfde3210 */ /* 0x001fe20007f3e0ff */
[----:B------:R0:W5:Y:S01]  /*0ad0*/  LDG.E R214, desc[UR4][R144.64] ;  /* 0x0000000490d67981 */ /* 0x000162000c1e1900 */
[----:B------:R-:W-:Y:S02]  /*0ae0*/  IADD3.X R141, R200, UR13, RZ, P0, !PT ;  /* 0x0000000dc88d7c10 */ /* 0x000fe400087fe4ff */
[----:B------:R-:W-:Y:S01]  /*0af0*/  SHF.R.U32.HI R230, RZ, 0x1e, R231 ;  /* 0x0000001effe67819 */ /* 0x000fe200000116e7 */
[----:B------:R-:W5:Y:S01]  /*0b00*/  LDG.E R216, desc[UR4][R146.64] ;  /* 0x0000000492d87981 */ /* 0x000f62000c1e1900 */
[----:B------:R-:W-:Y:S02]  /*0b10*/  IADD3 R188, P0, R221, UR14, RZ ;  /* 0x0000000eddbc7c10 */ /* 0x000fe4000ff1e0ff */
[----:B------:R-:W-:Y:S01]  /*0b20*/  @P3 IADD3.X R223, R232, R155, RZ, P1, !PT ;  /* 0x0000009be8df3210 */ /* 0x000fe20000ffe4ff */
[----:B------:R-:W2:Y:S01]  /*0b30*/  LDG.E.128 R140, desc[UR4][R140.64] ;  /* 0x000000048c8c7981 */ /* 0x000ea2000c1e1d00 */
[----:B------:R-:W1:Y:S01]  /*0b40*/  @P3 LDC.64 R154, c[0x0][0x248] ;  /* 0x00009200ff9a3b82 */ /* 0x000e620000000a00 */
[----:B------:R-:W-:-:S02]  /*0b50*/  IADD3.X R189, R230, UR15, RZ, P0, !PT ;  /* 0x0000000fe6bd7c10 */ /* 0x000fc400087fe4ff */
[----:B------:R-:W-:Y:S02]  /*0b60*/  SHF.R.U32.HI R226, RZ, 0x1e, R237 ;  /* 0x0000001effe27819 */ /* 0x000fe400000116ed */
[----:B------:R-:W-:Y:S01]  /*0b70*/  IADD3 R239, R227, 0x600, RZ ;  /* 0x00000600e3ef7810 */ /* 0x000fe20007ffe0ff */
[----:B0-----:R-:W-:Y:S01]  /*0b80*/  IMAD.WIDE.U32 R144, R237, 0x10, R218 ;  /* 0x00000010ed907825 */ /* 0x001fe200078e00da */
[----:B------:R-:W-:Y:S01]  /*0b90*/  IADD3 R178, P0, R245, UR14, RZ ;  /* 0x0000000ef5b27c10 */ /* 0x000fe2000ff1e0ff */
[----:B------:R-:W5:Y:S03]  /*0ba0*/  @P3 LDG.E R157, desc[UR4][R222.64] ;  /* 0x00000004de9d3981 */ /* 0x000f66000c1e1900 */
[----:B------:R-:W-:Y:S01]  /*0bb0*/  IADD3.X R179, R226, UR15, RZ, P0, !PT ;  /* 0x0000000fe2b37c10 */ /* 0x000fe200087fe4ff */
[----:B------:R-:W-:Y:S01]  /*0bc0*/  IMAD.SHL.U32 R197, R239, 0x10, RZ ;  /* 0x00000010efc57824 */ /* 0x000fe200078e00ff */
[----:B-1----:R-:W-:Y:S01]  /*0bd0*/  @P3 IADD3 R224, P0, R225, R150, RZ ;  /* 0x00000096e1e03210 */ /* 0x002fe20007f1e0ff */
[----:B------:R-:W2:Y:S04]  /*0be0*/  LDG.E.128 R144, desc[UR4][R144.64] ;  /* 0x0000000490907981 */ /* 0x000ea8000c1e1d00 */
[----:B------:R-:W-:Y:S01]  /*0bf0*/  @P3 IMAD.X R225, R196, 0x1, R151, P0 ;  /* 0x00000001c4e13824 */ /* 0x000fe200000e0697 */
[----:B------:R-:W-:Y:S01]  /*0c00*/  @P3 IADD3 R240, P0, R241, R148, RZ ;  /* 0x00000094f1f03210 */ /* 0x000fe20007f1e0ff */
[----:B------:R0:W5:Y:S01]  /*0c10*/  LDG.E R210, desc[UR4][R186.64] ;  /* 0x00000004bad27981 */ /* 0x000162000c1e1900 */
[----:B------:R-:W-:-:S02]  /*0c20*/  SHF.R.U32.HI R196, RZ, 0x1c, R239 ;  /* 0x0000001cffc47819 */ /* 0x000fc400000116ef */
[----:B------:R-:W-:Y:S01]  /*0c30*/  IADD3 R148, P1, R197, UR12, RZ ;  /* 0x0000000cc5947c10 */ /* 0x000fe2000ff3e0ff */
[----:B------:R1:W5:Y:S01]  /*0c40*/  LDG.E R198, desc[UR4][R178.64] ;  /* 0x00000004b2c67981 */ /* 0x000362000c1e1900 */
[----:B------:R-:W-:Y:S02]  /*0c50*/  @P3 IADD3.X R241, R220, R149, RZ, P0, !PT ;  /* 0x00000095dcf13210 */ /* 0x000fe400007fe4ff */
[----:B------:R-:W-:Y:S01]  /*0c60*/  IADD3.X R149, R196, UR13, RZ, P1, !PT ;  /* 0x0000000dc4957c10 */ /* 0x000fe20008ffe4ff */
[----:B------:R-:W-:Y:S01]  /*0c70*/  IMAD.SHL.U32 R247, R239, 0x4, RZ ;  /* 0x00000004eff77824 */ /* 0x000fe200078e00ff */
[----:B------:R-:W-:Y:S01]  /*0c80*/  @P3 IADD3 R220, P0, R221, R152, RZ ;  /* 0x00000098dddc3210 */ /* 0x000fe20007f1e0ff */
[----:B0-----:R-:W0:Y:S01]  /*0c90*/  @P3 LDC.64 R186, c[0x0][0x248] ;  /* 0x00009200ffba3b82 */ /* 0x001e220000000a00 */
[----:B------:R1:W5:Y:S02]  /*0ca0*/  @P3 LDG.E R156, desc[UR4][R224.64] ;  /* 0x00000004e09c3981 */ /* 0x000364000c1e1900 */
[----:B------:R-:W-:Y:S01]  /*0cb0*/  @P3 IADD3.X R221, R230, R153, RZ, P0, !PT ;  /* 0x00000099e6dd3210 */ /* 0x000fe200007fe4ff */
[----:B------:R-:W-:Y:S01]  /*0cc0*/  IMAD.WIDE.U32 R152, R239, 0x10, R218 ;  /* 0x00000010ef987825 */ /* 0x000fe200078e00da */
[----:B------:R-:W-:Y:S01]  /*0cd0*/  @P3 IADD3 R222, P0, R201, R154, RZ ;  /* 0x0000009ac9de3210 */ /* 0x000fe20007f1e0ff */
[----:B------:R-:W2:Y:S02]  /*0ce0*/  LDG.E.128 R148, desc[UR4][R148.64] ;  /* 0x0000000494947981 */ /* 0x000ea4000c1e1d00 */
[----:B-1----:R-:W1:Y:S02]  /*0cf0*/  LDC.64 R178, c[0x0][0x2c8] ;  /* 0x0000b200ffb27b82 */ /* 0x002e640000000a00 */
[----:B------:R-:W-:Y:S01]  /*0d00*/  @P3 IMAD.X R223, R228, 0x1, R155, P0 ;  /* 0x00000001e4df3824 */ /* 0x000fe200000e069b */
[----:B------:R-:W-:Y:S01]  /*0d10*/  SHF.R.U32.HI R232, RZ, 0x1e, R239 ;  /* 0x0000001effe87819 */ /* 0x000fe200000116ef */
[----:B------:R-:W2:Y:S01]  /*0d20*/  LDG.E.128 R152, desc[UR4][R152.64] ;  /* 0x0000000498987981 */ /* 0x000ea2000c1e1d00 */
[----:B------:R-:W-:-:S03]  /*0d30*/  IADD3 R224, P1, R247, UR14, RZ ;  /* 0x0000000ef7e07c10 */ /* 0x000fc6000ff3e0ff */
[----:B------:R0:W5:Y:S01]  /*0d40*/  LDG.E R211, desc[UR4][R188.64] ;  /* 0x00000004bcd37981 */ /* 0x000162000c1e1900 */
[----:B------:R-:W-:-:S03]  /*0d50*/  IADD3.X R225, R232, UR15, RZ, P1, !PT ;  /* 0x0000000fe8e17c10 */ /* 0x000fc60008ffe4ff */
[----:B------:R-:W5:Y:S01]  /*0d60*/  @P3 LDG.E R159, desc[UR4][R220.64] ;  /* 0x00000004dc9f3981 */ /* 0x000f62000c1e1900 */
[----:B0-----:R-:W-:-:S03]  /*0d70*/  @P3 IADD3 R186, P0, R245, R186, RZ ;  /* 0x000000baf5ba3210 */ /* 0x001fc60007f1e0ff */
[----:B------:R0:W5:Y:S01]  /*0d80*/  LDG.E R201, desc[UR4][R224.64] ;  /* 0x00000004e0c97981 */ /* 0x000162000c1e1900 */
[----:B------:R-:W0:Y:S01]  /*0d90*/  @P3 LDC.64 R188, c[0x0][0x248] ;  /* 0x00009200ffbc3b82 */ /* 0x000e220000000a00 */
[----:B------:R-:W-:Y:S02]  /*0da0*/  @P3 IADD3.X R187, R226, R187, RZ, P0, !PT ;  /* 0x000000bbe2bb3210 */ /* 0x000fe400007fe4ff */
[----:B------:R0:W5:Y:S01]  /*0db0*/  @P3 LDG.E R160, desc[UR4][R222.64] ;  /* 0x00000004dea03981 */ /* 0x000162000c1e1900 */
[----:B-1----:R-:W-:-:S03]  /*0dc0*/  @P4 LEA R218, P0, R227, R178, 0x4 ;  /* 0x000000b2e3da4211 */ /* 0x002fc600078020ff */
[----:B------:R1:W5:Y:S01]  /*0dd0*/  @P3 LDG.E R161, desc[UR4][R186.64] ;  /* 0x00000004baa13981 */ /* 0x000362000c1e1900 */
[----:B------:R-:W-:-:S03]  /*0de0*/  @P4 LEA.HI.X R219, R227, R179, RZ, 0x4, P0 ;  /* 0x000000b3e3db4211 */ /* 0x000fc600000f24ff */
[----:B------:R-:W5:Y:S01]  /*0df0*/  @P3 LDG.E R158, desc[UR4][R240.64] ;  /* 0x00000004f09e3981 */ /* 0x000f62000c1e1900 */
[----:B0-----:R-:W-:Y:S02]  /*0e00*/  @P4 LEA R224, P0, R233, R178, 0x4 ;  /* 0x000000b2e9e04211 */ /* 0x001fe400078020ff */
[----:B------:R-:W-:Y:S01]  /*0e10*/  @P3 IADD3 R188, P1, R247, R188, RZ ;  /* 0x000000bcf7bc3210 */ /* 0x000fe20007f3e0ff */
[----:B------:R-:W5:Y:S01]  /*0e20*/  @P4 LDG.E.128 R64, desc[UR4][R218.64] ;  /* 0x00000004da404981 */ /* 0x000f62000c1e1d00 */
[-C--:B------:R-:W-:Y:S02]  /*0e30*/  @P4 LEA.HI.X R225, R233, R179.reuse, RZ, 0x4, P0 ;  /* 0x000000b3e9e14211 */ /* 0x080fe400000f24ff */
[-C--:B------:R-:W-:Y:S01]  /*0e40*/  @P4 LEA R220, P0, R231, R178.reuse, 0x4 ;  /* 0x000000b2e7dc4211 */ /* 0x080fe200078020ff */
[----:B------:R-:W-:Y:S01]  /*0e50*/  @P3 IMAD.X R189, R232, 0x1, R189, P1 ;  /* 0x00000001e8bd3824 */ /* 0x000fe200008e06bd */
[----:B------:R-:W-:Y:S01]  /*0e60*/  @P4 LEA R222, P2, R237, R178, 0x4 ;  /* 0x000000b2edde4211 */ /* 0x000fe200078420ff */
[----:B------:R-:W5:Y:S01]  /*0e70*/  @P4 LDG.E.128 R68, desc[UR4][R224.64] ;  /* 0x00000004e0444981 */ /* 0x000f62000c1e1d00 */
[----:B------:R-:W-:-:S02]  /*0e80*/  @P4 LEA.HI.X R221, R231, R179, RZ, 0x4, P0 ;  /* 0x000000b3e7dd4211 */ /* 0x000fc400000f24ff */
[CC--:B------:R-:W-:Y:S01]  /*0e90*/  @P4 LEA R230, P0, R239.reuse, R178.reuse, 0x4 ;  /* 0x000000b2efe64211 */ /* 0x0c0fe200078020ff */
[----:B------:R2:W5:Y:S03]  /*0ea0*/  @P3 LDG.E R164, desc[UR4][R188.64] ;  /* 0x00000004bca43981 */ /* 0x000566000c1e1900 */
[-C--:B------:R-:W-:Y:S01]  /*0eb0*/  @P4 LEA.HI.X R231, R239, R179.reuse, RZ, 0x4, P0 ;  /* 0x000000b3efe74211 */ /* 0x080fe200000f24ff */
[----:B------:R-:W5:Y:S01]  /*0ec0*/  @P4 LDG.E.128 R76, desc[UR4][R220.64] ;  /* 0x00000004dc4c4981 */ /* 0x000f62000c1e1d00 */
[----:B------:R-:W-:Y:S02]  /*0ed0*/  ISETP.NE.AND P0, PT, RZ, UR9, PT ;  /* 0x00000009ff007c0c */ /* 0x000fe4000bf05270 */
[C---:B------:R-:W-:Y:S01]  /*0ee0*/  @P4 LEA R226, P1, R235.reuse, R178, 0x4 ;  /* 0x000000b2ebe24211 */ /* 0x040fe200078220ff */
[----:B------:R0:W5:Y:S03]  /*0ef0*/  @P4 LDG.E.128 R88, desc[UR4][R230.64] ;  /* 0x00000004e6584981 */ /* 0x000166000c1e1d00 */
[----:B------:R-:W-:-:S02]  /*0f00*/  @P4 LEA.HI.X R227, R235, R179, RZ, 0x4, P1 ;  /* 0x000000b3ebe34211 */ /* 0x000fc400008f24ff */
[----:B------:R-:W-:Y:S02]  /*0f10*/  @P4 LEA R228, P1, R229, R178, 0x4 ;  /* 0x000000b2e5e44211 */ /* 0x000fe400078220ff */
[-C--:B------:R-:W-:Y:S01]  /*0f20*/  @P4 LEA.HI.X R223, R237, R179.reuse, RZ, 0x4, P2 ;  /* 0x000000b3eddf4211 */ /* 0x080fe200010f24ff */
[----:B------:R-:W5:Y:S01]  /*0f30*/  @P4 LDG.E.128 R72, desc[UR4][R226.64] ;  /* 0x00000004e2484981 */ /* 0x000f62000c1e1d00 */
[----:B------:R-:W-:Y:S02]  /*0f40*/  @P4 LEA.HI.X R229, R229, R179, RZ, 0x4, P1 ;  /* 0x000000b3e5e54211 */ /* 0x000fe400008f24ff */
        /* <DEDUP_REMOVED lines=15> */
[----:B------:R-:W-:Y:S01]  /*1040*/  FMUL.FTZ R120, R195, R100 ;  /* 0x00000064c3787220 */ /* 0x000fe20000410000 */
        /* <DEDUP_REMOVED lines=150> */
[----:B------:R-:W-:Y:S01]  /*19b0*/  SHF.R.U32.HI R100, RZ, 0x5, R0 ;  /* 0x00000005ff647819 */ /* 0x000fe20000011600 */
[C---:B------:R-:W-:Y:S01]  /*19c0*/  FADD.FTZ R193, R154.reuse, R193 ;  /* 0x000000c19ac17221 */ /* 0x040fe20000010000 */
[----:B------:R-:W-:Y:S01]  /*19d0*/  FFMA.FTZ R7, R154, R125, R7 ;  /* 0x0000007d9a077223 */ /* 0x000fe20000010007 */
[----:B------:R-:W-:Y:S01]  /*19e0*/  FADD.FTZ R105, R102, R153 ;  /* 0x0000009966697221 */ /* 0x000fe20000010000 */
[----:B------:R-:W-:Y:S01]  /*19f0*/  FADD.FTZ R128, -R243, R151 ;  /* 0x00000097f3807221 */ /* 0x000fe20000010100 */
[----:B------:R-:W-:Y:S01]  /*1a00*/  IADD3 R194, R194, UR10, RZ ;  /* 0x0000000ac2c27c10 */ /* 0x000fe2000fffe0ff */
[----:B------:R-:W-:Y:S01]  /*1a10*/  FMUL.FTZ R154, R38, R154 ;  /* 0x0000009a269a7220 */ /* 0x000fe20000410000 */
[----:B------:R-:W-:Y:S01]  /*1a20*/  FFMA.FTZ R102, R130, R153, R103 ;  /* 0x0000009982667223 */ /* 0x000fe20000010067 */
[C---:B------:R-:W-:Y:S01]  /*1a30*/  FADD.FTZ R172, R129.reuse, R172 ;  /* 0x000000ac81ac7221 */ /* 0x040fe20000010000 */
[----:B------:R-:W-:Y:S01]  /*1a40*/  FFMA.FTZ R22, R129, R242, R22 ;  /* 0x000000f281167223 */ /* 0x000fe20000010016 */
[----:B------:R-:W-:Y:S01]  /*1a50*/  LOP3.LUT R101, R100, 0x7fffff8, RZ, 0xc0, !PT ;  /* 0x07fffff864657812 */ /* 0x000fe200078ec0ff */
[----:B------:R-:W-:Y:S01]  /*1a60*/  UMOV UR6, 0xffffffff ;  /* 0xffffffff00067882 */ /* 0x000fe20000000000 */
[----:B------:R-:W-:Y:S01]  /*1a70*/  ISETP.GE.AND P5, PT, R194, UR11, PT ;  /* 0x0000000bc2007c0c */ /* 0x000fe2000bfa6270 */
        /* <DEDUP_REMOVED lines=48> */
.L_x_4490:
[----:B------:R-:W3:Y:S01]  /*1d80*/  S2R R107, SR_CgaCtaId ;  /* 0x00000000006b7919 */ /* 0x000ee20000008800 */
[----:B------:R-:W-:Y:S01]  /*1d90*/  MOV R106, 0x400 ;  /* 0x00000400006a7802 */ /* 0x000fe20000000f00 */
[----:B-1----:R-:W-:Y:S01]  /*1da0*/  FADD.FTZ R116, R104, R105 ;  /* 0x0000006968747221 */ /* 0x002fe20000010000 */
[----:B------:R-:W-:Y:S01]  /*1db0*/  @!P2 LOP3.LUT R100, R100, 0x7, RZ, 0xc0, !PT ;  /* 0x000000076464a812 */ /* 0x000fe200078ec0ff */
[----:B--2---:R-:W-:Y:S01]  /*1dc0*/  FADD.FTZ R117, R103, R102 ;  /* 0x0000006667757221 */ /* 0x004fe20000010000 */
[----:B------:R-:W-:Y:S05]  /*1dd0*/  WARPSYNC.ALL ;  /* 0x0000000000007948 */ /* 0x000fea0003800000 */
[----:B------:R-:W-:-:S02]  /*1de0*/  @!P2 IADD3 R100, R101, R100, RZ ;  /* 0x000000646564a210 */ /* 0x000fc40007ffe0ff */
[C---:B-----5:R-:W-:Y:S02]  /*1df0*/  LOP3.LUT P5, RZ, R216.reuse, 0xff00, RZ, 0xc0, !PT ;  /* 0x0000ff00d8ff7812 */ /* 0x060fe400078ac0ff */
[----:B------:R-:W-:Y:S02]  /*1e00*/  SEL R138, RZ, 0x1, P1 ;  /* 0x00000001ff8a7807 */ /* 0x000fe40000800000 */
[----:B------:R-:W-:Y:S02]  /*1e10*/  LOP3.LUT P1, RZ, R216, 0xff, RZ, 0xc0, !PT ;  /* 0x000000ffd8ff7812 */ /* 0x000fe4000782c0ff */
[----:B---3--:R-:W-:-:S04]  /*1e20*/  LEA R106, R107, R106, 0x18 ;  /* 0x0000006a6b6a7211 */ /* 0x008fc800078ec0ff */
[----:B------:R-:W-:Y:S01]  /*1e30*/  LEA R136, R101, R106, 0x3 ;  /* 0x0000006a65887211 */ /* 0x000fe200078e18ff */
[----:B------:R-:W-:-:S05]  /*1e40*/  @!P2 IMAD R135, R100, 0x8, R106 ;  /* 0x000000086487a824 */ /* 0x000fca00078e026a */
        /* <DEDUP_REMOVED lines=65> */
[-CC-:B------:R-:W-:Y:S01]  /*2260*/  FFMA.FTZ R222, R222, R136.reuse, R135.reuse ;  /* 0x00000088dede7223 */ /* 0x180fe20000010087 */
[----:B------:R-:W-:Y:S01]  /*2270*/  FADD.FTZ R226, R225, -R226 ;  /* 0x800000e2e1e27221 */ /* 0x000fe20000010000 */
[----:B------:R-:W-:Y:S01]  /*2280*/  FMUL.FTZ R220, R102, UR17 ;  /* 0x0000001166dc7c20 */ /* 0x000fe20008410000 */
[----:B------:R-:W-:Y:S01]  /*2290*/  SEL R112, R217, RZ, P1 ;  /* 0x000000ffd9707207 */ /* 0x000fe20000800000 */
[--C-:B------:R-:W-:Y:S01]  /*22a0*/  FFMA.FTZ R236, R236, R136, R135.reuse ;  /* 0x00000088ecec7223 */ /* 0x100fe20000010087 */
[----:B------:R-:W-:Y:S01]  /*22b0*/  LOP3.LUT P1, RZ, R156, 0xff00, RZ, 0xc0, !PT ;  /* 0x0000ff009cff7812 */ /* 0x000fe2000782c0ff */
[----:B------:R-:W-:Y:S01]  /*22c0*/  FMUL.FTZ R188, R216, UR17 ;  /* 0x00000011d8bc7c20 */ /* 0x000fe20008410000 */
[----:B------:R-:W-:Y:S01]  /*22d0*/  SEL R109, R150, RZ, P0 ;  /* 0x000000ff966d7207 */ /* 0x000fe20000000000 */
[----:B------:R-:W-:Y:S01]  /*22e0*/  FADD.FTZ R222, R221, -R222 ;  /* 0x800000deddde7221 */ /* 0x000fe20000010000 */
[----:B------:R-:W-:Y:S01]  /*22f0*/  FMUL.FTZ R187, R195, R226 ;  /* 0x000000e2c3bb7220 */ /* 0x000fe20000410000 */
[----:B------:R-:W-:Y:S01]  /*2300*/  LOP3.LUT P0, RZ, R215, 0xff000000, RZ, 0xc0, !PT ;  /* 0xff000000d7ff7812 */ /* 0x000fe2000780c0ff */
[----:B------:R-:W-:Y:S01]  /*2310*/  FADD.FTZ R236, R233, -R236 ;  /* 0x800000ece9ec7221 */ /* 0x000fe20000010000 */
[----:B------:R-:W-:Y:S01]  /*2320*/  SEL R115, R220, RZ, P5 ;  /* 0x000000ffdc737207 */ /* 0x000fe20002800000 */
[----:B------:R-:W-:Y:S01]  /*2330*/  FFMA.FTZ R230, R230, R136, R135 ;  /* 0x00000088e6e67223 */ /* 0x000fe20000010087 */
[----:B------:R-:W-:Y:S01]  /*2340*/  SEL R218, R101, RZ, P1 ;  /* 0x000000ff65da7207 */ /* 0x000fe20000800000 */
[----:B------:R-:W-:Y:S01]  /*2350*/  FMUL.FTZ R155, R195, R222 ;  /* 0x000000dec39b7220 */ /* 0x000fe20000410000 */
[----:B------:R-:W-:Y:S01]  /*2360*/  LOP3.LUT P5, RZ, R156, 0xff000000, RZ, 0xc0, !PT ;  /* 0xff0000009cff7812 */ /* 0x000fe200078ac0ff */
[----:B------:R-:W-:Y:S01]  /*2370*/  @P2 FADD.FTZ R187, R70, R187 ;  /* 0x000000bb46bb2221 */ /* 0x000fe20000010000 */
[----:B------:R-:W-:Y:S01]  /*2380*/  @P3 IADD3 R248, P1, R213, R162, RZ ;  /* 0x000000a2d5f83210 */ /* 0x000fe20007f3e0ff */
[----:B------:R-:W-:Y:S01]  /*2390*/  FMUL.FTZ R148, R195, R236 ;  /* 0x000000ecc3947220 */ /* 0x000fe20000410000 */
[----:B------:R-:W-:Y:S01]  /*23a0*/  SEL R111, R188, RZ, P0 ;  /* 0x000000ffbc6f7207 */ /* 0x000fe20000000000 */
[----:B------:R-:W-:Y:S01]  /*23b0*/  FADD.FTZ R230, R229, -R230 ;  /* 0x800000e6e5e67221 */ /* 0x000fe20000010000 */
[----:B------:R-:W-:Y:S01]  /*23c0*/  IADD3 R250, P0, R209, UR20, RZ ;  /* 0x00000014d1fa7c10 */ /* 0x000fe2000ff1e0ff */
[----:B------:R-:W-:Y:S01]  /*23d0*/  @P3 IMAD.X R249, R212, 0x1, R163, P1 ;  /* 0x00000001d4f93824 */ /* 0x000fe200008e06a3 */
[----:B------:R-:W-:Y:S01]  /*23e0*/  SEL R220, R220, RZ, P5 ;  /* 0x000000ffdcdc7207 */ /* 0x000fe20002800000 */
[----:B------:R-:W-:Y:S01]  /*23f0*/  @P2 FADD.FTZ R155, R68, R155 ;  /* 0x0000009b449b2221 */ /* 0x000fe20000010000 */
[----:B------:R-:W-:Y:S01]  /*2400*/  LOP3.LUT P5, RZ, R156, 0xff, RZ, 0xc0, !PT ;  /* 0x000000ff9cff7812 */ /* 0x000fe200078ac0ff */
[----:B------:R-:W-:Y:S01]  /*2410*/  FMUL.FTZ R151, R187, UR17 ;  /* 0x00000011bb977c20 */ /* 0x000fe20008410000 */
[-CC-:B------:R-:W-:Y:S01]  /*2420*/  FFMA.FTZ R118, R118, R136.reuse, R135.reuse ;  /* 0x0000008876767223 */ /* 0x180fe20000010087 */
[----:B------:R-:W-:Y:S01]  /*2430*/  LOP3.LUT P1, RZ, R215, 0xff0000, RZ, 0xc0, !PT ;  /* 0x00ff0000d7ff7812 */ /* 0x000fe2000782c0ff */
[----:B------:R-:W-:Y:S01]  /*2440*/  @P2 FADD.FTZ R148, R73, R148 ;  /* 0x0000009449942221 */ /* 0x000fe20000010000 */
[----:B------:R-:W-:Y:S01]  /*2450*/  IADD3.X R251, R208, UR21, RZ, P0, !PT ;  /* 0x00000015d0fb7c10 */ /* 0x000fe200087fe4ff */
[--C-:B------:R-:W-:Y:S01]  /*2460*/  FFMA.FTZ R120, R120, R136, R135.reuse ;  /* 0x0000008878787223 */ /* 0x100fe20000010087 */
[----:B------:R-:W-:Y:S01]  /*2470*/  LOP3.LUT P0, RZ, R157, 0xff0000, RZ, 0xc0, !PT ;  /* 0x00ff00009dff7812 */ /* 0x000fe2000780c0ff */
[----:B------:R-:W-:Y:S01]  /*2480*/  FMUL.FTZ R186, R195, R230 ;  /* 0x000000e6c3ba7220 */ /* 0x000fe20000410000 */
[----:B------:R-:W-:Y:S01]  /*2490*/  SEL R217, R217, RZ, P5 ;  /* 0x000000ffd9d97207 */ /* 0x000fe20002800000 */
[----:B------:R-:W-:Y:S01]  /*24a0*/  FMUL.FTZ R149, R155, UR17 ;  /* 0x000000119b957c20 */ /* 0x000fe20008410000 */
[----:B------:R-:W-:Y:S01]  /*24b0*/  FADD.FTZ R118, R119, -R118 ;  /* 0x8000007677767221 */ /* 0x000fe20000010000 */
[----:B------:R-:W-:Y:S01]  /*24c0*/  LOP3.LUT P5, RZ, R215, 0xff, RZ, 0xc0, !PT ;  /* 0x000000ffd7ff7812 */ /* 0x000fe200078ac0ff */
[----:B------:R-:W-:Y:S01]  /*24d0*/  FMUL.FTZ R224, R148, UR17 ;  /* 0x0000001194e07c20 */ /* 0x000fe20008410000 */
[----:B------:R-:W-:Y:S01]  /*24e0*/  SEL R110, R151, RZ, P1 ;  /* 0x000000ff976e7207 */ /* 0x000fe20000800000 */
[----:B------:R-:W-:Y:S01]  /*24f0*/  FADD.FTZ R120, R121, -R120 ;  /* 0x8000007879787221 */ /* 0x000fe20000010000 */
[----:B------:R-:W-:Y:S01]  /*2500*/  SEL R151, R151, RZ, P0 ;  /* 0x000000ff97977207 */ /* 0x000fe20000000000 */
[----:B------:R-:W-:Y:S01]  /*2510*/  @P2 FADD.FTZ R186, R75, R186 ;  /* 0x000000ba4bba2221 */ /* 0x000fe20000010000 */
[----:B------:R-:W-:Y:S01]  /*2520*/  LOP3.LUT P1, RZ, R157, 0xff000000, RZ, 0xc0, !PT ;  /* 0xff0000009dff7812 */ /* 0x000fe2000782c0ff */
[C---:B------:R-:W-:Y:S01]  /*2530*/  FMUL.FTZ R179, R195.reuse, R118 ;  /* 0x00000076c3b37220 */ /* 0x040fe20000410000 */
[----:B------:R-:W-:Y:S01]  /*2540*/  LOP3.LUT P0, RZ, R214, 0xff00, RZ, 0xc0, !PT ;  /* 0x0000ff00d6ff7812 */ /* 0x000fe2000780c0ff */
[----:B------:R-:W-:Y:S01]  /*2550*/  FMUL.FTZ R215, R195, R120 ;  /* 0x00000078c3d77220 */ /* 0x000fe20000410000 */
[----:B------:R-:W-:Y:S01]  /*2560*/  SEL R108, R149, RZ, P5 ;  /* 0x000000ff956c7207 */ /* 0x000fe20002800000 */
[----:B------:R-:W-:Y:S01]  /*2570*/  FMUL.FTZ R228, R186, UR17 ;  /* 0x00000011bae47c20 */ /* 0x000fe20008410000 */
[C---:B------:R-:W-:Y:S01]  /*2580*/  LOP3.LUT P5, RZ, R157.reuse, 0xff00, RZ, 0xc0, !PT ;  /* 0x0000ff009dff7812 */ /* 0x040fe200078ac0ff */
[----:B------:R-:W-:Y:S01]  /*2590*/  FFMA.FTZ R242, R242, R136, R135 ;  /* 0x00000088f2f27223 */ /* 0x000fe20000010087 */
[----:B------:R-:W-:Y:S01]  /*25a0*/  SEL R188, R188, RZ, P1 ;  /* 0x000000ffbcbc7207 */ /* 0x000fe20000800000 */
[----:B------:R-:W-:Y:S01]  /*25b0*/  @P2 FADD.FTZ R179, R72, R179 ;  /* 0x000000b348b32221 */ /* 0x000fe20000010000 */
[----:B------:R-:W-:Y:S01]  /*25c0*/  SEL R105, R224, RZ, P0 ;  /* 0x000000ffe0697207 */ /* 0x000fe20000000000 */
[----:B------:R-:W-:Y:S01]  /*25d0*/  @P2 FADD.FTZ R215, R74, R215 ;  /* 0x000000d74ad72221 */ /* 0x000fe20000010000 */
[----:B------:R-:W-:Y:S01]  /*25e0*/  LOP3.LUT P1, RZ, R157, 0xff, RZ, 0xc0, !PT ;  /* 0x000000ff9dff7812 */ /* 0x000fe2000782c0ff */
[----:B------:R-:W-:Y:S01]  /*25f0*/  FADD.FTZ R152, R237, -R242 ;  /* 0x800000f2ed987221 */ /* 0x000fe20000010000 */
        /* <DEDUP_REMOVED lines=41> */
[----:B------:R-:W-:Y:S01]  /*2890*/  ISETP.NE.U32.AND P0, PT, RZ, UR18, PT ;  /* 0x00000012ff007c0c */ /* 0x000fe2000bf05070 */
[----:B------:R-:W-:Y:S01]  /*28a0*/  @P3 IMAD.X R237, R206, 0x1, R163, P5 ;  /* 0x00000001ceed3824 */ /* 0x000fe200028e06a3 */
        /* <DEDUP_REMOVED lines=10> */
.L_x_4473:
        /* <DEDUP_REMOVED lines=40> */
[----:B------:R-:W-:-:S03]  /*2bd0*/  FMUL.FTZ R225, R141, UR17 ;  /* 0x000000118de17c20 */ /* 0x000fc60008410000 */
[----:B------:R-:W-:Y:S02]  /*2be0*/  @P3 IADD3.X R235, R204, R163, RZ, P5, !PT ;  /* 0x000000a3cceb3210 */ /* 0x000fe40002ffe4ff */
        /* <DEDUP_REMOVED lines=18> */
[----:B------:R-:W-:-:S05]  /*2d10*/  @P3 IADD3 R240, P5, R203, R162, RZ ;  /* 0x000000a2cbf03210 */ /* 0x000fca0007fbe0ff */
[----:B------:R-:W-:Y:S01]  /*2d20*/  @P3 IMAD.X R241, R202, 0x1, R163, P5 ;  /* 0x00000001caf13824 */ /* 0x000fe200028e06a3 */
        /* <DEDUP_REMOVED lines=15> */
.L_x_4474:
        /* <DEDUP_REMOVED lines=18> */
.L_x_4475:
        /* <DEDUP_REMOVED lines=10> */
.L_x_4476:
        /* <DEDUP_REMOVED lines=18> */
.L_x_4477:
        /* <DEDUP_REMOVED lines=27> */
.L_x_4478:
        /* <DEDUP_REMOVED lines=141> */
.L_x_4471:
        /* <DEDUP_REMOVED lines=25> */
.L_x_4472:
[----:B------:R-:W-:Y:S01]  /*3d10*/  HFMA2.MMA R112, -RZ, RZ, 0, 9.5367431640625e-07 ;  /* 0x00000010ff707435 */ /* 0x000fe200000001ff */
[----:B------:R-:W-:Y:S01]  /*3d20*/  IMAD.MOV.U32 R113, RZ, RZ, R104 ;  /* 0x000000ffff717224 */ /* 0x000fe200078e0068 */
[----:B------:R-:W-:Y:S01]  /*3d30*/  MOV R115, 0x1f ;  /* 0x0000001f00737802 */ /* 0x000fe20000000f00 */
[----:B------:R-:W-:-:S08]  /*3d40*/  IMAD.MOV.U32 R110, RZ, RZ, -0x1 ;  /* 0xffffffffff6e7424 */ /* 0x000fd000078e00ff */
[----:B-----5:R-:W-:Y:S05]  /*3d50*/  WARPSYNC.COLLECTIVE R110, `(.L_x_4480) ;  /* 0x000000006e087348 */ /* 0x020fea0003c00000 */
[----:B------:R0:W1:Y:S02]  /*3d60*/  SHFL.DOWN P5, R111, R113, R112, R115 ;  /* 0x08000070716f7389 */ /* 0x00006400000a0073 */
[----:B01---5:R-:W-:Y:S01]  /*3d70*/  ENDCOLLECTIVE ;  /* 0x000000000000791b */ /* 0x023fe20003800000 */
.L_x_4480:
[----:B------:R-:W-:Y:S02]  /*3d80*/  MOV R113, R103 ;  /* 0x0000006700717202 */ /* 0x000fe40000000f00 */
[----:B------:R-:W-:-:S07]  /*3d90*/  MOV R105, R111 ;  /* 0x0000006f00697202 */ /* 0x000fce0000000f00 */
[----:B------:R-:W-:Y:S05]  /*3da0*/  WARPSYNC.COLLECTIVE R110, `(.L_x_4481) ;  /* 0x000000006e087348 */ /* 0x000fea0003c00000 */
[----:B------:R0:W1:Y:S02]  /*3db0*/  SHFL.DOWN P5, R111, R113, R112, R115 ;  /* 0x08000070716f7389 */ /* 0x00006400000a0073 */
[----:B01----:R-:W-:Y:S01]  /*3dc0*/  ENDCOLLECTIVE ;  /* 0x000000000000791b */ /* 0x003fe20003800000 */
.L_x_4481:
[----:B------:R-:W-:Y:S01]  /*3dd0*/  FADD.FTZ R105, R104, R105 ;  /* 0x0000006968697221 */ /* 0x000fe20000010000 */
[----:B------:R-:W-:-:S04]  /*3de0*/  HFMA2.MMA R112, -RZ, RZ, 0, 4.76837158203125e-07 ;  /* 0x00000008ff707435 */ /* 0x000fc800000001ff */
[----:B------:R-:W-:Y:S01]  /*3df0*/  MOV R113, R105 ;  /* 0x0000006900717202 */ /* 0x000fe20000000f00 */
[----:B------:R-:W-:-:S07]  /*3e00*/  IMAD.MOV.U32 R102, RZ, RZ, R111 ;  /* 0x000000ffff667224 */ /* 0x000fce00078e006f */
[----:B------:R-:W-:Y:S05]  /*3e10*/  WARPSYNC.COLLECTIVE R110, `(.L_x_4482) ;  /* 0x000000006e087348 */ /* 0x000fea0003c00000 */
[----:B------:R0:W1:Y:S02]  /*3e20*/  SHFL.DOWN P5, R111, R113, R112, R115 ;  /* 0x08000070716f7389 */ /* 0x00006400000a0073 */
[----:B01----:R-:W-:Y:S01]  /*3e30*/  ENDCOLLECTIVE ;  /* 0x000000000000791b */ /* 0x003fe20003800000 */
.L_x_4482:
[----:B------:R-:W-:-:S05]  /*3e40*/  FADD.FTZ R102, R103, R102 ;  /* 0x0000006667667221 */ /* 0x000fca0000010000 */
[----:B------:R-:W-:Y:S01]  /*3e50*/  MOV R113, R102 ;  /* 0x0000006600717202 */ /* 0x000fe20000000f00 */
[----:B------:R-:W-:-:S07]  /*3e60*/  IMAD.MOV.U32 R106, RZ, RZ, R111 ;  /* 0x000000ffff6a7224 */ /* 0x000fce00078e006f */
[----:B------:R-:W-:Y:S05]  /*3e70*/  WARPSYNC.COLLECTIVE R110, `(.L_x_4483) ;  /* 0x000000006e087348 */ /* 0x000fea0003c00000 */
[----:B------:R0:W1:Y:S02]  /*3e80*/  SHFL.DOWN P5, R111, R113, R112, R115 ;  /* 0x08000070716f7389 */ /* 0x00006400000a0073 */
[----:B01----:R-:W-:Y:S01]  /*3e90*/  ENDCOLLECTIVE ;  /* 0x000000000000791b */ /* 0x003fe20003800000 */
.L_x_4483:
[----:B------:R-:W-:Y:S01]  /*3ea0*/  FADD.FTZ R106, R105, R106 ;  /* 0x0000006a696a7221 */ /* 0x000fe20000010000 */
[----:B------:R-:W-:-:S03]  /*3eb0*/  HFMA2.MMA R112, -RZ, RZ, 0, 2.384185791015625e-07 ;  /* 0x00000004ff707435 */ /* 0x000fc600000001ff */
[----:B------:R-:W-:Y:S01]  /*3ec0*/  IMAD.MOV.U32 R113, RZ, RZ, R106 ;  /* 0x000000ffff717224 */ /* 0x000fe200078e006a */
[----:B------:R-:W-:-:S07]  /*3ed0*/  MOV R107, R111 ;  /* 0x0000006f006b7202 */ /* 0x000fce0000000f00 */
[----:B------:R-:W-:Y:S05]  /*3ee0*/  WARPSYNC.COLLECTIVE R110, `(.L_x_4484) ;  /* 0x000000006e087348 */ /* 0x000fea0003c00000 */
[----:B------:R0:W1:Y:S02]  /*3ef0*/  SHFL.DOWN P5, R111, R113, R112, R115 ;  /* 0x08000070716f7389 */ /* 0x00006400000a0073 */
[----:B01----:R-:W-:Y:S01]  /*3f00*/  ENDCOLLECTIVE ;  /* 0x000000000000791b */ /* 0x003fe20003800000 */
.L_x_4484:
[----:B------:R-:W-:-:S04]  /*3f10*/  FADD.FTZ R107, R102, R107 ;  /* 0x0000006b666b7221 */ /* 0x000fc80000010000 */
[----:B------:R-:W-:Y:S01]  /*3f20*/  IMAD.MOV.U32 R113, RZ, RZ, R107 ;  /* 0x000000ffff717224 */ /* 0x000fe200078e006b */
[----:B------:R-:W-:-:S07]  /*3f30*/  MOV R109, R111 ;  /* 0x0000006f006d7202 */ /* 0x000fce0000000f00 */
[----:B------:R-:W-:Y:S05]  /*3f40*/  WARPSYNC.COLLECTIVE R110, `(.L_x_4485) ;  /* 0x000000006e087348 */ /* 0x000fea0003c00000 */
[----:B------:R0:W1:Y:S02]  /*3f50*/  SHFL.DOWN P5, R111, R113, R112, R115 ;  /* 0x08000070716f7389 */ /* 0x00006400000a0073 */
[----:B01----:R-:W-:Y:S01]  /*3f60*/  ENDCOLLECTIVE ;  /* 0x000000000000791b */ /* 0x003fe20003800000 */
.L_x_4485:
[----:B------:R-:W-:-:S05]  /*3f70*/  FADD.FTZ R109, R106, R109 ;  /* 0x0000006d6a6d7221 */ /* 0x000fca0000010000 */
[----:B------:R-:W-:Y:S01]  /*3f80*/  MOV R113, R109 ;  /* 0x0000006d00717202 */ /* 0x000fe20000000f00 */
[----:B------:R-:W-:Y:S01]  /*3f90*/  IMAD.MOV.U32 R112, RZ, RZ, 0x2 ;  /* 0x00000002ff707424 */ /* 0x000fe200078e00ff */
[----:B------:R-:W-:-:S07]  /*3fa0*/  MOV R108, R111 ;  /* 0x0000006f006c7202 */ /* 0x000fce0000000f00 */
[----:B------:R-:W-:Y:S05]  /*3fb0*/  WARPSYNC.COLLECTIVE R110, `(.L_x_4486) ;  /* 0x000000006e087348 */ /* 0x000fea0003c00000 */
[----:B------:R0:W1:Y:S02]  /*3fc0*/  SHFL.DOWN P5, R111, R113, R112, R115 ;  /* 0x08000070716f7389 */ /* 0x00006400000a0073 */
[----:B01----:R-:W-:Y:S01]  /*3fd0*/  ENDCOLLECTIVE ;  /* 0x000000000000791b */ /* 0x003fe20003800000 */
.L_x_4486:
[----:B------:R-:W-:-:S05]  /*3fe0*/  FADD.FTZ R108, R107, R108 ;  /* 0x0000006c6b6c7221 */ /* 0x000fca0000010000 */
[----:B------:R-:W-:Y:S02]  /*3ff0*/  MOV R113, R108 ;  /* 0x0000006c00717202 */ /* 0x000fe40000000f00 */
[----:B------:R-:W-:-:S07]  /*4000*/  MOV R104, R111 ;  /* 0x0000006f00687202 */ /* 0x000fce0000000f00 */
[----:B------:R-:W-:Y:S05]  /*4010*/  WARPSYNC.COLLECTIVE R110, `(.L_x_4487) ;  /* 0x000000006e087348 */ /* 0x000fea0003c00000 */
[----:B------:R0:W1:Y:S02]  /*4020*/  SHFL.DOWN P5, R111, R113, R112, R115 ;  /* 0x08000070716f7389 */ /* 0x00006400000a0073 */
[----:B01----:R-:W-:Y:S01]  /*4030*/  ENDCOLLECTIVE ;  /* 0x000000000000791b */ /* 0x003fe20003800000 */
.L_x_4487:
[----:B------:R-:W-:Y:S01]  /*4040*/  FADD.FTZ R104, R109, R104 ;  /* 0x000000686d687221 */ /* 0x000fe20000010000 */
[----:B------:R-:W-:-:S04]  /*4050*/  HFMA2.MMA R112, -RZ, RZ, 0, 5.9604644775390625e-08 ;  /* 0x00000001ff707435 */ /* 0x000fc800000001ff */
[----:B------:R-:W-:Y:S01]  /*4060*/  MOV R113, R104 ;  /* 0x0000006800717202 */ /* 0x000fe20000000f00 */
[----:B------:R-:W-:-:S07]  /*4070*/  IMAD.MOV.U32 R103, RZ, RZ, R111 ;  /* 0x000000ffff677224 */ /* 0x000fce00078e006f */
[----:B------:R-:W-:Y:S05]  /*4080*/  WARPSYNC.COLLECTIVE R110, `(.L_x_4488) ;  /* 0x000000006e087348 */ /* 0x000fea0003c00000 */
[----:B------:R0:W1:Y:S02]  /*4090*/  SHFL.DOWN P5, R111, R113, R112, R115 ;  /* 0x08000070716f7389 */ /* 0x00006400000a0073 */
[----:B01----:R-:W-:Y:S01]  /*40a0*/  ENDCOLLECTIVE ;  /* 0x000000000000791b */ /* 0x003fe20003800000 */
.L_x_4488:
[----:B------:R-:W-:-:S05]  /*40b0*/  FADD.FTZ R103, R108, R103 ;  /* 0x000000676c677221 */ /* 0x000fca0000010000 */
[----:B------:R-:W-:Y:S01]  /*40c0*/  MOV R113, R103 ;  /* 0x0000006700717202 */ /* 0x000fe20000000f00 */
[----:B------:R-:W-:-:S07]  /*40d0*/  IMAD.MOV.U32 R105, RZ, RZ, R111 ;  /* 0x000000ffff697224 */ /* 0x000fce00078e006f */
[----:B------:R-:W-:Y:S05]  /*40e0*/  WARPSYNC.COLLECTIVE R110, `(.L_x_4489) ;  /* 0x000000006e087348 */ /* 0x000fea0003c00000 */
[----:B------:R0:W1:Y:S02]  /*40f0*/  SHFL.DOWN P5, R111, R113, R112, R115 ;  /* 0x08000070716f7389 */ /* 0x00006400000a0073 */
[----:B01----:R-:W-:Y:S01]  /*4100*/  ENDCOLLECTIVE ;  /* 0x000000000000791b */ /* 0x003fe20003800000 */
.L_x_4489:
[----:B------:R-:W-:Y:S01]  /*4110*/  MOV R102, R111 ;  /* 0x0000006f00667202 */ /* 0x000fe20000000f00 */
[----:B------:R-:W-:Y:S06]  /*4120*/  BRA `(.L_x_4490) ;  /* 0xffffffdc00147947 */ /* 0x000fec000383ffff */
.L_x_4491:
        /* <DEDUP_REMOVED lines=13> */
.L_x_4611:


//--------------------- .nv.shared._ZN10layer_norm31ln_parallel_residual_bwd_kernelINS_13Kernel_traitsI13__nv_bfloat16S2_S2_S2_fjLj7168ELj1ELj1ELj8ELj8ENS_18Kernel_traits_baseILj7168ES2_S2_S2_S2_fjLj256EEEEELb0ELb0ELb0EEEvNS_9BwdParamsE --------------------------
	.section	.nv.shared._ZN10layer_norm31ln_parallel_residual_bwd_kernelINS_13Kernel_traitsI13__nv_bfloat16S2_S2_S2_fjLj7168ELj1ELj1ELj8ELj8ENS_18Kernel_traits_baseILj7168ES2_S2_S2_S2_fjLj256EEEEELb0ELb0ELb0EEEvNS_9BwdParamsE,"aw",@nobits
	.sectionflags	@""
	.align	16
	.zero		1024


//--------------------- .nv.shared.reserved.0     --------------------------
	.section	.nv.shared.reserved.0,"aw",@nobits
	.weak		__nv_reservedSMEM_offset_0_alias
	.size		__nv_reservedSMEM_offset_0_alias, 0, 0
	.other		__nv_reservedSMEM_offset_0_alias,@"STO_CUDA_RESERVED_SHARED STV_DEFAULT"
__nv_reservedSMEM_offset_0_alias:
	.zero		0


//--------------------- .nv.shared._ZN10layer_norm31ln_parallel_residual_bwd_kernelINS_13Kernel_traitsI13__nv_bfloat16S2_S2_S2_fjLj7168ELj1ELj1ELj8ELj8ENS_18Kernel_traits_baseILj7168ES2_S2_S2_S2_fjLj256EEEEELb0ELb0ELb1EEEvNS_9BwdParamsE --------------------------
	.section	.nv.shared._ZN10layer_norm31ln_parallel_residual_bwd_kernelINS_13Kernel_traitsI13__nv_bfloat16S2_S2_S2_fjLj7168ELj1ELj1ELj8ELj8ENS_18Kernel_traits_baseILj7168ES2_S2_S2_S2_fjLj256EEEEELb0ELb0ELb1EEEvNS_9BwdParamsE,"aw",@nobits
	.sectionflags	@""
	.align	16
	.zero		1024


//--------------------- .nv.shared._ZN10layer_norm31ln_parallel_residual_bwd_kernelINS_13Kernel_traitsI13__nv_bfloat16S2_S2_S2_fjLj7168ELj1ELj1ELj8ELj8ENS_18Kernel_traits_baseILj7168ES2_S2_S2_S2_fjLj256EEEEELb0ELb1ELb0EEEvNS_9BwdParamsE --------------------------
	.section	.nv.shared._ZN10layer_norm31ln_parallel_residual_bwd_kernelINS_13Kernel_traitsI13__nv_bfloat16S2_S2_S2_fjLj7168ELj1ELj1ELj8ELj8ENS_18Kernel_traits_baseILj7168ES2_S2_S2_S2_fjLj256EEEEELb0ELb1ELb0EEEvNS_9BwdParamsE,"aw",@nobits
	.sectionflags	@""
	.align	16
	.zero		1024


//--------------------- .nv.shared._ZN10layer_norm31ln_parallel_residual_bwd_kernelINS_13Kernel_traitsI13__nv_bfloat16S2_S2_S2_fjLj7168ELj1ELj1ELj8ELj8ENS_18Kernel_traits_baseILj7168ES2_S2_S2_S2_fjLj256EEEEELb0ELb1ELb1EEEvNS_9BwdParamsE --------------------------
	.section	.nv.shared._ZN10layer_norm31ln_parallel_residual_bwd_kernelINS_13Kernel_traitsI13__nv_bfloat16S2_S2_S2_fjLj7168ELj1ELj1ELj8ELj8ENS_18Kernel_traits_baseILj7168ES2_S2_S2_S2_fjLj256EEEEELb0ELb1ELb1EEEvNS_9BwdParamsE,"aw",@nobits
	.sectionflags	@""
	.align	16
	.zero		1024


//--------------------- .nv.shared._ZN10layer_norm31ln_parallel_residual_bwd_kernelINS_13Kernel_traitsI13__nv_bfloat16S2_S2_S2_fjLj7168ELj1ELj1ELj8ELj8ENS_18Kernel_traits_baseILj7168ES2_S2_S2_S2_fjLj256EEEEELb1ELb0ELb0EEEvNS_9BwdParamsE --------------------------
	.section	.nv.shared._ZN10layer_norm31ln_parallel_residual_bwd_kernelINS_13Kernel_traitsI13__nv_bfloat16S2_S2_S2_fjLj7168ELj1ELj1ELj8ELj8ENS_18Kernel_traits_baseILj7168ES2_S2_S2_S2_fjLj256EEEEELb1ELb0ELb0EEEvNS_9BwdParamsE,"aw",@nobits
	.sectionflags	@""
	.align	16
	.zero		1024


//--------------------- .nv.shared._ZN10layer_norm31ln_parallel_residual_bwd_kernelINS_13Kernel_traitsI13__nv_bfloat16S2_S2_S2_fjLj7168ELj1ELj1ELj8ELj8ENS_18Kernel_traits_baseILj7168ES2_S2_S2_S2_fjLj256EEEEELb1ELb0ELb1EEEvNS_9BwdParamsE --------------------------
	.section	.nv.shared._ZN10layer_norm31ln_parallel_residual_bwd_kernelINS_13Kernel_traitsI13__nv_bfloat16S2_S2_S2_fjLj7168ELj1ELj1ELj8ELj8ENS_18Kernel_traits_baseILj7168ES2_S2_S2_S2_fjLj256EEEEELb1ELb0ELb1EEEvNS_9BwdParamsE,"aw",@nobits
	.sectionflags	@""
	.align	16
	.zero		1024


//--------------------- .nv.shared._ZN10layer_norm22ln_bwd_finalize_kernelINS_22Kernel_traits_finalizeILj7168E13__nv_bfloat16S2_S2_S2_fjLb0ELj1024ELj4ENS_18Kernel_traits_baseILj7168ES2_S2_S2_S2_fjLj1024EEEEELb0ELb0EEEvNS_9BwdParamsE --------------------------
	.section	.nv.shared._ZN10layer_norm22ln_bwd_finalize_kernelINS_22Kernel_traits_finalizeILj7168E13__nv_bfloat16S2_S2_S2_fjLb0ELj1024ELj4ENS_18Kernel_traits_baseILj7168ES2_S2_S2_S2_fjLj1024EEEEELb0ELb0EEEvNS_9BwdParamsE,"aw",@nobits
	.sectionflags	@""
	.align	16
.nv.shared._ZN10layer_norm22ln_bwd_finalize_kernelINS_22Kernel_traits_finalizeILj7168E13__nv_bfloat16S2_S2_S2_fjLb0ELj1024ELj4ENS_18Kernel_traits_baseILj7168ES2_S2_S2_S2_fjLj1024EEEEELb0ELb0EEEvNS_9BwdParamsE:
	.zero		9472


//--------------------- .nv.shared._ZN10layer_norm40ln_parallel_residual_bwd_finalize_kernelINS_22Kernel_traits_finalizeILj7168E13__nv_bfloat16S2_S2_S2_fjLb0ELj1024ELj4ENS_18Kernel_traits_baseILj7168ES2_S2_S2_S2_fjLj1024EEEEELb0EEEvNS_9BwdParamsE --------------------------
	.section	.nv.shared._ZN10layer_norm40ln_parallel_residual_bwd_finalize_kernelINS_22Kernel_traits_finalizeILj7168E13__nv_bfloat16S2_S2_S2_fjLb0ELj1024ELj4ENS_18Kernel_traits_baseILj7168ES2_S2_S2_S2_fjLj1024EEEEELb0EEEvNS_9BwdParamsE,"aw",@nobits
	.sectionflags	@""
	.align	16
.nv.shared._ZN10layer_norm40ln_parallel_residual_bwd_finalize_kernelINS_22Kernel_traits_finalizeILj7168E13__nv_bfloat16S2_S2_S2_fjLb0ELj1024ELj4ENS_18Kernel_traits_baseILj7168ES2_S2_S2_S2_fjLj1024EEEEELb0EEEvNS_9BwdParamsE:
	.zero		17920


//--------------------- .nv.shared._ZN10layer_norm31ln_parallel_residual_bwd_kernelINS_13Kernel_traitsI13__nv_bfloat16S2_S2_S2_fjLj7168ELj1ELj1ELj8ELj8ENS_18Kernel_traits_baseILj7168ES2_S2_S2_S2_fjLj256EEEEELb1ELb1ELb0EEEvNS_9BwdParamsE --------------------------
	.section	.nv.shared._ZN10layer_norm31ln_parallel_residual_bwd_kernelINS_13Kernel_traitsI13__nv_bfloat16S2_S2_S2_fjLj7168ELj1ELj1ELj8ELj8ENS_18Kernel_traits_baseILj7168ES2_S2_S2_S2_fjLj256EEEEELb1ELb1ELb0EEEvNS_9BwdParamsE,"aw",@nobits
	.sectionflags	@""
	.align	16
	.zero		1024


//--------------------- .nv.shared._ZN10layer_norm22ln_bwd_finalize_kernelINS_22Kernel_traits_finalizeILj7168E13__nv_bfloat16S2_S2_S2_fjLb0ELj1024ELj4ENS_18Kernel_traits_baseILj7168ES2_S2_S2_S2_fjLj1024EEEEELb0ELb1EEEvNS_9BwdParamsE --------------------------
	.section	.nv.shared._ZN10layer_norm22ln_bwd_finalize_kernelINS_22Kernel_traits_finalizeILj7168E13__nv_bfloat16S2_S2_S2_fjLb0ELj1024ELj4ENS_18Kernel_traits_baseILj7168ES2_S2_S2_S2_fjLj1024EEEEELb0ELb1EEEvNS_9BwdParamsE,"aw",@nobits
	.sectionflags	@""
	.align	16
.nv.shared._ZN10layer_norm22ln_bwd_finalize_kernelINS_22Kernel_traits_finalizeILj7168E13__nv_bfloat16S2_S2_S2_fjLb0ELj1024ELj4ENS_18Kernel_traits_baseILj7168ES2_S2_S2_S2_fjLj1024EEEEELb0ELb1EEEvNS_9BwdParamsE:
	.zero		9472


//--------------------- .nv.shared._ZN10layer_norm40ln_parallel_residual_bwd_finalize_kernelINS_22Kernel_traits_finalizeILj7168E13__nv_bfloat16S2_S2_S2_fjLb0ELj1024ELj4ENS_18Kernel_traits_baseILj7168ES2_S2_S2_S2_fjLj1024EEEEELb1EEEvNS_9BwdParamsE --------------------------
	.section	.nv.shared._ZN10layer_norm40ln_parallel_residual_bwd_finalize_kernelINS_22Kernel_traits_finalizeILj7168E13__nv_bfloat16S2_S2_S2_fjLb0ELj1024ELj4ENS_18Kernel_traits_baseILj7168ES2_S2_S2_S2_fjLj1024EEEEELb1EEEvNS_9BwdParamsE,"aw",@nobits
	.sectionflags	@""
	.align	16
.nv.shared._ZN10layer_norm40ln_parallel_residual_bwd_finalize_kernelINS_22Kernel_traits_finalizeILj7168E13__nv_bfloat16S2_S2_S2_fjLb0ELj1024ELj4ENS_18Kernel_traits_baseILj7168ES2_S2_S2_S2_fjLj1024EEEEELb1EEEvNS_9BwdParamsE:
	.zero		17920


//--------------------- .nv.shared._ZN10layer_norm31ln_parallel_residual_bwd_kernelINS_13Kernel_traitsI13__nv_bfloat16S2_S2_S2_fjLj7168ELj1ELj1ELj8ELj8ENS_18Kernel_traits_baseILj7168ES2_S2_S2_S2_fjLj256EEEEELb1ELb1ELb1EEEvNS_9BwdParamsE --------------------------
	.section	.nv.shared._ZN10layer_norm31ln_parallel_residual_bwd_kernelINS_13Kernel_traitsI13__nv_bfloat16S2_S2_S2_fjLj7168ELj1ELj1ELj8ELj8ENS_18Kernel_traits_baseILj7168ES2_S2_S2_S2_fjLj256EEEEELb1ELb1ELb1EEEvNS_9BwdParamsE,"aw",@nobits
	.sectionflags	@""
	.align	16
	.zero		1024


//--------------------- .nv.shared._ZN10layer_norm31ln_parallel_residual_bwd_kernelINS_13Kernel_traitsI6__halfS2_S2_S2_fjLj7168ELj1ELj1ELj8ELj8ENS_18Kernel_traits_baseILj7168ES2_S2_S2_S2_fjLj256EEEEELb0ELb0ELb0EEEvNS_9BwdParamsE --------------------------
	.section	.nv.shared._ZN10layer_norm31ln_parallel_residual_bwd_kernelINS_13Kernel_traitsI6__halfS2_S2_S2_fjLj7168ELj1ELj1ELj8ELj8ENS_18Kernel_traits_baseILj7168ES2_S2_S2_S2_fjLj256EEEEELb0ELb0ELb0EEEvNS_9BwdParamsE,"aw",@nobits
	.sectionflags	@""
	.align	16
	.zero		1024


//--------------------- .nv.shared._ZN10layer_norm31ln_parallel_residual_bwd_kernelINS_13Kernel_traitsI6__halfS2_S2_S2_fjLj7168ELj1ELj1ELj8ELj8ENS_18Kernel_traits_baseILj7168ES2_S2_S2_S2_fjLj256EEEEELb0ELb0ELb1EEEvNS_9BwdParamsE --------------------------
	.section	.nv.shared._ZN10layer_norm31ln_parallel_residual_bwd_kernelINS_13Kernel_traitsI6__halfS2_S2_S2_fjLj7168ELj1ELj1ELj8ELj8ENS_18Kernel_traits_baseILj7168ES2_S2_S2_S2_fjLj256EEEEELb0ELb0ELb1EEEvNS_9BwdParamsE,"aw",@nobits
	.sectionflags	@""
	.align	16
	.zero		1024


//--------------------- .nv.shared._ZN10layer_norm31ln_parallel_residual_bwd_kernelINS_13Kernel_traitsI6__halfS2_S2_S2_fjLj7168ELj1ELj1ELj8ELj8ENS_18Kernel_traits_baseILj7168ES2_S2_S2_S2_fjLj256EEEEELb0ELb1ELb0EEEvNS_9BwdParamsE --------------------------
	.section	.nv.shared._ZN10layer_norm31ln_parallel_residual_bwd_kernelINS_13Kernel_traitsI6__halfS2_S2_S2_fjLj7168ELj1ELj1ELj8ELj8ENS_18Kernel_traits_baseILj7168ES2_S2_S2_S2_fjLj256EEEEELb0ELb1ELb0EEEvNS_9BwdParamsE,"aw",@nobits
	.sectionflags	@""
	.align	16
	.zero		1024


//--------------------- .nv.shared._ZN10layer_norm31ln_parallel_residual_bwd_kernelINS_13Kernel_traitsI6__halfS2_S2_S2_fjLj7168ELj1ELj1ELj8ELj8ENS_18Kernel_traits_baseILj7168ES2_S2_S2_S2_fjLj256EEEEELb0ELb1ELb1EEEvNS_9BwdParamsE --------------------------
	.section	.nv.shared._ZN10layer_norm31ln_parallel_residual_bwd_kernelINS_13Kernel_traitsI6__halfS2_S2_S2_fjLj7168ELj1ELj1ELj8ELj8ENS_18Kernel_traits_baseILj7168ES2_S2_S2_S2_fjLj256EEEEELb0ELb1ELb1EEEvNS_9BwdParamsE,"aw",@nobits
	.sectionflags	@""
	.align	16
	.zero		1024


//--------------------- .nv.shared._ZN10layer_norm31ln_parallel_residual_bwd_kernelINS_13Kernel_traitsI6__halfS2_S2_S2_fjLj7168ELj1ELj1ELj8ELj8ENS_18Kernel_traits_baseILj7168ES2_S2_S2_S2_fjLj256EEEEELb1ELb0ELb0EEEvNS_9BwdParamsE --------------------------
	.section	.nv.shared._ZN10layer_norm31ln_parallel_residual_bwd_kernelINS_13Kernel_traitsI6__halfS2_S2_S2_fjLj7168ELj1ELj1ELj8ELj8ENS_18Kernel_traits_baseILj7168ES2_S2_S2_S2_fjLj256EEEEELb1ELb0ELb0EEEvNS_9BwdParamsE,"aw",@nobits
	.sectionflags	@""
	.align	16
	.zero		1024


//--------------------- .nv.shared._ZN10layer_norm31ln_parallel_residual_bwd_kernelINS_13Kernel_traitsI6__halfS2_S2_S2_fjLj7168ELj1ELj1ELj8ELj8ENS_18Kernel_traits_baseILj7168ES2_S2_S2_S2_fjLj256EEEEELb1ELb0ELb1EEEvNS_9BwdParamsE --------------------------
	.section	.nv.shared._ZN10layer_norm31ln_parallel_residual_bwd_kernelINS_13Kernel_traitsI6__halfS2_S2_S2_fjLj7168ELj1ELj1ELj8ELj8ENS_18Kernel_traits_baseILj7168ES2_S2_S2_S2_fjLj256EEEEELb1ELb0ELb1EEEvNS_9BwdParamsE,"aw",@nobits
	.sectionflags	@""
	.align	16
	.zero		1024


//--------------------- .nv.shared._ZN10layer_norm22ln_bwd_finalize_kernelINS_22Kernel_traits_finalizeILj7168E6__halfS2_S2_S2_fjLb0ELj1024ELj4ENS_18Kernel_traits_baseILj7168ES2_S2_S2_S2_fjLj1024EEEEELb0ELb0EEEvNS_9BwdParamsE --------------------------
	.section	.nv.shared._ZN10layer_norm22ln_bwd_finalize_kernelINS_22Kernel_traits_finalizeILj7168E6__halfS2_S2_S2_fjLb0ELj1024ELj4ENS_18Kernel_traits_baseILj7168ES2_S2_S2_S2_fjLj1024EEEEELb0ELb0EEEvNS_9BwdParamsE,"aw",@nobits
	.sectionflags	@""
	.align	16
.nv.shared._ZN10layer_norm22ln_bwd_finalize_kernelINS_22Kernel_traits_finalizeILj7168E6__halfS2_S2_S2_fjLb0ELj1024ELj4ENS_18Kernel_traits_baseILj7168ES2_S2_S2_S2_fjLj1024EEEEELb0ELb0EEEvNS_9BwdParamsE:
	.zero		9472


//--------------------- .nv.shared._ZN10layer_norm40ln_parallel_residual_bwd_finalize_kernelINS_22Kernel_traits_finalizeILj7168E6__halfS2_S2_S2_fjLb0ELj1024ELj4ENS_18Kernel_traits_baseILj7168ES2_S2_S2_S2_fjLj1024EEEEELb0EEEvNS_9BwdParamsE --------------------------
	.section	.nv.shared._ZN10layer_norm40ln_parallel_residual_bwd_finalize_kernelINS_22Kernel_traits_finalizeILj7168E6__halfS2_S2_S2_fjLb0ELj1024ELj4ENS_18Kernel_traits_baseILj7168ES2_S2_S2_S2_fjLj1024EEEEELb0EEEvNS_9BwdParamsE,"aw",@nobits
	.sectionflags	@""
	.align	16
.nv.shared._ZN10layer_norm40ln_parallel_residual_bwd_finalize_kernelINS_22Kernel_traits_finalizeILj7168E6__halfS2_S2_S2_fjLb0ELj1024ELj4ENS_18Kernel_traits_baseILj7168ES2_S2_S2_S2_fjLj1024EEEEELb0EEEvNS_9BwdParamsE:
	.zero		17920


//--------------------- .nv.shared._ZN10layer_norm31ln_parallel_residual_bwd_kernelINS_13Kernel_traitsI6__halfS2_S2_S2_fjLj7168ELj1ELj1ELj8ELj8ENS_18Kernel_traits_baseILj7168ES2_S2_S2_S2_fjLj256EEEEELb1ELb1ELb0EEEvNS_9BwdParamsE --------------------------
	.section	.nv.shared._ZN10layer_norm31ln_parallel_residual_bwd_kernelINS_13Kernel_traitsI6__halfS2_S2_S2_fjLj7168ELj1ELj1ELj8ELj8ENS_18Kernel_traits_baseILj7168ES2_S2_S2_S2_fjLj256EEEEELb1ELb1ELb0EEEvNS_9BwdParamsE,"aw",@nobits
	.sectionflags	@""
	.align	16
	.zero		1024


//--------------------- .nv.shared._ZN10layer_norm22ln_bwd_finalize_kernelINS_22Kernel_traits_finalizeILj7168E6__halfS2_S2_S2_fjLb0ELj1024ELj4ENS_18Kernel_traits_baseILj7168ES2_S2_S2_S2_fjLj1024EEEEELb0ELb1EEEvNS_9BwdParamsE --------------------------
	.section	.nv.shared._ZN10layer_norm22ln_bwd_finalize_kernelINS_22Kernel_traits_finalizeILj7168E6__halfS2_S2_S2_fjLb0ELj1024ELj4ENS_18Kernel_traits_baseILj7168ES2_S2_S2_S2_fjLj1024EEEEELb0ELb1EEEvNS_9BwdParamsE,"aw",@nobits
	.sectionflags	@""
	.align	16
.nv.shared._ZN10layer_norm22ln_bwd_finalize_kernelINS_22Kernel_traits_finalizeILj7168E6__halfS2_S2_S2_fjLb0ELj1024ELj4ENS_18Kernel_traits_baseILj7168ES2_S2_S2_S2_fjLj1024EEEEELb0ELb1EEEvNS_9BwdParamsE:
	.zero		9472


//--------------------- .nv.shared._ZN10layer_norm40ln_parallel_residual_bwd_finalize_kernelINS_22Kernel_traits_finalizeILj7168E6__halfS2_S2_S2_fjLb0ELj1024ELj4ENS_18Kernel_traits_baseILj7168ES2_S2_S2_S2_fjLj1024EEEEELb1EEEvNS_9BwdParamsE --------------------------
	.section	.nv.shared._ZN10layer_norm40ln_parallel_residual_bwd_finalize_kernelINS_22Kernel_traits_finalizeILj7168E6__halfS2_S2_S2_fjLb0ELj1024ELj4ENS_18Kernel_traits_baseILj7168ES2_S2_S2_S2_fjLj1024EEEEELb1EEEvNS_9BwdParamsE,"aw",@nobits
	.sectionflags	@""
	.align	16
.nv.shared._ZN10layer_norm40ln_parallel_residual_bwd_finalize_kernelINS_22Kernel_traits_finalizeILj7168E6__halfS2_S2_S2_fjLb0ELj1024ELj4ENS_18Kernel_traits_baseILj7168ES2_S2_S2_S2_fjLj1024EEEEELb1EEEvNS_9BwdParamsE:
	.zero		17920


//--------------------- .nv.shared._ZN10layer_norm31ln_parallel_residual_bwd_kernelINS_13Kernel_traitsI6__halfS2_S2_S2_fjLj7168ELj1ELj1ELj8ELj8ENS_18Kernel_traits_baseILj7168ES2_S2_S2_S2_fjLj256EEEEELb1ELb1ELb1EEEvNS_9BwdParamsE --------------------------
	.section	.nv.shared._ZN10layer_norm31ln_parallel_residual_bwd_kernelINS_13Kernel_traitsI6__halfS2_S2_S2_fjLj7168ELj1ELj1ELj8ELj8ENS_18Kernel_traits_baseILj7168ES2_S2_S2_S2_fjLj256EEEEELb1ELb1ELb1EEEvNS_9BwdParamsE,"aw",@nobits
	.sectionflags	@""
	.align	16
	.zero		1024


//--------------------- .nv.shared._ZN10layer_norm31ln_parallel_residual_bwd_kernelINS_13Kernel_traitsIf13__nv_bfloat16S2_S2_fjLj7168ELj1ELj1ELj8ELj8ENS_18Kernel_traits_baseILj7168EfS2_S2_S2_fjLj256EEEEELb0ELb0ELb0EEEvNS_9BwdParamsE --------------------------
	.section	.nv.shared._ZN10layer_norm31ln_parallel_residual_bwd_kernelINS_13Kernel_traitsIf13__nv_bfloat16S2_S2_fjLj7168ELj1ELj1ELj8ELj8ENS_18Kernel_traits_baseILj7168EfS2_S2_S2_fjLj256EEEEELb0ELb0ELb0EEEvNS_9BwdParamsE,"aw",@nobits
	.sectionflags	@""
	.align	16
	.zero		1024


//--------------------- .nv.shared._ZN10layer_norm31ln_parallel_residual_bwd_kernelINS_13Kernel_traitsIf13__nv_bfloat16S2_S2_fjLj7168ELj1ELj1ELj8ELj8ENS_18Kernel_traits_baseILj7168EfS2_S2_S2_fjLj256EEEEELb0ELb0ELb1EEEvNS_9BwdParamsE --------------------------
	.section	.nv.shared._ZN10layer_norm31ln_parallel_residual_bwd_kernelINS_13Kernel_traitsIf13__nv_bfloat16S2_S2_fjLj7168ELj1ELj1ELj8ELj8ENS_18Kernel_traits_baseILj7168EfS2_S2_S2_fjLj256EEEEELb0ELb0ELb1EEEvNS_9BwdParamsE,"aw",@nobits
	.sectionflags	@""
	.align	16
	.zero		1024


//--------------------- .nv.shared._ZN10layer_norm31ln_parallel_residual_bwd_kernelINS_13Kernel_traitsIf13__nv_bfloat16S2_S2_fjLj7168ELj1ELj1ELj8ELj8ENS_18Kernel_traits_baseILj7168EfS2_S2_S2_fjLj256EEEEELb0ELb1ELb0EEEvNS_9BwdParamsE --------------------------
	.section	.nv.shared._ZN10layer_norm31ln_parallel_residual_bwd_kernelINS_13Kernel_traitsIf13__nv_bfloat16S2_S2_fjLj7168ELj1ELj1ELj8ELj8ENS_18Kernel_traits_baseILj7168EfS2_S2_S2_fjLj256EEEEELb0ELb1ELb0EEEvNS_9BwdParamsE,"aw",@nobits
	.sectionflags	@""
	.align	16
	.zero		1024


//--------------------- .nv.shared._ZN10layer_norm31ln_parallel_residual_bwd_kernelINS_13Kernel_traitsIf13__nv_bfloat16S2_S2_fjLj7168ELj1ELj1ELj8ELj8ENS_18Kernel_traits_baseILj7168EfS2_S2_S2_fjLj256EEEEELb0ELb1ELb1EEEvNS_9BwdParamsE --------------------------
	.section	.nv.shared._ZN10layer_norm31ln_parallel_residual_bwd_kernelINS_13Kernel_traitsIf13__nv_bfloat16S2_S2_fjLj7168ELj1ELj1ELj8ELj8ENS_18Kernel_traits_baseILj7168EfS2_S2_S2_fjLj256EEEEELb0ELb1ELb1EEEvNS_9BwdParamsE,"aw",@nobits
	.sectionflags	@""
	.align	16
	.zero		1024


//--------------------- .nv.shared._ZN10layer_norm31ln_parallel_residual_bwd_kernelINS_13Kernel_traitsIf13__nv_bfloat16S2_S2_fjLj7168ELj1ELj1ELj8ELj8ENS_18Kernel_traits_baseILj7168EfS2_S2_S2_fjLj256EEEEELb1ELb0ELb0EEEvNS_9BwdParamsE --------------------------
	.section	.nv.shared._ZN10layer_norm31ln_parallel_residual_bwd_kernelINS_13Kernel_traitsIf13__nv_bfloat16S2_S2_fjLj7168ELj1ELj1ELj8ELj8ENS_18Kernel_traits_baseILj7168EfS2_S2_S2_fjLj256EEEEELb1ELb0ELb0EEEvNS_9BwdParamsE,"aw",@nobits
	.sectionflags	@""
	.align	16
	.zero		1024


//--------------------- .nv.shared._ZN10layer_norm31ln_parallel_residual_bwd_kernelINS_13Kernel_traitsIf13__nv_bfloat16S2_S2_fjLj7168ELj1ELj1ELj8ELj8ENS_18Kernel_traits_baseILj7168EfS2_S2_S2_fjLj256EEEEELb1ELb0ELb1EEEvNS_9BwdParamsE --------------------------
	.section	.nv.shared._ZN10layer_norm31ln_parallel_residual_bwd_kernelINS_13Kernel_traitsIf13__nv_bfloat16S2_S2_fjLj7168ELj1ELj1ELj8ELj8ENS_18Kernel_traits_baseILj7168EfS2_S2_S2_fjLj256EEEEELb1ELb0ELb1EEEvNS_9BwdParamsE,"aw",@nobits
	.sectionflags	@""
	.align	16
	.zero		1024


//--------------------- .nv.shared._ZN10layer_norm22ln_bwd_finalize_kernelINS_22Kernel_traits_finalizeILj7168Ef13__nv_bfloat16S2_S2_fjLb0ELj1024ELj4ENS_18Kernel_traits_baseILj7168EfS2_S2_S2_fjLj1024EEEEELb0ELb0EEEvNS_9BwdParamsE --------------------------
	.section	.nv.shared._ZN10layer_norm22ln_bwd_finalize_kernelINS_22Kernel_traits_finalizeILj7168Ef13__nv_bfloat16S2_S2_fjLb0ELj1024ELj4ENS_18Kernel_traits_baseILj7168EfS2_S2_S2_fjLj1024EEEEELb0ELb0EEEvNS_9BwdParamsE,"aw",@nobits
	.sectionflags	@""
	.align	16
.nv.shared._ZN10layer_norm22ln_bwd_finalize_kernelINS_22Kernel_traits_finalizeILj7168Ef13__nv_bfloat16S2_S2_fjLb0ELj1024ELj4ENS_18Kernel_traits_baseILj7168EfS2_S2_S2_fjLj1024EEEEELb0ELb0EEEvNS_9BwdParamsE:
	.zero		9472


//--------------------- .nv.shared._ZN10layer_norm40ln_parallel_residual_bwd_finalize_kernelINS_22Kernel_traits_finalizeILj7168Ef13__nv_bfloat16S2_S2_fjLb0ELj1024ELj4ENS_18Kernel_traits_baseILj7168EfS2_S2_S2_fjLj1024EEEEELb0EEEvNS_9BwdParamsE --------------------------
	.section	.nv.shared._ZN10layer_norm40ln_parallel_residual_bwd_finalize_kernelINS_22Kernel_traits_finalizeILj7168Ef13__nv_bfloat16S2_S2_fjLb0ELj1024ELj4ENS_18Kernel_traits_baseILj7168EfS2_S2_S2_fjLj1024EEEEELb0EEEvNS_9BwdParamsE,"aw",@nobits
	.sectionflags	@""
	.align	16
.nv.shared._ZN10layer_norm40ln_parallel_residual_bwd_finalize_kernelINS_22Kernel_traits_finalizeILj7168Ef13__nv_bfloat16S2_S2_fjLb0ELj1024ELj4ENS_18Kernel_traits_baseILj7168EfS2_S2_S2_fjLj1024EEEEELb0EEEvNS_9BwdParamsE:
	.zero		17920


//--------------------- .nv.shared._ZN10layer_norm31ln_parallel_residual_bwd_kernelINS_13Kernel_traitsIf13__nv_bfloat16S2_S2_fjLj7168ELj1ELj1ELj8ELj8ENS_18Kernel_traits_baseILj7168EfS2_S2_S2_fjLj256EEEEELb1ELb1ELb0EEEvNS_9BwdParamsE --------------------------
	.section	.nv.shared._ZN10layer_norm31ln_parallel_residual_bwd_kernelINS_13Kernel_traitsIf13__nv_bfloat16S2_S2_fjLj7168ELj1ELj1ELj8ELj8ENS_18Kernel_traits_baseILj7168EfS2_S2_S2_fjLj256EEEEELb1ELb1ELb0EEEvNS_9BwdParamsE,"aw",@nobits
	.sectionflags	@""
	.align	16
	.zero		1024


//--------------------- .nv.shared._ZN10layer_norm22ln_bwd_finalize_kernelINS_22Kernel_traits_finalizeILj7168Ef13__nv_bfloat16S2_S2_fjLb0ELj1024ELj4ENS_18Kernel_traits_baseILj7168EfS2_S2_S2_fjLj1024EEEEELb0ELb1EEEvNS_9BwdParamsE --------------------------
	.section	.nv.shared._ZN10layer_norm22ln_bwd_finalize_kernelINS_22Kernel_traits_finalizeILj7168Ef13__nv_bfloat16S2_S2_fjLb0ELj1024ELj4ENS_18Kernel_traits_baseILj7168EfS2_S2_S2_fjLj1024EEEEELb0ELb1EEEvNS_9BwdParamsE,"aw",@nobits
	.sectionflags	@""
	.align	16
.nv.shared._ZN10layer_norm22ln_bwd_finalize_kernelINS_22Kernel_traits_finalizeILj7168Ef13__nv_bfloat16S2_S2_fjLb0ELj1024ELj4ENS_18Kernel_traits_baseILj7168EfS2_S2_S2_fjLj1024EEEEELb0ELb1EEEvNS_9BwdParamsE:
	.zero		9472


//--------------------- .nv.shared._ZN10layer_norm40ln_parallel_residual_bwd_finalize_kernelINS_22Kernel_traits_finalizeILj7168Ef13__nv_bfloat16S2_S2_fjLb0ELj1024ELj4ENS_18Kernel_traits_baseILj7168EfS2_S2_S2_fjLj1024EEEEELb1EEEvNS_9BwdParamsE --------------------------
	.section	.nv.shared._ZN10layer_norm40ln_parallel_residual_bwd_finalize_kernelINS_22Kernel_traits_finalizeILj7168Ef13__nv_bfloat16S2_S2_fjLb0ELj1024ELj4ENS_18Kernel_traits_baseILj7168EfS2_S2_S2_fjLj1024EEEEELb1EEEvNS_9BwdParamsE,"aw",@nobits
	.sectionflags	@""
	.align	16
.nv.shared._ZN10layer_norm40ln_parallel_residual_bwd_finalize_kernelINS_22Kernel_traits_finalizeILj7168Ef13__nv_bfloat16S2_S2_fjLb0ELj1024ELj4ENS_18Kernel_traits_baseILj7168EfS2_S2_S2_fjLj1024EEEEELb1EEEvNS_9BwdParamsE:
	.zero		17920


//--------------------- .nv.shared._ZN10layer_norm31ln_parallel_residual_bwd_kernelINS_13Kernel_traitsIf13__nv_bfloat16S2_S2_fjLj7168ELj1ELj1ELj8ELj8ENS_18Kernel_traits_baseILj7168EfS2_S2_S2_fjLj256EEEEELb1ELb1ELb1EEEvNS_9BwdParamsE --------------------------
	.section	.nv.shared._ZN10layer_norm31ln_parallel_residual_bwd_kernelINS_13Kernel_traitsIf13__nv_bfloat16S2_S2_fjLj7168ELj1ELj1ELj8ELj8ENS_18Kernel_traits_baseILj7168EfS2_S2_S2_fjLj256EEEEELb1ELb1ELb1EEEvNS_9BwdParamsE,"aw",@nobits
	.sectionflags	@""
	.align	16
	.zero		1024


//--------------------- .nv.shared._ZN10layer_norm31ln_parallel_residual_bwd_kernelINS_13Kernel_traitsI13__nv_bfloat16S2_fS2_fjLj7168ELj1ELj1ELj8ELj8ENS_18Kernel_traits_baseILj7168ES2_S2_fS2_fjLj256EEEEELb0ELb0ELb0EEEvNS_9BwdParamsE --------------------------
	.section	.nv.shared._ZN10layer_norm31ln_parallel_residual_bwd_kernelINS_13Kernel_traitsI13__nv_bfloat16S2_fS2_fjLj7168ELj1ELj1ELj8ELj8ENS_18Kernel_traits_baseILj7168ES2_S2_fS2_fjLj256EEEEELb0ELb0ELb0EEEvNS_9BwdParamsE,"aw",@nobits
	.sectionflags	@""
	.align	16
	.zero		1024


//--------------------- .nv.shared._ZN10layer_norm31ln_parallel_residual_bwd_kernelINS_13Kernel_traitsI13__nv_bfloat16S2_fS2_fjLj7168ELj1ELj1ELj8ELj8ENS_18Kernel_traits_baseILj7168ES2_S2_fS2_fjLj256EEEEELb0ELb0ELb1EEEvNS_9BwdParamsE --------------------------
	.section	.nv.shared._ZN10layer_norm31ln_parallel_residual_bwd_kernelINS_13Kernel_traitsI13__nv_bfloat16S2_fS2_fjLj7168ELj1ELj1ELj8ELj8ENS_18Kernel_traits_baseILj7168ES2_S2_fS2_fjLj256EEEEELb0ELb0ELb1EEEvNS_9BwdParamsE,"aw",@nobits
	.sectionflags	@""
	.align	16
	.zero		1024


//--------------------- .nv.shared._ZN10layer_norm31ln_parallel_residual_bwd_kernelINS_13Kernel_traitsI13__nv_bfloat16S2_fS2_fjLj7168ELj1ELj1ELj8ELj8ENS_18Kernel_traits_baseILj7168ES2_S2_fS2_fjLj256EEEEELb0ELb1ELb0EEEvNS_9BwdParamsE --------------------------
	.section	.nv.shared._ZN10layer_norm31ln_parallel_residual_bwd_kernelINS_13Kernel_traitsI13__nv_bfloat16S2_fS2_fjLj7168ELj1ELj1ELj8ELj8ENS_18Kernel_traits_baseILj7168ES2_S2_fS2_fjLj256EEEEELb0ELb1ELb0EEEvNS_9BwdParamsE,"aw",@nobits
	.sectionflags	@""
	.align	16
	.zero		1024


//--------------------- .nv.shared._ZN10layer_norm31ln_parallel_residual_bwd_kernelINS_13Kernel_traitsI13__nv_bfloat16S2_fS2_fjLj7168ELj1ELj1ELj8ELj8ENS_18Kernel_traits_baseILj7168ES2_S2_fS2_fjLj256EEEEELb0ELb1ELb1EEEvNS_9BwdParamsE --------------------------
	.section	.nv.shared._ZN10layer_norm31ln_parallel_residual_bwd_kernelINS_13Kernel_traitsI13__nv_bfloat16S2_fS2_fjLj7168ELj1ELj1ELj8ELj8ENS_18Kernel_traits_baseILj7168ES2_S2_fS2_fjLj256EEEEELb0ELb1ELb1EEEvNS_9BwdParamsE,"aw",@nobits
	.sectionflags	@""
	.align	16
	.zero		1024


//--------------------- .nv.shared._ZN10layer_norm31ln_parallel_residual_bwd_kernelINS_13Kernel_traitsI13__nv_bfloat16S2_fS2_fjLj7168ELj1ELj1ELj8ELj8ENS_18Kernel_traits_baseILj7168ES2_S2_fS2_fjLj256EEEEELb1ELb0ELb0EEEvNS_9BwdParamsE --------------------------
	.section	.nv.shared._ZN10layer_norm31ln_parallel_residual_bwd_kernelINS_13Kernel_traitsI13__nv_bfloat16S2_fS2_fjLj7168ELj1ELj1ELj8ELj8ENS_18Kernel_traits_baseILj7168ES2_S2_fS2_fjLj256EEEEELb1ELb0ELb0EEEvNS_9BwdParamsE,"aw",@nobits
	.sectionflags	@""
	.align	16
	.zero		1024


//--------------------- .nv.shared._ZN10layer_norm31ln_parallel_residual_bwd_kernelINS_13Kernel_traitsI13__nv_bfloat16S2_fS2_fjLj7168ELj1ELj1ELj8ELj8ENS_18Kernel_traits_baseILj7168ES2_S2_fS2_fjLj256EEEEELb1ELb0ELb1EEEvNS_9BwdParamsE --------------------------
	.section	.nv.shared._ZN10layer_norm31ln_parallel_residual_bwd_kernelINS_13Kernel_traitsI13__nv_bfloat16S2_fS2_fjLj7168ELj1ELj1ELj8ELj8ENS_18Kernel_traits_baseILj7168ES2_S2_fS2_fjLj256EEEEELb1ELb0ELb1EEEvNS_9BwdParamsE,"aw",@nobits
	.sectionflags	@""
	.align	16
	.zero		1024


//--------------------- .nv.shared._ZN10layer_norm22ln_bwd_finalize_kernelINS_22Kernel_traits_finalizeILj7168E13__nv_bfloat16S2_fS2_fjLb0ELj1024ELj4ENS_18Kernel_traits_baseILj7168ES2_S2_fS2_fjLj1024EEEEELb0ELb0EEEvNS_9BwdParamsE --------------------------
	.section	.nv.shared._ZN10layer_norm22ln_bwd_finalize_kernelINS_22Kernel_traits_finalizeILj7168E13__nv_bfloat16S2_fS2_fjLb0ELj1024ELj4ENS_18Kernel_traits_baseILj7168ES2_S2_fS2_fjLj1024EEEEELb0ELb0EEEvNS_9BwdParamsE,"aw",@nobits
	.sectionflags	@""
	.align	16
.nv.shared._ZN10layer_norm22ln_bwd_finalize_kernelINS_22Kernel_traits_finalizeILj7168E13__nv_bfloat16S2_fS2_fjLb0ELj1024ELj4ENS_18Kernel_traits_baseILj7168ES2_S2_fS2_fjLj1024EEEEELb0ELb0EEEvNS_9BwdParamsE:
	.zero		9472


//--------------------- .nv.shared._ZN10layer_norm40ln_parallel_residual_bwd_finalize_kernelINS_22Kernel_traits_finalizeILj7168E13__nv_bfloat16S2_fS2_fjLb0ELj1024ELj4ENS_18Kernel_traits_baseILj7168ES2_S2_fS2_fjLj1024EEEEELb0EEEvNS_9BwdParamsE --------------------------
	.section	.nv.shared._ZN10layer_norm40ln_parallel_residual_bwd_finalize_kernelINS_22Kernel_traits_finalizeILj7168E13__nv_bfloat16S2_fS2_fjLb0ELj1024ELj4ENS_18Kernel_traits_baseILj7168ES2_S2_fS2_fjLj1024EEEEELb0EEEvNS_9BwdParamsE,"aw",@nobits
	.sectionflags	@""
	.align	16
.nv.shared._ZN10layer_norm40ln_parallel_residual_bwd_finalize_kernelINS_22Kernel_traits_finalizeILj7168E13__nv_bfloat16S2_fS2_fjLb0ELj1024ELj4ENS_18Kernel_traits_baseILj7168ES2_S2_fS2_fjLj1024EEEEELb0EEEvNS_9BwdParamsE:
	.zero		17920


//--------------------- .nv.shared._ZN10layer_norm31ln_parallel_residual_bwd_kernelINS_13Kernel_traitsI13__nv_bfloat16S2_fS2_fjLj7168ELj1ELj1ELj8ELj8ENS_18Kernel_traits_baseILj7168ES2_S2_fS2_fjLj256EEEEELb1ELb1ELb0EEEvNS_9BwdParamsE --------------------------
	.section	.nv.shared._ZN10layer_norm31ln_parallel_residual_bwd_kernelINS_13Kernel_traitsI13__nv_bfloat16S2_fS2_fjLj7168ELj1ELj1ELj8ELj8ENS_18Kernel_traits_baseILj7168ES2_S2_fS2_fjLj256EEEEELb1ELb1ELb0EEEvNS_9BwdParamsE,"aw",@nobits
	.sectionflags	@""
	.align	16
	.zero		1024


//--------------------- .nv.shared._ZN10layer_norm22ln_bwd_finalize_kernelINS_22Kernel_traits_finalizeILj7168E13__nv_bfloat16S2_fS2_fjLb0ELj1024ELj4ENS_18Kernel_traits_baseILj7168ES2_S2_fS2_fjLj1024EEEEELb0ELb1EEEvNS_9BwdParamsE --------------------------
	.section	.nv.shared._ZN10layer_norm22ln_bwd_finalize_kernelINS_22Kernel_traits_finalizeILj7168E13__nv_bfloat16S2_fS2_fjLb0ELj1024ELj4ENS_18Kernel_traits_baseILj7168ES2_S2_fS2_fjLj1024EEEEELb0ELb1EEEvNS_9BwdParamsE,"aw",@nobits
	.sectionflags	@""
	.align	16
.nv.shared._ZN10layer_norm22ln_bwd_finalize_kernelINS_22Kernel_traits_finalizeILj7168E13__nv_bfloat16S2_fS2_fjLb0ELj1024ELj4ENS_18Kernel_traits_baseILj7168ES2_S2_fS2_fjLj1024EEEEELb0ELb1EEEvNS_9BwdParamsE:
	.zero		9472


//--------------------- .nv.shared._ZN10layer_norm40ln_parallel_residual_bwd_finalize_kernelINS_22Kernel_traits_finalizeILj7168E13__nv_bfloat16S2_fS2_fjLb0ELj1024ELj4ENS_18Kernel_traits_baseILj7168ES2_S2_fS2_fjLj1024EEEEELb1EEEvNS_9BwdParamsE --------------------------
	.section	.nv.shared._ZN10layer_norm40ln_parallel_residual_bwd_finalize_kernelINS_22Kernel_traits_finalizeILj7168E13__nv_bfloat16S2_fS2_fjLb0ELj1024ELj4ENS_18Kernel_traits_baseILj7168ES2_S2_fS2_fjLj1024EEEEELb1EEEvNS_9BwdParamsE,"aw",@nobits
	.sectionflags	@""
	.align	16
.nv.shared._ZN10layer_norm40ln_parallel_residual_bwd_finalize_kernelINS_22Kernel_traits_finalizeILj7168E13__nv_bfloat16S2_fS2_fjLb0ELj1024ELj4ENS_18Kernel_traits_baseILj7168ES2_S2_fS2_fjLj1024EEEEELb1EEEvNS_9BwdParamsE:
	.zero		17920


//--------------------- .nv.shared._ZN10layer_norm31ln_parallel_residual_bwd_kernelINS_13Kernel_traitsI13__nv_bfloat16S2_fS2_fjLj7168ELj1ELj1ELj8ELj8ENS_18Kernel_traits_baseILj7168ES2_S2_fS2_fjLj256EEEEELb1ELb1ELb1EEEvNS_9BwdParamsE --------------------------
	.section	.nv.shared._ZN10layer_norm31ln_parallel_residual_bwd_kernelINS_13Kernel_traitsI13__nv_bfloat16S2_fS2_fjLj7168ELj1ELj1ELj8ELj8ENS_18Kernel_traits_baseILj7168ES2_S2_fS2_fjLj256EEEEELb1ELb1ELb1EEEvNS_9BwdParamsE,"aw",@nobits
	.sectionflags	@""
	.align	16
	.zero		1024


//--------------------- .nv.shared._ZN10layer_norm31ln_parallel_residual_bwd_kernelINS_13Kernel_traitsIf13__nv_bfloat16fS2_fjLj7168ELj1ELj1ELj8ELj8ENS_18Kernel_traits_baseILj7168EfS2_fS2_fjLj256EEEEELb0ELb0ELb0EEEvNS_9BwdParamsE --------------------------
	.section	.nv.shared._ZN10layer_norm31ln_parallel_residual_bwd_kernelINS_13Kernel_traitsIf13__nv_bfloat16fS2_fjLj7168ELj1ELj1ELj8ELj8ENS_18Kernel_traits_baseILj7168EfS2_fS2_fjLj256EEEEELb0ELb0ELb0EEEvNS_9BwdParamsE,"aw",@nobits
	.sectionflags	@""
	.align	16
	.zero		1024


//--------------------- .nv.shared._ZN10layer_norm31ln_parallel_residual_bwd_kernelINS_13Kernel_traitsIf13__nv_bfloat16fS2_fjLj7168ELj1ELj1ELj8ELj8ENS_18Kernel_traits_baseILj7168EfS2_fS2_fjLj256EEEEELb0ELb0ELb1EEEvNS_9BwdParamsE --------------------------
	.section	.nv.shared._ZN10layer_norm31ln_parallel_residual_bwd_kernelINS_13Kernel_traitsIf13__nv_bfloat16fS2_fjLj7168ELj1ELj1ELj8ELj8ENS_18Kernel_traits_baseILj7168EfS2_fS2_fjLj256EEEEELb0ELb0ELb1EEEvNS_9BwdParamsE,"aw",@nobits
	.sectionflags	@""
	.align	16
	.zero		1024


//--------------------- .nv.shared._ZN10layer_norm31ln_parallel_residual_bwd_kernelINS_13Kernel_traitsIf13__nv_bfloat16fS2_fjLj7168ELj1ELj1ELj8ELj8ENS_18Kernel_traits_baseILj7168EfS2_fS2_fjLj256EEEEELb0ELb1ELb0EEEvNS_9BwdParamsE --------------------------
	.section	.nv.shared._ZN10layer_norm31ln_parallel_residual_bwd_kernelINS_13Kernel_traitsIf13__nv_bfloat16fS2_fjLj7168ELj1ELj1ELj8ELj8ENS_18Kernel_traits_baseILj7168EfS2_fS2_fjLj256EEEEELb0ELb1ELb0EEEvNS_9BwdParamsE,"aw",@nobits
	.sectionflags	@""
	.align	16
	.zero		1024


//--------------------- .nv.shared._ZN10layer_norm31ln_parallel_residual_bwd_kernelINS_13Kernel_traitsIf13__nv_bfloat16fS2_fjLj7168ELj1ELj1ELj8ELj8ENS_18Kernel_traits_baseILj7168EfS2_fS2_fjLj256EEEEELb0ELb1ELb1EEEvNS_9BwdParamsE --------------------------
	.section	.nv.shared._ZN10layer_norm31ln_parallel_residual_bwd_kernelINS_13Kernel_traitsIf13__nv_bfloat16fS2_fjLj7168ELj1ELj1ELj8ELj8ENS_18Kernel_traits_baseILj7168EfS2_fS2_fjLj256EEEEELb0ELb1ELb1EEEvNS_9BwdParamsE,"aw",@nobits
	.sectionflags	@""
	.align	16
	.zero		1024


//--------------------- .nv.shared._ZN10layer_norm31ln_parallel_residual_bwd_kernelINS_13Kernel_traitsIf13__nv_bfloat16fS2_fjLj7168ELj1ELj1ELj8ELj8ENS_18Kernel_traits_baseILj7168EfS2_fS2_fjLj256EEEEELb1ELb0ELb0EEEvNS_9BwdParamsE --------------------------
	.section	.nv.shared._ZN10layer_norm31ln_parallel_residual_bwd_kernelINS_13Kernel_traitsIf13__nv_bfloat16fS2_fjLj7168ELj1ELj1ELj8ELj8ENS_18Kernel_traits_baseILj7168EfS2_fS2_fjLj256EEEEELb1ELb0ELb0EEEvNS_9BwdParamsE,"aw",@nobits
	.sectionflags	@""
	.align	16
	.zero		1024


//--------------------- .nv.shared._ZN10layer_norm31ln_parallel_residual_bwd_kernelINS_13Kernel_traitsIf13__nv_bfloat16fS2_fjLj7168ELj1ELj1ELj8ELj8ENS_18Kernel_traits_baseILj7168EfS2_fS2_fjLj256EEEEELb1ELb0ELb1EEEvNS_9BwdParamsE --------------------------
	.section	.nv.shared._ZN10layer_norm31ln_parallel_residual_bwd_kernelINS_13Kernel_traitsIf13__nv_bfloat16fS2_fjLj7168ELj1ELj1ELj8ELj8ENS_18Kernel_traits_baseILj7168EfS2_fS2_fjLj256EEEEELb1ELb0ELb1EEEvNS_9BwdParamsE,"aw",@nobits
	.sectionflags	@""
	.align	16
	.zero		1024


//--------------------- .nv.shared._ZN10layer_norm22ln_bwd_finalize_kernelINS_22Kernel_traits_finalizeILj7168Ef13__nv_bfloat16fS2_fjLb0ELj1024ELj4ENS_18Kernel_traits_baseILj7168EfS2_fS2_fjLj1024EEEEELb0ELb0EEEvNS_9BwdParamsE --------------------------
	.section	.nv.shared._ZN10layer_norm22ln_bwd_finalize_kernelINS_22Kernel_traits_finalizeILj7168Ef13__nv_bfloat16fS2_fjLb0ELj1024ELj4ENS_18Kernel_traits_baseILj7168EfS2_fS2_fjLj1024EEEEELb0ELb0EEEvNS_9BwdParamsE,"aw",@nobits
	.sectionflags	@""
	.align	16
.nv.shared._ZN10layer_norm22ln_bwd_finalize_kernelINS_22Kernel_traits_finalizeILj7168Ef13__nv_bfloat16fS2_fjLb0ELj1024ELj4ENS_18Kernel_traits_baseILj7168EfS2_fS2_fjLj1024EEEEELb0ELb0EEEvNS_9BwdParamsE:
	.zero		9472


//--------------------- .nv.shared._ZN10layer_norm40ln_parallel_residual_bwd_finalize_kernelINS_22Kernel_traits_finalizeILj7168Ef13__nv_bfloat16fS2_fjLb0ELj1024ELj4ENS_18Kernel_traits_baseILj7168EfS2_fS2_fjLj1024EEEEELb0EEEvNS_9BwdParamsE --------------------------
	.section	.nv.shared._ZN10layer_norm40ln_parallel_residual_bwd_finalize_kernelINS_22Kernel_traits_finalizeILj7168Ef13__nv_bfloat16fS2_fjLb0ELj1024ELj4ENS_18Kernel_traits_baseILj7168EfS2_fS2_fjLj1024EEEEELb0EEEvNS_9BwdParamsE,"aw",@nobits
	.sectionflags	@""
	.align	16
.nv.shared._ZN10layer_norm40ln_parallel_residual_bwd_finalize_kernelINS_22Kernel_traits_finalizeILj7168Ef13__nv_bfloat16fS2_fjLb0ELj1024ELj4ENS_18Kernel_traits_baseILj7168EfS2_fS2_fjLj1024EEEEELb0EEEvNS_9BwdParamsE:
	.zero		17920


//--------------------- .nv.shared._ZN10layer_norm31ln_parallel_residual_bwd_kernelINS_13Kernel_traitsIf13__nv_bfloat16fS2_fjLj7168ELj1ELj1ELj8ELj8ENS_18Kernel_traits_baseILj7168EfS2_fS2_fjLj256EEEEELb1ELb1ELb0EEEvNS_9BwdParamsE --------------------------
	.section	.nv.shared._ZN10layer_norm31ln_parallel_residual_bwd_kernelINS_13Kernel_traitsIf13__nv_bfloat16fS2_fjLj7168ELj1ELj1ELj8ELj8ENS_18Kernel_traits_baseILj7168EfS2_fS2_fjLj256EEEEELb1ELb1ELb0EEEvNS_9BwdParamsE,"aw",@nobits
	.sectionflags	@""
	.align	16
	.zero		1024


//--------------------- .nv.shared._ZN10layer_norm22ln_bwd_finalize_kernelINS_22Kernel_traits_finalizeILj7168Ef13__nv_bfloat16fS2_fjLb0ELj1024ELj4ENS_18Kernel_traits_baseILj7168EfS2_fS2_fjLj1024EEEEELb0ELb1EEEvNS_9BwdParamsE --------------------------
	.section	.nv.shared._ZN10layer_norm22ln_bwd_finalize_kernelINS_22Kernel_traits_finalizeILj7168Ef13__nv_bfloat16fS2_fjLb0ELj1024ELj4ENS_18Kernel_traits_baseILj7168EfS2_fS2_fjLj1024EEEEELb0ELb1EEEvNS_9BwdParamsE,"aw",@nobits
	.sectionflags	@""
	.align	16
.nv.shared._ZN10layer_norm22ln_bwd_finalize_kernelINS_22Kernel_traits_finalizeILj7168Ef13__nv_bfloat16fS2_fjLb0ELj1024ELj4ENS_18Kernel_traits_baseILj7168EfS2_fS2_fjLj1024EEEEELb0ELb1EEEvNS_9BwdParamsE:
	.zero		9472


//--------------------- .nv.shared._ZN10layer_norm40ln_parallel_residual_bwd_finalize_kernelINS_22Kernel_traits_finalizeILj7168Ef13__nv_bfloat16fS2_fjLb0ELj1024ELj4ENS_18Kernel_traits_baseILj7168EfS2_fS2_fjLj1024EEEEELb1EEEvNS_9BwdParamsE --------------------------
	.section	.nv.shared._ZN10layer_norm40ln_parallel_residual_bwd_finalize_kernelINS_22Kernel_traits_finalizeILj7168Ef13__nv_bfloat16fS2_fjLb0ELj1024ELj4ENS_18Kernel_traits_baseILj7168EfS2_fS2_fjLj1024EEEEELb1EEEvNS_9BwdParamsE,"aw",@nobits
	.sectionflags	@""
	.align	16
.nv.shared._ZN10layer_norm40ln_parallel_residual_bwd_finalize_kernelINS_22Kernel_traits_finalizeILj7168Ef13__nv_bfloat16fS2_fjLb0ELj1024ELj4ENS_18Kernel_traits_baseILj7168EfS2_fS2_fjLj1024EEEEELb1EEEvNS_9BwdParamsE:
	.zero		17920


//--------------------- .nv.shared._ZN10layer_norm31ln_parallel_residual_bwd_kernelINS_13Kernel_traitsIf13__nv_bfloat16fS2_fjLj7168ELj1ELj1ELj8ELj8ENS_18Kernel_traits_baseILj7168EfS2_fS2_fjLj256EEEEELb1ELb1ELb1EEEvNS_9BwdParamsE --------------------------
	.section	.nv.shared._ZN10layer_norm31ln_parallel_residual_bwd_kernelINS_13Kernel_traitsIf13__nv_bfloat16fS2_fjLj7168ELj1ELj1ELj8ELj8ENS_18Kernel_traits_baseILj7168EfS2_fS2_fjLj256EEEEELb1ELb1ELb1EEEvNS_9BwdParamsE,"aw",@nobits
	.sectionflags	@""
	.align	16
	.zero		1024


//--------------------- .nv.shared._ZN10layer_norm31ln_parallel_residual_bwd_kernelINS_13Kernel_traitsIf6__halfS2_S2_fjLj7168ELj1ELj1ELj8ELj8ENS_18Kernel_traits_baseILj7168EfS2_S2_S2_fjLj256EEEEELb0ELb0ELb0EEEvNS_9BwdParamsE --------------------------
	.section	.nv.shared._ZN10layer_norm31ln_parallel_residual_bwd_kernelINS_13Kernel_traitsIf6__halfS2_S2_fjLj7168ELj1ELj1ELj8ELj8ENS_18Kernel_traits_baseILj7168EfS2_S2_S2_fjLj256EEEEELb0ELb0ELb0EEEvNS_9BwdParamsE,"aw",@nobits
	.sectionflags	@""
	.align	16
	.zero		1024


//--------------------- .nv.shared._ZN10layer_norm31ln_parallel_residual_bwd_kernelINS_13Kernel_traitsIf6__halfS2_S2_fjLj7168ELj1ELj1ELj8ELj8ENS_18Kernel_traits_baseILj7168EfS2_S2_S2_fjLj256EEEEELb0ELb0ELb1EEEvNS_9BwdParamsE --------------------------
	.section	.nv.shared._ZN10layer_norm31ln_parallel_residual_bwd_kernelINS_13Kernel_traitsIf6__halfS2_S2_fjLj7168ELj1ELj1ELj8ELj8ENS_18Kernel_traits_baseILj7168EfS2_S2_S2_fjLj256EEEEELb0ELb0ELb1EEEvNS_9BwdParamsE,"aw",@nobits
	.sectionflags	@""
	.align	16
	.zero		1024


//--------------------- .nv.shared._ZN10layer_norm31ln_parallel_residual_bwd_kernelINS_13Kernel_traitsIf6__halfS2_S2_fjLj7168ELj1ELj1ELj8ELj8ENS_18Kernel_traits_baseILj7168EfS2_S2_S2_fjLj256EEEEELb0ELb1ELb0EEEvNS_9BwdParamsE --------------------------
	.section	.nv.shared._ZN10layer_norm31ln_parallel_residual_bwd_kernelINS_13Kernel_traitsIf6__halfS2_S2_fjLj7168ELj1ELj1ELj8ELj8ENS_18Kernel_traits_baseILj7168EfS2_S2_S2_fjLj256EEEEELb0ELb1ELb0EEEvNS_9BwdParamsE,"aw",@nobits
	.sectionflags	@""
	.align	16
	.zero		1024


//--------------------- .nv.shared._ZN10layer_norm31ln_parallel_residual_bwd_kernelINS_13Kernel_traitsIf6__halfS2_S2_fjLj7168ELj1ELj1ELj8ELj8ENS_18Kernel_traits_baseILj7168EfS2_S2_S2_fjLj256EEEEELb0ELb1ELb1EEEvNS_9BwdParamsE --------------------------
	.section	.nv.shared._ZN10layer_norm31ln_parallel_residual_bwd_kernelINS_13Kernel_traitsIf6__halfS2_S2_fjLj7168ELj1ELj1ELj8ELj8ENS_18Kernel_traits_baseILj7168EfS2_S2_S2_fjLj256EEEEELb0ELb1ELb1EEEvNS_9BwdParamsE,"aw",@nobits
	.sectionflags	@""
	.align	16
	.zero		1024


//--------------------- .nv.shared._ZN10layer_norm31ln_parallel_residual_bwd_kernelINS_13Kernel_traitsIf6__halfS2_S2_fjLj7168ELj1ELj1ELj8ELj8ENS_18Kernel_traits_baseILj7168EfS2_S2_S2_fjLj256EEEEELb1ELb0ELb0EEEvNS_9BwdParamsE --------------------------
	.section	.nv.shared._ZN10layer_norm31ln_parallel_residual_bwd_kernelINS_13Kernel_traitsIf6__halfS2_S2_fjLj7168ELj1ELj1ELj8ELj8ENS_18Kernel_traits_baseILj7168EfS2_S2_S2_fjLj256EEEEELb1ELb0ELb0EEEvNS_9BwdParamsE,"aw",@nobits
	.sectionflags	@""
	.align	16
	.zero		1024


//--------------------- .nv.shared._ZN10layer_norm31ln_parallel_residual_bwd_kernelINS_13Kernel_traitsIf6__halfS2_S2_fjLj7168ELj1ELj1ELj8ELj8ENS_18Kernel_traits_baseILj7168EfS2_S2_S2_fjLj256EEEEELb1ELb0ELb1EEEvNS_9BwdParamsE --------------------------
	.section	.nv.shared._ZN10layer_norm31ln_parallel_residual_bwd_kernelINS_13Kernel_traitsIf6__halfS2_S2_fjLj7168ELj1ELj1ELj8ELj8ENS_18Kernel_traits_baseILj7168EfS2_S2_S2_fjLj256EEEEELb1ELb0ELb1EEEvNS_9BwdParamsE,"aw",@nobits
	.sectionflags	@""
	.align	16
	.zero		1024


//--------------------- .nv.shared._ZN10layer_norm22ln_bwd_finalize_kernelINS_22Kernel_traits_finalizeILj7168Ef6__halfS2_S2_fjLb0ELj1024ELj4ENS_18Kernel_traits_baseILj7168EfS2_S2_S2_fjLj1024EEEEELb0ELb0EEEvNS_9BwdParamsE --------------------------
	.section	.nv.shared._ZN10layer_norm22ln_bwd_finalize_kernelINS_22Kernel_traits_finalizeILj7168Ef6__halfS2_S2_fjLb0ELj1024ELj4ENS_18Kernel_traits_baseILj7168EfS2_S2_S2_fjLj1024EEEEELb0ELb0EEEvNS_9BwdParamsE,"aw",@nobits
	.sectionflags	@""
	.align	16
.nv.shared._ZN10layer_norm22ln_bwd_finalize_kernelINS_22Kernel_traits_finalizeILj7168Ef6__halfS2_S2_fjLb0ELj1024ELj4ENS_18Kernel_traits_baseILj7168EfS2_S2_S2_fjLj1024EEEEELb0ELb0EEEvNS_9BwdParamsE:
	.zero		9472


//--------------------- .nv.shared._ZN10layer_norm40ln_parallel_residual_bwd_finalize_kernelINS_22Kernel_traits_finalizeILj7168Ef6__halfS2_S2_fjLb0ELj1024ELj4ENS_18Kernel_traits_baseILj7168EfS2_S2_S2_fjLj1024EEEEELb0EEEvNS_9BwdParamsE --------------------------
	.section	.nv.shared._ZN10layer_norm40ln_parallel_residual_bwd_finalize_kernelINS_22Kernel_traits_finalizeILj7168Ef6__halfS2_S2_fjLb0ELj1024ELj4ENS_18Kernel_traits_baseILj7168EfS2_S2_S2_fjLj1024EEEEELb0EEEvNS_9BwdParamsE,"aw",@nobits
	.sectionflags	@""
	.align	16
.nv.shared._ZN10layer_norm40ln_parallel_residual_bwd_finalize_kernelINS_22Kernel_traits_finalizeILj7168Ef6__halfS2_S2_fjLb0ELj1024ELj4ENS_18Kernel_traits_baseILj7168EfS2_S2_S2_fjLj1024EEEEELb0EEEvNS_9BwdParamsE:
	.zero		17920


//--------------------- .nv.shared._ZN10layer_norm31ln_parallel_residual_bwd_kernelINS_13Kernel_traitsIf6__halfS2_S2_fjLj7168ELj1ELj1ELj8ELj8ENS_18Kernel_traits_baseILj7168EfS2_S2_S2_fjLj256EEEEELb1ELb1ELb0EEEvNS_9BwdParamsE --------------------------
	.section	.nv.shared._ZN10layer_norm31ln_parallel_residual_bwd_kernelINS_13Kernel_traitsIf6__halfS2_S2_fjLj7168ELj1ELj1ELj8ELj8ENS_18Kernel_traits_baseILj7168EfS2_S2_S2_fjLj256EEEEELb1ELb1ELb0EEEvNS_9BwdParamsE,"aw",@nobits
	.sectionflags	@""
	.align	16
	.zero		1024


//--------------------- .nv.shared._ZN10layer_norm22ln_bwd_finalize_kernelINS_22Kernel_traits_finalizeILj7168Ef6__halfS2_S2_fjLb0ELj1024ELj4ENS_18Kernel_traits_baseILj7168EfS2_S2_S2_fjLj1024EEEEELb0ELb1EEEvNS_9BwdParamsE --------------------------
	.section	.nv.shared._ZN10layer_norm22ln_bwd_finalize_kernelINS_22Kernel_traits_finalizeILj7168Ef6__halfS2_S2_fjLb0ELj1024ELj4ENS_18Kernel_traits_baseILj7168EfS2_S2_S2_fjLj1024EEEEELb0ELb1EEEvNS_9BwdParamsE,"aw",@nobits
	.sectionflags	@""
	.align	16
.nv.shared._ZN10layer_norm22ln_bwd_finalize_kernelINS_22Kernel_traits_finalizeILj7168Ef6__halfS2_S2_fjLb0ELj1024ELj4ENS_18Kernel_traits_baseILj7168EfS2_S2_S2_fjLj1024EEEEELb0ELb1EEEvNS_9BwdParamsE:
	.zero		9472


//--------------------- .nv.shared._ZN10layer_norm40ln_parallel_residual_bwd_finalize_kernelINS_22Kernel_traits_finalizeILj7168Ef6__halfS2_S2_fjLb0ELj1024ELj4ENS_18Kernel_traits_baseILj7168EfS2_S2_S2_fjLj1024EEEEELb1EEEvNS_9BwdParamsE --------------------------
	.section	.nv.shared._ZN10layer_norm40ln_parallel_residual_bwd_finalize_kernelINS_22Kernel_traits_finalizeILj7168Ef6__halfS2_S2_fjLb0ELj1024ELj4ENS_18Kernel_traits_baseILj7168EfS2_S2_S2_fjLj1024EEEEELb1EEEvNS_9BwdParamsE,"aw",@nobits
	.sectionflags	@""
	.align	16
.nv.shared._ZN10layer_norm40ln_parallel_residual_bwd_finalize_kernelINS_22Kernel_traits_finalizeILj7168Ef6__halfS2_S2_fjLb0ELj1024ELj4ENS_18Kernel_traits_baseILj7168EfS2_S2_S2_fjLj1024EEEEELb1EEEvNS_9BwdParamsE:
	.zero		17920


//--------------------- .nv.shared._ZN10layer_norm31ln_parallel_residual_bwd_kernelINS_13Kernel_traitsIf6__halfS2_S2_fjLj7168ELj1ELj1ELj8ELj8ENS_18Kernel_traits_baseILj7168EfS2_S2_S2_fjLj256EEEEELb1ELb1ELb1EEEvNS_9BwdParamsE --------------------------
	.section	.nv.shared._ZN10layer_norm31ln_parallel_residual_bwd_kernelINS_13Kernel_traitsIf6__halfS2_S2_fjLj7168ELj1ELj1ELj8ELj8ENS_18Kernel_traits_baseILj7168EfS2_S2_S2_fjLj256EEEEELb1ELb1ELb1EEEvNS_9BwdParamsE,"aw",@nobits
	.sectionflags	@""
	.align	16
	.zero		1024


//--------------------- .nv.shared._ZN10layer_norm31ln_parallel_residual_bwd_kernelINS_13Kernel_traitsI6__halfS2_fS2_fjLj7168ELj1ELj1ELj8ELj8ENS_18Kernel_traits_baseILj7168ES2_S2_fS2_fjLj256EEEEELb0ELb0ELb0EEEvNS_9BwdParamsE --------------------------
	.section	.nv.shared._ZN10layer_norm31ln_parallel_residual_bwd_kernelINS_13Kernel_traitsI6__halfS2_fS2_fjLj7168ELj1ELj1ELj8ELj8ENS_18Kernel_traits_baseILj7168ES2_S2_fS2_fjLj256EEEEELb0ELb0ELb0EEEvNS_9BwdParamsE,"aw",@nobits
	.sectionflags	@""
	.align	16
	.zero		1024


//--------------------- .nv.shared._ZN10layer_norm31ln_parallel_residual_bwd_kernelINS_13Kernel_traitsI6__halfS2_fS2_fjLj7168ELj1ELj1ELj8ELj8ENS_18Kernel_traits_baseILj7168ES2_S2_fS2_fjLj256EEEEELb0ELb0ELb1EEEvNS_9BwdParamsE --------------------------
	.section	.nv.shared._ZN10layer_norm31ln_parallel_residual_bwd_kernelINS_13Kernel_traitsI6__halfS2_fS2_fjLj7168ELj1ELj1ELj8ELj8ENS_18Kernel_traits_baseILj7168ES2_S2_fS2_fjLj256EEEEELb0ELb0ELb1EEEvNS_9BwdParamsE,"aw",@nobits
	.sectionflags	@""
	.align	16
	.zero		1024


//--------------------- .nv.shared._ZN10layer_norm31ln_parallel_residual_bwd_kernelINS_13Kernel_traitsI6__halfS2_fS2_fjLj7168ELj1ELj1ELj8ELj8ENS_18Kernel_traits_baseILj7168ES2_S2_fS2_fjLj256EEEEELb0ELb1ELb0EEEvNS_9BwdParamsE --------------------------
	.section	.nv.shared._ZN10layer_norm31ln_parallel_residual_bwd_kernelINS_13Kernel_traitsI6__halfS2_fS2_fjLj7168ELj1ELj1ELj8ELj8ENS_18Kernel_traits_baseILj7168ES2_S2_fS2_fjLj256EEEEELb0ELb1ELb0EEEvNS_9BwdParamsE,"aw",@nobits
	.sectionflags	@""
	.align	16
	.zero		1024


//--------------------- .nv.shared._ZN10layer_norm31ln_parallel_residual_bwd_kernelINS_13Kernel_traitsI6__halfS2_fS2_fjLj7168ELj1ELj1ELj8ELj8ENS_18Kernel_traits_baseILj7168ES2_S2_fS2_fjLj256EEEEELb0ELb1ELb1EEEvNS_9BwdParamsE --------------------------
	.section	.nv.shared._ZN10layer_norm31ln_parallel_residual_bwd_kernelINS_13Kernel_traitsI6__halfS2_fS2_fjLj7168ELj1ELj1ELj8ELj8ENS_18Kernel_traits_baseILj7168ES2_S2_fS2_fjLj256EEEEELb0ELb1ELb1EEEvNS_9BwdParamsE,"aw",@nobits
	.sectionflags	@""
	.align	16
	.zero		1024


//--------------------- .nv.shared._ZN10layer_norm31ln_parallel_residual_bwd_kernelINS_13Kernel_traitsI6__halfS2_fS2_fjLj7168ELj1ELj1ELj8ELj8ENS_18Kernel_traits_baseILj7168ES2_S2_fS2_fjLj256EEEEELb1ELb0ELb0EEEvNS_9BwdParamsE --------------------------
	.section	.nv.shared._ZN10layer_norm31ln_parallel_residual_bwd_kernelINS_13Kernel_traitsI6__halfS2_fS2_fjLj7168ELj1ELj1ELj8ELj8ENS_18Kernel_traits_baseILj7168ES2_S2_fS2_fjLj256EEEEELb1ELb0ELb0EEEvNS_9BwdParamsE,"aw",@nobits
	.sectionflags	@""
	.align	16
	.zero		1024


//--------------------- .nv.shared._ZN10layer_norm31ln_parallel_residual_bwd_kernelINS_13Kernel_traitsI6__halfS2_fS2_fjLj7168ELj1ELj1ELj8ELj8ENS_18Kernel_traits_baseILj7168ES2_S2_fS2_fjLj256EEEEELb1ELb0ELb1EEEvNS_9BwdParamsE --------------------------
	.section	.nv.shared._ZN10layer_norm31ln_parallel_residual_bwd_kernelINS_13Kernel_traitsI6__halfS2_fS2_fjLj7168ELj1ELj1ELj8ELj8ENS_18Kernel_traits_baseILj7168ES2_S2_fS2_fjLj256EEEEELb1ELb0ELb1EEEvNS_9BwdParamsE,"aw",@nobits
	.sectionflags	@""
	.align	16
	.zero		1024


//--------------------- .nv.shared._ZN10layer_norm22ln_bwd_finalize_kernelINS_22Kernel_traits_finalizeILj7168E6__halfS2_fS2_fjLb0ELj1024ELj4ENS_18Kernel_traits_baseILj7168ES2_S2_fS2_fjLj1024EEEEELb0ELb0EEEvNS_9BwdParamsE --------------------------
	.section	.nv.shared._ZN10layer_norm22ln_bwd_finalize_kernelINS_22Kernel_traits_finalizeILj7168E6__halfS2_fS2_fjLb0ELj1024ELj4ENS_18Kernel_traits_baseILj7168ES2_S2_fS2_fjLj1024EEEEELb0ELb0EEEvNS_9BwdParamsE,"aw",@nobits
	.sectionflags	@""
	.align	16
.nv.shared._ZN10layer_norm22ln_bwd_finalize_kernelINS_22Kernel_traits_finalizeILj7168E6__halfS2_fS2_fjLb0ELj1024ELj4ENS_18Kernel_traits_baseILj7168ES2_S2_fS2_fjLj1024EEEEELb0ELb0EEEvNS_9BwdParamsE:
	.zero		9472


//--------------------- .nv.shared._ZN10layer_norm40ln_parallel_residual_bwd_finalize_kernelINS_22Kernel_traits_finalizeILj7168E6__halfS2_fS2_fjLb0ELj1024ELj4ENS_18Kernel_traits_baseILj7168ES2_S2_fS2_fjLj1024EEEEELb0EEEvNS_9BwdParamsE --------------------------
	.section	.nv.shared._ZN10layer_norm40ln_parallel_residual_bwd_finalize_kernelINS_22Kernel_traits_finalizeILj7168E6__halfS2_fS2_fjLb0ELj1024ELj4ENS_18Kernel_traits_baseILj7168ES2_S2_fS2_fjLj1024EEEEELb0EEEvNS_9BwdParamsE,"aw",@nobits
	.sectionflags	@""
	.align	16
.nv.shared._ZN10layer_norm40ln_parallel_residual_bwd_finalize_kernelINS_22Kernel_traits_finalizeILj7168E6__halfS2_fS2_fjLb0ELj1024ELj4ENS_18Kernel_traits_baseILj7168ES2_S2_fS2_fjLj1024EEEEELb0EEEvNS_9BwdParamsE:
	.zero		17920


//--------------------- .nv.shared._ZN10layer_norm31ln_parallel_residual_bwd_kernelINS_13Kernel_traitsI6__halfS2_fS2_fjLj7168ELj1ELj1ELj8ELj8ENS_18Kernel_traits_baseILj7168ES2_S2_fS2_fjLj256EEEEELb1ELb1ELb0EEEvNS_9BwdParamsE --------------------------
	.section	.nv.shared._ZN10layer_norm31ln_parallel_residual_bwd_kernelINS_13Kernel_traitsI6__halfS2_fS2_fjLj7168ELj1ELj1ELj8ELj8ENS_18Kernel_traits_baseILj7168ES2_S2_fS2_fjLj256EEEEELb1ELb1ELb0EEEvNS_9BwdParamsE,"aw",@nobits
	.sectionflags	@""
	.align	16
	.zero		1024


//--------------------- .nv.shared._ZN10layer_norm22ln_bwd_finalize_kernelINS_22Kernel_traits_finalizeILj7168E6__halfS2_fS2_fjLb0ELj1024ELj4ENS_18Kernel_traits_baseILj7168ES2_S2_fS2_fjLj1024EEEEELb0ELb1EEEvNS_9BwdParamsE --------------------------
	.section	.nv.shared._ZN10layer_norm22ln_bwd_finalize_kernelINS_22Kernel_traits_finalizeILj7168E6__halfS2_fS2_fjLb0ELj1024ELj4ENS_18Kernel_traits_baseILj7168ES2_S2_fS2_fjLj1024EEEEELb0ELb1EEEvNS_9BwdParamsE,"aw",@nobits
	.sectionflags	@""
	.align	16
.nv.shared._ZN10layer_norm22ln_bwd_finalize_kernelINS_22Kernel_traits_finalizeILj7168E6__halfS2_fS2_fjLb0ELj1024ELj4ENS_18Kernel_traits_baseILj7168ES2_S2_fS2_fjLj1024EEEEELb0ELb1EEEvNS_9BwdParamsE:
	.zero		9472


//--------------------- .nv.shared._ZN10layer_norm40ln_parallel_residual_bwd_finalize_kernelINS_22Kernel_traits_finalizeILj7168E6__halfS2_fS2_fjLb0ELj1024ELj4ENS_18Kernel_traits_baseILj7168ES2_S2_fS2_fjLj1024EEEEELb1EEEvNS_9BwdParamsE --------------------------
	.section	.nv.shared._ZN10layer_norm40ln_parallel_residual_bwd_finalize_kernelINS_22Kernel_traits_finalizeILj7168E6__halfS2_fS2_fjLb0ELj1024ELj4ENS_18Kernel_traits_baseILj7168ES2_S2_fS2_fjLj1024EEEEELb1EEEvNS_9BwdParamsE,"aw",@nobits
	.sectionflags	@""
	.align	16
.nv.shared._ZN10layer_norm40ln_parallel_residual_bwd_finalize_kernelINS_22Kernel_traits_finalizeILj7168E6__halfS2_fS2_fjLb0ELj1024ELj4ENS_18Kernel_traits_baseILj7168ES2_S2_fS2_fjLj1024EEEEELb1EEEvNS_9BwdParamsE:
	.zero		17920


//--------------------- .nv.shared._ZN10layer_norm31ln_parallel_residual_bwd_kernelINS_13Kernel_traitsI6__halfS2_fS2_fjLj7168ELj1ELj1ELj8ELj8ENS_18Kernel_traits_baseILj7168ES2_S2_fS2_fjLj256EEEEELb1ELb1ELb1EEEvNS_9BwdParamsE --------------------------
	.section	.nv.shared._ZN10layer_norm31ln_parallel_residual_bwd_kernelINS_13Kernel_traitsI6__halfS2_fS2_fjLj7168ELj1ELj1ELj8ELj8ENS_18Kernel_traits_baseILj7168ES2_S2_fS2_fjLj256EEEEELb1ELb1ELb1EEEvNS_9BwdParamsE,"aw",@nobits
	.sectionflags	@""
	.align	16
	.zero		1024


//--------------------- .nv.shared._ZN10layer_norm31ln_parallel_residual_bwd_kernelINS_13Kernel_traitsIf6__halffS2_fjLj7168ELj1ELj1ELj8ELj8ENS_18Kernel_traits_baseILj7168EfS2_fS2_fjLj256EEEEELb0ELb0ELb0EEEvNS_9BwdParamsE --------------------------
	.section	.nv.shared._ZN10layer_norm31ln_parallel_residual_bwd_kernelINS_13Kernel_traitsIf6__halffS2_fjLj7168ELj1ELj1ELj8ELj8ENS_18Kernel_traits_baseILj7168EfS2_fS2_fjLj256EEEEELb0ELb0ELb0EEEvNS_9BwdParamsE,"aw",@nobits
	.sectionflags	@""
	.align	16
	.zero		1024


//--------------------- .nv.shared._ZN10layer_norm31ln_parallel_residual_bwd_kernelINS_13Kernel_traitsIf6__halffS2_fjLj7168ELj1ELj1ELj8ELj8ENS_18Kernel_traits_baseILj7168EfS2_fS2_fjLj256EEEEELb0ELb0ELb1EEEvNS_9BwdParamsE --------------------------
	.section	.nv.shared._ZN10layer_norm31ln_parallel_residual_bwd_kernelINS_13Kernel_traitsIf6__halffS2_fjLj7168ELj1ELj1ELj8ELj8ENS_18Kernel_traits_baseILj7168EfS2_fS2_fjLj256EEEEELb0ELb0ELb1EEEvNS_9BwdParamsE,"aw",@nobits
	.sectionflags	@""
	.align	16
	.zero		1024


//--------------------- .nv.shared._ZN10layer_norm31ln_parallel_residual_bwd_kernelINS_13Kernel_traitsIf6__halffS2_fjLj7168ELj1ELj1ELj8ELj8ENS_18Kernel_traits_baseILj7168EfS2_fS2_fjLj256EEEEELb0ELb1ELb0EEEvNS_9BwdParamsE --------------------------
	.section	.nv.shared._ZN10layer_norm31ln_parallel_residual_bwd_kernelINS_13Kernel_traitsIf6__halffS2_fjLj7168ELj1ELj1ELj8ELj8ENS_18Kernel_traits_baseILj7168EfS2_fS2_fjLj256EEEEELb0ELb1ELb0EEEvNS_9BwdParamsE,"aw",@nobits
	.sectionflags	@""
	.align	16
	.zero		1024


//--------------------- .nv.shared._ZN10layer_norm31ln_parallel_residual_bwd_kernelINS_13Kernel_traitsIf6__halffS2_fjLj7168ELj1ELj1ELj8ELj8ENS_18Kernel_traits_baseILj7168EfS2_fS2_fjLj256EEEEELb0ELb1ELb1EEEvNS_9BwdParamsE --------------------------
	.section	.nv.shared._ZN10layer_norm31ln_parallel_residual_bwd_kernelINS_13Kernel_traitsIf6__halffS2_fjLj7168ELj1ELj1ELj8ELj8ENS_18Kernel_traits_baseILj7168EfS2_fS2_fjLj256EEEEELb0ELb1ELb1EEEvNS_9BwdParamsE,"aw",@nobits
	.sectionflags	@""
	.align	16
	.zero		1024


//--------------------- .nv.shared._ZN10layer_norm31ln_parallel_residual_bwd_kernelINS_13Kernel_traitsIf6__halffS2_fjLj7168ELj1ELj1ELj8ELj8ENS_18Kernel_traits_baseILj7168EfS2_fS2_fjLj256EEEEELb1ELb0ELb0EEEvNS_9BwdParamsE --------------------------
	.section	.nv.shared._ZN10layer_norm31ln_parallel_residual_bwd_kernelINS_13Kernel_traitsIf6__halffS2_fjLj7168ELj1ELj1ELj8ELj8ENS_18Kernel_traits_baseILj7168EfS2_fS2_fjLj256EEEEELb1ELb0ELb0EEEvNS_9BwdParamsE,"aw",@nobits
	.sectionflags	@""
	.align	16
	.zero		1024


//--------------------- .nv.shared._ZN10layer_norm31ln_parallel_residual_bwd_kernelINS_13Kernel_traitsIf6__halffS2_fjLj7168ELj1ELj1ELj8ELj8ENS_18Kernel_traits_baseILj7168EfS2_fS2_fjLj256EEEEELb1ELb0ELb1EEEvNS_9BwdParamsE --------------------------
	.section	.nv.shared._ZN10layer_norm31ln_parallel_residual_bwd_kernelINS_13Kernel_traitsIf6__halffS2_fjLj7168ELj1ELj1ELj8ELj8ENS_18Kernel_traits_baseILj7168EfS2_fS2_fjLj256EEEEELb1ELb0ELb1EEEvNS_9BwdParamsE,"aw",@nobits
	.sectionflags	@""
	.align	16
	.zero		1024


//--------------------- .nv.shared._ZN10layer_norm22ln_bwd_finalize_kernelINS_22Kernel_traits_finalizeILj7168Ef6__halffS2_fjLb0ELj1024ELj4ENS_18Kernel_traits_baseILj7168EfS2_fS2_fjLj1024EEEEELb0ELb0EEEvNS_9BwdParamsE --------------------------
	.section	.nv.shared._ZN10layer_norm22ln_bwd_finalize_kernelINS_22Kernel_traits_finalizeILj7168Ef6__halffS2_fjLb0ELj1024ELj4ENS_18Kernel_traits_baseILj7168EfS2_fS2_fjLj1024EEEEELb0ELb0EEEvNS_9BwdParamsE,"aw",@nobits
	.sectionflags	@""
	.align	16
.nv.shared._ZN10layer_norm22ln_bwd_finalize_kernelINS_22Kernel_traits_finalizeILj7168Ef6__halffS2_fjLb0ELj1024ELj4ENS_18Kernel_traits_baseILj7168EfS2_fS2_fjLj1024EEEEELb0ELb0EEEvNS_9BwdParamsE:
	.zero		9472


//--------------------- .nv.shared._ZN10layer_norm40ln_parallel_residual_bwd_finalize_kernelINS_22Kernel_traits_finalizeILj7168Ef6__halffS2_fjLb0ELj1024ELj4ENS_18Kernel_traits_baseILj7168EfS2_fS2_fjLj1024EEEEELb0EEEvNS_9BwdParamsE --------------------------
	.section	.nv.shared._ZN10layer_norm40ln_parallel_residual_bwd_finalize_kernelINS_22Kernel_traits_finalizeILj7168Ef6__halffS2_fjLb0ELj1024ELj4ENS_18Kernel_traits_baseILj7168EfS2_fS2_fjLj1024EEEEELb0EEEvNS_9BwdParamsE,"aw",@nobits
	.sectionflags	@""
	.align	16
.nv.shared._ZN10layer_norm40ln_parallel_residual_bwd_finalize_kernelINS_22Kernel_traits_finalizeILj7168Ef6__halffS2_fjLb0ELj1024ELj4ENS_18Kernel_traits_baseILj7168EfS2_fS2_fjLj1024EEEEELb0EEEvNS_9BwdParamsE:
	.zero		17920


//--------------------- .nv.shared._ZN10layer_norm31ln_parallel_residual_bwd_kernelINS_13Kernel_traitsIf6__halffS2_fjLj7168ELj1ELj1ELj8ELj8ENS_18Kernel_traits_baseILj7168EfS2_fS2_fjLj256EEEEELb1ELb1ELb0EEEvNS_9BwdParamsE --------------------------
	.section	.nv.shared._ZN10layer_norm31ln_parallel_residual_bwd_kernelINS_13Kernel_traitsIf6__halffS2_fjLj7168ELj1ELj1ELj8ELj8ENS_18Kernel_traits_baseILj7168EfS2_fS2_fjLj256EEEEELb1ELb1ELb0EEEvNS_9BwdParamsE,"aw",@nobits
	.sectionflags	@""
	.align	16
	.zero		1024


//--------------------- .nv.shared._ZN10layer_norm22ln_bwd_finalize_kernelINS_22Kernel_traits_finalizeILj7168Ef6__halffS2_fjLb0ELj1024ELj4ENS_18Kernel_traits_baseILj7168EfS2_fS2_fjLj1024EEEEELb0ELb1EEEvNS_9BwdParamsE --------------------------
	.section	.nv.shared._ZN10layer_norm22ln_bwd_finalize_kernelINS_22Kernel_traits_finalizeILj7168Ef6__halffS2_fjLb0ELj1024ELj4ENS_18Kernel_traits_baseILj7168EfS2_fS2_fjLj1024EEEEELb0ELb1EEEvNS_9BwdParamsE,"aw",@nobits
	.sectionflags	@""
	.align	16
.nv.shared._ZN10layer_norm22ln_bwd_finalize_kernelINS_22Kernel_traits_finalizeILj7168Ef6__halffS2_fjLb0ELj1024ELj4ENS_18Kernel_traits_baseILj7168EfS2_fS2_fjLj1024EEEEELb0ELb1EEEvNS_9BwdParamsE:
	.zero		9472


//--------------------- .nv.shared._ZN10layer_norm40ln_parallel_residual_bwd_finalize_kernelINS_22Kernel_traits_finalizeILj7168Ef6__halffS2_fjLb0ELj1024ELj4ENS_18Kernel_traits_baseILj7168EfS2_fS2_fjLj1024EEEEELb1EEEvNS_9BwdParamsE --------------------------
	.section	.nv.shared._ZN10layer_norm40ln_parallel_residual_bwd_finalize_kernelINS_22Kernel_traits_finalizeILj7168Ef6__halffS2_fjLb0ELj1024ELj4ENS_18Kernel_traits_baseILj7168EfS2_fS2_fjLj1024EEEEELb1EEEvNS_9BwdParamsE,"aw",@nobits
	.sectionflags	@""
	.align	16
.nv.shared._ZN10layer_norm40ln_parallel_residual_bwd_finalize_kernelINS_22Kernel_traits_finalizeILj7168Ef6__halffS2_fjLb0ELj1024ELj4ENS_18Kernel_traits_baseILj7168EfS2_fS2_fjLj1024EEEEELb1EEEvNS_9BwdParamsE:
	.zero		17920


//--------------------- .nv.shared._ZN10layer_norm31ln_parallel_residual_bwd_kernelINS_13Kernel_traitsIf6__halffS2_fjLj7168ELj1ELj1ELj8ELj8ENS_18Kernel_traits_baseILj7168EfS2_fS2_fjLj256EEEEELb1ELb1ELb1EEEvNS_9BwdParamsE --------------------------
	.section	.nv.shared._ZN10layer_norm31ln_parallel_residual_bwd_kernelINS_13Kernel_traitsIf6__halffS2_fjLj7168ELj1ELj1ELj8ELj8ENS_18Kernel_traits_baseILj7168EfS2_fS2_fjLj256EEEEELb1ELb1ELb1EEEvNS_9BwdParamsE,"aw",@nobits
	.sectionflags	@""
	.align	16
	.zero		1024


//--------------------- .nv.shared._ZN10layer_norm31ln_parallel_residual_bwd_kernelINS_13Kernel_traitsI6__halfffffjLj7168ELj1ELj1ELj8ELj16ENS_18Kernel_traits_baseILj7168ES2_ffffjLj256EEEEELb0ELb0ELb0EEEvNS_9BwdParamsE --------------------------
	.section	.nv.shared._ZN10layer_norm31ln_parallel_residual_bwd_kernelINS_13Kernel_traitsI6__halfffffjLj7168ELj1ELj1ELj8ELj16ENS_18Kernel_traits_baseILj7168ES2_ffffjLj256EEEEELb0ELb0ELb0EEEvNS_9BwdParamsE,"aw",@nobits
	.sectionflags	@""
	.align	16
	.zero		1024


//--------------------- .nv.shared._ZN10layer_norm31ln_parallel_residual_bwd_kernelINS_13Kernel_traitsI6__halfffffjLj7168ELj1ELj1ELj8ELj16ENS_18Kernel_traits_baseILj7168ES2_ffffjLj256EEEEELb0ELb0ELb1EEEvNS_9BwdParamsE --------------------------
	.section	.nv.shared._ZN10layer_norm31ln_parallel_residual_bwd_kernelINS_13Kernel_traitsI6__halfffffjLj7168ELj1ELj1ELj8ELj16ENS_18Kernel_traits_baseILj7168ES2_ffffjLj256EEEEELb0ELb0ELb1EEEvNS_9BwdParamsE,"aw",@nobits
	.sectionflags	@""
	.align	16
	.zero		1024


//--------------------- .nv.shared._ZN10layer_norm31ln_parallel_residual_bwd_kernelINS_13Kernel_traitsI6__halfffffjLj7168ELj1ELj1ELj8ELj16ENS_18Kernel_traits_baseILj7168ES2_ffffjLj256EEEEELb0ELb1ELb0EEEvNS_9BwdParamsE --------------------------
	.section	.nv.shared._ZN10layer_norm31ln_parallel_residual_bwd_kernelINS_13Kernel_traitsI6__halfffffjLj7168ELj1ELj1ELj8ELj16ENS_18Kernel_traits_baseILj7168ES2_ffffjLj256EEEEELb0ELb1ELb0EEEvNS_9BwdParamsE,"aw",@nobits
	.sectionflags	@""
	.align	16
	.zero		1024


//--------------------- .nv.shared._ZN10layer_norm31ln_parallel_residual_bwd_kernelINS_13Kernel_traitsI6__halfffffjLj7168ELj1ELj1ELj8ELj16ENS_18Kernel_traits_baseILj7168ES2_ffffjLj256EEEEELb0ELb1ELb1EEEvNS_9BwdParamsE --------------------------
	.section	.nv.shared._ZN10layer_norm31ln_parallel_residual_bwd_kernelINS_13Kernel_traitsI6__halfffffjLj7168ELj1ELj1ELj8ELj16ENS_18Kernel_traits_baseILj7168ES2_ffffjLj256EEEEELb0ELb1ELb1EEEvNS_9BwdParamsE,"aw",@nobits
	.sectionflags	@""
	.align	16
	.zero		1024


//--------------------- .nv.shared._ZN10layer_norm31ln_parallel_residual_bwd_kernelINS_13Kernel_traitsI6__halfffffjLj7168ELj1ELj1ELj8ELj16ENS_18Kernel_traits_baseILj7168ES2_ffffjLj256EEEEELb1ELb0ELb0EEEvNS_9BwdParamsE --------------------------
	.section	.nv.shared._ZN10layer_norm31ln_parallel_residual_bwd_kernelINS_13Kernel_traitsI6__halfffffjLj7168ELj1ELj1ELj8ELj16ENS_18Kernel_traits_baseILj7168ES2_ffffjLj256EEEEELb1ELb0ELb0EEEvNS_9BwdParamsE,"aw",@nobits
	.sectionflags	@""
	.align	16
	.zero		1024


//--------------------- .nv.shared._ZN10layer_norm31ln_parallel_residual_bwd_kernelINS_13Kernel_traitsI6__halfffffjLj7168ELj1ELj1ELj8ELj16ENS_18Kernel_traits_baseILj7168ES2_ffffjLj256EEEEELb1ELb0ELb1EEEvNS_9BwdParamsE --------------------------
	.section	.nv.shared._ZN10layer_norm31ln_parallel_residual_bwd_kernelINS_13Kernel_traitsI6__halfffffjLj7168ELj1ELj1ELj8ELj16ENS_18Kernel_traits_baseILj7168ES2_ffffjLj256EEEEELb1ELb0ELb1EEEvNS_9BwdParamsE,"aw",@nobits
	.sectionflags	@""
	.align	16
	.zero		1024


//--------------------- .nv.shared._ZN10layer_norm22ln_bwd_finalize_kernelINS_22Kernel_traits_finalizeILj7168E6__halfffffjLb0ELj1024ELj4ENS_18Kernel_traits_baseILj7168ES2_ffffjLj1024EEEEELb0ELb0EEEvNS_9BwdParamsE --------------------------
	.section	.nv.shared._ZN10layer_norm22ln_bwd_finalize_kernelINS_22Kernel_traits_finalizeILj7168E6__halfffffjLb0ELj1024ELj4ENS_18Kernel_traits_baseILj7168ES2_ffffjLj1024EEEEELb0ELb0EEEvNS_9BwdParamsE,"aw",@nobits
	.sectionflags	@""
	.align	16
.nv.shared._ZN10layer_norm22ln_bwd_finalize_kernelINS_22Kernel_traits_finalizeILj7168E6__halfffffjLb0ELj1024ELj4ENS_18Kernel_traits_baseILj7168ES2_ffffjLj1024EEEEELb0ELb0EEEvNS_9BwdParamsE:
	.zero		9472


//--------------------- .nv.shared._ZN10layer_norm40ln_parallel_residual_bwd_finalize_kernelINS_22Kernel_traits_finalizeILj7168E6__halfffffjLb0ELj1024ELj4ENS_18Kernel_traits_baseILj7168ES2_ffffjLj1024EEEEELb0EEEvNS_9BwdParamsE --------------------------
	.section	.nv.shared._ZN10layer_norm40ln_parallel_residual_bwd_finalize_kernelINS_22Kernel_traits_finalizeILj7168E6__halfffffjLb0ELj1024ELj4ENS_18Kernel_traits_baseILj7168ES2_ffffjLj1024EEEEELb0EEEvNS_9BwdParamsE,"aw",@nobits
	.sectionflags	@""
	.align	16
.nv.shared._ZN10layer_norm40ln_parallel_residual_bwd_finalize_kernelINS_22Kernel_traits_finalizeILj7168E6__halfffffjLb0ELj1024ELj4ENS_18Kernel_traits_baseILj7168ES2_ffffjLj1024EEEEELb0EEEvNS_9BwdParamsE:
	.zero		17920


//--------------------- .nv.shared._ZN10layer_norm31ln_parallel_residual_bwd_kernelINS_13Kernel_traitsI6__halfffffjLj7168ELj1ELj1ELj8ELj16ENS_18Kernel_traits_baseILj7168ES2_ffffjLj256EEEEELb1ELb1ELb0EEEvNS_9BwdParamsE --------------------------
	.section	.nv.shared._ZN10layer_norm31ln_parallel_residual_bwd_kernelINS_13Kernel_traitsI6__halfffffjLj7168ELj1ELj1ELj8ELj16ENS_18Kernel_traits_baseILj7168ES2_ffffjLj256EEEEELb1ELb1ELb0EEEvNS_9BwdParamsE,"aw",@nobits
	.sectionflags	@""
	.align	16
	.zero		1024


//--------------------- .nv.shared._ZN10layer_norm22ln_bwd_finalize_kernelINS_22Kernel_traits_finalizeILj7168E6__halfffffjLb0ELj1024ELj4ENS_18Kernel_traits_baseILj7168ES2_ffffjLj1024EEEEELb0ELb1EEEvNS_9BwdParamsE --------------------------
	.section	.nv.shared._ZN10layer_norm22ln_bwd_finalize_kernelINS_22Kernel_traits_finalizeILj7168E6__halfffffjLb0ELj1024ELj4ENS_18Kernel_traits_baseILj7168ES2_ffffjLj1024EEEEELb0ELb1EEEvNS_9BwdParamsE,"aw",@nobits
	.sectionflags	@""
	.align	16
.nv.shared._ZN10layer_norm22ln_bwd_finalize_kernelINS_22Kernel_traits_finalizeILj7168E6__halfffffjLb0ELj1024ELj4ENS_18Kernel_traits_baseILj7168ES2_ffffjLj1024EEEEELb0ELb1EEEvNS_9BwdParamsE:
	.zero		9472


//--------------------- .nv.shared._ZN10layer_norm40ln_parallel_residual_bwd_finalize_kernelINS_22Kernel_traits_finalizeILj7168E6__halfffffjLb0ELj1024ELj4ENS_18Kernel_traits_baseILj7168ES2_ffffjLj1024EEEEELb1EEEvNS_9BwdParamsE --------------------------
	.section	.nv.shared._ZN10layer_norm40ln_parallel_residual_bwd_finalize_kernelINS_22Kernel_traits_finalizeILj7168E6__halfffffjLb0ELj1024ELj4ENS_18Kernel_traits_baseILj7168ES2_ffffjLj1024EEEEELb1EEEvNS_9BwdParamsE,"aw",@nobits
	.sectionflags	@""
	.align	16
.nv.shared._ZN10layer_norm40ln_parallel_residual_bwd_finalize_kernelINS_22Kernel_traits_finalizeILj7168E6__halfffffjLb0ELj1024ELj4ENS_18Kernel_traits_baseILj7168ES2_ffffjLj1024EEEEELb1EEEvNS_9BwdParamsE:
	.zero		17920


//--------------------- .nv.shared._ZN10layer_norm31ln_parallel_residual_bwd_kernelINS_13Kernel_traitsI6__halfffffjLj7168ELj1ELj1ELj8ELj16ENS_18Kernel_traits_baseILj7168ES2_ffffjLj256EEEEELb1ELb1ELb1EEEvNS_9BwdParamsE --------------------------
	.section	.nv.shared._ZN10layer_norm31ln_parallel_residual_bwd_kernelINS_13Kernel_traitsI6__halfffffjLj7168ELj1ELj1ELj8ELj16ENS_18Kernel_traits_baseILj7168ES2_ffffjLj256EEEEELb1ELb1ELb1EEEvNS_9BwdParamsE,"aw",@nobits
	.sectionflags	@""
	.align	16
	.zero		1024


//--------------------- .nv.shared._ZN10layer_norm31ln_parallel_residual_bwd_kernelINS_13Kernel_traitsIfffffjLj7168ELj1ELj1ELj8ELj16ENS_18Kernel_traits_baseILj7168EfffffjLj256EEEEELb0ELb0ELb0EEEvNS_9BwdParamsE --------------------------
	.section	.nv.shared._ZN10layer_norm31ln_parallel_residual_bwd_kernelINS_13Kernel_traitsIfffffjLj7168ELj1ELj1ELj8ELj16ENS_18Kernel_traits_baseILj7168EfffffjLj256EEEEELb0ELb0ELb0EEEvNS_9BwdParamsE,"aw",@nobits
	.sectionflags	@""
	.align	16
	.zero		1024


//--------------------- .nv.shared._ZN10layer_norm31ln_parallel_residual_bwd_kernelINS_13Kernel_traitsIfffffjLj7168ELj1ELj1ELj8ELj16ENS_18Kernel_traits_baseILj7168EfffffjLj256EEEEELb0ELb0ELb1EEEvNS_9BwdParamsE --------------------------
	.section	.nv.shared._ZN10layer_norm31ln_parallel_residual_bwd_kernelINS_13Kernel_traitsIfffffjLj7168ELj1ELj1ELj8ELj16ENS_18Kernel_traits_baseILj7168EfffffjLj256EEEEELb0ELb0ELb1EEEvNS_9BwdParamsE,"aw",@nobits
	.sectionflags	@""
	.align	16
	.zero		1024


//--------------------- .nv.shared._ZN10layer_norm31ln_parallel_residual_bwd_kernelINS_13Kernel_traitsIfffffjLj7168ELj1ELj1ELj8ELj16ENS_18Kernel_traits_baseILj7168EfffffjLj256EEEEELb0ELb1ELb0EEEvNS_9BwdParamsE --------------------------
	.section	.nv.shared._ZN10layer_norm31ln_parallel_residual_bwd_kernelINS_13Kernel_traitsIfffffjLj7168ELj1ELj1ELj8ELj16ENS_18Kernel_traits_baseILj7168EfffffjLj256EEEEELb0ELb1ELb0EEEvNS_9BwdParamsE,"aw",@nobits
	.sectionflags	@""
	.align	16
	.zero		1024


//--------------------- .nv.shared._ZN10layer_norm31ln_parallel_residual_bwd_kernelINS_13Kernel_traitsIfffffjLj7168ELj1ELj1ELj8ELj16ENS_18Kernel_traits_baseILj7168EfffffjLj256EEEEELb0ELb1ELb1EEEvNS_9BwdParamsE --------------------------
	.section	.nv.shared._ZN10layer_norm31ln_parallel_residual_bwd_kernelINS_13Kernel_traitsIfffffjLj7168ELj1ELj1ELj8ELj16ENS_18Kernel_traits_baseILj7168EfffffjLj256EEEEELb0ELb1ELb1EEEvNS_9BwdParamsE,"aw",@nobits
	.sectionflags	@""
	.align	16
	.zero		1024


//--------------------- .nv.shared._ZN10layer_norm31ln_parallel_residual_bwd_kernelINS_13Kernel_traitsIfffffjLj7168ELj1ELj1ELj8ELj16ENS_18Kernel_traits_baseILj7168EfffffjLj256EEEEELb1ELb0ELb0EEEvNS_9BwdParamsE --------------------------
	.section	.nv.shared._ZN10layer_norm31ln_parallel_residual_bwd_kernelINS_13Kernel_traitsIfffffjLj7168ELj1ELj1ELj8ELj16ENS_18Kernel_traits_baseILj7168EfffffjLj256EEEEELb1ELb0ELb0EEEvNS_9BwdParamsE,"aw",@nobits
	.sectionflags	@""
	.align	16
	.zero		1024


//--------------------- .nv.shared._ZN10layer_norm31ln_parallel_residual_bwd_kernelINS_13Kernel_traitsIfffffjLj7168ELj1ELj1ELj8ELj16ENS_18Kernel_traits_baseILj7168EfffffjLj256EEEEELb1ELb0ELb1EEEvNS_9BwdParamsE --------------------------
	.section	.nv.shared._ZN10layer_norm31ln_parallel_residual_bwd_kernelINS_13Kernel_traitsIfffffjLj7168ELj1ELj1ELj8ELj16ENS_18Kernel_traits_baseILj7168EfffffjLj256EEEEELb1ELb0ELb1EEEvNS_9BwdParamsE,"aw",@nobits
	.sectionflags	@""
	.align	16
	.zero		1024


//--------------------- .nv.shared._ZN10layer_norm22ln_bwd_finalize_kernelINS_22Kernel_traits_finalizeILj7168EfffffjLb0ELj1024ELj4ENS_18Kernel_traits_baseILj7168EfffffjLj1024EEEEELb0ELb0EEEvNS_9BwdParamsE --------------------------
	.section	.nv.shared._ZN10layer_norm22ln_bwd_finalize_kernelINS_22Kernel_traits_finalizeILj7168EfffffjLb0ELj1024ELj4ENS_18Kernel_traits_baseILj7168EfffffjLj1024EEEEELb0ELb0EEEvNS_9BwdParamsE,"aw",@nobits
	.sectionflags	@""
	.align	16
.nv.shared._ZN10layer_norm22ln_bwd_finalize_kernelINS_22Kernel_traits_finalizeILj7168EfffffjLb0ELj1024ELj4ENS_18Kernel_traits_baseILj7168EfffffjLj1024EEEEELb0ELb0EEEvNS_9BwdParamsE:
	.zero		9472


//--------------------- .nv.shared._ZN10layer_norm40ln_parallel_residual_bwd_finalize_kernelINS_22Kernel_traits_finalizeILj7168EfffffjLb0ELj1024ELj4ENS_18Kernel_traits_baseILj7168EfffffjLj1024EEEEELb0EEEvNS_9BwdParamsE --------------------------
	.section	.nv.shared._ZN10layer_norm40ln_parallel_residual_bwd_finalize_kernelINS_22Kernel_traits_finalizeILj7168EfffffjLb0ELj1024ELj4ENS_18Kernel_traits_baseILj7168EfffffjLj1024EEEEELb0EEEvNS_9BwdParamsE,"aw",@nobits
	.sectionflags	@""
	.align	16
.nv.shared._ZN10layer_norm40ln_parallel_residual_bwd_finalize_kernelINS_22Kernel_traits_finalizeILj7168EfffffjLb0ELj1024ELj4ENS_18Kernel_traits_baseILj7168EfffffjLj1024EEEEELb0EEEvNS_9BwdParamsE:
	.zero		17920


//--------------------- .nv.shared._ZN10layer_norm31ln_parallel_residual_bwd_kernelINS_13Kernel_traitsIfffffjLj7168ELj1ELj1ELj8ELj16ENS_18Kernel_traits_baseILj7168EfffffjLj256EEEEELb1ELb1ELb0EEEvNS_9BwdParamsE --------------------------
	.section	.nv.shared._ZN10layer_norm31ln_parallel_residual_bwd_kernelINS_13Kernel_traitsIfffffjLj7168ELj1ELj1ELj8ELj16ENS_18Kernel_traits_baseILj7168EfffffjLj256EEEEELb1ELb1ELb0EEEvNS_9BwdParamsE,"aw",@nobits
	.sectionflags	@""
	.align	16
	.zero		1024


//--------------------- .nv.shared._ZN10layer_norm22ln_bwd_finalize_kernelINS_22Kernel_traits_finalizeILj7168EfffffjLb0ELj1024ELj4ENS_18Kernel_traits_baseILj7168EfffffjLj1024EEEEELb0ELb1EEEvNS_9BwdParamsE --------------------------
	.section	.nv.shared._ZN10layer_norm22ln_bwd_finalize_kernelINS_22Kernel_traits_finalizeILj7168EfffffjLb0ELj1024ELj4ENS_18Kernel_traits_baseILj7168EfffffjLj1024EEEEELb0ELb1EEEvNS_9BwdParamsE,"aw",@nobits
	.sectionflags	@""
	.align	16
.nv.shared._ZN10layer_norm22ln_bwd_finalize_kernelINS_22Kernel_traits_finalizeILj7168EfffffjLb0ELj1024ELj4ENS_18Kernel_traits_baseILj7168EfffffjLj1024EEEEELb0ELb1EEEvNS_9BwdParamsE:
	.zero		9472


//--------------------- .nv.shared._ZN10layer_norm40ln_parallel_residual_bwd_finalize_kernelINS_22Kernel_traits_finalizeILj7168EfffffjLb0ELj1024ELj4ENS_18Kernel_traits_baseILj7168EfffffjLj1024EEEEELb1EEEvNS_9BwdParamsE --------------------------
	.section	.nv.shared._ZN10layer_norm40ln_parallel_residual_bwd_finalize_kernelINS_22Kernel_traits_finalizeILj7168EfffffjLb0ELj1024ELj4ENS_18Kernel_traits_baseILj7168EfffffjLj1024EEEEELb1EEEvNS_9BwdParamsE,"aw",@nobits
	.sectionflags	@""
	.align	16
.nv.shared._ZN10layer_norm40ln_parallel_residual_bwd_finalize_kernelINS_22Kernel_traits_finalizeILj7168EfffffjLb0ELj1024ELj4ENS_18Kernel_traits_baseILj7168EfffffjLj1024EEEEELb1EEEvNS_9BwdParamsE:
	.zero		17920


//--------------------- .nv.shared._ZN10layer_norm31ln_parallel_residual_bwd_kernelINS_13Kernel_traitsIfffffjLj7168ELj1ELj1ELj8ELj16ENS_18Kernel_traits_baseILj7168EfffffjLj256EEEEELb1ELb1ELb1EEEvNS_9BwdParamsE --------------------------
	.section	.nv.shared._ZN10layer_norm31ln_parallel_residual_bwd_kernelINS_13Kernel_traitsIfffffjLj7168ELj1ELj1ELj8ELj16ENS_18Kernel_traits_baseILj7168EfffffjLj256EEEEELb1ELb1ELb1EEEvNS_9BwdParamsE,"aw",@nobits
	.sectionflags	@""
	.align	16
	.zero		1024


//--------------------- .nv.constant0._ZN10layer_norm31ln_parallel_residual_bwd_kernelINS_13Kernel_traitsI13__nv_bfloat16S2_S2_S2_fjLj7168ELj1ELj1ELj8ELj8ENS_18Kernel_traits_baseILj7168ES2_S2_S2_S2_fjLj256EEEEELb0ELb0ELb0EEEvNS_9BwdParamsE --------------------------
	.section	.nv.constant0._ZN10layer_norm31ln_parallel_residual_bwd_kernelINS_13Kernel_traitsI13__nv_bfloat16S2_S2_S2_fjLj7168ELj1ELj1ELj8ELj8ENS_18Kernel_traits_baseILj7168ES2_S2_S2_S2_fjLj256EEEEELb0ELb0ELb0EEEvNS_9BwdParamsE,"a",@progbits
	.sectionflags	@""
	.align	4
.nv.constant0._ZN10layer_norm31ln_parallel_residual_bwd_kernelINS_13Kernel_traitsI13__nv_bfloat16S2_S2_S2_fjLj7168ELj1ELj1ELj8ELj8ENS_18Kernel_traits_baseILj7168ES2_S2_S2_S2_fjLj256EEEEELb0ELb0ELb0EEEvNS_9BwdParamsE:
	.zero		824


//--------------------- .nv.constant0._ZN10layer_norm31ln_parallel_residual_bwd_kernelINS_13Kernel_traitsI13__nv_bfloat16S2_S2_S2_fjLj7168ELj1ELj1ELj8ELj8ENS_18Kernel_traits_baseILj7168ES2_S2_S2_S2_fjLj256EEEEELb0ELb0ELb1EEEvNS_9BwdParamsE --------------------------
	.section	.nv.constant0._ZN10layer_norm31ln_parallel_residual_bwd_kernelINS_13Kernel_traitsI13__nv_bfloat16S2_S2_S2_fjLj7168ELj1ELj1ELj8ELj8ENS_18Kernel_traits_baseILj7168ES2_S2_S2_S2_fjLj256EEEEELb0ELb0ELb1EEEvNS_9BwdParamsE,"a",@progbits
	.sectionflags	@""
	.align	4
.nv.constant0._ZN10layer_norm31ln_parallel_residual_bwd_kernelINS_13Kernel_traitsI13__nv_bfloat16S2_S2_S2_fjLj7168ELj1ELj1ELj8ELj8ENS_18Kernel_traits_baseILj7168ES2_S2_S2_S2_fjLj256EEEEELb0ELb0ELb1EEEvNS_9BwdParamsE:
	.zero		824


//--------------------- .nv.constant0._ZN10layer_norm31ln_parallel_residual_bwd_kernelINS_13Kernel_traitsI13__nv_bfloat16S2_S2_S2_fjLj7168ELj1ELj1ELj8ELj8ENS_18Kernel_traits_baseILj7168ES2_S2_S2_S2_fjLj256EEEEELb0ELb1ELb0EEEvNS_9BwdParamsE --------------------------
	.section	.nv.constant0._ZN10layer_norm31ln_parallel_residual_bwd_kernelINS_13Kernel_traitsI13__nv_bfloat16S2_S2_S2_fjLj7168ELj1ELj1ELj8ELj8ENS_18Kernel_traits_baseILj7168ES2_S2_S2_S2_fjLj256EEEEELb0ELb1ELb0EEEvNS_9BwdParamsE,"a",@progbits
	.sectionflags	@""
	.align	4
.nv.constant0._ZN10layer_norm31ln_parallel_residual_bwd_kernelINS_13Kernel_traitsI13__nv_bfloat16S2_S2_S2_fjLj7168ELj1ELj1ELj8ELj8ENS_18Kernel_traits_baseILj7168ES2_S2_S2_S2_fjLj256EEEEELb0ELb1ELb0EEEvNS_9BwdParamsE:
	.zero		824


//--------------------- .nv.constant0._ZN10layer_norm31ln_parallel_residual_bwd_kernelINS_13Kernel_traitsI13__nv_bfloat16S2_S2_S2_fjLj7168ELj1ELj1ELj8ELj8ENS_18Kernel_traits_baseILj7168ES2_S2_S2_S2_fjLj256EEEEELb0ELb1ELb1EEEvNS_9BwdParamsE --------------------------
	.section	.nv.constant0._ZN10layer_norm31ln_parallel_residual_bwd_kernelINS_13Kernel_traitsI13__nv_bfloat16S2_S2_S2_fjLj7168ELj1ELj1ELj8ELj8ENS_18Kernel_traits_baseILj7168ES2_S2_S2_S2_fjLj256EEEEELb0ELb1ELb1EEEvNS_9BwdParamsE,"a",@progbits
	.sectionflags	@""
	.align	4
.nv.constant0._ZN10layer_norm31ln_parallel_residual_bwd_kernelINS_13Kernel_traitsI13__nv_bfloat16S2_S2_S2_fjLj7168ELj1ELj1ELj8ELj8ENS_18Kernel_traits_baseILj7168ES2_S2_S2_S2_fjLj256EEEEELb0ELb1ELb1EEEvNS_9BwdParamsE:
	.zero		824


//--------------------- .nv.constant0._ZN10layer_norm31ln_parallel_residual_bwd_kernelINS_13Kernel_traitsI13__nv_bfloat16S2_S2_S2_fjLj7168ELj1ELj1ELj8ELj8ENS_18Kernel_traits_baseILj7168ES2_S2_S2_S2_fjLj256EEEEELb1ELb0ELb0EEEvNS_9BwdParamsE --------------------------
	.section	.nv.constant0._ZN10layer_norm31ln_parallel_residual_bwd_kernelINS_13Kernel_traitsI13__nv_bfloat16S2_S2_S2_fjLj7168ELj1ELj1ELj8ELj8ENS_18Kernel_traits_baseILj7168ES2_S2_S2_S2_fjLj256EEEEELb1ELb0ELb0EEEvNS_9BwdParamsE,"a",@progbits
	.sectionflags	@""
	.align	4
.nv.constant0._ZN10layer_norm31ln_parallel_residual_bwd_kernelINS_13Kernel_traitsI13__nv_bfloat16S2_S2_S2_fjLj7168ELj1ELj1ELj8ELj8ENS_18Kernel_traits_baseILj7168ES2_S2_S2_S2_fjLj256EEEEELb1ELb0ELb0EEEvNS_9BwdParamsE:
	.zero		824


//--------------------- .nv.constant0._ZN10layer_norm31ln_parallel_residual_bwd_kernelINS_13Kernel_traitsI13__nv_bfloat16S2_S2_S2_fjLj7168ELj1ELj1ELj8ELj8ENS_18Kernel_traits_baseILj7168ES2_S2_S2_S2_fjLj256EEEEELb1ELb0ELb1EEEvNS_9BwdParamsE --------------------------
	.section	.nv.constant0._ZN10layer_norm31ln_parallel_residual_bwd_kernelINS_13Kernel_traitsI13__nv_bfloat16S2_S2_S2_fjLj7168ELj1ELj1ELj8ELj8ENS_18Kernel_traits_baseILj7168ES2_S2_S2_S2_fjLj256EEEEELb1ELb0ELb1EEEvNS_9BwdParamsE,"a",@progbits
	.sectionflags	@""
	.align	4
.nv.constant0._ZN10layer_norm31ln_parallel_residual_bwd_kernelINS_13Kernel_traitsI13__nv_bfloat16S2_S2_S2_fjLj7168ELj1ELj1ELj8ELj8ENS_18Kernel_traits_baseILj7168ES2_S2_S2_S2_fjLj256EEEEELb1ELb0ELb1EEEvNS_9BwdParamsE:
	.zero		824


//--------------------- .nv.constant0._ZN10layer_norm22ln_bwd_finalize_kernelINS_22Kernel_traits_finalizeILj7168E13__nv_bfloat16S2_S2_S2_fjLb0ELj1024ELj4ENS_18Kernel_traits_baseILj7168ES2_S2_S2_S2_fjLj1024EEEEELb0ELb0EEEvNS_9BwdParamsE --------------------------
	.section	.nv.constant0._ZN10layer_norm22ln_bwd_finalize_kernelINS_22Kernel_traits_finalizeILj7168E13__nv_bfloat16S2_S2_S2_fjLb0ELj1024ELj4ENS_18Kernel_traits_baseILj7168ES2_S2_S2_S2_fjLj1024EEEEELb0ELb0EEEvNS_9BwdParamsE,"a",@progbits
	.sectionflags	@""
	.align	4
.nv.constant0._ZN10layer_norm22ln_bwd_finalize_kernelINS_22Kernel_traits_finalizeILj7168E13__nv_bfloat16S2_S2_S2_fjLb0ELj1024ELj4ENS_18Kernel_traits_baseILj7168ES2_S2_S2_S2_fjLj1024EEEEELb0ELb0EEEvNS_9BwdParamsE:
	.zero		824


//--------------------- .nv.constant0._ZN10layer_norm40ln_parallel_residual_bwd_finalize_kernelINS_22Kernel_traits_finalizeILj7168E13__nv_bfloat16S2_S2_S2_fjLb0ELj1024ELj4ENS_18Kernel_traits_baseILj7168ES2_S2_S2_S2_fjLj1024EEEEELb0EEEvNS_9BwdParamsE --------------------------
	.section	.nv.constant0._ZN10layer_norm40ln_parallel_residual_bwd_finalize_kernelINS_22Kernel_traits_finalizeILj7168E13__nv_bfloat16S2_S2_S2_fjLb0ELj1024ELj4ENS_18Kernel_traits_baseILj7168ES2_S2_S2_S2_fjLj1024EEEEELb0EEEvNS_9BwdParamsE,"a",@progbits
	.sectionflags	@""
	.align	4
.nv.constant0._ZN10layer_norm40ln_parallel_residual_bwd_finalize_kernelINS_22Kernel_traits_finalizeILj7168E13__nv_bfloat16S2_S2_S2_fjLb0ELj1024ELj4ENS_18Kernel_traits_baseILj7168ES2_S2_S2_S2_fjLj1024EEEEELb0EEEvNS_9BwdParamsE:
	.zero		824


//--------------------- .nv.constant0._ZN10layer_norm31ln_parallel_residual_bwd_kernelINS_13Kernel_traitsI13__nv_bfloat16S2_S2_S2_fjLj7168ELj1ELj1ELj8ELj8ENS_18Kernel_traits_baseILj7168ES2_S2_S2_S2_fjLj256EEEEELb1ELb1ELb0EEEvNS_9BwdParamsE --------------------------
	.section	.nv.constant0._ZN10layer_norm31ln_parallel_residual_bwd_kernelINS_13Kernel_traitsI13__nv_bfloat16S2_S2_S2_fjLj7168ELj1ELj1ELj8ELj8ENS_18Kernel_traits_baseILj7168ES2_S2_S2_S2_fjLj256EEEEELb1ELb1ELb0EEEvNS_9BwdParamsE,"a",@progbits
	.sectionflags	@""
	.align	4
.nv.constant0._ZN10layer_norm31ln_parallel_residual_bwd_kernelINS_13Kernel_traitsI13__nv_bfloat16S2_S2_S2_fjLj7168ELj1ELj1ELj8ELj8ENS_18Kernel_traits_baseILj7168ES2_S2_S2_S2_fjLj256EEEEELb1ELb1ELb0EEEvNS_9BwdParamsE:
	.zero		824


//--------------------- .nv.constant0._ZN10layer_norm22ln_bwd_finalize_kernelINS_22Kernel_traits_finalizeILj7168E13__nv_bfloat16S2_S2_S2_fjLb0ELj1024ELj4ENS_18Kernel_traits_baseILj7168ES2_S2_S2_S2_fjLj1024EEEEELb0ELb1EEEvNS_9BwdParamsE --------------------------
	.section	.nv.constant0._ZN10layer_norm22ln_bwd_finalize_kernelINS_22Kernel_traits_finalizeILj7168E13__nv_bfloat16S2_S2_S2_fjLb0ELj1024ELj4ENS_18Kernel_traits_baseILj7168ES2_S2_S2_S2_fjLj1024EEEEELb0ELb1EEEvNS_9BwdParamsE,"a",@progbits
	.sectionflags	@""
	.align	4
.nv.constant0._ZN10layer_norm22ln_bwd_finalize_kernelINS_22Kernel_traits_finalizeILj7168E13__nv_bfloat16S2_S2_S2_fjLb0ELj1024ELj4ENS_18Kernel_traits_baseILj7168ES2_S2_S2_S2_fjLj1024EEEEELb0ELb1EEEvNS_9BwdParamsE:
	.zero		824


//--------------------- .nv.constant0._ZN10layer_norm40ln_parallel_residual_bwd_finalize_kernelINS_22Kernel_traits_finalizeILj7168E13__nv_bfloat16S2_S2_S2_fjLb0ELj1024ELj4ENS_18Kernel_traits_baseILj7168ES2_S2_S2_S2_fjLj1024EEEEELb1EEEvNS_9BwdParamsE --------------------------
	.section	.nv.constant0._ZN10layer_norm40ln_parallel_residual_bwd_finalize_kernelINS_22Kernel_traits_finalizeILj7168E13__nv_bfloat16S2_S2_S2_fjLb0ELj1024ELj4ENS_18Kernel_traits_baseILj7168ES2_S2_S2_S2_fjLj1024EEEEELb1EEEvNS_9BwdParamsE,"a",@progbits
	.sectionflags	@""
	.align	4
.nv.constant0._ZN10layer_norm40ln_parallel_residual_bwd_finalize_kernelINS_22Kernel_traits_finalizeILj7168E13__nv_bfloat16S2_S2_S2_fjLb0ELj1024ELj4ENS_18Kernel_traits_baseILj7168ES2_S2_S2_S2_fjLj1024EEEEELb1EEEvNS_9BwdParamsE:
	.zero		824


//--------------------- .nv.constant0._ZN10layer_norm31ln_parallel_residual_bwd_kernelINS_13Kernel_traitsI13__nv_bfloat16S2_S2_S2_fjLj7168ELj1ELj1ELj8ELj8ENS_18Kernel_traits_baseILj7168ES2_S2_S2_S2_fjLj256EEEEELb1ELb1ELb1EEEvNS_9BwdParamsE --------------------------
	.section	.nv.constant0._ZN10layer_norm31ln_parallel_residual_bwd_kernelINS_13Kernel_traitsI13__nv_bfloat16S2_S2_S2_fjLj7168ELj1ELj1ELj8ELj8ENS_18Kernel_traits_baseILj7168ES2_S2_S2_S2_fjLj256EEEEELb1ELb1ELb1EEEvNS_9BwdParamsE,"a",@progbits
	.sectionflags	@""
	.align	4
.nv.constant0._ZN10layer_norm31ln_parallel_residual_bwd_kernelINS_13Kernel_traitsI13__nv_bfloat16S2_S2_S2_fjLj7168ELj1ELj1ELj8ELj8ENS_18Kernel_traits_baseILj7168ES2_S2_S2_S2_fjLj256EEEEELb1ELb1ELb1EEEvNS_9BwdParamsE:
	.zero		824


//--------------------- .nv.constant0._ZN10layer_norm31ln_parallel_residual_bwd_kernelINS_13Kernel_traitsI6__halfS2_S2_S2_fjLj7168ELj1ELj1ELj8ELj8ENS_18Kernel_traits_baseILj7168ES2_S2_S2_S2_fjLj256EEEEELb0ELb0ELb0EEEvNS_9BwdParamsE --------------------------
	.section	.nv.constant0._ZN10layer_norm31ln_parallel_residual_bwd_kernelINS_13Kernel_traitsI6__halfS2_S2_S2_fjLj7168ELj1ELj1ELj8ELj8ENS_18Kernel_traits_baseILj7168ES2_S2_S2_S2_fjLj256EEEEELb0ELb0ELb0EEEvNS_9BwdParamsE,"a",@progbits
	.sectionflags	@""
	.align	4
.nv.constant0._ZN10layer_norm31ln_parallel_residual_bwd_kernelINS_13Kernel_traitsI6__halfS2_S2_S2_fjLj7168ELj1ELj1ELj8ELj8ENS_18Kernel_traits_baseILj7168ES2_S2_S2_S2_fjLj256EEEEELb0ELb0ELb0EEEvNS_9BwdParamsE:
	.zero		824


//--------------------- .nv.constant0._ZN10layer_norm31ln_parallel_residual_bwd_kernelINS_13Kernel_traitsI6__halfS2_S2_S2_fjLj7168ELj1ELj1ELj8ELj8ENS_18Kernel_traits_baseILj7168ES2_S2_S2_S2_fjLj256EEEEELb0ELb0ELb1EEEvNS_9BwdParamsE --------------------------
	.section	.nv.constant0._ZN10layer_norm31ln_parallel_residual_bwd_kernelINS_13Kernel_traitsI6__halfS2_S2_S2_fjLj7168ELj1ELj1ELj8ELj8ENS_18Kernel_traits_baseILj7168ES2_S2_S2_S2_fjLj256EEEEELb0ELb0ELb1EEEvNS_9BwdParamsE,"a",@progbits
	.sectionflags	@""
	.align	4
.nv.constant0._ZN10layer_norm31ln_parallel_residual_bwd_kernelINS_13Kernel_traitsI6__halfS2_S2_S2_fjLj7168ELj1ELj1ELj8ELj8ENS_18Kernel_traits_baseILj7168ES2_S2_S2_S2_fjLj256EEEEELb0ELb0ELb1EEEvNS_9BwdParamsE:
	.zero		824


//--------------------- .nv.constant0._ZN10layer_norm31ln_parallel_residual_bwd_kernelINS_13Kernel_traitsI6__halfS2_S2_S2_fjLj7168ELj1ELj1ELj8ELj8ENS_18Kernel_traits_baseILj7168ES2_S2_S2_S2_fjLj256EEEEELb0ELb1ELb0EEEvNS_9BwdParamsE --------------------------
	.section	.nv.constant0._ZN10layer_norm31ln_parallel_residual_bwd_kernelINS_13Kernel_traitsI6__halfS2_S2_S2_fjLj7168ELj1ELj1ELj8ELj8ENS_18Kernel_traits_baseILj7168ES2_S2_S2_S2_fjLj256EEEEELb0ELb1ELb0EEEvNS_9BwdParamsE,"a",@progbits
	.sectionflags	@""
	.align	4
.nv.constant0._ZN10layer_norm31ln_parallel_residual_bwd_kernelINS_13Kernel_traitsI6__halfS2_S2_S2_fjLj7168ELj1ELj1ELj8ELj8ENS_18Kernel_traits_baseILj7168ES2_S2_S2_S2_fjLj256EEEEELb0ELb1ELb0EEEvNS_9BwdParamsE:
	.zero		824


//--------------------- .nv.constant0._ZN10layer_norm31ln_parallel_residual_bwd_kernelINS_13Kernel_traitsI6__halfS2_S2_S2_fjLj7168ELj1ELj1ELj8ELj8ENS_18Kernel_traits_baseILj7168ES2_S2_S2_S2_fjLj256EEEEELb0ELb1ELb1EEEvNS_9BwdParamsE --------------------------
	.section	.nv.constant0._ZN10layer_norm31ln_parallel_residual_bwd_kernelINS_13Kernel_traitsI6__halfS2_S2_S2_fjLj7168ELj1ELj1ELj8ELj8ENS_18Kernel_traits_baseILj7168ES2_S2_S2_S2_fjLj256EEEEELb0ELb1ELb1EEEvNS_9BwdParamsE,"a",@progbits
	.sectionflags	@""
	.align	4
.nv.constant0._ZN10layer_norm31ln_parallel_residual_bwd_kernelINS_13Kernel_traitsI6__halfS2_S2_S2_fjLj7168ELj1ELj1ELj8ELj8ENS_18Kernel_traits_baseILj7168ES2_S2_S2_S2_fjLj256EEEEELb0ELb1ELb1EEEvNS_9BwdParamsE:
	.zero		824


//--------------------- .nv.constant0._ZN10layer_norm31ln_parallel_residual_bwd_kernelINS_13Kernel_traitsI6__halfS2_S2_S2_fjLj7168ELj1ELj1ELj8ELj8ENS_18Kernel_traits_baseILj7168ES2_S2_S2_S2_fjLj256EEEEELb1ELb0ELb0EEEvNS_9BwdParamsE --------------------------
	.section	.nv.constant0._ZN10layer_norm31ln_parallel_residual_bwd_kernelINS_13Kernel_traitsI6__halfS2_S2_S2_fjLj7168ELj1ELj1ELj8ELj8ENS_18Kernel_traits_baseILj7168ES2_S2_S2_S2_fjLj256EEEEELb1ELb0ELb0EEEvNS_9BwdParamsE,"a",@progbits
	.sectionflags	@""
	.align	4
.nv.constant0._ZN10layer_norm31ln_parallel_residual_bwd_kernelINS_13Kernel_traitsI6__halfS2_S2_S2_fjLj7168ELj1ELj1ELj8ELj8ENS_18Kernel_traits_baseILj7168ES2_S2_S2_S2_fjLj256EEEEELb1ELb0ELb0EEEvNS_9BwdParamsE:
	.zero		824


//--------------------- .nv.constant0._ZN10layer_norm31ln_parallel_residual_bwd_kernelINS_13Kernel_traitsI6__halfS2_S2_S2_fjLj7168ELj1ELj1ELj8ELj8ENS_18Kernel_traits_baseILj7168ES2_S2_S2_S2_fjLj256EEEEELb1ELb0ELb1EEEvNS_9BwdParamsE --------------------------
	.section	.nv.constant0._ZN10layer_norm31ln_parallel_residual_bwd_kernelINS_13Kernel_traitsI6__halfS2_S2_S2_fjLj7168ELj1ELj1ELj8ELj8ENS_18Kernel_traits_baseILj7168ES2_S2_S2_S2_fjLj256EEEEELb1ELb0ELb1EEEvNS_9BwdParamsE,"a",@progbits
	.sectionflags	@""
	.align	4
.nv.constant0._ZN10layer_norm31ln_parallel_residual_bwd_kernelINS_13Kernel_traitsI6__halfS2_S2_S2_fjLj7168ELj1ELj1ELj8ELj8ENS_18Kernel_traits_baseILj7168ES2_S2_S2_S2_fjLj256EEEEELb1ELb0ELb1EEEvNS_9BwdParamsE:
	.zero		824


//--------------------- .nv.constant0._ZN10layer_norm22ln_bwd_finalize_kernelINS_22Kernel_traits_finalizeILj7168E6__halfS2_S2_S2_fjLb0ELj1024ELj4ENS_18Kernel_traits_baseILj7168ES2_S2_S2_S2_fjLj1024EEEEELb0ELb0EEEvNS_9BwdParamsE --------------------------
	.section	.nv.constant0._ZN10layer_norm22ln_bwd_finalize_kernelINS_22Kernel_traits_finalizeILj7168E6__halfS2_S2_S2_fjLb0ELj1024ELj4ENS_18Kernel_traits_baseILj7168ES2_S2_S2_S2_fjLj1024EEEEELb0ELb0EEEvNS_9BwdParamsE,"a",@progbits
	.sectionflags	@""
	.align	4
.nv.constant0._ZN10layer_norm22ln_bwd_finalize_kernelINS_22Kernel_traits_finalizeILj7168E6__halfS2_S2_S2_fjLb0ELj1024ELj4ENS_18Kernel_traits_baseILj7168ES2_S2_S2_S2_fjLj1024EEEEELb0ELb0EEEvNS_9BwdParamsE:
	.zero		824


//--------------------- .nv.constant0._ZN10layer_norm40ln_parallel_residual_bwd_finalize_kernelINS_22Kernel_traits_finalizeILj7168E6__halfS2_S2_S2_fjLb0ELj1024ELj4ENS_18Kernel_traits_baseILj7168ES2_S2_S2_S2_fjLj1024EEEEELb0EEEvNS_9BwdParamsE --------------------------
	.section	.nv.constant0._ZN10layer_norm40ln_parallel_residual_bwd_finalize_kernelINS_22Kernel_traits_finalizeILj7168E6__halfS2_S2_S2_fjLb0ELj1024ELj4ENS_18Kernel_traits_baseILj7168ES2_S2_S2_S2_fjLj1024EEEEELb0EEEvNS_9BwdParamsE,"a",@progbits
	.sectionflags	@""
	.align	4
.nv.constant0._ZN10layer_norm40ln_parallel_residual_bwd_finalize_kernelINS_22Kernel_traits_finalizeILj7168E6__halfS2_S2_S2_fjLb0ELj1024ELj4ENS_18Kernel_traits_baseILj7168ES2_S2_S2_S2_fjLj1024EEEEELb0EEEvNS_9BwdParamsE:
	.zero		824


//--------------------- .nv.constant0._ZN10layer_norm31ln_parallel_residual_bwd_kernelINS_13Kernel_traitsI6__halfS2_S2_S2_fjLj7168ELj1ELj1ELj8ELj8ENS_18Kernel_traits_baseILj7168ES2_S2_S2_S2_fjLj256EEEEELb1ELb1ELb0EEEvNS_9BwdParamsE --------------------------
	.section	.nv.constant0._ZN10layer_norm31ln_parallel_residual_bwd_kernelINS_13Kernel_traitsI6__halfS2_S2_S2_fjLj7168ELj1ELj1ELj8ELj8ENS_18Kernel_traits_baseILj7168ES2_S2_S2_S2_fjLj256EEEEELb1ELb1ELb0EEEvNS_9BwdParamsE,"a",@progbits
	.sectionflags	@""
	.align	4
.nv.constant0._ZN10layer_norm31ln_parallel_residual_bwd_kernelINS_13Kernel_traitsI6__halfS2_S2_S2_fjLj7168ELj1ELj1ELj8ELj8ENS_18Kernel_traits_baseILj7168ES2_S2_S2_S2_fjLj256EEEEELb1ELb1ELb0EEEvNS_9BwdParamsE:
	.zero		824


//--------------------- .nv.constant0._ZN10layer_norm22ln_bwd_finalize_kernelINS_22Kernel_traits_finalizeILj7168E6__halfS2_S2_S2_fjLb0ELj1024ELj4ENS_18Kernel_traits_baseILj7168ES2_S2_S2_S2_fjLj1024EEEEELb0ELb1EEEvNS_9BwdParamsE --------------------------
	.section	.nv.constant0._ZN10layer_norm22ln_bwd_finalize_kernelINS_22Kernel_traits_finalizeILj7168E6__halfS2_S2_S2_fjLb0ELj1024ELj4ENS_18Kernel_traits_baseILj7168ES2_S2_S2_S2_fjLj1024EEEEELb0ELb1EEEvNS_9BwdParamsE,"a",@progbits
	.sectionflags	@""
	.align	4
.nv.constant0._ZN10layer_norm22ln_bwd_finalize_kernelINS_22Kernel_traits_finalizeILj7168E6__halfS2_S2_S2_fjLb0ELj1024ELj4ENS_18Kernel_traits_baseILj7168ES2_S2_S2_S2_fjLj1024EEEEELb0ELb1EEEvNS_9BwdParamsE:
	.zero		824


//--------------------- .nv.constant0._ZN10layer_norm40ln_parallel_residual_bwd_finalize_kernelINS_22Kernel_traits_finalizeILj7168E6__halfS2_S2_S2_fjLb0ELj1024ELj4ENS_18Kernel_traits_baseILj7168ES2_S2_S2_S2_fjLj1024EEEEELb1EEEvNS_9BwdParamsE --------------------------
	.section	.nv.constant0._ZN10layer_norm40ln_parallel_residual_bwd_finalize_kernelINS_22Kernel_traits_finalizeILj7168E6__halfS2_S2_S2_fjLb0ELj1024ELj4ENS_18Kernel_traits_baseILj7168ES2_S2_S2_S2_fjLj1024EEEEELb1EEEvNS_9BwdParamsE,"a",@progbits
	.sectionflags	@""
	.align	4
.nv.constant0._ZN10layer_norm40ln_parallel_residual_bwd_finalize_kernelINS_22Kernel_traits_finalizeILj7168E6__halfS2_S2_S2_fjLb0ELj1024ELj4ENS_18Kernel_traits_baseILj7168ES2_S2_S2_S2_fjLj1024EEEEELb1EEEvNS_9BwdParamsE:
	.zero		824


//--------------------- .nv.constant0._ZN10layer_norm31ln_parallel_residual_bwd_kernelINS_13Kernel_traitsI6__halfS2_S2_S2_fjLj7168ELj1ELj1ELj8ELj8ENS_18Kernel_traits_baseILj7168ES2_S2_S2_S2_fjLj256EEEEELb1ELb1ELb1EEEvNS_9BwdParamsE --------------------------
	.section	.nv.constant0._ZN10layer_norm31ln_parallel_residual_bwd_kernelINS_13Kernel_traitsI6__halfS2_S2_S2_fjLj7168ELj1ELj1ELj8ELj8ENS_18Kernel_traits_baseILj7168ES2_S2_S2_S2_fjLj256EEEEELb1ELb1ELb1EEEvNS_9BwdParamsE,"a",@progbits
	.sectionflags	@""
	.align	4
.nv.constant0._ZN10layer_norm31ln_parallel_residual_bwd_kernelINS_13Kernel_traitsI6__halfS2_S2_S2_fjLj7168ELj1ELj1ELj8ELj8ENS_18Kernel_traits_baseILj7168ES2_S2_S2_S2_fjLj256EEEEELb1ELb1ELb1EEEvNS_9BwdParamsE:
	.zero		824


//--------------------- .nv.constant0._ZN10layer_norm31ln_parallel_residual_bwd_kernelINS_13Kernel_traitsIf13__nv_bfloat16S2_S2_fjLj7168ELj1ELj1ELj8ELj8ENS_18Kernel_traits_baseILj7168EfS2_S2_S2_fjLj256EEEEELb0ELb0ELb0EEEvNS_9BwdParamsE --------------------------
	.section	.nv.constant0._ZN10layer_norm31ln_parallel_residual_bwd_kernelINS_13Kernel_traitsIf13__nv_bfloat16S2_S2_fjLj7168ELj1ELj1ELj8ELj8ENS_18Kernel_traits_baseILj7168EfS2_S2_S2_fjLj256EEEEELb0ELb0ELb0EEEvNS_9BwdParamsE,"a",@progbits
	.sectionflags	@""
	.align	4
.nv.constant0._ZN10layer_norm31ln_parallel_residual_bwd_kernelINS_13Kernel_traitsIf13__nv_bfloat16S2_S2_fjLj7168ELj1ELj1ELj8ELj8ENS_18Kernel_traits_baseILj7168EfS2_S2_S2_fjLj256EEEEELb0ELb0ELb0EEEvNS_9BwdParamsE:
	.zero		824


//--------------------- .nv.constant0._ZN10layer_norm31ln_parallel_residual_bwd_kernelINS_13Kernel_traitsIf13__nv_bfloat16S2_S2_fjLj7168ELj1ELj1ELj8ELj8ENS_18Kernel_traits_baseILj7168EfS2_S2_S2_fjLj256EEEEELb0ELb0ELb1EEEvNS_9BwdParamsE --------------------------
	.section	.nv.constant0._ZN10layer_norm31ln_parallel_residual_bwd_kernelINS_13Kernel_traitsIf13__nv_bfloat16S2_S2_fjLj7168ELj1ELj1ELj8ELj8ENS_18Kernel_traits_baseILj7168EfS2_S2_S2_fjLj256EEEEELb0ELb0ELb1EEEvNS_9BwdParamsE,"a",@progbits
	.sectionflags	@""
	.align	4
.nv.constant0._ZN10layer_norm31ln_parallel_residual_bwd_kernelINS_13Kernel_traitsIf13__nv_bfloat16S2_S2_fjLj7168ELj1ELj1ELj8ELj8ENS_18Kernel_traits_baseILj7168EfS2_S2_S2_fjLj256EEEEELb0ELb0ELb1EEEvNS_9BwdParamsE:
	.zero		824


//--------------------- .nv.constant0._ZN10layer_norm31ln_parallel_residual_bwd_kernelINS_13Kernel_traitsIf13__nv_bfloat16S2_S2_fjLj7168ELj1ELj1ELj8ELj8ENS_18Kernel_traits_baseILj7168EfS2_S2_S2_fjLj256EEEEELb0ELb1ELb0EEEvNS_9BwdParamsE --------------------------
	.section	.nv.constant0._ZN10layer_norm31ln_parallel_residual_bwd_kernelINS_13Kernel_traitsIf13__nv_bfloat16S2_S2_fjLj7168ELj1ELj1ELj8ELj8ENS_18Kernel_traits_baseILj7168EfS2_S2_S2_fjLj256EEEEELb0ELb1ELb0EEEvNS_9BwdParamsE,"a",@progbits
	.sectionflags	@""
	.align	4
.nv.constant0._ZN10layer_norm31ln_parallel_residual_bwd_kernelINS_13Kernel_traitsIf13__nv_bfloat16S2_S2_fjLj7168ELj1ELj1ELj8ELj8ENS_18Kernel_traits_baseILj7168EfS2_S2_S2_fjLj256EEEEELb0ELb1ELb0EEEvNS_9BwdParamsE:
	.zero		824


//--------------------- .nv.constant0._ZN10layer_norm31ln_parallel_residual_bwd_kernelINS_13Kernel_traitsIf13__nv_bfloat16S2_S2_fjLj7168ELj1ELj1ELj8ELj8ENS_18Kernel_traits_baseILj7168EfS2_S2_S2_fjLj256EEEEELb0ELb1ELb1EEEvNS_9BwdParamsE --------------------------
	.section	.nv.constant0._ZN10layer_norm31ln_parallel_residual_bwd_kernelINS_13Kernel_traitsIf13__nv_bfloat16S2_S2_fjLj7168ELj1ELj1ELj8ELj8ENS_18Kernel_traits_baseILj7168EfS2_S2_S2_fjLj256EEEEELb0ELb1ELb1EEEvNS_9BwdParamsE,"a",@progbits
	.sectionflags	@""
	.align	4
.nv.constant0._ZN10layer_norm31ln_parallel_residual_bwd_kernelINS_13Kernel_traitsIf13__nv_bfloat16S2_S2_fjLj7168ELj1ELj1ELj8ELj8ENS_18Kernel_traits_baseILj7168EfS2_S2_S2_fjLj256EEEEELb0ELb1ELb1EEEvNS_9BwdParamsE:
	.zero		824


//--------------------- .nv.constant0._ZN10layer_norm31ln_parallel_residual_bwd_kernelINS_13Kernel_traitsIf13__nv_bfloat16S2_S2_fjLj7168ELj1ELj1ELj8ELj8ENS_18Kernel_traits_baseILj7168EfS2_S2_S2_fjLj256EEEEELb1ELb0ELb0EEEvNS_9BwdParamsE --------------------------
	.section	.nv.constant0._ZN10layer_norm31ln_parallel_residual_bwd_kernelINS_13Kernel_traitsIf13__nv_bfloat16S2_S2_fjLj7168ELj1ELj1ELj8ELj8ENS_18Kernel_traits_baseILj7168EfS2_S2_S2_fjLj256EEEEELb1ELb0ELb0EEEvNS_9BwdParamsE,"a",@progbits
	.sectionflags	@""
	.align	4
.nv.constant0._ZN10layer_norm31ln_parallel_residual_bwd_kernelINS_13Kernel_traitsIf13__nv_bfloat16S2_S2_fjLj7168ELj1ELj1ELj8ELj8ENS_18Kernel_traits_baseILj7168EfS2_S2_S2_fjLj256EEEEELb1ELb0ELb0EEEvNS_9BwdParamsE:
	.zero		824


//--------------------- .nv.constant0._ZN10layer_norm31ln_parallel_residual_bwd_kernelINS_13Kernel_traitsIf13__nv_bfloat16S2_S2_fjLj7168ELj1ELj1ELj8ELj8ENS_18Kernel_traits_baseILj7168EfS2_S2_S2_fjLj256EEEEELb1ELb0ELb1EEEvNS_9BwdParamsE --------------------------
	.section	.nv.constant0._ZN10layer_norm31ln_parallel_residual_bwd_kernelINS_13Kernel_traitsIf13__nv_bfloat16S2_S2_fjLj7168ELj1ELj1ELj8ELj8ENS_18Kernel_traits_baseILj7168EfS2_S2_S2_fjLj256EEEEELb1ELb0ELb1EEEvNS_9BwdParamsE,"a",@progbits
	.sectionflags	@""
	.align	4
.nv.constant0._ZN10layer_norm31ln_parallel_residual_bwd_kernelINS_13Kernel_traitsIf13__nv_bfloat16S2_S2_fjLj7168ELj1ELj1ELj8ELj8ENS_18Kernel_traits_baseILj7168EfS2_S2_S2_fjLj256EEEEELb1ELb0ELb1EEEvNS_9BwdParamsE:
	.zero		824


//--------------------- .nv.constant0._ZN10layer_norm22ln_bwd_finalize_kernelINS_22Kernel_traits_finalizeILj7168Ef13__nv_bfloat16S2_S2_fjLb0ELj1024ELj4ENS_18Kernel_traits_baseILj7168EfS2_S2_S2_fjLj1024EEEEELb0ELb0EEEvNS_9BwdParamsE --------------------------
	.section	.nv.constant0._ZN10layer_norm22ln_bwd_finalize_kernelINS_22Kernel_traits_finalizeILj7168Ef13__nv_bfloat16S2_S2_fjLb0ELj1024ELj4ENS_18Kernel_traits_baseILj7168EfS2_S2_S2_fjLj1024EEEEELb0ELb0EEEvNS_9BwdParamsE,"a",@progbits
	.sectionflags	@""
	.align	4
.nv.constant0._ZN10layer_norm22ln_bwd_finalize_kernelINS_22Kernel_traits_finalizeILj7168Ef13__nv_bfloat16S2_S2_fjLb0ELj1024ELj4ENS_18Kernel_traits_baseILj7168EfS2_S2_S2_fjLj1024EEEEELb0ELb0EEEvNS_9BwdParamsE:
	.zero		824


//--------------------- .nv.constant0._ZN10layer_norm40ln_parallel_residual_bwd_finalize_kernelINS_22Kernel_traits_finalizeILj7168Ef13__nv_bfloat16S2_S2_fjLb0ELj1024ELj4ENS_18Kernel_traits_baseILj7168EfS2_S2_S2_fjLj1024EEEEELb0EEEvNS_9BwdParamsE --------------------------
	.section	.nv.constant0._ZN10layer_norm40ln_parallel_residual_bwd_finalize_kernelINS_22Kernel_traits_finalizeILj7168Ef13__nv_bfloat16S2_S2_fjLb0ELj1024ELj4ENS_18Kernel_traits_baseILj7168EfS2_S2_S2_fjLj1024EEEEELb0EEEvNS_9BwdParamsE,"a",@progbits
	.sectionflags	@""
	.align	4
.nv.constant0._ZN10layer_norm40ln_parallel_residual_bwd_finalize_kernelINS_22Kernel_traits_finalizeILj7168Ef13__nv_bfloat16S2_S2_fjLb0ELj1024ELj4ENS_18Kernel_traits_baseILj7168EfS2_S2_S2_fjLj1024EEEEELb0EEEvNS_9BwdParamsE:
	.zero		824


//--------------------- .nv.constant0._ZN10layer_norm31ln_parallel_residual_bwd_kernelINS_13Kernel_traitsIf13__nv_bfloat16S2_S2_fjLj7168ELj1ELj1ELj8ELj8ENS_18Kernel_traits_baseILj7168EfS2_S2_S2_fjLj256EEEEELb1ELb1ELb0EEEvNS_9BwdParamsE --------------------------
	.section	.nv.constant0._ZN10layer_norm31ln_parallel_residual_bwd_kernelINS_13Kernel_traitsIf13__nv_bfloat16S2_S2_fjLj7168ELj1ELj1ELj8ELj8ENS_18Kernel_traits_baseILj7168EfS2_S2_S2_fjLj256EEEEELb1ELb1ELb0EEEvNS_9BwdParamsE,"a",@progbits
	.sectionflags	@""
	.align	4
.nv.constant0._ZN10layer_norm31ln_parallel_residual_bwd_kernelINS_13Kernel_traitsIf13__nv_bfloat16S2_S2_fjLj7168ELj1ELj1ELj8ELj8ENS_18Kernel_traits_baseILj7168EfS2_S2_S2_fjLj256EEEEELb1ELb1ELb0EEEvNS_9BwdParamsE:
	.zero		824


//--------------------- .nv.constant0._ZN10layer_norm22ln_bwd_finalize_kernelINS_22Kernel_traits_finalizeILj7168Ef13__nv_bfloat16S2_S2_fjLb0ELj1024ELj4ENS_18Kernel_traits_baseILj7168EfS2_S2_S2_fjLj1024EEEEELb0ELb1EEEvNS_9BwdParamsE --------------------------
	.section	.nv.constant0._ZN10layer_norm22ln_bwd_finalize_kernelINS_22Kernel_traits_finalizeILj7168Ef13__nv_bfloat16S2_S2_fjLb0ELj1024ELj4ENS_18Kernel_traits_baseILj7168EfS2_S2_S2_fjLj1024EEEEELb0ELb1EEEvNS_9BwdParamsE,"a",@progbits
	.sectionflags	@""
	.align	4
.nv.constant0._ZN10layer_norm22ln_bwd_finalize_kernelINS_22Kernel_traits_finalizeILj7168Ef13__nv_bfloat16S2_S2_fjLb0ELj1024ELj4ENS_18Kernel_traits_baseILj7168EfS2_S2_S2_fjLj1024EEEEELb0ELb1EEEvNS_9BwdParamsE:
	.zero		824


//--------------------- .nv.constant0._ZN10layer_norm40ln_parallel_residual_bwd_finalize_kernelINS_22Kernel_traits_finalizeILj7168Ef13__nv_bfloat16S2_S2_fjLb0ELj1024ELj4ENS_18Kernel_traits_baseILj7168EfS2_S2_S2_fjLj1024EEEEELb1EEEvNS_9BwdParamsE --------------------------
	.section	.nv.constant0._ZN10layer_norm40ln_parallel_residual_bwd_finalize_kernelINS_22Kernel_traits_finalizeILj7168Ef13__nv_bfloat16S2_S2_fjLb0ELj1024ELj4ENS_18Kernel_traits_baseILj7168EfS2_S2_S2_fjLj1024EEEEELb1EEEvNS_9BwdParamsE,"a",@progbits
	.sectionflags	@""
	.align	4
.nv.constant0._ZN10layer_norm40ln_parallel_residual_bwd_finalize_kernelINS_22Kernel_traits_finalizeILj7168Ef13__nv_bfloat16S2_S2_fjLb0ELj1024ELj4ENS_18Kernel_traits_baseILj7168EfS2_S2_S2_fjLj1024EEEEELb1EEEvNS_9BwdParamsE:
	.zero		824


//--------------------- .nv.constant0._ZN10layer_norm31ln_parallel_residual_bwd_kernelINS_13Kernel_traitsIf13__nv_bfloat16S2_S2_fjLj7168ELj1ELj1ELj8ELj8ENS_18Kernel_traits_baseILj7168EfS2_S2_S2_fjLj256EEEEELb1ELb1ELb1EEEvNS_9BwdParamsE --------------------------
	.section	.nv.constant0._ZN10layer_norm31ln_parallel_residual_bwd_kernelINS_13Kernel_traitsIf13__nv_bfloat16S2_S2_fjLj7168ELj1ELj1ELj8ELj8ENS_18Kernel_traits_baseILj7168EfS2_S2_S2_fjLj256EEEEELb1ELb1ELb1EEEvNS_9BwdParamsE,"a",@progbits
	.sectionflags	@""
	.align	4
.nv.constant0._ZN10layer_norm31ln_parallel_residual_bwd_kernelINS_13Kernel_traitsIf13__nv_bfloat16S2_S2_fjLj7168ELj1ELj1ELj8ELj8ENS_18Kernel_traits_baseILj7168EfS2_S2_S2_fjLj256EEEEELb1ELb1ELb1EEEvNS_9BwdParamsE:
	.zero		824


//--------------------- .nv.constant0._ZN10layer_norm31ln_parallel_residual_bwd_kernelINS_13Kernel_traitsI13__nv_bfloat16S2_fS2_fjLj7168ELj1ELj1ELj8ELj8ENS_18Kernel_traits_baseILj7168ES2_S2_fS2_fjLj256EEEEELb0ELb0ELb0EEEvNS_9BwdParamsE --------------------------
	.section	.nv.constant0._ZN10layer_norm31ln_parallel_residual_bwd_kernelINS_13Kernel_traitsI13__nv_bfloat16S2_fS2_fjLj7168ELj1ELj1ELj8ELj8ENS_18Kernel_traits_baseILj7168ES2_S2_fS2_fjLj256EEEEELb0ELb0ELb0EEEvNS_9BwdParamsE,"a",@progbits
	.sectionflags	@""
	.align	4
.nv.constant0._ZN10layer_norm31ln_parallel_residual_bwd_kernelINS_13Kernel_traitsI13__nv_bfloat16S2_fS2_fjLj7168ELj1ELj1ELj8ELj8ENS_18Kernel_traits_baseILj7168ES2_S2_fS2_fjLj256EEEEELb0ELb0ELb0EEEvNS_9BwdParamsE:
	.zero		824


//--------------------- .nv.constant0._ZN10layer_norm31ln_parallel_residual_bwd_kernelINS_13Kernel_traitsI13__nv_bfloat16S2_fS2_fjLj7168ELj1ELj1ELj8ELj8ENS_18Kernel_traits_baseILj7168ES2_S2_fS2_fjLj256EEEEELb0ELb0ELb1EEEvNS_9BwdParamsE --------------------------
	.section	.nv.constant0._ZN10layer_norm31ln_parallel_residual_bwd_kernelINS_13Kernel_traitsI13__nv_bfloat16S2_fS2_fjLj7168ELj1ELj1ELj8ELj8ENS_18Kernel_traits_baseILj7168ES2_S2_fS2_fjLj256EEEEELb0ELb0ELb1EEEvNS_9BwdParamsE,"a",@progbits
	.sectionflags	@""
	.align	4
.nv.constant0._ZN10layer_norm31ln_parallel_residual_bwd_kernelINS_13Kernel_traitsI13__nv_bfloat16S2_fS2_fjLj7168ELj1ELj1ELj8ELj8ENS_18Kernel_traits_baseILj7168ES2_S2_fS2_fjLj256EEEEELb0ELb0ELb1EEEvNS_9BwdParamsE:
	.zero		824


//--------------------- .nv.constant0._ZN10layer_norm31ln_parallel_residual_bwd_kernelINS_13Kernel_traitsI13__nv_bfloat16S2_fS2_fjLj7168ELj1ELj1ELj8ELj8ENS_18Kernel_traits_baseILj7168ES2_S2_fS2_fjLj256EEEEELb0ELb1ELb0EEEvNS_9BwdParamsE --------------------------
	.section	.nv.constant0._ZN10layer_norm31ln_parallel_residual_bwd_kernelINS_13Kernel_traitsI13__nv_bfloat16S2_fS2_fjLj7168ELj1ELj1ELj8ELj8ENS_18Kernel_traits_baseILj7168ES2_S2_fS2_fjLj256EEEEELb0ELb1ELb0EEEvNS_9BwdParamsE,"a",@progbits
	.sectionflags	@""
	.align	4
.nv.constant0._ZN10layer_norm31ln_parallel_residual_bwd_kernelINS_13Kernel_traitsI13__nv_bfloat16S2_fS2_fjLj7168ELj1ELj1ELj8ELj8ENS_18Kernel_traits_baseILj7168ES2_S2_fS2_fjLj256EEEEELb0ELb1ELb0EEEvNS_9BwdParamsE:
	.zero		824


//--------------------- .nv.constant0._ZN10layer_norm31ln_parallel_residual_bwd_kernelINS_13Kernel_traitsI13__nv_bfloat16S2_fS2_fjLj7168ELj1ELj1ELj8ELj8ENS_18Kernel_traits_baseILj7168ES2_S2_fS2_fjLj256EEEEELb0ELb1ELb1EEEvNS_9BwdParamsE --------------------------
	.section	.nv.constant0._ZN10layer_norm31ln_parallel_residual_bwd_kernelINS_13Kernel_traitsI13__nv_bfloat16S2_fS2_fjLj7168ELj1ELj1ELj8ELj8ENS_18Kernel_traits_baseILj7168ES2_S2_fS2_fjLj256EEEEELb0ELb1ELb1EEEvNS_9BwdParamsE,"a",@progbits
	.sectionflags	@""
	.align	4
.nv.constant0._ZN10layer_norm31ln_parallel_residual_bwd_kernelINS_13Kernel_traitsI13__nv_bfloat16S2_fS2_fjLj7168ELj1ELj1ELj8ELj8ENS_18Kernel_traits_baseILj7168ES2_S2_fS2_fjLj256EEEEELb0ELb1ELb1EEEvNS_9BwdParamsE:
	.zero		824


//--------------------- .nv.constant0._ZN10layer_norm31ln_parallel_residual_bwd_kernelINS_13Kernel_traitsI13__nv_bfloat16S2_fS2_fjLj7168ELj1ELj1ELj8ELj8ENS_18Kernel_traits_baseILj7168ES2_S2_fS2_fjLj256EEEEELb1ELb0ELb0EEEvNS_9BwdParamsE --------------------------
	.section	.nv.constant0._ZN10layer_norm31ln_parallel_residual_bwd_kernelINS_13Kernel_traitsI13__nv_bfloat16S2_fS2_fjLj7168ELj1ELj1ELj8ELj8ENS_18Kernel_traits_baseILj7168ES2_S2_fS2_fjLj256EEEEELb1ELb0ELb0EEEvNS_9BwdParamsE,"a",@progbits
	.sectionflags	@""
	.align	4
.nv.constant0._ZN10layer_norm31ln_parallel_residual_bwd_kernelINS_13Kernel_traitsI13__nv_bfloat16S2_fS2_fjLj7168ELj1ELj1ELj8ELj8ENS_18Kernel_traits_baseILj7168ES2_S2_fS2_fjLj256EEEEELb1ELb0ELb0EEEvNS_9BwdParamsE:
	.zero		824


//--------------------- .nv.constant0._ZN10layer_norm31ln_parallel_residual_bwd_kernelINS_13Kernel_traitsI13__nv_bfloat16S2_fS2_fjLj7168ELj1ELj1ELj8ELj8ENS_18Kernel_traits_baseILj7168ES2_S2_fS2_fjLj256EEEEELb1ELb0ELb1EEEvNS_9BwdParamsE --------------------------
	.section	.nv.constant0._ZN10layer_norm31ln_parallel_residual_bwd_kernelINS_13Kernel_traitsI13__nv_bfloat16S2_fS2_fjLj7168ELj1ELj1ELj8ELj8ENS_18Kernel_traits_baseILj7168ES2_S2_fS2_fjLj256EEEEELb1ELb0ELb1EEEvNS_9BwdParamsE,"a",@progbits
	.sectionflags	@""
	.align	4
.nv.constant0._ZN10layer_norm31ln_parallel_residual_bwd_kernelINS_13Kernel_traitsI13__nv_bfloat16S2_fS2_fjLj7168ELj1ELj1ELj8ELj8ENS_18Kernel_traits_baseILj7168ES2_S2_fS2_fjLj256EEEEELb1ELb0ELb1EEEvNS_9BwdParamsE:
	.zero		824


//--------------------- .nv.constant0._ZN10layer_norm22ln_bwd_finalize_kernelINS_22Kernel_traits_finalizeILj7168E13__nv_bfloat16S2_fS2_fjLb0ELj1024ELj4ENS_18Kernel_traits_baseILj7168ES2_S2_fS2_fjLj1024EEEEELb0ELb0EEEvNS_9BwdParamsE --------------------------
	.section	.nv.constant0._ZN10layer_norm22ln_bwd_finalize_kernelINS_22Kernel_traits_finalizeILj7168E13__nv_bfloat16S2_fS2_fjLb0ELj1024ELj4ENS_18Kernel_traits_baseILj7168ES2_S2_fS2_fjLj1024EEEEELb0ELb0EEEvNS_9BwdParamsE,"a",@progbits
	.sectionflags	@""
	.align	4
.nv.constant0._ZN10layer_norm22ln_bwd_finalize_kernelINS_22Kernel_traits_finalizeILj7168E13__nv_bfloat16S2_fS2_fjLb0ELj1024ELj4ENS_18Kernel_traits_baseILj7168ES2_S2_fS2_fjLj1024EEEEELb0ELb0EEEvNS_9BwdParamsE:
	.zero		824


//--------------------- .nv.constant0._ZN10layer_norm40ln_parallel_residual_bwd_finalize_kernelINS_22Kernel_traits_finalizeILj7168E13__nv_bfloat16S2_fS2_fjLb0ELj1024ELj4ENS_18Kernel_traits_baseILj7168ES2_S2_fS2_fjLj1024EEEEELb0EEEvNS_9BwdParamsE --------------------------
	.section	.nv.constant0._ZN10layer_norm40ln_parallel_residual_bwd_finalize_kernelINS_22Kernel_traits_finalizeILj7168E13__nv_bfloat16S2_fS2_fjLb0ELj1024ELj4ENS_18Kernel_traits_baseILj7168ES2_S2_fS2_fjLj1024EEEEELb0EEEvNS_9BwdParamsE,"a",@progbits
	.sectionflags	@""
	.align	4
.nv.constant0._ZN10layer_norm40ln_parallel_residual_bwd_finalize_kernelINS_22Kernel_traits_finalizeILj7168E13__nv_bfloat16S2_fS2_fjLb0ELj1024ELj4ENS_18Kernel_traits_baseILj7168ES2_S2_fS2_fjLj1024EEEEELb0EEEvNS_9BwdParamsE:
	.zero		824


//--------------------- .nv.constant0._ZN10layer_norm31ln_parallel_residual_bwd_kernelINS_13Kernel_traitsI13__nv_bfloat16S2_fS2_fjLj7168ELj1ELj1ELj8ELj8ENS_18Kernel_traits_baseILj7168ES2_S2_fS2_fjLj256EEEEELb1ELb1ELb0EEEvNS_9BwdParamsE --------------------------
	.section	.nv.constant0._ZN10layer_norm31ln_parallel_residual_bwd_kernelINS_13Kernel_traitsI13__nv_bfloat16S2_fS2_fjLj7168ELj1ELj1ELj8ELj8ENS_18Kernel_traits_baseILj7168ES2_S2_fS2_fjLj256EEEEELb1ELb1ELb0EEEvNS_9BwdParamsE,"a",@progbits
	.sectionflags	@""
	.align	4
.nv.constant0._ZN10layer_norm31ln_parallel_residual_bwd_kernelINS_13Kernel_traitsI13__nv_bfloat16S2_fS2_fjLj7168ELj1ELj1ELj8ELj8ENS_18Kernel_traits_baseILj7168ES2_S2_fS2_fjLj256EEEEELb1ELb1ELb0EEEvNS_9BwdParamsE:
	.zero		824


//--------------------- .nv.constant0._ZN10layer_norm22ln_bwd_finalize_kernelINS_22Kernel_traits_finalizeILj7168E13__nv_bfloat16S2_fS2_fjLb0ELj1024ELj4ENS_18Kernel_traits_baseILj7168ES2_S2_fS2_fjLj1024EEEEELb0ELb1EEEvNS_9BwdParamsE --------------------------
	.section	.nv.constant0._ZN10layer_norm22ln_bwd_finalize_kernelINS_22Kernel_traits_finalizeILj7168E13__nv_bfloat16S2_fS2_fjLb0ELj1024ELj4ENS_18Kernel_traits_baseILj7168ES2_S2_fS2_fjLj1024EEEEELb0ELb1EEEvNS_9BwdParamsE,"a",@progbits
	.sectionflags	@""
	.align	4
.nv.constant0._ZN10layer_norm22ln_bwd_finalize_kernelINS_22Kernel_traits_finalizeILj7168E13__nv_bfloat16S2_fS2_fjLb0ELj1024ELj4ENS_18Kernel_traits_baseILj7168ES2_S2_fS2_fjLj1024EEEEELb0ELb1EEEvNS_9BwdParamsE:
	.zero		824


//--------------------- .nv.constant0._ZN10layer_norm40ln_parallel_residual_bwd_finalize_kernelINS_22Kernel_traits_finalizeILj7168E13__nv_bfloat16S2_fS2_fjLb0ELj1024ELj4ENS_18Kernel_traits_baseILj7168ES2_S2_fS2_fjLj1024EEEEELb1EEEvNS_9BwdParamsE --------------------------
	.section	.nv.constant0._ZN10layer_norm40ln_parallel_residual_bwd_finalize_kernelINS_22Kernel_traits_finalizeILj7168E13__nv_bfloat16S2_fS2_fjLb0ELj1024ELj4ENS_18Kernel_traits_baseILj7168ES2_S2_fS2_fjLj1024EEEEELb1EEEvNS_9BwdParamsE,"a",@progbits
	.sectionflags	@""
	.align	4
.nv.constant0._ZN10layer_norm40ln_parallel_residual_bwd_finalize_kernelINS_22Kernel_traits_finalizeILj7168E13__nv_bfloat16S2_fS2_fjLb0ELj1024ELj4ENS_18Kernel_traits_baseILj7168ES2_S2_fS2_fjLj1024EEEEELb1EEEvNS_9BwdParamsE:
	.zero		824


//--------------------- .nv.constant0._ZN10layer_norm31ln_parallel_residual_bwd_kernelINS_13Kernel_traitsI13__nv_bfloat16S2_fS2_fjLj7168ELj1ELj1ELj8ELj8ENS_18Kernel_traits_baseILj7168ES2_S2_fS2_fjLj256EEEEELb1ELb1ELb1EEEvNS_9BwdParamsE --------------------------
	.section	.nv.constant0._ZN10layer_norm31ln_parallel_residual_bwd_kernelINS_13Kernel_traitsI13__nv_bfloat16S2_fS2_fjLj7168ELj1ELj1ELj8ELj8ENS_18Kernel_traits_baseILj7168ES2_S2_fS2_fjLj256EEEEELb1ELb1ELb1EEEvNS_9BwdParamsE,"a",@progbits
	.sectionflags	@""
	.align	4
.nv.constant0._ZN10layer_norm31ln_parallel_residual_bwd_kernelINS_13Kernel_traitsI13__nv_bfloat16S2_fS2_fjLj7168ELj1ELj1ELj8ELj8ENS_18Kernel_traits_baseILj7168ES2_S2_fS2_fjLj256EEEEELb1ELb1ELb1EEEvNS_9BwdParamsE:
	.zero		824


//--------------------- .nv.constant0._ZN10layer_norm31ln_parallel_residual_bwd_kernelINS_13Kernel_traitsIf13__nv_bfloat16fS2_fjLj7168ELj1ELj1ELj8ELj8ENS_18Kernel_traits_baseILj7168EfS2_fS2_fjLj256EEEEELb0ELb0ELb0EEEvNS_9BwdParamsE --------------------------
	.section	.nv.constant0._ZN10layer_norm31ln_parallel_residual_bwd_kernelINS_13Kernel_traitsIf13__nv_bfloat16fS2_fjLj7168ELj1ELj1ELj8ELj8ENS_18Kernel_traits_baseILj7168EfS2_fS2_fjLj256EEEEELb0ELb0ELb0EEEvNS_9BwdParamsE,"a",@progbits
	.sectionflags	@""
	.align	4
.nv.constant0._ZN10layer_norm31ln_parallel_residual_bwd_kernelINS_13Kernel_traitsIf13__nv_bfloat16fS2_fjLj7168ELj1ELj1ELj8ELj8ENS_18Kernel_traits_baseILj7168EfS2_fS2_fjLj256EEEEELb0ELb0ELb0EEEvNS_9BwdParamsE:
	.zero		824


//--------------------- .nv.constant0._ZN10layer_norm31ln_parallel_residual_bwd_kernelINS_13Kernel_traitsIf13__nv_bfloat16fS2_fjLj7168ELj1ELj1ELj8ELj8ENS_18Kernel_traits_baseILj7168EfS2_fS2_fjLj256EEEEELb0ELb0ELb1EEEvNS_9BwdParamsE --------------------------
	.section	.nv.constant0._ZN10layer_norm31ln_parallel_residual_bwd_kernelINS_13Kernel_traitsIf13__nv_bfloat16fS2_fjLj7168ELj1ELj1ELj8ELj8ENS_18Kernel_traits_baseILj7168EfS2_fS2_fjLj256EEEEELb0ELb0ELb1EEEvNS_9BwdParamsE,"a",@progbits
	.sectionflags	@""
	.align	4
.nv.constant0._ZN10layer_norm31ln_parallel_residual_bwd_kernelINS_13Kernel_traitsIf13__nv_bfloat16fS2_fjLj7168ELj1ELj1ELj8ELj8ENS_18Kernel_traits_baseILj7168EfS2_fS2_fjLj256EEEEELb0ELb0ELb1EEEvNS_9BwdParamsE:
	.zero		824


//--------------------- .nv.constant0._ZN10layer_norm31ln_parallel_residual_bwd_kernelINS_13Kernel_traitsIf13__nv_bfloat16fS2_fjLj7168ELj1ELj1ELj8ELj8ENS_18Kernel_traits_baseILj7168EfS2_fS2_fjLj256EEEEELb0ELb1ELb0EEEvNS_9BwdParamsE --------------------------
	.section	.nv.constant0._ZN10layer_norm31ln_parallel_residual_bwd_kernelINS_13Kernel_traitsIf13__nv_bfloat16fS2_fjLj7168ELj1ELj1ELj8ELj8ENS_18Kernel_traits_baseILj7168EfS2_fS2_fjLj256EEEEELb0ELb1ELb0EEEvNS_9BwdParamsE,"a",@progbits
	.sectionflags	@""
	.align	4
.nv.constant0._ZN10layer_norm31ln_parallel_residual_bwd_kernelINS_13Kernel_traitsIf13__nv_bfloat16fS2_fjLj7168ELj1ELj1ELj8ELj8ENS_18Kernel_traits_baseILj7168EfS2_fS2_fjLj256EEEEELb0ELb1ELb0EEEvNS_9BwdParamsE:
	.zero		824


//--------------------- .nv.constant0._ZN10layer_norm31ln_parallel_residual_bwd_kernelINS_13Kernel_traitsIf13__nv_bfloat16fS2_fjLj7168ELj1ELj1ELj8ELj8ENS_18Kernel_traits_baseILj7168EfS2_fS2_fjLj256EEEEELb0ELb1ELb1EEEvNS_9BwdParamsE --------------------------
	.section	.nv.constant0._ZN10layer_norm31ln_parallel_residual_bwd_kernelINS_13Kernel_traitsIf13__nv_bfloat16fS2_fjLj7168ELj1ELj1ELj8ELj8ENS_18Kernel_traits_baseILj7168EfS2_fS2_fjLj256EEEEELb0ELb1ELb1EEEvNS_9BwdParamsE,"a",@progbits
	.sectionflags	@""
	.align	4
.nv.constant0._ZN10layer_norm31ln_parallel_residual_bwd_kernelINS_13Kernel_traitsIf13__nv_bfloat16fS2_fjLj7168ELj1ELj1ELj8ELj8ENS_18Kernel_traits_baseILj7168EfS2_fS2_fjLj256EEEEELb0ELb1ELb1EEEvNS_9BwdParamsE:
	.zero		824


//--------------------- .nv.constant0._ZN10layer_norm31ln_parallel_residual_bwd_kernelINS_13Kernel_traitsIf13__nv_bfloat16fS2_fjLj7168ELj1ELj1ELj8ELj8ENS_18Kernel_traits_baseILj7168EfS2_fS2_fjLj256EEEEELb1ELb0ELb0EEEvNS_9BwdParamsE --------------------------
	.section	.nv.constant0._ZN10layer_norm31ln_parallel_residual_bwd_kernelINS_13Kernel_traitsIf13__nv_bfloat16fS2_fjLj7168ELj1ELj1ELj8ELj8ENS_18Kernel_traits_baseILj7168EfS2_fS2_fjLj256EEEEELb1ELb0ELb0EEEvNS_9BwdParamsE,"a",@progbits
	.sectionflags	@""
	.align	4
.nv.constant0._ZN10layer_norm31ln_parallel_residual_bwd_kernelINS_13Kernel_traitsIf13__nv_bfloat16fS2_fjLj7168ELj1ELj1ELj8ELj8ENS_18Kernel_traits_baseILj7168EfS2_fS2_fjLj256EEEEELb1ELb0ELb0EEEvNS_9BwdParamsE:
	.zero		824


//--------------------- .nv.constant0._ZN10layer_norm31ln_parallel_residual_bwd_kernelINS_13Kernel_traitsIf13__nv_bfloat16fS2_fjLj7168ELj1ELj1ELj8ELj8ENS_18Kernel_traits_baseILj7168EfS2_fS2_fjLj256EEEEELb1ELb0ELb1EEEvNS_9BwdParamsE --------------------------
	.section	.nv.constant0._ZN10layer_norm31ln_parallel_residual_bwd_kernelINS_13Kernel_traitsIf13__nv_bfloat16fS2_fjLj7168ELj1ELj1ELj8ELj8ENS_18Kernel_traits_baseILj7168EfS2_fS2_fjLj256EEEEELb1ELb0ELb1EEEvNS_9BwdParamsE,"a",@progbits
	.sectionflags	@""
	.align	4
.nv.constant0._ZN10layer_norm31ln_parallel_residual_bwd_kernelINS_13Kernel_traitsIf13__nv_bfloat16fS2_fjLj7168ELj1ELj1ELj8ELj8ENS_18Kernel_traits_baseILj7168EfS2_fS2_fjLj256EEEEELb1ELb0ELb1EEEvNS_9BwdParamsE:
	.zero		824


//--------------------- .nv.constant0._ZN10layer_norm22ln_bwd_finalize_kernelINS_22Kernel_traits_finalizeILj7168Ef13__nv_bfloat16fS2_fjLb0ELj1024ELj4ENS_18Kernel_traits_baseILj7168EfS2_fS2_fjLj1024EEEEELb0ELb0EEEvNS_9BwdParamsE --------------------------
	.section	.nv.constant0._ZN10layer_norm22ln_bwd_finalize_kernelINS_22Kernel_traits_finalizeILj7168Ef13__nv_bfloat16fS2_fjLb0ELj1024ELj4ENS_18Kernel_traits_baseILj7168EfS2_fS2_fjLj1024EEEEELb0ELb0EEEvNS_9BwdParamsE,"a",@progbits
	.sectionflags	@""
	.align	4
.nv.constant0._ZN10layer_norm22ln_bwd_finalize_kernelINS_22Kernel_traits_finalizeILj7168Ef13__nv_bfloat16fS2_fjLb0ELj1024ELj4ENS_18Kernel_traits_baseILj7168EfS2_fS2_fjLj1024EEEEELb0ELb0EEEvNS_9BwdParamsE:
	.zero		824


//--------------------- .nv.constant0._ZN10layer_norm40ln_parallel_residual_bwd_finalize_kernelINS_22Kernel_traits_finalizeILj7168Ef13__nv_bfloat16fS2_fjLb0ELj1024ELj4ENS_18Kernel_traits_baseILj7168EfS2_fS2_fjLj1024EEEEELb0EEEvNS_9BwdParamsE --------------------------
	.section	.nv.constant0._ZN10layer_norm40ln_parallel_residual_bwd_finalize_kernelINS_22Kernel_traits_finalizeILj7168Ef13__nv_bfloat16fS2_fjLb0ELj1024ELj4ENS_18Kernel_traits_baseILj7168EfS2_fS2_fjLj1024EEEEELb0EEEvNS_9BwdParamsE,"a",@progbits
	.sectionflags	@""
	.align	4
.nv.constant0._ZN10layer_norm40ln_parallel_residual_bwd_finalize_kernelINS_22Kernel_traits_finalizeILj7168Ef13__nv_bfloat16fS2_fjLb0ELj1024ELj4ENS_18Kernel_traits_baseILj7168EfS2_fS2_fjLj1024EEEEELb0EEEvNS_9BwdParamsE:
	.zero		824


//--------------------- .nv.constant0._ZN10layer_norm31ln_parallel_residual_bwd_kernelINS_13Kernel_traitsIf13__nv_bfloat16fS2_fjLj7168ELj1ELj1ELj8ELj8ENS_18Kernel_traits_baseILj7168EfS2_fS2_fjLj256EEEEELb1ELb1ELb0EEEvNS_9BwdParamsE --------------------------
	.section	.nv.constant0._ZN10layer_norm31ln_parallel_residual_bwd_kernelINS_13Kernel_traitsIf13__nv_bfloat16fS2_fjLj7168ELj1ELj1ELj8ELj8ENS_18Kernel_traits_baseILj7168EfS2_fS2_fjLj256EEEEELb1ELb1ELb0EEEvNS_9BwdParamsE,"a",@progbits
	.sectionflags	@""
	.align	4
.nv.constant0._ZN10layer_norm31ln_parallel_residual_bwd_kernelINS_13Kernel_traitsIf13__nv_bfloat16fS2_fjLj7168ELj1ELj1ELj8ELj8ENS_18Kernel_traits_baseILj7168EfS2_fS2_fjLj256EEEEELb1ELb1ELb0EEEvNS_9BwdParamsE:
	.zero		824


//--------------------- .nv.constant0._ZN10layer_norm22ln_bwd_finalize_kernelINS_22Kernel_traits_finalizeILj7168Ef13__nv_bfloat16fS2_fjLb0ELj1024ELj4ENS_18Kernel_traits_baseILj7168EfS2_fS2_fjLj1024EEEEELb0ELb1EEEvNS_9BwdParamsE --------------------------
	.section	.nv.constant0._ZN10layer_norm22ln_bwd_finalize_kernelINS_22Kernel_traits_finalizeILj7168Ef13__nv_bfloat16fS2_fjLb0ELj1024ELj4ENS_18Kernel_traits_baseILj7168EfS2_fS2_fjLj1024EEEEELb0ELb1EEEvNS_9BwdParamsE,"a",@progbits
	.sectionflags	@""
	.align	4
.nv.constant0._ZN10layer_norm22ln_bwd_finalize_kernelINS_22Kernel_traits_finalizeILj7168Ef13__nv_bfloat16fS2_fjLb0ELj1024ELj4ENS_18Kernel_traits_baseILj7168EfS2_fS2_fjLj1024EEEEELb0ELb1EEEvNS_9BwdParamsE:
	.zero		824


//--------------------- .nv.constant0._ZN10layer_norm40ln_parallel_residual_bwd_finalize_kernelINS_22Kernel_traits_finalizeILj7168Ef13__nv_bfloat16fS2_fjLb0ELj1024ELj4ENS_18Kernel_traits_baseILj7168EfS2_fS2_fjLj1024EEEEELb1EEEvNS_9BwdParamsE --------------------------
	.section	.nv.constant0._ZN10layer_norm40ln_parallel_residual_bwd_finalize_kernelINS_22Kernel_traits_finalizeILj7168Ef13__nv_bfloat16fS2_fjLb0ELj1024ELj4ENS_18Kernel_traits_baseILj7168EfS2_fS2_fjLj1024EEEEELb1EEEvNS_9BwdParamsE,"a",@progbits
	.sectionflags	@""
	.align	4
.nv.constant0._ZN10layer_norm40ln_parallel_residual_bwd_finalize_kernelINS_22Kernel_traits_finalizeILj7168Ef13__nv_bfloat16fS2_fjLb0ELj1024ELj4ENS_18Kernel_traits_baseILj7168EfS2_fS2_fjLj1024EEEEELb1EEEvNS_9BwdParamsE:
	.zero		824


//--------------------- .nv.constant0._ZN10layer_norm31ln_parallel_residual_bwd_kernelINS_13Kernel_traitsIf13__nv_bfloat16fS2_fjLj7168ELj1ELj1ELj8ELj8ENS_18Kernel_traits_baseILj7168EfS2_fS2_fjLj256EEEEELb1ELb1ELb1EEEvNS_9BwdParamsE --------------------------
	.section	.nv.constant0._ZN10layer_norm31ln_parallel_residual_bwd_kernelINS_13Kernel_traitsIf13__nv_bfloat16fS2_fjLj7168ELj1ELj1ELj8ELj8ENS_18Kernel_traits_baseILj7168EfS2_fS2_fjLj256EEEEELb1ELb1ELb1EEEvNS_9BwdParamsE,"a",@progbits
	.sectionflags	@""
	.align	4
.nv.constant0._ZN10layer_norm31ln_parallel_residual_bwd_kernelINS_13Kernel_traitsIf13__nv_bfloat16fS2_fjLj7168ELj1ELj1ELj8ELj8ENS_18Kernel_traits_baseILj7168EfS2_fS2_fjLj256EEEEELb1ELb1ELb1EEEvNS_9BwdParamsE:
	.zero		824


//--------------------- .nv.constant0._ZN10layer_norm31ln_parallel_residual_bwd_kernelINS_13Kernel_traitsIf6__halfS2_S2_fjLj7168ELj1ELj1ELj8ELj8ENS_18Kernel_traits_baseILj7168EfS2_S2_S2_fjLj256EEEEELb0ELb0ELb0EEEvNS_9BwdParamsE --------------------------
	.section	.nv.constant0._ZN10layer_norm31ln_parallel_residual_bwd_kernelINS_13Kernel_traitsIf6__halfS2_S2_fjLj7168ELj1ELj1ELj8ELj8ENS_18Kernel_traits_baseILj7168EfS2_S2_S2_fjLj256EEEEELb0ELb0ELb0EEEvNS_9BwdParamsE,"a",@progbits
	.sectionflags	@""
	.align	4
.nv.constant0._ZN10layer_norm31ln_parallel_residual_bwd_kernelINS_13Kernel_traitsIf6__halfS2_S2_fjLj7168ELj1ELj1ELj8ELj8ENS_18Kernel_traits_baseILj7168EfS2_S2_S2_fjLj256EEEEELb0ELb0ELb0EEEvNS_9BwdParamsE:
	.zero		824


//--------------------- .nv.constant0._ZN10layer_norm31ln_parallel_residual_bwd_kernelINS_13Kernel_traitsIf6__halfS2_S2_fjLj7168ELj1ELj1ELj8ELj8ENS_18Kernel_traits_baseILj7168EfS2_S2_S2_fjLj256EEEEELb0ELb0ELb1EEEvNS_9BwdParamsE --------------------------
	.section	.nv.constant0._ZN10layer_norm31ln_parallel_residual_bwd_kernelINS_13Kernel_traitsIf6__halfS2_S2_fjLj7168ELj1ELj1ELj8ELj8ENS_18Kernel_traits_baseILj7168EfS2_S2_S2_fjLj256EEEEELb0ELb0ELb1EEEvNS_9BwdParamsE,"a",@progbits
	.sectionflags	@""
	.align	4
.nv.constant0._ZN10layer_norm31ln_parallel_residual_bwd_kernelINS_13Kernel_traitsIf6__halfS2_S2_fjLj7168ELj1ELj1ELj8ELj8ENS_18Kernel_traits_baseILj7168EfS2_S2_S2_fjLj256EEEEELb0ELb0ELb1EEEvNS_9BwdParamsE:
	.zero		824


//--------------------- .nv.constant0._ZN10layer_norm31ln_parallel_residual_bwd_kernelINS_13Kernel_traitsIf6__halfS2_S2_fjLj7168ELj1ELj1ELj8ELj8ENS_18Kernel_traits_baseILj7168EfS2_S2_S2_fjLj256EEEEELb0ELb1ELb0EEEvNS_9BwdParamsE --------------------------
	.section	.nv.constant0._ZN10layer_norm31ln_parallel_residual_bwd_kernelINS_13Kernel_traitsIf6__halfS2_S2_fjLj7168ELj1ELj1ELj8ELj8ENS_18Kernel_traits_baseILj7168EfS2_S2_S2_fjLj256EEEEELb0ELb1ELb0EEEvNS_9BwdParamsE,"a",@progbits
	.sectionflags	@""
	.align	4
.nv.constant0._ZN10layer_norm31ln_parallel_residual_bwd_kernelINS_13Kernel_traitsIf6__halfS2_S2_fjLj7168ELj1ELj1ELj8ELj8ENS_18Kernel_traits_baseILj7168EfS2_S2_S2_fjLj256EEEEELb0ELb1ELb0EEEvNS_9BwdParamsE:
	.zero		824


//--------------------- .nv.constant0._ZN10layer_norm31ln_parallel_residual_bwd_kernelINS_13Kernel_traitsIf6__halfS2_S2_fjLj7168ELj1ELj1ELj8ELj8ENS_18Kernel_traits_baseILj7168EfS2_S2_S2_fjLj256EEEEELb0ELb1ELb1EEEvNS_9BwdParamsE --------------------------
	.section	.nv.constant0._ZN10layer_norm31ln_parallel_residual_bwd_kernelINS_13Kernel_traitsIf6__halfS2_S2_fjLj7168ELj1ELj1ELj8ELj8ENS_18Kernel_traits_baseILj7168EfS2_S2_S2_fjLj256EEEEELb0ELb1ELb1EEEvNS_9BwdParamsE,"a",@progbits
	.sectionflags	@""
	.align	4
.nv.constant0._ZN10layer_norm31ln_parallel_residual_bwd_kernelINS_13Kernel_traitsIf6__halfS2_S2_fjLj7168ELj1ELj1ELj8ELj8ENS_18Kernel_traits_baseILj7168EfS2_S2_S2_fjLj256EEEEELb0ELb1ELb1EEEvNS_9BwdParamsE:
	.zero		824


//--------------------- .nv.constant0._ZN10layer_norm31ln_parallel_residual_bwd_kernelINS_13Kernel_traitsIf6__halfS2_S2_fjLj7168ELj1ELj1ELj8ELj8ENS_18Kernel_traits_baseILj7168EfS2_S2_S2_fjLj256EEEEELb1ELb0ELb0EEEvNS_9BwdParamsE --------------------------
	.section	.nv.constant0._ZN10layer_norm31ln_parallel_residual_bwd_kernelINS_13Kernel_traitsIf6__halfS2_S2_fjLj7168ELj1ELj1ELj8ELj8ENS_18Kernel_traits_baseILj7168EfS2_S2_S2_fjLj256EEEEELb1ELb0ELb0EEEvNS_9BwdParamsE,"a",@progbits
	.sectionflags	@""
	.align	4
.nv.constant0._ZN10layer_norm31ln_parallel_residual_bwd_kernelINS_13Kernel_traitsIf6__halfS2_S2_fjLj7168ELj1ELj1ELj8ELj8ENS_18Kernel_traits_baseILj7168EfS2_S2_S2_fjLj256EEEEELb1ELb0ELb0EEEvNS_9BwdParamsE:
	.zero		824


//--------------------- .nv.constant0._ZN10layer_norm31ln_parallel_residual_bwd_kernelINS_13Kernel_traitsIf6__halfS2_S2_fjLj7168ELj1ELj1ELj8ELj8ENS_18Kernel_traits_baseILj7168EfS2_S2_S2_fjLj256EEEEELb1ELb0ELb1EEEvNS_9BwdParamsE --------------------------
	.section	.nv.constant0._ZN10layer_norm31ln_parallel_residual_bwd_kernelINS_13Kernel_traitsIf6__halfS2_S2_fjLj7168ELj1ELj1ELj8ELj8ENS_18Kernel_traits_baseILj7168EfS2_S2_S2_fjLj256EEEEELb1ELb0ELb1EEEvNS_9BwdParamsE,"a",@progbits
	.sectionflags	@""
	.align	4
.nv.constant0._ZN10layer_norm31ln_parallel_residual_bwd_kernelINS_13Kernel_traitsIf6__halfS2_S2_fjLj7168ELj1ELj1ELj8ELj8ENS_18Kernel_traits_baseILj7168EfS2_S2_S2_fjLj256EEEEELb1ELb0ELb1EEEvNS_9BwdParamsE:
	.zero		824


//--------------------- .nv.constant0._ZN10layer_norm22ln_bwd_finalize_kernelINS_22Kernel_traits_finalizeILj7168Ef6__halfS2_S2_fjLb0ELj1024ELj4ENS_18Kernel_traits_baseILj7168EfS2_S2_S2_fjLj1024EEEEELb0ELb0EEEvNS_9BwdParamsE --------------------------
	.section	.nv.constant0._ZN10layer_norm22ln_bwd_finalize_kernelINS_22Kernel_traits_finalizeILj7168Ef6__halfS2_S2_fjLb0ELj1024ELj4ENS_18Kernel_traits_baseILj7168EfS2_S2_S2_fjLj1024EEEEELb0ELb0EEEvNS_9BwdParamsE,"a",@progbits
	.sectionflags	@""
	.align	4
.nv.constant0._ZN10layer_norm22ln_bwd_finalize_kernelINS_22Kernel_traits_finalizeILj7168Ef6__halfS2_S2_fjLb0ELj1024ELj4ENS_18Kernel_traits_baseILj7168EfS2_S2_S2_fjLj1024EEEEELb0ELb0EEEvNS_9BwdParamsE:
	.zero		824


//--------------------- .nv.constant0._ZN10layer_norm40ln_parallel_residual_bwd_finalize_kernelINS_22Kernel_traits_finalizeILj7168Ef6__halfS2_S2_fjLb0ELj1024ELj4ENS_18Kernel_traits_baseILj7168EfS2_S2_S2_fjLj1024EEEEELb0EEEvNS_9BwdParamsE --------------------------
	.section	.nv.constant0._ZN10layer_norm40ln_parallel_residual_bwd_finalize_kernelINS_22Kernel_traits_finalizeILj7168Ef6__halfS2_S2_fjLb0ELj1024ELj4ENS_18Kernel_traits_baseILj7168EfS2_S2_S2_fjLj1024EEEEELb0EEEvNS_9BwdParamsE,"a",@progbits
	.sectionflags	@""
	.align	4
.nv.constant0._ZN10layer_norm40ln_parallel_residual_bwd_finalize_kernelINS_22Kernel_traits_finalizeILj7168Ef6__halfS2_S2_fjLb0ELj1024ELj4ENS_18Kernel_traits_baseILj7168EfS2_S2_S2_fjLj1024EEEEELb0EEEvNS_9BwdParamsE:
	.zero		824


//--------------------- .nv.constant0._ZN10layer_norm31ln_parallel_residual_bwd_kernelINS_13Kernel_traitsIf6__halfS2_S2_fjLj7168ELj1ELj1ELj8ELj8ENS_18Kernel_traits_baseILj7168EfS2_S2_S2_fjLj256EEEEELb1ELb1ELb0EEEvNS_9BwdParamsE --------------------------
	.section	.nv.constant0._ZN10layer_norm31ln_parallel_residual_bwd_kernelINS_13Kernel_traitsIf6__halfS2_S2_fjLj7168ELj1ELj1ELj8ELj8ENS_18Kernel_traits_baseILj7168EfS2_S2_S2_fjLj256EEEEELb1ELb1ELb0EEEvNS_9BwdParamsE,"a",@progbits
	.sectionflags	@""
	.align	4
.nv.constant0._ZN10layer_norm31ln_parallel_residual_bwd_kernelINS_13Kernel_traitsIf6__halfS2_S2_fjLj7168ELj1ELj1ELj8ELj8ENS_18Kernel_traits_baseILj7168EfS2_S2_S2_fjLj256EEEEELb1ELb1ELb0EEEvNS_9BwdParamsE:
	.zero		824


//--------------------- .nv.constant0._ZN10layer_norm22ln_bwd_finalize_kernelINS_22Kernel_traits_finalizeILj7168Ef6__halfS2_S2_fjLb0ELj1024ELj4ENS_18Kernel_traits_baseILj7168EfS2_S2_S2_fjLj1024EEEEELb0ELb1EEEvNS_9BwdParamsE --------------------------
	.section	.nv.constant0._ZN10layer_norm22ln_bwd_finalize_kernelINS_22Kernel_traits_finalizeILj7168Ef6__halfS2_S2_fjLb0ELj1024ELj4ENS_18Kernel_traits_baseILj7168EfS2_S2_S2_fjLj1024EEEEELb0ELb1EEEvNS_9BwdParamsE,"a",@progbits
	.sectionflags	@""
	.align	4
.nv.constant0._ZN10layer_norm22ln_bwd_finalize_kernelINS_22Kernel_traits_finalizeILj7168Ef6__halfS2_S2_fjLb0ELj1024ELj4ENS_18Kernel_traits_baseILj7168EfS2_S2_S2_fjLj1024EEEEELb0ELb1EEEvNS_9BwdParamsE:
	.zero		824


//--------------------- .nv.constant0._ZN10layer_norm40ln_parallel_residual_bwd_finalize_kernelINS_22Kernel_traits_finalizeILj7168Ef6__halfS2_S2_fjLb0ELj1024ELj4ENS_18Kernel_traits_baseILj7168EfS2_S2_S2_fjLj1024EEEEELb1EEEvNS_9BwdParamsE --------------------------
	.section	.nv.constant0._ZN10layer_norm40ln_parallel_residual_bwd_finalize_kernelINS_22Kernel_traits_finalizeILj7168Ef6__halfS2_S2_fjLb0ELj1024ELj4ENS_18Kernel_traits_baseILj7168EfS2_S2_S2_fjLj1024EEEEELb1EEEvNS_9BwdParamsE,"a",@progbits
	.sectionflags	@""
	.align	4
.nv.constant0._ZN10layer_norm40ln_parallel_residual_bwd_finalize_kernelINS_22Kernel_traits_finalizeILj7168Ef6__halfS2_S2_fjLb0ELj1024ELj4ENS_18Kernel_traits_baseILj7168EfS2_S2_S2_fjLj1024EEEEELb1EEEvNS_9BwdParamsE:
	.zero		824


//--------------------- .nv.constant0._ZN10layer_norm31ln_parallel_residual_bwd_kernelINS_13Kernel_traitsIf6__halfS2_S2_fjLj7168ELj1ELj1ELj8ELj8ENS_18Kernel_traits_baseILj7168EfS2_S2_S2_fjLj256EEEEELb1ELb1ELb1EEEvNS_9BwdParamsE --------------------------
	.section	.nv.constant0._ZN10layer_norm31ln_parallel_residual_bwd_kernelINS_13Kernel_traitsIf6__halfS2_S2_fjLj7168ELj1ELj1ELj8ELj8ENS_18Kernel_traits_baseILj7168EfS2_S2_S2_fjLj256EEEEELb1ELb1ELb1EEEvNS_9BwdParamsE,"a",@progbits
	.sectionflags	@""
	.align	4
.nv.constant0._ZN10layer_norm31ln_parallel_residual_bwd_kernelINS_13Kernel_traitsIf6__halfS2_S2_fjLj7168ELj1ELj1ELj8ELj8ENS_18Kernel_traits_baseILj7168EfS2_S2_S2_fjLj256EEEEELb1ELb1ELb1EEEvNS_9BwdParamsE:
	.zero		824


//--------------------- .nv.constant0._ZN10layer_norm31ln_parallel_residual_bwd_kernelINS_13Kernel_traitsI6__halfS2_fS2_fjLj7168ELj1ELj1ELj8ELj8ENS_18Kernel_traits_baseILj7168ES2_S2_fS2_fjLj256EEEEELb0ELb0ELb0EEEvNS_9BwdParamsE --------------------------
	.section	.nv.constant0._ZN10layer_norm31ln_parallel_residual_bwd_kernelINS_13Kernel_traitsI6__halfS2_fS2_fjLj7168ELj1ELj1ELj8ELj8ENS_18Kernel_traits_baseILj7168ES2_S2_fS2_fjLj256EEEEELb0ELb0ELb0EEEvNS_9BwdParamsE,"a",@progbits
	.sectionflags	@""
	.align	4
.nv.constant0._ZN10layer_norm31ln_parallel_residual_bwd_kernelINS_13Kernel_traitsI6__halfS2_fS2_fjLj7168ELj1ELj1ELj8ELj8ENS_18Kernel_traits_baseILj7168ES2_S2_fS2_fjLj256EEEEELb0ELb0ELb0EEEvNS_9BwdParamsE:
	.zero		824


//--------------------- .nv.constant0._ZN10layer_norm31ln_parallel_residual_bwd_kernelINS_13Kernel_traitsI6__halfS2_fS2_fjLj7168ELj1ELj1ELj8ELj8ENS_18Kernel_traits_baseILj7168ES2_S2_fS2_fjLj256EEEEELb0ELb0ELb1EEEvNS_9BwdParamsE --------------------------
	.section	.nv.constant0._ZN10layer_norm31ln_parallel_residual_bwd_kernelINS_13Kernel_traitsI6__halfS2_fS2_fjLj7168ELj1ELj1ELj8ELj8ENS_18Kernel_traits_baseILj7168ES2_S2_fS2_fjLj256EEEEELb0ELb0ELb1EEEvNS_9BwdParamsE,"a",@progbits
	.sectionflags	@""
	.align	4
.nv.constant0._ZN10layer_norm31ln_parallel_residual_bwd_kernelINS_13Kernel_traitsI6__halfS2_fS2_fjLj7168ELj1ELj1ELj8ELj8ENS_18Kernel_traits_baseILj7168ES2_S2_fS2_fjLj256EEEEELb0ELb0ELb1EEEvNS_9BwdParamsE:
	.zero		824


//--------------------- .nv.constant0._ZN10layer_norm31ln_parallel_residual_bwd_kernelINS_13Kernel_traitsI6__halfS2_fS2_fjLj7168ELj1ELj1ELj8ELj8ENS_18Kernel_traits_baseILj7168ES2_S2_fS2_fjLj256EEEEELb0ELb1ELb0EEEvNS_9BwdParamsE --------------------------
	.section	.nv.constant0._ZN10layer_norm31ln_parallel_residual_bwd_kernelINS_13Kernel_traitsI6__halfS2_fS2_fjLj7168ELj1ELj1ELj8ELj8ENS_18Kernel_traits_baseILj7168ES2_S2_fS2_fjLj256EEEEELb0ELb1ELb0EEEvNS_9BwdParamsE,"a",@progbits
	.sectionflags	@""
	.align	4
.nv.constant0._ZN10layer_norm31ln_parallel_residual_bwd_kernelINS_13Kernel_traitsI6__halfS2_fS2_fjLj7168ELj1ELj1ELj8ELj8ENS_18Kernel_traits_baseILj7168ES2_S2_fS2_fjLj256EEEEELb0ELb1ELb0EEEvNS_9BwdParamsE:
	.zero		824


//--------------------- .nv.constant0._ZN10layer_norm31ln_parallel_residual_bwd_kernelINS_13Kernel_traitsI6__halfS2_fS2_fjLj7168ELj1ELj1ELj8ELj8ENS_18Kernel_traits_baseILj7168ES2_S2_fS2_fjLj256EEEEELb0ELb1ELb1EEEvNS_9BwdParamsE --------------------------
	.section	.nv.constant0._ZN10layer_norm31ln_parallel_residual_bwd_kernelINS_13Kernel_traitsI6__halfS2_fS2_fjLj7168ELj1ELj1ELj8ELj8ENS_18Kernel_traits_baseILj7168ES2_S2_fS2_fjLj256EEEEELb0ELb1ELb1EEEvNS_9BwdParamsE,"a",@progbits
	.sectionflags	@""
	.align	4
.nv.constant0._ZN10layer_norm31ln_parallel_residual_bwd_kernelINS_13Kernel_traitsI6__halfS2_fS2_fjLj7168ELj1ELj1ELj8ELj8ENS_18Kernel_traits_baseILj7168ES2_S2_fS2_fjLj256EEEEELb0ELb1ELb1EEEvNS_9BwdParamsE:
	.zero		824


//--------------------- .nv.constant0._ZN10layer_norm31ln_parallel_residual_bwd_kernelINS_13Kernel_traitsI6__halfS2_fS2_fjLj7168ELj1ELj1ELj8ELj8ENS_18Kernel_traits_baseILj7168ES2_S2_fS2_fjLj256EEEEELb1ELb0ELb0EEEvNS_9BwdParamsE --------------------------
	.section	.nv.constant0._ZN10layer_norm31ln_parallel_residual_bwd_kernelINS_13Kernel_traitsI6__halfS2_fS2_fjLj7168ELj1ELj1ELj8ELj8ENS_18Kernel_traits_baseILj7168ES2_S2_fS2_fjLj256EEEEELb1ELb0ELb0EEEvNS_9BwdParamsE,"a",@progbits
	.sectionflags	@""
	.align	4
.nv.constant0._ZN10layer_norm31ln_parallel_residual_bwd_kernelINS_13Kernel_traitsI6__halfS2_fS2_fjLj7168ELj1ELj1ELj8ELj8ENS_18Kernel_traits_baseILj7168ES2_S2_fS2_fjLj256EEEEELb1ELb0ELb0EEEvNS_9BwdParamsE:
	.zero		824


//--------------------- .nv.constant0._ZN10layer_norm31ln_parallel_residual_bwd_kernelINS_13Kernel_traitsI6__halfS2_fS2_fjLj7168ELj1ELj1ELj8ELj8ENS_18Kernel_traits_baseILj7168ES2_S2_fS2_fjLj256EEEEELb1ELb0ELb1EEEvNS_9BwdParamsE --------------------------
	.section	.nv.constant0._ZN10layer_norm31ln_parallel_residual_bwd_kernelINS_13Kernel_traitsI6__halfS2_fS2_fjLj7168ELj1ELj1ELj8ELj8ENS_18Kernel_traits_baseILj7168ES2_S2_fS2_fjLj256EEEEELb1ELb0ELb1EEEvNS_9BwdParamsE,"a",@progbits
	.sectionflags	@""
	.align	4
.nv.constant0._ZN10layer_norm31ln_parallel_residual_bwd_kernelINS_13Kernel_traitsI6__halfS2_fS2_fjLj7168ELj1ELj1ELj8ELj8ENS_18Kernel_traits_baseILj7168ES2_S2_fS2_fjLj256EEEEELb1ELb0ELb1EEEvNS_9BwdParamsE:
	.zero		824


//--------------------- .nv.constant0._ZN10layer_norm22ln_bwd_finalize_kernelINS_22Kernel_traits_finalizeILj7168E6__halfS2_fS2_fjLb0ELj1024ELj4ENS_18Kernel_traits_baseILj7168ES2_S2_fS2_fjLj1024EEEEELb0ELb0EEEvNS_9BwdParamsE --------------------------
	.section	.nv.constant0._ZN10layer_norm22ln_bwd_finalize_kernelINS_22Kernel_traits_finalizeILj7168E6__halfS2_fS2_fjLb0ELj1024ELj4ENS_18Kernel_traits_baseILj7168ES2_S2_fS2_fjLj1024EEEEELb0ELb0EEEvNS_9BwdParamsE,"a",@progbits
	.sectionflags	@""
	.align	4
.nv.constant0._ZN10layer_norm22ln_bwd_finalize_kernelINS_22Kernel_traits_finalizeILj7168E6__halfS2_fS2_fjLb0ELj1024ELj4ENS_18Kernel_traits_baseILj7168ES2_S2_fS2_fjLj1024EEEEELb0ELb0EEEvNS_9BwdParamsE:
	.zero		824


//--------------------- .nv.constant0._ZN10layer_norm40ln_parallel_residual_bwd_finalize_kernelINS_22Kernel_traits_finalizeILj7168E6__halfS2_fS2_fjLb0ELj1024ELj4ENS_18Kernel_traits_baseILj7168ES2_S2_fS2_fjLj1024EEEEELb0EEEvNS_9BwdParamsE --------------------------
	.section	.nv.constant0._ZN10layer_norm40ln_parallel_residual_bwd_finalize_kernelINS_22Kernel_traits_finalizeILj7168E6__halfS2_fS2_fjLb0ELj1024ELj4ENS_18Kernel_traits_baseILj7168ES2_S2_fS2_fjLj1024EEEEELb0EEEvNS_9BwdParamsE,"a",@progbits
	.sectionflags	@""
	.align	4
.nv.constant0._ZN10layer_norm40ln_parallel_residual_bwd_finalize_kernelINS_22Kernel_traits_finalizeILj7168E6__halfS2_fS2_fjLb0ELj1024ELj4ENS_18Kernel_traits_baseILj7168ES2_S2_fS2_fjLj1024EEEEELb0EEEvNS_9BwdParamsE:
	.zero		824


//--------------------- .nv.constant0._ZN10layer_norm31ln_parallel_residual_bwd_kernelINS_13Kernel_traitsI6__halfS2_fS2_fjLj7168ELj1ELj1ELj8ELj8ENS_18Kernel_traits_baseILj7168ES2_S2_fS2_fjLj256EEEEELb1ELb1ELb0EEEvNS_9BwdParamsE --------------------------
	.section	.nv.constant0._ZN10layer_norm31ln_parallel_residual_bwd_kernelINS_13Kernel_traitsI6__halfS2_fS2_fjLj7168ELj1ELj1ELj8ELj8ENS_18Kernel_traits_baseILj7168ES2_S2_fS2_fjLj256EEEEELb1ELb1ELb0EEEvNS_9BwdParamsE,"a",@progbits
	.sectionflags	@""
	.align	4
.nv.constant0._ZN10layer_norm31ln_parallel_residual_bwd_kernelINS_13Kernel_traitsI6__halfS2_fS2_fjLj7168ELj1ELj1ELj8ELj8ENS_18Kernel_traits_baseILj7168ES2_S2_fS2_fjLj256EEEEELb1ELb1ELb0EEEvNS_9BwdParamsE:
	.zero		824


//--------------------- .nv.constant0._ZN10layer_norm22ln_bwd_finalize_kernelINS_22Kernel_traits_finalizeILj7168E6__halfS2_fS2_fjLb0ELj1024ELj4ENS_18Kernel_traits_baseILj7168ES2_S2_fS2_fjLj1024EEEEELb0ELb1EEEvNS_9BwdParamsE --------------------------
	.section	.nv.constant0._ZN10layer_norm22ln_bwd_finalize_kernelINS_22Kernel_traits_finalizeILj7168E6__halfS2_fS2_fjLb0ELj1024ELj4ENS_18Kernel_traits_baseILj7168ES2_S2_fS2_fjLj1024EEEEELb0ELb1EEEvNS_9BwdParamsE,"a",@progbits
	.sectionflags	@""
	.align	4
.nv.constant0._ZN10layer_norm22ln_bwd_finalize_kernelINS_22Kernel_traits_finalizeILj7168E6__halfS2_fS2_fjLb0ELj1024ELj4ENS_18Kernel_traits_baseILj7168ES2_S2_fS2_fjLj1024EEEEELb0ELb1EEEvNS_9BwdParamsE:
	.zero		824


//--------------------- .nv.constant0._ZN10layer_norm40ln_parallel_residual_bwd_finalize_kernelINS_22Kernel_traits_finalizeILj7168E6__halfS2_fS2_fjLb0ELj1024ELj4ENS_18Kernel_traits_baseILj7168ES2_S2_fS2_fjLj1024EEEEELb1EEEvNS_9BwdParamsE --------------------------
	.section	.nv.constant0._ZN10layer_norm40ln_parallel_residual_bwd_finalize_kernelINS_22Kernel_traits_finalizeILj7168E6__halfS2_fS2_fjLb0ELj1024ELj4ENS_18Kernel_traits_baseILj7168ES2_S2_fS2_fjLj1024EEEEELb1EEEvNS_9BwdParamsE,"a",@progbits
	.sectionflags	@""
	.align	4
.nv.constant0._ZN10layer_norm40ln_parallel_residual_bwd_finalize_kernelINS_22Kernel_traits_finalizeILj7168E6__halfS2_fS2_fjLb0ELj1024ELj4ENS_18Kernel_traits_baseILj7168ES2_S2_fS2_fjLj1024EEEEELb1EEEvNS_9BwdParamsE:
	.zero		824


//--------------------- .nv.constant0._ZN10layer_norm31ln_parallel_residual_bwd_kernelINS_13Kernel_traitsI6__halfS2_fS2_fjLj7168ELj1ELj1ELj8ELj8ENS_18Kernel_traits_baseILj7168ES2_S2_fS2_fjLj256EEEEELb1ELb1ELb1EEEvNS_9BwdParamsE --------------------------
	.section	.nv.constant0._ZN10layer_norm31ln_parallel_residual_bwd_kernelINS_13Kernel_traitsI6__halfS2_fS2_fjLj7168ELj1ELj1ELj8ELj8ENS_18Kernel_traits_baseILj7168ES2_S2_fS2_fjLj256EEEEELb1ELb1ELb1EEEvNS_9BwdParamsE,"a",@progbits
	.sectionflags	@""
	.align	4
.nv.constant0._ZN10layer_norm31ln_parallel_residual_bwd_kernelINS_13Kernel_traitsI6__halfS2_fS2_fjLj7168ELj1ELj1ELj8ELj8ENS_18Kernel_traits_baseILj7168ES2_S2_fS2_fjLj256EEEEELb1ELb1ELb1EEEvNS_9BwdParamsE:
	.zero		824


//--------------------- .nv.constant0._ZN10layer_norm31ln_parallel_residual_bwd_kernelINS_13Kernel_traitsIf6__halffS2_fjLj7168ELj1ELj1ELj8ELj8ENS_18Kernel_traits_baseILj7168EfS2_fS2_fjLj256EEEEELb0ELb0ELb0EEEvNS_9BwdParamsE --------------------------
	.section	.nv.constant0._ZN10layer_norm31ln_parallel_residual_bwd_kernelINS_13Kernel_traitsIf6__halffS2_fjLj7168ELj1ELj1ELj8ELj8ENS_18Kernel_traits_baseILj7168EfS2_fS2_fjLj256EEEEELb0ELb0ELb0EEEvNS_9BwdParamsE,"a",@progbits
	.sectionflags	@""
	.align	4
.nv.constant0._ZN10layer_norm31ln_parallel_residual_bwd_kernelINS_13Kernel_traitsIf6__halffS2_fjLj7168ELj1ELj1ELj8ELj8ENS_18Kernel_traits_baseILj7168EfS2_fS2_fjLj256EEEEELb0ELb0ELb0EEEvNS_9BwdParamsE:
	.zero		824


//--------------------- .nv.constant0._ZN10layer_norm31ln_parallel_residual_bwd_kernelINS_13Kernel_traitsIf6__halffS2_fjLj7168ELj1ELj1ELj8ELj8ENS_18Kernel_traits_baseILj7168EfS2_fS2_fjLj256EEEEELb0ELb0ELb1EEEvNS_9BwdParamsE --------------------------
	.section	.nv.constant0._ZN10layer_norm31ln_parallel_residual_bwd_kernelINS_13Kernel_traitsIf6__halffS2_fjLj7168ELj1ELj1ELj8ELj8ENS_18Kernel_traits_baseILj7168EfS2_fS2_fjLj256EEEEELb0ELb0ELb1EEEvNS_9BwdParamsE,"a",@progbits
	.sectionflags	@""
	.align	4
.nv.constant0._ZN10layer_norm31ln_parallel_residual_bwd_kernelINS_13Kernel_traitsIf6__halffS2_fjLj7168ELj1ELj1ELj8ELj8ENS_18Kernel_traits_baseILj7168EfS2_fS2_fjLj256EEEEELb0ELb0ELb1EEEvNS_9BwdParamsE:
	.zero		824


//--------------------- .nv.constant0._ZN10layer_norm31ln_parallel_residual_bwd_kernelINS_13Kernel_traitsIf6__halffS2_fjLj7168ELj1ELj1ELj8ELj8ENS_18Kernel_traits_baseILj7168EfS2_fS2_fjLj256EEEEELb0ELb1ELb0EEEvNS_9BwdParamsE --------------------------
	.section	.nv.constant0._ZN10layer_norm31ln_parallel_residual_bwd_kernelINS_13Kernel_traitsIf6__halffS2_fjLj7168ELj1ELj1ELj8ELj8ENS_18Kernel_traits_baseILj7168EfS2_fS2_fjLj256EEEEELb0ELb1ELb0EEEvNS_9BwdParamsE,"a",@progbits
	.sectionflags	@""
	.align	4
.nv.constant0._ZN10layer_norm31ln_parallel_residual_bwd_kernelINS_13Kernel_traitsIf6__halffS2_fjLj7168ELj1ELj1ELj8ELj8ENS_18Kernel_traits_baseILj7168EfS2_fS2_fjLj256EEEEELb0ELb1ELb0EEEvNS_9BwdParamsE:
	.zero		824


//--------------------- .nv.constant0._ZN10layer_norm31ln_parallel_residual_bwd_kernelINS_13Kernel_traitsIf6__halffS2_fjLj7168ELj1ELj1ELj8ELj8ENS_18Kernel_traits_baseILj7168EfS2_fS2_fjLj256EEEEELb0ELb1ELb1EEEvNS_9BwdParamsE --------------------------
	.section	.nv.constant0._ZN10layer_norm31ln_parallel_residual_bwd_kernelINS_13Kernel_traitsIf6__halffS2_fjLj7168ELj1ELj1ELj8ELj8ENS_18Kernel_traits_baseILj7168EfS2_fS2_fjLj256EEEEELb0ELb1ELb1EEEvNS_9BwdParamsE,"a",@progbits
	.sectionflags	@""
	.align	4
.nv.constant0._ZN10layer_norm31ln_parallel_residual_bwd_kernelINS_13Kernel_traitsIf6__halffS2_fjLj7168ELj1ELj1ELj8ELj8ENS_18Kernel_traits_baseILj7168EfS2_fS2_fjLj256EEEEELb0ELb1ELb1EEEvNS_9BwdParamsE:
	.zero		824


//--------------------- .nv.constant0._ZN10layer_norm31ln_parallel_residual_bwd_kernelINS_13Kernel_traitsIf6__halffS2_fjLj7168ELj1ELj1ELj8ELj8ENS_18Kernel_traits_baseILj7168EfS2_fS2_fjLj256EEEEELb1ELb0ELb0EEEvNS_9BwdParamsE --------------------------
	.section	.nv.constant0._ZN10layer_norm31ln_parallel_residual_bwd_kernelINS_13Kernel_traitsIf6__halffS2_fjLj7168ELj1ELj1ELj8ELj8ENS_18Kernel_traits_baseILj7168EfS2_fS2_fjLj256EEEEELb1ELb0ELb0EEEvNS_9BwdParamsE,"a",@progbits
	.sectionflags	@""
	.align	4
.nv.constant0._ZN10layer_norm31ln_parallel_residual_bwd_kernelINS_13Kernel_traitsIf6__halffS2_fjLj7168ELj1ELj1ELj8ELj8ENS_18Kernel_traits_baseILj7168EfS2_fS2_fjLj256EEEEELb1ELb0ELb0EEEvNS_9BwdParamsE:
	.zero		824


//--------------------- .nv.constant0._ZN10layer_norm31ln_parallel_residual_bwd_kernelINS_13Kernel_traitsIf6__halffS2_fjLj7168ELj1ELj1ELj8ELj8ENS_18Kernel_traits_baseILj7168EfS2_fS2_fjLj256EEEEELb1ELb0ELb1EEEvNS_9BwdParamsE --------------------------
	.section	.nv.constant0._ZN10layer_norm31ln_parallel_residual_bwd_kernelINS_13Kernel_traitsIf6__halffS2_fjLj7168ELj1ELj1ELj8ELj8ENS_18Kernel_traits_baseILj7168EfS2_fS2_fjLj256EEEEELb1ELb0ELb1EEEvNS_9BwdParamsE,"a",@progbits
	.sectionflags	@""
	.align	4
.nv.constant0._ZN10layer_norm31ln_parallel_residual_bwd_kernelINS_13Kernel_traitsIf6__halffS2_fjLj7168ELj1ELj1ELj8ELj8ENS_18Kernel_traits_baseILj7168EfS2_fS2_fjLj256EEEEELb1ELb0ELb1EEEvNS_9BwdParamsE:
	.zero		824


//--------------------- .nv.constant0._ZN10layer_norm22ln_bwd_finalize_kernelINS_22Kernel_traits_finalizeILj7168Ef6__halffS2_fjLb0ELj1024ELj4ENS_18Kernel_traits_baseILj7168EfS2_fS2_fjLj1024EEEEELb0ELb0EEEvNS_9BwdParamsE --------------------------
	.section	.nv.constant0._ZN10layer_norm22ln_bwd_finalize_kernelINS_22Kernel_traits_finalizeILj7168Ef6__halffS2_fjLb0ELj1024ELj4ENS_18Kernel_traits_baseILj7168EfS2_fS2_fjLj1024EEEEELb0ELb0EEEvNS_9BwdParamsE,"a",@progbits
	.sectionflags	@""
	.align	4
.nv.constant0._ZN10layer_norm22ln_bwd_finalize_kernelINS_22Kernel_traits_finalizeILj7168Ef6__halffS2_fjLb0ELj1024ELj4ENS_18Kernel_traits_baseILj7168EfS2_fS2_fjLj1024EEEEELb0ELb0EEEvNS_9BwdParamsE:
	.zero		824


//--------------------- .nv.constant0._ZN10layer_norm40ln_parallel_residual_bwd_finalize_kernelINS_22Kernel_traits_finalizeILj7168Ef6__halffS2_fjLb0ELj1024ELj4ENS_18Kernel_traits_baseILj7168EfS2_fS2_fjLj1024EEEEELb0EEEvNS_9BwdParamsE --------------------------
	.section	.nv.constant0._ZN10layer_norm40ln_parallel_residual_bwd_finalize_kernelINS_22Kernel_traits_finalizeILj7168Ef6__halffS2_fjLb0ELj1024ELj4ENS_18Kernel_traits_baseILj7168EfS2_fS2_fjLj1024EEEEELb0EEEvNS_9BwdParamsE,"a",@progbits
	.sectionflags	@""
	.align	4
.nv.constant0._ZN10layer_norm40ln_parallel_residual_bwd_finalize_kernelINS_22Kernel_traits_finalizeILj7168Ef6__halffS2_fjLb0ELj1024ELj4ENS_18Kernel_traits_baseILj7168EfS2_fS2_fjLj1024EEEEELb0EEEvNS_9BwdParamsE:
	.zero		824


//--------------------- .nv.constant0._ZN10layer_norm31ln_parallel_residual_bwd_kernelINS_13Kernel_traitsIf6__halffS2_fjLj7168ELj1ELj1ELj8ELj8ENS_18Kernel_traits_baseILj7168EfS2_fS2_fjLj256EEEEELb1ELb1ELb0EEEvNS_9BwdParamsE --------------------------
	.section	.nv.constant0._ZN10layer_norm31ln_parallel_residual_bwd_kernelINS_13Kernel_traitsIf6__halffS2_fjLj7168ELj1ELj1ELj8ELj8ENS_18Kernel_traits_baseILj7168EfS2_fS2_fjLj256EEEEELb1ELb1ELb0EEEvNS_9BwdParamsE,"a",@progbits
	.sectionflags	@""
	.align	4
.nv.constant0._ZN10layer_norm31ln_parallel_residual_bwd_kernelINS_13Kernel_traitsIf6__halffS2_fjLj7168ELj1ELj1ELj8ELj8ENS_18Kernel_traits_baseILj7168EfS2_fS2_fjLj256EEEEELb1ELb1ELb0EEEvNS_9BwdParamsE:
	.zero		824


//--------------------- .nv.constant0._ZN10layer_norm22ln_bwd_finalize_kernelINS_22Kernel_traits_finalizeILj7168Ef6__halffS2_fjLb0ELj1024ELj4ENS_18Kernel_traits_baseILj7168EfS2_fS2_fjLj1024EEEEELb0ELb1EEEvNS_9BwdParamsE --------------------------
	.section	.nv.constant0._ZN10layer_norm22ln_bwd_finalize_kernelINS_22Kernel_traits_finalizeILj7168Ef6__halffS2_fjLb0ELj1024ELj4ENS_18Kernel_traits_baseILj7168EfS2_fS2_fjLj1024EEEEELb0ELb1EEEvNS_9BwdParamsE,"a",@progbits
	.sectionflags	@""
	.align	4
.nv.constant0._ZN10layer_norm22ln_bwd_finalize_kernelINS_22Kernel_traits_finalizeILj7168Ef6__halffS2_fjLb0ELj1024ELj4ENS_18Kernel_traits_baseILj7168EfS2_fS2_fjLj1024EEEEELb0ELb1EEEvNS_9BwdParamsE:
	.zero		824


//--------------------- .nv.constant0._ZN10layer_norm40ln_parallel_residual_bwd_finalize_kernelINS_22Kernel_traits_finalizeILj7168Ef6__halffS2_fjLb0ELj1024ELj4ENS_18Kernel_traits_baseILj7168EfS2_fS2_fjLj1024EEEEELb1EEEvNS_9BwdParamsE --------------------------
	.section	.nv.constant0._ZN10layer_norm40ln_parallel_residual_bwd_finalize_kernelINS_22Kernel_traits_finalizeILj7168Ef6__halffS2_fjLb0ELj1024ELj4ENS_18Kernel_traits_baseILj7168EfS2_fS2_fjLj1024EEEEELb1EEEvNS_9BwdParamsE,"a",@progbits
	.sectionflags	@""
	.align	4
.nv.constant0._ZN10layer_norm40ln_parallel_residual_bwd_finalize_kernelINS_22Kernel_traits_finalizeILj7168Ef6__halffS2_fjLb0ELj1024ELj4ENS_18Kernel_traits_baseILj7168EfS2_fS2_fjLj1024EEEEELb1EEEvNS_9BwdParamsE:
	.zero		824


//--------------------- .nv.constant0._ZN10layer_norm31ln_parallel_residual_bwd_kernelINS_13Kernel_traitsIf6__halffS2_fjLj7168ELj1ELj1ELj8ELj8ENS_18Kernel_traits_baseILj7168EfS2_fS2_fjLj256EEEEELb1ELb1ELb1EEEvNS_9BwdParamsE --------------------------
	.section	.nv.constant0._ZN10layer_norm31ln_parallel_residual_bwd_kernelINS_13Kernel_traitsIf6__halffS2_fjLj7168ELj1ELj1ELj8ELj8ENS_18Kernel_traits_baseILj7168EfS2_fS2_fjLj256EEEEELb1ELb1ELb1EEEvNS_9BwdParamsE,"a",@progbits
	.sectionflags	@""
	.align	4
.nv.constant0._ZN10layer_norm31ln_parallel_residual_bwd_kernelINS_13Kernel_traitsIf6__halffS2_fjLj7168ELj1ELj1ELj8ELj8ENS_18Kernel_traits_baseILj7168EfS2_fS2_fjLj256EEEEELb1ELb1ELb1EEEvNS_9BwdParamsE:
	.zero		824


//--------------------- .nv.constant0._ZN10layer_norm31ln_parallel_residual_bwd_kernelINS_13Kernel_traitsI6__halfffffjLj7168ELj1ELj1ELj8ELj16ENS_18Kernel_traits_baseILj7168ES2_ffffjLj256EEEEELb0ELb0ELb0EEEvNS_9BwdParamsE --------------------------
	.section	.nv.constant0._ZN10layer_norm31ln_parallel_residual_bwd_kernelINS_13Kernel_traitsI6__halfffffjLj7168ELj1ELj1ELj8ELj16ENS_18Kernel_traits_baseILj7168ES2_ffffjLj256EEEEELb0ELb0ELb0EEEvNS_9BwdParamsE,"a",@progbits
	.sectionflags	@""
	.align	4
.nv.constant0._ZN10layer_norm31ln_parallel_residual_bwd_kernelINS_13Kernel_traitsI6__halfffffjLj7168ELj1ELj1ELj8ELj16ENS_18Kernel_traits_baseILj7168ES2_ffffjLj256EEEEELb0ELb0ELb0EEEvNS_9BwdParamsE:
	.zero		824


//--------------------- .nv.constant0._ZN10layer_norm31ln_parallel_residual_bwd_kernelINS_13Kernel_traitsI6__halfffffjLj7168ELj1ELj1ELj8ELj16ENS_18Kernel_traits_baseILj7168ES2_ffffjLj256EEEEELb0ELb0ELb1EEEvNS_9BwdParamsE --------------------------
	.section	.nv.constant0._ZN10layer_norm31ln_parallel_residual_bwd_kernelINS_13Kernel_traitsI6__halfffffjLj7168ELj1ELj1ELj8ELj16ENS_18Kernel_traits_baseILj7168ES2_ffffjLj256EEEEELb0ELb0ELb1EEEvNS_9BwdParamsE,"a",@progbits
	.sectionflags	@""
	.align	4
.nv.constant0._ZN10layer_norm31ln_parallel_residual_bwd_kernelINS_13Kernel_traitsI6__halfffffjLj7168ELj1ELj1ELj8ELj16ENS_18Kernel_traits_baseILj7168ES2_ffffjLj256EEEEELb0ELb0ELb1EEEvNS_9BwdParamsE:
	.zero		824


//--------------------- .nv.constant0._ZN10layer_norm31ln_parallel_residual_bwd_kernelINS_13Kernel_traitsI6__halfffffjLj7168ELj1ELj1ELj8ELj16ENS_18Kernel_traits_baseILj7168ES2_ffffjLj256EEEEELb0ELb1ELb0EEEvNS_9BwdParamsE --------------------------
	.section	.nv.constant0._ZN10layer_norm31ln_parallel_residual_bwd_kernelINS_13Kernel_traitsI6__halfffffjLj7168ELj1ELj1ELj8ELj16ENS_18Kernel_traits_baseILj7168ES2_ffffjLj256EEEEELb0ELb1ELb0EEEvNS_9BwdParamsE,"a",@progbits
	.sectionflags	@""
	.align	4
.nv.constant0._ZN10layer_norm31ln_parallel_residual_bwd_kernelINS_13Kernel_traitsI6__halfffffjLj7168ELj1ELj1ELj8ELj16ENS_18Kernel_traits_baseILj7168ES2_ffffjLj256EEEEELb0ELb1ELb0EEEvNS_9BwdParamsE:
	.zero		824


//--------------------- .nv.constant0._ZN10layer_norm31ln_parallel_residual_bwd_kernelINS_13Kernel_traitsI6__halfffffjLj7168ELj1ELj1ELj8ELj16ENS_18Kernel_traits_baseILj7168ES2_ffffjLj256EEEEELb0ELb1ELb1EEEvNS_9BwdParamsE --------------------------
	.section	.nv.constant0._ZN10layer_norm31ln_parallel_residual_bwd_kernelINS_13Kernel_traitsI6__halfffffjLj7168ELj1ELj1ELj8ELj16ENS_18Kernel_traits_baseILj7168ES2_ffffjLj256EEEEELb0ELb1ELb1EEEvNS_9BwdParamsE,"a",@progbits
	.sectionflags	@""
	.align	4
.nv.constant0._ZN10layer_norm31ln_parallel_residual_bwd_kernelINS_13Kernel_traitsI6__halfffffjLj7168ELj1ELj1ELj8ELj16ENS_18Kernel_traits_baseILj7168ES2_ffffjLj256EEEEELb0ELb1ELb1EEEvNS_9BwdParamsE:
	.zero		824


//--------------------- .nv.constant0._ZN10layer_norm31ln_parallel_residual_bwd_kernelINS_13Kernel_traitsI6__halfffffjLj7168ELj1ELj1ELj8ELj16ENS_18Kernel_traits_baseILj7168ES2_ffffjLj256EEEEELb1ELb0ELb0EEEvNS_9BwdParamsE --------------------------
	.section	.nv.constant0._ZN10layer_norm31ln_parallel_residual_bwd_kernelINS_13Kernel_traitsI6__halfffffjLj7168ELj1ELj1ELj8ELj16ENS_18Kernel_traits_baseILj7168ES2_ffffjLj256EEEEELb1ELb0ELb0EEEvNS_9BwdParamsE,"a",@progbits
	.sectionflags	@""
	.align	4
.nv.constant0._ZN10layer_norm31ln_parallel_residual_bwd_kernelINS_13Kernel_traitsI6__halfffffjLj7168ELj1ELj1ELj8ELj16ENS_18Kernel_traits_baseILj7168ES2_ffffjLj256EEEEELb1ELb0ELb0EEEvNS_9BwdParamsE:
	.zero		824


//--------------------- .nv.constant0._ZN10layer_norm31ln_parallel_residual_bwd_kernelINS_13Kernel_traitsI6__halfffffjLj7168ELj1ELj1ELj8ELj16ENS_18Kernel_traits_baseILj7168ES2_ffffjLj256EEEEELb1ELb0ELb1EEEvNS_9BwdParamsE --------------------------
	.section	.nv.constant0._ZN10layer_norm31ln_parallel_residual_bwd_kernelINS_13Kernel_traitsI6__halfffffjLj7168ELj1ELj1ELj8ELj16ENS_18Kernel_traits_baseILj7168ES2_ffffjLj256EEEEELb1ELb0ELb1EEEvNS_9BwdParamsE,"a",@progbits
	.sectionflags	@""
	.align	4
.nv.constant0._ZN10layer_norm31ln_parallel_residual_bwd_kernelINS_13Kernel_traitsI6__halfffffjLj7168ELj1ELj1ELj8ELj16ENS_18Kernel_traits_baseILj7168ES2_ffffjLj256EEEEELb1ELb0ELb1EEEvNS_9BwdParamsE:
	.zero		824


//--------------------- .nv.constant0._ZN10layer_norm22ln_bwd_finalize_kernelINS_22Kernel_traits_finalizeILj7168E6__halfffffjLb0ELj1024ELj4ENS_18Kernel_traits_baseILj7168ES2_ffffjLj1024EEEEELb0ELb0EEEvNS_9BwdParamsE --------------------------
	.section	.nv.constant0._ZN10layer_norm22ln_bwd_finalize_kernelINS_22Kernel_traits_finalizeILj7168E6__halfffffjLb0ELj1024ELj4ENS_18Kernel_traits_baseILj7168ES2_ffffjLj1024EEEEELb0ELb0EEEvNS_9BwdParamsE,"a",@progbits
	.sectionflags	@""
	.align	4
.nv.constant0._ZN10layer_norm22ln_bwd_finalize_kernelINS_22Kernel_traits_finalizeILj7168E6__halfffffjLb0ELj1024ELj4ENS_18Kernel_traits_baseILj7168ES2_ffffjLj1024EEEEELb0ELb0EEEvNS_9BwdParamsE:
	.zero		824


//--------------------- .nv.constant0._ZN10layer_norm40ln_parallel_residual_bwd_finalize_kernelINS_22Kernel_traits_finalizeILj7168E6__halfffffjLb0ELj1024ELj4ENS_18Kernel_traits_baseILj7168ES2_ffffjLj1024EEEEELb0EEEvNS_9BwdParamsE --------------------------
	.section	.nv.constant0._ZN10layer_norm40ln_parallel_residual_bwd_finalize_kernelINS_22Kernel_traits_finalizeILj7168E6__halfffffjLb0ELj1024ELj4ENS_18Kernel_traits_baseILj7168ES2_ffffjLj1024EEEEELb0EEEvNS_9BwdParamsE,"a",@progbits
	.sectionflags	@""
	.align	4
.nv.constant0._ZN10layer_norm40ln_parallel_residual_bwd_finalize_kernelINS_22Kernel_traits_finalizeILj7168E6__halfffffjLb0ELj1024ELj4ENS_18Kernel_traits_baseILj7168ES2_ffffjLj1024EEEEELb0EEEvNS_9BwdParamsE:
	.zero		824


//--------------------- .nv.constant0._ZN10layer_norm31ln_parallel_residual_bwd_kernelINS_13Kernel_traitsI6__halfffffjLj7168ELj1ELj1ELj8ELj16ENS_18Kernel_traits_baseILj7168ES2_ffffjLj256EEEEELb1ELb1ELb0EEEvNS_9BwdParamsE --------------------------
	.section	.nv.constant0._ZN10layer_norm31ln_parallel_residual_bwd_kernelINS_13Kernel_traitsI6__halfffffjLj7168ELj1ELj1ELj8ELj16ENS_18Kernel_traits_baseILj7168ES2_ffffjLj256EEEEELb1ELb1ELb0EEEvNS_9BwdParamsE,"a",@progbits
	.sectionflags	@""
	.align	4
.nv.constant0._ZN10layer_norm31ln_parallel_residual_bwd_kernelINS_13Kernel_traitsI6__halfffffjLj7168ELj1ELj1ELj8ELj16ENS_18Kernel_traits_baseILj7168ES2_ffffjLj256EEEEELb1ELb1ELb0EEEvNS_9BwdParamsE:
	.zero		824


//--------------------- .nv.constant0._ZN10layer_norm22ln_bwd_finalize_kernelINS_22Kernel_traits_finalizeILj7168E6__halfffffjLb0ELj1024ELj4ENS_18Kernel_traits_baseILj7168ES2_ffffjLj1024EEEEELb0ELb1EEEvNS_9BwdParamsE --------------------------
	.section	.nv.constant0._ZN10layer_norm22ln_bwd_finalize_kernelINS_22Kernel_traits_finalizeILj7168E6__halfffffjLb0ELj1024ELj4ENS_18Kernel_traits_baseILj7168ES2_ffffjLj1024EEEEELb0ELb1EEEvNS_9BwdParamsE,"a",@progbits
	.sectionflags	@""
	.align	4
.nv.constant0._ZN10layer_norm22ln_bwd_finalize_kernelINS_22Kernel_traits_finalizeILj7168E6__halfffffjLb0ELj1024ELj4ENS_18Kernel_traits_baseILj7168ES2_ffffjLj1024EEEEELb0ELb1EEEvNS_9BwdParamsE:
	.zero		824


//--------------------- .nv.constant0._ZN10layer_norm40ln_parallel_residual_bwd_finalize_kernelINS_22Kernel_traits_finalizeILj7168E6__halfffffjLb0ELj1024ELj4ENS_18Kernel_traits_baseILj7168ES2_ffffjLj1024EEEEELb1EEEvNS_9BwdParamsE --------------------------
	.section	.nv.constant0._ZN10layer_norm40ln_parallel_residual_bwd_finalize_kernelINS_22Kernel_traits_finalizeILj7168E6__halfffffjLb0ELj1024ELj4ENS_18Kernel_traits_baseILj7168ES2_ffffjLj1024EEEEELb1EEEvNS_9BwdParamsE,"a",@progbits
	.sectionflags	@""
	.align	4
.nv.constant0._ZN10layer_norm40ln_parallel_residual_bwd_finalize_kernelINS_22Kernel_traits_finalizeILj7168E6__halfffffjLb0ELj1024ELj4ENS_18Kernel_traits_baseILj7168ES2_ffffjLj1024EEEEELb1EEEvNS_9BwdParamsE:
	.zero		824


//--------------------- .nv.constant0._ZN10layer_norm31ln_parallel_residual_bwd_kernelINS_13Kernel_traitsI6__halfffffjLj7168ELj1ELj1ELj8ELj16ENS_18Kernel_traits_baseILj7168ES2_ffffjLj256EEEEELb1ELb1ELb1EEEvNS_9BwdParamsE --------------------------
	.section	.nv.constant0._ZN10layer_norm31ln_parallel_residual_bwd_kernelINS_13Kernel_traitsI6__halfffffjLj7168ELj1ELj1ELj8ELj16ENS_18Kernel_traits_baseILj7168ES2_ffffjLj256EEEEELb1ELb1ELb1EEEvNS_9BwdParamsE,"a",@progbits
	.sectionflags	@""
	.align	4
.nv.constant0._ZN10layer_norm31ln_parallel_residual_bwd_kernelINS_13Kernel_traitsI6__halfffffjLj7168ELj1ELj1ELj8ELj16ENS_18Kernel_traits_baseILj7168ES2_ffffjLj256EEEEELb1ELb1ELb1EEEvNS_9BwdParamsE:
	.zero		824


//--------------------- .nv.constant0._ZN10layer_norm31ln_parallel_residual_bwd_kernelINS_13Kernel_traitsIfffffjLj7168ELj1ELj1ELj8ELj16ENS_18Kernel_traits_baseILj7168EfffffjLj256EEEEELb0ELb0ELb0EEEvNS_9BwdParamsE --------------------------
	.section	.nv.constant0._ZN10layer_norm31ln_parallel_residual_bwd_kernelINS_13Kernel_traitsIfffffjLj7168ELj1ELj1ELj8ELj16ENS_18Kernel_traits_baseILj7168EfffffjLj256EEEEELb0ELb0ELb0EEEvNS_9BwdParamsE,"a",@progbits
	.sectionflags	@""
	.align	4
.nv.constant0._ZN10layer_norm31ln_parallel_residual_bwd_kernelINS_13Kernel_traitsIfffffjLj7168ELj1ELj1ELj8ELj16ENS_18Kernel_traits_baseILj7168EfffffjLj256EEEEELb0ELb0ELb0EEEvNS_9BwdParamsE:
	.zero		824


//--------------------- .nv.constant0._ZN10layer_norm31ln_parallel_residual_bwd_kernelINS_13Kernel_traitsIfffffjLj7168ELj1ELj1ELj8ELj16ENS_18Kernel_traits_baseILj7168EfffffjLj256EEEEELb0ELb0ELb1EEEvNS_9BwdParamsE --------------------------
	.section	.nv.constant0._ZN10layer_norm31ln_parallel_residual_bwd_kernelINS_13Kernel_traitsIfffffjLj7168ELj1ELj1ELj8ELj16ENS_18Kernel_traits_baseILj7168EfffffjLj256EEEEELb0ELb0ELb1EEEvNS_9BwdParamsE,"a",@progbits
	.sectionflags	@""
	.align	4
.nv.constant0._ZN10layer_norm31ln_parallel_residual_bwd_kernelINS_13Kernel_traitsIfffffjLj7168ELj1ELj1ELj8ELj16ENS_18Kernel_traits_baseILj7168EfffffjLj256EEEEELb0ELb0ELb1EEEvNS_9BwdParamsE:
	.zero		824


//--------------------- .nv.constant0._ZN10layer_norm31ln_parallel_residual_bwd_kernelINS_13Kernel_traitsIfffffjLj7168ELj1ELj1ELj8ELj16ENS_18Kernel_traits_baseILj7168EfffffjLj256EEEEELb0ELb1ELb0EEEvNS_9BwdParamsE --------------------------
	.section	.nv.constant0._ZN10layer_norm31ln_parallel_residual_bwd_kernelINS_13Kernel_traitsIfffffjLj7168ELj1ELj1ELj8ELj16ENS_18Kernel_traits_baseILj7168EfffffjLj256EEEEELb0ELb1ELb0EEEvNS_9BwdParamsE,"a",@progbits
	.sectionflags	@""
	.align	4
.nv.constant0._ZN10layer_norm31ln_parallel_residual_bwd_kernelINS_13Kernel_traitsIfffffjLj7168ELj1ELj1ELj8ELj16ENS_18Kernel_traits_baseILj7168EfffffjLj256EEEEELb0ELb1ELb0EEEvNS_9BwdParamsE:
	.zero		824


//--------------------- .nv.constant0._ZN10layer_norm31ln_parallel_residual_bwd_kernelINS_13Kernel_traitsIfffffjLj7168ELj1ELj1ELj8ELj16ENS_18Kernel_traits_baseILj7168EfffffjLj256EEEEELb0ELb1ELb1EEEvNS_9BwdParamsE --------------------------
	.section	.nv.constant0._ZN10layer_norm31ln_parallel_residual_bwd_kernelINS_13Kernel_traitsIfffffjLj7168ELj1ELj1ELj8ELj16ENS_18Kernel_traits_baseILj7168EfffffjLj256EEEEELb0ELb1ELb1EEEvNS_9BwdParamsE,"a",@progbits
	.sectionflags	@""
	.align	4
.nv.constant0._ZN10layer_norm31ln_parallel_residual_bwd_kernelINS_13Kernel_traitsIfffffjLj7168ELj1ELj1ELj8ELj16ENS_18Kernel_traits_baseILj7168EfffffjLj256EEEEELb0ELb1ELb1EEEvNS_9BwdParamsE:
	.zero		824


//--------------------- .nv.constant0._ZN10layer_norm31ln_parallel_residual_bwd_kernelINS_13Kernel_traitsIfffffjLj7168ELj1ELj1ELj8ELj16ENS_18Kernel_traits_baseILj7168EfffffjLj256EEEEELb1ELb0ELb0EEEvNS_9BwdParamsE --------------------------
	.section	.nv.constant0._ZN10layer_norm31ln_parallel_residual_bwd_kernelINS_13Kernel_traitsIfffffjLj7168ELj1ELj1ELj8ELj16ENS_18Kernel_traits_baseILj7168EfffffjLj256EEEEELb1ELb0ELb0EEEvNS_9BwdParamsE,"a",@progbits
	.sectionflags	@""
	.align	4
.nv.constant0._ZN10layer_norm31ln_parallel_residual_bwd_kernelINS_13Kernel_traitsIfffffjLj7168ELj1ELj1ELj8ELj16ENS_18Kernel_traits_baseILj7168EfffffjLj256EEEEELb1ELb0ELb0EEEvNS_9BwdParamsE:
	.zero		824


//--------------------- .nv.constant0._ZN10layer_norm31ln_parallel_residual_bwd_kernelINS_13Kernel_traitsIfffffjLj7168ELj1ELj1ELj8ELj16ENS_18Kernel_traits_baseILj7168EfffffjLj256EEEEELb1ELb0ELb1EEEvNS_9BwdParamsE --------------------------
	.section	.nv.constant0._ZN10layer_norm31ln_parallel_residual_bwd_kernelINS_13Kernel_traitsIfffffjLj7168ELj1ELj1ELj8ELj16ENS_18Kernel_traits_baseILj7168EfffffjLj256EEEEELb1ELb0ELb1EEEvNS_9BwdParamsE,"a",@progbits
	.sectionflags	@""
	.align	4
.nv.constant0._ZN10layer_norm31ln_parallel_residual_bwd_kernelINS_13Kernel_traitsIfffffjLj7168ELj1ELj1ELj8ELj16ENS_18Kernel_traits_baseILj7168EfffffjLj256EEEEELb1ELb0ELb1EEEvNS_9BwdParamsE:
	.zero		824


//--------------------- .nv.constant0._ZN10layer_norm22ln_bwd_finalize_kernelINS_22Kernel_traits_finalizeILj7168EfffffjLb0ELj1024ELj4ENS_18Kernel_traits_baseILj7168EfffffjLj1024EEEEELb0ELb0EEEvNS_9BwdParamsE --------------------------
	.section	.nv.constant0._ZN10layer_norm22ln_bwd_finalize_kernelINS_22Kernel_traits_finalizeILj7168EfffffjLb0ELj1024ELj4ENS_18Kernel_traits_baseILj7168EfffffjLj1024EEEEELb0ELb0EEEvNS_9BwdParamsE,"a",@progbits
	.sectionflags	@""
	.align	4
.nv.constant0._ZN10layer_norm22ln_bwd_finalize_kernelINS_22Kernel_traits_finalizeILj7168EfffffjLb0ELj1024ELj4ENS_18Kernel_traits_baseILj7168EfffffjLj1024EEEEELb0ELb0EEEvNS_9BwdParamsE:
	.zero		824


//--------------------- .nv.constant0._ZN10layer_norm40ln_parallel_residual_bwd_finalize_kernelINS_22Kernel_traits_finalizeILj7168EfffffjLb0ELj1024ELj4ENS_18Kernel_traits_baseILj7168EfffffjLj1024EEEEELb0EEEvNS_9BwdParamsE --------------------------
	.section	.nv.constant0._ZN10layer_norm40ln_parallel_residual_bwd_finalize_kernelINS_22Kernel_traits_finalizeILj7168EfffffjLb0ELj1024ELj4ENS_18Kernel_traits_baseILj7168EfffffjLj1024EEEEELb0EEEvNS_9BwdParamsE,"a",@progbits
	.sectionflags	@""
	.align	4
.nv.constant0._ZN10layer_norm40ln_parallel_residual_bwd_finalize_kernelINS_22Kernel_traits_finalizeILj7168EfffffjLb0ELj1024ELj4ENS_18Kernel_traits_baseILj7168EfffffjLj1024EEEEELb0EEEvNS_9BwdParamsE:
	.zero		824


//--------------------- .nv.constant0._ZN10layer_norm31ln_parallel_residual_bwd_kernelINS_13Kernel_traitsIfffffjLj7168ELj1ELj1ELj8ELj16ENS_18Kernel_traits_baseILj7168EfffffjLj256EEEEELb1ELb1ELb0EEEvNS_9BwdParamsE --------------------------
	.section	.nv.constant0._ZN10layer_norm31ln_parallel_residual_bwd_kernelINS_13Kernel_traitsIfffffjLj7168ELj1ELj1ELj8ELj16ENS_18Kernel_traits_baseILj7168EfffffjLj256EEEEELb1ELb1ELb0EEEvNS_9BwdParamsE,"a",@progbits
	.sectionflags	@""
	.align	4
.nv.constant0._ZN10layer_norm31ln_parallel_residual_bwd_kernelINS_13Kernel_traitsIfffffjLj7168ELj1ELj1ELj8ELj16ENS_18Kernel_traits_baseILj7168EfffffjLj256EEEEELb1ELb1ELb0EEEvNS_9BwdParamsE:
	.zero		824


//--------------------- .nv.constant0._ZN10layer_norm22ln_bwd_finalize_kernelINS_22Kernel_traits_finalizeILj7168EfffffjLb0ELj1024ELj4ENS_18Kernel_traits_baseILj7168EfffffjLj1024EEEEELb0ELb1EEEvNS_9BwdParamsE --------------------------
	.section	.nv.constant0._ZN10layer_norm22ln_bwd_finalize_kernelINS_22Kernel_traits_finalizeILj7168EfffffjLb0ELj1024ELj4ENS_18Kernel_traits_baseILj7168EfffffjLj1024EEEEELb0ELb1EEEvNS_9BwdParamsE,"a",@progbits
	.sectionflags	@""
	.align	4
.nv.constant0._ZN10layer_norm22ln_bwd_finalize_kernelINS_22Kernel_traits_finalizeILj7168EfffffjLb0ELj1024ELj4ENS_18Kernel_traits_baseILj7168EfffffjLj1024EEEEELb0ELb1EEEvNS_9BwdParamsE:
	.zero		824


//--------------------- .nv.constant0._ZN10layer_norm40ln_parallel_residual_bwd_finalize_kernelINS_22Kernel_traits_finalizeILj7168EfffffjLb0ELj1024ELj4ENS_18Kernel_traits_baseILj7168EfffffjLj1024EEEEELb1EEEvNS_9BwdParamsE --------------------------
	.section	.nv.constant0._ZN10layer_norm40ln_parallel_residual_bwd_finalize_kernelINS_22Kernel_traits_finalizeILj7168EfffffjLb0ELj1024ELj4ENS_18Kernel_traits_baseILj7168EfffffjLj1024EEEEELb1EEEvNS_9BwdParamsE,"a",@progbits
	.sectionflags	@""
	.align	4
.nv.constant0._ZN10layer_norm40ln_parallel_residual_bwd_finalize_kernelINS_22Kernel_traits_finalizeILj7168EfffffjLb0ELj1024ELj4ENS_18Kernel_traits_baseILj7168EfffffjLj1024EEEEELb1EEEvNS_9BwdParamsE:
	.zero		824


//--------------------- .nv.constant0._ZN10layer_norm31ln_parallel_residual_bwd_kernelINS_13Kernel_traitsIfffffjLj7168ELj1ELj1ELj8ELj16ENS_18Kernel_traits_baseILj7168EfffffjLj256EEEEELb1ELb1ELb1EEEvNS_9BwdParamsE --------------------------
	.section	.nv.constant0._ZN10layer_norm31ln_parallel_residual_bwd_kernelINS_13Kernel_traitsIfffffjLj7168ELj1ELj1ELj8ELj16ENS_18Kernel_traits_baseILj7168EfffffjLj256EEEEELb1ELb1ELb1EEEvNS_9BwdParamsE,"a",@progbits
	.sectionflags	@""
	.align	4
.nv.constant0._ZN10layer_norm31ln_parallel_residual_bwd_kernelINS_13Kernel_traitsIfffffjLj7168ELj1ELj1ELj8ELj16ENS_18Kernel_traits_baseILj7168EfffffjLj256EEEEELb1ELb1ELb1EEEvNS_9BwdParamsE:
	.zero		824


//--------------------- SYMBOLS --------------------------

	.type		.nv.reservedSmem.offset0,@object
	.size		.nv.reservedSmem.offset0,0x4
